	.target	sm_80

	.elftype	@"ET_EXEC"


//--------------------- .note.nv.tkinfo           --------------------------
	.section	.note.nv.tkinfo,"",@"SHT_NOTE"
	.sectionflags	@"SHF_NOTE_NV_TKINFO"
	.tkinfo
        /*0018*/ 	.word	0x00000002
        /*0030*/ 	.string	""
        /*0030*/ 	.string	"ptxas"
        /*0030*/ 	.string	"Cuda compilation tools, release 13.0, V13.0.88"
        /*0030*/ 	.string	"Build cuda_13.0.r13.0/compiler.36424714_0"
        /*0030*/ 	.string	"-arch sm_80 -m 64 "



//--------------------- .note.nv.cuinfo           --------------------------
	.section	.note.nv.cuinfo,"",@"SHT_NOTE"
	.sectionflags	@"SHF_NOTE_NV_CUINFO"
        /*0018*/ 	.short	0x0002
        /*001a*/ 	.short	0x0050
        /*001c*/ 	.short	0x0082
	.zero		2


//--------------------- .nv.info                  --------------------------
	.section	.nv.info,"",@"SHT_CUDA_INFO"
	.align	4


	//----- nvinfo : EIATTR_REGCOUNT
	.align		4
        /*0000*/ 	.byte	0x04, 0x2f
        /*0002*/ 	.short	(.L_12 - .L_11)
	.align		4
.L_11:
        /*0004*/ 	.word	index@(_ZN5flash16flash_fwd_kernelI23Flash_fwd_kernel_traitsILi64ELi128ELi64ELi4ELb0ELb0EN7cutlass10bfloat16_tE19Flash_kernel_traitsILi64ELi128ELi64ELi4ES3_EELb0ELb1ELb0ELb1ELb0ELb0ELb1ELb0EEEvNS_16Flash_fwd_paramsE)
        /*0008*/ 	.word	0x000000ff


	//----- nvinfo : EIATTR_FRAME_SIZE
	.align		4
.L_12:
        /*000c*/ 	.byte	0x04, 0x11
        /*000e*/ 	.short	(.L_14 - .L_13)
	.align		4
.L_13:
        /*0010*/ 	.word	index@(_ZN5flash16flash_fwd_kernelI23Flash_fwd_kernel_traitsILi64ELi128ELi64ELi4ELb0ELb0EN7cutlass10bfloat16_tE19Flash_kernel_traitsILi64ELi128ELi64ELi4ES3_EELb0ELb1ELb0ELb1ELb0ELb0ELb1ELb0EEEvNS_16Flash_fwd_paramsE)
        /*0014*/ 	.word	0x00000038


	//----- nvinfo : EIATTR_REGCOUNT
	.align		4
.L_14:
        /*0018*/ 	.byte	0x04, 0x2f
        /*001a*/ 	.short	(.L_16 - .L_15)
	.align		4
.L_15:
        /*001c*/ 	.word	index@(_ZN5flash16flash_fwd_kernelI23Flash_fwd_kernel_traitsILi64ELi128ELi64ELi4ELb0ELb0EN7cutlass10bfloat16_tE19Flash_kernel_traitsILi64ELi128ELi64ELi4ES3_EELb1ELb1ELb0ELb1ELb0ELb0ELb0ELb1EEEvNS_16Flash_fwd_paramsE)
        /*0020*/ 	.word	0x000000ff


	//----- nvinfo : EIATTR_FRAME_SIZE
	.align		4
.L_16:
        /*0024*/ 	.byte	0x04, 0x11
        /*0026*/ 	.short	(.L_18 - .L_17)
	.align		4
.L_17:
        /*0028*/ 	.word	index@(_ZN5flash16flash_fwd_kernelI23Flash_fwd_kernel_traitsILi64ELi128ELi64ELi4ELb0ELb0EN7cutlass10bfloat16_tE19Flash_kernel_traitsILi64ELi128ELi64ELi4ES3_EELb1ELb1ELb0ELb1ELb0ELb0ELb0ELb1EEEvNS_16Flash_fwd_paramsE)
        /*002c*/ 	.word	0x000001b0


	//----- nvinfo : EIATTR_REGCOUNT
	.align		4
.L_18:
        /*0030*/ 	.byte	0x04, 0x2f
        /*0032*/ 	.short	(.L_20 - .L_19)
	.align		4
.L_19:
        /*0034*/ 	.word	index@(_ZN5flash16flash_fwd_kernelI23Flash_fwd_kernel_traitsILi64ELi128ELi64ELi4ELb0ELb0EN7cutlass10bfloat16_tE19Flash_kernel_traitsILi64ELi128ELi64ELi4ES3_EELb0ELb1ELb0ELb0ELb0ELb0ELb1ELb0EEEvNS_16Flash_fwd_paramsE)
        /*0038*/ 	.word	0x000000ff


	//----- nvinfo : EIATTR_FRAME_SIZE
	.align		4
.L_20:
        /*003c*/ 	.byte	0x04, 0x11
        /*003e*/ 	.short	(.L_22 - .L_21)
	.align		4
.L_21:
        /*0040*/ 	.word	index@(_ZN5flash16flash_fwd_kernelI23Flash_fwd_kernel_traitsILi64ELi128ELi64ELi4ELb0ELb0EN7cutlass10bfloat16_tE19Flash_kernel_traitsILi64ELi128ELi64ELi4ES3_EELb0ELb1ELb0ELb0ELb0ELb0ELb1ELb0EEEvNS_16Flash_fwd_paramsE)
        /*0044*/ 	.word	0x00000048


	//----- nvinfo : EIATTR_REGCOUNT
	.align		4
.L_22:
        /*0048*/ 	.byte	0x04, 0x2f
        /*004a*/ 	.short	(.L_24 - .L_23)
	.align		4
.L_23:
        /*004c*/ 	.word	index@(_ZN5flash16flash_fwd_kernelI23Flash_fwd_kernel_traitsILi64ELi128ELi64ELi4ELb0ELb0EN7cutlass10bfloat16_tE19Flash_kernel_traitsILi64ELi128ELi64ELi4ES3_EELb1ELb1ELb0ELb0ELb0ELb0ELb0ELb1EEEvNS_16Flash_fwd_paramsE)
        /*0050*/ 	.word	0x000000ff


	//----- nvinfo : EIATTR_FRAME_SIZE
	.align		4
.L_24:
        /*0054*/ 	.byte	0x04, 0x11
        /*0056*/ 	.short	(.L_26 - .L_25)
	.align		4
.L_25:
        /*0058*/ 	.word	index@(_ZN5flash16flash_fwd_kernelI23Flash_fwd_kernel_traitsILi64ELi128ELi64ELi4ELb0ELb0EN7cutlass10bfloat16_tE19Flash_kernel_traitsILi64ELi128ELi64ELi4ES3_EELb1ELb1ELb0ELb0ELb0ELb0ELb0ELb1EEEvNS_16Flash_fwd_paramsE)
        /*005c*/ 	.word	0x000001d0


	//----- nvinfo : EIATTR_REGCOUNT
	.align		4
.L_26:
        /*0060*/ 	.byte	0x04, 0x2f
        /*0062*/ 	.short	(.L_28 - .L_27)
	.align		4
.L_27:
        /*0064*/ 	.word	index@(_ZN5flash16flash_fwd_kernelI23Flash_fwd_kernel_traitsILi64ELi128ELi64ELi4ELb0ELb0EN7cutlass10bfloat16_tE19Flash_kernel_traitsILi64ELi128ELi64ELi4ES3_EELb1ELb1ELb0ELb1ELb0ELb0ELb0ELb0EEEvNS_16Flash_fwd_paramsE)
        /*0068*/ 	.word	0x000000ff


	//----- nvinfo : EIATTR_FRAME_SIZE
	.align		4
.L_28:
        /*006c*/ 	.byte	0x04, 0x11
        /*006e*/ 	.short	(.L_30 - .L_29)
	.align		4
.L_29:
        /*0070*/ 	.word	index@(_ZN5flash16flash_fwd_kernelI23Flash_fwd_kernel_traitsILi64ELi128ELi64ELi4ELb0ELb0EN7cutlass10bfloat16_tE19Flash_kernel_traitsILi64ELi128ELi64ELi4ES3_EELb1ELb1ELb0ELb1ELb0ELb0ELb0ELb0EEEvNS_16Flash_fwd_paramsE)
        /*0074*/ 	.word	0x00000000


	//----- nvinfo : EIATTR_REGCOUNT
	.align		4
.L_30:
        /*0078*/ 	.byte	0x04, 0x2f
        /*007a*/ 	.short	(.L_32 - .L_31)
	.align		4
.L_31:
        /*007c*/ 	.word	index@(_ZN5flash16flash_fwd_kernelI23Flash_fwd_kernel_traitsILi64ELi128ELi64ELi4ELb0ELb0EN7cutlass10bfloat16_tE19Flash_kernel_traitsILi64ELi128ELi64ELi4ES3_EELb0ELb1ELb0ELb0ELb0ELb1ELb1ELb0EEEvNS_16Flash_fwd_paramsE)
        /*0080*/ 	.word	0x000000ff


	//----- nvinfo : EIATTR_FRAME_SIZE
	.align		4
.L_32:
        /*0084*/ 	.byte	0x04, 0x11
        /*0086*/ 	.short	(.L_34 - .L_33)
	.align		4
.L_33:
        /*0088*/ 	.word	index@(_ZN5flash16flash_fwd_kernelI23Flash_fwd_kernel_traitsILi64ELi128ELi64ELi4ELb0ELb0EN7cutlass10bfloat16_tE19Flash_kernel_traitsILi64ELi128ELi64ELi4ES3_EELb0ELb1ELb0ELb0ELb0ELb1ELb1ELb0EEEvNS_16Flash_fwd_paramsE)
        /*008c*/ 	.word	0x00000000


	//----- nvinfo : EIATTR_REGCOUNT
	.align		4
.L_34:
        /*0090*/ 	.byte	0x04, 0x2f
        /*0092*/ 	.short	(.L_36 - .L_35)
	.align		4
.L_35:
        /*0094*/ 	.word	index@(_ZN5flash16flash_fwd_kernelI23Flash_fwd_kernel_traitsILi64ELi128ELi64ELi4ELb0ELb0EN7cutlass10bfloat16_tE19Flash_kernel_traitsILi64ELi128ELi64ELi4ES3_EELb1ELb1ELb0ELb0ELb0ELb1ELb0ELb0EEEvNS_16Flash_fwd_paramsE)
        /*0098*/ 	.word	0x000000ff


	//----- nvinfo : EIATTR_FRAME_SIZE
	.align		4
.L_36:
        /*009c*/ 	.byte	0x04, 0x11
        /*009e*/ 	.short	(.L_38 - .L_37)
	.align		4
.L_37:
        /*00a0*/ 	.word	index@(_ZN5flash16flash_fwd_kernelI23Flash_fwd_kernel_traitsILi64ELi128ELi64ELi4ELb0ELb0EN7cutlass10bfloat16_tE19Flash_kernel_traitsILi64ELi128ELi64ELi4ES3_EELb1ELb1ELb0ELb0ELb0ELb1ELb0ELb0EEEvNS_16Flash_fwd_paramsE)
        /*00a4*/ 	.word	0x00000000


	//----- nvinfo : EIATTR_REGCOUNT
	.align		4
.L_38:
        /*00a8*/ 	.byte	0x04, 0x2f
        /*00aa*/ 	.short	(.L_40 - .L_39)
	.align		4
.L_39:
        /*00ac*/ 	.word	index@(_ZN5flash16flash_fwd_kernelI23Flash_fwd_kernel_traitsILi64ELi128ELi64ELi4ELb0ELb0EN7cutlass10bfloat16_tE19Flash_kernel_traitsILi64ELi128ELi64ELi4ES3_EELb0ELb1ELb0ELb0ELb1ELb1ELb1ELb0EEEvNS_16Flash_fwd_paramsE)
        /*00b0*/ 	.word	0x000000ff


	//----- nvinfo : EIATTR_FRAME_SIZE
	.align		4
.L_40:
        /*00b4*/ 	.byte	0x04, 0x11
        /*00b6*/ 	.short	(.L_42 - .L_41)
	.align		4
.L_41:
        /*00b8*/ 	.word	index@(_ZN5flash16flash_fwd_kernelI23Flash_fwd_kernel_traitsILi64ELi128ELi64ELi4ELb0ELb0EN7cutlass10bfloat16_tE19Flash_kernel_traitsILi64ELi128ELi64ELi4ES3_EELb0ELb1ELb0ELb0ELb1ELb1ELb1ELb0EEEvNS_16Flash_fwd_paramsE)
        /*00bc*/ 	.word	0x00000000


	//----- nvinfo : EIATTR_REGCOUNT
	.align		4
.L_42:
        /*00c0*/ 	.byte	0x04, 0x2f
        /*00c2*/ 	.short	(.L_44 - .L_43)
	.align		4
.L_43:
        /*00c4*/ 	.word	index@(_ZN5flash16flash_fwd_kernelI23Flash_fwd_kernel_traitsILi64ELi128ELi64ELi4ELb0ELb0EN7cutlass10bfloat16_tE19Flash_kernel_traitsILi64ELi128ELi64ELi4ES3_EELb1ELb1ELb0ELb0ELb1ELb1ELb0ELb0EEEvNS_16Flash_fwd_paramsE)
        /*00c8*/ 	.word	0x000000ff


	//----- nvinfo : EIATTR_FRAME_SIZE
	.align		4
.L_44:
        /*00cc*/ 	.byte	0x04, 0x11
        /*00ce*/ 	.short	(.L_46 - .L_45)
	.align		4
.L_45:
        /*00d0*/ 	.word	index@(_ZN5flash16flash_fwd_kernelI23Flash_fwd_kernel_traitsILi64ELi128ELi64ELi4ELb0ELb0EN7cutlass10bfloat16_tE19Flash_kernel_traitsILi64ELi128ELi64ELi4ES3_EELb1ELb1ELb0ELb0ELb1ELb1ELb0ELb0EEEvNS_16Flash_fwd_paramsE)
        /*00d4*/ 	.word	0x00000000


	//----- nvinfo : EIATTR_REGCOUNT
	.align		4
.L_46:
        /*00d8*/ 	.byte	0x04, 0x2f
        /*00da*/ 	.short	(.L_48 - .L_47)
	.align		4
.L_47:
        /*00dc*/ 	.word	index@(_ZN5flash16flash_fwd_kernelI23Flash_fwd_kernel_traitsILi64ELi128ELi64ELi4ELb0ELb0EN7cutlass10bfloat16_tE19Flash_kernel_traitsILi64ELi128ELi64ELi4ES3_EELb1ELb1ELb0ELb0ELb0ELb0ELb0ELb0EEEvNS_16Flash_fwd_paramsE)
        /*00e0*/ 	.word	0x000000ff


	//----- nvinfo : EIATTR_FRAME_SIZE
	.align		4
.L_48:
        /*00e4*/ 	.byte	0x04, 0x11
        /*00e6*/ 	.short	(.L_50 - .L_49)
	.align		4
.L_49:
        /*00e8*/ 	.word	index@(_ZN5flash16flash_fwd_kernelI23Flash_fwd_kernel_traitsILi64ELi128ELi64ELi4ELb0ELb0EN7cutlass10bfloat16_tE19Flash_kernel_traitsILi64ELi128ELi64ELi4ES3_EELb1ELb1ELb0ELb0ELb0ELb0ELb0ELb0EEEvNS_16Flash_fwd_paramsE)
        /*00ec*/ 	.word	0x00000020


	//----- nvinfo : EIATTR_REGCOUNT
	.align		4
.L_50:
        /*00f0*/ 	.byte	0x04, 0x2f
        /*00f2*/ 	.short	(.L_52 - .L_51)
	.align		4
.L_51:
        /*00f4*/ 	.word	index@(_ZN5flash16flash_fwd_kernelI23Flash_fwd_kernel_traitsILi64ELi128ELi128ELi4ELb0ELb0EN7cutlass10bfloat16_tE19Flash_kernel_traitsILi64ELi128ELi128ELi4ES3_EELb0ELb1ELb0ELb1ELb0ELb0ELb1ELb0EEEvNS_16Flash_fwd_paramsE)
        /*00f8*/ 	.word	0x000000ff


	//----- nvinfo : EIATTR_FRAME_SIZE
	.align		4
.L_52:
        /*00fc*/ 	.byte	0x04, 0x11
        /*00fe*/ 	.short	(.L_54 - .L_53)
	.align		4
.L_53:
        /*0100*/ 	.word	index@(_ZN5flash16flash_fwd_kernelI23Flash_fwd_kernel_traitsILi64ELi128ELi128ELi4ELb0ELb0EN7cutlass10bfloat16_tE19Flash_kernel_traitsILi64ELi128ELi128ELi4ES3_EELb0ELb1ELb0ELb1ELb0ELb0ELb1ELb0EEEvNS_16Flash_fwd_paramsE)
        /*0104*/ 	.word	0x00000170


	//----- nvinfo : EIATTR_REGCOUNT
	.align		4
.L_54:
        /*0108*/ 	.byte	0x04, 0x2f
        /*010a*/ 	.short	(.L_56 - .L_55)
	.align		4
.L_55:
        /*010c*/ 	.word	index@(_ZN5flash16flash_fwd_kernelI23Flash_fwd_kernel_traitsILi64ELi128ELi128ELi4ELb0ELb0EN7cutlass10bfloat16_tE19Flash_kernel_traitsILi64ELi128ELi128ELi4ES3_EELb0ELb1ELb0ELb1ELb0ELb0ELb0ELb0EEEvNS_16Flash_fwd_paramsE)
        /*0110*/ 	.word	0x000000ff


	//----- nvinfo : EIATTR_FRAME_SIZE
	.align		4
.L_56:
        /*0114*/ 	.byte	0x04, 0x11
        /*0116*/ 	.short	(.L_58 - .L_57)
	.align		4
.L_57:
        /*0118*/ 	.word	index@(_ZN5flash16flash_fwd_kernelI23Flash_fwd_kernel_traitsILi64ELi128ELi128ELi4ELb0ELb0EN7cutlass10bfloat16_tE19Flash_kernel_traitsILi64ELi128ELi128ELi4ES3_EELb0ELb1ELb0ELb1ELb0ELb0ELb0ELb0EEEvNS_16Flash_fwd_paramsE)
        /*011c*/ 	.word	0x00000130


	//----- nvinfo : EIATTR_REGCOUNT
	.align		4
.L_58:
        /*0120*/ 	.byte	0x04, 0x2f
        /*0122*/ 	.short	(.L_60 - .L_59)
	.align		4
.L_59:
        /*0124*/ 	.word	index@(_ZN5flash16flash_fwd_kernelI23Flash_fwd_kernel_traitsILi64ELi128ELi128ELi4ELb0ELb0EN7cutlass10bfloat16_tE19Flash_kernel_traitsILi64ELi128ELi128ELi4ES3_EELb0ELb1ELb0ELb0ELb0ELb0ELb1ELb0EEEvNS_16Flash_fwd_paramsE)
        /*0128*/ 	.word	0x000000ff


	//----- nvinfo : EIATTR_FRAME_SIZE
	.align		4
.L_60:
        /*012c*/ 	.byte	0x04, 0x11
        /*012e*/ 	.short	(.L_62 - .L_61)
	.align		4
.L_61:
        /*0130*/ 	.word	index@(_ZN5flash16flash_fwd_kernelI23Flash_fwd_kernel_traitsILi64ELi128ELi128ELi4ELb0ELb0EN7cutlass10bfloat16_tE19Flash_kernel_traitsILi64ELi128ELi128ELi4ES3_EELb0ELb1ELb0ELb0ELb0ELb0ELb1ELb0EEEvNS_16Flash_fwd_paramsE)
        /*0134*/ 	.word	0x00000160


	//----- nvinfo : EIATTR_REGCOUNT
	.align		4
.L_62:
        /*0138*/ 	.byte	0x04, 0x2f
        /*013a*/ 	.short	(.L_64 - .L_63)
	.align		4
.L_63:
        /*013c*/ 	.word	index@(_ZN5flash16flash_fwd_kernelI23Flash_fwd_kernel_traitsILi64ELi128ELi128ELi4ELb0ELb0EN7cutlass10bfloat16_tE19Flash_kernel_traitsILi64ELi128ELi128ELi4ES3_EELb0ELb1ELb0ELb0ELb0ELb0ELb0ELb0EEEvNS_16Flash_fwd_paramsE)
        /*0140*/ 	.word	0x000000ff


	//----- nvinfo : EIATTR_FRAME_SIZE
	.align		4
.L_64:
        /*0144*/ 	.byte	0x04, 0x11
        /*0146*/ 	.short	(.L_66 - .L_65)
	.align		4
.L_65:
        /*0148*/ 	.word	index@(_ZN5flash16flash_fwd_kernelI23Flash_fwd_kernel_traitsILi64ELi128ELi128ELi4ELb0ELb0EN7cutlass10bfloat16_tE19Flash_kernel_traitsILi64ELi128ELi128ELi4ES3_EELb0ELb1ELb0ELb0ELb0ELb0ELb0ELb0EEEvNS_16Flash_fwd_paramsE)
        /*014c*/ 	.word	0x00000170


	//----- nvinfo : EIATTR_REGCOUNT
	.align		4
.L_66:
        /*0150*/ 	.byte	0x04, 0x2f
        /*0152*/ 	.short	(.L_68 - .L_67)
	.align		4
.L_67:
        /*0154*/ 	.word	index@(_ZN5flash16flash_fwd_kernelI23Flash_fwd_kernel_traitsILi64ELi128ELi128ELi4ELb0ELb0EN7cutlass10bfloat16_tE19Flash_kernel_traitsILi64ELi128ELi128ELi4ES3_EELb0ELb1ELb0ELb0ELb0ELb1ELb1ELb0EEEvNS_16Flash_fwd_paramsE)
        /*0158*/ 	.word	0x000000ff


	//----- nvinfo : EIATTR_FRAME_SIZE
	.align		4
.L_68:
        /*015c*/ 	.byte	0x04, 0x11
        /*015e*/ 	.short	(.L_70 - .L_69)
	.align		4
.L_69:
        /*0160*/ 	.word	index@(_ZN5flash16flash_fwd_kernelI23Flash_fwd_kernel_traitsILi64ELi128ELi128ELi4ELb0ELb0EN7cutlass10bfloat16_tE19Flash_kernel_traitsILi64ELi128ELi128ELi4ES3_EELb0ELb1ELb0ELb0ELb0ELb1ELb1ELb0EEEvNS_16Flash_fwd_paramsE)
        /*0164*/ 	.word	0x00000118


	//----- nvinfo : EIATTR_REGCOUNT
	.align		4
.L_70:
        /*0168*/ 	.byte	0x04, 0x2f
        /*016a*/ 	.short	(.L_72 - .L_71)
	.align		4
.L_71:
        /*016c*/ 	.word	index@(_ZN5flash16flash_fwd_kernelI23Flash_fwd_kernel_traitsILi64ELi128ELi128ELi4ELb0ELb0EN7cutlass10bfloat16_tE19Flash_kernel_traitsILi64ELi128ELi128ELi4ES3_EELb0ELb1ELb0ELb0ELb0ELb1ELb0ELb0EEEvNS_16Flash_fwd_paramsE)
        /*0170*/ 	.word	0x000000ff


	//----- nvinfo : EIATTR_FRAME_SIZE
	.align		4
.L_72:
        /*0174*/ 	.byte	0x04, 0x11
        /*0176*/ 	.short	(.L_74 - .L_73)
	.align		4
.L_73:
        /*0178*/ 	.word	index@(_ZN5flash16flash_fwd_kernelI23Flash_fwd_kernel_traitsILi64ELi128ELi128ELi4ELb0ELb0EN7cutlass10bfloat16_tE19Flash_kernel_traitsILi64ELi128ELi128ELi4ES3_EELb0ELb1ELb0ELb0ELb0ELb1ELb0ELb0EEEvNS_16Flash_fwd_paramsE)
        /*017c*/ 	.word	0x00000128


	//----- nvinfo : EIATTR_REGCOUNT
	.align		4
.L_74:
        /*0180*/ 	.byte	0x04, 0x2f
        /*0182*/ 	.short	(.L_76 - .L_75)
	.align		4
.L_75:
        /*0184*/ 	.word	index@(_ZN5flash16flash_fwd_kernelI23Flash_fwd_kernel_traitsILi64ELi128ELi128ELi4ELb0ELb0EN7cutlass10bfloat16_tE19Flash_kernel_traitsILi64ELi128ELi128ELi4ES3_EELb0ELb1ELb0ELb0ELb1ELb1ELb1ELb0EEEvNS_16Flash_fwd_paramsE)
        /*0188*/ 	.word	0x000000ff


	//----- nvinfo : EIATTR_FRAME_SIZE
	.align		4
.L_76:
        /*018c*/ 	.byte	0x04, 0x11
        /*018e*/ 	.short	(.L_78 - .L_77)
	.align		4
.L_77:
        /*0190*/ 	.word	index@(_ZN5flash16flash_fwd_kernelI23Flash_fwd_kernel_traitsILi64ELi128ELi128ELi4ELb0ELb0EN7cutlass10bfloat16_tE19Flash_kernel_traitsILi64ELi128ELi128ELi4ES3_EELb0ELb1ELb0ELb0ELb1ELb1ELb1ELb0EEEvNS_16Flash_fwd_paramsE)
        /*0194*/ 	.word	0x000000e0


	//----- nvinfo : EIATTR_REGCOUNT
	.align		4
.L_78:
        /*0198*/ 	.byte	0x04, 0x2f
        /*019a*/ 	.short	(.L_80 - .L_79)
	.align		4
.L_79:
        /*019c*/ 	.word	index@(_ZN5flash16flash_fwd_kernelI23Flash_fwd_kernel_traitsILi64ELi128ELi128ELi4ELb0ELb0EN7cutlass10bfloat16_tE19Flash_kernel_traitsILi64ELi128ELi128ELi4ES3_EELb0ELb1ELb0ELb0ELb1ELb1ELb0ELb0EEEvNS_16Flash_fwd_paramsE)
        /*01a0*/ 	.word	0x000000ff


	//----- nvinfo : EIATTR_FRAME_SIZE
	.align		4
.L_80:
        /*01a4*/ 	.byte	0x04, 0x11
        /*01a6*/ 	.short	(.L_82 - .L_81)
	.align		4
.L_81:
        /*01a8*/ 	.word	index@(_ZN5flash16flash_fwd_kernelI23Flash_fwd_kernel_traitsILi64ELi128ELi128ELi4ELb0ELb0EN7cutlass10bfloat16_tE19Flash_kernel_traitsILi64ELi128ELi128ELi4ES3_EELb0ELb1ELb0ELb0ELb1ELb1ELb0ELb0EEEvNS_16Flash_fwd_paramsE)
        /*01ac*/ 	.word	0x000000d8


	//----- nvinfo : EIATTR_MIN_STACK_SIZE
	.align		4
.L_82:
        /*01b0*/ 	.byte	0x04, 0x12
        /*01b2*/ 	.short	(.L_84 - .L_83)
	.align		4
.L_83:
        /*01b4*/ 	.word	index@(_ZN5flash16flash_fwd_kernelI23Flash_fwd_kernel_traitsILi64ELi128ELi128ELi4ELb0ELb0EN7cutlass10bfloat16_tE19Flash_kernel_traitsILi64ELi128ELi128ELi4ES3_EELb0ELb1ELb0ELb0ELb1ELb1ELb0ELb0EEEvNS_16Flash_fwd_paramsE)
        /*01b8*/ 	.word	0x000000d8


	//----- nvinfo : EIATTR_MIN_STACK_SIZE
	.align		4
.L_84:
        /*01bc*/ 	.byte	0x04, 0x12
        /*01be*/ 	.short	(.L_86 - .L_85)
	.align		4
.L_85:
        /*01c0*/ 	.word	index@(_ZN5flash16flash_fwd_kernelI23Flash_fwd_kernel_traitsILi64ELi128ELi128ELi4ELb0ELb0EN7cutlass10bfloat16_tE19Flash_kernel_traitsILi64ELi128ELi128ELi4ES3_EELb0ELb1ELb0ELb0ELb1ELb1ELb1ELb0EEEvNS_16Flash_fwd_paramsE)
        /*01c4*/ 	.word	0x000000e0


	//----- nvinfo : EIATTR_MIN_STACK_SIZE
	.align		4
.L_86:
        /*01c8*/ 	.byte	0x04, 0x12
        /*01ca*/ 	.short	(.L_88 - .L_87)
	.align		4
.L_87:
        /*01cc*/ 	.word	index@(_ZN5flash16flash_fwd_kernelI23Flash_fwd_kernel_traitsILi64ELi128ELi128ELi4ELb0ELb0EN7cutlass10bfloat16_tE19Flash_kernel_traitsILi64ELi128ELi128ELi4ES3_EELb0ELb1ELb0ELb0ELb0ELb1ELb0ELb0EEEvNS_16Flash_fwd_paramsE)
        /*01d0*/ 	.word	0x00000128


	//----- nvinfo : EIATTR_MIN_STACK_SIZE
	.align		4
.L_88:
        /*01d4*/ 	.byte	0x04, 0x12
        /*01d6*/ 	.short	(.L_90 - .L_89)
	.align		4
.L_89:
        /*01d8*/ 	.word	index@(_ZN5flash16flash_fwd_kernelI23Flash_fwd_kernel_traitsILi64ELi128ELi128ELi4ELb0ELb0EN7cutlass10bfloat16_tE19Flash_kernel_traitsILi64ELi128ELi128ELi4ES3_EELb0ELb1ELb0ELb0ELb0ELb1ELb1ELb0EEEvNS_16Flash_fwd_paramsE)
        /*01dc*/ 	.word	0x00000118


	//----- nvinfo : EIATTR_MIN_STACK_SIZE
	.align		4
.L_90:
        /*01e0*/ 	.byte	0x04, 0x12
        /*01e2*/ 	.short	(.L_92 - .L_91)
	.align		4
.L_91:
        /*01e4*/ 	.word	index@(_ZN5flash16flash_fwd_kernelI23Flash_fwd_kernel_traitsILi64ELi128ELi128ELi4ELb0ELb0EN7cutlass10bfloat16_tE19Flash_kernel_traitsILi64ELi128ELi128ELi4ES3_EELb0ELb1ELb0ELb0ELb0ELb0ELb0ELb0EEEvNS_16Flash_fwd_paramsE)
        /*01e8*/ 	.word	0x00000170


	//----- nvinfo : EIATTR_MIN_STACK_SIZE
	.align		4
.L_92:
        /*01ec*/ 	.byte	0x04, 0x12
        /*01ee*/ 	.short	(.L_94 - .L_93)
	.align		4
.L_93:
        /*01f0*/ 	.word	index@(_ZN5flash16flash_fwd_kernelI23Flash_fwd_kernel_traitsILi64ELi128ELi128ELi4ELb0ELb0EN7cutlass10bfloat16_tE19Flash_kernel_traitsILi64ELi128ELi128ELi4ES3_EELb0ELb1ELb0ELb0ELb0ELb0ELb1ELb0EEEvNS_16Flash_fwd_paramsE)
        /*01f4*/ 	.word	0x00000160


	//----- nvinfo : EIATTR_MIN_STACK_SIZE
	.align		4
.L_94:
        /*01f8*/ 	.byte	0x04, 0x12
        /*01fa*/ 	.short	(.L_96 - .L_95)
	.align		4
.L_95:
        /*01fc*/ 	.word	index@(_ZN5flash16flash_fwd_kernelI23Flash_fwd_kernel_traitsILi64ELi128ELi128ELi4ELb0ELb0EN7cutlass10bfloat16_tE19Flash_kernel_traitsILi64ELi128ELi128ELi4ES3_EELb0ELb1ELb0ELb1ELb0ELb0ELb0ELb0EEEvNS_16Flash_fwd_paramsE)
        /*0200*/ 	.word	0x00000130


	//----- nvinfo : EIATTR_MIN_STACK_SIZE
	.align		4
.L_96:
        /*0204*/ 	.byte	0x04, 0x12
        /*0206*/ 	.short	(.L_98 - .L_97)
	.align		4
.L_97:
        /*0208*/ 	.word	index@(_ZN5flash16flash_fwd_kernelI23Flash_fwd_kernel_traitsILi64ELi128ELi128ELi4ELb0ELb0EN7cutlass10bfloat16_tE19Flash_kernel_traitsILi64ELi128ELi128ELi4ES3_EELb0ELb1ELb0ELb1ELb0ELb0ELb1ELb0EEEvNS_16Flash_fwd_paramsE)
        /*020c*/ 	.word	0x00000170


	//----- nvinfo : EIATTR_MIN_STACK_SIZE
	.align		4
.L_98:
        /*0210*/ 	.byte	0x04, 0x12
        /*0212*/ 	.short	(.L_100 - .L_99)
	.align		4
.L_99:
        /*0214*/ 	.word	index@(_ZN5flash16flash_fwd_kernelI23Flash_fwd_kernel_traitsILi64ELi128ELi64ELi4ELb0ELb0EN7cutlass10bfloat16_tE19Flash_kernel_traitsILi64ELi128ELi64ELi4ES3_EELb1ELb1ELb0ELb0ELb0ELb0ELb0ELb0EEEvNS_16Flash_fwd_paramsE)
        /*0218*/ 	.word	0x00000020


	//----- nvinfo : EIATTR_MIN_STACK_SIZE
	.align		4
.L_100:
        /*021c*/ 	.byte	0x04, 0x12
        /*021e*/ 	.short	(.L_102 - .L_101)
	.align		4
.L_101:
        /*0220*/ 	.word	index@(_ZN5flash16flash_fwd_kernelI23Flash_fwd_kernel_traitsILi64ELi128ELi64ELi4ELb0ELb0EN7cutlass10bfloat16_tE19Flash_kernel_traitsILi64ELi128ELi64ELi4ES3_EELb1ELb1ELb0ELb0ELb1ELb1ELb0ELb0EEEvNS_16Flash_fwd_paramsE)
        /*0224*/ 	.word	0x00000000


	//----- nvinfo : EIATTR_MIN_STACK_SIZE
	.align		4
.L_102:
        /*0228*/ 	.byte	0x04, 0x12
        /*022a*/ 	.short	(.L_104 - .L_103)
	.align		4
.L_103:
        /*022c*/ 	.word	index@(_ZN5flash16flash_fwd_kernelI23Flash_fwd_kernel_traitsILi64ELi128ELi64ELi4ELb0ELb0EN7cutlass10bfloat16_tE19Flash_kernel_traitsILi64ELi128ELi64ELi4ES3_EELb0ELb1ELb0ELb0ELb1ELb1ELb1ELb0EEEvNS_16Flash_fwd_paramsE)
        /*0230*/ 	.word	0x00000000


	//----- nvinfo : EIATTR_MIN_STACK_SIZE
	.align		4
.L_104:
        /*0234*/ 	.byte	0x04, 0x12
        /*0236*/ 	.short	(.L_106 - .L_105)
	.align		4
.L_105:
        /*0238*/ 	.word	index@(_ZN5flash16flash_fwd_kernelI23Flash_fwd_kernel_traitsILi64ELi128ELi64ELi4ELb0ELb0EN7cutlass10bfloat16_tE19Flash_kernel_traitsILi64ELi128ELi64ELi4ES3_EELb1ELb1ELb0ELb0ELb0ELb1ELb0ELb0EEEvNS_16Flash_fwd_paramsE)
        /*023c*/ 	.word	0x00000000


	//----- nvinfo : EIATTR_MIN_STACK_SIZE
	.align		4
.L_106:
        /*0240*/ 	.byte	0x04, 0x12
        /*0242*/ 	.short	(.L_108 - .L_107)
	.align		4
.L_107:
        /*0244*/ 	.word	index@(_ZN5flash16flash_fwd_kernelI23Flash_fwd_kernel_traitsILi64ELi128ELi64ELi4ELb0ELb0EN7cutlass10bfloat16_tE19Flash_kernel_traitsILi64ELi128ELi64ELi4ES3_EELb0ELb1ELb0ELb0ELb0ELb1ELb1ELb0EEEvNS_16Flash_fwd_paramsE)
        /*0248*/ 	.word	0x00000000


	//----- nvinfo : EIATTR_MIN_STACK_SIZE
	.align		4
.L_108:
        /*024c*/ 	.byte	0x04, 0x12
        /*024e*/ 	.short	(.L_110 - .L_109)
	.align		4
.L_109:
        /*0250*/ 	.word	index@(_ZN5flash16flash_fwd_kernelI23Flash_fwd_kernel_traitsILi64ELi128ELi64ELi4ELb0ELb0EN7cutlass10bfloat16_tE19Flash_kernel_traitsILi64ELi128ELi64ELi4ES3_EELb1ELb1ELb0ELb1ELb0ELb0ELb0ELb0EEEvNS_16Flash_fwd_paramsE)
        /*0254*/ 	.word	0x00000000


	//----- nvinfo : EIATTR_MIN_STACK_SIZE
	.align		4
.L_110:
        /*0258*/ 	.byte	0x04, 0x12
        /*025a*/ 	.short	(.L_112 - .L_111)
	.align		4
.L_111:
        /*025c*/ 	.word	index@(_ZN5flash16flash_fwd_kernelI23Flash_fwd_kernel_traitsILi64ELi128ELi64ELi4ELb0ELb0EN7cutlass10bfloat16_tE19Flash_kernel_traitsILi64ELi128ELi64ELi4ES3_EELb1ELb1ELb0ELb0ELb0ELb0ELb0ELb1EEEvNS_16Flash_fwd_paramsE)
        /*0260*/ 	.word	0x000001d0


	//----- nvinfo : EIATTR_MIN_STACK_SIZE
	.align		4
.L_112:
        /*0264*/ 	.byte	0x04, 0x12
        /*0266*/ 	.short	(.L_114 - .L_113)
	.align		4
.L_113:
        /*0268*/ 	.word	index@(_ZN5flash16flash_fwd_kernelI23Flash_fwd_kernel_traitsILi64ELi128ELi64ELi4ELb0ELb0EN7cutlass10bfloat16_tE19Flash_kernel_traitsILi64ELi128ELi64ELi4ES3_EELb0ELb1ELb0ELb0ELb0ELb0ELb1ELb0EEEvNS_16Flash_fwd_paramsE)
        /*026c*/ 	.word	0x00000048


	//----- nvinfo : EIATTR_MIN_STACK_SIZE
	.align		4
.L_114:
        /*0270*/ 	.byte	0x04, 0x12
        /*0272*/ 	.short	(.L_116 - .L_115)
	.align		4
.L_115:
        /*0274*/ 	.word	index@(_ZN5flash16flash_fwd_kernelI23Flash_fwd_kernel_traitsILi64ELi128ELi64ELi4ELb0ELb0EN7cutlass10bfloat16_tE19Flash_kernel_traitsILi64ELi128ELi64ELi4ES3_EELb1ELb1ELb0ELb1ELb0ELb0ELb0ELb1EEEvNS_16Flash_fwd_paramsE)
        /*0278*/ 	.word	0x000001b0


	//----- nvinfo : EIATTR_MIN_STACK_SIZE
	.align		4
.L_116:
        /*027c*/ 	.byte	0x04, 0x12
        /*027e*/ 	.short	(.L_118 - .L_117)
	.align		4
.L_117:
        /*0280*/ 	.word	index@(_ZN5flash16flash_fwd_kernelI23Flash_fwd_kernel_traitsILi64ELi128ELi64ELi4ELb0ELb0EN7cutlass10bfloat16_tE19Flash_kernel_traitsILi64ELi128ELi64ELi4ES3_EELb0ELb1ELb0ELb1ELb0ELb0ELb1ELb0EEEvNS_16Flash_fwd_paramsE)
        /*0284*/ 	.word	0x00000038
.L_118:


//--------------------- .nv.info._ZN5flash16flash_fwd_kernelI23Flash_fwd_kernel_traitsILi64ELi128ELi128ELi4ELb0ELb0EN7cutlass10bfloat16_tE19Flash_kernel_traitsILi64ELi128ELi128ELi4ES3_EELb0ELb1ELb0ELb0ELb1ELb1ELb0ELb0EEEvNS_16Flash_fwd_paramsE --------------------------
	.section	.nv.info._ZN5flash16flash_fwd_kernelI23Flash_fwd_kernel_traitsILi64ELi128ELi128ELi4ELb0ELb0EN7cutlass10bfloat16_tE19Flash_kernel_traitsILi64ELi128ELi128ELi4ES3_EELb0ELb1ELb0ELb0ELb1ELb1ELb0ELb0EEEvNS_16Flash_fwd_paramsE,"",@"SHT_CUDA_INFO"
	.sectionflags	@""
	.align	4


	//----- nvinfo : EIATTR_CUDA_API_VERSION
	.align		4
        /*0000*/ 	.byte	0x04, 0x37
        /*0002*/ 	.short	(.L_120 - .L_119)
.L_119:
        /*0004*/ 	.word	0x00000082


	//----- nvinfo : EIATTR_SW2861232_WAR
	.align		4
.L_120:
        /*0008*/ 	.byte	0x01, 0x35
	.zero		2


	//----- nvinfo : EIATTR_PARAM_CBANK
	.align		4
        /*000c*/ 	.byte	0x04, 0x0a
        /*000e*/ 	.short	(.L_122 - .L_121)
	.align		4
.L_121:
        /*0010*/ 	.word	index@(.nv.constant0._ZN5flash16flash_fwd_kernelI23Flash_fwd_kernel_traitsILi64ELi128ELi128ELi4ELb0ELb0EN7cutlass10bfloat16_tE19Flash_kernel_traitsILi64ELi128ELi128ELi4ES3_EELb0ELb1ELb0ELb0ELb1ELb1ELb0ELb0EEEvNS_16Flash_fwd_paramsE)
        /*0014*/ 	.short	0x0160
        /*0016*/ 	.short	0x01d0


	//----- nvinfo : EIATTR_CBANK_PARAM_SIZE
	.align		4
.L_122:
        /*0018*/ 	.byte	0x03, 0x19
        /*001a*/ 	.short	0x01d0


	//----- nvinfo : EIATTR_KPARAM_INFO
	.align		4
        /*001c*/ 	.byte	0x04, 0x17
        /*001e*/ 	.short	(.L_124 - .L_123)
.L_123:
        /*0020*/ 	.word	0x00000000
        /*0024*/ 	.short	0x0000
        /*0026*/ 	.short	0x0000
        /*0028*/ 	.byte	0x00, 0xf0, 0x41, 0x07


	//----- nvinfo : EIATTR_MAXREG_COUNT
	.align		4
.L_124:
        /*002c*/ 	.byte	0x03, 0x1b
        /*002e*/ 	.short	0x00ff


	//----- nvinfo : EIATTR_NUM_BARRIERS
	.align		4
        /*0030*/ 	.byte	0x02, 0x4c
        /*0032*/ 	.byte	0x01
	.zero		1


	//----- nvinfo : EIATTR_ANNOTATIONS
	.align		4
        /*0034*/ 	.byte	0x04, 0x55
        /*0036*/ 	.short	(.L_126 - .L_125)


	//   ....[0]....
.L_125:
        /*0038*/ 	.word	0x00000001
        /*003c*/ 	.byte	0x60, 0x02, 0x00, 0x00, 0x01, 0x00, 0x00, 0x00, 0x50, 0x04, 0x00, 0x00, 0x01, 0x00, 0x00, 0x00
        /* <DEDUP_REMOVED lines=65> */
        /*045c*/ 	.byte	0x90, 0xd0, 0x00, 0x00


	//----- nvinfo : EIATTR_MERCURY_ISA_VERSION
	.align		4
.L_126:
        /*0460*/ 	.byte	0x03, 0x5f
        /*0462*/ 	.short	0x0000


	//----- nvinfo : EIATTR_COOP_GROUP_MASK_REGIDS
	.align		4
        /*0464*/ 	.byte	0x04, 0x29
        /*0466*/ 	.short	(.L_128 - .L_127)


	//   ....[0]....
.L_127:
        /*0468*/ 	.word	0xffffffff


	//   ....[1]....
        /*046c*/ 	.word	0xffffffff


	//   ....[2]....
        /*0470*/ 	.word	0xffffffff


	//   ....[3]....
        /*0474*/ 	.word	0xffffffff


	//   ....[4]....
        /*0478*/ 	.word	0xffffffff


	//   ....[5]....
        /*047c*/ 	.word	0xffffffff


	//   ....[6]....
        /*0480*/ 	.word	0xffffffff


	//   ....[7]....
        /*0484*/ 	.word	0xffffffff


	//   ....[8]....
        /*0488*/ 	.word	0xffffffff


	//   ....[9]....
        /*048c*/ 	.word	0xffffffff


	//   ....[10]....
        /*0490*/ 	.word	0xffffffff


	//   ....[11]....
        /*0494*/ 	.word	0xffffffff


	//   ....[12]....
        /*0498*/ 	.word	0xffffffff


	//   ....[13]....
        /*049c*/ 	.word	0xffffffff


	//   ....[14]....
        /*04a0*/ 	.word	0xffffffff


	//   ....[15]....
        /*04a4*/ 	.word	0xffffffff


	//   ....[16]....
        /*04a8*/ 	.word	0xffffffff


	//   ....[17]....
        /*04ac*/ 	.word	0xffffffff


	//   ....[18]....
        /*04b0*/ 	.word	0xffffffff


	//   ....[19]....
        /*04b4*/ 	.word	0xffffffff


	//   ....[20]....
        /*04b8*/ 	.word	0xffffffff


	//   ....[21]....
        /*04bc*/ 	.word	0xffffffff


	//   ....[22]....
        /*04c0*/ 	.word	0xffffffff


	//   ....[23]....
        /*04c4*/ 	.word	0xffffffff


	//----- nvinfo : EIATTR_COOP_GROUP_INSTR_OFFSETS
	.align		4
.L_128:
        /*04c8*/ 	.byte	0x04, 0x28
        /*04ca*/ 	.short	(.L_130 - .L_129)


	//   ....[0]....
.L_129:
        /*04cc*/ 	.word	0x00003990


	//   ....[1]....
        /*04d0*/ 	.word	0x00003a10


	//   ....[2]....
        /*04d4*/ 	.word	0x00003a20


	//   ....[3]....
        /*04d8*/ 	.word	0x00003a60


	//   ....[4]....
        /*04dc*/ 	.word	0x00004160


	//   ....[5]....
        /*04e0*/ 	.word	0x00004250


	//   ....[6]....
        /*04e4*/ 	.word	0x000042f0


	//   ....[7]....
        /*04e8*/ 	.word	0x00004350


	//   ....[8]....
        /*04ec*/ 	.word	0x00008c60


	//   ....[9]....
        /*04f0*/ 	.word	0x00008dd0


	//   ....[10]....
        /*04f4*/ 	.word	0x00008e10


	//   ....[11]....
        /*04f8*/ 	.word	0x00008e30


	//   ....[12]....
        /*04fc*/ 	.word	0x00008e40


	//   ....[13]....
        /*0500*/ 	.word	0x00008e90


	//   ....[14]....
        /*0504*/ 	.word	0x00008ed0


	//   ....[15]....
        /*0508*/ 	.word	0x00008f00


	//   ....[16]....
        /*050c*/ 	.word	0x0000bf20


	//   ....[17]....
        /*0510*/ 	.word	0x0000bf30


	//   ....[18]....
        /*0514*/ 	.word	0x0000bf40


	//   ....[19]....
        /*0518*/ 	.word	0x0000bf50


	//   ....[20]....
        /*051c*/ 	.word	0x0000bf80


	//   ....[21]....
        /*0520*/ 	.word	0x0000bfa0


	//   ....[22]....
        /*0524*/ 	.word	0x0000bfc0


	//   ....[23]....
        /*0528*/ 	.word	0x0000bfd0


	//----- nvinfo : EIATTR_EXIT_INSTR_OFFSETS
	.align		4
.L_130:
        /*052c*/ 	.byte	0x04, 0x1c
        /*052e*/ 	.short	(.L_132 - .L_131)


	//   ....[0]....
.L_131:
        /*0530*/ 	.word	0x00000170


	//   ....[1]....
        /*0534*/ 	.word	0x0000d340


	//   ....[2]....
        /*0538*/ 	.word	0x0000dc70


	//   ....[3]....
        /*053c*/ 	.word	0x0000dcf0


	//----- nvinfo : EIATTR_CTAIDZ_USED
	.align		4
.L_132:
        /*0540*/ 	.byte	0x01, 0x04
	.zero		2


	//----- nvinfo : EIATTR_CRS_STACK_SIZE
	.align		4
        /*0544*/ 	.byte	0x04, 0x1e
        /*0546*/ 	.short	(.L_134 - .L_133)
.L_133:
        /*0548*/ 	.word	0x00000000
.L_134:


//--------------------- .nv.info._ZN5flash16flash_fwd_kernelI23Flash_fwd_kernel_traitsILi64ELi128ELi128ELi4ELb0ELb0EN7cutlass10bfloat16_tE19Flash_kernel_traitsILi64ELi128ELi128ELi4ES3_EELb0ELb1ELb0ELb0ELb1ELb1ELb1ELb0EEEvNS_16Flash_fwd_paramsE --------------------------
	.section	.nv.info._ZN5flash16flash_fwd_kernelI23Flash_fwd_kernel_traitsILi64ELi128ELi128ELi4ELb0ELb0EN7cutlass10bfloat16_tE19Flash_kernel_traitsILi64ELi128ELi128ELi4ES3_EELb0ELb1ELb0ELb0ELb1ELb1ELb1ELb0EEEvNS_16Flash_fwd_paramsE,"",@"SHT_CUDA_INFO"
	.sectionflags	@""
	.align	4


	//----- nvinfo : EIATTR_CUDA_API_VERSION
	.align		4
        /*0000*/ 	.byte	0x04, 0x37
        /*0002*/ 	.short	(.L_136 - .L_135)
.L_135:
        /*0004*/ 	.word	0x00000082


	//----- nvinfo : EIATTR_SW2861232_WAR
	.align		4
.L_136:
        /*0008*/ 	.byte	0x01, 0x35
	.zero		2


	//----- nvinfo : EIATTR_PARAM_CBANK
	.align		4
        /*000c*/ 	.byte	0x04, 0x0a
        /*000e*/ 	.short	(.L_138 - .L_137)
	.align		4
.L_137:
        /*0010*/ 	.word	index@(.nv.constant0._ZN5flash16flash_fwd_kernelI23Flash_fwd_kernel_traitsILi64ELi128ELi128ELi4ELb0ELb0EN7cutlass10bfloat16_tE19Flash_kernel_traitsILi64ELi128ELi128ELi4ES3_EELb0ELb1ELb0ELb0ELb1ELb1ELb1ELb0EEEvNS_16Flash_fwd_paramsE)
        /*0014*/ 	.short	0x0160
        /*0016*/ 	.short	0x01d0


	//----- nvinfo : EIATTR_CBANK_PARAM_SIZE
	.align		4
.L_138:
        /*0018*/ 	.byte	0x03, 0x19
        /*001a*/ 	.short	0x01d0


	//----- nvinfo : EIATTR_KPARAM_INFO
	.align		4
        /*001c*/ 	.byte	0x04, 0x17
        /*001e*/ 	.short	(.L_140 - .L_139)
.L_139:
        /*0020*/ 	.word	0x00000000
        /*0024*/ 	.short	0x0000
        /*0026*/ 	.short	0x0000
        /*0028*/ 	.byte	0x00, 0xf0, 0x41, 0x07


	//----- nvinfo : EIATTR_MAXREG_COUNT
	.align		4
.L_140:
        /*002c*/ 	.byte	0x03, 0x1b
        /*002e*/ 	.short	0x00ff


	//----- nvinfo : EIATTR_NUM_BARRIERS
	.align		4
        /*0030*/ 	.byte	0x02, 0x4c
        /*0032*/ 	.byte	0x01
	.zero		1


	//----- nvinfo : EIATTR_ANNOTATIONS
	.align		4
        /*0034*/ 	.byte	0x04, 0x55
        /*0036*/ 	.short	(.L_142 - .L_141)


	//   ....[0]....
.L_141:
        /* <DEDUP_REMOVED lines=57> */
        /*03bc*/ 	.byte	0xf0, 0xf4, 0x00, 0x00, 0x01, 0x00, 0x00, 0x00, 0x20, 0xf5, 0x00, 0x00


	//----- nvinfo : EIATTR_MERCURY_ISA_VERSION
	.align		4
.L_142:
        /*03c8*/ 	.byte	0x03, 0x5f
        /*03ca*/ 	.short	0x0000


	//----- nvinfo : EIATTR_COOP_GROUP_MASK_REGIDS
	.align		4
        /*03cc*/ 	.byte	0x04, 0x29
        /*03ce*/ 	.short	(.L_144 - .L_143)


	//   ....[0]....
.L_143:
        /*03d0*/ 	.word	0xffffffff


	//   ....[1]....
        /*03d4*/ 	.word	0xffffffff


	//   ....[2]....
        /*03d8*/ 	.word	0xffffffff


	//   ....[3]....
        /*03dc*/ 	.word	0xffffffff


	//   ....[4]....
        /*03e0*/ 	.word	0xffffffff


	//   ....[5]....
        /*03e4*/ 	.word	0xffffffff


	//   ....[6]....
        /*03e8*/ 	.word	0xffffffff


	//   ....[7]....
        /*03ec*/ 	.word	0xffffffff


	//   ....[8]....
        /*03f0*/ 	.word	0xffffffff


	//   ....[9]....
        /*03f4*/ 	.word	0xffffffff


	//   ....[10]....
        /*03f8*/ 	.word	0xffffffff


	//   ....[11]....
        /*03fc*/ 	.word	0xffffffff


	//   ....[12]....
        /*0400*/ 	.word	0xffffffff


	//   ....[13]....
        /*0404*/ 	.word	0xffffffff


	//   ....[14]....
        /*0408*/ 	.word	0xffffffff


	//   ....[15]....
        /*040c*/ 	.word	0xffffffff


	//   ....[16]....
        /*0410*/ 	.word	0xffffffff


	//   ....[17]....
        /*0414*/ 	.word	0xffffffff


	//   ....[18]....
        /*0418*/ 	.word	0xffffffff


	//   ....[19]....
        /*041c*/ 	.word	0xffffffff


	//   ....[20]....
        /*0420*/ 	.word	0xffffffff


	//   ....[21]....
        /*0424*/ 	.word	0xffffffff


	//   ....[22]....
        /*0428*/ 	.word	0xffffffff


	//   ....[23]....
        /*042c*/ 	.word	0xffffffff


	//----- nvinfo : EIATTR_COOP_GROUP_INSTR_OFFSETS
	.align		4
.L_144:
        /*0430*/ 	.byte	0x04, 0x28
        /*0432*/ 	.short	(.L_146 - .L_145)


	//   ....[0]....
.L_145:
        /*0434*/ 	.word	0x00004a60


	//   ....[1]....
        /*0438*/ 	.word	0x00004ae0


	//   ....[2]....
        /*043c*/ 	.word	0x00004af0


	//   ....[3]....
        /*0440*/ 	.word	0x00004b30


	//   ....[4]....
        /*0444*/ 	.word	0x00005270


	//   ....[5]....
        /*0448*/ 	.word	0x00005350


	//   ....[6]....
        /*044c*/ 	.word	0x00005360


	//   ....[7]....
        /*0450*/ 	.word	0x000053f0


	//   ....[8]....
        /*0454*/ 	.word	0x0000aab0


	//   ....[9]....
        /*0458*/ 	.word	0x0000ab00


	//   ....[10]....
        /*045c*/ 	.word	0x0000abb0


	//   ....[11]....
        /*0460*/ 	.word	0x0000abf0


	//   ....[12]....
        /*0464*/ 	.word	0x0000ac20


	//   ....[13]....
        /*0468*/ 	.word	0x0000ac70


	//   ....[14]....
        /*046c*/ 	.word	0x0000b090


	//   ....[15]....
        /*0470*/ 	.word	0x0000b1d0


	//   ....[16]....
        /*0474*/ 	.word	0x0000e3b0


	//   ....[17]....
        /*0478*/ 	.word	0x0000e3c0


	//   ....[18]....
        /*047c*/ 	.word	0x0000e3d0


	//   ....[19]....
        /*0480*/ 	.word	0x0000e3e0


	//   ....[20]....
        /*0484*/ 	.word	0x0000e410


	//   ....[21]....
        /*0488*/ 	.word	0x0000e430


	//   ....[22]....
        /*048c*/ 	.word	0x0000e450


	//   ....[23]....
        /*0490*/ 	.word	0x0000e460


	//----- nvinfo : EIATTR_EXIT_INSTR_OFFSETS
	.align		4
.L_146:
        /*0494*/ 	.byte	0x04, 0x1c
        /*0496*/ 	.short	(.L_148 - .L_147)


	//   ....[0]....
.L_147:
        /*0498*/ 	.word	0x00000170


	//   ....[1]....
        /*049c*/ 	.word	0x0000f7d0


	//   ....[2]....
        /*04a0*/ 	.word	0x000100d0


	//   ....[3]....
        /*04a4*/ 	.word	0x00010150


	//----- nvinfo : EIATTR_CTAIDZ_USED
	.align		4
.L_148:
        /*04a8*/ 	.byte	0x01, 0x04
	.zero		2


	//----- nvinfo : EIATTR_CRS_STACK_SIZE
	.align		4
        /*04ac*/ 	.byte	0x04, 0x1e
        /*04ae*/ 	.short	(.L_150 - .L_149)
.L_149:
        /*04b0*/ 	.word	0x00000000
.L_150:


//--------------------- .nv.info._ZN5flash16flash_fwd_kernelI23Flash_fwd_kernel_traitsILi64ELi128ELi128ELi4ELb0ELb0EN7cutlass10bfloat16_tE19Flash_kernel_traitsILi64ELi128ELi128ELi4ES3_EELb0ELb1ELb0ELb0ELb0ELb1ELb0ELb0EEEvNS_16Flash_fwd_paramsE --------------------------
	.section	.nv.info._ZN5flash16flash_fwd_kernelI23Flash_fwd_kernel_traitsILi64ELi128ELi128ELi4ELb0ELb0EN7cutlass10bfloat16_tE19Flash_kernel_traitsILi64ELi128ELi128ELi4ES3_EELb0ELb1ELb0ELb0ELb0ELb1ELb0ELb0EEEvNS_16Flash_fwd_paramsE,"",@"SHT_CUDA_INFO"
	.sectionflags	@""
	.align	4


	//----- nvinfo : EIATTR_CUDA_API_VERSION
	.align		4
        /*0000*/ 	.byte	0x04, 0x37
        /*0002*/ 	.short	(.L_152 - .L_151)
.L_151:
        /*0004*/ 	.word	0x00000082


	//----- nvinfo : EIATTR_SW2861232_WAR
	.align		4
.L_152:
        /*0008*/ 	.byte	0x01, 0x35
	.zero		2


	//----- nvinfo : EIATTR_PARAM_CBANK
	.align		4
        /*000c*/ 	.byte	0x04, 0x0a
        /*000e*/ 	.short	(.L_154 - .L_153)
	.align		4
.L_153:
        /*0010*/ 	.word	index@(.nv.constant0._ZN5flash16flash_fwd_kernelI23Flash_fwd_kernel_traitsILi64ELi128ELi128ELi4ELb0ELb0EN7cutlass10bfloat16_tE19Flash_kernel_traitsILi64ELi128ELi128ELi4ES3_EELb0ELb1ELb0ELb0ELb0ELb1ELb0ELb0EEEvNS_16Flash_fwd_paramsE)
        /*0014*/ 	.short	0x0160
        /*0016*/ 	.short	0x01d0


	//----- nvinfo : EIATTR_CBANK_PARAM_SIZE
	.align		4
.L_154:
        /*0018*/ 	.byte	0x03, 0x19
        /*001a*/ 	.short	0x01d0


	//----- nvinfo : EIATTR_KPARAM_INFO
	.align		4
        /*001c*/ 	.byte	0x04, 0x17
        /*001e*/ 	.short	(.L_156 - .L_155)
.L_155:
        /*0020*/ 	.word	0x00000000
        /*0024*/ 	.short	0x0000
        /*0026*/ 	.short	0x0000
        /*0028*/ 	.byte	0x00, 0xf0, 0x41, 0x07


	//----- nvinfo : EIATTR_MAXREG_COUNT
	.align		4
.L_156:
        /*002c*/ 	.byte	0x03, 0x1b
        /*002e*/ 	.short	0x00ff


	//----- nvinfo : EIATTR_NUM_BARRIERS
	.align		4
        /*0030*/ 	.byte	0x02, 0x4c
        /*0032*/ 	.byte	0x01
	.zero		1


	//----- nvinfo : EIATTR_ANNOTATIONS
	.align		4
        /*0034*/ 	.byte	0x04, 0x55
        /*0036*/ 	.short	(.L_158 - .L_157)


	//   ....[0]....
.L_157:
        /* <DEDUP_REMOVED lines=110> */


	//----- nvinfo : EIATTR_MERCURY_ISA_VERSION
	.align		4
.L_158:
        /*0700*/ 	.byte	0x03, 0x5f
        /*0702*/ 	.short	0x0000


	//----- nvinfo : EIATTR_COOP_GROUP_MASK_REGIDS
	.align		4
        /*0704*/ 	.byte	0x04, 0x29
        /*0706*/ 	.short	(.L_160 - .L_159)


	//   ....[0]....
.L_159:
        /*0708*/ 	.word	0xffffffff


	//   ....[1]....
        /*070c*/ 	.word	0xffffffff


	//   ....[2]....
        /*0710*/ 	.word	0xffffffff


	//   ....[3]....
        /*0714*/ 	.word	0xffffffff


	//   ....[4]....
        /*0718*/ 	.word	0xffffffff


	//   ....[5]....
        /*071c*/ 	.word	0xffffffff


	//   ....[6]....
        /*0720*/ 	.word	0xffffffff


	//   ....[7]....
        /*0724*/ 	.word	0xffffffff


	//   ....[8]....
        /*0728*/ 	.word	0xffffffff


	//   ....[9]....
        /*072c*/ 	.word	0xffffffff


	//   ....[10]....
        /*0730*/ 	.word	0xffffffff


	//   ....[11]....
        /*0734*/ 	.word	0xffffffff


	//   ....[12]....
        /*0738*/ 	.word	0xffffffff


	//   ....[13]....
        /*073c*/ 	.word	0xffffffff


	//   ....[14]....
        /*0740*/ 	.word	0xffffffff


	//   ....[15]....
        /*0744*/ 	.word	0xffffffff


	//   ....[16]....
        /*0748*/ 	.word	0xffffffff


	//   ....[17]....
        /*074c*/ 	.word	0xffffffff


	//   ....[18]....
        /*0750*/ 	.word	0xffffffff


	//   ....[19]....
        /*0754*/ 	.word	0xffffffff


	//   ....[20]....
        /*0758*/ 	.word	0xffffffff


	//   ....[21]....
        /*075c*/ 	.word	0xffffffff


	//   ....[22]....
        /*0760*/ 	.word	0xffffffff


	//   ....[23]....
        /*0764*/ 	.word	0xffffffff


	//   ....[24]....
        /*0768*/ 	.word	0xffffffff


	//   ....[25]....
        /*076c*/ 	.word	0xffffffff


	//   ....[26]....
        /*0770*/ 	.word	0xffffffff


	//   ....[27]....
        /*0774*/ 	.word	0xffffffff


	//   ....[28]....
        /*0778*/ 	.word	0xffffffff


	//   ....[29]....
        /*077c*/ 	.word	0xffffffff


	//   ....[30]....
        /*0780*/ 	.word	0xffffffff


	//   ....[31]....
        /*0784*/ 	.word	0xffffffff


	//----- nvinfo : EIATTR_COOP_GROUP_INSTR_OFFSETS
	.align		4
.L_160:
        /*0788*/ 	.byte	0x04, 0x28
        /*078a*/ 	.short	(.L_162 - .L_161)


	//   ....[0]....
.L_161:
        /*078c*/ 	.word	0x00004a50


	//   ....[1]....
        /*0790*/ 	.word	0x00004bb0


	//   ....[2]....
        /*0794*/ 	.word	0x00004d50


	//   ....[3]....
        /*0798*/ 	.word	0x00004f40


	//   ....[4]....
        /*079c*/ 	.word	0x00004f90


	//   ....[5]....
        /*07a0*/ 	.word	0x00004fd0


	//   ....[6]....
        /*07a4*/ 	.word	0x00005220


	//   ....[7]....
        /*07a8*/ 	.word	0x00005270


	//   ....[8]....
        /*07ac*/ 	.word	0x0000c310


	//   ....[9]....
        /*07b0*/ 	.word	0x0000c470


	//   ....[10]....
        /*07b4*/ 	.word	0x0000c490


	//   ....[11]....
        /*07b8*/ 	.word	0x0000c570


	//   ....[12]....
        /*07bc*/ 	.word	0x0000c590


	//   ....[13]....
        /*07c0*/ 	.word	0x0000c660


	//   ....[14]....
        /*07c4*/ 	.word	0x0000c690


	//   ....[15]....
        /*07c8*/ 	.word	0x0000c790


	//   ....[16]....
        /*07cc*/ 	.word	0x00011bc0


	//   ....[17]....
        /*07d0*/ 	.word	0x00011d30


	//   ....[18]....
        /*07d4*/ 	.word	0x00011d80


	//   ....[19]....
        /*07d8*/ 	.word	0x00011da0


	//   ....[20]....
        /*07dc*/ 	.word	0x00011dc0


	//   ....[21]....
        /*07e0*/ 	.word	0x00011df0


	//   ....[22]....
        /*07e4*/ 	.word	0x00011e30


	//   ....[23]....
        /*07e8*/ 	.word	0x00011e60


	//   ....[24]....
        /*07ec*/ 	.word	0x00015340


	//   ....[25]....
        /*07f0*/ 	.word	0x00015350


	//   ....[26]....
        /*07f4*/ 	.word	0x00015360


	//   ....[27]....
        /*07f8*/ 	.word	0x00015380


	//   ....[28]....
        /*07fc*/ 	.word	0x00015390


	//   ....[29]....
        /*0800*/ 	.word	0x000153c0


	//   ....[30]....
        /*0804*/ 	.word	0x000153f0


	//   ....[31]....
        /*0808*/ 	.word	0x00015410


	//----- nvinfo : EIATTR_EXIT_INSTR_OFFSETS
	.align		4
.L_162:
        /*080c*/ 	.byte	0x04, 0x1c
        /*080e*/ 	.short	(.L_164 - .L_163)


	//   ....[0]....
.L_163:
        /*0810*/ 	.word	0x000004d0


	//   ....[1]....
        /*0814*/ 	.word	0x00016b10


	//   ....[2]....
        /*0818*/ 	.word	0x00016bd0


	//   ....[3]....
        /*081c*/ 	.word	0x00017ae0


	//   ....[4]....
        /*0820*/ 	.word	0x00017b60


	//----- nvinfo : EIATTR_CTAIDZ_USED
	.align		4
.L_164:
        /*0824*/ 	.byte	0x01, 0x04
	.zero		2


	//----- nvinfo : EIATTR_CRS_STACK_SIZE
	.align		4
        /*0828*/ 	.byte	0x04, 0x1e
        /*082a*/ 	.short	(.L_166 - .L_165)
.L_165:
        /*082c*/ 	.word	0x00000000
.L_166:


//--------------------- .nv.info._ZN5flash16flash_fwd_kernelI23Flash_fwd_kernel_traitsILi64ELi128ELi128ELi4ELb0ELb0EN7cutlass10bfloat16_tE19Flash_kernel_traitsILi64ELi128ELi128ELi4ES3_EELb0ELb1ELb0ELb0ELb0ELb1ELb1ELb0EEEvNS_16Flash_fwd_paramsE --------------------------
	.section	.nv.info._ZN5flash16flash_fwd_kernelI23Flash_fwd_kernel_traitsILi64ELi128ELi128ELi4ELb0ELb0EN7cutlass10bfloat16_tE19Flash_kernel_traitsILi64ELi128ELi128ELi4ES3_EELb0ELb1ELb0ELb0ELb0ELb1ELb1ELb0EEEvNS_16Flash_fwd_paramsE,"",@"SHT_CUDA_INFO"
	.sectionflags	@""
	.align	4


	//----- nvinfo : EIATTR_CUDA_API_VERSION
	.align		4
        /*0000*/ 	.byte	0x04, 0x37
        /*0002*/ 	.short	(.L_168 - .L_167)
.L_167:
        /*0004*/ 	.word	0x00000082


	//----- nvinfo : EIATTR_SW2861232_WAR
	.align		4
.L_168:
        /*0008*/ 	.byte	0x01, 0x35
	.zero		2


	//----- nvinfo : EIATTR_PARAM_CBANK
	.align		4
        /*000c*/ 	.byte	0x04, 0x0a
        /*000e*/ 	.short	(.L_170 - .L_169)
	.align		4
.L_169:
        /*0010*/ 	.word	index@(.nv.constant0._ZN5flash16flash_fwd_kernelI23Flash_fwd_kernel_traitsILi64ELi128ELi128ELi4ELb0ELb0EN7cutlass10bfloat16_tE19Flash_kernel_traitsILi64ELi128ELi128ELi4ES3_EELb0ELb1ELb0ELb0ELb0ELb1ELb1ELb0EEEvNS_16Flash_fwd_paramsE)
        /*0014*/ 	.short	0x0160
        /*0016*/ 	.short	0x01d0


	//----- nvinfo : EIATTR_CBANK_PARAM_SIZE
	.align		4
.L_170:
        /*0018*/ 	.byte	0x03, 0x19
        /*001a*/ 	.short	0x01d0


	//----- nvinfo : EIATTR_KPARAM_INFO
	.align		4
        /*001c*/ 	.byte	0x04, 0x17
        /*001e*/ 	.short	(.L_172 - .L_171)
.L_171:
        /*0020*/ 	.word	0x00000000
        /*0024*/ 	.short	0x0000
        /*0026*/ 	.short	0x0000
        /*0028*/ 	.byte	0x00, 0xf0, 0x41, 0x07


	//----- nvinfo : EIATTR_MAXREG_COUNT
	.align		4
.L_172:
        /*002c*/ 	.byte	0x03, 0x1b
        /*002e*/ 	.short	0x00ff


	//----- nvinfo : EIATTR_NUM_BARRIERS
	.align		4
        /*0030*/ 	.byte	0x02, 0x4c
        /*0032*/ 	.byte	0x01
	.zero		1


	//----- nvinfo : EIATTR_ANNOTATIONS
	.align		4
        /*0034*/ 	.byte	0x04, 0x55
        /*0036*/ 	.short	(.L_174 - .L_173)


	//   ....[0]....
.L_173:
        /* <DEDUP_REMOVED lines=103> */


	//----- nvinfo : EIATTR_MERCURY_ISA_VERSION
	.align		4
.L_174:
        /*0698*/ 	.byte	0x03, 0x5f
        /*069a*/ 	.short	0x0000


	//----- nvinfo : EIATTR_COOP_GROUP_MASK_REGIDS
	.align		4
        /*069c*/ 	.byte	0x04, 0x29
        /*069e*/ 	.short	(.L_176 - .L_175)


	//   ....[0]....
.L_175:
        /*06a0*/ 	.word	0xffffffff


	//   ....[1]....
        /*06a4*/ 	.word	0xffffffff


	//   ....[2]....
        /*06a8*/ 	.word	0xffffffff


	//   ....[3]....
        /*06ac*/ 	.word	0xffffffff


	//   ....[4]....
        /*06b0*/ 	.word	0xffffffff


	//   ....[5]....
        /*06b4*/ 	.word	0xffffffff


	//   ....[6]....
        /*06b8*/ 	.word	0xffffffff


	//   ....[7]....
        /*06bc*/ 	.word	0xffffffff


	//   ....[8]....
        /*06c0*/ 	.word	0xffffffff


	//   ....[9]....
        /*06c4*/ 	.word	0xffffffff


	//   ....[10]....
        /*06c8*/ 	.word	0xffffffff


	//   ....[11]....
        /*06cc*/ 	.word	0xffffffff


	//   ....[12]....
        /*06d0*/ 	.word	0xffffffff


	//   ....[13]....
        /*06d4*/ 	.word	0xffffffff


	//   ....[14]....
        /*06d8*/ 	.word	0xffffffff


	//   ....[15]....
        /*06dc*/ 	.word	0xffffffff


	//   ....[16]....
        /*06e0*/ 	.word	0xffffffff


	//   ....[17]....
        /*06e4*/ 	.word	0xffffffff


	//   ....[18]....
        /*06e8*/ 	.word	0xffffffff


	//   ....[19]....
        /*06ec*/ 	.word	0xffffffff


	//   ....[20]....
        /*06f0*/ 	.word	0xffffffff


	//   ....[21]....
        /*06f4*/ 	.word	0xffffffff


	//   ....[22]....
        /*06f8*/ 	.word	0xffffffff


	//   ....[23]....
        /*06fc*/ 	.word	0xffffffff


	//   ....[24]....
        /*0700*/ 	.word	0xffffffff


	//   ....[25]....
        /*0704*/ 	.word	0xffffffff


	//   ....[26]....
        /*0708*/ 	.word	0xffffffff


	//   ....[27]....
        /*070c*/ 	.word	0xffffffff


	//   ....[28]....
        /*0710*/ 	.word	0xffffffff


	//   ....[29]....
        /*0714*/ 	.word	0xffffffff


	//   ....[30]....
        /*0718*/ 	.word	0xffffffff


	//   ....[31]....
        /*071c*/ 	.word	0xffffffff


	//----- nvinfo : EIATTR_COOP_GROUP_INSTR_OFFSETS
	.align		4
.L_176:
        /*0720*/ 	.byte	0x04, 0x28
        /*0722*/ 	.short	(.L_178 - .L_177)


	//   ....[0]....
.L_177:
        /*0724*/ 	.word	0x000058d0


	//   ....[1]....
        /*0728*/ 	.word	0x00005a30


	//   ....[2]....
        /*072c*/ 	.word	0x00005bd0


	//   ....[3]....
        /*0730*/ 	.word	0x00005de0


	//   ....[4]....
        /*0734*/ 	.word	0x00005e30


	//   ....[5]....
        /*0738*/ 	.word	0x00005e70


	//   ....[6]....
        /*073c*/ 	.word	0x00006080


	//   ....[7]....
        /*0740*/ 	.word	0x000060d0


	//   ....[8]....
        /*0744*/ 	.word	0x0000d840


	//   ....[9]....
        /*0748*/ 	.word	0x0000d9a0


	//   ....[10]....
        /*074c*/ 	.word	0x0000d9c0


	//   ....[11]....
        /*0750*/ 	.word	0x0000daa0


	//   ....[12]....
        /*0754*/ 	.word	0x0000dac0


	//   ....[13]....
        /*0758*/ 	.word	0x0000db90


	//   ....[14]....
        /*075c*/ 	.word	0x0000dbb0


	//   ....[15]....
        /*0760*/ 	.word	0x0000ddb0


	//   ....[16]....
        /*0764*/ 	.word	0x00014270


	//   ....[17]....
        /*0768*/ 	.word	0x00014300


	//   ....[18]....
        /*076c*/ 	.word	0x00014350


	//   ....[19]....
        /*0770*/ 	.word	0x00014360


	//   ....[20]....
        /*0774*/ 	.word	0x00014660


	//   ....[21]....
        /*0778*/ 	.word	0x00014690


	//   ....[22]....
        /*077c*/ 	.word	0x00014a10


	//   ....[23]....
        /*0780*/ 	.word	0x00014b50


	//   ....[24]....
        /*0784*/ 	.word	0x000189e0


	//   ....[25]....
        /*0788*/ 	.word	0x000189f0


	//   ....[26]....
        /*078c*/ 	.word	0x00018a00


	//   ....[27]....
        /*0790*/ 	.word	0x00018a20


	//   ....[28]....
        /*0794*/ 	.word	0x00018a30


	//   ....[29]....
        /*0798*/ 	.word	0x00018a60


	//   ....[30]....
        /*079c*/ 	.word	0x00018a90


	//   ....[31]....
        /*07a0*/ 	.word	0x00018ab0


	//----- nvinfo : EIATTR_EXIT_INSTR_OFFSETS
	.align		4
.L_178:
        /*07a4*/ 	.byte	0x04, 0x1c
        /*07a6*/ 	.short	(.L_180 - .L_179)


	//   ....[0]....
.L_179:
        /*07a8*/ 	.word	0x000004d0


	//   ....[1]....
        /*07ac*/ 	.word	0x0001a1b0


	//   ....[2]....
        /*07b0*/ 	.word	0x0001a270


	//   ....[3]....
        /*07b4*/ 	.word	0x0001b180


	//   ....[4]....
        /*07b8*/ 	.word	0x0001b200


	//----- nvinfo : EIATTR_CTAIDZ_USED
	.align		4
.L_180:
        /*07bc*/ 	.byte	0x01, 0x04
	.zero		2


	//----- nvinfo : EIATTR_CRS_STACK_SIZE
	.align		4
        /*07c0*/ 	.byte	0x04, 0x1e
        /*07c2*/ 	.short	(.L_182 - .L_181)
.L_181:
        /*07c4*/ 	.word	0x00000000
.L_182:


//--------------------- .nv.info._ZN5flash16flash_fwd_kernelI23Flash_fwd_kernel_traitsILi64ELi128ELi128ELi4ELb0ELb0EN7cutlass10bfloat16_tE19Flash_kernel_traitsILi64ELi128ELi128ELi4ES3_EELb0ELb1ELb0ELb0ELb0ELb0ELb0ELb0EEEvNS_16Flash_fwd_paramsE --------------------------
	.section	.nv.info._ZN5flash16flash_fwd_kernelI23Flash_fwd_kernel_traitsILi64ELi128ELi128ELi4ELb0ELb0EN7cutlass10bfloat16_tE19Flash_kernel_traitsILi64ELi128ELi128ELi4ES3_EELb0ELb1ELb0ELb0ELb0ELb0ELb0ELb0EEEvNS_16Flash_fwd_paramsE,"",@"SHT_CUDA_INFO"
	.sectionflags	@""
	.align	4


	//----- nvinfo : EIATTR_CUDA_API_VERSION
	.align		4
        /*0000*/ 	.byte	0x04, 0x37
        /*0002*/ 	.short	(.L_184 - .L_183)
.L_183:
        /*0004*/ 	.word	0x00000082


	//----- nvinfo : EIATTR_SW2861232_WAR
	.align		4
.L_184:
        /*0008*/ 	.byte	0x01, 0x35
	.zero		2


	//----- nvinfo : EIATTR_PARAM_CBANK
	.align		4
        /*000c*/ 	.byte	0x04, 0x0a
        /*000e*/ 	.short	(.L_186 - .L_185)
	.align		4
.L_185:
        /*0010*/ 	.word	index@(.nv.constant0._ZN5flash16flash_fwd_kernelI23Flash_fwd_kernel_traitsILi64ELi128ELi128ELi4ELb0ELb0EN7cutlass10bfloat16_tE19Flash_kernel_traitsILi64ELi128ELi128ELi4ES3_EELb0ELb1ELb0ELb0ELb0ELb0ELb0ELb0EEEvNS_16Flash_fwd_paramsE)
        /*0014*/ 	.short	0x0160
        /*0016*/ 	.short	0x01d0


	//----- nvinfo : EIATTR_CBANK_PARAM_SIZE
	.align		4
.L_186:
        /*0018*/ 	.byte	0x03, 0x19
        /*001a*/ 	.short	0x01d0


	//----- nvinfo : EIATTR_KPARAM_INFO
	.align		4
        /*001c*/ 	.byte	0x04, 0x17
        /*001e*/ 	.short	(.L_188 - .L_187)
.L_187:
        /*0020*/ 	.word	0x00000000
        /*0024*/ 	.short	0x0000
        /*0026*/ 	.short	0x0000
        /*0028*/ 	.byte	0x00, 0xf0, 0x41, 0x07


	//----- nvinfo : EIATTR_MAXREG_COUNT
	.align		4
.L_188:
        /*002c*/ 	.byte	0x03, 0x1b
        /*002e*/ 	.short	0x00ff


	//----- nvinfo : EIATTR_NUM_BARRIERS
	.align		4
        /*0030*/ 	.byte	0x02, 0x4c
        /*0032*/ 	.byte	0x01
	.zero		1


	//----- nvinfo : EIATTR_ANNOTATIONS
	.align		4
        /*0034*/ 	.byte	0x04, 0x55
        /*0036*/ 	.short	(.L_190 - .L_189)


	//   ....[0]....
.L_189:
        /* <DEDUP_REMOVED lines=162> */


	//----- nvinfo : EIATTR_MERCURY_ISA_VERSION
	.align		4
.L_190:
        /*0a48*/ 	.byte	0x03, 0x5f
        /*0a4a*/ 	.short	0x0000


	//----- nvinfo : EIATTR_COOP_GROUP_MASK_REGIDS
	.align		4
        /*0a4c*/ 	.byte	0x04, 0x29
        /*0a4e*/ 	.short	(.L_192 - .L_191)


	//   ....[0]....
.L_191:
        /*0a50*/ 	.word	0xffffffff


	//   ....[1]....
        /*0a54*/ 	.word	0xffffffff


	//   ....[2]....
        /*0a58*/ 	.word	0xffffffff


	//   ....[3]....
        /*0a5c*/ 	.word	0xffffffff


	//   ....[4]....
        /*0a60*/ 	.word	0xffffffff


	//   ....[5]....
        /*0a64*/ 	.word	0xffffffff


	//   ....[6]....
        /*0a68*/ 	.word	0xffffffff


	//   ....[7]....
        /*0a6c*/ 	.word	0xffffffff


	//   ....[8]....
        /*0a70*/ 	.word	0xffffffff


	//   ....[9]....
        /*0a74*/ 	.word	0xffffffff


	//   ....[10]....
        /*0a78*/ 	.word	0xffffffff


	//   ....[11]....
        /*0a7c*/ 	.word	0xffffffff


	//   ....[12]....
        /*0a80*/ 	.word	0xffffffff


	//   ....[13]....
        /*0a84*/ 	.word	0xffffffff


	//   ....[14]....
        /*0a88*/ 	.word	0xffffffff


	//   ....[15]....
        /*0a8c*/ 	.word	0xffffffff


	//   ....[16]....
        /*0a90*/ 	.word	0xffffffff


	//   ....[17]....
        /*0a94*/ 	.word	0xffffffff


	//   ....[18]....
        /*0a98*/ 	.word	0xffffffff


	//   ....[19]....
        /*0a9c*/ 	.word	0xffffffff


	//   ....[20]....
        /*0aa0*/ 	.word	0xffffffff


	//   ....[21]....
        /*0aa4*/ 	.word	0xffffffff


	//   ....[22]....
        /*0aa8*/ 	.word	0xffffffff


	//   ....[23]....
        /*0aac*/ 	.word	0xffffffff


	//   ....[24]....
        /*0ab0*/ 	.word	0xffffffff


	//   ....[25]....
        /*0ab4*/ 	.word	0xffffffff


	//   ....[26]....
        /*0ab8*/ 	.word	0xffffffff


	//   ....[27]....
        /*0abc*/ 	.word	0xffffffff


	//   ....[28]....
        /*0ac0*/ 	.word	0xffffffff


	//   ....[29]....
        /*0ac4*/ 	.word	0xffffffff


	//   ....[30]....
        /*0ac8*/ 	.word	0xffffffff


	//   ....[31]....
        /*0acc*/ 	.word	0xffffffff


	//----- nvinfo : EIATTR_COOP_GROUP_INSTR_OFFSETS
	.align		4
.L_192:
        /*0ad0*/ 	.byte	0x04, 0x28
        /*0ad2*/ 	.short	(.L_194 - .L_193)


	//   ....[0]....
.L_193:
        /*0ad4*/ 	.word	0x00005c00


	//   ....[1]....
        /*0ad8*/ 	.word	0x00005c20


	//   ....[2]....
        /*0adc*/ 	.word	0x00005d40


	//   ....[3]....
        /*0ae0*/ 	.word	0x00005d70


	//   ....[4]....
        /*0ae4*/ 	.word	0x00006420


	//   ....[5]....
        /*0ae8*/ 	.word	0x00006620


	//   ....[6]....
        /*0aec*/ 	.word	0x00006630


	//   ....[7]....
        /*0af0*/ 	.word	0x00006690


	//   ....[8]....
        /*0af4*/ 	.word	0x0000d100


	//   ....[9]....
        /*0af8*/ 	.word	0x0000d210


	//   ....[10]....
        /*0afc*/ 	.word	0x0000d270


	//   ....[11]....
        /*0b00*/ 	.word	0x0000d2b0


	//   ....[12]....
        /*0b04*/ 	.word	0x0000d370


	//   ....[13]....
        /*0b08*/ 	.word	0x0000d400


	//   ....[14]....
        /*0b0c*/ 	.word	0x0000d460


	//   ....[15]....
        /*0b10*/ 	.word	0x0000d560


	//   ....[16]....
        /*0b14*/ 	.word	0x00013cc0


	//   ....[17]....
        /*0b18*/ 	.word	0x00013e30


	//   ....[18]....
        /*0b1c*/ 	.word	0x00013e80


	//   ....[19]....
        /*0b20*/ 	.word	0x00013ea0


	//   ....[20]....
        /*0b24*/ 	.word	0x00013ec0


	//   ....[21]....
        /*0b28*/ 	.word	0x00013f00


	//   ....[22]....
        /*0b2c*/ 	.word	0x00013f40


	//   ....[23]....
        /*0b30*/ 	.word	0x00013f70


	//   ....[24]....
        /*0b34*/ 	.word	0x000172d0


	//   ....[25]....
        /*0b38*/ 	.word	0x000172e0


	//   ....[26]....
        /*0b3c*/ 	.word	0x000172f0


	//   ....[27]....
        /*0b40*/ 	.word	0x00017310


	//   ....[28]....
        /*0b44*/ 	.word	0x00017320


	//   ....[29]....
        /*0b48*/ 	.word	0x00017350


	//   ....[30]....
        /*0b4c*/ 	.word	0x00017380


	//   ....[31]....
        /*0b50*/ 	.word	0x000173a0


	//----- nvinfo : EIATTR_EXIT_INSTR_OFFSETS
	.align		4
.L_194:
        /*0b54*/ 	.byte	0x04, 0x1c
        /*0b56*/ 	.short	(.L_196 - .L_195)


	//   ....[0]....
.L_195:
        /*0b58*/ 	.word	0x000004d0


	//   ....[1]....
        /*0b5c*/ 	.word	0x00018b90


	//   ....[2]....
        /*0b60*/ 	.word	0x00018c50


	//   ....[3]....
        /*0b64*/ 	.word	0x00019c60


	//   ....[4]....
        /*0b68*/ 	.word	0x00019ce0


	//----- nvinfo : EIATTR_CTAIDZ_USED
	.align		4
.L_196:
        /*0b6c*/ 	.byte	0x01, 0x04
	.zero		2


	//----- nvinfo : EIATTR_CRS_STACK_SIZE
	.align		4
        /*0b70*/ 	.byte	0x04, 0x1e
        /*0b72*/ 	.short	(.L_198 - .L_197)
.L_197:
        /*0b74*/ 	.word	0x00000000
.L_198:


//--------------------- .nv.info._ZN5flash16flash_fwd_kernelI23Flash_fwd_kernel_traitsILi64ELi128ELi128ELi4ELb0ELb0EN7cutlass10bfloat16_tE19Flash_kernel_traitsILi64ELi128ELi128ELi4ES3_EELb0ELb1ELb0ELb0ELb0ELb0ELb1ELb0EEEvNS_16Flash_fwd_paramsE --------------------------
	.section	.nv.info._ZN5flash16flash_fwd_kernelI23Flash_fwd_kernel_traitsILi64ELi128ELi128ELi4ELb0ELb0EN7cutlass10bfloat16_tE19Flash_kernel_traitsILi64ELi128ELi128ELi4ES3_EELb0ELb1ELb0ELb0ELb0ELb0ELb1ELb0EEEvNS_16Flash_fwd_paramsE,"",@"SHT_CUDA_INFO"
	.sectionflags	@""
	.align	4


	//----- nvinfo : EIATTR_CUDA_API_VERSION
	.align		4
        /*0000*/ 	.byte	0x04, 0x37
        /*0002*/ 	.short	(.L_200 - .L_199)
.L_199:
        /*0004*/ 	.word	0x00000082


	//----- nvinfo : EIATTR_SW2861232_WAR
	.align		4
.L_200:
        /*0008*/ 	.byte	0x01, 0x35
	.zero		2


	//----- nvinfo : EIATTR_PARAM_CBANK
	.align		4
        /*000c*/ 	.byte	0x04, 0x0a
        /*000e*/ 	.short	(.L_202 - .L_201)
	.align		4
.L_201:
        /*0010*/ 	.word	index@(.nv.constant0._ZN5flash16flash_fwd_kernelI23Flash_fwd_kernel_traitsILi64ELi128ELi128ELi4ELb0ELb0EN7cutlass10bfloat16_tE19Flash_kernel_traitsILi64ELi128ELi128ELi4ES3_EELb0ELb1ELb0ELb0ELb0ELb0ELb1ELb0EEEvNS_16Flash_fwd_paramsE)
        /*0014*/ 	.short	0x0160
        /*0016*/ 	.short	0x01d0


	//----- nvinfo : EIATTR_CBANK_PARAM_SIZE
	.align		4
.L_202:
        /*0018*/ 	.byte	0x03, 0x19
        /*001a*/ 	.short	0x01d0


	//----- nvinfo : EIATTR_KPARAM_INFO
	.align		4
        /*001c*/ 	.byte	0x04, 0x17
        /*001e*/ 	.short	(.L_204 - .L_203)
.L_203:
        /*0020*/ 	.word	0x00000000
        /*0024*/ 	.short	0x0000
        /*0026*/ 	.short	0x0000
        /*0028*/ 	.byte	0x00, 0xf0, 0x41, 0x07


	//----- nvinfo : EIATTR_MAXREG_COUNT
	.align		4
.L_204:
        /*002c*/ 	.byte	0x03, 0x1b
        /*002e*/ 	.short	0x00ff


	//----- nvinfo : EIATTR_NUM_BARRIERS
	.align		4
        /*0030*/ 	.byte	0x02, 0x4c
        /*0032*/ 	.byte	0x01
	.zero		1


	//----- nvinfo : EIATTR_ANNOTATIONS
	.align		4
        /*0034*/ 	.byte	0x04, 0x55
        /*0036*/ 	.short	(.L_206 - .L_205)


	//   ....[0]....
.L_205:
        /* <DEDUP_REMOVED lines=153> */


	//----- nvinfo : EIATTR_MERCURY_ISA_VERSION
	.align		4
.L_206:
        /*09b0*/ 	.byte	0x03, 0x5f
        /*09b2*/ 	.short	0x0000


	//----- nvinfo : EIATTR_COOP_GROUP_MASK_REGIDS
	.align		4
        /*09b4*/ 	.byte	0x04, 0x29
        /*09b6*/ 	.short	(.L_208 - .L_207)


	//   ....[0]....
.L_207:
        /*09b8*/ 	.word	0xffffffff


	//   ....[1]....
        /*09bc*/ 	.word	0xffffffff


	//   ....[2]....
        /*09c0*/ 	.word	0xffffffff


	//   ....[3]....
        /*09c4*/ 	.word	0xffffffff


	//   ....[4]....
        /*09c8*/ 	.word	0xffffffff


	//   ....[5]....
        /*09cc*/ 	.word	0xffffffff


	//   ....[6]....
        /*09d0*/ 	.word	0xffffffff


	//   ....[7]....
        /*09d4*/ 	.word	0xffffffff


	//   ....[8]....
        /*09d8*/ 	.word	0xffffffff


	//   ....[9]....
        /*09dc*/ 	.word	0xffffffff


	//   ....[10]....
        /*09e0*/ 	.word	0xffffffff


	//   ....[11]....
        /*09e4*/ 	.word	0xffffffff


	//   ....[12]....
        /*09e8*/ 	.word	0xffffffff


	//   ....[13]....
        /*09ec*/ 	.word	0xffffffff


	//   ....[14]....
        /*09f0*/ 	.word	0xffffffff


	//   ....[15]....
        /*09f4*/ 	.word	0xffffffff


	//   ....[16]....
        /*09f8*/ 	.word	0xffffffff


	//   ....[17]....
        /*09fc*/ 	.word	0xffffffff


	//   ....[18]....
        /*0a00*/ 	.word	0xffffffff


	//   ....[19]....
        /*0a04*/ 	.word	0xffffffff


	//   ....[20]....
        /*0a08*/ 	.word	0xffffffff


	//   ....[21]....
        /*0a0c*/ 	.word	0xffffffff


	//   ....[22]....
        /*0a10*/ 	.word	0xffffffff


	//   ....[23]....
        /*0a14*/ 	.word	0xffffffff


	//   ....[24]....
        /*0a18*/ 	.word	0xffffffff


	//   ....[25]....
        /*0a1c*/ 	.word	0xffffffff


	//   ....[26]....
        /*0a20*/ 	.word	0xffffffff


	//   ....[27]....
        /*0a24*/ 	.word	0xffffffff


	//   ....[28]....
        /*0a28*/ 	.word	0xffffffff


	//   ....[29]....
        /*0a2c*/ 	.word	0xffffffff


	//   ....[30]....
        /*0a30*/ 	.word	0xffffffff


	//   ....[31]....
        /*0a34*/ 	.word	0xffffffff


	//----- nvinfo : EIATTR_COOP_GROUP_INSTR_OFFSETS
	.align		4
.L_208:
        /*0a38*/ 	.byte	0x04, 0x28
        /*0a3a*/ 	.short	(.L_210 - .L_209)


	//   ....[0]....
.L_209:
        /*0a3c*/ 	.word	0x00006b20


	//   ....[1]....
        /*0a40*/ 	.word	0x00006b50


	//   ....[2]....
        /*0a44*/ 	.word	0x00006c60


	//   ....[3]....
        /*0a48*/ 	.word	0x00006c90


	//   ....[4]....
        /*0a4c*/ 	.word	0x000072d0


	//   ....[5]....
        /*0a50*/ 	.word	0x000074c0


	//   ....[6]....
        /*0a54*/ 	.word	0x000074e0


	//   ....[7]....
        /*0a58*/ 	.word	0x00007560


	//   ....[8]....
        /*0a5c*/ 	.word	0x0000ee80


	//   ....[9]....
        /*0a60*/ 	.word	0x0000f050


	//   ....[10]....
        /*0a64*/ 	.word	0x0000f080


	//   ....[11]....
        /*0a68*/ 	.word	0x0000f110


	//   ....[12]....
        /*0a6c*/ 	.word	0x0000f170


	//   ....[13]....
        /*0a70*/ 	.word	0x0000f1e0


	//   ....[14]....
        /*0a74*/ 	.word	0x0000f200


	//   ....[15]....
        /*0a78*/ 	.word	0x0000f330


	//   ....[16]....
        /*0a7c*/ 	.word	0x00017030


	//   ....[17]....
        /*0a80*/ 	.word	0x000171b0


	//   ....[18]....
        /*0a84*/ 	.word	0x00017200


	//   ....[19]....
        /*0a88*/ 	.word	0x00017220


	//   ....[20]....
        /*0a8c*/ 	.word	0x00017240


	//   ....[21]....
        /*0a90*/ 	.word	0x000172a0


	//   ....[22]....
        /*0a94*/ 	.word	0x00017310


	//   ....[23]....
        /*0a98*/ 	.word	0x00017360


	//   ....[24]....
        /*0a9c*/ 	.word	0x0001aa10


	//   ....[25]....
        /*0aa0*/ 	.word	0x0001aa20


	//   ....[26]....
        /*0aa4*/ 	.word	0x0001aa30


	//   ....[27]....
        /*0aa8*/ 	.word	0x0001aa50


	//   ....[28]....
        /*0aac*/ 	.word	0x0001aa60


	//   ....[29]....
        /*0ab0*/ 	.word	0x0001aa90


	//   ....[30]....
        /*0ab4*/ 	.word	0x0001aac0


	//   ....[31]....
        /*0ab8*/ 	.word	0x0001aae0


	//----- nvinfo : EIATTR_EXIT_INSTR_OFFSETS
	.align		4
.L_210:
        /*0abc*/ 	.byte	0x04, 0x1c
        /*0abe*/ 	.short	(.L_212 - .L_211)


	//   ....[0]....
.L_211:
        /*0ac0*/ 	.word	0x000004d0


	//   ....[1]....
        /*0ac4*/ 	.word	0x0001c2d0


	//   ....[2]....
        /*0ac8*/ 	.word	0x0001c390


	//   ....[3]....
        /*0acc*/ 	.word	0x0001d3a0


	//   ....[4]....
        /*0ad0*/ 	.word	0x0001d420


	//----- nvinfo : EIATTR_CTAIDZ_USED
	.align		4
.L_212:
        /*0ad4*/ 	.byte	0x01, 0x04
	.zero		2


	//----- nvinfo : EIATTR_CRS_STACK_SIZE
	.align		4
        /*0ad8*/ 	.byte	0x04, 0x1e
        /*0ada*/ 	.short	(.L_214 - .L_213)
.L_213:
        /*0adc*/ 	.word	0x00000000
.L_214:


//--------------------- .nv.info._ZN5flash16flash_fwd_kernelI23Flash_fwd_kernel_traitsILi64ELi128ELi128ELi4ELb0ELb0EN7cutlass10bfloat16_tE19Flash_kernel_traitsILi64ELi128ELi128ELi4ES3_EELb0ELb1ELb0ELb1ELb0ELb0ELb0ELb0EEEvNS_16Flash_fwd_paramsE --------------------------
	.section	.nv.info._ZN5flash16flash_fwd_kernelI23Flash_fwd_kernel_traitsILi64ELi128ELi128ELi4ELb0ELb0EN7cutlass10bfloat16_tE19Flash_kernel_traitsILi64ELi128ELi128ELi4ES3_EELb0ELb1ELb0ELb1ELb0ELb0ELb0ELb0EEEvNS_16Flash_fwd_paramsE,"",@"SHT_CUDA_INFO"
	.sectionflags	@""
	.align	4


	//----- nvinfo : EIATTR_CUDA_API_VERSION
	.align		4
        /*0000*/ 	.byte	0x04, 0x37
        /*0002*/ 	.short	(.L_216 - .L_215)
.L_215:
        /*0004*/ 	.word	0x00000082


	//----- nvinfo : EIATTR_SW2861232_WAR
	.align		4
.L_216:
        /*0008*/ 	.byte	0x01, 0x35
	.zero		2


	//----- nvinfo : EIATTR_PARAM_CBANK
	.align		4
        /*000c*/ 	.byte	0x04, 0x0a
        /*000e*/ 	.short	(.L_218 - .L_217)
	.align		4
.L_217:
        /*0010*/ 	.word	index@(.nv.constant0._ZN5flash16flash_fwd_kernelI23Flash_fwd_kernel_traitsILi64ELi128ELi128ELi4ELb0ELb0EN7cutlass10bfloat16_tE19Flash_kernel_traitsILi64ELi128ELi128ELi4ES3_EELb0ELb1ELb0ELb1ELb0ELb0ELb0ELb0EEEvNS_16Flash_fwd_paramsE)
        /*0014*/ 	.short	0x0160
        /*0016*/ 	.short	0x01d0


	//----- nvinfo : EIATTR_CBANK_PARAM_SIZE
	.align		4
.L_218:
        /*0018*/ 	.byte	0x03, 0x19
        /*001a*/ 	.short	0x01d0


	//----- nvinfo : EIATTR_KPARAM_INFO
	.align		4
        /*001c*/ 	.byte	0x04, 0x17
        /*001e*/ 	.short	(.L_220 - .L_219)
.L_219:
        /*0020*/ 	.word	0x00000000
        /*0024*/ 	.short	0x0000
        /*0026*/ 	.short	0x0000
        /*0028*/ 	.byte	0x00, 0xf0, 0x41, 0x07


	//----- nvinfo : EIATTR_MAXREG_COUNT
	.align		4
.L_220:
        /*002c*/ 	.byte	0x03, 0x1b
        /*002e*/ 	.short	0x00ff


	//----- nvinfo : EIATTR_NUM_BARRIERS
	.align		4
        /*0030*/ 	.byte	0x02, 0x4c
        /*0032*/ 	.byte	0x01
	.zero		1


	//----- nvinfo : EIATTR_ANNOTATIONS
	.align		4
        /*0034*/ 	.byte	0x04, 0x55
        /*0036*/ 	.short	(.L_222 - .L_221)


	//   ....[0]....
.L_221:
        /* <DEDUP_REMOVED lines=119> */


	//----- nvinfo : EIATTR_MERCURY_ISA_VERSION
	.align		4
.L_222:
        /*0790*/ 	.byte	0x03, 0x5f
        /*0792*/ 	.short	0x0000


	//----- nvinfo : EIATTR_COOP_GROUP_MASK_REGIDS
	.align		4
        /*0794*/ 	.byte	0x04, 0x29
        /*0796*/ 	.short	(.L_224 - .L_223)


	//   ....[0]....
.L_223:
        /*0798*/ 	.word	0xffffffff


	//   ....[1]....
        /*079c*/ 	.word	0xffffffff


	//   ....[2]....
        /*07a0*/ 	.word	0xffffffff


	//   ....[3]....
        /*07a4*/ 	.word	0xffffffff


	//   ....[4]....
        /*07a8*/ 	.word	0xffffffff


	//   ....[5]....
        /*07ac*/ 	.word	0xffffffff


	//   ....[6]....
        /*07b0*/ 	.word	0xffffffff


	//   ....[7]....
        /*07b4*/ 	.word	0xffffffff


	//   ....[8]....
        /*07b8*/ 	.word	0xffffffff


	//   ....[9]....
        /*07bc*/ 	.word	0xffffffff


	//   ....[10]....
        /*07c0*/ 	.word	0xffffffff


	//   ....[11]....
        /*07c4*/ 	.word	0xffffffff


	//   ....[12]....
        /*07c8*/ 	.word	0xffffffff


	//   ....[13]....
        /*07cc*/ 	.word	0xffffffff


	//   ....[14]....
        /*07d0*/ 	.word	0xffffffff


	//   ....[15]....
        /*07d4*/ 	.word	0xffffffff


	//   ....[16]....
        /*07d8*/ 	.word	0xffffffff


	//   ....[17]....
        /*07dc*/ 	.word	0xffffffff


	//   ....[18]....
        /*07e0*/ 	.word	0xffffffff


	//   ....[19]....
        /*07e4*/ 	.word	0xffffffff


	//   ....[20]....
        /*07e8*/ 	.word	0xffffffff


	//   ....[21]....
        /*07ec*/ 	.word	0xffffffff


	//   ....[22]....
        /*07f0*/ 	.word	0xffffffff


	//   ....[23]....
        /*07f4*/ 	.word	0xffffffff


	//   ....[24]....
        /*07f8*/ 	.word	0xffffffff


	//   ....[25]....
        /*07fc*/ 	.word	0xffffffff


	//   ....[26]....
        /*0800*/ 	.word	0xffffffff


	//   ....[27]....
        /*0804*/ 	.word	0xffffffff


	//   ....[28]....
        /*0808*/ 	.word	0xffffffff


	//   ....[29]....
        /*080c*/ 	.word	0xffffffff


	//   ....[30]....
        /*0810*/ 	.word	0xffffffff


	//   ....[31]....
        /*0814*/ 	.word	0xffffffff


	//----- nvinfo : EIATTR_COOP_GROUP_INSTR_OFFSETS
	.align		4
.L_224:
        /*0818*/ 	.byte	0x04, 0x28
        /*081a*/ 	.short	(.L_226 - .L_225)


	//   ....[0]....
.L_225:
        /*081c*/ 	.word	0x00006730


	//   ....[1]....
        /*0820*/ 	.word	0x000067b0


	//   ....[2]....
        /*0824*/ 	.word	0x00006810


	//   ....[3]....
        /*0828*/ 	.word	0x00006890


	//   ....[4]....
        /*082c*/ 	.word	0x000068b0


	//   ....[5]....
        /*0830*/ 	.word	0x000069e0


	//   ....[6]....
        /*0834*/ 	.word	0x00006d40


	//   ....[7]....
        /*0838*/ 	.word	0x00006df0


	//   ....[8]....
        /*083c*/ 	.word	0x0000ede0


	//   ....[9]....
        /*0840*/ 	.word	0x0000ee80


	//   ....[10]....
        /*0844*/ 	.word	0x0000eeb0


	//   ....[11]....
        /*0848*/ 	.word	0x0000ef90


	//   ....[12]....
        /*084c*/ 	.word	0x0000f480


	//   ....[13]....
        /*0850*/ 	.word	0x0000f4e0


	//   ....[14]....
        /*0854*/ 	.word	0x0000f4f0


	//   ....[15]....
        /*0858*/ 	.word	0x0000f7f0


	//   ....[16]....
        /*085c*/ 	.word	0x000155d0


	//   ....[17]....
        /*0860*/ 	.word	0x00015680


	//   ....[18]....
        /*0864*/ 	.word	0x000156e0


	//   ....[19]....
        /*0868*/ 	.word	0x00015700


	//   ....[20]....
        /*086c*/ 	.word	0x00015720


	//   ....[21]....
        /*0870*/ 	.word	0x00015730


	//   ....[22]....
        /*0874*/ 	.word	0x00015770


	//   ....[23]....
        /*0878*/ 	.word	0x000157b0


	//   ....[24]....
        /*087c*/ 	.word	0x000189c0


	//   ....[25]....
        /*0880*/ 	.word	0x000189d0


	//   ....[26]....
        /*0884*/ 	.word	0x000189e0


	//   ....[27]....
        /*0888*/ 	.word	0x00018a00


	//   ....[28]....
        /*088c*/ 	.word	0x00018a10


	//   ....[29]....
        /*0890*/ 	.word	0x00018a30


	//   ....[30]....
        /*0894*/ 	.word	0x00018a80


	//   ....[31]....
        /*0898*/ 	.word	0x00018aa0


	//----- nvinfo : EIATTR_EXIT_INSTR_OFFSETS
	.align		4
.L_226:
        /*089c*/ 	.byte	0x04, 0x1c
        /*089e*/ 	.short	(.L_228 - .L_227)


	//   ....[0]....
.L_227:
        /*08a0*/ 	.word	0x000004d0


	//   ....[1]....
        /*08a4*/ 	.word	0x0001a290


	//   ....[2]....
        /*08a8*/ 	.word	0x0001a350


	//   ....[3]....
        /*08ac*/ 	.word	0x0001b360


	//   ....[4]....
        /*08b0*/ 	.word	0x0001b3e0


	//----- nvinfo : EIATTR_CTAIDZ_USED
	.align		4
.L_228:
        /*08b4*/ 	.byte	0x01, 0x04
	.zero		2


	//----- nvinfo : EIATTR_CRS_STACK_SIZE
	.align		4
        /*08b8*/ 	.byte	0x04, 0x1e
        /*08ba*/ 	.short	(.L_230 - .L_229)
.L_229:
        /*08bc*/ 	.word	0x00000000
.L_230:


//--------------------- .nv.info._ZN5flash16flash_fwd_kernelI23Flash_fwd_kernel_traitsILi64ELi128ELi128ELi4ELb0ELb0EN7cutlass10bfloat16_tE19Flash_kernel_traitsILi64ELi128ELi128ELi4ES3_EELb0ELb1ELb0ELb1ELb0ELb0ELb1ELb0EEEvNS_16Flash_fwd_paramsE --------------------------
	.section	.nv.info._ZN5flash16flash_fwd_kernelI23Flash_fwd_kernel_traitsILi64ELi128ELi128ELi4ELb0ELb0EN7cutlass10bfloat16_tE19Flash_kernel_traitsILi64ELi128ELi128ELi4ES3_EELb0ELb1ELb0ELb1ELb0ELb0ELb1ELb0EEEvNS_16Flash_fwd_paramsE,"",@"SHT_CUDA_INFO"
	.sectionflags	@""
	.align	4


	//----- nvinfo : EIATTR_CUDA_API_VERSION
	.align		4
        /*0000*/ 	.byte	0x04, 0x37
        /*0002*/ 	.short	(.L_232 - .L_231)
.L_231:
        /*0004*/ 	.word	0x00000082


	//----- nvinfo : EIATTR_SW2861232_WAR
	.align		4
.L_232:
        /*0008*/ 	.byte	0x01, 0x35
	.zero		2


	//----- nvinfo : EIATTR_PARAM_CBANK
	.align		4
        /*000c*/ 	.byte	0x04, 0x0a
        /*000e*/ 	.short	(.L_234 - .L_233)
	.align		4
.L_233:
        /*0010*/ 	.word	index@(.nv.constant0._ZN5flash16flash_fwd_kernelI23Flash_fwd_kernel_traitsILi64ELi128ELi128ELi4ELb0ELb0EN7cutlass10bfloat16_tE19Flash_kernel_traitsILi64ELi128ELi128ELi4ES3_EELb0ELb1ELb0ELb1ELb0ELb0ELb1ELb0EEEvNS_16Flash_fwd_paramsE)
        /*0014*/ 	.short	0x0160
        /*0016*/ 	.short	0x01d0


	//----- nvinfo : EIATTR_CBANK_PARAM_SIZE
	.align		4
.L_234:
        /*0018*/ 	.byte	0x03, 0x19
        /*001a*/ 	.short	0x01d0


	//----- nvinfo : EIATTR_KPARAM_INFO
	.align		4
        /*001c*/ 	.byte	0x04, 0x17
        /*001e*/ 	.short	(.L_236 - .L_235)
.L_235:
        /*0020*/ 	.word	0x00000000
        /*0024*/ 	.short	0x0000
        /*0026*/ 	.short	0x0000
        /*0028*/ 	.byte	0x00, 0xf0, 0x41, 0x07


	//----- nvinfo : EIATTR_MAXREG_COUNT
	.align		4
.L_236:
        /*002c*/ 	.byte	0x03, 0x1b
        /*002e*/ 	.short	0x00ff


	//----- nvinfo : EIATTR_NUM_BARRIERS
	.align		4
        /*0030*/ 	.byte	0x02, 0x4c
        /*0032*/ 	.byte	0x01
	.zero		1


	//----- nvinfo : EIATTR_ANNOTATIONS
	.align		4
        /*0034*/ 	.byte	0x04, 0x55
        /*0036*/ 	.short	(.L_238 - .L_237)


	//   ....[0]....
.L_237:
        /* <DEDUP_REMOVED lines=144> */


	//----- nvinfo : EIATTR_MERCURY_ISA_VERSION
	.align		4
.L_238:
        /*0928*/ 	.byte	0x03, 0x5f
        /*092a*/ 	.short	0x0000


	//----- nvinfo : EIATTR_COOP_GROUP_MASK_REGIDS
	.align		4
        /*092c*/ 	.byte	0x04, 0x29
        /*092e*/ 	.short	(.L_240 - .L_239)


	//   ....[0]....
.L_239:
        /*0930*/ 	.word	0xffffffff


	//   ....[1]....
        /*0934*/ 	.word	0xffffffff


	//   ....[2]....
        /*0938*/ 	.word	0xffffffff


	//   ....[3]....
        /*093c*/ 	.word	0xffffffff


	//   ....[4]....
        /*0940*/ 	.word	0xffffffff


	//   ....[5]....
        /*0944*/ 	.word	0xffffffff


	//   ....[6]....
        /*0948*/ 	.word	0xffffffff


	//   ....[7]....
        /*094c*/ 	.word	0xffffffff


	//   ....[8]....
        /*0950*/ 	.word	0xffffffff


	//   ....[9]....
        /*0954*/ 	.word	0xffffffff


	//   ....[10]....
        /*0958*/ 	.word	0xffffffff


	//   ....[11]....
        /*095c*/ 	.word	0xffffffff


	//   ....[12]....
        /*0960*/ 	.word	0xffffffff


	//   ....[13]....
        /*0964*/ 	.word	0xffffffff


	//   ....[14]....
        /*0968*/ 	.word	0xffffffff


	//   ....[15]....
        /*096c*/ 	.word	0xffffffff


	//   ....[16]....
        /*0970*/ 	.word	0xffffffff


	//   ....[17]....
        /*0974*/ 	.word	0xffffffff


	//   ....[18]....
        /*0978*/ 	.word	0xffffffff


	//   ....[19]....
        /*097c*/ 	.word	0xffffffff


	//   ....[20]....
        /*0980*/ 	.word	0xffffffff


	//   ....[21]....
        /*0984*/ 	.word	0xffffffff


	//   ....[22]....
        /*0988*/ 	.word	0xffffffff


	//   ....[23]....
        /*098c*/ 	.word	0xffffffff


	//   ....[24]....
        /*0990*/ 	.word	0xffffffff


	//   ....[25]....
        /*0994*/ 	.word	0xffffffff


	//   ....[26]....
        /*0998*/ 	.word	0xffffffff


	//   ....[27]....
        /*099c*/ 	.word	0xffffffff


	//   ....[28]....
        /*09a0*/ 	.word	0xffffffff


	//   ....[29]....
        /*09a4*/ 	.word	0xffffffff


	//   ....[30]....
        /*09a8*/ 	.word	0xffffffff


	//   ....[31]....
        /*09ac*/ 	.word	0xffffffff


	//----- nvinfo : EIATTR_COOP_GROUP_INSTR_OFFSETS
	.align		4
.L_240:
        /*09b0*/ 	.byte	0x04, 0x28
        /*09b2*/ 	.short	(.L_242 - .L_241)


	//   ....[0]....
.L_241:
        /*09b4*/ 	.word	0x00007c60


	//   ....[1]....
        /*09b8*/ 	.word	0x00007ce0


	//   ....[2]....
        /*09bc*/ 	.word	0x00007d40


	//   ....[3]....
        /*09c0*/ 	.word	0x00007dc0


	//   ....[4]....
        /*09c4*/ 	.word	0x00007de0


	//   ....[5]....
        /*09c8*/ 	.word	0x00007f10


	//   ....[6]....
        /*09cc*/ 	.word	0x00008270


	//   ....[7]....
        /*09d0*/ 	.word	0x000082f0


	//   ....[8]....
        /*09d4*/ 	.word	0x00011270


	//   ....[9]....
        /*09d8*/ 	.word	0x00011310


	//   ....[10]....
        /*09dc*/ 	.word	0x00011340


	//   ....[11]....
        /*09e0*/ 	.word	0x00011420


	//   ....[12]....
        /*09e4*/ 	.word	0x000118c0


	//   ....[13]....
        /*09e8*/ 	.word	0x00011950


	//   ....[14]....
        /*09ec*/ 	.word	0x00011990


	//   ....[15]....
        /*09f0*/ 	.word	0x00011c90


	//   ....[16]....
        /*09f4*/ 	.word	0x000198d0


	//   ....[17]....
        /*09f8*/ 	.word	0x00019950


	//   ....[18]....
        /*09fc*/ 	.word	0x00019990


	//   ....[19]....
        /*0a00*/ 	.word	0x000199c0


	//   ....[20]....
        /*0a04*/ 	.word	0x00019a00


	//   ....[21]....
        /*0a08*/ 	.word	0x00019a20


	//   ....[22]....
        /*0a0c*/ 	.word	0x00019a40


	//   ....[23]....
        /*0a10*/ 	.word	0x00019b00


	//   ....[24]....
        /*0a14*/ 	.word	0x0001d120


	//   ....[25]....
        /*0a18*/ 	.word	0x0001d130


	//   ....[26]....
        /*0a1c*/ 	.word	0x0001d140


	//   ....[27]....
        /*0a20*/ 	.word	0x0001d160


	//   ....[28]....
        /*0a24*/ 	.word	0x0001d170


	//   ....[29]....
        /*0a28*/ 	.word	0x0001d190


	//   ....[30]....
        /*0a2c*/ 	.word	0x0001d1e0


	//   ....[31]....
        /*0a30*/ 	.word	0x0001d200


	//----- nvinfo : EIATTR_EXIT_INSTR_OFFSETS
	.align		4
.L_242:
        /*0a34*/ 	.byte	0x04, 0x1c
        /*0a36*/ 	.short	(.L_244 - .L_243)


	//   ....[0]....
.L_243:
        /*0a38*/ 	.word	0x000004d0


	//   ....[1]....
        /*0a3c*/ 	.word	0x0001e9f0


	//   ....[2]....
        /*0a40*/ 	.word	0x0001eab0


	//   ....[3]....
        /*0a44*/ 	.word	0x0001fac0


	//   ....[4]....
        /*0a48*/ 	.word	0x0001fb40


	//----- nvinfo : EIATTR_CTAIDZ_USED
	.align		4
.L_244:
        /*0a4c*/ 	.byte	0x01, 0x04
	.zero		2


	//----- nvinfo : EIATTR_CRS_STACK_SIZE
	.align		4
        /*0a50*/ 	.byte	0x04, 0x1e
        /*0a52*/ 	.short	(.L_246 - .L_245)
.L_245:
        /*0a54*/ 	.word	0x00000000
.L_246:


//--------------------- .nv.info._ZN5flash16flash_fwd_kernelI23Flash_fwd_kernel_traitsILi64ELi128ELi64ELi4ELb0ELb0EN7cutlass10bfloat16_tE19Flash_kernel_traitsILi64ELi128ELi64ELi4ES3_EELb1ELb1ELb0ELb0ELb0ELb0ELb0ELb0EEEvNS_16Flash_fwd_paramsE --------------------------
	.section	.nv.info._ZN5flash16flash_fwd_kernelI23Flash_fwd_kernel_traitsILi64ELi128ELi64ELi4ELb0ELb0EN7cutlass10bfloat16_tE19Flash_kernel_traitsILi64ELi128ELi64ELi4ES3_EELb1ELb1ELb0ELb0ELb0ELb0ELb0ELb0EEEvNS_16Flash_fwd_paramsE,"",@"SHT_CUDA_INFO"
	.sectionflags	@""
	.align	4


	//----- nvinfo : EIATTR_CUDA_API_VERSION
	.align		4
        /*0000*/ 	.byte	0x04, 0x37
        /*0002*/ 	.short	(.L_248 - .L_247)
.L_247:
        /*0004*/ 	.word	0x00000082


	//----- nvinfo : EIATTR_SW2861232_WAR
	.align		4
.L_248:
        /*0008*/ 	.byte	0x01, 0x35
	.zero		2


	//----- nvinfo : EIATTR_PARAM_CBANK
	.align		4
        /*000c*/ 	.byte	0x04, 0x0a
        /*000e*/ 	.short	(.L_250 - .L_249)
	.align		4
.L_249:
        /*0010*/ 	.word	index@(.nv.constant0._ZN5flash16flash_fwd_kernelI23Flash_fwd_kernel_traitsILi64ELi128ELi64ELi4ELb0ELb0EN7cutlass10bfloat16_tE19Flash_kernel_traitsILi64ELi128ELi64ELi4ES3_EELb1ELb1ELb0ELb0ELb0ELb0ELb0ELb0EEEvNS_16Flash_fwd_paramsE)
        /*0014*/ 	.short	0x0160
        /*0016*/ 	.short	0x01d0


	//----- nvinfo : EIATTR_CBANK_PARAM_SIZE
	.align		4
.L_250:
        /*0018*/ 	.byte	0x03, 0x19
        /*001a*/ 	.short	0x01d0


	//----- nvinfo : EIATTR_KPARAM_INFO
	.align		4
        /*001c*/ 	.byte	0x04, 0x17
        /*001e*/ 	.short	(.L_252 - .L_251)
.L_251:
        /*0020*/ 	.word	0x00000000
        /*0024*/ 	.short	0x0000
        /*0026*/ 	.short	0x0000
        /*0028*/ 	.byte	0x00, 0xf0, 0x41, 0x07


	//----- nvinfo : EIATTR_MAXREG_COUNT
	.align		4
.L_252:
        /*002c*/ 	.byte	0x03, 0x1b
        /*002e*/ 	.short	0x00ff


	//----- nvinfo : EIATTR_NUM_BARRIERS
	.align		4
        /*0030*/ 	.byte	0x02, 0x4c
        /*0032*/ 	.byte	0x01
	.zero		1


	//----- nvinfo : EIATTR_ANNOTATIONS
	.align		4
        /*0034*/ 	.byte	0x04, 0x55
        /*0036*/ 	.short	(.L_254 - .L_253)


	//   ....[0]....
.L_253:
        /*0038*/ 	.word	0x00000001
        /*003c*/ 	.byte	0x90, 0x77, 0x00, 0x00, 0x01, 0x00, 0x00, 0x00, 0xd0, 0x77, 0x00, 0x00, 0x01, 0x00, 0x00, 0x00
        /*004c*/ 	.byte	0x30, 0x78, 0x00, 0x00, 0x01, 0x00, 0x00, 0x00, 0x60, 0x78, 0x00, 0x00, 0x01, 0x00, 0x00, 0x00
        /*005c*/ 	.byte	0xd0, 0x89, 0x00, 0x00, 0x01, 0x00, 0x00, 0x00, 0xe0, 0x8e, 0x00, 0x00, 0x01, 0x00, 0x00, 0x00
        /*006c*/ 	.byte	0x40, 0x8f, 0x00, 0x00, 0x01, 0x00, 0x00, 0x00, 0x60, 0x8f, 0x00, 0x00


	//----- nvinfo : EIATTR_MERCURY_ISA_VERSION
	.align		4
.L_254:
        /*0078*/ 	.byte	0x03, 0x5f
        /*007a*/ 	.short	0x0000


	//----- nvinfo : EIATTR_COOP_GROUP_MASK_REGIDS
	.align		4
        /*007c*/ 	.byte	0x04, 0x29
        /*007e*/ 	.short	(.L_256 - .L_255)


	//   ....[0]....
.L_255:
        /*0080*/ 	.word	0xffffffff


	//   ....[1]....
        /*0084*/ 	.word	0xffffffff


	//   ....[2]....
        /*0088*/ 	.word	0xffffffff


	//   ....[3]....
        /*008c*/ 	.word	0xffffffff


	//   ....[4]....
        /*0090*/ 	.word	0xffffffff


	//   ....[5]....
        /*0094*/ 	.word	0xffffffff


	//   ....[6]....
        /*0098*/ 	.word	0xffffffff


	//   ....[7]....
        /*009c*/ 	.word	0xffffffff


	//   ....[8]....
        /*00a0*/ 	.word	0xffffffff


	//   ....[9]....
        /*00a4*/ 	.word	0xffffffff


	//   ....[10]....
        /*00a8*/ 	.word	0xffffffff


	//   ....[11]....
        /*00ac*/ 	.word	0xffffffff


	//   ....[12]....
        /*00b0*/ 	.word	0xffffffff


	//   ....[13]....
        /*00b4*/ 	.word	0xffffffff


	//   ....[14]....
        /*00b8*/ 	.word	0xffffffff


	//   ....[15]....
        /*00bc*/ 	.word	0xffffffff


	//   ....[16]....
        /*00c0*/ 	.word	0xffffffff


	//   ....[17]....
        /*00c4*/ 	.word	0xffffffff


	//   ....[18]....
        /*00c8*/ 	.word	0xffffffff


	//   ....[19]....
        /*00cc*/ 	.word	0xffffffff


	//   ....[20]....
        /*00d0*/ 	.word	0xffffffff


	//   ....[21]....
        /*00d4*/ 	.word	0xffffffff


	//   ....[22]....
        /*00d8*/ 	.word	0xffffffff


	//   ....[23]....
        /*00dc*/ 	.word	0xffffffff


	//   ....[24]....
        /*00e0*/ 	.word	0xffffffff


	//   ....[25]....
        /*00e4*/ 	.word	0xffffffff


	//   ....[26]....
        /*00e8*/ 	.word	0xffffffff


	//   ....[27]....
        /*00ec*/ 	.word	0xffffffff


	//   ....[28]....
        /*00f0*/ 	.word	0xffffffff


	//   ....[29]....
        /*00f4*/ 	.word	0xffffffff


	//   ....[30]....
        /*00f8*/ 	.word	0xffffffff


	//   ....[31]....
        /*00fc*/ 	.word	0xffffffff


	//   ....[32]....
        /*0100*/ 	.word	0xffffffff


	//   ....[33]....
        /*0104*/ 	.word	0xffffffff


	//   ....[34]....
        /*0108*/ 	.word	0xffffffff


	//   ....[35]....
        /*010c*/ 	.word	0xffffffff


	//   ....[36]....
        /*0110*/ 	.word	0xffffffff


	//   ....[37]....
        /*0114*/ 	.word	0xffffffff


	//   ....[38]....
        /*0118*/ 	.word	0xffffffff


	//   ....[39]....
        /*011c*/ 	.word	0xffffffff


	//----- nvinfo : EIATTR_COOP_GROUP_INSTR_OFFSETS
	.align		4
.L_256:
        /*0120*/ 	.byte	0x04, 0x28
        /*0122*/ 	.short	(.L_258 - .L_257)


	//   ....[0]....
.L_257:
        /*0124*/ 	.word	0x00003a20


	//   ....[1]....
        /*0128*/ 	.word	0x00003b50


	//   ....[2]....
        /*012c*/ 	.word	0x00003c30


	//   ....[3]....
        /*0130*/ 	.word	0x00003de0


	//   ....[4]....
        /*0134*/ 	.word	0x00003e30


	//   ....[5]....
        /*0138*/ 	.word	0x00003e70


	//   ....[6]....
        /*013c*/ 	.word	0x00003f30


	//   ....[7]....
        /*0140*/ 	.word	0x00003fe0


	//   ....[8]....
        /*0144*/ 	.word	0x000079f0


	//   ....[9]....
        /*0148*/ 	.word	0x00007a20


	//   ....[10]....
        /*014c*/ 	.word	0x00007b10


	//   ....[11]....
        /*0150*/ 	.word	0x00007b40


	//   ....[12]....
        /*0154*/ 	.word	0x000082a0


	//   ....[13]....
        /*0158*/ 	.word	0x000084c0


	//   ....[14]....
        /*015c*/ 	.word	0x000084e0


	//   ....[15]....
        /*0160*/ 	.word	0x000085d0


	//   ....[16]....
        /*0164*/ 	.word	0x0000c0a0


	//   ....[17]....
        /*0168*/ 	.word	0x0000c130


	//   ....[18]....
        /*016c*/ 	.word	0x0000c170


	//   ....[19]....
        /*0170*/ 	.word	0x0000c210


	//   ....[20]....
        /*0174*/ 	.word	0x0000ca10


	//   ....[21]....
        /*0178*/ 	.word	0x0000cb20


	//   ....[22]....
        /*017c*/ 	.word	0x0000cdb0


	//   ....[23]....
        /*0180*/ 	.word	0x0000ce50


	//   ....[24]....
        /*0184*/ 	.word	0x0000ff80


	//   ....[25]....
        /*0188*/ 	.word	0x0000ffd0


	//   ....[26]....
        /*018c*/ 	.word	0x00010020


	//   ....[27]....
        /*0190*/ 	.word	0x00010050


	//   ....[28]....
        /*0194*/ 	.word	0x00010070


	//   ....[29]....
        /*0198*/ 	.word	0x000100a0


	//   ....[30]....
        /*019c*/ 	.word	0x000103f0


	//   ....[31]....
        /*01a0*/ 	.word	0x00010520


	//   ....[32]....
        /*01a4*/ 	.word	0x00012c20


	//   ....[33]....
        /*01a8*/ 	.word	0x00012c60


	//   ....[34]....
        /*01ac*/ 	.word	0x00012ca0


	//   ....[35]....
        /*01b0*/ 	.word	0x00012cc0


	//   ....[36]....
        /*01b4*/ 	.word	0x00012cf0


	//   ....[37]....
        /*01b8*/ 	.word	0x00012d10


	//   ....[38]....
        /*01bc*/ 	.word	0x00012d40


	//   ....[39]....
        /*01c0*/ 	.word	0x00012d50


	//----- nvinfo : EIATTR_EXIT_INSTR_OFFSETS
	.align		4
.L_258:
        /*01c4*/ 	.byte	0x04, 0x1c
        /*01c6*/ 	.short	(.L_260 - .L_259)


	//   ....[0]....
.L_259:
        /*01c8*/ 	.word	0x000004e0


	//   ....[1]....
        /*01cc*/ 	.word	0x00014650


	//   ....[2]....
        /*01d0*/ 	.word	0x00014700


	//   ....[3]....
        /*01d4*/ 	.word	0x000156a0


	//   ....[4]....
        /*01d8*/ 	.word	0x00015720


	//----- nvinfo : EIATTR_CTAIDZ_USED
	.align		4
.L_260:
        /*01dc*/ 	.byte	0x01, 0x04
	.zero		2


	//----- nvinfo : EIATTR_CRS_STACK_SIZE
	.align		4
        /*01e0*/ 	.byte	0x04, 0x1e
        /*01e2*/ 	.short	(.L_262 - .L_261)
.L_261:
        /*01e4*/ 	.word	0x00000000
.L_262:


//--------------------- .nv.info._ZN5flash16flash_fwd_kernelI23Flash_fwd_kernel_traitsILi64ELi128ELi64ELi4ELb0ELb0EN7cutlass10bfloat16_tE19Flash_kernel_traitsILi64ELi128ELi64ELi4ES3_EELb1ELb1ELb0ELb0ELb1ELb1ELb0ELb0EEEvNS_16Flash_fwd_paramsE --------------------------
	.section	.nv.info._ZN5flash16flash_fwd_kernelI23Flash_fwd_kernel_traitsILi64ELi128ELi64ELi4ELb0ELb0EN7cutlass10bfloat16_tE19Flash_kernel_traitsILi64ELi128ELi64ELi4ES3_EELb1ELb1ELb0ELb0ELb1ELb1ELb0ELb0EEEvNS_16Flash_fwd_paramsE,"",@"SHT_CUDA_INFO"
	.sectionflags	@""
	.align	4


	//----- nvinfo : EIATTR_CUDA_API_VERSION
	.align		4
        /*0000*/ 	.byte	0x04, 0x37
        /*0002*/ 	.short	(.L_264 - .L_263)
.L_263:
        /*0004*/ 	.word	0x00000082


	//----- nvinfo : EIATTR_SW2861232_WAR
	.align		4
.L_264:
        /*0008*/ 	.byte	0x01, 0x35
	.zero		2


	//----- nvinfo : EIATTR_PARAM_CBANK
	.align		4
        /*000c*/ 	.byte	0x04, 0x0a
        /*000e*/ 	.short	(.L_266 - .L_265)
	.align		4
.L_265:
        /*0010*/ 	.word	index@(.nv.constant0._ZN5flash16flash_fwd_kernelI23Flash_fwd_kernel_traitsILi64ELi128ELi64ELi4ELb0ELb0EN7cutlass10bfloat16_tE19Flash_kernel_traitsILi64ELi128ELi64ELi4ES3_EELb1ELb1ELb0ELb0ELb1ELb1ELb0ELb0EEEvNS_16Flash_fwd_paramsE)
        /*0014*/ 	.short	0x0160
        /*0016*/ 	.short	0x01d0


	//----- nvinfo : EIATTR_CBANK_PARAM_SIZE
	.align		4
.L_266:
        /*0018*/ 	.byte	0x03, 0x19
        /*001a*/ 	.short	0x01d0


	//----- nvinfo : EIATTR_KPARAM_INFO
	.align		4
        /*001c*/ 	.byte	0x04, 0x17
        /*001e*/ 	.short	(.L_268 - .L_267)
.L_267:
        /*0020*/ 	.word	0x00000000
        /*0024*/ 	.short	0x0000
        /*0026*/ 	.short	0x0000
        /*0028*/ 	.byte	0x00, 0xf0, 0x41, 0x07


	//----- nvinfo : EIATTR_MAXREG_COUNT
	.align		4
.L_268:
        /*002c*/ 	.byte	0x03, 0x1b
        /*002e*/ 	.short	0x00ff


	//----- nvinfo : EIATTR_NUM_BARRIERS
	.align		4
        /*0030*/ 	.byte	0x02, 0x4c
        /*0032*/ 	.byte	0x01
	.zero		1


	//----- nvinfo : EIATTR_MERCURY_ISA_VERSION
	.align		4
        /*0034*/ 	.byte	0x03, 0x5f
        /*0036*/ 	.short	0x0000


	//----- nvinfo : EIATTR_COOP_GROUP_MASK_REGIDS
	.align		4
        /*0038*/ 	.byte	0x04, 0x29
        /*003a*/ 	.short	(.L_270 - .L_269)


	//   ....[0]....
.L_269:
        /*003c*/ 	.word	0xffffffff


	//   ....[1]....
        /*0040*/ 	.word	0xffffffff


	//   ....[2]....
        /*0044*/ 	.word	0xffffffff


	//   ....[3]....
        /*0048*/ 	.word	0xffffffff


	//   ....[4]....
        /*004c*/ 	.word	0xffffffff


	//   ....[5]....
        /*0050*/ 	.word	0xffffffff


	//   ....[6]....
        /*0054*/ 	.word	0xffffffff


	//   ....[7]....
        /*0058*/ 	.word	0xffffffff


	//   ....[8]....
        /*005c*/ 	.word	0xffffffff


	//   ....[9]....
        /*0060*/ 	.word	0xffffffff


	//   ....[10]....
        /*0064*/ 	.word	0xffffffff


	//   ....[11]....
        /*0068*/ 	.word	0xffffffff


	//   ....[12]....
        /*006c*/ 	.word	0xffffffff


	//   ....[13]....
        /*0070*/ 	.word	0xffffffff


	//   ....[14]....
        /*0074*/ 	.word	0xffffffff


	//   ....[15]....
        /*0078*/ 	.word	0xffffffff


	//   ....[16]....
        /*007c*/ 	.word	0xffffffff


	//   ....[17]....
        /*0080*/ 	.word	0xffffffff


	//   ....[18]....
        /*0084*/ 	.word	0xffffffff


	//   ....[19]....
        /*0088*/ 	.word	0xffffffff


	//   ....[20]....
        /*008c*/ 	.word	0xffffffff


	//   ....[21]....
        /*0090*/ 	.word	0xffffffff


	//   ....[22]....
        /*0094*/ 	.word	0xffffffff


	//   ....[23]....
        /*0098*/ 	.word	0xffffffff


	//   ....[24]....
        /*009c*/ 	.word	0xffffffff


	//   ....[25]....
        /*00a0*/ 	.word	0xffffffff


	//   ....[26]....
        /*00a4*/ 	.word	0xffffffff


	//   ....[27]....
        /*00a8*/ 	.word	0xffffffff


	//   ....[28]....
        /*00ac*/ 	.word	0xffffffff


	//   ....[29]....
        /*00b0*/ 	.word	0xffffffff


	//   ....[30]....
        /*00b4*/ 	.word	0xffffffff


	//   ....[31]....
        /*00b8*/ 	.word	0xffffffff


	//----- nvinfo : EIATTR_COOP_GROUP_INSTR_OFFSETS
	.align		4
.L_270:
        /*00bc*/ 	.byte	0x04, 0x28
        /*00be*/ 	.short	(.L_272 - .L_271)


	//   ....[0]....
.L_271:
        /*00c0*/ 	.word	0x00002770


	//   ....[1]....
        /*00c4*/ 	.word	0x000027b0


	//   ....[2]....
        /*00c8*/ 	.word	0x00002910


	//   ....[3]....
        /*00cc*/ 	.word	0x00002990


	//   ....[4]....
        /*00d0*/ 	.word	0x000029c0


	//   ....[5]....
        /*00d4*/ 	.word	0x00002a00


	//   ....[6]....
        /*00d8*/ 	.word	0x00002b30


	//   ....[7]....
        /*00dc*/ 	.word	0x00002b80


	//   ....[8]....
        /*00e0*/ 	.word	0x00006450


	//   ....[9]....
        /*00e4*/ 	.word	0x000064a0


	//   ....[10]....
        /*00e8*/ 	.word	0x00006500


	//   ....[11]....
        /*00ec*/ 	.word	0x000065f0


	//   ....[12]....
        /*00f0*/ 	.word	0x00006640


	//   ....[13]....
        /*00f4*/ 	.word	0x000066e0


	//   ....[14]....
        /*00f8*/ 	.word	0x00006720


	//   ....[15]....
        /*00fc*/ 	.word	0x000068b0


	//   ....[16]....
        /*0100*/ 	.word	0x00009d90


	//   ....[17]....
        /*0104*/ 	.word	0x00009de0


	//   ....[18]....
        /*0108*/ 	.word	0x00009e90


	//   ....[19]....
        /*010c*/ 	.word	0x00009f30


	//   ....[20]....
        /*0110*/ 	.word	0x00009f40


	//   ....[21]....
        /*0114*/ 	.word	0x00009f50


	//   ....[22]....
        /*0118*/ 	.word	0x0000a1b0


	//   ....[23]....
        /*011c*/ 	.word	0x0000a310


	//   ....[24]....
        /*0120*/ 	.word	0x0000ca60


	//   ....[25]....
        /*0124*/ 	.word	0x0000caa0


	//   ....[26]....
        /*0128*/ 	.word	0x0000cae0


	//   ....[27]....
        /*012c*/ 	.word	0x0000cb50


	//   ....[28]....
        /*0130*/ 	.word	0x0000cba0


	//   ....[29]....
        /*0134*/ 	.word	0x0000cbc0


	//   ....[30]....
        /*0138*/ 	.word	0x0000cbe0


	//   ....[31]....
        /*013c*/ 	.word	0x0000cc40


	//----- nvinfo : EIATTR_EXIT_INSTR_OFFSETS
	.align		4
.L_272:
        /*0140*/ 	.byte	0x04, 0x1c
        /*0142*/ 	.short	(.L_274 - .L_273)


	//   ....[0]....
.L_273:
        /*0144*/ 	.word	0x000003b0


	//   ....[1]....
        /*0148*/ 	.word	0x0000df80


	//   ....[2]....
        /*014c*/ 	.word	0x0000e870


	//   ....[3]....
        /*0150*/ 	.word	0x0000e8f0


	//----- nvinfo : EIATTR_CTAIDZ_USED
	.align		4
.L_274:
        /*0154*/ 	.byte	0x01, 0x04
	.zero		2


	//----- nvinfo : EIATTR_CRS_STACK_SIZE
	.align		4
        /*0158*/ 	.byte	0x04, 0x1e
        /*015a*/ 	.short	(.L_276 - .L_275)
.L_275:
        /*015c*/ 	.word	0x00000000
.L_276:


//--------------------- .nv.info._ZN5flash16flash_fwd_kernelI23Flash_fwd_kernel_traitsILi64ELi128ELi64ELi4ELb0ELb0EN7cutlass10bfloat16_tE19Flash_kernel_traitsILi64ELi128ELi64ELi4ES3_EELb0ELb1ELb0ELb0ELb1ELb1ELb1ELb0EEEvNS_16Flash_fwd_paramsE --------------------------
	.section	.nv.info._ZN5flash16flash_fwd_kernelI23Flash_fwd_kernel_traitsILi64ELi128ELi64ELi4ELb0ELb0EN7cutlass10bfloat16_tE19Flash_kernel_traitsILi64ELi128ELi64ELi4ES3_EELb0ELb1ELb0ELb0ELb1ELb1ELb1ELb0EEEvNS_16Flash_fwd_paramsE,"",@"SHT_CUDA_INFO"
	.sectionflags	@""
	.align	4


	//----- nvinfo : EIATTR_CUDA_API_VERSION
	.align		4
        /*0000*/ 	.byte	0x04, 0x37
        /*0002*/ 	.short	(.L_278 - .L_277)
.L_277:
        /*0004*/ 	.word	0x00000082


	//----- nvinfo : EIATTR_SW2861232_WAR
	.align		4
.L_278:
        /*0008*/ 	.byte	0x01, 0x35
	.zero		2


	//----- nvinfo : EIATTR_PARAM_CBANK
	.align		4
        /*000c*/ 	.byte	0x04, 0x0a
        /*000e*/ 	.short	(.L_280 - .L_279)
	.align		4
.L_279:
        /*0010*/ 	.word	index@(.nv.constant0._ZN5flash16flash_fwd_kernelI23Flash_fwd_kernel_traitsILi64ELi128ELi64ELi4ELb0ELb0EN7cutlass10bfloat16_tE19Flash_kernel_traitsILi64ELi128ELi64ELi4ES3_EELb0ELb1ELb0ELb0ELb1ELb1ELb1ELb0EEEvNS_16Flash_fwd_paramsE)
        /*0014*/ 	.short	0x0160
        /*0016*/ 	.short	0x01d0


	//----- nvinfo : EIATTR_CBANK_PARAM_SIZE
	.align		4
.L_280:
        /*0018*/ 	.byte	0x03, 0x19
        /*001a*/ 	.short	0x01d0


	//----- nvinfo : EIATTR_KPARAM_INFO
	.align		4
        /*001c*/ 	.byte	0x04, 0x17
        /*001e*/ 	.short	(.L_282 - .L_281)
.L_281:
        /*0020*/ 	.word	0x00000000
        /*0024*/ 	.short	0x0000
        /*0026*/ 	.short	0x0000
        /*0028*/ 	.byte	0x00, 0xf0, 0x41, 0x07


	//----- nvinfo : EIATTR_MAXREG_COUNT
	.align		4
.L_282:
        /*002c*/ 	.byte	0x03, 0x1b
        /*002e*/ 	.short	0x00ff


	//----- nvinfo : EIATTR_NUM_BARRIERS
	.align		4
        /*0030*/ 	.byte	0x02, 0x4c
        /*0032*/ 	.byte	0x01
	.zero		1


	//----- nvinfo : EIATTR_MERCURY_ISA_VERSION
	.align		4
        /*0034*/ 	.byte	0x03, 0x5f
        /*0036*/ 	.short	0x0000


	//----- nvinfo : EIATTR_COOP_GROUP_MASK_REGIDS
	.align		4
        /*0038*/ 	.byte	0x04, 0x29
        /*003a*/ 	.short	(.L_284 - .L_283)


	//   ....[0]....
.L_283:
        /*003c*/ 	.word	0xffffffff


	//   ....[1]....
        /*0040*/ 	.word	0xffffffff


	//   ....[2]....
        /*0044*/ 	.word	0xffffffff


	//   ....[3]....
        /*0048*/ 	.word	0xffffffff


	//   ....[4]....
        /*004c*/ 	.word	0xffffffff


	//   ....[5]....
        /*0050*/ 	.word	0xffffffff


	//   ....[6]....
        /*0054*/ 	.word	0xffffffff


	//   ....[7]....
        /*0058*/ 	.word	0xffffffff


	//   ....[8]....
        /*005c*/ 	.word	0xffffffff


	//   ....[9]....
        /*0060*/ 	.word	0xffffffff


	//   ....[10]....
        /*0064*/ 	.word	0xffffffff


	//   ....[11]....
        /*0068*/ 	.word	0xffffffff


	//   ....[12]....
        /*006c*/ 	.word	0xffffffff


	//   ....[13]....
        /*0070*/ 	.word	0xffffffff


	//   ....[14]....
        /*0074*/ 	.word	0xffffffff


	//   ....[15]....
        /*0078*/ 	.word	0xffffffff


	//   ....[16]....
        /*007c*/ 	.word	0xffffffff


	//   ....[17]....
        /*0080*/ 	.word	0xffffffff


	//   ....[18]....
        /*0084*/ 	.word	0xffffffff


	//   ....[19]....
        /*0088*/ 	.word	0xffffffff


	//   ....[20]....
        /*008c*/ 	.word	0xffffffff


	//   ....[21]....
        /*0090*/ 	.word	0xffffffff


	//   ....[22]....
        /*0094*/ 	.word	0xffffffff


	//   ....[23]....
        /*0098*/ 	.word	0xffffffff


	//   ....[24]....
        /*009c*/ 	.word	0xffffffff


	//   ....[25]....
        /*00a0*/ 	.word	0xffffffff


	//   ....[26]....
        /*00a4*/ 	.word	0xffffffff


	//   ....[27]....
        /*00a8*/ 	.word	0xffffffff


	//   ....[28]....
        /*00ac*/ 	.word	0xffffffff


	//   ....[29]....
        /*00b0*/ 	.word	0xffffffff


	//   ....[30]....
        /*00b4*/ 	.word	0xffffffff


	//   ....[31]....
        /*00b8*/ 	.word	0xffffffff


	//----- nvinfo : EIATTR_COOP_GROUP_INSTR_OFFSETS
	.align		4
.L_284:
        /*00bc*/ 	.byte	0x04, 0x28
        /*00be*/ 	.short	(.L_286 - .L_285)


	//   ....[0]....
.L_285:
        /*00c0*/ 	.word	0x00002860


	//   ....[1]....
        /*00c4*/ 	.word	0x00002ac0


	//   ....[2]....
        /*00c8*/ 	.word	0x00002bc0


	//   ....[3]....
        /*00cc*/ 	.word	0x00002d00


	//   ....[4]....
        /*00d0*/ 	.word	0x00002d40


	//   ....[5]....
        /*00d4*/ 	.word	0x00002e90


	//   ....[6]....
        /*00d8*/ 	.word	0x00002ec0


	//   ....[7]....
        /*00dc*/ 	.word	0x00003040


	//   ....[8]....
        /*00e0*/ 	.word	0x00005e30


	//   ....[9]....
        /*00e4*/ 	.word	0x00005ea0


	//   ....[10]....
        /*00e8*/ 	.word	0x00005f40


	//   ....[11]....
        /*00ec*/ 	.word	0x00005f50


	//   ....[12]....
        /*00f0*/ 	.word	0x00005f80


	//   ....[13]....
        /*00f4*/ 	.word	0x00006020


	//   ....[14]....
        /*00f8*/ 	.word	0x00006150


	//   ....[15]....
        /*00fc*/ 	.word	0x00006310


	//   ....[16]....
        /*0100*/ 	.word	0x00008fa0


	//   ....[17]....
        /*0104*/ 	.word	0x00008fe0


	//   ....[18]....
        /*0108*/ 	.word	0x00008ff0


	//   ....[19]....
        /*010c*/ 	.word	0x00009000


	//   ....[20]....
        /*0110*/ 	.word	0x00009040


	//   ....[21]....
        /*0114*/ 	.word	0x00009060


	//   ....[22]....
        /*0118*/ 	.word	0x00009070


	//   ....[23]....
        /*011c*/ 	.word	0x00009080


	//   ....[24]....
        /*0120*/ 	.word	0x0000a980


	//   ....[25]....
        /*0124*/ 	.word	0x0000a9c0


	//   ....[26]....
        /*0128*/ 	.word	0x0000aa00


	//   ....[27]....
        /*012c*/ 	.word	0x0000aa30


	//   ....[28]....
        /*0130*/ 	.word	0x0000aae0


	//   ....[29]....
        /*0134*/ 	.word	0x0000ab00


	//   ....[30]....
        /*0138*/ 	.word	0x0000ab20


	//   ....[31]....
        /*013c*/ 	.word	0x0000ab30


	//----- nvinfo : EIATTR_EXIT_INSTR_OFFSETS
	.align		4
.L_286:
        /*0140*/ 	.byte	0x04, 0x1c
        /*0142*/ 	.short	(.L_288 - .L_287)


	//   ....[0]....
.L_287:
        /*0144*/ 	.word	0x00000160


	//   ....[1]....
        /*0148*/ 	.word	0x0000be50


	//   ....[2]....
        /*014c*/ 	.word	0x0000c750


	//   ....[3]....
        /*0150*/ 	.word	0x0000c7d0


	//----- nvinfo : EIATTR_CTAIDZ_USED
	.align		4
.L_288:
        /*0154*/ 	.byte	0x01, 0x04
	.zero		2


	//----- nvinfo : EIATTR_CRS_STACK_SIZE
	.align		4
        /*0158*/ 	.byte	0x04, 0x1e
        /*015a*/ 	.short	(.L_290 - .L_289)
.L_289:
        /*015c*/ 	.word	0x00000000
.L_290:


//--------------------- .nv.info._ZN5flash16flash_fwd_kernelI23Flash_fwd_kernel_traitsILi64ELi128ELi64ELi4ELb0ELb0EN7cutlass10bfloat16_tE19Flash_kernel_traitsILi64ELi128ELi64ELi4ES3_EELb1ELb1ELb0ELb0ELb0ELb1ELb0ELb0EEEvNS_16Flash_fwd_paramsE --------------------------
	.section	.nv.info._ZN5flash16flash_fwd_kernelI23Flash_fwd_kernel_traitsILi64ELi128ELi64ELi4ELb0ELb0EN7cutlass10bfloat16_tE19Flash_kernel_traitsILi64ELi128ELi64ELi4ES3_EELb1ELb1ELb0ELb0ELb0ELb1ELb0ELb0EEEvNS_16Flash_fwd_paramsE,"",@"SHT_CUDA_INFO"
	.sectionflags	@""
	.align	4


	//----- nvinfo : EIATTR_CUDA_API_VERSION
	.align		4
        /*0000*/ 	.byte	0x04, 0x37
        /*0002*/ 	.short	(.L_292 - .L_291)
.L_291:
        /*0004*/ 	.word	0x00000082


	//----- nvinfo : EIATTR_SW2861232_WAR
	.align		4
.L_292:
        /*0008*/ 	.byte	0x01, 0x35
	.zero		2


	//----- nvinfo : EIATTR_PARAM_CBANK
	.align		4
        /*000c*/ 	.byte	0x04, 0x0a
        /*000e*/ 	.short	(.L_294 - .L_293)
	.align		4
.L_293:
        /*0010*/ 	.word	index@(.nv.constant0._ZN5flash16flash_fwd_kernelI23Flash_fwd_kernel_traitsILi64ELi128ELi64ELi4ELb0ELb0EN7cutlass10bfloat16_tE19Flash_kernel_traitsILi64ELi128ELi64ELi4ES3_EELb1ELb1ELb0ELb0ELb0ELb1ELb0ELb0EEEvNS_16Flash_fwd_paramsE)
        /*0014*/ 	.short	0x0160
        /*0016*/ 	.short	0x01d0


	//----- nvinfo : EIATTR_CBANK_PARAM_SIZE
	.align		4
.L_294:
        /*0018*/ 	.byte	0x03, 0x19
        /*001a*/ 	.short	0x01d0


	//----- nvinfo : EIATTR_KPARAM_INFO
	.align		4
        /*001c*/ 	.byte	0x04, 0x17
        /*001e*/ 	.short	(.L_296 - .L_295)
.L_295:
        /*0020*/ 	.word	0x00000000
        /*0024*/ 	.short	0x0000
        /*0026*/ 	.short	0x0000
        /*0028*/ 	.byte	0x00, 0xf0, 0x41, 0x07


	//----- nvinfo : EIATTR_MAXREG_COUNT
	.align		4
.L_296:
        /*002c*/ 	.byte	0x03, 0x1b
        /*002e*/ 	.short	0x00ff


	//----- nvinfo : EIATTR_NUM_BARRIERS
	.align		4
        /*0030*/ 	.byte	0x02, 0x4c
        /*0032*/ 	.byte	0x01
	.zero		1


	//----- nvinfo : EIATTR_MERCURY_ISA_VERSION
	.align		4
        /*0034*/ 	.byte	0x03, 0x5f
        /*0036*/ 	.short	0x0000


	//----- nvinfo : EIATTR_COOP_GROUP_MASK_REGIDS
	.align		4
        /*0038*/ 	.byte	0x04, 0x29
        /*003a*/ 	.short	(.L_298 - .L_297)


	//   ....[0]....
.L_297:
        /*003c*/ 	.word	0xffffffff


	//   ....[1]....
        /*0040*/ 	.word	0xffffffff


	//   ....[2]....
        /*0044*/ 	.word	0xffffffff


	//   ....[3]....
        /*0048*/ 	.word	0xffffffff


	//   ....[4]....
        /*004c*/ 	.word	0xffffffff


	//   ....[5]....
        /*0050*/ 	.word	0xffffffff


	//   ....[6]....
        /*0054*/ 	.word	0xffffffff


	//   ....[7]....
        /*0058*/ 	.word	0xffffffff


	//   ....[8]....
        /*005c*/ 	.word	0xffffffff


	//   ....[9]....
        /*0060*/ 	.word	0xffffffff


	//   ....[10]....
        /*0064*/ 	.word	0xffffffff


	//   ....[11]....
        /*0068*/ 	.word	0xffffffff


	//   ....[12]....
        /*006c*/ 	.word	0xffffffff


	//   ....[13]....
        /*0070*/ 	.word	0xffffffff


	//   ....[14]....
        /*0074*/ 	.word	0xffffffff


	//   ....[15]....
        /*0078*/ 	.word	0xffffffff


	//   ....[16]....
        /*007c*/ 	.word	0xffffffff


	//   ....[17]....
        /*0080*/ 	.word	0xffffffff


	//   ....[18]....
        /*0084*/ 	.word	0xffffffff


	//   ....[19]....
        /*0088*/ 	.word	0xffffffff


	//   ....[20]....
        /*008c*/ 	.word	0xffffffff


	//   ....[21]....
        /*0090*/ 	.word	0xffffffff


	//   ....[22]....
        /*0094*/ 	.word	0xffffffff


	//   ....[23]....
        /*0098*/ 	.word	0xffffffff


	//   ....[24]....
        /*009c*/ 	.word	0xffffffff


	//   ....[25]....
        /*00a0*/ 	.word	0xffffffff


	//   ....[26]....
        /*00a4*/ 	.word	0xffffffff


	//   ....[27]....
        /*00a8*/ 	.word	0xffffffff


	//   ....[28]....
        /*00ac*/ 	.word	0xffffffff


	//   ....[29]....
        /*00b0*/ 	.word	0xffffffff


	//   ....[30]....
        /*00b4*/ 	.word	0xffffffff


	//   ....[31]....
        /*00b8*/ 	.word	0xffffffff


	//   ....[32]....
        /*00bc*/ 	.word	0xffffffff


	//   ....[33]....
        /*00c0*/ 	.word	0xffffffff


	//   ....[34]....
        /*00c4*/ 	.word	0xffffffff


	//   ....[35]....
        /*00c8*/ 	.word	0xffffffff


	//   ....[36]....
        /*00cc*/ 	.word	0xffffffff


	//   ....[37]....
        /*00d0*/ 	.word	0xffffffff


	//   ....[38]....
        /*00d4*/ 	.word	0xffffffff


	//   ....[39]....
        /*00d8*/ 	.word	0xffffffff


	//----- nvinfo : EIATTR_COOP_GROUP_INSTR_OFFSETS
	.align		4
.L_298:
        /*00dc*/ 	.byte	0x04, 0x28
        /*00de*/ 	.short	(.L_300 - .L_299)


	//   ....[0]....
.L_299:
        /*00e0*/ 	.word	0x000030c0


	//   ....[1]....
        /*00e4*/ 	.word	0x000031f0


	//   ....[2]....
        /*00e8*/ 	.word	0x00003270


	//   ....[3]....
        /*00ec*/ 	.word	0x00003460


	//   ....[4]....
        /*00f0*/ 	.word	0x000034a0


	//   ....[5]....
        /*00f4*/ 	.word	0x000034e0


	//   ....[6]....
        /*00f8*/ 	.word	0x000035e0


	//   ....[7]....
        /*00fc*/ 	.word	0x00003680


	//   ....[8]....
        /*0100*/ 	.word	0x00006dc0


	//   ....[9]....
        /*0104*/ 	.word	0x00006e90


	//   ....[10]....
        /*0108*/ 	.word	0x00006eb0


	//   ....[11]....
        /*010c*/ 	.word	0x00006ef0


	//   ....[12]....
        /*0110*/ 	.word	0x00007800


	//   ....[13]....
        /*0114*/ 	.word	0x00007970


	//   ....[14]....
        /*0118*/ 	.word	0x00007a40


	//   ....[15]....
        /*011c*/ 	.word	0x00007b80


	//   ....[16]....
        /*0120*/ 	.word	0x0000b050


	//   ....[17]....
        /*0124*/ 	.word	0x0000b070


	//   ....[18]....
        /*0128*/ 	.word	0x0000b120


	//   ....[19]....
        /*012c*/ 	.word	0x0000b240


	//   ....[20]....
        /*0130*/ 	.word	0x0000b470


	//   ....[21]....
        /*0134*/ 	.word	0x0000b780


	//   ....[22]....
        /*0138*/ 	.word	0x0000b860


	//   ....[23]....
        /*013c*/ 	.word	0x0000ba60


	//   ....[24]....
        /*0140*/ 	.word	0x0000ec80


	//   ....[25]....
        /*0144*/ 	.word	0x0000ecd0


	//   ....[26]....
        /*0148*/ 	.word	0x0000ed80


	//   ....[27]....
        /*014c*/ 	.word	0x0000ee20


	//   ....[28]....
        /*0150*/ 	.word	0x0000ee30


	//   ....[29]....
        /*0154*/ 	.word	0x0000ee40


	//   ....[30]....
        /*0158*/ 	.word	0x0000f0a0


	//   ....[31]....
        /*015c*/ 	.word	0x0000f200


	//   ....[32]....
        /*0160*/ 	.word	0x00011950


	//   ....[33]....
        /*0164*/ 	.word	0x00011990


	//   ....[34]....
        /*0168*/ 	.word	0x000119d0


	//   ....[35]....
        /*016c*/ 	.word	0x000119e0


	//   ....[36]....
        /*0170*/ 	.word	0x00011a60


	//   ....[37]....
        /*0174*/ 	.word	0x00011a80


	//   ....[38]....
        /*0178*/ 	.word	0x00011aa0


	//   ....[39]....
        /*017c*/ 	.word	0x00011ab0


	//----- nvinfo : EIATTR_EXIT_INSTR_OFFSETS
	.align		4
.L_300:
        /*0180*/ 	.byte	0x04, 0x1c
        /*0182*/ 	.short	(.L_302 - .L_301)


	//   ....[0]....
.L_301:
        /*0184*/ 	.word	0x00000510


	//   ....[1]....
        /*0188*/ 	.word	0x00013320


	//   ....[2]....
        /*018c*/ 	.word	0x000133e0


	//   ....[3]....
        /*0190*/ 	.word	0x00014290


	//   ....[4]....
        /*0194*/ 	.word	0x00014310


	//----- nvinfo : EIATTR_CTAIDZ_USED
	.align		4
.L_302:
        /*0198*/ 	.byte	0x01, 0x04
	.zero		2


	//----- nvinfo : EIATTR_CRS_STACK_SIZE
	.align		4
        /*019c*/ 	.byte	0x04, 0x1e
        /*019e*/ 	.short	(.L_304 - .L_303)
.L_303:
        /*01a0*/ 	.word	0x00000000
.L_304:


//--------------------- .nv.info._ZN5flash16flash_fwd_kernelI23Flash_fwd_kernel_traitsILi64ELi128ELi64ELi4ELb0ELb0EN7cutlass10bfloat16_tE19Flash_kernel_traitsILi64ELi128ELi64ELi4ES3_EELb0ELb1ELb0ELb0ELb0ELb1ELb1ELb0EEEvNS_16Flash_fwd_paramsE --------------------------
	.section	.nv.info._ZN5flash16flash_fwd_kernelI23Flash_fwd_kernel_traitsILi64ELi128ELi64ELi4ELb0ELb0EN7cutlass10bfloat16_tE19Flash_kernel_traitsILi64ELi128ELi64ELi4ES3_EELb0ELb1ELb0ELb0ELb0ELb1ELb1ELb0EEEvNS_16Flash_fwd_paramsE,"",@"SHT_CUDA_INFO"
	.sectionflags	@""
	.align	4


	//----- nvinfo : EIATTR_CUDA_API_VERSION
	.align		4
        /*0000*/ 	.byte	0x04, 0x37
        /*0002*/ 	.short	(.L_306 - .L_305)
.L_305:
        /*0004*/ 	.word	0x00000082


	//----- nvinfo : EIATTR_SW2861232_WAR
	.align		4
.L_306:
        /*0008*/ 	.byte	0x01, 0x35
	.zero		2


	//----- nvinfo : EIATTR_PARAM_CBANK
	.align		4
        /*000c*/ 	.byte	0x04, 0x0a
        /*000e*/ 	.short	(.L_308 - .L_307)
	.align		4
.L_307:
        /*0010*/ 	.word	index@(.nv.constant0._ZN5flash16flash_fwd_kernelI23Flash_fwd_kernel_traitsILi64ELi128ELi64ELi4ELb0ELb0EN7cutlass10bfloat16_tE19Flash_kernel_traitsILi64ELi128ELi64ELi4ES3_EELb0ELb1ELb0ELb0ELb0ELb1ELb1ELb0EEEvNS_16Flash_fwd_paramsE)
        /*0014*/ 	.short	0x0160
        /*0016*/ 	.short	0x01d0


	//----- nvinfo : EIATTR_CBANK_PARAM_SIZE
	.align		4
.L_308:
        /*0018*/ 	.byte	0x03, 0x19
        /*001a*/ 	.short	0x01d0


	//----- nvinfo : EIATTR_KPARAM_INFO
	.align		4
        /*001c*/ 	.byte	0x04, 0x17
        /*001e*/ 	.short	(.L_310 - .L_309)
.L_309:
        /*0020*/ 	.word	0x00000000
        /*0024*/ 	.short	0x0000
        /*0026*/ 	.short	0x0000
        /*0028*/ 	.byte	0x00, 0xf0, 0x41, 0x07


	//----- nvinfo : EIATTR_MAXREG_COUNT
	.align		4
.L_310:
        /*002c*/ 	.byte	0x03, 0x1b
        /*002e*/ 	.short	0x00ff


	//----- nvinfo : EIATTR_NUM_BARRIERS
	.align		4
        /*0030*/ 	.byte	0x02, 0x4c
        /*0032*/ 	.byte	0x01
	.zero		1


	//----- nvinfo : EIATTR_MERCURY_ISA_VERSION
	.align		4
        /*0034*/ 	.byte	0x03, 0x5f
        /*0036*/ 	.short	0x0000


	//----- nvinfo : EIATTR_COOP_GROUP_MASK_REGIDS
	.align		4
        /*0038*/ 	.byte	0x04, 0x29
        /*003a*/ 	.short	(.L_312 - .L_311)


	//   ....[0]....
.L_311:
        /*003c*/ 	.word	0xffffffff


	//   ....[1]....
        /*0040*/ 	.word	0xffffffff


	//   ....[2]....
        /*0044*/ 	.word	0xffffffff


	//   ....[3]....
        /*0048*/ 	.word	0xffffffff


	//   ....[4]....
        /*004c*/ 	.word	0xffffffff


	//   ....[5]....
        /*0050*/ 	.word	0xffffffff


	//   ....[6]....
        /*0054*/ 	.word	0xffffffff


	//   ....[7]....
        /*0058*/ 	.word	0xffffffff


	//   ....[8]....
        /*005c*/ 	.word	0xffffffff


	//   ....[9]....
        /*0060*/ 	.word	0xffffffff


	//   ....[10]....
        /*0064*/ 	.word	0xffffffff


	//   ....[11]....
        /*0068*/ 	.word	0xffffffff


	//   ....[12]....
        /*006c*/ 	.word	0xffffffff


	//   ....[13]....
        /*0070*/ 	.word	0xffffffff


	//   ....[14]....
        /*0074*/ 	.word	0xffffffff


	//   ....[15]....
        /*0078*/ 	.word	0xffffffff


	//   ....[16]....
        /*007c*/ 	.word	0xffffffff


	//   ....[17]....
        /*0080*/ 	.word	0xffffffff


	//   ....[18]....
        /*0084*/ 	.word	0xffffffff


	//   ....[19]....
        /*0088*/ 	.word	0xffffffff


	//   ....[20]....
        /*008c*/ 	.word	0xffffffff


	//   ....[21]....
        /*0090*/ 	.word	0xffffffff


	//   ....[22]....
        /*0094*/ 	.word	0xffffffff


	//   ....[23]....
        /*0098*/ 	.word	0xffffffff


	//   ....[24]....
        /*009c*/ 	.word	0xffffffff


	//   ....[25]....
        /*00a0*/ 	.word	0xffffffff


	//   ....[26]....
        /*00a4*/ 	.word	0xffffffff


	//   ....[27]....
        /*00a8*/ 	.word	0xffffffff


	//   ....[28]....
        /*00ac*/ 	.word	0xffffffff


	//   ....[29]....
        /*00b0*/ 	.word	0xffffffff


	//   ....[30]....
        /*00b4*/ 	.word	0xffffffff


	//   ....[31]....
        /*00b8*/ 	.word	0xffffffff


	//   ....[32]....
        /*00bc*/ 	.word	0xffffffff


	//   ....[33]....
        /*00c0*/ 	.word	0xffffffff


	//   ....[34]....
        /*00c4*/ 	.word	0xffffffff


	//   ....[35]....
        /*00c8*/ 	.word	0xffffffff


	//   ....[36]....
        /*00cc*/ 	.word	0xffffffff


	//   ....[37]....
        /*00d0*/ 	.word	0xffffffff


	//   ....[38]....
        /*00d4*/ 	.word	0xffffffff


	//   ....[39]....
        /*00d8*/ 	.word	0xffffffff


	//----- nvinfo : EIATTR_COOP_GROUP_INSTR_OFFSETS
	.align		4
.L_312:
        /*00dc*/ 	.byte	0x04, 0x28
        /*00de*/ 	.short	(.L_314 - .L_313)


	//   ....[0]....
.L_313:
        /*00e0*/ 	.word	0x00003550


	//   ....[1]....
        /*00e4*/ 	.word	0x00003630


	//   ....[2]....
        /*00e8*/ 	.word	0x00003660


	//   ....[3]....
        /*00ec*/ 	.word	0x000036b0


	//   ....[4]....
        /*00f0*/ 	.word	0x00003770


	//   ....[5]....
        /*00f4*/ 	.word	0x000037f0


	//   ....[6]....
        /*00f8*/ 	.word	0x000038e0


	//   ....[7]....
        /*00fc*/ 	.word	0x00003a80


	//   ....[8]....
        /*0100*/ 	.word	0x00006830


	//   ....[9]....
        /*0104*/ 	.word	0x00006910


	//   ....[10]....
        /*0108*/ 	.word	0x00006940


	//   ....[11]....
        /*010c*/ 	.word	0x00006a10


	//   ....[12]....
        /*0110*/ 	.word	0x00006a70


	//   ....[13]....
        /*0114*/ 	.word	0x00006b50


	//   ....[14]....
        /*0118*/ 	.word	0x00006c00


	//   ....[15]....
        /*011c*/ 	.word	0x00006cc0


	//   ....[16]....
        /*0120*/ 	.word	0x0000a060


	//   ....[17]....
        /*0124*/ 	.word	0x0000a160


	//   ....[18]....
        /*0128*/ 	.word	0x0000a1d0


	//   ....[19]....
        /*012c*/ 	.word	0x0000a2e0


	//   ....[20]....
        /*0130*/ 	.word	0x0000a320


	//   ....[21]....
        /*0134*/ 	.word	0x0000a370


	//   ....[22]....
        /*0138*/ 	.word	0x0000a410


	//   ....[23]....
        /*013c*/ 	.word	0x0000a490


	//   ....[24]....
        /*0140*/ 	.word	0x0000d120


	//   ....[25]....
        /*0144*/ 	.word	0x0000d1e0


	//   ....[26]....
        /*0148*/ 	.word	0x0000d250


	//   ....[27]....
        /*014c*/ 	.word	0x0000d280


	//   ....[28]....
        /*0150*/ 	.word	0x0000d2a0


	//   ....[29]....
        /*0154*/ 	.word	0x0000d2b0


	//   ....[30]....
        /*0158*/ 	.word	0x0000d2d0


	//   ....[31]....
        /*015c*/ 	.word	0x0000d2f0


	//   ....[32]....
        /*0160*/ 	.word	0x0000ebf0


	//   ....[33]....
        /*0164*/ 	.word	0x0000ec30


	//   ....[34]....
        /*0168*/ 	.word	0x0000ec60


	//   ....[35]....
        /*016c*/ 	.word	0x0000ec70


	//   ....[36]....
        /*0170*/ 	.word	0x0000ecf0


	//   ....[37]....
        /*0174*/ 	.word	0x0000ed10


	//   ....[38]....
        /*0178*/ 	.word	0x0000ed30


	//   ....[39]....
        /*017c*/ 	.word	0x0000ed40


	//----- nvinfo : EIATTR_EXIT_INSTR_OFFSETS
	.align		4
.L_314:
        /*0180*/ 	.byte	0x04, 0x1c
        /*0182*/ 	.short	(.L_316 - .L_315)


	//   ....[0]....
.L_315:
        /*0184*/ 	.word	0x000002d0


	//   ....[1]....
        /*0188*/ 	.word	0x00010570


	//   ....[2]....
        /*018c*/ 	.word	0x00010630


	//   ....[3]....
        /*0190*/ 	.word	0x000114c0


	//   ....[4]....
        /*0194*/ 	.word	0x00011540


	//----- nvinfo : EIATTR_CTAIDZ_USED
	.align		4
.L_316:
        /*0198*/ 	.byte	0x01, 0x04
	.zero		2


	//----- nvinfo : EIATTR_CRS_STACK_SIZE
	.align		4
        /*019c*/ 	.byte	0x04, 0x1e
        /*019e*/ 	.short	(.L_318 - .L_317)
.L_317:
        /*01a0*/ 	.word	0x00000000
.L_318:


//--------------------- .nv.info._ZN5flash16flash_fwd_kernelI23Flash_fwd_kernel_traitsILi64ELi128ELi64ELi4ELb0ELb0EN7cutlass10bfloat16_tE19Flash_kernel_traitsILi64ELi128ELi64ELi4ES3_EELb1ELb1ELb0ELb1ELb0ELb0ELb0ELb0EEEvNS_16Flash_fwd_paramsE --------------------------
	.section	.nv.info._ZN5flash16flash_fwd_kernelI23Flash_fwd_kernel_traitsILi64ELi128ELi64ELi4ELb0ELb0EN7cutlass10bfloat16_tE19Flash_kernel_traitsILi64ELi128ELi64ELi4ES3_EELb1ELb1ELb0ELb1ELb0ELb0ELb0ELb0EEEvNS_16Flash_fwd_paramsE,"",@"SHT_CUDA_INFO"
	.sectionflags	@""
	.align	4


	//----- nvinfo : EIATTR_CUDA_API_VERSION
	.align		4
        /*0000*/ 	.byte	0x04, 0x37
        /*0002*/ 	.short	(.L_320 - .L_319)
.L_319:
        /*0004*/ 	.word	0x00000082


	//----- nvinfo : EIATTR_SW2861232_WAR
	.align		4
.L_320:
        /*0008*/ 	.byte	0x01, 0x35
	.zero		2


	//----- nvinfo : EIATTR_PARAM_CBANK
	.align		4
        /*000c*/ 	.byte	0x04, 0x0a
        /*000e*/ 	.short	(.L_322 - .L_321)
	.align		4
.L_321:
        /*0010*/ 	.word	index@(.nv.constant0._ZN5flash16flash_fwd_kernelI23Flash_fwd_kernel_traitsILi64ELi128ELi64ELi4ELb0ELb0EN7cutlass10bfloat16_tE19Flash_kernel_traitsILi64ELi128ELi64ELi4ES3_EELb1ELb1ELb0ELb1ELb0ELb0ELb0ELb0EEEvNS_16Flash_fwd_paramsE)
        /*0014*/ 	.short	0x0160
        /*0016*/ 	.short	0x01d0


	//----- nvinfo : EIATTR_CBANK_PARAM_SIZE
	.align		4
.L_322:
        /*0018*/ 	.byte	0x03, 0x19
        /*001a*/ 	.short	0x01d0


	//----- nvinfo : EIATTR_KPARAM_INFO
	.align		4
        /*001c*/ 	.byte	0x04, 0x17
        /*001e*/ 	.short	(.L_324 - .L_323)
.L_323:
        /*0020*/ 	.word	0x00000000
        /*0024*/ 	.short	0x0000
        /*0026*/ 	.short	0x0000
        /*0028*/ 	.byte	0x00, 0xf0, 0x41, 0x07


	//----- nvinfo : EIATTR_MAXREG_COUNT
	.align		4
.L_324:
        /*002c*/ 	.byte	0x03, 0x1b
        /*002e*/ 	.short	0x00ff


	//----- nvinfo : EIATTR_NUM_BARRIERS
	.align		4
        /*0030*/ 	.byte	0x02, 0x4c
        /*0032*/ 	.byte	0x01
	.zero		1


	//----- nvinfo : EIATTR_MERCURY_ISA_VERSION
	.align		4
        /*0034*/ 	.byte	0x03, 0x5f
        /*0036*/ 	.short	0x0000


	//----- nvinfo : EIATTR_COOP_GROUP_MASK_REGIDS
	.align		4
        /*0038*/ 	.byte	0x04, 0x29
        /*003a*/ 	.short	(.L_326 - .L_325)


	//   ....[0]....
.L_325:
        /*003c*/ 	.word	0xffffffff


	//   ....[1]....
        /*0040*/ 	.word	0xffffffff


	//   ....[2]....
        /*0044*/ 	.word	0xffffffff


	//   ....[3]....
        /*0048*/ 	.word	0xffffffff


	//   ....[4]....
        /*004c*/ 	.word	0xffffffff


	//   ....[5]....
        /*0050*/ 	.word	0xffffffff


	//   ....[6]....
        /*0054*/ 	.word	0xffffffff


	//   ....[7]....
        /*0058*/ 	.word	0xffffffff


	//   ....[8]....
        /*005c*/ 	.word	0xffffffff


	//   ....[9]....
        /*0060*/ 	.word	0xffffffff


	//   ....[10]....
        /*0064*/ 	.word	0xffffffff


	//   ....[11]....
        /*0068*/ 	.word	0xffffffff


	//   ....[12]....
        /*006c*/ 	.word	0xffffffff


	//   ....[13]....
        /*0070*/ 	.word	0xffffffff


	//   ....[14]....
        /*0074*/ 	.word	0xffffffff


	//   ....[15]....
        /*0078*/ 	.word	0xffffffff


	//   ....[16]....
        /*007c*/ 	.word	0xffffffff


	//   ....[17]....
        /*0080*/ 	.word	0xffffffff


	//   ....[18]....
        /*0084*/ 	.word	0xffffffff


	//   ....[19]....
        /*0088*/ 	.word	0xffffffff


	//   ....[20]....
        /*008c*/ 	.word	0xffffffff


	//   ....[21]....
        /*0090*/ 	.word	0xffffffff


	//   ....[22]....
        /*0094*/ 	.word	0xffffffff


	//   ....[23]....
        /*0098*/ 	.word	0xffffffff


	//   ....[24]....
        /*009c*/ 	.word	0xffffffff


	//   ....[25]....
        /*00a0*/ 	.word	0xffffffff


	//   ....[26]....
        /*00a4*/ 	.word	0xffffffff


	//   ....[27]....
        /*00a8*/ 	.word	0xffffffff


	//   ....[28]....
        /*00ac*/ 	.word	0xffffffff


	//   ....[29]....
        /*00b0*/ 	.word	0xffffffff


	//   ....[30]....
        /*00b4*/ 	.word	0xffffffff


	//   ....[31]....
        /*00b8*/ 	.word	0xffffffff


	//   ....[32]....
        /*00bc*/ 	.word	0xffffffff


	//   ....[33]....
        /*00c0*/ 	.word	0xffffffff


	//   ....[34]....
        /*00c4*/ 	.word	0xffffffff


	//   ....[35]....
        /*00c8*/ 	.word	0xffffffff


	//   ....[36]....
        /*00cc*/ 	.word	0xffffffff


	//   ....[37]....
        /*00d0*/ 	.word	0xffffffff


	//   ....[38]....
        /*00d4*/ 	.word	0xffffffff


	//   ....[39]....
        /*00d8*/ 	.word	0xffffffff


	//----- nvinfo : EIATTR_COOP_GROUP_INSTR_OFFSETS
	.align		4
.L_326:
        /*00dc*/ 	.byte	0x04, 0x28
        /*00de*/ 	.short	(.L_328 - .L_327)


	//   ....[0]....
.L_327:
        /*00e0*/ 	.word	0x00004160


	//   ....[1]....
        /*00e4*/ 	.word	0x000042d0


	//   ....[2]....
        /*00e8*/ 	.word	0x00004310


	//   ....[3]....
        /*00ec*/ 	.word	0x000043a0


	//   ....[4]....
        /*00f0*/ 	.word	0x000043f0


	//   ....[5]....
        /*00f4*/ 	.word	0x00004430


	//   ....[6]....
        /*00f8*/ 	.word	0x00004530


	//   ....[7]....
        /*00fc*/ 	.word	0x000045a0


	//   ....[8]....
        /*0100*/ 	.word	0x00008520


	//   ....[9]....
        /*0104*/ 	.word	0x00008600


	//   ....[10]....
        /*0108*/ 	.word	0x00008610


	//   ....[11]....
        /*010c*/ 	.word	0x00008650


	//   ....[12]....
        /*0110*/ 	.word	0x00009040


	//   ....[13]....
        /*0114*/ 	.word	0x000091b0


	//   ....[14]....
        /*0118*/ 	.word	0x000093a0


	//   ....[15]....
        /*011c*/ 	.word	0x000094d0


	//   ....[16]....
        /*0120*/ 	.word	0x0000cf30


	//   ....[17]....
        /*0124*/ 	.word	0x0000d060


	//   ....[18]....
        /*0128*/ 	.word	0x0000d090


	//   ....[19]....
        /*012c*/ 	.word	0x0000d1a0


	//   ....[20]....
        /*0130*/ 	.word	0x0000d830


	//   ....[21]....
        /*0134*/ 	.word	0x0000d9f0


	//   ....[22]....
        /*0138*/ 	.word	0x0000dbf0


	//   ....[23]....
        /*013c*/ 	.word	0x0000dd50


	//   ....[24]....
        /*0140*/ 	.word	0x00011070


	//   ....[25]....
        /*0144*/ 	.word	0x000111c0


	//   ....[26]....
        /*0148*/ 	.word	0x00011240


	//   ....[27]....
        /*014c*/ 	.word	0x00011400


	//   ....[28]....
        /*0150*/ 	.word	0x000114f0


	//   ....[29]....
        /*0154*/ 	.word	0x000115d0


	//   ....[30]....
        /*0158*/ 	.word	0x000116b0


	//   ....[31]....
        /*015c*/ 	.word	0x00011750


	//   ....[32]....
        /*0160*/ 	.word	0x00013f80


	//   ....[33]....
        /*0164*/ 	.word	0x00013fc0


	//   ....[34]....
        /*0168*/ 	.word	0x00013fe0


	//   ....[35]....
        /*016c*/ 	.word	0x00014020


	//   ....[36]....
        /*0170*/ 	.word	0x00014060


	//   ....[37]....
        /*0174*/ 	.word	0x00014070


	//   ....[38]....
        /*0178*/ 	.word	0x00014080


	//   ....[39]....
        /*017c*/ 	.word	0x000140b0


	//----- nvinfo : EIATTR_EXIT_INSTR_OFFSETS
	.align		4
.L_328:
        /*0180*/ 	.byte	0x04, 0x1c
        /*0182*/ 	.short	(.L_330 - .L_329)


	//   ....[0]....
.L_329:
        /*0184*/ 	.word	0x00000510


	//   ....[1]....
        /*0188*/ 	.word	0x00015970


	//   ....[2]....
        /*018c*/ 	.word	0x00015a30


	//   ....[3]....
        /*0190*/ 	.word	0x000169c0


	//   ....[4]....
        /*0194*/ 	.word	0x00016a40


	//----- nvinfo : EIATTR_CTAIDZ_USED
	.align		4
.L_330:
        /*0198*/ 	.byte	0x01, 0x04
	.zero		2


	//----- nvinfo : EIATTR_CRS_STACK_SIZE
	.align		4
        /*019c*/ 	.byte	0x04, 0x1e
        /*019e*/ 	.short	(.L_332 - .L_331)
.L_331:
        /*01a0*/ 	.word	0x00000000
.L_332:


//--------------------- .nv.info._ZN5flash16flash_fwd_kernelI23Flash_fwd_kernel_traitsILi64ELi128ELi64ELi4ELb0ELb0EN7cutlass10bfloat16_tE19Flash_kernel_traitsILi64ELi128ELi64ELi4ES3_EELb1ELb1ELb0ELb0ELb0ELb0ELb0ELb1EEEvNS_16Flash_fwd_paramsE --------------------------
	.section	.nv.info._ZN5flash16flash_fwd_kernelI23Flash_fwd_kernel_traitsILi64ELi128ELi64ELi4ELb0ELb0EN7cutlass10bfloat16_tE19Flash_kernel_traitsILi64ELi128ELi64ELi4ES3_EELb1ELb1ELb0ELb0ELb0ELb0ELb0ELb1EEEvNS_16Flash_fwd_paramsE,"",@"SHT_CUDA_INFO"
	.sectionflags	@""
	.align	4


	//----- nvinfo : EIATTR_CUDA_API_VERSION
	.align		4
        /*0000*/ 	.byte	0x04, 0x37
        /*0002*/ 	.short	(.L_334 - .L_333)
.L_333:
        /*0004*/ 	.word	0x00000082


	//----- nvinfo : EIATTR_SW2861232_WAR
	.align		4
.L_334:
        /*0008*/ 	.byte	0x01, 0x35
	.zero		2


	//----- nvinfo : EIATTR_PARAM_CBANK
	.align		4
        /*000c*/ 	.byte	0x04, 0x0a
        /*000e*/ 	.short	(.L_336 - .L_335)
	.align		4
.L_335:
        /*0010*/ 	.word	index@(.nv.constant0._ZN5flash16flash_fwd_kernelI23Flash_fwd_kernel_traitsILi64ELi128ELi64ELi4ELb0ELb0EN7cutlass10bfloat16_tE19Flash_kernel_traitsILi64ELi128ELi64ELi4ES3_EELb1ELb1ELb0ELb0ELb0ELb0ELb0ELb1EEEvNS_16Flash_fwd_paramsE)
        /*0014*/ 	.short	0x0160
        /*0016*/ 	.short	0x01d0


	//----- nvinfo : EIATTR_CBANK_PARAM_SIZE
	.align		4
.L_336:
        /*0018*/ 	.byte	0x03, 0x19
        /*001a*/ 	.short	0x01d0


	//----- nvinfo : EIATTR_KPARAM_INFO
	.align		4
        /*001c*/ 	.byte	0x04, 0x17
        /*001e*/ 	.short	(.L_338 - .L_337)
.L_337:
        /*0020*/ 	.word	0x00000000
        /*0024*/ 	.short	0x0000
        /*0026*/ 	.short	0x0000
        /*0028*/ 	.byte	0x00, 0xf0, 0x41, 0x07


	//----- nvinfo : EIATTR_MAXREG_COUNT
	.align		4
.L_338:
        /*002c*/ 	.byte	0x03, 0x1b
        /*002e*/ 	.short	0x00ff


	//----- nvinfo : EIATTR_NUM_BARRIERS
	.align		4
        /*0030*/ 	.byte	0x02, 0x4c
        /*0032*/ 	.byte	0x01
	.zero		1


	//----- nvinfo : EIATTR_ANNOTATIONS
	.align		4
        /*0034*/ 	.byte	0x04, 0x55
        /*0036*/ 	.short	(.L_340 - .L_339)


	//   ....[0]....
.L_339:
        /* <DEDUP_REMOVED lines=151> */


	//----- nvinfo : EIATTR_MERCURY_ISA_VERSION
	.align		4
.L_340:
        /*0990*/ 	.byte	0x03, 0x5f
        /*0992*/ 	.short	0x0000


	//----- nvinfo : EIATTR_COOP_GROUP_MASK_REGIDS
	.align		4
        /*0994*/ 	.byte	0x04, 0x29
        /*0996*/ 	.short	(.L_342 - .L_341)


	//   ....[0]....
.L_341:
        /*0998*/ 	.word	0xffffffff


	//   ....[1]....
        /*099c*/ 	.word	0xffffffff


	//   ....[2]....
        /*09a0*/ 	.word	0xffffffff


	//   ....[3]....
        /*09a4*/ 	.word	0xffffffff


	//   ....[4]....
        /*09a8*/ 	.word	0xffffffff


	//   ....[5]....
        /*09ac*/ 	.word	0xffffffff


	//   ....[6]....
        /*09b0*/ 	.word	0xffffffff


	//   ....[7]....
        /*09b4*/ 	.word	0xffffffff


	//   ....[8]....
        /*09b8*/ 	.word	0xffffffff


	//   ....[9]....
        /*09bc*/ 	.word	0xffffffff


	//   ....[10]....
        /*09c0*/ 	.word	0xffffffff


	//   ....[11]....
        /*09c4*/ 	.word	0xffffffff


	//   ....[12]....
        /*09c8*/ 	.word	0xffffffff


	//   ....[13]....
        /*09cc*/ 	.word	0xffffffff


	//   ....[14]....
        /*09d0*/ 	.word	0xffffffff


	//   ....[15]....
        /*09d4*/ 	.word	0xffffffff


	//   ....[16]....
        /*09d8*/ 	.word	0xffffffff


	//   ....[17]....
        /*09dc*/ 	.word	0xffffffff


	//   ....[18]....
        /*09e0*/ 	.word	0xffffffff


	//   ....[19]....
        /*09e4*/ 	.word	0xffffffff


	//   ....[20]....
        /*09e8*/ 	.word	0xffffffff


	//   ....[21]....
        /*09ec*/ 	.word	0xffffffff


	//   ....[22]....
        /*09f0*/ 	.word	0xffffffff


	//   ....[23]....
        /*09f4*/ 	.word	0xffffffff


	//   ....[24]....
        /*09f8*/ 	.word	0xffffffff


	//   ....[25]....
        /*09fc*/ 	.word	0xffffffff


	//   ....[26]....
        /*0a00*/ 	.word	0xffffffff


	//   ....[27]....
        /*0a04*/ 	.word	0xffffffff


	//   ....[28]....
        /*0a08*/ 	.word	0xffffffff


	//   ....[29]....
        /*0a0c*/ 	.word	0xffffffff


	//   ....[30]....
        /*0a10*/ 	.word	0xffffffff


	//   ....[31]....
        /*0a14*/ 	.word	0xffffffff


	//   ....[32]....
        /*0a18*/ 	.word	0xffffffff


	//   ....[33]....
        /*0a1c*/ 	.word	0xffffffff


	//   ....[34]....
        /*0a20*/ 	.word	0xffffffff


	//   ....[35]....
        /*0a24*/ 	.word	0xffffffff


	//   ....[36]....
        /*0a28*/ 	.word	0xffffffff


	//   ....[37]....
        /*0a2c*/ 	.word	0xffffffff


	//   ....[38]....
        /*0a30*/ 	.word	0xffffffff


	//   ....[39]....
        /*0a34*/ 	.word	0xffffffff


	//----- nvinfo : EIATTR_COOP_GROUP_INSTR_OFFSETS
	.align		4
.L_342:
        /*0a38*/ 	.byte	0x04, 0x28
        /*0a3a*/ 	.short	(.L_344 - .L_343)


	//   ....[0]....
.L_343:
        /*0a3c*/ 	.word	0x00003a20


	//   ....[1]....
        /*0a40*/ 	.word	0x00003b70


	//   ....[2]....
        /*0a44*/ 	.word	0x00003bf0


	//   ....[3]....
        /*0a48*/ 	.word	0x00003d40


	//   ....[4]....
        /*0a4c*/ 	.word	0x00005af0


	//   ....[5]....
        /*0a50*/ 	.word	0x00005c50


	//   ....[6]....
        /*0a54*/ 	.word	0x00005e70


	//   ....[7]....
        /*0a58*/ 	.word	0x00006070


	//   ....[8]....
        /*0a5c*/ 	.word	0x0000a860


	//   ....[9]....
        /*0a60*/ 	.word	0x0000a920


	//   ....[10]....
        /*0a64*/ 	.word	0x0000aa10


	//   ....[11]....
        /*0a68*/ 	.word	0x0000aaf0


	//   ....[12]....
        /*0a6c*/ 	.word	0x0000b500


	//   ....[13]....
        /*0a70*/ 	.word	0x0000b550


	//   ....[14]....
        /*0a74*/ 	.word	0x0000b6d0


	//   ....[15]....
        /*0a78*/ 	.word	0x0000b770


	//   ....[16]....
        /*0a7c*/ 	.word	0x00012090


	//   ....[17]....
        /*0a80*/ 	.word	0x00012150


	//   ....[18]....
        /*0a84*/ 	.word	0x000121e0


	//   ....[19]....
        /*0a88*/ 	.word	0x000122a0


	//   ....[20]....
        /*0a8c*/ 	.word	0x000130b0


	//   ....[21]....
        /*0a90*/ 	.word	0x00013230


	//   ....[22]....
        /*0a94*/ 	.word	0x00013320


	//   ....[23]....
        /*0a98*/ 	.word	0x00013450


	//   ....[24]....
        /*0a9c*/ 	.word	0x00019710


	//   ....[25]....
        /*0aa0*/ 	.word	0x00019830


	//   ....[26]....
        /*0aa4*/ 	.word	0x000198f0


	//   ....[27]....
        /*0aa8*/ 	.word	0x00019980


	//   ....[28]....
        /*0aac*/ 	.word	0x000199c0


	//   ....[29]....
        /*0ab0*/ 	.word	0x00019b10


	//   ....[30]....
        /*0ab4*/ 	.word	0x00019c70


	//   ....[31]....
        /*0ab8*/ 	.word	0x00019e20


	//   ....[32]....
        /*0abc*/ 	.word	0x0001f230


	//   ....[33]....
        /*0ac0*/ 	.word	0x0001f240


	//   ....[34]....
        /*0ac4*/ 	.word	0x0001f250


	//   ....[35]....
        /*0ac8*/ 	.word	0x0001f290


	//   ....[36]....
        /*0acc*/ 	.word	0x0001f2b0


	//   ....[37]....
        /*0ad0*/ 	.word	0x0001f2d0


	//   ....[38]....
        /*0ad4*/ 	.word	0x0001f2f0


	//   ....[39]....
        /*0ad8*/ 	.word	0x0001f360


	//----- nvinfo : EIATTR_EXIT_INSTR_OFFSETS
	.align		4
.L_344:
        /*0adc*/ 	.byte	0x04, 0x1c
        /*0ade*/ 	.short	(.L_346 - .L_345)


	//   ....[0]....
.L_345:
        /*0ae0*/ 	.word	0x000004f0


	//   ....[1]....
        /*0ae4*/ 	.word	0x00020de0


	//   ....[2]....
        /*0ae8*/ 	.word	0x00020ea0


	//   ....[3]....
        /*0aec*/ 	.word	0x00021e90


	//   ....[4]....
        /*0af0*/ 	.word	0x00021f10


	//----- nvinfo : EIATTR_CTAIDZ_USED
	.align		4
.L_346:
        /*0af4*/ 	.byte	0x01, 0x04
	.zero		2


	//----- nvinfo : EIATTR_CRS_STACK_SIZE
	.align		4
        /*0af8*/ 	.byte	0x04, 0x1e
        /*0afa*/ 	.short	(.L_348 - .L_347)
.L_347:
        /*0afc*/ 	.word	0x00000000
.L_348:


//--------------------- .nv.info._ZN5flash16flash_fwd_kernelI23Flash_fwd_kernel_traitsILi64ELi128ELi64ELi4ELb0ELb0EN7cutlass10bfloat16_tE19Flash_kernel_traitsILi64ELi128ELi64ELi4ES3_EELb0ELb1ELb0ELb0ELb0ELb0ELb1ELb0EEEvNS_16Flash_fwd_paramsE --------------------------
	.section	.nv.info._ZN5flash16flash_fwd_kernelI23Flash_fwd_kernel_traitsILi64ELi128ELi64ELi4ELb0ELb0EN7cutlass10bfloat16_tE19Flash_kernel_traitsILi64ELi128ELi64ELi4ES3_EELb0ELb1ELb0ELb0ELb0ELb0ELb1ELb0EEEvNS_16Flash_fwd_paramsE,"",@"SHT_CUDA_INFO"
	.sectionflags	@""
	.align	4


	//----- nvinfo : EIATTR_CUDA_API_VERSION
	.align		4
        /*0000*/ 	.byte	0x04, 0x37
        /*0002*/ 	.short	(.L_350 - .L_349)
.L_349:
        /*0004*/ 	.word	0x00000082


	//----- nvinfo : EIATTR_SW2861232_WAR
	.align		4
.L_350:
        /*0008*/ 	.byte	0x01, 0x35
	.zero		2


	//----- nvinfo : EIATTR_PARAM_CBANK
	.align		4
        /*000c*/ 	.byte	0x04, 0x0a
        /*000e*/ 	.short	(.L_352 - .L_351)
	.align		4
.L_351:
        /*0010*/ 	.word	index@(.nv.constant0._ZN5flash16flash_fwd_kernelI23Flash_fwd_kernel_traitsILi64ELi128ELi64ELi4ELb0ELb0EN7cutlass10bfloat16_tE19Flash_kernel_traitsILi64ELi128ELi64ELi4ES3_EELb0ELb1ELb0ELb0ELb0ELb0ELb1ELb0EEEvNS_16Flash_fwd_paramsE)
        /*0014*/ 	.short	0x0160
        /*0016*/ 	.short	0x01d0


	//----- nvinfo : EIATTR_CBANK_PARAM_SIZE
	.align		4
.L_352:
        /*0018*/ 	.byte	0x03, 0x19
        /*001a*/ 	.short	0x01d0


	//----- nvinfo : EIATTR_KPARAM_INFO
	.align		4
        /*001c*/ 	.byte	0x04, 0x17
        /*001e*/ 	.short	(.L_354 - .L_353)
.L_353:
        /*0020*/ 	.word	0x00000000
        /*0024*/ 	.short	0x0000
        /*0026*/ 	.short	0x0000
        /*0028*/ 	.byte	0x00, 0xf0, 0x41, 0x07


	//----- nvinfo : EIATTR_MAXREG_COUNT
	.align		4
.L_354:
        /*002c*/ 	.byte	0x03, 0x1b
        /*002e*/ 	.short	0x00ff


	//----- nvinfo : EIATTR_NUM_BARRIERS
	.align		4
        /*0030*/ 	.byte	0x02, 0x4c
        /*0032*/ 	.byte	0x01
	.zero		1


	//----- nvinfo : EIATTR_ANNOTATIONS
	.align		4
        /*0034*/ 	.byte	0x04, 0x55
        /*0036*/ 	.short	(.L_356 - .L_355)


	//   ....[0]....
.L_355:
        /* <DEDUP_REMOVED lines=16> */


	//----- nvinfo : EIATTR_MERCURY_ISA_VERSION
	.align		4
.L_356:
        /*0128*/ 	.byte	0x03, 0x5f
        /*012a*/ 	.short	0x0000


	//----- nvinfo : EIATTR_COOP_GROUP_MASK_REGIDS
	.align		4
        /*012c*/ 	.byte	0x04, 0x29
        /*012e*/ 	.short	(.L_358 - .L_357)


	//   ....[0]....
.L_357:
        /*0130*/ 	.word	0xffffffff


	//   ....[1]....
        /*0134*/ 	.word	0xffffffff


	//   ....[2]....
        /*0138*/ 	.word	0xffffffff


	//   ....[3]....
        /*013c*/ 	.word	0xffffffff


	//   ....[4]....
        /*0140*/ 	.word	0xffffffff


	//   ....[5]....
        /*0144*/ 	.word	0xffffffff


	//   ....[6]....
        /*0148*/ 	.word	0xffffffff


	//   ....[7]....
        /*014c*/ 	.word	0xffffffff


	//   ....[8]....
        /*0150*/ 	.word	0xffffffff


	//   ....[9]....
        /*0154*/ 	.word	0xffffffff


	//   ....[10]....
        /*0158*/ 	.word	0xffffffff


	//   ....[11]....
        /*015c*/ 	.word	0xffffffff


	//   ....[12]....
        /*0160*/ 	.word	0xffffffff


	//   ....[13]....
        /*0164*/ 	.word	0xffffffff


	//   ....[14]....
        /*0168*/ 	.word	0xffffffff


	//   ....[15]....
        /*016c*/ 	.word	0xffffffff


	//   ....[16]....
        /*0170*/ 	.word	0xffffffff


	//   ....[17]....
        /*0174*/ 	.word	0xffffffff


	//   ....[18]....
        /*0178*/ 	.word	0xffffffff


	//   ....[19]....
        /*017c*/ 	.word	0xffffffff


	//   ....[20]....
        /*0180*/ 	.word	0xffffffff


	//   ....[21]....
        /*0184*/ 	.word	0xffffffff


	//   ....[22]....
        /*0188*/ 	.word	0xffffffff


	//   ....[23]....
        /*018c*/ 	.word	0xffffffff


	//   ....[24]....
        /*0190*/ 	.word	0xffffffff


	//   ....[25]....
        /*0194*/ 	.word	0xffffffff


	//   ....[26]....
        /*0198*/ 	.word	0xffffffff


	//   ....[27]....
        /*019c*/ 	.word	0xffffffff


	//   ....[28]....
        /*01a0*/ 	.word	0xffffffff


	//   ....[29]....
        /*01a4*/ 	.word	0xffffffff


	//   ....[30]....
        /*01a8*/ 	.word	0xffffffff


	//   ....[31]....
        /*01ac*/ 	.word	0xffffffff


	//   ....[32]....
        /*01b0*/ 	.word	0xffffffff


	//   ....[33]....
        /*01b4*/ 	.word	0xffffffff


	//   ....[34]....
        /*01b8*/ 	.word	0xffffffff


	//   ....[35]....
        /*01bc*/ 	.word	0xffffffff


	//   ....[36]....
        /*01c0*/ 	.word	0xffffffff


	//   ....[37]....
        /*01c4*/ 	.word	0xffffffff


	//   ....[38]....
        /*01c8*/ 	.word	0xffffffff


	//   ....[39]....
        /*01cc*/ 	.word	0xffffffff


	//----- nvinfo : EIATTR_COOP_GROUP_INSTR_OFFSETS
	.align		4
.L_358:
        /*01d0*/ 	.byte	0x04, 0x28
        /*01d2*/ 	.short	(.L_360 - .L_359)


	//   ....[0]....
.L_359:
        /*01d4*/ 	.word	0x00004120


	//   ....[1]....
        /*01d8*/ 	.word	0x00004190


	//   ....[2]....
        /*01dc*/ 	.word	0x00004230


	//   ....[3]....
        /*01e0*/ 	.word	0x00004250


	//   ....[4]....
        /*01e4*/ 	.word	0x00004280


	//   ....[5]....
        /*01e8*/ 	.word	0x00004300


	//   ....[6]....
        /*01ec*/ 	.word	0x000043f0


	//   ....[7]....
        /*01f0*/ 	.word	0x00004580


	//   ....[8]....
        /*01f4*/ 	.word	0x000076a0


	//   ....[9]....
        /*01f8*/ 	.word	0x000076e0


	//   ....[10]....
        /*01fc*/ 	.word	0x00007770


	//   ....[11]....
        /*0200*/ 	.word	0x00007780


	//   ....[12]....
        /*0204*/ 	.word	0x000077b0


	//   ....[13]....
        /*0208*/ 	.word	0x00007830


	//   ....[14]....
        /*020c*/ 	.word	0x00007990


	//   ....[15]....
        /*0210*/ 	.word	0x00007a00


	//   ....[16]....
        /*0214*/ 	.word	0x0000b330


	//   ....[17]....
        /*0218*/ 	.word	0x0000b3c0


	//   ....[18]....
        /*021c*/ 	.word	0x0000b450


	//   ....[19]....
        /*0220*/ 	.word	0x0000b470


	//   ....[20]....
        /*0224*/ 	.word	0x0000b4b0


	//   ....[21]....
        /*0228*/ 	.word	0x0000b550


	//   ....[22]....
        /*022c*/ 	.word	0x0000b660


	//   ....[23]....
        /*0230*/ 	.word	0x0000b6d0


	//   ....[24]....
        /*0234*/ 	.word	0x0000e870


	//   ....[25]....
        /*0238*/ 	.word	0x0000e9e0


	//   ....[26]....
        /*023c*/ 	.word	0x0000ea30


	//   ....[27]....
        /*0240*/ 	.word	0x0000ea50


	//   ....[28]....
        /*0244*/ 	.word	0x0000ea60


	//   ....[29]....
        /*0248*/ 	.word	0x0000eaa0


	//   ....[30]....
        /*024c*/ 	.word	0x0000eae0


	//   ....[31]....
        /*0250*/ 	.word	0x0000eb10


	//   ....[32]....
        /*0254*/ 	.word	0x000103b0


	//   ....[33]....
        /*0258*/ 	.word	0x000103f0


	//   ....[34]....
        /*025c*/ 	.word	0x00010400


	//   ....[35]....
        /*0260*/ 	.word	0x00010410


	//   ....[36]....
        /*0264*/ 	.word	0x00010450


	//   ....[37]....
        /*0268*/ 	.word	0x00010470


	//   ....[38]....
        /*026c*/ 	.word	0x00010490


	//   ....[39]....
        /*0270*/ 	.word	0x000104b0


	//----- nvinfo : EIATTR_EXIT_INSTR_OFFSETS
	.align		4
.L_360:
        /*0274*/ 	.byte	0x04, 0x1c
        /*0276*/ 	.short	(.L_362 - .L_361)


	//   ....[0]....
.L_361:
        /*0278*/ 	.word	0x000002e0


	//   ....[1]....
        /*027c*/ 	.word	0x00011de0


	//   ....[2]....
        /*0280*/ 	.word	0x00011ea0


	//   ....[3]....
        /*0284*/ 	.word	0x00012e50


	//   ....[4]....
        /*0288*/ 	.word	0x00012ed0


	//----- nvinfo : EIATTR_CTAIDZ_USED
	.align		4
.L_362:
        /*028c*/ 	.byte	0x01, 0x04
	.zero		2


	//----- nvinfo : EIATTR_CRS_STACK_SIZE
	.align		4
        /*0290*/ 	.byte	0x04, 0x1e
        /*0292*/ 	.short	(.L_364 - .L_363)
.L_363:
        /*0294*/ 	.word	0x00000000
.L_364:


//--------------------- .nv.info._ZN5flash16flash_fwd_kernelI23Flash_fwd_kernel_traitsILi64ELi128ELi64ELi4ELb0ELb0EN7cutlass10bfloat16_tE19Flash_kernel_traitsILi64ELi128ELi64ELi4ES3_EELb1ELb1ELb0ELb1ELb0ELb0ELb0ELb1EEEvNS_16Flash_fwd_paramsE --------------------------
	.section	.nv.info._ZN5flash16flash_fwd_kernelI23Flash_fwd_kernel_traitsILi64ELi128ELi64ELi4ELb0ELb0EN7cutlass10bfloat16_tE19Flash_kernel_traitsILi64ELi128ELi64ELi4ES3_EELb1ELb1ELb0ELb1ELb0ELb0ELb0ELb1EEEvNS_16Flash_fwd_paramsE,"",@"SHT_CUDA_INFO"
	.sectionflags	@""
	.align	4


	//----- nvinfo : EIATTR_CUDA_API_VERSION
	.align		4
        /*0000*/ 	.byte	0x04, 0x37
        /*0002*/ 	.short	(.L_366 - .L_365)
.L_365:
        /*0004*/ 	.word	0x00000082


	//----- nvinfo : EIATTR_SW2861232_WAR
	.align		4
.L_366:
        /*0008*/ 	.byte	0x01, 0x35
	.zero		2


	//----- nvinfo : EIATTR_PARAM_CBANK
	.align		4
        /*000c*/ 	.byte	0x04, 0x0a
        /*000e*/ 	.short	(.L_368 - .L_367)
	.align		4
.L_367:
        /*0010*/ 	.word	index@(.nv.constant0._ZN5flash16flash_fwd_kernelI23Flash_fwd_kernel_traitsILi64ELi128ELi64ELi4ELb0ELb0EN7cutlass10bfloat16_tE19Flash_kernel_traitsILi64ELi128ELi64ELi4ES3_EELb1ELb1ELb0ELb1ELb0ELb0ELb0ELb1EEEvNS_16Flash_fwd_paramsE)
        /*0014*/ 	.short	0x0160
        /*0016*/ 	.short	0x01d0


	//----- nvinfo : EIATTR_CBANK_PARAM_SIZE
	.align		4
.L_368:
        /*0018*/ 	.byte	0x03, 0x19
        /*001a*/ 	.short	0x01d0


	//----- nvinfo : EIATTR_KPARAM_INFO
	.align		4
        /*001c*/ 	.byte	0x04, 0x17
        /*001e*/ 	.short	(.L_370 - .L_369)
.L_369:
        /*0020*/ 	.word	0x00000000
        /*0024*/ 	.short	0x0000
        /*0026*/ 	.short	0x0000
        /*0028*/ 	.byte	0x00, 0xf0, 0x41, 0x07


	//----- nvinfo : EIATTR_MAXREG_COUNT
	.align		4
.L_370:
        /*002c*/ 	.byte	0x03, 0x1b
        /*002e*/ 	.short	0x00ff


	//----- nvinfo : EIATTR_NUM_BARRIERS
	.align		4
        /*0030*/ 	.byte	0x02, 0x4c
        /*0032*/ 	.byte	0x01
	.zero		1


	//----- nvinfo : EIATTR_ANNOTATIONS
	.align		4
        /*0034*/ 	.byte	0x04, 0x55
        /*0036*/ 	.short	(.L_372 - .L_371)


	//   ....[0]....
.L_371:
        /* <DEDUP_REMOVED lines=138> */


	//----- nvinfo : EIATTR_MERCURY_ISA_VERSION
	.align		4
.L_372:
        /*08c0*/ 	.byte	0x03, 0x5f
        /*08c2*/ 	.short	0x0000


	//----- nvinfo : EIATTR_COOP_GROUP_MASK_REGIDS
	.align		4
        /*08c4*/ 	.byte	0x04, 0x29
        /*08c6*/ 	.short	(.L_374 - .L_373)


	//   ....[0]....
.L_373:
        /*08c8*/ 	.word	0xffffffff


	//   ....[1]....
        /*08cc*/ 	.word	0xffffffff


	//   ....[2]....
        /*08d0*/ 	.word	0xffffffff


	//   ....[3]....
        /*08d4*/ 	.word	0xffffffff


	//   ....[4]....
        /*08d8*/ 	.word	0xffffffff


	//   ....[5]....
        /*08dc*/ 	.word	0xffffffff


	//   ....[6]....
        /*08e0*/ 	.word	0xffffffff


	//   ....[7]....
        /*08e4*/ 	.word	0xffffffff


	//   ....[8]....
        /*08e8*/ 	.word	0xffffffff


	//   ....[9]....
        /*08ec*/ 	.word	0xffffffff


	//   ....[10]....
        /*08f0*/ 	.word	0xffffffff


	//   ....[11]....
        /*08f4*/ 	.word	0xffffffff


	//   ....[12]....
        /*08f8*/ 	.word	0xffffffff


	//   ....[13]....
        /*08fc*/ 	.word	0xffffffff


	//   ....[14]....
        /*0900*/ 	.word	0xffffffff


	//   ....[15]....
        /*0904*/ 	.word	0xffffffff


	//   ....[16]....
        /*0908*/ 	.word	0xffffffff


	//   ....[17]....
        /*090c*/ 	.word	0xffffffff


	//   ....[18]....
        /*0910*/ 	.word	0xffffffff


	//   ....[19]....
        /*0914*/ 	.word	0xffffffff


	//   ....[20]....
        /*0918*/ 	.word	0xffffffff


	//   ....[21]....
        /*091c*/ 	.word	0xffffffff


	//   ....[22]....
        /*0920*/ 	.word	0xffffffff


	//   ....[23]....
        /*0924*/ 	.word	0xffffffff


	//   ....[24]....
        /*0928*/ 	.word	0xffffffff


	//   ....[25]....
        /*092c*/ 	.word	0xffffffff


	//   ....[26]....
        /*0930*/ 	.word	0xffffffff


	//   ....[27]....
        /*0934*/ 	.word	0xffffffff


	//   ....[28]....
        /*0938*/ 	.word	0xffffffff


	//   ....[29]....
        /*093c*/ 	.word	0xffffffff


	//   ....[30]....
        /*0940*/ 	.word	0xffffffff


	//   ....[31]....
        /*0944*/ 	.word	0xffffffff


	//   ....[32]....
        /*0948*/ 	.word	0xffffffff


	//   ....[33]....
        /*094c*/ 	.word	0xffffffff


	//   ....[34]....
        /*0950*/ 	.word	0xffffffff


	//   ....[35]....
        /*0954*/ 	.word	0xffffffff


	//   ....[36]....
        /*0958*/ 	.word	0xffffffff


	//   ....[37]....
        /*095c*/ 	.word	0xffffffff


	//   ....[38]....
        /*0960*/ 	.word	0xffffffff


	//   ....[39]....
        /*0964*/ 	.word	0xffffffff


	//----- nvinfo : EIATTR_COOP_GROUP_INSTR_OFFSETS
	.align		4
.L_374:
        /*0968*/ 	.byte	0x04, 0x28
        /*096a*/ 	.short	(.L_376 - .L_375)


	//   ....[0]....
.L_375:
        /*096c*/ 	.word	0x00004670


	//   ....[1]....
        /*0970*/ 	.word	0x00004760


	//   ....[2]....
        /*0974*/ 	.word	0x00004830


	//   ....[3]....
        /*0978*/ 	.word	0x000049e0


	//   ....[4]....
        /*097c*/ 	.word	0x000061a0


	//   ....[5]....
        /*0980*/ 	.word	0x000062d0


	//   ....[6]....
        /*0984*/ 	.word	0x00006300


	//   ....[7]....
        /*0988*/ 	.word	0x00006440


	//   ....[8]....
        /*098c*/ 	.word	0x0000afc0


	//   ....[9]....
        /*0990*/ 	.word	0x0000b000


	//   ....[10]....
        /*0994*/ 	.word	0x0000b020


	//   ....[11]....
        /*0998*/ 	.word	0x0000b210


	//   ....[12]....
        /*099c*/ 	.word	0x0000bb80


	//   ....[13]....
        /*09a0*/ 	.word	0x0000bc10


	//   ....[14]....
        /*09a4*/ 	.word	0x0000bcf0


	//   ....[15]....
        /*09a8*/ 	.word	0x0000be10


	//   ....[16]....
        /*09ac*/ 	.word	0x00012d30


	//   ....[17]....
        /*09b0*/ 	.word	0x00012dc0


	//   ....[18]....
        /*09b4*/ 	.word	0x00012df0


	//   ....[19]....
        /*09b8*/ 	.word	0x00012e10


	//   ....[20]....
        /*09bc*/ 	.word	0x00013b80


	//   ....[21]....
        /*09c0*/ 	.word	0x00013d00


	//   ....[22]....
        /*09c4*/ 	.word	0x00013e10


	//   ....[23]....
        /*09c8*/ 	.word	0x00013f50


	//   ....[24]....
        /*09cc*/ 	.word	0x0001ab50


	//   ....[25]....
        /*09d0*/ 	.word	0x0001abd0


	//   ....[26]....
        /*09d4*/ 	.word	0x0001acb0


	//   ....[27]....
        /*09d8*/ 	.word	0x0001ada0


	//   ....[28]....
        /*09dc*/ 	.word	0x0001b070


	//   ....[29]....
        /*09e0*/ 	.word	0x0001b190


	//   ....[30]....
        /*09e4*/ 	.word	0x0001b290


	//   ....[31]....
        /*09e8*/ 	.word	0x0001b390


	//   ....[32]....
        /*09ec*/ 	.word	0x00020580


	//   ....[33]....
        /*09f0*/ 	.word	0x00020590


	//   ....[34]....
        /*09f4*/ 	.word	0x000205a0


	//   ....[35]....
        /*09f8*/ 	.word	0x000205b0


	//   ....[36]....
        /*09fc*/ 	.word	0x000205f0


	//   ....[37]....
        /*0a00*/ 	.word	0x00020610


	//   ....[38]....
        /*0a04*/ 	.word	0x00020630


	//   ....[39]....
        /*0a08*/ 	.word	0x00020650


	//----- nvinfo : EIATTR_EXIT_INSTR_OFFSETS
	.align		4
.L_376:
        /*0a0c*/ 	.byte	0x04, 0x1c
        /*0a0e*/ 	.short	(.L_378 - .L_377)


	//   ....[0]....
.L_377:
        /*0a10*/ 	.word	0x000004f0


	//   ....[1]....
        /*0a14*/ 	.word	0x00022140


	//   ....[2]....
        /*0a18*/ 	.word	0x00022200


	//   ....[3]....
        /*0a1c*/ 	.word	0x000231f0


	//   ....[4]....
        /*0a20*/ 	.word	0x00023270


	//----- nvinfo : EIATTR_CTAIDZ_USED
	.align		4
.L_378:
        /*0a24*/ 	.byte	0x01, 0x04
	.zero		2


	//----- nvinfo : EIATTR_CRS_STACK_SIZE
	.align		4
        /*0a28*/ 	.byte	0x04, 0x1e
        /*0a2a*/ 	.short	(.L_380 - .L_379)
.L_379:
        /*0a2c*/ 	.word	0x00000000
.L_380:


//--------------------- .nv.info._ZN5flash16flash_fwd_kernelI23Flash_fwd_kernel_traitsILi64ELi128ELi64ELi4ELb0ELb0EN7cutlass10bfloat16_tE19Flash_kernel_traitsILi64ELi128ELi64ELi4ES3_EELb0ELb1ELb0ELb1ELb0ELb0ELb1ELb0EEEvNS_16Flash_fwd_paramsE --------------------------
	.section	.nv.info._ZN5flash16flash_fwd_kernelI23Flash_fwd_kernel_traitsILi64ELi128ELi64ELi4ELb0ELb0EN7cutlass10bfloat16_tE19Flash_kernel_traitsILi64ELi128ELi64ELi4ES3_EELb0ELb1ELb0ELb1ELb0ELb0ELb1ELb0EEEvNS_16Flash_fwd_paramsE,"",@"SHT_CUDA_INFO"
	.sectionflags	@""
	.align	4


	//----- nvinfo : EIATTR_CUDA_API_VERSION
	.align		4
        /*0000*/ 	.byte	0x04, 0x37
        /*0002*/ 	.short	(.L_382 - .L_381)
.L_381:
        /*0004*/ 	.word	0x00000082


	//----- nvinfo : EIATTR_SW2861232_WAR
	.align		4
.L_382:
        /*0008*/ 	.byte	0x01, 0x35
	.zero		2


	//----- nvinfo : EIATTR_PARAM_CBANK
	.align		4
        /*000c*/ 	.byte	0x04, 0x0a
        /*000e*/ 	.short	(.L_384 - .L_383)
	.align		4
.L_383:
        /*0010*/ 	.word	index@(.nv.constant0._ZN5flash16flash_fwd_kernelI23Flash_fwd_kernel_traitsILi64ELi128ELi64ELi4ELb0ELb0EN7cutlass10bfloat16_tE19Flash_kernel_traitsILi64ELi128ELi64ELi4ES3_EELb0ELb1ELb0ELb1ELb0ELb0ELb1ELb0EEEvNS_16Flash_fwd_paramsE)
        /*0014*/ 	.short	0x0160
        /*0016*/ 	.short	0x01d0


	//----- nvinfo : EIATTR_CBANK_PARAM_SIZE
	.align		4
.L_384:
        /*0018*/ 	.byte	0x03, 0x19
        /*001a*/ 	.short	0x01d0


	//----- nvinfo : EIATTR_KPARAM_INFO
	.align		4
        /*001c*/ 	.byte	0x04, 0x17
        /*001e*/ 	.short	(.L_386 - .L_385)
.L_385:
        /*0020*/ 	.word	0x00000000
        /*0024*/ 	.short	0x0000
        /*0026*/ 	.short	0x0000
        /*0028*/ 	.byte	0x00, 0xf0, 0x41, 0x07


	//----- nvinfo : EIATTR_MAXREG_COUNT
	.align		4
.L_386:
        /*002c*/ 	.byte	0x03, 0x1b
        /*002e*/ 	.short	0x00ff


	//----- nvinfo : EIATTR_NUM_BARRIERS
	.align		4
        /*0030*/ 	.byte	0x02, 0x4c
        /*0032*/ 	.byte	0x01
	.zero		1


	//----- nvinfo : EIATTR_ANNOTATIONS
	.align		4
        /*0034*/ 	.byte	0x04, 0x55
        /*0036*/ 	.short	(.L_388 - .L_387)


	//   ....[0]....
.L_387:
        /* <DEDUP_REMOVED lines=14> */


	//----- nvinfo : EIATTR_MERCURY_ISA_VERSION
	.align		4
.L_388:
        /*0100*/ 	.byte	0x03, 0x5f
        /*0102*/ 	.short	0x0000


	//----- nvinfo : EIATTR_COOP_GROUP_MASK_REGIDS
	.align		4
        /*0104*/ 	.byte	0x04, 0x29
        /*0106*/ 	.short	(.L_390 - .L_389)


	//   ....[0]....
.L_389:
        /*0108*/ 	.word	0xffffffff


	//   ....[1]....
        /*010c*/ 	.word	0xffffffff


	//   ....[2]....
        /*0110*/ 	.word	0xffffffff


	//   ....[3]....
        /*0114*/ 	.word	0xffffffff


	//   ....[4]....
        /*0118*/ 	.word	0xffffffff


	//   ....[5]....
        /*011c*/ 	.word	0xffffffff


	//   ....[6]....
        /*0120*/ 	.word	0xffffffff


	//   ....[7]....
        /*0124*/ 	.word	0xffffffff


	//   ....[8]....
        /*0128*/ 	.word	0xffffffff


	//   ....[9]....
        /*012c*/ 	.word	0xffffffff


	//   ....[10]....
        /*0130*/ 	.word	0xffffffff


	//   ....[11]....
        /*0134*/ 	.word	0xffffffff


	//   ....[12]....
        /*0138*/ 	.word	0xffffffff


	//   ....[13]....
        /*013c*/ 	.word	0xffffffff


	//   ....[14]....
        /*0140*/ 	.word	0xffffffff


	//   ....[15]....
        /*0144*/ 	.word	0xffffffff


	//   ....[16]....
        /*0148*/ 	.word	0xffffffff


	//   ....[17]....
        /*014c*/ 	.word	0xffffffff


	//   ....[18]....
        /*0150*/ 	.word	0xffffffff


	//   ....[19]....
        /*0154*/ 	.word	0xffffffff


	//   ....[20]....
        /*0158*/ 	.word	0xffffffff


	//   ....[21]....
        /*015c*/ 	.word	0xffffffff


	//   ....[22]....
        /*0160*/ 	.word	0xffffffff


	//   ....[23]....
        /*0164*/ 	.word	0xffffffff


	//   ....[24]....
        /*0168*/ 	.word	0xffffffff


	//   ....[25]....
        /*016c*/ 	.word	0xffffffff


	//   ....[26]....
        /*0170*/ 	.word	0xffffffff


	//   ....[27]....
        /*0174*/ 	.word	0xffffffff


	//   ....[28]....
        /*0178*/ 	.word	0xffffffff


	//   ....[29]....
        /*017c*/ 	.word	0xffffffff


	//   ....[30]....
        /*0180*/ 	.word	0xffffffff


	//   ....[31]....
        /*0184*/ 	.word	0xffffffff


	//   ....[32]....
        /*0188*/ 	.word	0xffffffff


	//   ....[33]....
        /*018c*/ 	.word	0xffffffff


	//   ....[34]....
        /*0190*/ 	.word	0xffffffff


	//   ....[35]....
        /*0194*/ 	.word	0xffffffff


	//   ....[36]....
        /*0198*/ 	.word	0xffffffff


	//   ....[37]....
        /*019c*/ 	.word	0xffffffff


	//   ....[38]....
        /*01a0*/ 	.word	0xffffffff


	//   ....[39]....
        /*01a4*/ 	.word	0xffffffff


	//----- nvinfo : EIATTR_COOP_GROUP_INSTR_OFFSETS
	.align		4
.L_390:
        /*01a8*/ 	.byte	0x04, 0x28
        /*01aa*/ 	.short	(.L_392 - .L_391)


	//   ....[0]....
.L_391:
        /*01ac*/ 	.word	0x000046e0


	//   ....[1]....
        /*01b0*/ 	.word	0x00004780


	//   ....[2]....
        /*01b4*/ 	.word	0x000047d0


	//   ....[3]....
        /*01b8*/ 	.word	0x00004830


	//   ....[4]....
        /*01bc*/ 	.word	0x00004860


	//   ....[5]....
        /*01c0*/ 	.word	0x00004950


	//   ....[6]....
        /*01c4*/ 	.word	0x00004a90


	//   ....[7]....
        /*01c8*/ 	.word	0x00004b80


	//   ....[8]....
        /*01cc*/ 	.word	0x00008190


	//   ....[9]....
        /*01d0*/ 	.word	0x000081d0


	//   ....[10]....
        /*01d4*/ 	.word	0x00008260


	//   ....[11]....
        /*01d8*/ 	.word	0x00008270


	//   ....[12]....
        /*01dc*/ 	.word	0x000082a0


	//   ....[13]....
        /*01e0*/ 	.word	0x00008320


	//   ....[14]....
        /*01e4*/ 	.word	0x00008430


	//   ....[15]....
        /*01e8*/ 	.word	0x000084b0


	//   ....[16]....
        /*01ec*/ 	.word	0x0000c390


	//   ....[17]....
        /*01f0*/ 	.word	0x0000c3e0


	//   ....[18]....
        /*01f4*/ 	.word	0x0000c4b0


	//   ....[19]....
        /*01f8*/ 	.word	0x0000c4e0


	//   ....[20]....
        /*01fc*/ 	.word	0x0000c500


	//   ....[21]....
        /*0200*/ 	.word	0x0000c580


	//   ....[22]....
        /*0204*/ 	.word	0x0000c5b0


	//   ....[23]....
        /*0208*/ 	.word	0x0000c6c0


	//   ....[24]....
        /*020c*/ 	.word	0x0000fdd0


	//   ....[25]....
        /*0210*/ 	.word	0x0000fea0


	//   ....[26]....
        /*0214*/ 	.word	0x0000fef0


	//   ....[27]....
        /*0218*/ 	.word	0x0000ff20


	//   ....[28]....
        /*021c*/ 	.word	0x0000ff50


	//   ....[29]....
        /*0220*/ 	.word	0x0000ff70


	//   ....[30]....
        /*0224*/ 	.word	0x0000ffc0


	//   ....[31]....
        /*0228*/ 	.word	0x0000fff0


	//   ....[32]....
        /*022c*/ 	.word	0x000118c0


	//   ....[33]....
        /*0230*/ 	.word	0x00011900


	//   ....[34]....
        /*0234*/ 	.word	0x00011920


	//   ....[35]....
        /*0238*/ 	.word	0x00011930


	//   ....[36]....
        /*023c*/ 	.word	0x00011970


	//   ....[37]....
        /*0240*/ 	.word	0x00011990


	//   ....[38]....
        /*0244*/ 	.word	0x000119b0


	//   ....[39]....
        /*0248*/ 	.word	0x000119d0


	//----- nvinfo : EIATTR_EXIT_INSTR_OFFSETS
	.align		4
.L_392:
        /*024c*/ 	.byte	0x04, 0x1c
        /*024e*/ 	.short	(.L_394 - .L_393)


	//   ....[0]....
.L_393:
        /*0250*/ 	.word	0x000002e0


	//   ....[1]....
        /*0254*/ 	.word	0x000132a0


	//   ....[2]....
        /*0258*/ 	.word	0x00013360


	//   ....[3]....
        /*025c*/ 	.word	0x00014310


	//   ....[4]....
        /*0260*/ 	.word	0x00014390


	//----- nvinfo : EIATTR_CTAIDZ_USED
	.align		4
.L_394:
        /*0264*/ 	.byte	0x01, 0x04
	.zero		2


	//----- nvinfo : EIATTR_CRS_STACK_SIZE
	.align		4
        /*0268*/ 	.byte	0x04, 0x1e
        /*026a*/ 	.short	(.L_396 - .L_395)
.L_395:
        /*026c*/ 	.word	0x00000000
.L_396:


//--------------------- .nv.callgraph             --------------------------
	.section	.nv.callgraph,"",@"SHT_CUDA_CALLGRAPH"
	.align	4
	.sectionentsize	8
	.align		4
        /*0000*/ 	.word	0x00000000
	.align		4
        /*0004*/ 	.word	0xffffffff
	.align		4
        /*0008*/ 	.word	0x00000000
	.align		4
        /*000c*/ 	.word	0xfffffffe
	.align		4
        /*0010*/ 	.word	0x00000000
	.align		4
        /*0014*/ 	.word	0xfffffffd
	.align		4
        /*0018*/ 	.word	0x00000000
	.align		4
        /*001c*/ 	.word	0xfffffffc


//--------------------- .nv.rel.action            --------------------------
	.section	.nv.rel.action,"",@"SHT_CUDA_RELOCINFO"
	.align	8
	.sectionentsize	8
        /*0000*/ 	.byte	0x73, 0x00, 0x00, 0x00, 0x00, 0x00, 0x00, 0x00, 0x00, 0x00, 0x00, 0x11, 0x25, 0x00, 0x05, 0x36


//--------------------- .nv.constant4             --------------------------
	.section	.nv.constant4,"a",@progbits
	.align	8
	.align		8
.nv.constant4:
        /*0000*/ 	.dword	_ZN72_INTERNAL_63ed512b_36_flash_fwd_hdim64_bf16_causal_sm80_cu_9949e2e8_34724cuda3std3__45__cpo5beginE
	.align		8
        /*0008*/ 	.dword	_ZN72_INTERNAL_63ed512b_36_flash_fwd_hdim64_bf16_causal_sm80_cu_9949e2e8_34724cuda3std3__45__cpo3endE
	.align		8
        /*0010*/ 	.dword	_ZN72_INTERNAL_63ed512b_36_flash_fwd_hdim64_bf16_causal_sm80_cu_9949e2e8_34724cuda3std3__45__cpo6cbeginE
	.align		8
        /*0018*/ 	.dword	_ZN72_INTERNAL_63ed512b_36_flash_fwd_hdim64_bf16_causal_sm80_cu_9949e2e8_34724cuda3std3__45__cpo4cendE
	.align		8
        /*0020*/ 	.dword	_ZN72_INTERNAL_63ed512b_36_flash_fwd_hdim64_bf16_causal_sm80_cu_9949e2e8_34724cuda3std3__474_GLOBAL__N__63ed512b_36_flash_fwd_hdim64_bf16_causal_sm80_cu_9949e2e8_34726ignoreE
	.align		8
        /*0028*/ 	.dword	_ZN72_INTERNAL_63ed512b_36_flash_fwd_hdim64_bf16_causal_sm80_cu_9949e2e8_34724cuda3std3__419piecewise_constructE
	.align		8
        /*0030*/ 	.dword	_ZN72_INTERNAL_63ed512b_36_flash_fwd_hdim64_bf16_causal_sm80_cu_9949e2e8_34724cuda3std3__48in_placeE
	.align		8
        /*0038*/ 	.dword	_ZN72_INTERNAL_63ed512b_36_flash_fwd_hdim64_bf16_causal_sm80_cu_9949e2e8_34724cuda3std6ranges3__45__cpo4swapE
	.align		8
        /*0040*/ 	.dword	_ZN72_INTERNAL_63ed512b_36_flash_fwd_hdim64_bf16_causal_sm80_cu_9949e2e8_34724cuda3std6ranges3__45__cpo9iter_moveE
	.align		8
        /*0048*/ 	.dword	_ZN72_INTERNAL_63ed512b_36_flash_fwd_hdim64_bf16_causal_sm80_cu_9949e2e8_34724cute7productE
	.align		8
        /*0050*/ 	.dword	_ZN72_INTERNAL_63ed512b_36_flash_fwd_hdim64_bf16_causal_sm80_cu_9949e2e8_34724cute1_E


//--------------------- .nv.constant0._ZN5flash16flash_fwd_kernelI23Flash_fwd_kernel_traitsILi64ELi128ELi128ELi4ELb0ELb0EN7cutlass10bfloat16_tE19Flash_kernel_traitsILi64ELi128ELi128ELi4ES3_EELb0ELb1ELb0ELb0ELb1ELb1ELb0ELb0EEEvNS_16Flash_fwd_paramsE --------------------------
	.section	.nv.constant0._ZN5flash16flash_fwd_kernelI23Flash_fwd_kernel_traitsILi64ELi128ELi128ELi4ELb0ELb0EN7cutlass10bfloat16_tE19Flash_kernel_traitsILi64ELi128ELi128ELi4ES3_EELb0ELb1ELb0ELb0ELb1ELb1ELb0ELb0EEEvNS_16Flash_fwd_paramsE,"a",@progbits
	.sectionflags	@""
	.align	4
.nv.constant0._ZN5flash16flash_fwd_kernelI23Flash_fwd_kernel_traitsILi64ELi128ELi128ELi4ELb0ELb0EN7cutlass10bfloat16_tE19Flash_kernel_traitsILi64ELi128ELi128ELi4ES3_EELb0ELb1ELb0ELb0ELb1ELb1ELb0ELb0EEEvNS_16Flash_fwd_paramsE:
	.zero		816


//--------------------- .nv.constant0._ZN5flash16flash_fwd_kernelI23Flash_fwd_kernel_traitsILi64ELi128ELi128ELi4ELb0ELb0EN7cutlass10bfloat16_tE19Flash_kernel_traitsILi64ELi128ELi128ELi4ES3_EELb0ELb1ELb0ELb0ELb1ELb1ELb1ELb0EEEvNS_16Flash_fwd_paramsE --------------------------
	.section	.nv.constant0._ZN5flash16flash_fwd_kernelI23Flash_fwd_kernel_traitsILi64ELi128ELi128ELi4ELb0ELb0EN7cutlass10bfloat16_tE19Flash_kernel_traitsILi64ELi128ELi128ELi4ES3_EELb0ELb1ELb0ELb0ELb1ELb1ELb1ELb0EEEvNS_16Flash_fwd_paramsE,"a",@progbits
	.sectionflags	@""
	.align	4
.nv.constant0._ZN5flash16flash_fwd_kernelI23Flash_fwd_kernel_traitsILi64ELi128ELi128ELi4ELb0ELb0EN7cutlass10bfloat16_tE19Flash_kernel_traitsILi64ELi128ELi128ELi4ES3_EELb0ELb1ELb0ELb0ELb1ELb1ELb1ELb0EEEvNS_16Flash_fwd_paramsE:
	.zero		816


//--------------------- .nv.constant0._ZN5flash16flash_fwd_kernelI23Flash_fwd_kernel_traitsILi64ELi128ELi128ELi4ELb0ELb0EN7cutlass10bfloat16_tE19Flash_kernel_traitsILi64ELi128ELi128ELi4ES3_EELb0ELb1ELb0ELb0ELb0ELb1ELb0ELb0EEEvNS_16Flash_fwd_paramsE --------------------------
	.section	.nv.constant0._ZN5flash16flash_fwd_kernelI23Flash_fwd_kernel_traitsILi64ELi128ELi128ELi4ELb0ELb0EN7cutlass10bfloat16_tE19Flash_kernel_traitsILi64ELi128ELi128ELi4ES3_EELb0ELb1ELb0ELb0ELb0ELb1ELb0ELb0EEEvNS_16Flash_fwd_paramsE,"a",@progbits
	.sectionflags	@""
	.align	4
.nv.constant0._ZN5flash16flash_fwd_kernelI23Flash_fwd_kernel_traitsILi64ELi128ELi128ELi4ELb0ELb0EN7cutlass10bfloat16_tE19Flash_kernel_traitsILi64ELi128ELi128ELi4ES3_EELb0ELb1ELb0ELb0ELb0ELb1ELb0ELb0EEEvNS_16Flash_fwd_paramsE:
	.zero		816


//--------------------- .nv.constant0._ZN5flash16flash_fwd_kernelI23Flash_fwd_kernel_traitsILi64ELi128ELi128ELi4ELb0ELb0EN7cutlass10bfloat16_tE19Flash_kernel_traitsILi64ELi128ELi128ELi4ES3_EELb0ELb1ELb0ELb0ELb0ELb1ELb1ELb0EEEvNS_16Flash_fwd_paramsE --------------------------
	.section	.nv.constant0._ZN5flash16flash_fwd_kernelI23Flash_fwd_kernel_traitsILi64ELi128ELi128ELi4ELb0ELb0EN7cutlass10bfloat16_tE19Flash_kernel_traitsILi64ELi128ELi128ELi4ES3_EELb0ELb1ELb0ELb0ELb0ELb1ELb1ELb0EEEvNS_16Flash_fwd_paramsE,"a",@progbits
	.sectionflags	@""
	.align	4
.nv.constant0._ZN5flash16flash_fwd_kernelI23Flash_fwd_kernel_traitsILi64ELi128ELi128ELi4ELb0ELb0EN7cutlass10bfloat16_tE19Flash_kernel_traitsILi64ELi128ELi128ELi4ES3_EELb0ELb1ELb0ELb0ELb0ELb1ELb1ELb0EEEvNS_16Flash_fwd_paramsE:
	.zero		816


//--------------------- .nv.constant0._ZN5flash16flash_fwd_kernelI23Flash_fwd_kernel_traitsILi64ELi128ELi128ELi4ELb0ELb0EN7cutlass10bfloat16_tE19Flash_kernel_traitsILi64ELi128ELi128ELi4ES3_EELb0ELb1ELb0ELb0ELb0ELb0ELb0ELb0EEEvNS_16Flash_fwd_paramsE --------------------------
	.section	.nv.constant0._ZN5flash16flash_fwd_kernelI23Flash_fwd_kernel_traitsILi64ELi128ELi128ELi4ELb0ELb0EN7cutlass10bfloat16_tE19Flash_kernel_traitsILi64ELi128ELi128ELi4ES3_EELb0ELb1ELb0ELb0ELb0ELb0ELb0ELb0EEEvNS_16Flash_fwd_paramsE,"a",@progbits
	.sectionflags	@""
	.align	4
.nv.constant0._ZN5flash16flash_fwd_kernelI23Flash_fwd_kernel_traitsILi64ELi128ELi128ELi4ELb0ELb0EN7cutlass10bfloat16_tE19Flash_kernel_traitsILi64ELi128ELi128ELi4ES3_EELb0ELb1ELb0ELb0ELb0ELb0ELb0ELb0EEEvNS_16Flash_fwd_paramsE:
	.zero		816


//--------------------- .nv.constant0._ZN5flash16flash_fwd_kernelI23Flash_fwd_kernel_traitsILi64ELi128ELi128ELi4ELb0ELb0EN7cutlass10bfloat16_tE19Flash_kernel_traitsILi64ELi128ELi128ELi4ES3_EELb0ELb1ELb0ELb0ELb0ELb0ELb1ELb0EEEvNS_16Flash_fwd_paramsE --------------------------
	.section	.nv.constant0._ZN5flash16flash_fwd_kernelI23Flash_fwd_kernel_traitsILi64ELi128ELi128ELi4ELb0ELb0EN7cutlass10bfloat16_tE19Flash_kernel_traitsILi64ELi128ELi128ELi4ES3_EELb0ELb1ELb0ELb0ELb0ELb0ELb1ELb0EEEvNS_16Flash_fwd_paramsE,"a",@progbits
	.sectionflags	@""
	.align	4
.nv.constant0._ZN5flash16flash_fwd_kernelI23Flash_fwd_kernel_traitsILi64ELi128ELi128ELi4ELb0ELb0EN7cutlass10bfloat16_tE19Flash_kernel_traitsILi64ELi128ELi128ELi4ES3_EELb0ELb1ELb0ELb0ELb0ELb0ELb1ELb0EEEvNS_16Flash_fwd_paramsE:
	.zero		816


//--------------------- .nv.constant0._ZN5flash16flash_fwd_kernelI23Flash_fwd_kernel_traitsILi64ELi128ELi128ELi4ELb0ELb0EN7cutlass10bfloat16_tE19Flash_kernel_traitsILi64ELi128ELi128ELi4ES3_EELb0ELb1ELb0ELb1ELb0ELb0ELb0ELb0EEEvNS_16Flash_fwd_paramsE --------------------------
	.section	.nv.constant0._ZN5flash16flash_fwd_kernelI23Flash_fwd_kernel_traitsILi64ELi128ELi128ELi4ELb0ELb0EN7cutlass10bfloat16_tE19Flash_kernel_traitsILi64ELi128ELi128ELi4ES3_EELb0ELb1ELb0ELb1ELb0ELb0ELb0ELb0EEEvNS_16Flash_fwd_paramsE,"a",@progbits
	.sectionflags	@""
	.align	4
.nv.constant0._ZN5flash16flash_fwd_kernelI23Flash_fwd_kernel_traitsILi64ELi128ELi128ELi4ELb0ELb0EN7cutlass10bfloat16_tE19Flash_kernel_traitsILi64ELi128ELi128ELi4ES3_EELb0ELb1ELb0ELb1ELb0ELb0ELb0ELb0EEEvNS_16Flash_fwd_paramsE:
	.zero		816


//--------------------- .nv.constant0._ZN5flash16flash_fwd_kernelI23Flash_fwd_kernel_traitsILi64ELi128ELi128ELi4ELb0ELb0EN7cutlass10bfloat16_tE19Flash_kernel_traitsILi64ELi128ELi128ELi4ES3_EELb0ELb1ELb0ELb1ELb0ELb0ELb1ELb0EEEvNS_16Flash_fwd_paramsE --------------------------
	.section	.nv.constant0._ZN5flash16flash_fwd_kernelI23Flash_fwd_kernel_traitsILi64ELi128ELi128ELi4ELb0ELb0EN7cutlass10bfloat16_tE19Flash_kernel_traitsILi64ELi128ELi128ELi4ES3_EELb0ELb1ELb0ELb1ELb0ELb0ELb1ELb0EEEvNS_16Flash_fwd_paramsE,"a",@progbits
	.sectionflags	@""
	.align	4
.nv.constant0._ZN5flash16flash_fwd_kernelI23Flash_fwd_kernel_traitsILi64ELi128ELi128ELi4ELb0ELb0EN7cutlass10bfloat16_tE19Flash_kernel_traitsILi64ELi128ELi128ELi4ES3_EELb0ELb1ELb0ELb1ELb0ELb0ELb1ELb0EEEvNS_16Flash_fwd_paramsE:
	.zero		816


//--------------------- .nv.constant0._ZN5flash16flash_fwd_kernelI23Flash_fwd_kernel_traitsILi64ELi128ELi64ELi4ELb0ELb0EN7cutlass10bfloat16_tE19Flash_kernel_traitsILi64ELi128ELi64ELi4ES3_EELb1ELb1ELb0ELb0ELb0ELb0ELb0ELb0EEEvNS_16Flash_fwd_paramsE --------------------------
	.section	.nv.constant0._ZN5flash16flash_fwd_kernelI23Flash_fwd_kernel_traitsILi64ELi128ELi64ELi4ELb0ELb0EN7cutlass10bfloat16_tE19Flash_kernel_traitsILi64ELi128ELi64ELi4ES3_EELb1ELb1ELb0ELb0ELb0ELb0ELb0ELb0EEEvNS_16Flash_fwd_paramsE,"a",@progbits
	.sectionflags	@""
	.align	4
.nv.constant0._ZN5flash16flash_fwd_kernelI23Flash_fwd_kernel_traitsILi64ELi128ELi64ELi4ELb0ELb0EN7cutlass10bfloat16_tE19Flash_kernel_traitsILi64ELi128ELi64ELi4ES3_EELb1ELb1ELb0ELb0ELb0ELb0ELb0ELb0EEEvNS_16Flash_fwd_paramsE:
	.zero		816


//--------------------- .nv.constant0._ZN5flash16flash_fwd_kernelI23Flash_fwd_kernel_traitsILi64ELi128ELi64ELi4ELb0ELb0EN7cutlass10bfloat16_tE19Flash_kernel_traitsILi64ELi128ELi64ELi4ES3_EELb1ELb1ELb0ELb0ELb1ELb1ELb0ELb0EEEvNS_16Flash_fwd_paramsE --------------------------
	.section	.nv.constant0._ZN5flash16flash_fwd_kernelI23Flash_fwd_kernel_traitsILi64ELi128ELi64ELi4ELb0ELb0EN7cutlass10bfloat16_tE19Flash_kernel_traitsILi64ELi128ELi64ELi4ES3_EELb1ELb1ELb0ELb0ELb1ELb1ELb0ELb0EEEvNS_16Flash_fwd_paramsE,"a",@progbits
	.sectionflags	@""
	.align	4
.nv.constant0._ZN5flash16flash_fwd_kernelI23Flash_fwd_kernel_traitsILi64ELi128ELi64ELi4ELb0ELb0EN7cutlass10bfloat16_tE19Flash_kernel_traitsILi64ELi128ELi64ELi4ES3_EELb1ELb1ELb0ELb0ELb1ELb1ELb0ELb0EEEvNS_16Flash_fwd_paramsE:
	.zero		816


//--------------------- .nv.constant0._ZN5flash16flash_fwd_kernelI23Flash_fwd_kernel_traitsILi64ELi128ELi64ELi4ELb0ELb0EN7cutlass10bfloat16_tE19Flash_kernel_traitsILi64ELi128ELi64ELi4ES3_EELb0ELb1ELb0ELb0ELb1ELb1ELb1ELb0EEEvNS_16Flash_fwd_paramsE --------------------------
	.section	.nv.constant0._ZN5flash16flash_fwd_kernelI23Flash_fwd_kernel_traitsILi64ELi128ELi64ELi4ELb0ELb0EN7cutlass10bfloat16_tE19Flash_kernel_traitsILi64ELi128ELi64ELi4ES3_EELb0ELb1ELb0ELb0ELb1ELb1ELb1ELb0EEEvNS_16Flash_fwd_paramsE,"a",@progbits
	.sectionflags	@""
	.align	4
.nv.constant0._ZN5flash16flash_fwd_kernelI23Flash_fwd_kernel_traitsILi64ELi128ELi64ELi4ELb0ELb0EN7cutlass10bfloat16_tE19Flash_kernel_traitsILi64ELi128ELi64ELi4ES3_EELb0ELb1ELb0ELb0ELb1ELb1ELb1ELb0EEEvNS_16Flash_fwd_paramsE:
	.zero		816


//--------------------- .nv.constant0._ZN5flash16flash_fwd_kernelI23Flash_fwd_kernel_traitsILi64ELi128ELi64ELi4ELb0ELb0EN7cutlass10bfloat16_tE19Flash_kernel_traitsILi64ELi128ELi64ELi4ES3_EELb1ELb1ELb0ELb0ELb0ELb1ELb0ELb0EEEvNS_16Flash_fwd_paramsE --------------------------
	.section	.nv.constant0._ZN5flash16flash_fwd_kernelI23Flash_fwd_kernel_traitsILi64ELi128ELi64ELi4ELb0ELb0EN7cutlass10bfloat16_tE19Flash_kernel_traitsILi64ELi128ELi64ELi4ES3_EELb1ELb1ELb0ELb0ELb0ELb1ELb0ELb0EEEvNS_16Flash_fwd_paramsE,"a",@progbits
	.sectionflags	@""
	.align	4
.nv.constant0._ZN5flash16flash_fwd_kernelI23Flash_fwd_kernel_traitsILi64ELi128ELi64ELi4ELb0ELb0EN7cutlass10bfloat16_tE19Flash_kernel_traitsILi64ELi128ELi64ELi4ES3_EELb1ELb1ELb0ELb0ELb0ELb1ELb0ELb0EEEvNS_16Flash_fwd_paramsE:
	.zero		816


//--------------------- .nv.constant0._ZN5flash16flash_fwd_kernelI23Flash_fwd_kernel_traitsILi64ELi128ELi64ELi4ELb0ELb0EN7cutlass10bfloat16_tE19Flash_kernel_traitsILi64ELi128ELi64ELi4ES3_EELb0ELb1ELb0ELb0ELb0ELb1ELb1ELb0EEEvNS_16Flash_fwd_paramsE --------------------------
	.section	.nv.constant0._ZN5flash16flash_fwd_kernelI23Flash_fwd_kernel_traitsILi64ELi128ELi64ELi4ELb0ELb0EN7cutlass10bfloat16_tE19Flash_kernel_traitsILi64ELi128ELi64ELi4ES3_EELb0ELb1ELb0ELb0ELb0ELb1ELb1ELb0EEEvNS_16Flash_fwd_paramsE,"a",@progbits
	.sectionflags	@""
	.align	4
.nv.constant0._ZN5flash16flash_fwd_kernelI23Flash_fwd_kernel_traitsILi64ELi128ELi64ELi4ELb0ELb0EN7cutlass10bfloat16_tE19Flash_kernel_traitsILi64ELi128ELi64ELi4ES3_EELb0ELb1ELb0ELb0ELb0ELb1ELb1ELb0EEEvNS_16Flash_fwd_paramsE:
	.zero		816


//--------------------- .nv.constant0._ZN5flash16flash_fwd_kernelI23Flash_fwd_kernel_traitsILi64ELi128ELi64ELi4ELb0ELb0EN7cutlass10bfloat16_tE19Flash_kernel_traitsILi64ELi128ELi64ELi4ES3_EELb1ELb1ELb0ELb1ELb0ELb0ELb0ELb0EEEvNS_16Flash_fwd_paramsE --------------------------
	.section	.nv.constant0._ZN5flash16flash_fwd_kernelI23Flash_fwd_kernel_traitsILi64ELi128ELi64ELi4ELb0ELb0EN7cutlass10bfloat16_tE19Flash_kernel_traitsILi64ELi128ELi64ELi4ES3_EELb1ELb1ELb0ELb1ELb0ELb0ELb0ELb0EEEvNS_16Flash_fwd_paramsE,"a",@progbits
	.sectionflags	@""
	.align	4
.nv.constant0._ZN5flash16flash_fwd_kernelI23Flash_fwd_kernel_traitsILi64ELi128ELi64ELi4ELb0ELb0EN7cutlass10bfloat16_tE19Flash_kernel_traitsILi64ELi128ELi64ELi4ES3_EELb1ELb1ELb0ELb1ELb0ELb0ELb0ELb0EEEvNS_16Flash_fwd_paramsE:
	.zero		816


//--------------------- .nv.constant0._ZN5flash16flash_fwd_kernelI23Flash_fwd_kernel_traitsILi64ELi128ELi64ELi4ELb0ELb0EN7cutlass10bfloat16_tE19Flash_kernel_traitsILi64ELi128ELi64ELi4ES3_EELb1ELb1ELb0ELb0ELb0ELb0ELb0ELb1EEEvNS_16Flash_fwd_paramsE --------------------------
	.section	.nv.constant0._ZN5flash16flash_fwd_kernelI23Flash_fwd_kernel_traitsILi64ELi128ELi64ELi4ELb0ELb0EN7cutlass10bfloat16_tE19Flash_kernel_traitsILi64ELi128ELi64ELi4ES3_EELb1ELb1ELb0ELb0ELb0ELb0ELb0ELb1EEEvNS_16Flash_fwd_paramsE,"a",@progbits
	.sectionflags	@""
	.align	4
.nv.constant0._ZN5flash16flash_fwd_kernelI23Flash_fwd_kernel_traitsILi64ELi128ELi64ELi4ELb0ELb0EN7cutlass10bfloat16_tE19Flash_kernel_traitsILi64ELi128ELi64ELi4ES3_EELb1ELb1ELb0ELb0ELb0ELb0ELb0ELb1EEEvNS_16Flash_fwd_paramsE:
	.zero		816


//--------------------- .nv.constant0._ZN5flash16flash_fwd_kernelI23Flash_fwd_kernel_traitsILi64ELi128ELi64ELi4ELb0ELb0EN7cutlass10bfloat16_tE19Flash_kernel_traitsILi64ELi128ELi64ELi4ES3_EELb0ELb1ELb0ELb0ELb0ELb0ELb1ELb0EEEvNS_16Flash_fwd_paramsE --------------------------
	.section	.nv.constant0._ZN5flash16flash_fwd_kernelI23Flash_fwd_kernel_traitsILi64ELi128ELi64ELi4ELb0ELb0EN7cutlass10bfloat16_tE19Flash_kernel_traitsILi64ELi128ELi64ELi4ES3_EELb0ELb1ELb0ELb0ELb0ELb0ELb1ELb0EEEvNS_16Flash_fwd_paramsE,"a",@progbits
	.sectionflags	@""
	.align	4
.nv.constant0._ZN5flash16flash_fwd_kernelI23Flash_fwd_kernel_traitsILi64ELi128ELi64ELi4ELb0ELb0EN7cutlass10bfloat16_tE19Flash_kernel_traitsILi64ELi128ELi64ELi4ES3_EELb0ELb1ELb0ELb0ELb0ELb0ELb1ELb0EEEvNS_16Flash_fwd_paramsE:
	.zero		816


//--------------------- .nv.constant0._ZN5flash16flash_fwd_kernelI23Flash_fwd_kernel_traitsILi64ELi128ELi64ELi4ELb0ELb0EN7cutlass10bfloat16_tE19Flash_kernel_traitsILi64ELi128ELi64ELi4ES3_EELb1ELb1ELb0ELb1ELb0ELb0ELb0ELb1EEEvNS_16Flash_fwd_paramsE --------------------------
	.section	.nv.constant0._ZN5flash16flash_fwd_kernelI23Flash_fwd_kernel_traitsILi64ELi128ELi64ELi4ELb0ELb0EN7cutlass10bfloat16_tE19Flash_kernel_traitsILi64ELi128ELi64ELi4ES3_EELb1ELb1ELb0ELb1ELb0ELb0ELb0ELb1EEEvNS_16Flash_fwd_paramsE,"a",@progbits
	.sectionflags	@""
	.align	4
.nv.constant0._ZN5flash16flash_fwd_kernelI23Flash_fwd_kernel_traitsILi64ELi128ELi64ELi4ELb0ELb0EN7cutlass10bfloat16_tE19Flash_kernel_traitsILi64ELi128ELi64ELi4ES3_EELb1ELb1ELb0ELb1ELb0ELb0ELb0ELb1EEEvNS_16Flash_fwd_paramsE:
	.zero		816


//--------------------- .nv.constant0._ZN5flash16flash_fwd_kernelI23Flash_fwd_kernel_traitsILi64ELi128ELi64ELi4ELb0ELb0EN7cutlass10bfloat16_tE19Flash_kernel_traitsILi64ELi128ELi64ELi4ES3_EELb0ELb1ELb0ELb1ELb0ELb0ELb1ELb0EEEvNS_16Flash_fwd_paramsE --------------------------
	.section	.nv.constant0._ZN5flash16flash_fwd_kernelI23Flash_fwd_kernel_traitsILi64ELi128ELi64ELi4ELb0ELb0EN7cutlass10bfloat16_tE19Flash_kernel_traitsILi64ELi128ELi64ELi4ES3_EELb0ELb1ELb0ELb1ELb0ELb0ELb1ELb0EEEvNS_16Flash_fwd_paramsE,"a",@progbits
	.sectionflags	@""
	.align	4
.nv.constant0._ZN5flash16flash_fwd_kernelI23Flash_fwd_kernel_traitsILi64ELi128ELi64ELi4ELb0ELb0EN7cutlass10bfloat16_tE19Flash_kernel_traitsILi64ELi128ELi64ELi4ES3_EELb0ELb1ELb0ELb1ELb0ELb0ELb1ELb0EEEvNS_16Flash_fwd_paramsE:
	.zero		816


//--------------------- .text._ZN5flash16flash_fwd_kernelI23Flash_fwd_kernel_traitsILi64ELi128ELi128ELi4ELb0ELb0EN7cutlass10bfloat16_tE19Flash_kernel_traitsILi64ELi128ELi128ELi4ES3_EELb0ELb1ELb0ELb0ELb1ELb1ELb0ELb0EEEvNS_16Flash_fwd_paramsE --------------------------
	.section	.text._ZN5flash16flash_fwd_kernelI23Flash_fwd_kernel_traitsILi64ELi128ELi128ELi4ELb0ELb0EN7cutlass10bfloat16_tE19Flash_kernel_traitsILi64ELi128ELi128ELi4ES3_EELb0ELb1ELb0ELb0ELb1ELb1ELb0ELb0EEEvNS_16Flash_fwd_paramsE,"ax",@progbits
	.sectioninfo	@"SHI_REGISTERS=255"
	.align	128
        .global         _ZN5flash16flash_fwd_kernelI23Flash_fwd_kernel_traitsILi64ELi128ELi128ELi4ELb0ELb0EN7cutlass10bfloat16_tE19Flash_kernel_traitsILi64ELi128ELi128ELi4ES3_EELb0ELb1ELb0ELb0ELb1ELb1ELb0ELb0EEEvNS_16Flash_fwd_paramsE
        .type           _ZN5flash16flash_fwd_kernelI23Flash_fwd_kernel_traitsILi64ELi128ELi128ELi4ELb0ELb0EN7cutlass10bfloat16_tE19Flash_kernel_traitsILi64ELi128ELi128ELi4ES3_EELb0ELb1ELb0ELb0ELb1ELb1ELb0ELb0EEEvNS_16Flash_fwd_paramsE,@function
        .size           _ZN5flash16flash_fwd_kernelI23Flash_fwd_kernel_traitsILi64ELi128ELi128ELi4ELb0ELb0EN7cutlass10bfloat16_tE19Flash_kernel_traitsILi64ELi128ELi128ELi4ES3_EELb0ELb1ELb0ELb0ELb1ELb1ELb0ELb0EEEvNS_16Flash_fwd_paramsE,(.L_x_1130 - _ZN5flash16flash_fwd_kernelI23Flash_fwd_kernel_traitsILi64ELi128ELi128ELi4ELb0ELb0EN7cutlass10bfloat16_tE19Flash_kernel_traitsILi64ELi128ELi128ELi4ES3_EELb0ELb1ELb0ELb0ELb1ELb1ELb0ELb0EEEvNS_16Flash_fwd_paramsE)
        .other          _ZN5flash16flash_fwd_kernelI23Flash_fwd_kernel_traitsILi64ELi128ELi128ELi4ELb0ELb0EN7cutlass10bfloat16_tE19Flash_kernel_traitsILi64ELi128ELi128ELi4ES3_EELb0ELb1ELb0ELb0ELb1ELb1ELb0ELb0EEEvNS_16Flash_fwd_paramsE,@"STO_CUDA_ENTRY STV_DEFAULT"
_ZN5flash16flash_fwd_kernelI23Flash_fwd_kernel_traitsILi64ELi128ELi128ELi4ELb0ELb0EN7cutlass10bfloat16_tE19Flash_kernel_traitsILi64ELi128ELi128ELi4ES3_EELb0ELb1ELb0ELb0ELb1ELb1ELb0ELb0EEEvNS_16Flash_fwd_paramsE:
.text._ZN5flash16flash_fwd_kernelI23Flash_fwd_kernel_traitsILi64ELi128ELi128ELi4ELb0ELb0EN7cutlass10bfloat16_tE19Flash_kernel_traitsILi64ELi128ELi128ELi4ES3_EELb0ELb1ELb0ELb0ELb1ELb1ELb0ELb0EEEvNS_16Flash_fwd_paramsE:
[----:B------:R-:W-:Y:S02]  /*0000*/  MOV R1, c[0x0][0x28] ;  /* 0x00000a0000017a02 */ /* 0x000fe40000000f00 */
[----:B------:R-:W1:Y:S01]  /*0010*/  S2R R22, SR_CTAID.Y ;  /* 0x0000000000167919 */ /* 0x000e620000002600 */
[----:B------:R-:W-:Y:S01]  /*0020*/  ISETP.NE.U32.AND P2, PT, RZ, c[0x0][0x258], PT ;  /* 0x00009600ff007a0c */ /* 0x000fe20003f45070 */
[----:B------:R-:W-:Y:S01]  /*0030*/  IMAD.MOV.U32 R6, RZ, RZ, RZ ;  /* 0x000000ffff067224 */ /* 0x000fe200078e00ff */
[----:B------:R-:W-:Y:S01]  /*0040*/  ISETP.NE.U32.AND P0, PT, RZ, c[0x0][0x250], PT ;  /* 0x00009400ff007a0c */ /* 0x000fe20003f05070 */
[----:B------:R-:W-:Y:S01]  /*0050*/  ULDC.64 UR8, c[0x0][0x118] ;  /* 0x0000460000087ab9 */ /* 0x000fe20000000a00 */
[----:B------:R-:W-:Y:S02]  /*0060*/  ISETP.NE.AND.EX P2, PT, RZ, c[0x0][0x25c], PT, P2 ;  /* 0x00009700ff007a0c */ /* 0x000fe40003f45320 */
[----:B------:R-:W-:Y:S02]  /*0070*/  ISETP.NE.AND.EX P0, PT, RZ, c[0x0][0x254], PT, P0 ;  /* 0x00009500ff007a0c */ /* 0x000fe40003f05300 */
[----:B------:R-:W-:-:S09]  /*0080*/  IADD3 R1, R1, -0xd8, RZ ;  /* 0xffffff2801017810 */ /* 0x000fd20007ffe0ff */
[----:B------:R-:W-:Y:S02]  /*0090*/  @P2 IMAD.MOV.U32 R2, RZ, RZ, 0x4 ;  /* 0x00000004ff022424 */ /* 0x000fe400078e00ff */
[----:B------:R-:W-:Y:S02]  /*00a0*/  @P0 IMAD.MOV.U32 R0, RZ, RZ, 0x4 ;  /* 0x00000004ff000424 */ /* 0x000fe400078e00ff */
[----:B-1----:R-:W-:-:S04]  /*00b0*/  @P2 IMAD.WIDE R2, R22, R2, c[0x0][0x258] ;  /* 0x0000960016022625 */ /* 0x002fc800078e0202 */
[----:B------:R-:W-:Y:S02]  /*00c0*/  @P0 IMAD.WIDE R4, R22, R0, c[0x0][0x250] ;  /* 0x0000940016040625 */ /* 0x000fe400078e0200 */
[----:B------:R-:W2:Y:S04]  /*00d0*/  @P2 LDG.E R2, [R2.64] ;  /* 0x0000000802022981 */ /* 0x000ea8000c1e1900 */
[----:B------:R-:W2:Y:S04]  /*00e0*/  @P0 LDG.E R6, [R4.64] ;  /* 0x0000000804060981 */ /* 0x000ea8000c1e1900 */
[----:B------:R-:W1:Y:S01]  /*00f0*/  S2R R14, SR_CTAID.X ;  /* 0x00000000000e7919 */ /* 0x000e620000002500 */
[----:B------:R-:W-:-:S04]  /*0100*/  @!P2 ISETP.NE.U32.AND P1, PT, RZ, c[0x0][0x268], PT ;  /* 0x00009a00ff00aa0c */ /* 0x000fc80003f25070 */
[----:B------:R-:W-:Y:S01]  /*0110*/  @!P2 ISETP.NE.AND.EX P1, PT, RZ, c[0x0][0x26c], PT, P1 ;  /* 0x00009b00ff00aa0c */ /* 0x000fe20003f25310 */
[----:B-1----:R-:W-:-:S05]  /*0120*/  IMAD.SHL.U32 R7, R14, 0x80, RZ ;  /* 0x000000800e077824 */ /* 0x002fca00078e00ff */
[----:B------:R-:W-:Y:S02]  /*0130*/  ISETP.GE.AND P0, PT, R7, c[0x0][0x214], PT ;  /* 0x0000850007007a0c */ /* 0x000fe40003f06270 */
[----:B------:R-:W-:Y:S01]  /*0140*/  @!P2 SEL R0, RZ, c[0x0][0x21c], !P1 ;  /* 0x00008700ff00aa07 */ /* 0x000fe20004800000 */
[----:B--2---:R-:W-:-:S03]  /*0150*/  @P2 IMAD.IADD R81, R2, 0x1, -R6 ;  /* 0x0000000102512824 */ /* 0x004fc600078e0a06 */
[----:B------:R-:W-:-:S07]  /*0160*/  @!P2 IADD3 R81, R0, c[0x0][0x218], -R6 ;  /* 0x000086000051aa10 */ /* 0x000fce0007ffe806 */
[----:B------:R-:W-:Y:S05]  /*0170*/  @P0 EXIT ;  /* 0x000000000000094d */ /* 0x000fea0003800000 */
[----:B------:R-:W-:Y:S01]  /*0180*/  IADD3 R0, R7, 0xff, RZ ;  /* 0x000000ff07007810 */ /* 0x000fe20007ffe0ff */
[----:B------:R-:W1:Y:S01]  /*0190*/  S2R R23, SR_CTAID.Z ;  /* 0x0000000000177919 */ /* 0x000e620000002700 */
[C---:B------:R-:W-:Y:S02]  /*01a0*/  IADD3 R2, R81.reuse, 0x7f, RZ ;  /* 0x0000007f51027810 */ /* 0x040fe40007ffe0ff */
[----:B------:R-:W-:Y:S01]  /*01b0*/  IADD3 R0, R81, -c[0x0][0x214], R0 ;  /* 0x8000850051007a10 */ /* 0x000fe20007ffe000 */
[----:B------:R-:W2:Y:S03]  /*01c0*/  S2R R24, SR_TID.X ;  /* 0x0000000000187919 */ /* 0x000ea60000002100 */
[----:B------:R-:W-:Y:S02]  /*01d0*/  IADD3 R3, R0, c[0x0][0x2e8], RZ ;  /* 0x0000ba0000037a10 */ /* 0x000fe40007ffe0ff */
[----:B------:R-:W-:-:S02]  /*01e0*/  SHF.R.S32.HI R0, RZ, 0x1f, R2 ;  /* 0x0000001fff007819 */ /* 0x000fc40000011402 */
[----:B------:R-:W-:Y:S02]  /*01f0*/  SHF.R.S32.HI R4, RZ, 0x1f, R3 ;  /* 0x0000001fff047819 */ /* 0x000fe40000011403 */
[----:B------:R-:W-:Y:S02]  /*0200*/  LEA.HI R0, R0, R2, RZ, 0x7 ;  /* 0x0000000200007211 */ /* 0x000fe400078f38ff */
[----:B------:R-:W-:Y:S02]  /*0210*/  LEA.HI R2, R4, R3, RZ, 0x7 ;  /* 0x0000000304027211 */ /* 0x000fe400078f38ff */
[----:B------:R-:W-:Y:S02]  /*0220*/  SHF.R.S32.HI R0, RZ, 0x7, R0 ;  /* 0x00000007ff007819 */ /* 0x000fe40000011400 */
[----:B------:R-:W-:-:S04]  /*0230*/  SHF.R.S32.HI R2, RZ, 0x7, R2 ;  /* 0x00000007ff027819 */ /* 0x000fc80000011402 */
[----:B------:R-:W-:-:S04]  /*0240*/  IMNMX R224, R0, R2, PT ;  /* 0x0000000200e07217 */ /* 0x000fc80003800200 */
[----:B------:R-:W-:Y:S01]  /*0250*/  ISETP.GE.AND P0, PT, R224, 0x1, PT ;  /* 0x00000001e000780c */ /* 0x000fe20003f06270 */
[----:B------:R3:W-:-:S12]  /*0260*/  STL [R1+0x24], R224 ;  /* 0x000024e001007387 */ /* 0x0007d80000100800 */
[----:B------:R-:W-:Y:S05]  /*0270*/  @!P0 BRA `(.L_x_0) ;  /* 0x0000d0d000008947 */ /* 0x000fea0003800000 */
[----:B-12---:R-:W-:Y:S01]  /*0280*/  IABS R0, c[0x0][0x1c8] ;  /* 0x0000720000007a13 */ /* 0x006fe20000000000 */
[----:B------:R-:W-:Y:S01]  /*0290*/  ULDC.64 UR4, c[0x0][0x190] ;  /* 0x0000640000047ab9 */ /* 0x000fe20000000a00 */
[----:B------:R-:W-:Y:S01]  /*02a0*/  SHF.R.S32.HI R19, RZ, 0x1f, R24 ;  /* 0x0000001fff137819 */ /* 0x000fe20000011418 */
[----:B------:R-:W-:Y:S01]  /*02b0*/  USHF.L.U32 UR7, UR4, 0x5, URZ ;  /* 0x0000000504077899 */ /* 0x000fe2000800063f */
[----:B------:R-:W-:Y:S01]  /*02c0*/  SHF.R.S32.HI R21, RZ, 0x1f, R22 ;  /* 0x0000001fff157819 */ /* 0x000fe20000011416 */
[----:B------:R-:W-:Y:S01]  /*02d0*/  IMAD.MOV.U32 R15, RZ, RZ, R0 ;  /* 0x000000ffff0f7224 */ /* 0x000fe200078e0000 */
[----:B------:R-:W-:Y:S01]  /*02e0*/  LOP3.LUT R0, R23, c[0x0][0x1c8], RZ, 0x3c, !PT ;  /* 0x0000720017007a12 */ /* 0x000fe200078e3cff */
[----:B------:R-:W-:Y:S01]  /*02f0*/  UMOV UR6, 0x5 ;  /* 0x0000000500067882 */ /* 0x000fe20000000000 */
[CC--:B------:R-:W-:Y:S01]  /*0300*/  LEA.HI R18, R19.reuse, R24.reuse, RZ, 0x3 ;  /* 0x0000001813127211 */ /* 0x0c0fe200078f18ff */
[----:B------:R-:W1:Y:S01]  /*0310*/  I2F.RP R4, R15 ;  /* 0x0000000f00047306 */ /* 0x000e620000209400 */
[----:B------:R-:W-:Y:S01]  /*0320*/  ISETP.GE.AND P1, PT, R0, RZ, PT ;  /* 0x000000ff0000720c */ /* 0x000fe20003f26270 */
[----:B------:R-:W-:Y:S01]  /*0330*/  USHF.L.U64.HI UR13, UR4, UR6, UR5 ;  /* 0x00000006040d7299 */ /* 0x000fe20008010205 */
[----:B------:R-:W-:Y:S01]  /*0340*/  LOP3.LUT R0, R18, 0xfffffff8, RZ, 0xc0, !PT ;  /* 0xfffffff812007812 */ /* 0x000fe200078ec0ff */
[----:B------:R-:W-:Y:S01]  /*0350*/  UMOV UR10, 0x7 ;  /* 0x00000007000a7882 */ /* 0x000fe20000000000 */
[----:B------:R-:W-:Y:S01]  /*0360*/  SHF.R.S32.HI R2, RZ, 0x3, R18 ;  /* 0x00000003ff027819 */ /* 0x000fe20000011412 */
[----:B------:R-:W-:Y:S01]  /*0370*/  ULDC.64 UR4, c[0x0][0x198] ;  /* 0x0000660000047ab9 */ /* 0x000fe20000000a00 */
[----:B------:R-:W-:Y:S01]  /*0380*/  LEA.HI R8, R19, R24, RZ, 0x4 ;  /* 0x0000001813087211 */ /* 0x000fe200078f20ff */
[----:B------:R-:W-:Y:S01]  /*0390*/  IMAD.IADD R80, R24, 0x1, -R0 ;  /* 0x0000000118507824 */ /* 0x000fe200078e0a00 */
[----:B------:R-:W-:Y:S01]  /*03a0*/  SHF.R.S32.HI R3, RZ, 0x1f, R2 ;  /* 0x0000001fff037819 */ /* 0x000fe20000011402 */
[----:B------:R-:W-:Y:S01]  /*03b0*/  IMAD.SHL.U32 R0, R2, 0x40, RZ ;  /* 0x0000004002007824 */ /* 0x000fe200078e00ff */
[----:B------:R-:W-:Y:S01]  /*03c0*/  SHF.R.S32.HI R11, RZ, 0x4, R8 ;  /* 0x00000004ff0b7819 */ /* 0x000fe20000011408 */
[----:B------:R-:W-:Y:S01]  /*03d0*/  IMAD.SHL.U32 R30, R80, 0x8, RZ ;  /* 0x00000008501e7824 */ /* 0x000fe200078e00ff */
[----:B------:R-:W-:Y:S01]  /*03e0*/  IADD3 R7, P0, R2, R6, RZ ;  /* 0x0000000602077210 */ /* 0x000fe20007f1e0ff */
[----:B------:R-:W-:Y:S01]  /*03f0*/  IMAD.WIDE R28, R14, 0x80, R2 ;  /* 0x000000800e1c7825 */ /* 0x000fe200078e0202 */
[----:B------:R-:W-:Y:S01]  /*0400*/  LEA.HI R10, R8, R11, RZ, 0x1 ;  /* 0x0000000b080a7211 */ /* 0x000fe200078f08ff */
[----:B-1----:R-:W1:Y:S01]  /*0410*/  MUFU.RCP R4, R4 ;  /* 0x0000000400047308 */ /* 0x002e620000001000 */
[----:B------:R-:W-:Y:S01]  /*0420*/  LOP3.LUT R0, R0, 0x1c0, RZ, 0xc0, !PT ;  /* 0x000001c000007812 */ /* 0x000fe200078ec0ff */
[----:B------:R-:W-:Y:S01]  /*0430*/  USHF.L.U64.HI UR10, UR4, UR10, UR5 ;  /* 0x0000000a040a7299 */ /* 0x000fe20008010205 */
[----:B------:R-:W-:Y:S01]  /*0440*/  LEA.HI.X.SX32 R9, R6, R3, 0x1, P0 ;  /* 0x0000000306097211 */ /* 0x000fe200000f0eff */
[----:B------:R2:W-:Y:S01]  /*0450*/  STL.64 [R1+0x70], R28 ;  /* 0x0000701c01007387 */ /* 0x0005e20000100a00 */
[----:B------:R-:W-:Y:S01]  /*0460*/  LOP3.LUT R6, R10, 0xfffffffe, RZ, 0xc0, !PT ;  /* 0xfffffffe0a067812 */ /* 0x000fe200078ec0ff */
[----:B------:R-:W-:Y:S01]  /*0470*/  USHF.L.U32 UR11, UR4, 0x7, URZ ;  /* 0x00000007040b7899 */ /* 0x000fe2000800063f */
[----:B------:R-:W-:Y:S01]  /*0480*/  LOP3.LUT R3, R0, 0x38, R30, 0xf8, !PT ;  /* 0x0000003800037812 */ /* 0x000fe200078ef81e */
[----:B------:R-:W-:Y:S01]  /*0490*/  USHF.L.U32 UR12, UR4, 0x5, URZ ;  /* 0x00000005040c7899 */ /* 0x000fe2000800063f */
[----:B------:R-:W-:Y:S01]  /*04a0*/  SHF.R.U32.HI R2, RZ, 0x3, R0 ;  /* 0x00000003ff027819 */ /* 0x000fe20000011600 */
[----:B------:R-:W-:Y:S01]  /*04b0*/  IMAD.IADD R17, R11, 0x1, -R6 ;  /* 0x000000010b117824 */ /* 0x000fe200078e0a06 */
[----:B------:R-:W-:Y:S01]  /*04c0*/  IABS R10, R23 ;  /* 0x00000017000a7213 */ /* 0x000fe20000000000 */
[----:B------:R-:W-:Y:S01]  /*04d0*/  USHF.L.U64.HI UR14, UR4, UR6, UR5 ;  /* 0x00000006040e7299 */ /* 0x000fe20008010205 */
[----:B------:R-:W-:-:S02]  /*04e0*/  SHF.R.S32.HI R31, RZ, 0x1f, R30 ;  /* 0x0000001fff1f7819 */ /* 0x000fc4000001141e */
[----:B------:R-:W-:Y:S01]  /*04f0*/  LOP3.LUT R239, R3, R2, RZ, 0x3c, !PT ;  /* 0x0000000203ef7212 */ /* 0x000fe200078e3cff */
[----:B------:R-:W-:Y:S01]  /*0500*/  ULDC.64 UR4, c[0x0][0x1a0] ;  /* 0x0000680000047ab9 */ /* 0x000fe20000000a00 */
[----:B-1----:R-:W-:Y:S01]  /*0510*/  IADD3 R4, R4, 0xffffffe, RZ ;  /* 0x0ffffffe04047810 */ /* 0x002fe20007ffe0ff */
[----:B------:R-:W-:Y:S01]  /*0520*/  IMAD.WIDE.U32 R2, R22, c[0x0][0x178], R30 ;  /* 0x00005e0016027a25 */ /* 0x000fe200078e001e */
[----:B------:R-:W-:Y:S01]  /*0530*/  SHF.R.S32.HI R20, RZ, 0x1f, R23 ;  /* 0x0000001fff147819 */ /* 0x000fe20000011417 */
[----:B------:R-:W-:Y:S01]  /*0540*/  STL.64 [R1+0x68], R30 ;  /* 0x0000681e01007387 */ /* 0x000fe20000100a00 */
[----:B------:R-:W1:Y:S01]  /*0550*/  F2I.FTZ.U32.TRUNC.NTZ R5, R4 ;  /* 0x0000000400057305 */ /* 0x000e62000021f000 */
[----:B------:R-:W-:Y:S01]  /*0560*/  LEA.HI R11, R19, R24, RZ, 0x6 ;  /* 0x00000018130b7211 */ /* 0x000fe200078f30ff */
[----:B------:R-:W-:Y:S01]  /*0570*/  USHF.L.U64.HI UR5, UR4, UR6, UR5 ;  /* 0x0000000604057299 */ /* 0x000fe20008010205 */
[----:B------:R-:W-:Y:S01]  /*0580*/  IMAD R20, R20, c[0x0][0x1a8], RZ ;  /* 0x00006a0014147a24 */ /* 0x000fe200078e02ff */
[----:B------:R-:W-:-:S02]  /*0590*/  IADD3 R236, R224, -0x1, RZ ;  /* 0xffffffffe0ec7810 */ /* 0x000fc40007ffe0ff */
[----:B------:R-:W-:Y:S01]  /*05a0*/  IMAD.SHL.U32 R11, R11, 0x8, RZ ;  /* 0x000000080b0b7824 */ /* 0x000fe200078e00ff */
[----:B------:R-:W-:-:S04]  /*05b0*/  LEA.HI R252, R19, R24, RZ, 0x5 ;  /* 0x0000001813fc7211 */ /* 0x000fc800078f28ff */
[----:B------:R-:W-:Y:S01]  /*05c0*/  LOP3.LUT R239, R239, 0x7ffffe00, R11, 0xf8, !PT ;  /* 0x7ffffe00efef7812 */ /* 0x000fe200078ef80b */
[----:B------:R-:W-:Y:S01]  /*05d0*/  IMAD R11, R21, c[0x0][0x180], RZ ;  /* 0x00006000150b7a24 */ /* 0x000fe200078e02ff */
[----:B------:R-:W-:Y:S01]  /*05e0*/  SHF.R.S32.HI R83, RZ, 0x5, R252 ;  /* 0x00000005ff537819 */ /* 0x000fe200000114fc */
[----:B-1----:R-:W-:Y:S02]  /*05f0*/  IMAD.MOV R4, RZ, RZ, -R5 ;  /* 0x000000ffff047224 */ /* 0x002fe400078e0a05 */
[----:B------:R-:W-:Y:S02]  /*0600*/  IMAD.SHL.U32 R239, R239, 0x2, RZ ;  /* 0x00000002efef7824 */ /* 0x000fe400078e00ff */
[----:B------:R-:W-:Y:S02]  /*0610*/  IMAD R0, R4, R15, RZ ;  /* 0x0000000f04007224 */ /* 0x000fe400078e02ff */
[----:B------:R-:W-:Y:S02]  /*0620*/  IMAD.MOV.U32 R4, RZ, RZ, RZ ;  /* 0x000000ffff047224 */ /* 0x000fe400078e00ff */
[----:B------:R-:W-:-:S02]  /*0630*/  IMAD R11, R22, c[0x0][0x184], R11 ;  /* 0x00006100160b7a24 */ /* 0x000fc400078e020b */
[----:B------:R-:W-:Y:S01]  /*0640*/  IMAD.HI.U32 R6, R5, R0, R4 ;  /* 0x0000000005067227 */ /* 0x000fe200078e0004 */
[----:B------:R-:W-:-:S03]  /*0650*/  LOP3.LUT R5, R8, 0xfffffff0, RZ, 0xc0, !PT ;  /* 0xfffffff008057812 */ /* 0x000fc600078ec0ff */
[----:B------:R-:W-:Y:S02]  /*0660*/  IMAD R0, R9, c[0x0][0x198], RZ ;  /* 0x0000660009007a24 */ /* 0x000fe400078e02ff */
[----:B------:R-:W-:-:S04]  /*0670*/  IMAD.HI.U32 R12, R6, R10, RZ ;  /* 0x0000000a060c7227 */ /* 0x000fc800078e00ff */
[----:B------:R-:W-:Y:S02]  /*0680*/  IMAD R13, R7, c[0x0][0x19c], R0 ;  /* 0x00006700070d7a24 */ /* 0x000fe400078e0200 */
[----:B------:R-:W-:Y:S02]  /*0690*/  IMAD.MOV R0, RZ, RZ, -R12 ;  /* 0x000000ffff007224 */ /* 0x000fe400078e0a0c */
[----:B------:R-:W-:Y:S02]  /*06a0*/  IMAD.IADD R8, R24, 0x1, -R5 ;  /* 0x0000000118087824 */ /* 0x000fe400078e0a05 */
[----:B------:R-:W-:Y:S02]  /*06b0*/  IMAD R0, R15, R0, R10 ;  /* 0x000000000f007224 */ /* 0x000fe400078e020a */
[----:B------:R-:W-:Y:S02]  /*06c0*/  IMAD R4, R21, c[0x0][0x178], RZ ;  /* 0x00005e0015047a24 */ /* 0x000fe400078e02ff */
[----:B------:R-:W-:Y:S01]  /*06d0*/  IMAD R5, R9, c[0x0][0x1a0], RZ ;  /* 0x0000680009057a24 */ /* 0x000fe200078e02ff */
[----:B------:R-:W-:Y:S01]  /*06e0*/  SHF.R.S32.HI R9, RZ, 0x1f, R8 ;  /* 0x0000001fff097819 */ /* 0x000fe20000011408 */
[----:B------:R-:W-:Y:S01]  /*06f0*/  IMAD R4, R22, c[0x0][0x17c], R4 ;  /* 0x00005f0016047a24 */ /* 0x000fe200078e0204 */
[----:B------:R-:W-:Y:S01]  /*0700*/  ISETP.GT.U32.AND P2, PT, R15, R0, PT ;  /* 0x000000000f00720c */ /* 0x000fe20003f44070 */
[----:B------:R-:W-:Y:S01]  /*0710*/  IMAD R14, R7, c[0x0][0x1a4], R5 ;  /* 0x00006900070e7a24 */ /* 0x000fe200078e0205 */
[----:B------:R-:W-:Y:S01]  /*0720*/  LEA.HI R16, R9, R8, RZ, 0x3 ;  /* 0x0000000809107211 */ /* 0x000fe200078f18ff */
[----:B------:R-:W-:-:S02]  /*0730*/  IMAD.IADD R3, R3, 0x1, R4 ;  /* 0x0000000103037824 */ /* 0x000fc400078e0204 */
[----:B------:R-:W-:Y:S01]  /*0740*/  IMAD.WIDE.U32 R4, R7, c[0x0][0x198], R30 ;  /* 0x0000660007047a25 */ /* 0x000fe200078e001e */
[----:B------:R-:W-:-:S03]  /*0750*/  LOP3.LUT R10, R16, 0xfffffff8, RZ, 0xc0, !PT ;  /* 0xfffffff8100a7812 */ /* 0x000fc600078ec0ff */
[C---:B------:R-:W-:Y:S02]  /*0760*/  IMAD R9, R23.reuse, c[0x0][0x1ac], R20 ;  /* 0x00006b0017097a24 */ /* 0x040fe400078e0214 */
[----:B------:R-:W-:Y:S02]  /*0770*/  IMAD.WIDE.U32 R2, R23, c[0x0][0x1a8], R2 ;  /* 0x00006a0017027a25 */ /* 0x000fe400078e0002 */
[----:B------:R-:W-:Y:S02]  /*0780*/  @!P2 IADD3 R12, R12, 0x1, RZ ;  /* 0x000000010c0ca810 */ /* 0x000fe40007ffe0ff */
[----:B------:R-:W-:Y:S02]  /*0790*/  IMAD.IADD R5, R5, 0x1, R13 ;  /* 0x0000000105057824 */ /* 0x000fe400078e020d */
[----:B------:R-:W-:Y:S02]  /*07a0*/  IMAD.IADD R82, R8, 0x1, -R10 ;  /* 0x0000000108527824 */ /* 0x000fe400078e0a0a */
[----:B------:R-:W-:-:S02]  /*07b0*/  @!P2 IMAD.IADD R0, R0, 0x1, -R15 ;  /* 0x000000010000a824 */ /* 0x000fc400078e0a0f */
[----:B------:R-:W-:Y:S02]  /*07c0*/  IMAD.IADD R3, R3, 0x1, R9 ;  /* 0x0000000103037824 */ /* 0x000fe400078e0209 */
[----:B------:R-:W-:Y:S01]  /*07d0*/  IMAD R10, R29, c[0x0][0x190], RZ ;  /* 0x000064001d0a7a24 */ /* 0x000fe200078e02ff */
[----:B------:R-:W-:Y:S01]  /*07e0*/  ISETP.GE.U32.AND P3, PT, R0, R15, PT ;  /* 0x0000000f0000720c */ /* 0x000fe20003f66070 */
[----:B------:R-:W-:Y:S01]  /*07f0*/  IMAD.WIDE.U32 R8, R22, c[0x0][0x180], R4 ;  /* 0x0000600016087a25 */ /* 0x000fe200078e0004 */
[----:B------:R-:W-:-:S03]  /*0800*/  SHF.R.S32.HI R15, RZ, 0x1f, R236 ;  /* 0x0000001fff0f7819 */ /* 0x000fc600000114ec */
[C---:B------:R-:W-:Y:S02]  /*0810*/  IMAD R13, R28.reuse, c[0x0][0x194], R10 ;  /* 0x000065001c0d7a24 */ /* 0x040fe400078e020a */
[----:B------:R-:W-:-:S04]  /*0820*/  IMAD.WIDE.U32 R4, R28, c[0x0][0x190], R2 ;  /* 0x000064001c047a25 */ /* 0x000fc800078e0002 */
[----:B------:R-:W-:Y:S01]  /*0830*/  IMAD.IADD R0, R5, 0x1, R13 ;  /* 0x0000000105007824 */ /* 0x000fe200078e020d */
[----:B------:R-:W-:Y:S01]  /*0840*/  LEA R2, P0, R4, c[0x0][0x160], 0x1 ;  /* 0x0000580004027a11 */ /* 0x000fe200078008ff */
[----:B------:R-:W-:Y:S01]  /*0850*/  IMAD.WIDE.U32 R6, R7, c[0x0][0x1a0], R30 ;  /* 0x0000680007067a25 */ /* 0x000fe200078e001e */
[----:B------:R-:W-:Y:S02]  /*0860*/  @P3 IADD3 R12, R12, 0x1, RZ ;  /* 0x000000010c0c3810 */ /* 0x000fe40007ffe0ff */
[----:B------:R-:W-:Y:S01]  /*0870*/  LEA.HI.X R3, R4, c[0x0][0x164], R0, 0x1, P0 ;  /* 0x0000590004037a11 */ /* 0x000fe200000f0c00 */
[----:B------:R-:W-:Y:S01]  /*0880*/  IMAD R21, R21, c[0x0][0x188], RZ ;  /* 0x0000620015157a24 */ /* 0x000fe200078e02ff */
[----:B------:R-:W-:Y:S01]  /*0890*/  ISETP.NE.AND P0, PT, RZ, c[0x0][0x1c8], PT ;  /* 0x00007200ff007a0c */ /* 0x000fe20003f05270 */
[----:B------:R-:W-:Y:S01]  /*08a0*/  IMAD.MOV.U32 R0, RZ, RZ, R12 ;  /* 0x000000ffff007224 */ /* 0x000fe200078e000c */
[----:B------:R-:W-:Y:S01]  /*08b0*/  IADD3 R4, P2, R2, UR7, RZ ;  /* 0x0000000702047c10 */ /* 0x000fe2000ff5e0ff */
[----:B------:R-:W-:Y:S01]  /*08c0*/  IMAD.IADD R7, R7, 0x1, R14 ;  /* 0x0000000107077824 */ /* 0x000fe200078e020e */
[----:B------:R1:W-:Y:S01]  /*08d0*/  LDGSTS.E.BYPASS.LTC128B.128 [R239], [R2.64] ;  /* 0x0000000002ef7fae */ /* 0x0003e2000b901d48 */
[----:B------:R-:W-:Y:S01]  /*08e0*/  @!P1 IMAD.MOV R0, RZ, RZ, -R0 ;  /* 0x000000ffff009224 */ /* 0x000fe200078e0a00 */
[----:B------:R-:W-:Y:S01]  /*08f0*/  IADD3.X R5, R3, UR13, RZ, P2, !PT ;  /* 0x0000000d03057c10 */ /* 0x000fe200097fe4ff */
[----:B------:R-:W-:-:S02]  /*0900*/  IMAD R10, R22, c[0x0][0x18c], R21 ;  /* 0x00006300160a7a24 */ /* 0x000fc400078e0215 */
[----:B------:R-:W-:Y:S02]  /*0910*/  IMAD.WIDE.U32 R6, R22, c[0x0][0x188], R6 ;  /* 0x0000620016067a25 */ /* 0x000fe400078e0006 */
[----:B------:R4:W-:Y:S02]  /*0920*/  LDGSTS.E.BYPASS.LTC128B.128 [R239+0x800], [R4.64] ;  /* 0x0080000004ef7fae */ /* 0x0009e4000b901d48 */
[----:B------:R-:W-:Y:S01]  /*0930*/  @!P0 LOP3.LUT R0, RZ, c[0x0][0x1c8], RZ, 0x33, !PT ;  /* 0x00007200ff008a12 */ /* 0x000fe200078e33ff */
[----:B------:R-:W-:Y:S02]  /*0940*/  IMAD.IADD R9, R9, 0x1, R11 ;  /* 0x0000000109097824 */ /* 0x000fe400078e020b */
[----:B------:R-:W-:Y:S01]  /*0950*/  IMAD.IADD R11, R7, 0x1, R10 ;  /* 0x00000001070b7824 */ /* 0x000fe200078e020a */
[----:B------:R-:W-:Y:S01]  /*0960*/  SHF.R.S32.HI R14, RZ, 0x1f, R0 ;  /* 0x0000001fff0e7819 */ /* 0x000fe20000011400 */
[----:B------:R-:W-:Y:S02]  /*0970*/  IMAD.MOV.U32 R10, RZ, RZ, R6 ;  /* 0x000000ffff0a7224 */ /* 0x000fe400078e0006 */
[----:B--2---:R-:W-:-:S04]  /*0980*/  IMAD.WIDE.U32 R28, R0, c[0x0][0x1b0], R8 ;  /* 0x00006c00001c7a25 */ /* 0x004fc800078e0008 */
[----:B------:R-:W-:Y:S01]  /*0990*/  IMAD R12, R236, UR10, RZ ;  /* 0x0000000aec0c7c24 */ /* 0x000fe2000f8e02ff */
[----:B------:R-:W-:Y:S01]  /*09a0*/  STL.64 [R1+0x58], R28 ;  /* 0x0000581c01007387 */ /* 0x000fe20000100a00 */
[----:B------:R-:W-:Y:S02]  /*09b0*/  IMAD.MOV.U32 R26, RZ, RZ, R28 ;  /* 0x000000ffff1a7224 */ /* 0x000fe400078e001c */
[----:B------:R-:W-:Y:S02]  /*09c0*/  IMAD R12, R15, UR11, R12 ;  /* 0x0000000b0f0c7c24 */ /* 0x000fe4000f8e020c */
[----:B------:R-:W-:Y:S01]  /*09d0*/  IMAD.WIDE.U32 R20, R0, c[0x0][0x1b8], R10 ;  /* 0x00006e0000147a25 */ /* 0x000fe200078e000a */
[----:B-1----:R-:W-:-:S04]  /*09e0*/  IADD3 R2, P0, R4, UR7, RZ ;  /* 0x0000000704027c10 */ /* 0x002fc8000ff1e0ff */
[----:B------:R-:W-:Y:S02]  /*09f0*/  IADD3.X R3, R5, UR13, RZ, P0, !PT ;  /* 0x0000000d05037c10 */ /* 0x000fe400087fe4ff */
[----:B------:R-:W-:Y:S01]  /*0a00*/  IADD3 R6, P0, R2, UR7, RZ ;  /* 0x0000000702067c10 */ /* 0x000fe2000ff1e0ff */
[----:B----4-:R-:W-:Y:S02]  /*0a10*/  IMAD R5, R14, c[0x0][0x1b0], RZ ;  /* 0x00006c000e057a24 */ /* 0x010fe400078e02ff */
[----:B------:R1:W-:Y:S01]  /*0a20*/  LDGSTS.E.BYPASS.LTC128B.128 [R239+0x1000], [R2.64] ;  /* 0x0100000002ef7fae */ /* 0x0003e2000b901d48 */
[----:B------:R-:W-:Y:S01]  /*0a30*/  IADD3.X R7, R3, UR13, RZ, P0, !PT ;  /* 0x0000000d03077c10 */ /* 0x000fe200087fe4ff */
[----:B------:R-:W-:Y:S01]  /*0a40*/  IMAD R5, R0, c[0x0][0x1b4], R5 ;  /* 0x00006d0000057a24 */ /* 0x000fe200078e0205 */
[----:B------:R-:W-:-:S03]  /*0a50*/  IADD3 R4, P0, R6, UR7, RZ ;  /* 0x0000000706047c10 */ /* 0x000fc6000ff1e0ff */
[----:B------:R-:W-:Y:S01]  /*0a60*/  IMAD.IADD R27, R29, 0x1, R5 ;  /* 0x000000011d1b7824 */ /* 0x000fe200078e0205 */
[----:B------:R-:W-:Y:S01]  /*0a70*/  IADD3.X R5, R7, UR13, RZ, P0, !PT ;  /* 0x0000000d07057c10 */ /* 0x000fe200087fe4ff */
[----:B------:R2:W-:Y:S02]  /*0a80*/  LDGSTS.E.BYPASS.LTC128B.128 [R239+0x1800], [R6.64] ;  /* 0x0180000006ef7fae */ /* 0x0005e4000b901d48 */
[----:B------:R-:W-:Y:S02]  /*0a90*/  IMAD.WIDE.U32 R8, R236, UR11, R26 ;  /* 0x0000000bec087c25 */ /* 0x000fe4000f8e001a */
[----:B------:R4:W-:Y:S04]  /*0aa0*/  LDGSTS.E.BYPASS.LTC128B.128 [R239+0x2000], [R4.64] ;  /* 0x0200000004ef7fae */ /* 0x0009e8000b901d48 */
[----:B------:R-:W-:Y:S04]  /*0ab0*/  STL.64 [R1+0x48], R26 ;  /* 0x0000481a01007387 */ /* 0x000fe80000100a00 */
[----:B------:R-:W-:Y:S01]  /*0ac0*/  STL.64 [R1+0x50], R20 ;  /* 0x0000501401007387 */ /* 0x000fe20000100a00 */
[----:B-1----:R-:W-:-:S04]  /*0ad0*/  IADD3 R2, P0, R4, UR7, RZ ;  /* 0x0000000704027c10 */ /* 0x002fc8000ff1e0ff */
[----:B------:R-:W-:Y:S01]  /*0ae0*/  IADD3.X R3, R5, UR13, RZ, P0, !PT ;  /* 0x0000000d05037c10 */ /* 0x000fe200087fe4ff */
[----:B--2---:R-:W-:-:S04]  /*0af0*/  IMAD R7, R14, c[0x0][0x1b8], RZ ;  /* 0x00006e000e077a24 */ /* 0x004fc800078e02ff */
[----:B------:R1:W-:Y:S01]  /*0b00*/  LDGSTS.E.BYPASS.LTC128B.128 [R239+0x2800], [R2.64] ;  /* 0x0280000002ef7fae */ /* 0x0003e2000b901d48 */
[----:B----4-:R-:W-:Y:S01]  /*0b10*/  IMAD.IADD R4, R9, 0x1, R12 ;  /* 0x0000000109047824 */ /* 0x010fe200078e020c */
[----:B------:R-:W-:Y:S01]  /*0b20*/  LEA R12, P0, R8, c[0x0][0x168], 0x1 ;  /* 0x00005a00080c7a11 */ /* 0x000fe200078008ff */
[----:B------:R-:W-:Y:S02]  /*0b30*/  IMAD R14, R0, c[0x0][0x1bc], R7 ;  /* 0x00006f00000e7a24 */ /* 0x000fe400078e0207 */
[----:B------:R-:W-:Y:S01]  /*0b40*/  IMAD R0, R15, c[0x0][0x1a0], RZ ;  /* 0x000068000f007a24 */ /* 0x000fe200078e02ff */
[----:B------:R-:W-:Y:S02]  /*0b50*/  LEA.HI.X R13, R8, c[0x0][0x16c], R4, 0x1, P0 ;  /* 0x00005b00080d7a11 */ /* 0x000fe400000f0c04 */
[----:B------:R-:W-:Y:S01]  /*0b60*/  IADD3 R4, P1, R2, UR7, RZ ;  /* 0x0000000702047c10 */ /* 0x000fe2000ff3e0ff */
[----:B------:R-:W-:-:S03]  /*0b70*/  IMAD R0, R236, c[0x0][0x1a4], R0 ;  /* 0x00006900ec007a24 */ /* 0x000fc600078e0200 */
[----:B------:R-:W-:Y:S02]  /*0b80*/  IADD3.X R5, R3, UR13, RZ, P1, !PT ;  /* 0x0000000d03057c10 */ /* 0x000fe40008ffe4ff */
[----:B------:R-:W-:Y:S01]  /*0b90*/  IADD3 R6, P1, R4, UR7, RZ ;  /* 0x0000000704067c10 */ /* 0x000fe2000ff3e0ff */
[----:B------:R-:W-:Y:S02]  /*0ba0*/  USHF.L.U32 UR7, UR4, 0x5, URZ ;  /* 0x0000000504077899 */ /* 0x000fe4000800063f */
[----:B------:R2:W-:Y:S01]  /*0bb0*/  LDGSTS.E.BYPASS.LTC128B.128 [R239+0x3000], [R4.64] ;  /* 0x0300000004ef7fae */ /* 0x0005e2000b901d48 */
[----:B------:R-:W-:-:S05]  /*0bc0*/  IADD3.X R7, R5, UR13, RZ, P1, !PT ;  /* 0x0000000d05077c10 */ /* 0x000fca0008ffe4ff */
[----:B------:R4:W-:Y:S01]  /*0bd0*/  LDGSTS.E.BYPASS.LTC128B.128 [R239+0x3800], [R6.64] ;  /* 0x0380000006ef7fae */ /* 0x0009e2000b901d48 */
[----:B-1----:R-:W-:-:S03]  /*0be0*/  IADD3 R2, P0, R12, UR12, RZ ;  /* 0x0000000c0c027c10 */ /* 0x002fc6000ff1e0ff */
[----:B------:R1:W-:Y:S01]  /*0bf0*/  LDGSTS.E.BYPASS.LTC128B.128 [R239+0x4000], [R12.64] ;  /* 0x040000000cef7fae */ /* 0x0003e2000b901d48 */
[----:B------:R-:W-:Y:S02]  /*0c00*/  IADD3.X R3, R13, UR14, RZ, P0, !PT ;  /* 0x0000000e0d037c10 */ /* 0x000fe400087fe4ff */
[----:B------:R-:W-:-:S03]  /*0c10*/  IADD3 R10, P0, R2, UR12, RZ ;  /* 0x0000000c020a7c10 */ /* 0x000fc6000ff1e0ff */
[----:B------:R5:W-:Y:S01]  /*0c20*/  LDGSTS.E.BYPASS.LTC128B.128 [R239+0x4800], [R2.64] ;  /* 0x0480000002ef7fae */ /* 0x000be2000b901d48 */
[----:B------:R-:W-:Y:S02]  /*0c30*/  IADD3.X R11, R3, UR14, RZ, P0, !PT ;  /* 0x0000000e030b7c10 */ /* 0x000fe400087fe4ff */
[----:B------:R-:W-:-:S03]  /*0c40*/  IADD3 R8, P0, R10, UR12, RZ ;  /* 0x0000000c0a087c10 */ /* 0x000fc6000ff1e0ff */
[----:B------:R3:W-:Y:S01]  /*0c50*/  LDGSTS.E.BYPASS.LTC128B.128 [R239+0x5000], [R10.64] ;  /* 0x050000000aef7fae */ /* 0x0007e2000b901d48 */
[----:B------:R-:W-:-:S05]  /*0c60*/  IADD3.X R9, R11, UR14, RZ, P0, !PT ;  /* 0x0000000e0b097c10 */ /* 0x000fca00087fe4ff */
[----:B------:R1:W-:Y:S01]  /*0c70*/  LDGSTS.E.BYPASS.LTC128B.128 [R239+0x5800], [R8.64] ;  /* 0x0580000008ef7fae */ /* 0x0003e2000b901d48 */
[----:B----4-:R-:W-:-:S04]  /*0c80*/  IADD3 R6, P0, R8, UR12, RZ ;  /* 0x0000000c08067c10 */ /* 0x010fc8000ff1e0ff */
[----:B------:R-:W-:Y:S02]  /*0c90*/  IADD3.X R7, R9, UR14, RZ, P0, !PT ;  /* 0x0000000e09077c10 */ /* 0x000fe400087fe4ff */
[----:B--2---:R-:W-:-:S03]  /*0ca0*/  IADD3 R4, P0, R6, UR12, RZ ;  /* 0x0000000c06047c10 */ /* 0x004fc6000ff1e0ff */
[----:B------:R2:W-:Y:S01]  /*0cb0*/  LDGSTS.E.BYPASS.LTC128B.128 [R239+0x6000], [R6.64] ;  /* 0x0600000006ef7fae */ /* 0x0005e2000b901d48 */
[----:B------:R-:W-:Y:S02]  /*0cc0*/  IADD3.X R5, R7, UR14, RZ, P0, !PT ;  /* 0x0000000e07057c10 */ /* 0x000fe400087fe4ff */
[----:B-----5:R-:W-:-:S03]  /*0cd0*/  IADD3 R2, P0, R4, UR12, RZ ;  /* 0x0000000c04027c10 */ /* 0x020fc6000ff1e0ff */
[----:B------:R4:W-:Y:S01]  /*0ce0*/  LDGSTS.E.BYPASS.LTC128B.128 [R239+0x6800], [R4.64] ;  /* 0x0680000004ef7fae */ /* 0x0009e2000b901d48 */
[----:B------:R-:W-:-:S05]  /*0cf0*/  IADD3.X R3, R5, UR14, RZ, P0, !PT ;  /* 0x0000000e05037c10 */ /* 0x000fca00087fe4ff */
[----:B------:R5:W-:Y:S01]  /*0d00*/  LDGSTS.E.BYPASS.LTC128B.128 [R239+0x7000], [R2.64] ;  /* 0x0700000002ef7fae */ /* 0x000be2000b901d48 */
[----:B--2---:R-:W-:-:S04]  /*0d10*/  IADD3 R6, P0, R2, UR12, RZ ;  /* 0x0000000c02067c10 */ /* 0x004fc8000ff1e0ff */
[----:B------:R-:W-:Y:S01]  /*0d20*/  IADD3.X R7, R3, UR14, RZ, P0, !PT ;  /* 0x0000000e03077c10 */ /* 0x000fe200087fe4ff */
[----:B----4-:R-:W-:-:S04]  /*0d30*/  IMAD.WIDE.U32 R4, R236, c[0x0][0x1a0], RZ ;  /* 0x00006800ec047a25 */ /* 0x010fc800078e00ff */
[----:B------:R2:W-:Y:S01]  /*0d40*/  LDGSTS.E.BYPASS.LTC128B.128 [R239+0x7800], [R6.64] ;  /* 0x0780000006ef7fae */ /* 0x0005e2000b901d48 */
[----:B-----5:R-:W-:-:S03]  /*0d50*/  IMAD.IADD R2, R5, 0x1, R0 ;  /* 0x0000000105027824 */ /* 0x020fc600078e0200 */
[----:B------:R-:W0:Y:S01]  /*0d60*/  LDGDEPBAR ;  /* 0x00000000000079af */ /* 0x000e220000000000 */
[----:B------:R-:W-:Y:S02]  /*0d70*/  IMAD.SHL.U32 R0, R80, 0x40, RZ ;  /* 0x0000004050007824 */ /* 0x000fe400078e00ff */
[----:B------:R-:W-:Y:S02]  /*0d80*/  IMAD.IADD R3, R21, 0x1, R14 ;  /* 0x0000000115037824 */ /* 0x000fe400078e020e */
[----:B------:R-:W-:Y:S01]  /*0d90*/  IMAD.SHL.U32 R5, R82, 0x40, RZ ;  /* 0x0000004052057824 */ /* 0x000fe200078e00ff */
[----:B------:R-:W-:Y:S02]  /*0da0*/  LOP3.LUT R0, R0, 0x1c0, RZ, 0xc0, !PT ;  /* 0x000001c000007812 */ /* 0x000fe400078ec0ff */
[----:B------:R4:W-:Y:S02]  /*0db0*/  STL [R1+0x60], R3 ;  /* 0x0000600301007387 */ /* 0x0009e40000100800 */
[----:B-1----:R-:W-:-:S02]  /*0dc0*/  LOP3.LUT R8, R0, 0x8, R18, 0xf8, !PT ;  /* 0x0000000800087812 */ /* 0x002fc400078ef812 */
[----:B--2---:R-:W-:Y:S01]  /*0dd0*/  LEA R6, P0, R4, R20, 0x7 ;  /* 0x0000001404067211 */ /* 0x004fe200078038ff */
[----:B------:R-:W-:-:S04]  /*0de0*/  DEPBAR.LE SB0, 0x0 ;  /* 0x000080000000791a */ /* 0x000fc80000000000 */
[----:B------:R-:W-:Y:S02]  /*0df0*/  LEA.HI.X R7, R4, R3, R2, 0x7, P0 ;  /* 0x0000000304077211 */ /* 0x000fe400000f3c02 */
[----:B------:R-:W-:Y:S01]  /*0e00*/  SHF.R.U32.HI R2, RZ, 0x3, R0 ;  /* 0x00000003ff027819 */ /* 0x000fe20000011600 */
[----:B------:R-:W-:Y:S01]  /*0e10*/  BAR.SYNC.DEFER_BLOCKING 0x0 ;  /* 0x0000000000007b1d */ /* 0x000fe20000010000 */
[C---:B------:R-:W-:Y:S01]  /*0e20*/  LEA R4, P0, R6.reuse, c[0x0][0x170], 0x1 ;  /* 0x00005c0006047a11 */ /* 0x040fe200078008ff */
[----:B----4-:R-:W-:Y:S01]  /*0e30*/  IMAD.SHL.U32 R3, R17, 0x8, RZ ;  /* 0x0000000811037824 */ /* 0x010fe200078e00ff */
[----:B------:R-:W-:Y:S02]  /*0e40*/  LOP3.LUT R0, R5, 0x1c0, RZ, 0xc0, !PT ;  /* 0x000001c005007812 */ /* 0x000fe400078ec0ff */
[----:B------:R-:W-:Y:S02]  /*0e50*/  LEA.HI.X R5, R6, c[0x0][0x174], R7, 0x1, P0 ;  /* 0x00005d0006057a11 */ /* 0x000fe400000f0c07 */
[----:B------:R-:W-:-:S02]  /*0e60*/  LOP3.LUT R8, R8, R2, RZ, 0x3c, !PT ;  /* 0x0000000208087212 */ /* 0x000fc400078e3cff */
[----:B------:R-:W-:Y:S02]  /*0e70*/  LOP3.LUT R6, R0, 0x8, R3, 0xf8, !PT ;  /* 0x0000000800067812 */ /* 0x000fe400078ef803 */
[----:B------:R-:W-:Y:S01]  /*0e80*/  SHF.R.U32.HI R3, RZ, 0x3, R0 ;  /* 0x00000003ff037819 */ /* 0x000fe20000011600 */
[----:B------:R-:W-:Y:S01]  /*0e90*/  IMAD R0, R17, 0x200, R8 ;  /* 0x0000020011007824 */ /* 0x000fe200078e0208 */
[----:B------:R-:W-:Y:S02]  /*0ea0*/  IADD3 R2, P0, R4, UR7, RZ ;  /* 0x0000000704027c10 */ /* 0x000fe4000ff1e0ff */
[----:B------:R-:W-:Y:S02]  /*0eb0*/  LOP3.LUT R238, R6, R3, RZ, 0x3c, !PT ;  /* 0x0000000306ee7212 */ /* 0x000fe400078e3cff */
[----:B------:R-:W-:Y:S02]  /*0ec0*/  IADD3 R8, P1, R2, UR7, RZ ;  /* 0x0000000702087c10 */ /* 0x000fe4000ff3e0ff */
[----:B------:R-:W-:-:S02]  /*0ed0*/  IADD3.X R3, R5, UR5, RZ, P0, !PT ;  /* 0x0000000505037c10 */ /* 0x000fc400087fe4ff */
[----:B------:R-:W-:Y:S02]  /*0ee0*/  IADD3 R6, P0, R8, UR7, RZ ;  /* 0x0000000708067c10 */ /* 0x000fe4000ff1e0ff */
[----:B------:R-:W-:Y:S01]  /*0ef0*/  IADD3.X R9, R3, UR5, RZ, P1, !PT ;  /* 0x0000000503097c10 */ /* 0x000fe20008ffe4ff */
[----:B------:R-:W-:Y:S01]  /*0f00*/  @!PT LDS RZ, [RZ] ;  /* 0x00000000fffff984 */ /* 0x000fe20000000800 */
[----:B------:R-:W-:Y:S01]  /*0f10*/  @!PT LDS RZ, [RZ] ;  /* 0x00000000fffff984 */ /* 0x000fe20000000800 */
[----:B------:R-:W-:Y:S01]  /*0f20*/  @!PT LDS RZ, [RZ] ;  /* 0x00000000fffff984 */ /* 0x000fe20000000800 */
[----:B------:R1:W-:Y:S01]  /*0f30*/  LDGSTS.E.BYPASS.LTC128B.128 [R239+0x8000], [R4.64] ;  /* 0x0800000004ef7fae */ /* 0x0003e2000b901d48 */
[----:B------:R-:W-:Y:S02]  /*0f40*/  LEA R226, R0, 0x4000, 0x1 ;  /* 0x0000400000e27811 */ /* 0x000fe400078e08ff */
[----:B------:R-:W-:Y:S01]  /*0f50*/  IADD3.X R7, R9, UR5, RZ, P0, !PT ;  /* 0x0000000509077c10 */ /* 0x000fe200087fe4ff */
[----:B------:R2:W-:Y:S01]  /*0f60*/  LDGSTS.E.BYPASS.LTC128B.128 [R239+0x8800], [R2.64] ;  /* 0x0880000002ef7fae */ /* 0x0005e2000b901d48 */
[----:B------:R-:W-:-:S03]  /*0f70*/  IADD3 R231, R226, 0x40, RZ ;  /* 0x00000040e2e77810 */ /* 0x000fc60007ffe0ff */
[----:B------:R4:W-:Y:S04]  /*0f80*/  LDGSTS.E.BYPASS.LTC128B.128 [R239+0x9000], [R8.64] ;  /* 0x0900000008ef7fae */ /* 0x0009e8000b901d48 */
[----:B------:R5:W-:Y:S01]  /*0f90*/  LDGSTS.E.BYPASS.LTC128B.128 [R239+0x9800], [R6.64] ;  /* 0x0980000006ef7fae */ /* 0x000be2000b901d48 */
[----:B--2---:R-:W-:Y:S01]  /*0fa0*/  IMAD.SHL.U32 R3, R16, 0x40, RZ ;  /* 0x0000004010037824 */ /* 0x004fe200078e00ff */
[----:B------:R-:W-:-:S04]  /*0fb0*/  IADD3 R2, P1, R6, UR7, RZ ;  /* 0x0000000706027c10 */ /* 0x000fc8000ff3e0ff */
[----:B------:R-:W-:Y:S02]  /*0fc0*/  LOP3.LUT R237, R3, 0xfffffe00, RZ, 0xc0, !PT ;  /* 0xfffffe0003ed7812 */ /* 0x000fe400078ec0ff */
[----:B-1----:R-:W-:Y:S02]  /*0fd0*/  IADD3 R4, P0, R2, UR7, RZ ;  /* 0x0000000702047c10 */ /* 0x002fe4000ff1e0ff */
[----:B------:R-:W-:Y:S01]  /*0fe0*/  IADD3.X R3, R7, UR5, RZ, P1, !PT ;  /* 0x0000000507037c10 */ /* 0x000fe20008ffe4ff */
[----:B----4-:R-:W-:Y:S01]  /*0ff0*/  IMAD R9, R83, 0x400, R237 ;  /* 0x0000040053097824 */ /* 0x010fe200078e02ed */
[----:B-----5:R-:W-:Y:S02]  /*1000*/  IADD3 R6, P1, R4, UR7, RZ ;  /* 0x0000000704067c10 */ /* 0x020fe4000ff3e0ff */
[----:B------:R-:W-:Y:S01]  /*1010*/  IADD3.X R5, R3, UR5, RZ, P0, !PT ;  /* 0x0000000503057c10 */ /* 0x000fe200087fe4ff */
[----:B------:R1:W-:Y:S01]  /*1020*/  LDGSTS.E.BYPASS.LTC128B.128 [R239+0xa000], [R2.64] ;  /* 0x0a00000002ef7fae */ /* 0x0003e2000b901d48 */
[----:B------:R-:W-:-:S02]  /*1030*/  IADD3 R8, P0, R6, UR7, RZ ;  /* 0x0000000706087c10 */ /* 0x000fc4000ff1e0ff */
[----:B------:R-:W-:Y:S01]  /*1040*/  IADD3.X R7, R5, UR5, RZ, P1, !PT ;  /* 0x0000000505077c10 */ /* 0x000fe20008ffe4ff */
[----:B------:R2:W-:Y:S01]  /*1050*/  LDGSTS.E.BYPASS.LTC128B.128 [R239+0xa800], [R4.64] ;  /* 0x0a80000004ef7fae */ /* 0x0005e2000b901d48 */
[----:B------:R-:W-:-:S03]  /*1060*/  LOP3.LUT P1, RZ, R82, 0x2, RZ, 0xc0, !PT ;  /* 0x0000000252ff7812 */ /* 0x000fc6000782c0ff */
[----:B------:R2:W-:Y:S01]  /*1070*/  LDGSTS.E.BYPASS.LTC128B.128 [R239+0xb000], [R6.64] ;  /* 0x0b00000006ef7fae */ /* 0x0005e2000b901d48 */
[----:B-1----:R-:W-:Y:S01]  /*1080*/  IMAD.IADD R2, R9, 0x1, R238 ;  /* 0x0000000109027824 */ /* 0x002fe200078e02ee */
[----:B------:R-:W-:Y:S01]  /*1090*/  IADD3.X R9, R7, UR5, RZ, P0, !PT ;  /* 0x0000000507097c10 */ /* 0x000fe200087fe4ff */
[----:B------:R-:W-:Y:S01]  /*10a0*/  IMAD.SHL.U32 R3, R0, 0x2, RZ ;  /* 0x0000000200037824 */ /* 0x000fe200078e00ff */
[----:B------:R-:W-:Y:S01]  /*10b0*/  LOP3.LUT P0, RZ, R80, 0x2, RZ, 0xc0, !PT ;  /* 0x0000000250ff7812 */ /* 0x000fe2000780c0ff */
[----:B------:R-:W-:Y:S02]  /*10c0*/  IMAD.SHL.U32 R227, R2, 0x2, RZ ;  /* 0x0000000202e37824 */ /* 0x000fe400078e00ff */
[----:B------:R3:W-:Y:S01]  /*10d0*/  LDGSTS.E.BYPASS.LTC128B.128 [R239+0xb800], [R8.64] ;  /* 0x0b80000008ef7fae */ /* 0x0007e2000b901d48 */
[----:B------:R-:W-:-:S03]  /*10e0*/  IMAD.MOV.U32 R2, RZ, RZ, 0x20 ;  /* 0x00000020ff027424 */ /* 0x000fc600078e00ff */
[----:B------:R-:W-:Y:S02]  /*10f0*/  LDSM.16.M88.4 R36, [R3+0x4000] ;  /* 0x004000000324783b */ /* 0x000fe40000000200 */
[----:B------:R-:W-:Y:S02]  /*1100*/  SEL R0, R2, 0xffffffe0, !P1 ;  /* 0xffffffe002007807 */ /* 0x000fe40004800000 */
[----:B------:R-:W-:Y:S01]  /*1110*/  LDSM.16.M88.4 R32, [R3+0x4800] ;  /* 0x004800000320783b */ /* 0x000fe20000000200 */
[----:B------:R-:W-:Y:S02]  /*1120*/  LOP3.LUT P1, RZ, R82, 0x4, RZ, 0xc0, !PT ;  /* 0x0000000452ff7812 */ /* 0x000fe4000782c0ff */
[----:B------:R-:W-:Y:S01]  /*1130*/  IMAD.IADD R230, R227, 0x1, R0 ;  /* 0x00000001e3e67824 */ /* 0x000fe200078e0200 */
[----:B------:R-:W-:Y:S04]  /*1140*/  LDSM.16.M88.4 R28, [R3+0x5000] ;  /* 0x00500000031c783b */ /* 0x000fe80000000200 */
[----:B------:R-:W-:Y:S04]  /*1150*/  LDSM.16.M88.4 R24, [R3+0x5800] ;  /* 0x005800000318783b */ /* 0x000fe80000000200 */
[----:B------:R-:W-:Y:S04]  /*1160*/  LDSM.16.M88.4 R20, [R3+0x6000] ;  /* 0x006000000314783b */ /* 0x000fe80000000200 */
[----:B------:R-:W-:Y:S04]  /*1170*/  LDSM.16.M88.4 R16, [R3+0x6800] ;  /* 0x006800000310783b */ /* 0x000fe80000000200 */
[----:B---3--:R-:W1:Y:S04]  /*1180*/  LDSM.16.M88.4 R8, [R227+0x2000] ;  /* 0x00200000e308783b */ /* 0x008e680000000200 */
[----:B------:R-:W3:Y:S04]  /*1190*/  LDSM.16.M88.4 R40, [R3+0x7000] ;  /* 0x007000000328783b */ /* 0x000ee80000000200 */
[----:B------:R4:W5:Y:S04]  /*11a0*/  LDSM.16.M88.4 R108, [R3+0x7800] ;  /* 0x00780000036c783b */ /* 0x0009680000000200 */
[----:B--2---:R-:W-:Y:S04]  /*11b0*/  LDSM.16.M88.4 R4, [R230+0x2000] ;  /* 0x00200000e604783b */ /* 0x004fe80000000200 */
[----:B------:R-:W-:Y:S04]  /*11c0*/  LDSM.16.M88.4 R12, [R227] ;  /* 0x00000000e30c783b */ /* 0x000fe80000000200 */
[----:B------:R-:W2:Y:S04]  /*11d0*/  S2R R82, SR_TID.X ;  /* 0x0000000000527919 */ /* 0x000ea80000002100 */
[----:B------:R-:W0:Y:S01]  /*11e0*/  LDGDEPBAR ;  /* 0x00000000000079af */ /* 0x000e220000000000 */
[----:B----4-:R-:W-:Y:S01]  /*11f0*/  SEL R3, R2, 0xffffffe0, !P0 ;  /* 0xffffffe002037807 */ /* 0x010fe20004000000 */
[----:B------:R-:W-:Y:S01]  /*1200*/  IMAD.MOV.U32 R2, RZ, RZ, 0x40 ;  /* 0x00000040ff027424 */ /* 0x000fe200078e00ff */
[----:B------:R-:W-:Y:S01]  /*1210*/  LOP3.LUT P0, RZ, R80, 0x4, RZ, 0xc0, !PT ;  /* 0x0000000450ff7812 */ /* 0x000fe2000780c0ff */
[----:B------:R-:W-:-:S02]  /*1220*/  IMAD.MOV.U32 R80, RZ, RZ, R224 ;  /* 0x000000ffff507224 */ /* 0x000fc400078e00e0 */
[----:B------:R-:W-:Y:S01]  /*1230*/  IMAD.IADD R225, R226, 0x1, R3 ;  /* 0x00000001e2e17824 */ /* 0x000fe200078e0203 */
[----:B------:R-:W-:Y:S01]  /*1240*/  SEL R2, R2, 0xffffffc0, !P1 ;  /* 0xffffffc002027807 */ /* 0x000fe20004800000 */
[----:B-1----:R-:W-:Y:S03]  /*1250*/  HMMA.16816.F32.BF16 R104, R8, R36, RZ ;  /* 0x000000240868723c */ /* 0x002fe600000418ff */
[----:B------:R-:W-:Y:S01]  /*1260*/  LDSM.16.M88.4 R140, [R225+0x3800] ;  /* 0x00380000e18c783b */ /* 0x000fe20000000200 */
[----:B------:R-:W-:-:S03]  /*1270*/  IMAD.IADD R228, R227, 0x1, R2 ;  /* 0x00000001e3e47824 */ /* 0x000fc600078e0202 */
[----:B------:R-:W1:Y:S01]  /*1280*/  LDSM.16.M88.4 R112, [R225] ;  /* 0x00000000e170783b */ /* 0x000e620000000200 */
[----:B------:R-:W-:Y:S01]  /*1290*/  @P0 IADD3 R231, R226, -0x40, RZ ;  /* 0xffffffc0e2e70810 */ /* 0x000fe20007ffe0ff */
[----:B------:R-:W-:Y:S01]  /*12a0*/  IMAD.IADD R229, R0, 0x1, R228 ;  /* 0x0000000100e57824 */ /* 0x000fe200078e02e4 */
[C---:B------:R-:W-:Y:S01]  /*12b0*/  HMMA.16816.F32.BF16 R100, R8.reuse, R32, RZ ;  /* 0x000000200864723c */ /* 0x040fe200000418ff */
[----:B------:R-:W4:Y:S02]  /*12c0*/  LDSM.16.M88.4 R132, [R225+0x2800] ;  /* 0x00280000e184783b */ /* 0x000f240000000200 */
[----:B------:R-:W-:Y:S01]  /*12d0*/  IMAD.IADD R224, R3, 0x1, R231 ;  /* 0x0000000103e07824 */ /* 0x000fe200078e02e7 */
[----:B------:R-:W-:Y:S01]  /*12e0*/  LOP3.LUT R3, R252, 0xffffffe0, RZ, 0xc0, !PT ;  /* 0xffffffe0fc037812 */ /* 0x000fe200078ec0ff */
[----:B------:R-:W1:Y:S03]  /*12f0*/  LDSM.16.M88.4 R128, [R225+0x2000] ;  /* 0x00200000e180783b */ /* 0x000e660000000200 */
[----:B------:R-:W-:Y:S01]  /*1300*/  HMMA.16816.F32.BF16 R88, R8, R28, RZ ;  /* 0x0000001c0858723c */ /* 0x000fe200000418ff */
[----:B------:R-:W1:Y:S01]  /*1310*/  LDSM.16.M88.4 R116, [R225+0x800] ;  /* 0x00080000e174783b */ /* 0x000e620000000200 */
[----:B--2---:R-:W-:-:S03]  /*1320*/  IMAD.IADD R3, R82, 0x1, -R3 ;  /* 0x0000000152037824 */ /* 0x004fc600078e0a03 */
[----:B------:R-:W-:Y:S03]  /*1330*/  LDSM.16.M88.4 R120, [R225+0x1000] ;  /* 0x00100000e178783b */ /* 0x000fe60000000200 */
[C---:B------:R-:W-:Y:S01]  /*1340*/  HMMA.16816.F32.BF16 R76, R8.reuse, R24, RZ ;  /* 0x00000018084c723c */ /* 0x040fe200000418ff */
[----:B------:R-:W2:Y:S04]  /*1350*/  LDSM.16.M88.4 R124, [R225+0x1800] ;  /* 0x00180000e17c783b */ /* 0x000ea80000000200 */
[----:B------:R-:W1:Y:S03]  /*1360*/  LDSM.16.M88.4 R136, [R225+0x3000] ;  /* 0x00300000e188783b */ /* 0x000e660000000200 */
[C---:B------:R-:W-:Y:S08]  /*1370*/  HMMA.16816.F32.BF16 R68, R8.reuse, R20, RZ ;  /* 0x000000140844723c */ /* 0x040ff000000418ff */
[C---:B------:R-:W-:Y:S08]  /*1380*/  HMMA.16816.F32.BF16 R60, R8.reuse, R16, RZ ;  /* 0x00000010083c723c */ /* 0x040ff000000418ff */
[C---:B---3--:R-:W-:Y:S08]  /*1390*/  HMMA.16816.F32.BF16 R52, R8.reuse, R40, RZ ;  /* 0x000000280834723c */ /* 0x048ff000000418ff */
[C---:B-----5:R-:W-:Y:S08]  /*13a0*/  HMMA.16816.F32.BF16 R44, R8.reuse, R108, RZ ;  /* 0x0000006c082c723c */ /* 0x060ff000000418ff */
[C---:B------:R-:W-:Y:S08]  /*13b0*/  HMMA.16816.F32.BF16 R96, R8.reuse, R38, RZ ;  /* 0x000000260860723c */ /* 0x040ff000000418ff */
[C---:B------:R-:W-:Y:S08]  /*13c0*/  HMMA.16816.F32.BF16 R92, R8.reuse, R34, RZ ;  /* 0x00000022085c723c */ /* 0x040ff000000418ff */
[C---:B------:R-:W-:Y:S08]  /*13d0*/  HMMA.16816.F32.BF16 R84, R8.reuse, R30, RZ ;  /* 0x0000001e0854723c */ /* 0x040ff000000418ff */
[C---:B------:R-:W-:Y:S08]  /*13e0*/  HMMA.16816.F32.BF16 R72, R8.reuse, R26, RZ ;  /* 0x0000001a0848723c */ /* 0x040ff000000418ff */
[C---:B------:R-:W-:Y:S08]  /*13f0*/  HMMA.16816.F32.BF16 R64, R8.reuse, R22, RZ ;  /* 0x000000160840723c */ /* 0x040ff000000418ff */
[C---:B------:R-:W-:Y:S08]  /*1400*/  HMMA.16816.F32.BF16 R56, R8.reuse, R18, RZ ;  /* 0x000000120838723c */ /* 0x040ff000000418ff */
[C---:B------:R-:W-:Y:S08]  /*1410*/  HMMA.16816.F32.BF16 R48, R8.reuse, R42, RZ ;  /* 0x0000002a0830723c */ /* 0x040ff000000418ff */
[----:B------:R-:W-:Y:S08]  /*1420*/  HMMA.16816.F32.BF16 R8, R8, R110, RZ ;  /* 0x0000006e0808723c */ /* 0x000ff000000418ff */
[C---:B-1----:R-:W-:Y:S08]  /*1430*/  HMMA.16816.F32.BF16 R144, R4.reuse, R112, R104 ;  /* 0x000000700490723c */ /* 0x042ff00000041868 */
[C---:B----4-:R-:W-:Y:S08]  /*1440*/  HMMA.16816.F32.BF16 R220, R4.reuse, R132, R60 ;  /* 0x0000008404dc723c */ /* 0x050ff0000004183c */
[----:B------:R-:W-:Y:S01]  /*1450*/  HMMA.16816.F32.BF16 R180, R4, R142, R8 ;  /* 0x0000008e04b4723c */ /* 0x000fe20000041808 */
[----:B------:R-:W1:Y:S07]  /*1460*/  LDSM.16.M88.4 R8, [R230] ;  /* 0x00000000e608783b */ /* 0x000e6e0000000200 */
[----:B------:R-:W-:Y:S01]  /*1470*/  HMMA.16816.F32.BF16 R60, R12, R20, RZ ;  /* 0x000000140c3c723c */ /* 0x000fe200000418ff */
[----:B------:R-:W-:-:S02]  /*1480*/  IMAD.MOV.U32 R171, RZ, RZ, R144 ;  /* 0x000000ffffab7224 */ /* 0x000fc400078e0090 */
[----:B------:R-:W-:Y:S02]  /*1490*/  IMAD.MOV.U32 R170, RZ, RZ, R145 ;  /* 0x000000ffffaa7224 */ /* 0x000fe400078e0091 */
[----:B------:R-:W-:Y:S02]  /*14a0*/  IMAD.MOV.U32 R169, RZ, RZ, R146 ;  /* 0x000000ffffa97224 */ /* 0x000fe400078e0092 */
[----:B------:R-:W-:Y:S01]  /*14b0*/  IMAD.MOV.U32 R168, RZ, RZ, R147 ;  /* 0x000000ffffa87224 */ /* 0x000fe200078e0093 */
[C---:B------:R-:W-:Y:S08]  /*14c0*/  HMMA.16816.F32.BF16 R232, R4.reuse, R128, R68 ;  /* 0x0000008004e8723c */ /* 0x040ff00000041844 */
[----:B------:R-:W-:Y:S08]  /*14d0*/  HMMA.16816.F32.BF16 R188, R4, R134, R56 ;  /* 0x0000008604bc723c */ /* 0x000ff00000041838 */
[C---:B------:R-:W-:Y:S08]  /*14e0*/  HMMA.16816.F32.BF16 R68, R12.reuse, R28, RZ ;  /* 0x0000001c0c44723c */ /* 0x040ff000000418ff */
[C---:B------:R-:W-:Y:S08]  /*14f0*/  HMMA.16816.F32.BF16 R56, R12.reuse, R16, RZ ;  /* 0x000000100c38723c */ /* 0x040ff000000418ff */
[----:B------:R-:W-:Y:S01]  /*1500*/  HMMA.16816.F32.BF16 R152, R12, R30, RZ ;  /* 0x0000001e0c98723c */ /* 0x000fe200000418ff */
[----:B------:R-:W-:Y:S07]  /*1510*/  LDSM.16.M88.4 R28, [R231+0x3000] ;  /* 0x00300000e71c783b */ /* 0x000fee0000000200 */
[C---:B------:R-:W-:Y:S08]  /*1520*/  HMMA.16816.F32.BF16 R248, R4.reuse, R116, R100 ;  /* 0x0000007404f8723c */ /* 0x040ff00000041864 */
[C---:B--2---:R-:W-:Y:S08]  /*1530*/  HMMA.16816.F32.BF16 R240, R4.reuse, R124, R76 ;  /* 0x0000007c04f0723c */ /* 0x044ff0000004184c */
[C---:B------:R-:W-:Y:S08]  /*1540*/  HMMA.16816.F32.BF16 R216, R4.reuse, R136, R52 ;  /* 0x0000008804d8723c */ /* 0x040ff00000041834 */
[C---:B------:R-:W-:Y:S08]  /*1550*/  HMMA.16816.F32.BF16 R208, R4.reuse, R114, R96 ;  /* 0x0000007204d0723c */ /* 0x040ff00000041860 */
[C---:B------:R-:W-:Y:S08]  /*1560*/  HMMA.16816.F32.BF16 R200, R4.reuse, R122, R84 ;  /* 0x0000007a04c8723c */ /* 0x040ff00000041854 */
[C---:B------:R-:W-:Y:S08]  /*1570*/  HMMA.16816.F32.BF16 R196, R4.reuse, R126, R72 ;  /* 0x0000007e04c4723c */ /* 0x040ff00000041848 */
[C---:B------:R-:W-:Y:S08]  /*1580*/  HMMA.16816.F32.BF16 R192, R4.reuse, R130, R64 ;  /* 0x0000008204c0723c */ /* 0x040ff00000041840 */
[----:B------:R-:W-:Y:S08]  /*1590*/  HMMA.16816.F32.BF16 R184, R4, R138, R48 ;  /* 0x0000008a04b8723c */ /* 0x000ff00000041830 */
[C---:B------:R-:W-:Y:S08]  /*15a0*/  HMMA.16816.F32.BF16 R76, R12.reuse, R36, RZ ;  /* 0x000000240c4c723c */ /* 0x040ff000000418ff */
[C---:B------:R-:W-:Y:S01]  /*15b0*/  HMMA.16816.F32.BF16 R160, R12.reuse, R38, RZ ;  /* 0x000000260ca0723c */ /* 0x040fe200000418ff */
[----:B------:R-:W-:Y:S07]  /*15c0*/  LDSM.16.M88.4 R36, [R231+0x2000] ;  /* 0x00200000e724783b */ /* 0x000fee0000000200 */
[C---:B------:R-:W-:Y:S08]  /*15d0*/  HMMA.16816.F32.BF16 R72, R12.reuse, R32, RZ ;  /* 0x000000200c48723c */ /* 0x040ff000000418ff */
[C---:B------:R-:W-:Y:S01]  /*15e0*/  HMMA.16816.F32.BF16 R156, R12.reuse, R34, RZ ;  /* 0x000000220c9c723c */ /* 0x040fe200000418ff */
[----:B------:R-:W-:Y:S07]  /*15f0*/  LDSM.16.M88.4 R32, [R231+0x2800] ;  /* 0x00280000e720783b */ /* 0x000fee0000000200 */
[C---:B------:R-:W-:Y:S08]  /*1600*/  HMMA.16816.F32.BF16 R64, R12.reuse, R24, RZ ;  /* 0x000000180c40723c */ /* 0x040ff000000418ff */
[C---:B------:R-:W-:Y:S01]  /*1610*/  HMMA.16816.F32.BF16 R148, R12.reuse, R26, RZ ;  /* 0x0000001a0c94723c */ /* 0x040fe200000418ff */
[----:B------:R-:W-:Y:S07]  /*1620*/  LDSM.16.M88.4 R24, [R231+0x1000] ;  /* 0x00100000e718783b */ /* 0x000fee0000000200 */
[C---:B------:R-:W-:Y:S01]  /*1630*/  HMMA.16816.F32.BF16 R144, R12.reuse, R22, RZ ;  /* 0x000000160c90723c */ /* 0x040fe200000418ff */
[----:B------:R-:W-:Y:S07]  /*1640*/  LDSM.16.M88.4 R20, [R231] ;  /* 0x00000000e714783b */ /* 0x000fee0000000200 */
[C---:B------:R-:W-:Y:S01]  /*1650*/  HMMA.16816.F32.BF16 R100, R12.reuse, R18, RZ ;  /* 0x000000120c64723c */ /* 0x040fe200000418ff */
[----:B------:R-:W-:Y:S07]  /*1660*/  LDSM.16.M88.4 R16, [R231+0x800] ;  /* 0x00080000e710783b */ /* 0x000fee0000000200 */
[C---:B------:R-:W-:Y:S08]  /*1670*/  HMMA.16816.F32.BF16 R52, R12.reuse, R40, RZ ;  /* 0x000000280c34723c */ /* 0x040ff000000418ff */
[C---:B------:R-:W-:Y:S01]  /*1680*/  HMMA.16816.F32.BF16 R96, R12.reuse, R42, RZ ;  /* 0x0000002a0c60723c */ /* 0x040fe200000418ff */
[----:B------:R-:W-:Y:S07]  /*1690*/  LDSM.16.M88.4 R40, [R231+0x1800] ;  /* 0x00180000e728783b */ /* 0x000fee0000000200 */
[C---:B------:R-:W-:Y:S08]  /*16a0*/  HMMA.16816.F32.BF16 R48, R12.reuse, R108, RZ ;  /* 0x0000006c0c30723c */ /* 0x040ff000000418ff */
[----:B------:R-:W-:Y:S01]  /*16b0*/  HMMA.16816.F32.BF16 R84, R12, R110, RZ ;  /* 0x0000006e0c54723c */ /* 0x000fe200000418ff */
[----:B------:R-:W2:Y:S07]  /*16c0*/  LDSM.16.M88.4 R12, [R228] ;  /* 0x00000000e40c783b */ /* 0x000eae0000000200 */
[----:B-1----:R-:W-:Y:S07]  /*16d0*/  HMMA.16816.F32.BF16 R164, R8, R128, R60 ;  /* 0x0000008008a4723c */ /* 0x002fee000004183c */
[----:B------:R-:W-:Y:S01]  /*16e0*/  IMAD.MOV.U32 R60, RZ, RZ, R171 ;  /* 0x000000ffff3c7224 */ /* 0x000fe200078e00ab */
[----:B------:R-:W-:Y:S01]  /*16f0*/  HMMA.16816.F32.BF16 R244, R4, R120, R88 ;  /* 0x0000007804f4723c */ /* 0x000fe20000041858 */
[----:B------:R-:W-:-:S02]  /*1700*/  IMAD.MOV.U32 R61, RZ, RZ, R170 ;  /* 0x000000ffff3d7224 */ /* 0x000fc400078e00aa */
[----:B------:R-:W-:Y:S02]  /*1710*/  IMAD.MOV.U32 R62, RZ, RZ, R169 ;  /* 0x000000ffff3e7224 */ /* 0x000fe400078e00a9 */
[----:B------:R-:W-:-:S03]  /*1720*/  IMAD.MOV.U32 R63, RZ, RZ, R168 ;  /* 0x000000ffff3f7224 */ /* 0x000fc600078e00a8 */
[C---:B------:R-:W-:Y:S01]  /*1730*/  HMMA.16816.F32.BF16 R212, R4.reuse, R140, R44 ;  /* 0x0000008c04d4723c */ /* 0x040fe2000004182c */
[----:B------:R-:W-:Y:S07]  /*1740*/  LDSM.16.M88.4 R44, [R231+0x3800] ;  /* 0x00380000e72c783b */ /* 0x000fee0000000200 */
[----:B------:R-:W-:Y:S01]  /*1750*/  HMMA.16816.F32.BF16 R204, R4, R118, R92 ;  /* 0x0000007604cc723c */ /* 0x000fe2000004185c */
[----:B------:R-:W1:Y:S07]  /*1760*/  LDSM.16.M88.4 R4, [R228+0x2000] ;  /* 0x00200000e404783b */ /* 0x000e6e0000000200 */
[C---:B------:R-:W-:Y:S08]  /*1770*/  HMMA.16816.F32.BF16 R104, R8.reuse, R120, R68 ;  /* 0x000000780868723c */ /* 0x040ff00000041844 */
[C---:B------:R-:W-:Y:S08]  /*1780*/  HMMA.16816.F32.BF16 R168, R8.reuse, R132, R56 ;  /* 0x0000008408a8723c */ /* 0x040ff00000041838 */
[C---:B------:R-:W-:Y:S08]  /*1790*/  HMMA.16816.F32.BF16 R56, R8.reuse, R122, R152 ;  /* 0x0000007a0838723c */ /* 0x040ff00000041898 */
[C---:B------:R-:W-:Y:S08]  /*17a0*/  HMMA.16816.F32.BF16 R88, R8.reuse, R112, R76 ;  /* 0x000000700858723c */ /* 0x040ff0000004184c */
[C---:B------:R-:W-:Y:S08]  /*17b0*/  HMMA.16816.F32.BF16 R172, R8.reuse, R136, R52 ;  /* 0x0000008808ac723c */ /* 0x040ff00000041834 */
[C---:B------:R-:W-:Y:S01]  /*17c0*/  HMMA.16816.F32.BF16 R52, R8.reuse, R114, R160 ;  /* 0x000000720834723c */ /* 0x040fe200000418a0 */
[----:B------:R-:W3:Y:S07]  /*17d0*/  S2R R163, SR_CTAID.X ;  /* 0x0000000000a37919 */ /* 0x000eee0000002500 */
[C---:B------:R-:W-:Y:S08]  /*17e0*/  HMMA.16816.F32.BF16 R68, R8.reuse, R134, R100 ;  /* 0x000000860844723c */ /* 0x040ff00000041864 */
[C---:B------:R-:W-:Y:S08]  /*17f0*/  HMMA.16816.F32.BF16 R92, R8.reuse, R116, R72 ;  /* 0x00000074085c723c */ /* 0x040ff00000041848 */
[----:B------:R-:W-:Y:S01]  /*1800*/  HMMA.16816.F32.BF16 R108, R8, R124, R64 ;  /* 0x0000007c086c723c */ /* 0x000fe20000041840 */
[----:B---3--:R-:W-:-:S07]  /*1810*/  IMAD.SHL.U32 R163, R163, 0x80, RZ ;  /* 0x00000080a3a37824 */ /* 0x008fce00078e00ff */
[----:B------:R-:W-:Y:S08]  /*1820*/  HMMA.16816.F32.BF16 R176, R8, R140, R48 ;  /* 0x0000008c08b0723c */ /* 0x000ff00000041830 */
[----:B--2---:R-:W-:Y:S08]  /*1830*/  HMMA.16816.F32.BF16 R100, R12, R24, R104 ;  /* 0x000000180c64723c */ /* 0x004ff00000041868 */
[C---:B------:R-:W-:Y:S08]  /*1840*/  HMMA.16816.F32.BF16 R48, R8.reuse, R118, R156 ;  /* 0x000000760830723c */ /* 0x040ff0000004189c */
[C---:B------:R-:W-:Y:S08]  /*1850*/  HMMA.16816.F32.BF16 R76, R8.reuse, R126, R148 ;  /* 0x0000007e084c723c */ /* 0x040ff00000041894 */
[C---:B------:R-:W-:Y:S08]  /*1860*/  HMMA.16816.F32.BF16 R72, R8.reuse, R130, R144 ;  /* 0x000000820848723c */ /* 0x040ff00000041890 */
[C---:B------:R-:W-:Y:S01]  /*1870*/  HMMA.16816.F32.BF16 R64, R8.reuse, R138, R96 ;  /* 0x0000008a0840723c */ /* 0x040fe20000041860 */
[----:B------:R-:W-:Y:S07]  /*1880*/  LDSM.16.M88.4 R96, [R224+0x800] ;  /* 0x00080000e060783b */ /* 0x000fee0000000200 */
[----:B------:R-:W-:Y:S01]  /*1890*/  HMMA.16816.F32.BF16 R84, R8, R142, R84 ;  /* 0x0000008e0854723c */ /* 0x000fe20000041854 */
[----:B------:R-:W-:Y:S07]  /*18a0*/  LDSM.16.M88.4 R8, [R229] ;  /* 0x00000000e508783b */ /* 0x000fee0000000200 */
[----:B------:R-:W-:Y:S01]  /*18b0*/  HMMA.16816.F32.BF16 R104, R12, R26, R56 ;  /* 0x0000001a0c68723c */ /* 0x000fe20000041838 */
[----:B------:R-:W2:Y:S07]  /*18c0*/  LDSM.16.M88.4 R56, [R224] ;  /* 0x00000000e038783b */ /* 0x000eae0000000200 */
[-C--:B-1----:R-:W-:Y:S08]  /*18d0*/  HMMA.16816.F32.BF16 R116, R4, R20.reuse, R60 ;  /* 0x000000140474723c */ /* 0x082ff0000004183c */
[----:B------:R-:W-:Y:S08]  /*18e0*/  HMMA.16816.F32.BF16 R60, R12, R20, R88 ;  /* 0x000000140c3c723c */ /* 0x000ff00000041858 */
[C---:B------:R-:W-:Y:S08]  /*18f0*/  HMMA.16816.F32.BF16 R248, R4.reuse, R16, R248 ;  /* 0x0000001004f8723c */ /* 0x040ff000000418f8 */
        /* <DEDUP_REMOVED lines=13> */
[----:B------:R-:W-:Y:S01]  /*19d0*/  HMMA.16816.F32.BF16 R180, R4, R46, R180 ;  /* 0x0000002e04b4723c */ /* 0x000fe200000418b4 */
[----:B------:R-:W1:Y:S07]  /*19e0*/  LDSM.16.M88.4 R4, [R229+0x2000] ;  /* 0x00200000e504783b */ /* 0x000e6e0000000200 */
[C---:B------:R-:W-:Y:S08]  /*19f0*/  HMMA.16816.F32.BF16 R52, R12.reuse, R22, R52 ;  /* 0x000000160c34723c */ /* 0x040ff00000041834 */
[C---:B------:R-:W-:Y:S01]  /*1a00*/  HMMA.16816.F32.BF16 R88, R12.reuse, R16, R92 ;  /* 0x000000100c58723c */ /* 0x040fe2000004185c */
[----:B------:R-:W-:Y:S07]  /*1a10*/  LDSM.16.M88.4 R92, [R224+0x1000] ;  /* 0x00100000e05c783b */ /* 0x000fee0000000200 */
[C---:B------:R-:W-:Y:S08]  /*1a20*/  HMMA.16816.F32.BF16 R48, R12.reuse, R18, R48 ;  /* 0x000000120c30723c */ /* 0x040ff00000041830 */
[C---:B------:R-:W-:Y:S08]  /*1a30*/  HMMA.16816.F32.BF16 R108, R12.reuse, R40, R108 ;  /* 0x000000280c6c723c */ /* 0x040ff0000004186c */
[C---:B------:R-:W-:Y:S01]  /*1a40*/  HMMA.16816.F32.BF16 R112, R12.reuse, R42, R76 ;  /* 0x0000002a0c70723c */ /* 0x040fe2000004184c */
[----:B------:R-:W-:Y:S07]  /*1a50*/  LDSM.16.M88.4 R76, [R224+0x2000] ;  /* 0x00200000e04c783b */ /* 0x000fee0000000200 */
[C---:B------:R-:W-:Y:S08]  /*1a60*/  HMMA.16816.F32.BF16 R120, R12.reuse, R36, R164 ;  /* 0x000000240c78723c */ /* 0x040ff000000418a4 */
[C---:B------:R-:W-:Y:S01]  /*1a70*/  HMMA.16816.F32.BF16 R124, R12.reuse, R38, R72 ;  /* 0x000000260c7c723c */ /* 0x040fe20000041848 */
[----:B------:R-:W-:Y:S07]  /*1a80*/  LDSM.16.M88.4 R72, [R224+0x2800] ;  /* 0x00280000e048783b */ /* 0x000fee0000000200 */
[C---:B------:R-:W-:Y:S08]  /*1a90*/  HMMA.16816.F32.BF16 R128, R12.reuse, R32, R168 ;  /* 0x000000200c80723c */ /* 0x040ff000000418a8 */
[C---:B------:R-:W-:Y:S01]  /*1aa0*/  HMMA.16816.F32.BF16 R132, R12.reuse, R34, R68 ;  /* 0x000000220c84723c */ /* 0x040fe20000041844 */
[----:B------:R-:W-:Y:S07]  /*1ab0*/  LDSM.16.M88.4 R68, [R224+0x3000] ;  /* 0x00300000e044783b */ /* 0x000fee0000000200 */
[C---:B------:R-:W-:Y:S08]  /*1ac0*/  HMMA.16816.F32.BF16 R136, R12.reuse, R28, R172 ;  /* 0x0000001c0c88723c */ /* 0x040ff000000418ac */
[C---:B------:R-:W-:Y:S08]  /*1ad0*/  HMMA.16816.F32.BF16 R64, R12.reuse, R30, R64 ;  /* 0x0000001e0c40723c */ /* 0x040ff00000041840 */
[C---:B------:R-:W-:Y:S08]  /*1ae0*/  HMMA.16816.F32.BF16 R140, R12.reuse, R44, R176 ;  /* 0x0000002c0c8c723c */ /* 0x040ff000000418b0 */
[----:B------:R-:W-:Y:S01]  /*1af0*/  HMMA.16816.F32.BF16 R144, R12, R46, R84 ;  /* 0x0000002e0c90723c */ /* 0x000fe20000041854 */
[----:B------:R-:W3:Y:S06]  /*1b00*/  LDSM.16.M88.4 R84, [R224+0x1800] ;  /* 0x00180000e054783b */ /* 0x000eec0000000200 */
[----:B------:R-:W-:Y:S01]  /*1b10*/  SHF.R.S32.HI R12, RZ, 0x1f, R3 ;  /* 0x0000001fff0c7819 */ /* 0x000fe20000011403 */
[----:B------:R-:W-:Y:S01]  /*1b20*/  IMAD R13, R83, 0x10, R163 ;  /* 0x00000010530d7824 */ /* 0x000fe200078e02a3 */
[----:B--2---:R-:W-:Y:S01]  /*1b30*/  HMMA.16816.F32.BF16 R20, R8, R56, R60 ;  /* 0x000000380814723c */ /* 0x004fe2000004183c */
[----:B------:R-:W-:Y:S01]  /*1b40*/  IMAD.SHL.U32 R14, R82, 0x2, RZ ;  /* 0x00000002520e7824 */ /* 0x000fe200078e00ff */
[----:B------:R-:W-:-:S02]  /*1b50*/  LEA.HI R3, R12, R3, RZ, 0x2 ;  /* 0x000000030c037211 */ /* 0x000fc400078f10ff */
[----:B------:R-:W-:Y:S02]  /*1b60*/  SHF.R.S32.HI R12, RZ, 0x1f, R252 ;  /* 0x0000001fff0c7819 */ /* 0x000fe400000114fc */
[----:B------:R-:W-:Y:S02]  /*1b70*/  SHF.R.S32.HI R3, RZ, 0x2, R3 ;  /* 0x00000002ff037819 */ /* 0x000fe40000011403 */
[----:B------:R-:W-:Y:S01]  /*1b80*/  LEA.HI R12, R12, R83, RZ, 0x2 ;  /* 0x000000530c0c7211 */ /* 0x000fe200078f10ff */
[----:B------:R-:W-:Y:S02]  /*1b90*/  HMMA.16816.F32.BF16 R28, R8, R58, R52 ;  /* 0x0000003a081c723c */ /* 0x000fe40000041834 */
[----:B------:R2:W-:Y:S01]  /*1ba0*/  STL [R1+0x78], R3 ;  /* 0x0000780301007387 */ /* 0x0005e20000100800 */
[----:B------:R-:W-:-:S05]  /*1bb0*/  LOP3.LUT R12, R12, 0xfffffffc, RZ, 0xc0, !PT ;  /* 0xfffffffc0c0c7812 */ /* 0x000fca00078ec0ff */
[----:B------:R-:W-:Y:S01]  /*1bc0*/  IMAD.IADD R12, R83, 0x1, -R12 ;  /* 0x00000001530c7824 */ /* 0x000fe200078e0a0c */
[----:B-1----:R-:W-:Y:S04]  /*1bd0*/  HMMA.16816.F32.BF16 R116, R4, R56, R116 ;  /* 0x000000380474723c */ /* 0x002fe80000041874 */
[----:B------:R1:W-:Y:S04]  /*1be0*/  STL [R1+0x7c], R12 ;  /* 0x00007c0c01007387 */ /* 0x0003e80000100800 */
[----:B------:R-:W-:Y:S01]  /*1bf0*/  HMMA.16816.F32.BF16 R16, R8, R96, R88 ;  /* 0x000000600810723c */ /* 0x000fe20000041858 */
[----:B------:R-:W4:Y:S01]  /*1c00*/  LDSM.16.M88.4 R88, [R224+0x3800] ;  /* 0x00380000e058783b */ /* 0x000f220000000200 */
[----:B------:R-:W-:-:S06]  /*1c10*/  DEPBAR.LE SB0, 0x0 ;  /* 0x000080000000791a */ /* 0x000fcc0000000000 */
[----:B------:R-:W-:Y:S01]  /*1c20*/  HMMA.16816.F32.BF16 R24, R8, R98, R48 ;  /* 0x000000620818723c */ /* 0x000fe20000041830 */
[----:B--2---:R-:W-:Y:S02]  /*1c30*/  IADD3 R3, R13, 0x1, R3 ;  /* 0x000000010d037810 */ /* 0x004fe40007ffe003 */
[----:B------:R-:W-:Y:S02]  /*1c40*/  LOP3.LUT R13, R14, 0x6, RZ, 0xc0, !PT ;  /* 0x000000060e0d7812 */ /* 0x000fe400078ec0ff */
[----:B------:R-:W-:-:S03]  /*1c50*/  IADD3 R3, R81, -c[0x0][0x214], R3 ;  /* 0x8000850051037a10 */ /* 0x000fc60007ffe003 */
[----:B---3--:R-:W-:Y:S01]  /*1c60*/  HMMA.16816.F32.BF16 R32, R8, R86, R112 ;  /* 0x000000560820723c */ /* 0x008fe20000041870 */
[----:B------:R-:W-:Y:S01]  /*1c70*/  IADD3 R60, R3, c[0x0][0x2e8], RZ ;  /* 0x0000ba00033c7a10 */ /* 0x000fe20007ffe0ff */
[----:B------:R-:W-:Y:S01]  /*1c80*/  IMAD R3, R236, 0x80, R13 ;  /* 0x00000080ec037824 */ /* 0x000fe200078e020d */
[----:B------:R-:W-:Y:S02]  /*1c90*/  IADD3 R236, R231, 0x1800, RZ ;  /* 0x00001800e7ec7810 */ /* 0x000fe40007ffe0ff */
[C---:B------:R-:W-:Y:S02]  /*1ca0*/  IADD3 R14, R60.reuse, 0x8, RZ ;  /* 0x000000083c0e7810 */ /* 0x040fe40007ffe0ff */
[----:B------:R-:W-:Y:S02]  /*1cb0*/  IADD3 R55, R3, 0x1, RZ ;  /* 0x0000000103377810 */ /* 0x000fe40007ffe0ff */
[-C--:B-1----:R-:W-:Y:S02]  /*1cc0*/  IMNMX R12, R60, R81.reuse, PT ;  /* 0x000000513c0c7217 */ /* 0x082fe40003800200 */
[----:B------:R-:W-:-:S02]  /*1cd0*/  IMNMX R14, R14, R81, PT ;  /* 0x000000510e0e7217 */ /* 0x000fc40003800200 */
[-C--:B------:R-:W-:Y:S02]  /*1ce0*/  ISETP.GE.AND P3, PT, R3, R12.reuse, PT ;  /* 0x0000000c0300720c */ /* 0x080fe40003f66270 */
[----:B------:R-:W-:Y:S02]  /*1cf0*/  ISETP.GE.AND P2, PT, R55, R12, PT ;  /* 0x0000000c3700720c */ /* 0x000fe40003f46270 */
[-C--:B------:R-:W-:Y:S02]  /*1d00*/  ISETP.GE.AND P1, PT, R3, R14.reuse, PT ;  /* 0x0000000e0300720c */ /* 0x080fe40003f26270 */
[----:B------:R-:W-:Y:S02]  /*1d10*/  ISETP.GE.AND P0, PT, R55, R14, PT ;  /* 0x0000000e3700720c */ /* 0x000fe40003f06270 */
[C---:B------:R-:W-:Y:S02]  /*1d20*/  IADD3 R57, R3.reuse, 0x8, RZ ;  /* 0x0000000803397810 */ /* 0x040fe40007ffe0ff */
[----:B------:R-:W-:-:S02]  /*1d30*/  IADD3 R56, R3, 0x9, RZ ;  /* 0x0000000903387810 */ /* 0x000fc40007ffe0ff */
[----:B------:R-:W-:Y:S02]  /*1d40*/  FSEL R150, R20, -INF , !P3 ;  /* 0xff80000014967808 */ /* 0x000fe40005800000 */
[----:B------:R-:W-:Y:S02]  /*1d50*/  FSEL R151, R21, -INF , !P2 ;  /* 0xff80000015977808 */ /* 0x000fe40005000000 */
[----:B------:R-:W-:Y:S02]  /*1d60*/  FSEL R159, R22, -INF , !P1 ;  /* 0xff800000169f7808 */ /* 0x000fe40004800000 */
[----:B------:R-:W-:Y:S02]  /*1d70*/  FSEL R158, R23, -INF , !P0 ;  /* 0xff800000179e7808 */ /* 0x000fe40004000000 */
[-C--:B------:R-:W-:Y:S01]  /*1d80*/  ISETP.GE.AND P3, PT, R57, R12.reuse, PT ;  /* 0x0000000c3900720c */ /* 0x080fe20003f66270 */
[----:B------:R-:W-:Y:S01]  /*1d90*/  HMMA.16816.F32.BF16 R20, R8, R94, R104 ;  /* 0x0000005e0814723c */ /* 0x000fe20000041868 */
[----:B------:R-:W-:-:S02]  /*1da0*/  ISETP.GE.AND P2, PT, R56, R12, PT ;  /* 0x0000000c3800720c */ /* 0x000fc40003f46270 */
[-C--:B------:R-:W-:Y:S02]  /*1db0*/  ISETP.GE.AND P1, PT, R57, R14.reuse, PT ;  /* 0x0000000e3900720c */ /* 0x080fe40003f26270 */
[----:B------:R-:W-:Y:S02]  /*1dc0*/  ISETP.GE.AND P0, PT, R56, R14, PT ;  /* 0x0000000e3800720c */ /* 0x000fe40003f06270 */
[----:B------:R-:W-:Y:S02]  /*1dd0*/  FSEL R156, R28, -INF , !P3 ;  /* 0xff8000001c9c7808 */ /* 0x000fe40005800000 */
[----:B------:R-:W-:Y:S02]  /*1de0*/  FSEL R155, R29, -INF , !P2 ;  /* 0xff8000001d9b7808 */ /* 0x000fe40005000000 */
[----:B------:R-:W-:Y:S02]  /*1df0*/  FSEL R163, R30, -INF , !P1 ;  /* 0xff8000001ea37808 */ /* 0x000fe40004800000 */
[----:B------:R-:W-:-:S02]  /*1e00*/  FSEL R162, R31, -INF , !P0 ;  /* 0xff8000001fa27808 */ /* 0x000fc40004000000 */
[----:B------:R-:W-:Y:S01]  /*1e10*/  HMMA.16816.F32.BF16 R28, R8, R92, R100 ;  /* 0x0000005c081c723c */ /* 0x000fe20000041864 */
[C---:B------:R-:W-:Y:S02]  /*1e20*/  IADD3 R54, R3.reuse, 0x10, RZ ;  /* 0x0000001003367810 */ /* 0x040fe40007ffe0ff */
[----:B------:R-:W-:Y:S02]  /*1e30*/  IADD3 R53, R3, 0x11, RZ ;  /* 0x0000001103357810 */ /* 0x000fe40007ffe0ff */
[CC--:B------:R-:W-:Y:S02]  /*1e40*/  ISETP.GE.AND P3, PT, R54.reuse, R12.reuse, PT ;  /* 0x0000000c3600720c */ /* 0x0c0fe40003f66270 */
[C---:B------:R-:W-:Y:S02]  /*1e50*/  ISETP.GE.AND P2, PT, R53.reuse, R12, PT ;  /* 0x0000000c3500720c */ /* 0x040fe40003f46270 */
[-C--:B------:R-:W-:Y:S02]  /*1e60*/  ISETP.GE.AND P1, PT, R54, R14.reuse, PT ;  /* 0x0000000e3600720c */ /* 0x080fe40003f26270 */
[----:B------:R-:W-:-:S02]  /*1e70*/  ISETP.GE.AND P0, PT, R53, R14, PT ;  /* 0x0000000e3500720c */ /* 0x000fc40003f06270 */
[C---:B------:R-:W-:Y:S02]  /*1e80*/  IADD3 R52, R3.reuse, 0x18, RZ ;  /* 0x0000001803347810 */ /* 0x040fe40007ffe0ff */
[----:B------:R-:W-:Y:S02]  /*1e90*/  IADD3 R43, R3, 0x19, RZ ;  /* 0x00000019032b7810 */ /* 0x000fe40007ffe0ff */
[----:B------:R-:W-:Y:S02]  /*1ea0*/  FSEL R152, R16, -INF , !P3 ;  /* 0xff80000010987808 */ /* 0x000fe40005800000 */
[----:B------:R-:W-:Y:S02]  /*1eb0*/  FSEL R153, R17, -INF , !P2 ;  /* 0xff80000011997808 */ /* 0x000fe40005000000 */
[----:B------:R-:W-:Y:S02]  /*1ec0*/  FSEL R161, R18, -INF , !P1 ;  /* 0xff80000012a17808 */ /* 0x000fe40004800000 */
[----:B------:R-:W-:-:S02]  /*1ed0*/  FSEL R160, R19, -INF , !P0 ;  /* 0xff80000013a07808 */ /* 0x000fc40004000000 */
[CC--:B------:R-:W-:Y:S01]  /*1ee0*/  ISETP.GE.AND P3, PT, R52.reuse, R12.reuse, PT ;  /* 0x0000000c3400720c */ /* 0x0c0fe20003f66270 */
[----:B------:R-:W-:Y:S01]  /*1ef0*/  HMMA.16816.F32.BF16 R16, R8, R84, R108 ;  /* 0x000000540810723c */ /* 0x000fe2000004186c */
[C---:B------:R-:W-:Y:S02]  /*1f00*/  ISETP.GE.AND P2, PT, R43.reuse, R12, PT ;  /* 0x0000000c2b00720c */ /* 0x040fe40003f46270 */
        /* <DEDUP_REMOVED lines=19> */
[C---:B------:R-:W-:Y:S02]  /*2040*/  IADD3 R41, R3.reuse, 0x29, RZ ;  /* 0x0000002903297810 */ /* 0x040fe40007ffe0ff */
[----:B------:R-:W-:Y:S02]  /*2050*/  ISETP.GE.AND P3, PT, R42, R12, PT ;  /* 0x0000000c2a00720c */ /* 0x000fe40003f66270 */
[----:B------:R-:W-:Y:S02]  /*2060*/  IADD3 R38, R3, 0x30, RZ ;  /* 0x0000003003267810 */ /* 0x000fe40007ffe0ff */
[C---:B------:R-:W-:Y:S02]  /*2070*/  ISETP.GE.AND P0, PT, R41.reuse, R14, PT ;  /* 0x0000000e2900720c */ /* 0x040fe40003f06270 */
[----:B------:R-:W-:-:S02]  /*2080*/  ISETP.GE.AND P2, PT, R41, R12, PT ;  /* 0x0000000c2900720c */ /* 0x000fc40003f46270 */
[----:B------:R-:W-:Y:S02]  /*2090*/  ISETP.GE.AND P1, PT, R42, R14, PT ;  /* 0x0000000e2a00720c */ /* 0x000fe40003f26270 */
[----:B------:R-:W-:Y:S02]  /*20a0*/  IADD3 R37, R3, 0x31, RZ ;  /* 0x0000003103257810 */ /* 0x000fe40007ffe0ff */
[----:B------:R-:W-:Y:S02]  /*20b0*/  FSEL R165, R20, -INF , !P3 ;  /* 0xff80000014a57808 */ /* 0x000fe40005800000 */
[----:B------:R-:W-:Y:S02]  /*20c0*/  ISETP.GE.AND P3, PT, R38, R12, PT ;  /* 0x0000000c2600720c */ /* 0x000fe40003f66270 */
[----:B------:R-:W-:Y:S02]  /*20d0*/  FSEL R166, R23, -INF , !P0 ;  /* 0xff80000017a67808 */ /* 0x000fe40004000000 */
[----:B------:R-:W-:-:S02]  /*20e0*/  IADD3 R51, R3, 0x38, RZ ;  /* 0x0000003803337810 */ /* 0x000fc40007ffe0ff */
[----:B------:R-:W-:Y:S02]  /*20f0*/  FSEL R164, R21, -INF , !P2 ;  /* 0xff80000015a47808 */ /* 0x000fe40005000000 */
[----:B------:R-:W-:Y:S02]  /*2100*/  FSEL R167, R22, -INF , !P1 ;  /* 0xff80000016a77808 */ /* 0x000fe40004800000 */
[----:B------:R-:W-:Y:S01]  /*2110*/  ISETP.GE.AND P0, PT, R37, R14, PT ;  /* 0x0000000e2500720c */ /* 0x000fe20003f06270 */
[----:B------:R-:W-:Y:S01]  /*2120*/  HMMA.16816.F32.BF16 R20, R8, R72, R128 ;  /* 0x000000480814723c */ /* 0x000fe20000041880 */
[----:B------:R-:W-:Y:S02]  /*2130*/  IADD3 R50, R3, 0x39, RZ ;  /* 0x0000003903327810 */ /* 0x000fe40007ffe0ff */
[----:B------:R-:W-:Y:S02]  /*2140*/  ISETP.GE.AND P2, PT, R37, R12, PT ;  /* 0x0000000c2500720c */ /* 0x000fe40003f46270 */
[----:B------:R-:W-:-:S02]  /*2150*/  ISETP.GE.AND P1, PT, R38, R14, PT ;  /* 0x0000000e2600720c */ /* 0x000fc40003f26270 */
[----:B------:R-:W-:Y:S02]  /*2160*/  FSEL R177, R16, -INF , !P3 ;  /* 0xff80000010b17808 */ /* 0x000fe40005800000 */
[----:B------:R-:W-:Y:S02]  /*2170*/  ISETP.GE.AND P3, PT, R51, R12, PT ;  /* 0x0000000c3300720c */ /* 0x000fe40003f66270 */
[----:B------:R-:W-:Y:S02]  /*2180*/  FSEL R252, R19, -INF , !P0 ;  /* 0xff80000013fc7808 */ /* 0x000fe40004000000 */
[----:B------:R-:W-:Y:S02]  /*2190*/  IADD3 R36, R3, 0x40, RZ ;  /* 0x0000004003247810 */ /* 0x000fe40007ffe0ff */
[----:B------:R-:W-:Y:S02]  /*21a0*/  FSEL R176, R17, -INF , !P2 ;  /* 0xff80000011b07808 */ /* 0x000fe40005000000 */
[----:B------:R-:W-:-:S02]  /*21b0*/  FSEL R13, R18, -INF , !P1 ;  /* 0xff800000120d7808 */ /* 0x000fc40004800000 */
[----:B------:R-:W-:Y:S01]  /*21c0*/  ISETP.GE.AND P0, PT, R50, R14, PT ;  /* 0x0000000e3200720c */ /* 0x000fe20003f06270 */
[----:B------:R-:W-:Y:S01]  /*21d0*/  HMMA.16816.F32.BF16 R16, R8, R74, R132 ;  /* 0x0000004a0810723c */ /* 0x000fe20000041884 */
[----:B------:R-:W-:Y:S01]  /*21e0*/  FSEL R173, R32, -INF , !P3 ;  /* 0xff80000020ad7808 */ /* 0x000fe20005800000 */
[----:B------:R1:W-:Y:S01]  /*21f0*/  STL [R1], R13 ;  /* 0x0000000d01007387 */ /* 0x0003e20000100800 */
[-C--:B------:R-:W-:Y:S02]  /*2200*/  ISETP.GE.AND P3, PT, R36, R12.reuse, PT ;  /* 0x0000000c2400720c */ /* 0x080fe40003f66270 */
[----:B------:R-:W-:Y:S02]  /*2210*/  ISETP.GE.AND P2, PT, R50, R12, PT ;  /* 0x0000000c3200720c */ /* 0x000fe40003f46270 */
[----:B------:R-:W-:Y:S01]  /*2220*/  ISETP.GE.AND P1, PT, R51, R14, PT ;  /* 0x0000000e3300720c */ /* 0x000fe20003f26270 */
[----:B------:R-:W-:Y:S01]  /*2230*/  IMAD.MOV.U32 R135, RZ, RZ, R80 ;  /* 0x000000ffff877224 */ /* 0x000fe200078e0050 */
[----:B------:R-:W-:-:S02]  /*2240*/  FSEL R174, R35, -INF , !P0 ;  /* 0xff80000023ae7808 */ /* 0x000fc40004000000 */
[C---:B------:R-:W-:Y:S02]  /*2250*/  IADD3 R35, R3.reuse, 0x41, RZ ;  /* 0x0000004103237810 */ /* 0x040fe40007ffe0ff */
[----:B------:R-:W-:Y:S02]  /*2260*/  IADD3 R49, R3, 0x48, RZ ;  /* 0x0000004803317810 */ /* 0x000fe40007ffe0ff */
[----:B------:R-:W-:Y:S02]  /*2270*/  FSEL R172, R33, -INF , !P2 ;  /* 0xff80000021ac7808 */ /* 0x000fe40005000000 */
[----:B------:R-:W-:Y:S02]  /*2280*/  FSEL R175, R34, -INF , !P1 ;  /* 0xff80000022af7808 */ /* 0x000fe40004800000 */
[----:B------:R-:W-:Y:S02]  /*2290*/  ISETP.GE.AND P2, PT, R35, R12, PT ;  /* 0x0000000c2300720c */ /* 0x000fe40003f46270 */
[----:B------:R-:W-:-:S02]  /*22a0*/  ISETP.GE.AND P1, PT, R36, R14, PT ;  /* 0x0000000e2400720c */ /* 0x000fc40003f26270 */
[----:B------:R-:W-:Y:S02]  /*22b0*/  ISETP.GE.AND P0, PT, R35, R14, PT ;  /* 0x0000000e2300720c */ /* 0x000fe40003f06270 */
[----:B------:R-:W-:Y:S02]  /*22c0*/  IADD3 R34, R3, 0x50, RZ ;  /* 0x0000005003227810 */ /* 0x000fe40007ffe0ff */
[----:B-1----:R-:W-:Y:S02]  /*22d0*/  FSEL R13, R28, -INF , !P3 ;  /* 0xff8000001c0d7808 */ /* 0x002fe40005800000 */
[----:B------:R-:W-:Y:S02]  /*22e0*/  ISETP.GE.AND P3, PT, R49, R12, PT ;  /* 0x0000000c3100720c */ /* 0x000fe40003f66270 */
[----:B------:R-:W-:Y:S01]  /*22f0*/  FSEL R107, R29, -INF , !P2 ;  /* 0xff8000001d6b7808 */ /* 0x000fe20005000000 */
[----:B------:R1:W-:Y:S01]  /*2300*/  STL [R1+0x18], R13 ;  /* 0x0000180d01007387 */ /* 0x0003e20000100800 */
[----:B------:R-:W-:-:S02]  /*2310*/  FSEL R105, R30, -INF , !P1 ;  /* 0xff8000001e697808 */ /* 0x000fc40004800000 */
[----:B------:R-:W-:Y:S02]  /*2320*/  IADD3 R48, R3, 0x49, RZ ;  /* 0x0000004903307810 */ /* 0x000fe40007ffe0ff */
[----:B------:R-:W-:Y:S02]  /*2330*/  ISETP.GE.AND P1, PT, R49, R14, PT ;  /* 0x0000000e3100720c */ /* 0x000fe40003f26270 */
[----:B------:R-:W-:Y:S02]  /*2340*/  FSEL R106, R24, -INF , !P3 ;  /* 0xff800000186a7808 */ /* 0x000fe40005800000 */
[-C--:B------:R-:W-:Y:S02]  /*2350*/  ISETP.GE.AND P3, PT, R34, R12.reuse, PT ;  /* 0x0000000c2200720c */ /* 0x080fe40003f66270 */
[----:B------:R-:W-:Y:S02]  /*2360*/  IADD3 R47, R3, 0x58, RZ ;  /* 0x00000058032f7810 */ /* 0x000fe40007ffe0ff */
[----:B------:R-:W-:-:S02]  /*2370*/  ISETP.GE.AND P2, PT, R48, R12, PT ;  /* 0x0000000c3000720c */ /* 0x000fc40003f46270 */
[----:B------:R-:W-:Y:S02]  /*2380*/  FSEL R15, R26, -INF , !P1 ;  /* 0xff8000001a0f7808 */ /* 0x000fe40004800000 */
[----:B------:R-:W-:Y:S02]  /*2390*/  IADD3 R33, R3, 0x51, RZ ;  /* 0x0000005103217810 */ /* 0x000fe40007ffe0ff */
[----:B------:R-:W-:Y:S02]  /*23a0*/  FSEL R100, R20, -INF , !P3 ;  /* 0xff80000014647808 */ /* 0x000fe40005800000 */
[----:B------:R-:W-:Y:S02]  /*23b0*/  ISETP.GE.AND P3, PT, R47, R12, PT ;  /* 0x0000000c2f00720c */ /* 0x000fe40003f66270 */
[----:B------:R-:W-:Y:S02]  /*23c0*/  FSEL R104, R25, -INF , !P2 ;  /* 0xff80000019687808 */ /* 0x000fe40005000000 */
[----:B-1----:R-:W-:-:S02]  /*23d0*/  FSEL R13, R31, -INF , !P0 ;  /* 0xff8000001f0d7808 */ /* 0x002fc40004000000 */
[----:B------:R-:W-:Y:S01]  /*23e0*/  HMMA.16816.F32.BF16 R28, R8, R68, R136 ;  /* 0x00000044081c723c */ /* 0x000fe20000041888 */
[----:B------:R-:W-:Y:S02]  /*23f0*/  ISETP.GE.AND P0, PT, R48, R14, PT ;  /* 0x0000000e3000720c */ /* 0x000fe40003f06270 */
[----:B------:R1:W-:Y:S01]  /*2400*/  STL [R1+0x1c], R13 ;  /* 0x00001c0d01007387 */ /* 0x0003e20000100800 */
[----:B------:R-:W-:Y:S02]  /*2410*/  ISETP.GE.AND P2, PT, R33, R12, PT ;  /* 0x0000000c2100720c */ /* 0x000fe40003f46270 */
[----:B------:R-:W-:Y:S01]  /*2420*/  IADD3 R46, R3, 0x59, RZ ;  /* 0x00000059032e7810 */ /* 0x000fe20007ffe0ff */
[----:B------:R2:W-:Y:S04]  /*2430*/  STL [R1+0x10], R15 ;  /* 0x0000100f01007387 */ /* 0x0005e80000100800 */
[----:B------:R-:W-:Y:S01]  /*2440*/  BAR.SYNC.DEFER_BLOCKING 0x0 ;  /* 0x0000000000007b1d */ /* 0x000fe20000010000 */
[----:B------:R-:W-:-:S02]  /*2450*/  ISETP.GE.AND P1, PT, R34, R14, PT ;  /* 0x0000000e2200720c */ /* 0x000fc40003f26270 */
[----:B------:R-:W-:Y:S02]  /*2460*/  FSEL R102, R21, -INF , !P2 ;  /* 0xff80000015667808 */ /* 0x000fe40005000000 */
[-C--:B------:R-:W-:Y:S02]  /*2470*/  ISETP.GE.AND P2, PT, R46, R12.reuse, PT ;  /* 0x0000000c2e00720c */ /* 0x080fe40003f46270 */
[C---:B------:R-:W-:Y:S02]  /*2480*/  IADD3 R32, R3.reuse, 0x60, RZ ;  /* 0x0000006003207810 */ /* 0x040fe40007ffe0ff */
[----:B------:R-:W-:Y:S02]  /*2490*/  FSEL R108, R22, -INF , !P1 ;  /* 0xff800000166c7808 */ /* 0x000fe40004800000 */
[----:B------:R-:W-:Y:S02]  /*24a0*/  ISETP.GE.AND P5, PT, R32, R12, PT ;  /* 0x0000000c2000720c */ /* 0x000fe40003fa6270 */
[----:B------:R-:W-:-:S02]  /*24b0*/  IADD3 R45, R3, 0x68, RZ ;  /* 0x00000068032d7810 */ /* 0x000fc40007ffe0ff */
[-C--:B------:R-:W-:Y:S02]  /*24c0*/  ISETP.GE.AND P1, PT, R47, R14.reuse, PT ;  /* 0x0000000e2f00720c */ /* 0x080fe40003f26270 */
[----:B-1----:R-:W-:Y:S02]  /*24d0*/  FSEL R13, R27, -INF , !P0 ;  /* 0xff8000001b0d7808 */ /* 0x002fe40004000000 */
[-C--:B------:R-:W-:Y:S01]  /*24e0*/  ISETP.GE.AND P0, PT, R33, R14.reuse, PT ;  /* 0x0000000e2100720c */ /* 0x080fe20003f06270 */
[C---:B----4-:R-:W-:Y:S01]  /*24f0*/  HMMA.16816.F32.BF16 R24, R8.reuse, R88, R140 ;  /* 0x000000580818723c */ /* 0x050fe2000004188c */
[----:B--2---:R-:W-:Y:S01]  /*2500*/  FSEL R15, R16, -INF , !P3 ;  /* 0xff800000100f7808 */ /* 0x004fe20005800000 */
[----:B------:R1:W-:Y:S01]  /*2510*/  STL [R1+0xc], R13 ;  /* 0x00000c0d01007387 */ /* 0x0003e20000100800 */
[----:B------:R-:W-:Y:S02]  /*2520*/  FSEL R109, R23, -INF , !P0 ;  /* 0xff800000176d7808 */ /* 0x000fe40004000000 */
[----:B------:R-:W-:Y:S01]  /*2530*/  FSEL R16, R28, -INF , !P5 ;  /* 0xff8000001c107808 */ /* 0x000fe20006800000 */
[----:B------:R2:W-:Y:S01]  /*2540*/  STL [R1+0x30], R15 ;  /* 0x0000300f01007387 */ /* 0x0005e20000100800 */
[----:B------:R-:W-:Y:S01]  /*2550*/  ISETP.GE.AND P0, PT, R46, R14, PT ;  /* 0x0000000e2e00720c */ /* 0x000fe20003f06270 */
[----:B------:R-:W-:Y:S01]  /*2560*/  HMMA.16816.F32.BF16 R20, R8, R70, R64 ;  /* 0x000000460814723c */ /* 0x000fe20000041840 */
[----:B------:R-:W-:-:S02]  /*2570*/  IADD3 R44, R3, 0x69, RZ ;  /* 0x00000069032c7810 */ /* 0x000fc40007ffe0ff */
[----:B------:R-:W-:Y:S02]  /*2580*/  FSEL R103, R18, -INF , !P1 ;  /* 0xff80000012677808 */ /* 0x000fe40004800000 */
[----:B------:R-:W-:Y:S02]  /*2590*/  FSEL R101, R19, -INF , !P0 ;  /* 0xff80000013657808 */ /* 0x000fe40004000000 */
[C---:B------:R-:W-:Y:S01]  /*25a0*/  IADD3 R67, R3.reuse, 0x70, RZ ;  /* 0x0000007003437810 */ /* 0x040fe20007ffe0ff */
[----:B------:R-:W-:Y:S01]  /*25b0*/  HMMA.16816.F32.BF16 R8, R8, R90, R144 ;  /* 0x0000005a0808723c */ /* 0x000fe20000041890 */
[C---:B------:R-:W-:Y:S02]  /*25c0*/  IADD3 R66, R3.reuse, 0x71, RZ ;  /* 0x0000007103427810 */ /* 0x040fe40007ffe0ff */
[C---:B------:R-:W-:Y:S02]  /*25d0*/  IADD3 R65, R3.reuse, 0x78, RZ ;  /* 0x0000007803417810 */ /* 0x040fe40007ffe0ff */
[----:B------:R-:W-:-:S02]  /*25e0*/  IADD3 R64, R3, 0x79, RZ ;  /* 0x0000007903407810 */ /* 0x000fc40007ffe0ff */
[-C--:B------:R-:W-:Y:S02]  /*25f0*/  ISETP.GE.AND P4, PT, R45, R12.reuse, PT ;  /* 0x0000000c2d00720c */ /* 0x080fe40003f86270 */
[-C--:B------:R-:W-:Y:S02]  /*2600*/  ISETP.GE.AND P0, PT, R44, R12.reuse, PT ;  /* 0x0000000c2c00720c */ /* 0x080fe40003f06270 */
[----:B-1----:R-:W-:Y:S02]  /*2610*/  FSEL R13, R17, -INF , !P2 ;  /* 0xff800000110d7808 */ /* 0x002fe40005000000 */
[-C--:B------:R-:W-:Y:S02]  /*2620*/  ISETP.GE.AND P2, PT, R67, R12.reuse, PT ;  /* 0x0000000c4300720c */ /* 0x080fe40003f46270 */
[----:B--2---:R-:W-:Y:S01]  /*2630*/  IADD3 R15, R3, 0x61, RZ ;  /* 0x00000061030f7810 */ /* 0x004fe20007ffe0ff */
[----:B------:R1:W-:Y:S01]  /*2640*/  STL [R1+0x38], R13 ;  /* 0x0000380d01007387 */ /* 0x0003e20000100800 */
[----:B------:R-:W-:-:S02]  /*2650*/  ISETP.GE.AND P1, PT, R66, R12, PT ;  /* 0x0000000c4200720c */ /* 0x000fc40003f26270 */
[-C--:B------:R-:W-:Y:S01]  /*2660*/  ISETP.GE.AND P3, PT, R15, R12.reuse, PT ;  /* 0x0000000c0f00720c */ /* 0x080fe20003f66270 */
[----:B------:R2:W-:Y:S01]  /*2670*/  STL [R1+0x2c], R16 ;  /* 0x00002c1001007387 */ /* 0x0005e20000100800 */
[-C--:B------:R-:W-:Y:S02]  /*2680*/  ISETP.GE.AND P6, PT, R65, R12.reuse, PT ;  /* 0x0000000c4100720c */ /* 0x080fe40003fc6270 */
[----:B------:R-:W-:Y:S02]  /*2690*/  ISETP.GE.AND P5, PT, R64, R12, PT ;  /* 0x0000000c4000720c */ /* 0x000fe40003fa6270 */
[----:B------:R-:W-:Y:S02]  /*26a0*/  IADD3 R12, R60, 0x48, RZ ;  /* 0x000000483c0c7810 */ /* 0x000fe40007ffe0ff */
[----:B------:R-:W-:Y:S02]  /*26b0*/  FSEL R145, R8, -INF , !P6 ;  /* 0xff80000008917808 */ /* 0x000fe40007000000 */
[----:B------:R-:W-:-:S02]  /*26c0*/  IMNMX R12, R12, R81, PT ;  /* 0x000000510c0c7217 */ /* 0x000fc40003800200 */
[----:B------:R-:W-:Y:S02]  /*26d0*/  FSEL R146, R9, -INF , !P5 ;  /* 0xff80000009927808 */ /* 0x000fe40006800000 */
[----:B-1----:R-:W-:Y:S02]  /*26e0*/  FSEL R13, R29, -INF , !P3 ;  /* 0xff8000001d0d7808 */ /* 0x002fe40005800000 */
[----:B------:R-:W-:-:S03]  /*26f0*/  ISETP.GE.AND P3, PT, R32, R14, PT ;  /* 0x0000000e2000720c */ /* 0x000fc60003f66270 */
[----:B------:R1:W-:Y:S01]  /*2700*/  STL [R1+0x28], R13 ;  /* 0x0000280d01007387 */ /* 0x0003e20000100800 */
[----:B--2---:R-:W-:Y:S02]  /*2710*/  FSEL R16, R30, -INF , !P3 ;  /* 0xff8000001e107808 */ /* 0x004fe40005800000 */
[----:B------:R-:W-:-:S03]  /*2720*/  ISETP.GE.AND P3, PT, R15, R14, PT ;  /* 0x0000000e0f00720c */ /* 0x000fc60003f66270 */
[----:B------:R2:W-:Y:S01]  /*2730*/  STL [R1+0x34], R16 ;  /* 0x0000341001007387 */ /* 0x0005e20000100800 */
[----:B-1----:R-:W-:Y:S02]  /*2740*/  IADD3 R13, R60, 0x40, RZ ;  /* 0x000000403c0d7810 */ /* 0x002fe40007ffe0ff */
[C---:B------:R-:W-:Y:S02]  /*2750*/  HMMA.16816.F32.BF16 R60, R4.reuse, R58, R208 ;  /* 0x0000003a043c723c */ /* 0x040fe400000418d0 */
[----:B------:R-:W-:Y:S02]  /*2760*/  IMNMX R13, R13, R81, PT ;  /* 0x000000510d0d7217 */ /* 0x000fe40003800200 */
[----:B--2---:R-:W-:Y:S02]  /*2770*/  FSEL R16, R31, -INF , !P3 ;  /* 0xff8000001f107808 */ /* 0x004fe40005800000 */
[-C--:B------:R-:W-:Y:S02]  /*2780*/  ISETP.GE.AND P3, PT, R45, R14.reuse, PT ;  /* 0x0000000e2d00720c */ /* 0x080fe40003f66270 */
[----:B------:R-:W-:Y:S01]  /*2790*/  FSEL R209, R21, -INF , !P0 ;  /* 0xff80000015d17808 */ /* 0x000fe20004000000 */
[----:B------:R1:W-:Y:S01]  /*27a0*/  STL [R1+0x40], R16 ;  /* 0x0000401001007387 */ /* 0x0003e20000100800 */
[----:B------:R-:W-:Y:S01]  /*27b0*/  ISETP.GE.AND P0, PT, R44, R14, PT ;  /* 0x0000000e2c00720c */ /* 0x000fe20003f06270 */
[----:B------:R-:W-:Y:S01]  /*27c0*/  HMMA.16816.F32.BF16 R28, R4, R92, R244 ;  /* 0x0000005c041c723c */ /* 0x000fe200000418f4 */
[----:B------:R-:W-:-:S02]  /*27d0*/  FSEL R208, R24, -INF , !P2 ;  /* 0xff80000018d07808 */ /* 0x000fc40005000000 */
[-C--:B------:R-:W-:Y:S02]  /*27e0*/  ISETP.GE.AND P2, PT, R67, R14.reuse, PT ;  /* 0x0000000e4300720c */ /* 0x080fe40003f46270 */
[----:B------:R-:W-:Y:S02]  /*27f0*/  FSEL R211, R25, -INF , !P1 ;  /* 0xff80000019d37808 */ /* 0x000fe40004800000 */
[-C--:B------:R-:W-:Y:S02]  /*2800*/  ISETP.GE.AND P1, PT, R66, R14.reuse, PT ;  /* 0x0000000e4200720c */ /* 0x080fe40003f26270 */
[----:B------:R-:W-:Y:S02]  /*2810*/  FSEL R210, R20, -INF , !P4 ;  /* 0xff80000014d27808 */ /* 0x000fe40006000000 */
[----:B------:R-:W-:-:S04]  /*2820*/  ISETP.GE.AND P4, PT, R65, R14, PT ;  /* 0x0000000e4100720c */ /* 0x000fc80003f86270 */
[----:B------:R-:W-:Y:S02]  /*2830*/  FSEL R140, R10, -INF , !P4 ;  /* 0xff8000000a8c7808 */ /* 0x000fe40006000000 */
[----:B-1----:R-:W-:Y:S02]  /*2840*/  FSEL R16, R22, -INF , !P3 ;  /* 0xff80000016107808 */ /* 0x002fe40005800000 */
[----:B------:R-:W-:-:S03]  /*2850*/  ISETP.GE.AND P3, PT, R64, R14, PT ;  /* 0x0000000e4000720c */ /* 0x000fc60003f66270 */
[----:B------:R1:W-:Y:S01]  /*2860*/  STL [R1+0x3c], R16 ;  /* 0x00003c1001007387 */ /* 0x0003e20000100800 */
[----:B------:R-:W-:Y:S01]  /*2870*/  FSEL R139, R11, -INF , !P3 ;  /* 0xff8000000b8b7808 */ /* 0x000fe20005800000 */
[C---:B-1----:R-:W-:Y:S07]  /*2880*/  HMMA.16816.F32.BF16 R16, R4.reuse, R96, R248 ;  /* 0x000000600410723c */ /* 0x042fee00000418f8 */
[----:B------:R-:W-:Y:S02]  /*2890*/  FSEL R250, R23, -INF , !P0 ;  /* 0xff80000017fa7808 */ /* 0x000fe40004000000 */
[----:B------:R-:W-:Y:S01]  /*28a0*/  ISETP.GE.AND P0, PT, R3, R13, PT ;  /* 0x0000000d0300720c */ /* 0x000fe20003f06270 */
[----:B------:R-:W-:Y:S01]  /*28b0*/  HMMA.16816.F32.BF16 R20, R4, R98, R204 ;  /* 0x000000620414723c */ /* 0x000fe200000418cc */
[----:B------:R-:W-:-:S02]  /*28c0*/  FSEL R249, R26, -INF , !P2 ;  /* 0xff8000001af97808 */ /* 0x000fc40005000000 */
[-C--:B------:R-:W-:Y:S02]  /*28d0*/  ISETP.GE.AND P2, PT, R3, R12.reuse, PT ;  /* 0x0000000c0300720c */ /* 0x080fe40003f46270 */
[----:B------:R-:W-:Y:S02]  /*28e0*/  FSEL R248, R27, -INF , !P1 ;  /* 0xff8000001bf87808 */ /* 0x000fe40004800000 */
[C---:B------:R-:W-:Y:S01]  /*28f0*/  ISETP.GE.AND P1, PT, R55.reuse, R13, PT ;  /* 0x0000000d3700720c */ /* 0x040fe20003f26270 */
[----:B------:R-:W-:Y:S01]  /*2900*/  HMMA.16816.F32.BF16 R24, R4, R86, R196 ;  /* 0x000000560418723c */ /* 0x000fe200000418c4 */
[----:B------:R-:W-:Y:S02]  /*2910*/  FSEL R80, R116, -INF , !P0 ;  /* 0xff80000074507808 */ /* 0x000fe40004000000 */
[----:B------:R-:W-:Y:S02]  /*2920*/  ISETP.GE.AND P0, PT, R55, R12, PT ;  /* 0x0000000c3700720c */ /* 0x000fe40003f06270 */
[----:B------:R-:W-:-:S02]  /*2930*/  FSEL R81, R118, -INF , !P2 ;  /* 0xff80000076517808 */ /* 0x000fc40005000000 */
[-C--:B------:R-:W-:Y:S02]  /*2940*/  ISETP.GE.AND P2, PT, R57, R13.reuse, PT ;  /* 0x0000000d3900720c */ /* 0x080fe40003f46270 */
[----:B------:R-:W-:Y:S02]  /*2950*/  FSEL R55, R117, -INF , !P1 ;  /* 0xff80000075377808 */ /* 0x000fe40004800000 */
[----:B------:R-:W-:Y:S02]  /*2960*/  ISETP.GE.AND P1, PT, R57, R12, PT ;  /* 0x0000000c3900720c */ /* 0x000fe40003f26270 */
[----:B------:R-:W-:Y:S02]  /*2970*/  FSEL R82, R119, -INF , !P0 ;  /* 0xff80000077527808 */ /* 0x000fe40004000000 */
[----:B------:R-:W-:Y:S02]  /*2980*/  ISETP.GE.AND P0, PT, R56, R13, PT ;  /* 0x0000000d3800720c */ /* 0x000fe40003f06270 */
[----:B------:R-:W-:-:S02]  /*2990*/  FSEL R60, R60, -INF , !P2 ;  /* 0xff8000003c3c7808 */ /* 0x000fc40005000000 */
[-C--:B------:R-:W-:Y:S02]  /*29a0*/  ISETP.GE.AND P2, PT, R56, R12.reuse, PT ;  /* 0x0000000c3800720c */ /* 0x080fe40003f46270 */
[----:B------:R-:W-:Y:S01]  /*29b0*/  FSEL R62, R62, -INF , !P1 ;  /* 0xff8000003e3e7808 */ /* 0x000fe20004800000 */
[----:B------:R-:W-:Y:S01]  /*29c0*/  HMMA.16816.F32.BF16 R56, R4, R94, R200 ;  /* 0x0000005e0438723c */ /* 0x000fe200000418c8 */
[C---:B------:R-:W-:Y:S02]  /*29d0*/  ISETP.GE.AND P1, PT, R54.reuse, R13, PT ;  /* 0x0000000d3600720c */ /* 0x040fe40003f26270 */
[----:B------:R-:W-:Y:S02]  /*29e0*/  FSEL R61, R61, -INF , !P0 ;  /* 0xff8000003d3d7808 */ /* 0x000fe40004000000 */
[----:B------:R-:W-:Y:S02]  /*29f0*/  ISETP.GE.AND P0, PT, R54, R12, PT ;  /* 0x0000000c3600720c */ /* 0x000fe40003f06270 */
[----:B------:R-:W-:-:S02]  /*2a00*/  FSEL R54, R63, -INF , !P2 ;  /* 0xff8000003f367808 */ /* 0x000fc40005000000 */
[----:B------:R-:W-:Y:S02]  /*2a10*/  FSEL R63, R16, -INF , !P1 ;  /* 0xff800000103f7808 */ /* 0x000fe40004800000 */
[C---:B------:R-:W-:Y:S02]  /*2a20*/  ISETP.GE.AND P2, PT, R53.reuse, R13, PT ;  /* 0x0000000d3500720c */ /* 0x040fe40003f46270 */
[----:B------:R-:W-:Y:S02]  /*2a30*/  ISETP.GE.AND P1, PT, R53, R12, PT ;  /* 0x0000000c3500720c */ /* 0x000fe40003f26270 */
[----:B------:R-:W-:Y:S02]  /*2a40*/  FSEL R92, R18, -INF , !P0 ;  /* 0xff800000125c7808 */ /* 0x000fe40004000000 */
[----:B------:R-:W-:Y:S02]  /*2a50*/  FSEL R53, R17, -INF , !P2 ;  /* 0xff80000011357808 */ /* 0x000fe40005000000 */
[----:B------:R-:W-:-:S02]  /*2a60*/  FSEL R93, R19, -INF , !P1 ;  /* 0xff800000135d7808 */ /* 0x000fc40004800000 */
[CC--:B------:R-:W-:Y:S01]  /*2a70*/  ISETP.GE.AND P0, PT, R52.reuse, R13.reuse, PT ;  /* 0x0000000d3400720c */ /* 0x0c0fe20003f06270 */
[----:B------:R-:W-:Y:S01]  /*2a80*/  HMMA.16816.F32.BF16 R16, R4, R84, R240 ;  /* 0x000000540410723c */ /* 0x000fe200000418f0 */
[-C--:B------:R-:W-:Y:S02]  /*2a90*/  ISETP.GE.AND P2, PT, R52, R12.reuse, PT ;  /* 0x0000000c3400720c */ /* 0x080fe40003f46270 */
[C---:B------:R-:W-:Y:S02]  /*2aa0*/  ISETP.GE.AND P1, PT, R43.reuse, R13, PT ;  /* 0x0000000d2b00720c */ /* 0x040fe40003f26270 */
[----:B------:R-:W-:Y:S02]  /*2ab0*/  FSEL R52, R20, -INF , !P0 ;  /* 0xff80000014347808 */ /* 0x000fe40004000000 */
[----:B------:R-:W-:Y:S02]  /*2ac0*/  FSEL R84, R22, -INF , !P2 ;  /* 0xff80000016547808 */ /* 0x000fe40005000000 */
[----:B------:R-:W-:-:S02]  /*2ad0*/  ISETP.GE.AND P0, PT, R43, R12, PT ;  /* 0x0000000c2b00720c */ /* 0x000fc40003f06270 */
[CC--:B------:R-:W-:Y:S02]  /*2ae0*/  ISETP.GE.AND P2, PT, R40.reuse, R13.reuse, PT ;  /* 0x0000000d2800720c */ /* 0x0c0fe40003f46270 */
[----:B------:R-:W-:Y:S02]  /*2af0*/  FSEL R83, R21, -INF , !P1 ;  /* 0xff80000015537808 */ /* 0x000fe40004800000 */
[----:B------:R-:W-:Y:S02]  /*2b00*/  ISETP.GE.AND P1, PT, R40, R12, PT ;  /* 0x0000000c2800720c */ /* 0x000fe40003f26270 */
[----:B------:R-:W-:Y:S02]  /*2b10*/  FSEL R85, R23, -INF , !P0 ;  /* 0xff80000017557808 */ /* 0x000fe40004000000 */
[----:B------:R-:W-:Y:S01]  /*2b20*/  FSEL R117, R28, -INF , !P2 ;  /* 0xff8000001c757808 */ /* 0x000fe20005000000 */
[----:B------:R-:W-:Y:S01]  /*2b30*/  HMMA.16816.F32.BF16 R20, R4, R72, R220 ;  /* 0x000000480414723c */ /* 0x000fe200000418dc */
[----:B------:R-:W-:-:S02]  /*2b40*/  ISETP.GE.AND P0, PT, R39, R13, PT ;  /* 0x0000000d2700720c */ /* 0x000fc40003f06270 */
[-C--:B------:R-:W-:Y:S02]  /*2b50*/  ISETP.GE.AND P2, PT, R39, R12.reuse, PT ;  /* 0x0000000c2700720c */ /* 0x080fe40003f46270 */
[----:B------:R-:W-:Y:S02]  /*2b60*/  FSEL R119, R30, -INF , !P1 ;  /* 0xff8000001e777808 */ /* 0x000fe40004800000 */
[CC--:B------:R-:W-:Y:S02]  /*2b70*/  ISETP.GE.AND P1, PT, R42.reuse, R13.reuse, PT ;  /* 0x0000000d2a00720c */ /* 0x0c0fe40003f26270 */
[----:B------:R-:W-:Y:S02]  /*2b80*/  FSEL R115, R29, -INF , !P0 ;  /* 0xff8000001d737808 */ /* 0x000fe40004000000 */
[----:B------:R-:W-:Y:S02]  /*2b90*/  FSEL R118, R31, -INF , !P2 ;  /* 0xff8000001f767808 */ /* 0x000fe40005000000 */
[----:B------:R-:W-:Y:S01]  /*2ba0*/  ISETP.GE.AND P0, PT, R42, R12, PT ;  /* 0x0000000c2a00720c */ /* 0x000fe20003f06270 */
[----:B------:R-:W-:Y:S01]  /*2bb0*/  HMMA.16816.F32.BF16 R28, R4, R76, R232 ;  /* 0x0000004c041c723c */ /* 0x000fe200000418e8 */
[----:B------:R-:W-:-:S02]  /*2bc0*/  ISETP.GE.AND P2, PT, R41, R13, PT ;  /* 0x0000000d2900720c */ /* 0x000fc40003f46270 */
[----:B------:R-:W-:Y:S02]  /*2bd0*/  FSEL R113, R56, -INF , !P1 ;  /* 0xff80000038717808 */ /* 0x000fe40004800000 */
[-C--:B------:R-:W-:Y:S02]  /*2be0*/  ISETP.GE.AND P1, PT, R41, R12.reuse, PT ;  /* 0x0000000c2900720c */ /* 0x080fe40003f26270 */
[----:B------:R-:W-:Y:S01]  /*2bf0*/  FSEL R116, R58, -INF , !P0 ;  /* 0xff8000003a747808 */ /* 0x000fe20004000000 */
[----:B------:R-:W-:Y:S01]  /*2c00*/  HMMA.16816.F32.BF16 R40, R4, R78, R192 ;  /* 0x0000004e0428723c */ /* 0x000fe200000418c0 */
[----:B------:R-:W-:Y:S02]  /*2c10*/  FSEL R112, R57, -INF , !P2 ;  /* 0xff80000039707808 */ /* 0x000fe40005000000 */
[C---:B------:R-:W-:Y:S02]  /*2c20*/  ISETP.GE.AND P0, PT, R38.reuse, R13, PT ;  /* 0x0000000d2600720c */ /* 0x040fe40003f06270 */
[----:B------:R-:W-:-:S02]  /*2c30*/  ISETP.GE.AND P2, PT, R38, R12, PT ;  /* 0x0000000c2600720c */ /* 0x000fc40003f46270 */
[----:B------:R-:W-:Y:S02]  /*2c40*/  FSEL R114, R59, -INF , !P1 ;  /* 0xff8000003b727808 */ /* 0x000fe40004800000 */
[----:B------:R-:W-:Y:S02]  /*2c50*/  FSEL R125, R16, -INF , !P0 ;  /* 0xff800000107d7808 */ /* 0x000fe40004000000 */
[----:B------:R-:W-:Y:S02]  /*2c60*/  FSEL R127, R18, -INF , !P2 ;  /* 0xff800000127f7808 */ /* 0x000fe40005000000 */
[CC--:B------:R-:W-:Y:S02]  /*2c70*/  ISETP.GE.AND P1, PT, R37.reuse, R13.reuse, PT ;  /* 0x0000000d2500720c */ /* 0x0c0fe40003f26270 */
[----:B------:R-:W-:Y:S02]  /*2c80*/  ISETP.GE.AND P0, PT, R37, R12, PT ;  /* 0x0000000c2500720c */ /* 0x000fe40003f06270 */
[----:B------:R-:W-:-:S02]  /*2c90*/  ISETP.GE.AND P2, PT, R51, R13, PT ;  /* 0x0000000d3300720c */ /* 0x000fc40003f46270 */
[----:B------:R-:W-:Y:S02]  /*2ca0*/  FSEL R123, R17, -INF , !P1 ;  /* 0xff800000117b7808 */ /* 0x000fe40004800000 */
[----:B------:R-:W-:Y:S02]  /*2cb0*/  FSEL R126, R19, -INF , !P0 ;  /* 0xff800000137e7808 */ /* 0x000fe40004000000 */
[----:B------:R-:W-:Y:S01]  /*2cc0*/  FSEL R121, R24, -INF , !P2 ;  /* 0xff80000018797808 */ /* 0x000fe20005000000 */
[----:B------:R-:W-:Y:S01]  /*2cd0*/  HMMA.16816.F32.BF16 R16, R4, R74, R188 ;  /* 0x0000004a0410723c */ /* 0x000fe200000418bc */
[-C--:B------:R-:W-:Y:S02]  /*2ce0*/  ISETP.GE.AND P1, PT, R51, R12.reuse, PT ;  /* 0x0000000c3300720c */ /* 0x080fe40003f26270 */
[C---:B------:R-:W-:Y:S02]  /*2cf0*/  ISETP.GE.AND P0, PT, R50.reuse, R13, PT ;  /* 0x0000000d3200720c */ /* 0x040fe40003f06270 */
[----:B------:R-:W-:-:S02]  /*2d00*/  ISETP.GE.AND P2, PT, R50, R12, PT ;  /* 0x0000000c3200720c */ /* 0x000fc40003f46270 */
[----:B------:R-:W-:Y:S02]  /*2d10*/  FSEL R124, R26, -INF , !P1 ;  /* 0xff8000001a7c7808 */ /* 0x000fe40004800000 */
[----:B------:R-:W-:Y:S02]  /*2d20*/  FSEL R120, R25, -INF , !P0 ;  /* 0xff80000019787808 */ /* 0x000fe40004000000 */
[----:B------:R-:W-:Y:S02]  /*2d30*/  FSEL R122, R27, -INF , !P2 ;  /* 0xff8000001b7a7808 */ /* 0x000fe40005000000 */
[CC--:B------:R-:W-:Y:S01]  /*2d40*/  ISETP.GE.AND P1, PT, R36.reuse, R13.reuse, PT ;  /* 0x0000000d2400720c */ /* 0x0c0fe20003f26270 */
[----:B------:R-:W-:Y:S01]  /*2d50*/  HMMA.16816.F32.BF16 R24, R4, R68, R216 ;  /* 0x000000440418723c */ /* 0x000fe200000418d8 */
[----:B------:R-:W-:Y:S02]  /*2d60*/  ISETP.GE.AND P0, PT, R36, R12, PT ;  /* 0x0000000c2400720c */ /* 0x000fe40003f06270 */
[----:B------:R-:W-:-:S02]  /*2d70*/  ISETP.GE.AND P2, PT, R35, R13, PT ;  /* 0x0000000d2300720c */ /* 0x000fc40003f46270 */
[----:B------:R-:W-:Y:S02]  /*2d80*/  FSEL R138, R28, -INF , !P1 ;  /* 0xff8000001c8a7808 */ /* 0x000fe40004800000 */
[----:B------:R-:W-:Y:S02]  /*2d90*/  FSEL R137, R30, -INF , !P0 ;  /* 0xff8000001e897808 */ /* 0x000fe40004000000 */
[----:B------:R-:W-:Y:S02]  /*2da0*/  FSEL R131, R29, -INF , !P2 ;  /* 0xff8000001d837808 */ /* 0x000fe40005000000 */
[-C--:B------:R-:W-:Y:S02]  /*2db0*/  ISETP.GE.AND P1, PT, R35, R12.reuse, PT ;  /* 0x0000000c2300720c */ /* 0x080fe40003f26270 */
[C---:B------:R-:W-:Y:S02]  /*2dc0*/  ISETP.GE.AND P0, PT, R49.reuse, R13, PT ;  /* 0x0000000d3100720c */ /* 0x040fe40003f06270 */
[----:B------:R-:W-:-:S02]  /*2dd0*/  ISETP.GE.AND P2, PT, R49, R12, PT ;  /* 0x0000000c3100720c */ /* 0x000fc40003f46270 */
[----:B------:R-:W-:Y:S02]  /*2de0*/  FSEL R133, R31, -INF , !P1 ;  /* 0xff8000001f857808 */ /* 0x000fe40004800000 */
[----:B------:R-:W-:Y:S01]  /*2df0*/  FSEL R129, R40, -INF , !P0 ;  /* 0xff80000028817808 */ /* 0x000fe20004000000 */
[----:B------:R-:W-:Y:S01]  /*2e00*/  HMMA.16816.F32.BF16 R28, R4, R70, R184 ;  /* 0x00000046041c723c */ /* 0x000fe200000418b8 */
[----:B------:R-:W-:Y:S02]  /*2e10*/  FSEL R132, R42, -INF , !P2 ;  /* 0xff8000002a847808 */ /* 0x000fe40005000000 */
[CC--:B------:R-:W-:Y:S02]  /*2e20*/  ISETP.GE.AND P1, PT, R48.reuse, R13.reuse, PT ;  /* 0x0000000d3000720c */ /* 0x0c0fe40003f26270 */
        /* <DEDUP_REMOVED lines=9> */
[----:B------:R-:W-:Y:S02]  /*2ec0*/  FSEL R178, R21, -INF , !P0 ;  /* 0xff80000015b27808 */ /* 0x000fe40004000000 */
[----:B------:R-:W-:Y:S02]  /*2ed0*/  FSEL R187, R23, -INF , !P2 ;  /* 0xff80000017bb7808 */ /* 0x000fe40005000000 */
[C---:B------:R-:W-:Y:S01]  /*2ee0*/  ISETP.GE.AND P0, PT, R47.reuse, R12, PT ;  /* 0x0000000c2f00720c */ /* 0x040fe20003f06270 */
[----:B------:R-:W-:Y:S01]  /*2ef0*/  HMMA.16816.F32.BF16 R20, R4, R88, R212 ;  /* 0x000000580414723c */ /* 0x000fe200000418d4 */
[----:B------:R-:W-:Y:S02]  /*2f00*/  ISETP.GE.AND P1, PT, R47, R13, PT ;  /* 0x0000000d2f00720c */ /* 0x000fe40003f26270 */
[----:B------:R-:W-:-:S02]  /*2f10*/  FSEL R186, R18, -INF , !P0 ;  /* 0xff80000012ba7808 */ /* 0x000fc40004000000 */
[-C--:B------:R-:W-:Y:S02]  /*2f20*/  ISETP.GE.AND P0, PT, R32, R13.reuse, PT ;  /* 0x0000000d2000720c */ /* 0x080fe40003f06270 */
[----:B------:R-:W-:Y:S01]  /*2f30*/  FSEL R143, R16, -INF , !P1 ;  /* 0xff800000108f7808 */ /* 0x000fe20004800000 */
[----:B------:R-:W-:Y:S01]  /*2f40*/  HMMA.16816.F32.BF16 R4, R4, R90, R180 ;  /* 0x0000005a0404723c */ /* 0x000fe200000418b4 */
[----:B------:R-:W-:Y:S02]  /*2f50*/  FSEL R190, R24, -INF , !P0 ;  /* 0xff80000018be7808 */ /* 0x000fe40004000000 */
[----:B------:R-:W-:Y:S02]  /*2f60*/  ISETP.GE.AND P0, PT, R15, R12, PT ;  /* 0x0000000c0f00720c */ /* 0x000fe40003f06270 */
[----:B------:R-:W-:Y:S02]  /*2f70*/  ISETP.GE.AND P2, PT, R46, R13, PT ;  /* 0x0000000d2e00720c */ /* 0x000fe40003f46270 */
[----:B------:R-:W-:-:S02]  /*2f80*/  FSEL R197, R27, -INF , !P0 ;  /* 0xff8000001bc57808 */ /* 0x000fc40004000000 */
[----:B------:R-:W-:Y:S02]  /*2f90*/  ISETP.GE.AND P0, PT, R44, R13, PT ;  /* 0x0000000d2c00720c */ /* 0x000fe40003f06270 */
[-C--:B------:R-:W-:Y:S02]  /*2fa0*/  ISETP.GE.AND P1, PT, R46, R12.reuse, PT ;  /* 0x0000000c2e00720c */ /* 0x080fe40003f26270 */
[----:B------:R-:W-:Y:S02]  /*2fb0*/  FSEL R182, R29, -INF , !P0 ;  /* 0xff8000001db67808 */ /* 0x000fe40004000000 */
[----:B------:R-:W-:Y:S02]  /*2fc0*/  ISETP.GE.AND P0, PT, R67, R12, PT ;  /* 0x0000000c4300720c */ /* 0x000fe40003f06270 */
[----:B------:R-:W-:Y:S02]  /*2fd0*/  FSEL R141, R17, -INF , !P2 ;  /* 0xff800000118d7808 */ /* 0x000fe40005000000 */
[----:B------:R-:W-:-:S02]  /*2fe0*/  FSEL R194, R22, -INF , !P0 ;  /* 0xff80000016c27808 */ /* 0x000fc40004000000 */
[----:B------:R-:W-:Y:S02]  /*2ff0*/  FSEL R185, R19, -INF , !P1 ;  /* 0xff80000013b97808 */ /* 0x000fe40004800000 */
[-C--:B------:R-:W-:Y:S02]  /*3000*/  ISETP.GE.AND P0, PT, R65, R13.reuse, PT ;  /* 0x0000000d4100720c */ /* 0x080fe40003f06270 */
[----:B------:R-:W-:Y:S02]  /*3010*/  ISETP.GE.AND P2, PT, R32, R12, PT ;  /* 0x0000000c2000720c */ /* 0x000fe40003f46270 */
[----:B------:R-:W-:Y:S02]  /*3020*/  ISETP.GE.AND P1, PT, R15, R13, PT ;  /* 0x0000000d0f00720c */ /* 0x000fe40003f26270 */
[----:B------:R-:W-:Y:S02]  /*3030*/  FSEL R179, R4, -INF , !P0 ;  /* 0xff80000004b37808 */ /* 0x000fe40004000000 */
[----:B------:R-:W-:-:S02]  /*3040*/  FSEL R198, R26, -INF , !P2 ;  /* 0xff8000001ac67808 */ /* 0x000fc40005000000 */
[----:B------:R-:W-:Y:S02]  /*3050*/  FSEL R189, R25, -INF , !P1 ;  /* 0xff80000019bd7808 */ /* 0x000fe40004800000 */
[-C--:B------:R-:W-:Y:S02]  /*3060*/  ISETP.GE.AND P0, PT, R64, R12.reuse, PT ;  /* 0x0000000c4000720c */ /* 0x080fe40003f06270 */
[C---:B------:R-:W-:Y:S02]  /*3070*/  ISETP.GE.AND P2, PT, R45.reuse, R13, PT ;  /* 0x0000000d2d00720c */ /* 0x040fe40003f46270 */
[----:B------:R-:W-:Y:S02]  /*3080*/  ISETP.GE.AND P1, PT, R45, R12, PT ;  /* 0x0000000c2d00720c */ /* 0x000fe40003f26270 */
[----:B------:R-:W-:Y:S02]  /*3090*/  FSEL R191, R7, -INF , !P0 ;  /* 0xff80000007bf7808 */ /* 0x000fe40004000000 */
[----:B------:R-:W-:-:S02]  /*30a0*/  FSEL R183, R28, -INF , !P2 ;  /* 0xff8000001cb77808 */ /* 0x000fc40005000000 */
[----:B------:R-:W-:Y:S02]  /*30b0*/  FSEL R196, R30, -INF , !P1 ;  /* 0xff8000001ec47808 */ /* 0x000fe40004800000 */
[----:B------:R-:W-:Y:S02]  /*30c0*/  ISETP.NE.AND P0, PT, R135, 0x1, PT ;  /* 0x000000018700780c */ /* 0x000fe40003f05270 */
[----:B------:R-:W-:Y:S02]  /*30d0*/  ISETP.GE.AND P2, PT, R44, R12, PT ;  /* 0x0000000c2c00720c */ /* 0x000fe40003f46270 */
[----:B------:R-:W-:Y:S02]  /*30e0*/  ISETP.GE.AND P1, PT, R67, R13, PT ;  /* 0x0000000d4300720c */ /* 0x000fe40003f26270 */
[----:B------:R-:W-:Y:S02]  /*30f0*/  FSEL R195, R31, -INF , !P2 ;  /* 0xff8000001fc37808 */ /* 0x000fe40005000000 */
[----:B------:R-:W-:-:S02]  /*3100*/  FSEL R181, R20, -INF , !P1 ;  /* 0xff80000014b57808 */ /* 0x000fc40004800000 */
[CC--:B------:R-:W-:Y:S02]  /*3110*/  ISETP.GE.AND P2, PT, R66.reuse, R13.reuse, PT ;  /* 0x0000000d4200720c */ /* 0x0c0fe40003f46270 */
[-C--:B------:R-:W-:Y:S02]  /*3120*/  ISETP.GE.AND P1, PT, R66, R12.reuse, PT ;  /* 0x0000000c4200720c */ /* 0x080fe40003f26270 */
[----:B------:R-:W-:Y:S02]  /*3130*/  FSEL R180, R21, -INF , !P2 ;  /* 0xff80000015b47808 */ /* 0x000fe40005000000 */
[----:B------:R-:W-:Y:S02]  /*3140*/  FSEL R193, R23, -INF , !P1 ;  /* 0xff80000017c17808 */ /* 0x000fe40004800000 */
[----:B------:R-:W-:Y:S02]  /*3150*/  ISETP.GE.AND P2, PT, R64, R13, PT ;  /* 0x0000000d4000720c */ /* 0x000fe40003f46270 */
[----:B------:R-:W-:-:S02]  /*3160*/  ISETP.GE.AND P1, PT, R65, R12, PT ;  /* 0x0000000c4100720c */ /* 0x000fc40003f26270 */
[----:B------:R-:W-:Y:S02]  /*3170*/  LOP3.LUT R4, R238, R237, RZ, 0xfc, !PT ;  /* 0x000000edee047212 */ /* 0x000fe400078efcff */
[----:B------:R-:W-:Y:S02]  /*3180*/  FSEL R142, R5, -INF , !P2 ;  /* 0xff800000058e7808 */ /* 0x000fe40005000000 */
[----:B------:R-:W-:Y:S02]  /*3190*/  FSEL R192, R6, -INF , !P1 ;  /* 0xff80000006c07808 */ /* 0x000fe40004800000 */
[C---:B------:R-:W-:Y:S02]  /*31a0*/  IADD3 R238, R231.reuse, 0x800, RZ ;  /* 0x00000800e7ee7810 */ /* 0x040fe40007ffe0ff */
[C---:B------:R-:W-:Y:S02]  /*31b0*/  IADD3 R237, R231.reuse, 0x1000, RZ ;  /* 0x00001000e7ed7810 */ /* 0x040fe40007ffe0ff */
[----:B------:R-:W-:-:S02]  /*31c0*/  IADD3 R235, R231, 0x2000, RZ ;  /* 0x00002000e7eb7810 */ /* 0x000fc40007ffe0ff */
[C---:B------:R-:W-:Y:S02]  /*31d0*/  IADD3 R234, R231.reuse, 0x2800, RZ ;  /* 0x00002800e7ea7810 */ /* 0x040fe40007ffe0ff */
[C---:B------:R-:W-:Y:S02]  /*31e0*/  IADD3 R233, R231.reuse, 0x3000, RZ ;  /* 0x00003000e7e97810 */ /* 0x040fe40007ffe0ff */
[----:B------:R-:W-:Y:S01]  /*31f0*/  IADD3 R232, R231, 0x3800, RZ ;  /* 0x00003800e7e87810 */ /* 0x000fe20007ffe0ff */
[----:B------:R-:W-:Y:S05]  /*3200*/  @!P0 BRA `(.L_x_1) ;  /* 0x0000023000008947 */ /* 0x000fea0003800000 */
[----:B------:R-:W2:Y:S01]  /*3210*/  LDL.64 R110, [R1+0x48] ;  /* 0x00004800016e7983 */ /* 0x000ea20000100a00 */
[----:B------:R-:W-:-:S04]  /*3220*/  IADD3 R8, R135, -0x2, RZ ;  /* 0xfffffffe87087810 */ /* 0x000fc80007ffe0ff */
[----:B------:R-:W-:Y:S01]  /*3230*/  SHF.R.S32.HI R5, RZ, 0x1f, R8 ;  /* 0x0000001fff057819 */ /* 0x000fe20000011408 */
[----:B------:R-:W-:-:S04]  /*3240*/  IMAD R3, R8, UR10, RZ ;  /* 0x0000000a08037c24 */ /* 0x000fc8000f8e02ff */
[----:B------:R-:W-:Y:S02]  /*3250*/  IMAD R3, R5, UR11, R3 ;  /* 0x0000000b05037c24 */ /* 0x000fe4000f8e0203 */
[----:B--2---:R-:W-:-:S04]  /*3260*/  IMAD.WIDE.U32 R8, R8, UR11, R110 ;  /* 0x0000000b08087c25 */ /* 0x004fc8000f8e006e */
[----:B------:R-:W-:Y:S01]  /*3270*/  IMAD.IADD R3, R9, 0x1, R3 ;  /* 0x0000000109037824 */ /* 0x000fe200078e0203 */
[----:B------:R-:W-:-:S04]  /*3280*/  LEA R6, P2, R8, c[0x0][0x168], 0x1 ;  /* 0x00005a0008067a11 */ /* 0x000fc800078408ff */
[----:B------:R-:W-:Y:S02]  /*3290*/  IADD3 R10, P1, R6, UR12, RZ ;  /* 0x0000000c060a7c10 */ /* 0x000fe4000ff3e0ff */
[----:B------:R-:W-:Y:S02]  /*32a0*/  LEA.HI.X R7, R8, c[0x0][0x16c], R3, 0x1, P2 ;  /* 0x00005b0008077a11 */ /* 0x000fe400010f0c03 */
[----:B------:R-:W-:Y:S02]  /*32b0*/  IADD3 R16, P2, R10, UR12, RZ ;  /* 0x0000000c0a107c10 */ /* 0x000fe4000ff5e0ff */
[----:B------:R-:W-:Y:S01]  /*32c0*/  IADD3.X R11, R7, UR14, RZ, P1, !PT ;  /* 0x0000000e070b7c10 */ /* 0x000fe20008ffe4ff */
[----:B------:R-:W-:Y:S01]  /*32d0*/  @!PT LDS RZ, [RZ] ;  /* 0x00000000fffff984 */ /* 0x000fe20000000800 */
[----:B------:R-:W-:Y:S01]  /*32e0*/  @!PT LDS RZ, [RZ] ;  /* 0x00000000fffff984 */ /* 0x000fe20000000800 */
[----:B------:R-:W-:Y:S01]  /*32f0*/  @!PT LDS RZ, [RZ] ;  /* 0x00000000fffff984 */ /* 0x000fe20000000800 */
[----:B------:R1:W-:Y:S01]  /*3300*/  LDGSTS.E.BYPASS.LTC128B.128 [R239+0x4000], [R6.64] ;  /* 0x0400000006ef7fae */ /* 0x0003e2000b901d48 */
[----:B------:R-:W-:Y:S02]  /*3310*/  IADD3 R14, P1, R16, UR12, RZ ;  /* 0x0000000c100e7c10 */ /* 0x000fe4000ff3e0ff */
[----:B------:R-:W-:Y:S01]  /*3320*/  IADD3.X R17, R11, UR14, RZ, P2, !PT ;  /* 0x0000000e0b117c10 */ /* 0x000fe200097fe4ff */
[----:B------:R2:W-:Y:S01]  /*3330*/  LDGSTS.E.BYPASS.LTC128B.128 [R239+0x4800], [R10.64] ;  /* 0x048000000aef7fae */ /* 0x0005e2000b901d48 */
[----:B------:R-:W-:-:S02]  /*3340*/  IADD3 R12, P2, R14, UR12, RZ ;  /* 0x0000000c0e0c7c10 */ /* 0x000fc4000ff5e0ff */
[----:B------:R-:W-:Y:S01]  /*3350*/  IADD3.X R15, R17, UR14, RZ, P1, !PT ;  /* 0x0000000e110f7c10 */ /* 0x000fe20008ffe4ff */
[----:B------:R3:W-:Y:S01]  /*3360*/  LDGSTS.E.BYPASS.LTC128B.128 [R239+0x5000], [R16.64] ;  /* 0x0500000010ef7fae */ /* 0x0007e2000b901d48 */
[----:B------:R-:W-:Y:S02]  /*3370*/  IADD3 R8, P1, R12, UR12, RZ ;  /* 0x0000000c0c087c10 */ /* 0x000fe4000ff3e0ff */
[----:B------:R-:W-:Y:S01]  /*3380*/  IADD3.X R13, R15, UR14, RZ, P2, !PT ;  /* 0x0000000e0f0d7c10 */ /* 0x000fe200097fe4ff */
[----:B------:R3:W-:Y:S03]  /*3390*/  LDGSTS.E.BYPASS.LTC128B.128 [R239+0x5800], [R14.64] ;  /* 0x058000000eef7fae */ /* 0x0007e6000b901d48 */
[----:B------:R-:W-:Y:S01]  /*33a0*/  IADD3.X R9, R13, UR14, RZ, P1, !PT ;  /* 0x0000000e0d097c10 */ /* 0x000fe20008ffe4ff */
[----:B------:R3:W-:Y:S04]  /*33b0*/  LDGSTS.E.BYPASS.LTC128B.128 [R239+0x6000], [R12.64] ;  /* 0x060000000cef7fae */ /* 0x0007e8000b901d48 */
[----:B------:R3:W-:Y:S01]  /*33c0*/  LDGSTS.E.BYPASS.LTC128B.128 [R239+0x6800], [R8.64] ;  /* 0x0680000008ef7fae */ /* 0x0007e2000b901d48 */
[----:B-1----:R-:W-:-:S04]  /*33d0*/  IADD3 R6, P2, R8, UR12, RZ ;  /* 0x0000000c08067c10 */ /* 0x002fc8000ff5e0ff */
[----:B--2---:R-:W-:Y:S02]  /*33e0*/  IADD3 R10, P1, R6, UR12, RZ ;  /* 0x0000000c060a7c10 */ /* 0x004fe4000ff3e0ff */
[----:B------:R-:W-:-:S04]  /*33f0*/  IADD3.X R7, R9, UR14, RZ, P2, !PT ;  /* 0x0000000e09077c10 */ /* 0x000fc800097fe4ff */
[----:B------:R-:W-:Y:S01]  /*3400*/  IADD3.X R11, R7, UR14, RZ, P1, !PT ;  /* 0x0000000e070b7c10 */ /* 0x000fe20008ffe4ff */
[----:B------:R3:W-:Y:S04]  /*3410*/  LDGSTS.E.BYPASS.LTC128B.128 [R239+0x7000], [R6.64] ;  /* 0x0700000006ef7fae */ /* 0x0007e8000b901d48 */
[----:B------:R3:W-:Y:S04]  /*3420*/  LDGSTS.E.BYPASS.LTC128B.128 [R239+0x7800], [R10.64] ;  /* 0x078000000aef7fae */ /* 0x0007e8000b901d48 */
[----:B------:R-:W0:Y:S02]  /*3430*/  LDGDEPBAR ;  /* 0x00000000000079af */ /* 0x000e240000000000 */
.L_x_1:
[----:B------:R-:W2:Y:S01]  /*3440*/  LDL.LU R246, [R1+0x1c] ;  /* 0x00001c0001f67983 */ /* 0x000ea20000300800 */
[----:B------:R-:W-:Y:S01]  /*3450*/  IMAD.MOV.U32 R217, RZ, RZ, R108 ;  /* 0x000000ffffd97224 */ /* 0x000fe200078e006c */
[----:B------:R-:W-:-:S02]  /*3460*/  MOV R216, R109 ;  /* 0x0000006d00d87202 */ /* 0x000fc40000000f00 */
[----:B------:R-:W4:Y:S04]  /*3470*/  LDL.LU R245, [R1+0x10] ;  /* 0x0000100001f57983 */ /* 0x000f280000300800 */
[----:B---3--:R-:W3:Y:S04]  /*3480*/  LDL.LU R244, [R1+0xc] ;  /* 0x00000c0001f47983 */ /* 0x008ee80000300800 */
[----:B------:R1:W-:Y:S04]  /*3490*/  STL [R1+0xbc], R239 ;  /* 0x0000bcef01007387 */ /* 0x0003e80000100800 */
[----:B-1----:R-:W2:Y:S04]  /*34a0*/  LDL.LU R239, [R1+0x30] ;  /* 0x0000300001ef7983 */ /* 0x002ea80000300800 */
[----:B------:R1:W-:Y:S04]  /*34b0*/  STL [R1+0xb8], R238 ;  /* 0x0000b8ee01007387 */ /* 0x0003e80000100800 */
[----:B-1----:R-:W2:Y:S04]  /*34c0*/  LDL.LU R238, [R1+0x38] ;  /* 0x0000380001ee7983 */ /* 0x002ea80000300800 */
[----:B------:R1:W-:Y:S04]  /*34d0*/  STL [R1+0xb4], R237 ;  /* 0x0000b4ed01007387 */ /* 0x0003e80000100800 */
[----:B-1----:R-:W2:Y:S04]  /*34e0*/  LDL.LU R237, [R1+0x2c] ;  /* 0x00002c0001ed7983 */ /* 0x002ea80000300800 */
[----:B------:R1:W-:Y:S04]  /*34f0*/  STL [R1+0xb0], R236 ;  /* 0x0000b0ec01007387 */ /* 0x0003e80000100800 */
[----:B-1----:R-:W2:Y:S04]  /*3500*/  LDL.LU R236, [R1+0x28] ;  /* 0x0000280001ec7983 */ /* 0x002ea80000300800 */
[----:B------:R-:W2:Y:S04]  /*3510*/  LDL.LU R213, [R1+0x34] ;  /* 0x0000340001d57983 */ /* 0x000ea80000300800 */
[----:B------:R1:W-:Y:S04]  /*3520*/  STL [R1+0xac], R235 ;  /* 0x0000aceb01007387 */ /* 0x0003e80000100800 */
[----:B-1----:R-:W2:Y:S04]  /*3530*/  LDL.LU R235, [R1+0x40] ;  /* 0x0000400001eb7983 */ /* 0x002ea80000300800 */
[----:B------:R1:W-:Y:S04]  /*3540*/  STL [R1+0xa8], R234 ;  /* 0x0000a8ea01007387 */ /* 0x0003e80000100800 */
[----:B-1----:R-:W2:Y:S04]  /*3550*/  LDL.LU R234, [R1+0x3c] ;  /* 0x00003c0001ea7983 */ /* 0x002ea80000300800 */
[----:B------:R-:W-:Y:S04]  /*3560*/  STL [R1+0xa4], R233 ;  /* 0x0000a4e901007387 */ /* 0x000fe80000100800 */
[----:B------:R-:W-:Y:S04]  /*3570*/  STL [R1+0xa0], R232 ;  /* 0x0000a0e801007387 */ /* 0x000fe80000100800 */
[----:B------:R-:W-:Y:S04]  /*3580*/  STL [R1+0x9c], R231 ;  /* 0x00009ce701007387 */ /* 0x000fe80000100800 */
[----:B------:R-:W-:Y:S04]  /*3590*/  STL [R1+0x98], R230 ;  /* 0x000098e601007387 */ /* 0x000fe80000100800 */
[----:B------:R-:W-:Y:S04]  /*35a0*/  STL [R1+0x94], R229 ;  /* 0x000094e501007387 */ /* 0x000fe80000100800 */
[----:B------:R-:W-:Y:S04]  /*35b0*/  STL [R1+0x90], R228 ;  /* 0x000090e401007387 */ /* 0x000fe80000100800 */
[----:B------:R1:W-:Y:S04]  /*35c0*/  STL [R1+0x8c], R227 ;  /* 0x00008ce301007387 */ /* 0x0003e80000100800 */
[----:B-1----:R-:W2:Y:S04]  /*35d0*/  LDL.LU R227, [R1+0x18] ;  /* 0x0000180001e37983 */ /* 0x002ea80000300800 */
[----:B------:R1:W-:Y:S04]  /*35e0*/  STL [R1+0x88], R226 ;  /* 0x000088e201007387 */ /* 0x0003e80000100800 */
[----:B------:R-:W-:Y:S04]  /*35f0*/  STL [R1+0x84], R225 ;  /* 0x000084e101007387 */ /* 0x000fe80000100800 */
[----:B-1----:R-:W3:Y:S01]  /*3600*/  LDL.LU R226, [R1] ;  /* 0x0000000001e27983 */ /* 0x002ee20000300800 */
[----:B------:R-:W-:-:S04]  /*3610*/  FMNMX.FTZ R3, R80, R55, !PT ;  /* 0x0000003750037209 */ /* 0x000fc80007810000 */
[----:B------:R-:W-:-:S04]  /*3620*/  FMNMX.FTZ R3, R60, R3, !PT ;  /* 0x000000033c037209 */ /* 0x000fc80007810000 */
[----:B------:R-:W-:-:S04]  /*3630*/  FMNMX.FTZ R3, R61, R3, !PT ;  /* 0x000000033d037209 */ /* 0x000fc80007810000 */
[----:B------:R-:W-:-:S04]  /*3640*/  FMNMX.FTZ R3, R63, R3, !PT ;  /* 0x000000033f037209 */ /* 0x000fc80007810000 */
[----:B------:R-:W-:-:S04]  /*3650*/  FMNMX.FTZ R3, R53, R3, !PT ;  /* 0x0000000335037209 */ /* 0x000fc80007810000 */
[----:B------:R-:W-:-:S04]  /*3660*/  FMNMX.FTZ R3, R52, R3, !PT ;  /* 0x0000000334037209 */ /* 0x000fc80007810000 */
[----:B------:R-:W-:Y:S02]  /*3670*/  FMNMX.FTZ R5, R83, R3, !PT ;  /* 0x0000000353057209 */ /* 0x000fe40007810000 */
[----:B------:R-:W-:Y:S02]  /*3680*/  FMNMX.FTZ R3, R81, R82, !PT ;  /* 0x0000005251037209 */ /* 0x000fe40007810000 */
[----:B------:R-:W-:Y:S02]  /*3690*/  FMNMX.FTZ R5, R117, R5, !PT ;  /* 0x0000000575057209 */ /* 0x000fe40007810000 */
[----:B------:R-:W-:Y:S02]  /*36a0*/  FMNMX.FTZ R3, R62, R3, !PT ;  /* 0x000000033e037209 */ /* 0x000fe40007810000 */
[----:B------:R-:W-:Y:S02]  /*36b0*/  FMNMX.FTZ R134, R115, R5, !PT ;  /* 0x0000000573867209 */ /* 0x000fe40007810000 */
[----:B------:R-:W-:-:S02]  /*36c0*/  FMNMX.FTZ R3, R54, R3, !PT ;  /* 0x0000000336037209 */ /* 0x000fc40007810000 */
        /* <DEDUP_REMOVED lines=43> */
[----:B------:R-:W-:-:S03]  /*3980*/  FMNMX.FTZ R3, R197, R3, !PT ;  /* 0x00000003c5037209 */ /* 0x000fc60007810000 */
[----:B------:R-:W1:Y:S01]  /*3990*/  SHFL.BFLY PT, R5, R134, 0x2, 0x1f ;  /* 0x0c401f0086057f89 */ /* 0x000e6200000e0000 */
[----:B------:R-:W-:-:S04]  /*39a0*/  FMNMX.FTZ R3, R196, R3, !PT ;  /* 0x00000003c4037209 */ /* 0x000fc80007810000 */
[----:B------:R-:W-:-:S04]  /*39b0*/  FMNMX.FTZ R3, R195, R3, !PT ;  /* 0x00000003c3037209 */ /* 0x000fc80007810000 */
[----:B------:R-:W-:-:S04]  /*39c0*/  FMNMX.FTZ R3, R194, R3, !PT ;  /* 0x00000003c2037209 */ /* 0x000fc80007810000 */
[----:B------:R-:W-:-:S04]  /*39d0*/  FMNMX.FTZ R3, R193, R3, !PT ;  /* 0x00000003c1037209 */ /* 0x000fc80007810000 */
[----:B------:R-:W-:-:S04]  /*39e0*/  FMNMX.FTZ R3, R192, R3, !PT ;  /* 0x00000003c0037209 */ /* 0x000fc80007810000 */
[----:B------:R-:W-:Y:S02]  /*39f0*/  FMNMX.FTZ R3, R191, R3, !PT ;  /* 0x00000003bf037209 */ /* 0x000fe40007810000 */
[----:B-1----:R-:W-:-:S03]  /*3a00*/  FMNMX.FTZ R134, R134, R5, !PT ;  /* 0x0000000586867209 */ /* 0x002fc60007810000 */
[----:B------:R-:W1:Y:S04]  /*3a10*/  SHFL.BFLY PT, R5, R3, 0x2, 0x1f ;  /* 0x0c401f0003057f89 */ /* 0x000e6800000e0000 */
[----:B------:R-:W4:Y:S01]  /*3a20*/  SHFL.BFLY PT, R6, R134, 0x1, 0x1f ;  /* 0x0c201f0086067f89 */ /* 0x000f2200000e0000 */
[----:B-1----:R-:W-:Y:S02]  /*3a30*/  FMNMX.FTZ R3, R3, R5, !PT ;  /* 0x0000000503037209 */ /* 0x002fe40007810000 */
[----:B------:R-:W-:-:S04]  /*3a40*/  FMNMX.FTZ R5, R150, R151, !PT ;  /* 0x0000009796057209 */ /* 0x000fc80007810000 */
[----:B------:R-:W-:Y:S01]  /*3a50*/  FMNMX.FTZ R5, R156, R5, !PT ;  /* 0x000000059c057209 */ /* 0x000fe20007810000 */
[----:B------:R-:W1:Y:S01]  /*3a60*/  SHFL.BFLY PT, R8, R3, 0x1, 0x1f ;  /* 0x0c201f0003087f89 */ /* 0x000e6200000e0000 */
[----:B----4-:R-:W-:Y:S02]  /*3a70*/  FMNMX.FTZ R134, R134, R6, !PT ;  /* 0x0000000686867209 */ /* 0x010fe40007810000 */
[----:B------:R-:W-:-:S04]  /*3a80*/  FMNMX.FTZ R5, R155, R5, !PT ;  /* 0x000000059b057209 */ /* 0x000fc80007810000 */
[----:B------:R-:W-:Y:S01]  /*3a90*/  FMNMX.FTZ R7, R152, R5, !PT ;  /* 0x0000000598077209 */ /* 0x000fe20007810000 */
[C---:B------:R-:W-:Y:S01]  /*3aa0*/  FMUL.FTZ R6, R134.reuse, c[0x0][0x23c] ;  /* 0x00008f0086067a20 */ /* 0x040fe20000410000 */
[----:B------:R-:W-:Y:S02]  /*3ab0*/  FSETP.NEU.FTZ.AND P1, PT, R134, -INF , PT ;  /* 0xff8000008600780b */ /* 0x000fe40003f3d000 */
[----:B------:R-:W-:Y:S02]  /*3ac0*/  FMNMX.FTZ R7, R153, R7, !PT ;  /* 0x0000000799077209 */ /* 0x000fe40007810000 */
[----:B------:R-:W-:Y:S02]  /*3ad0*/  FSEL R6, R6, RZ, P1 ;  /* 0x000000ff06067208 */ /* 0x000fe40000800000 */
[----:B------:R-:W-:-:S03]  /*3ae0*/  FMNMX.FTZ R7, R148, R7, !PT ;  /* 0x0000000794077209 */ /* 0x000fc60007810000 */
[----:B------:R-:W-:Y:S01]  /*3af0*/  FFMA.FTZ R5, R80, c[0x0][0x23c], -R6 ;  /* 0x00008f0050057a23 */ /* 0x000fe20000010806 */
[----:B------:R-:W-:-:S03]  /*3b00*/  FMNMX.FTZ R7, R149, R7, !PT ;  /* 0x0000000795077209 */ /* 0x000fc60007810000 */
[----:B------:R4:W-:Y:S01]  /*3b10*/  MUFU.EX2 R147, R5 ;  /* 0x0000000500937308 */ /* 0x0009e20000000800 */
[----:B------:R-:W-:Y:S02]  /*3b20*/  FMNMX.FTZ R7, R169, R7, !PT ;  /* 0x00000007a9077209 */ /* 0x000fe40007810000 */
[----:B-1----:R-:W-:Y:S02]  /*3b30*/  FMNMX.FTZ R3, R3, R8, !PT ;  /* 0x0000000803037209 */ /* 0x002fe40007810000 */
[----:B------:R-:W-:Y:S02]  /*3b40*/  FMNMX.FTZ R8, R159, R158, !PT ;  /* 0x0000009e9f087209 */ /* 0x000fe40007810000 */
[----:B------:R-:W-:Y:S01]  /*3b50*/  FMNMX.FTZ R9, R168, R7, !PT ;  /* 0x00000007a8097209 */ /* 0x000fe20007810000 */
[--C-:B------:R-:W-:Y:S01]  /*3b60*/  FFMA.FTZ R7, R61, c[0x0][0x23c], -R6.reuse ;  /* 0x00008f003d077a23 */ /* 0x100fe20000010806 */
[----:B------:R-:W-:Y:S01]  /*3b70*/  FMNMX.FTZ R8, R163, R8, !PT ;  /* 0x00000008a3087209 */ /* 0x000fe20007810000 */
[----:B----4-:R-:W-:Y:S01]  /*3b80*/  FFMA.FTZ R5, R55, c[0x0][0x23c], -R6 ;  /* 0x00008f0037057a23 */ /* 0x010fe20000010806 */
[----:B------:R-:W-:-:S03]  /*3b90*/  FMNMX.FTZ R9, R165, R9, !PT ;  /* 0x00000009a5097209 */ /* 0x000fc60007810000 */
[----:B------:R1:W-:Y:S01]  /*3ba0*/  MUFU.EX2 R205, R5 ;  /* 0x0000000500cd7308 */ /* 0x0003e20000000800 */
[----:B------:R-:W-:Y:S02]  /*3bb0*/  FSETP.NEU.FTZ.AND P1, PT, R3, -INF , PT ;  /* 0xff8000000300780b */ /* 0x000fe40003f3d000 */
[----:B------:R-:W-:-:S05]  /*3bc0*/  SHF.L.U32 R220, R4, 0x1, RZ ;  /* 0x0000000104dc7819 */ /* 0x000fca00000006ff */
[----:B------:R4:W-:Y:S01]  /*3bd0*/  MUFU.EX2 R212, R7 ;  /* 0x0000000700d47308 */ /* 0x0009e20000000800 */
[----:B-1----:R-:W-:Y:S01]  /*3be0*/  FFMA.FTZ R5, R60, c[0x0][0x23c], -R6 ;  /* 0x00008f003c057a23 */ /* 0x002fe20000010806 */
[----:B------:R-:W-:Y:S02]  /*3bf0*/  IADD3 R221, R2, R220, RZ ;  /* 0x000000dc02dd7210 */ /* 0x000fe40007ffe0ff */
[----:B------:R-:W-:-:S04]  /*3c00*/  MOV R230, R107 ;  /* 0x0000006b00e67202 */ /* 0x000fc80000000f00 */
[----:B------:R1:W1:Y:S01]  /*3c10*/  MUFU.EX2 R241, R5 ;  /* 0x0000000500f17308 */ /* 0x0002620000000800 */
[----:B------:R-:W-:Y:S02]  /*3c20*/  IMAD.MOV.U32 R225, RZ, RZ, R106 ;  /* 0x000000ffffe17224 */ /* 0x000fe400078e006a */
[----:B------:R-:W-:Y:S01]  /*3c30*/  IMAD.MOV.U32 R206, RZ, RZ, R104 ;  /* 0x000000ffffce7224 */ /* 0x000fe200078e0068 */
[----:B----4-:R-:W-:Y:S01]  /*3c40*/  FMNMX.FTZ R7, R162, R8, !PT ;  /* 0x00000008a2077209 */ /* 0x010fe20007810000 */
[----:B------:R-:W-:Y:S01]  /*3c50*/  IMAD.IADD R223, R0, 0x1, R220 ;  /* 0x0000000100df7824 */ /* 0x000fe200078e02dc */
[----:B------:R-:W-:Y:S01]  /*3c60*/  FMNMX.FTZ R8, R164, R9, !PT ;  /* 0x00000009a4087209 */ /* 0x000fe20007810000 */
[----:B------:R-:W-:Y:S01]  /*3c70*/  IMAD.MOV.U32 R88, RZ, RZ, R100 ;  /* 0x000000ffff587224 */ /* 0x000fe200078e0064 */
[----:B------:R-:W-:Y:S01]  /*3c80*/  FMNMX.FTZ R4, R161, R7, !PT ;  /* 0x00000007a1047209 */ /* 0x000fe20007810000 */
[----:B------:R-:W-:Y:S01]  /*3c90*/  IMAD.MOV.U32 R218, RZ, RZ, R102 ;  /* 0x000000ffffda7224 */ /* 0x000fe200078e0066 */
[----:B------:R-:W-:Y:S01]  /*3ca0*/  FMNMX.FTZ R8, R177, R8, !PT ;  /* 0x00000008b1087209 */ /* 0x000fe20007810000 */
[----:B------:R-:W-:Y:S01]  /*3cb0*/  IMAD.IADD R222, R0, 0x1, R221 ;  /* 0x0000000100de7824 */ /* 0x000fe200078e02dd */
[----:B------:R-:W-:-:S02]  /*3cc0*/  MOV R202, R105 ;  /* 0x0000006900ca7202 */ /* 0x000fc40000000f00 */
[----:B------:R-:W-:Y:S01]  /*3cd0*/  MOV R214, R103 ;  /* 0x0000006700d67202 */ /* 0x000fe20000000f00 */
[----:B------:R4:W-:Y:S01]  /*3ce0*/  STL [R1+0x80], R224 ;  /* 0x000080e001007387 */ /* 0x0009e20000100800 */
[----:B-1----:R-:W-:Y:S01]  /*3cf0*/  FMUL.FTZ R5, R3, c[0x0][0x23c] ;  /* 0x00008f0003057a20 */ /* 0x002fe20000410000 */
[----:B------:R-:W-:Y:S02]  /*3d00*/  FMNMX.FTZ R7, R160, R4, !PT ;  /* 0x00000004a0077209 */ /* 0x000fe40007810000 */
[----:B------:R-:W-:Y:S01]  /*3d10*/  FMNMX.FTZ R8, R176, R8, !PT ;  /* 0x00000008b0087209 */ /* 0x000fe20007810000 */
[----:B------:R-:W-:Y:S01]  /*3d20*/  LDSM.16.MT88.4 R68, [R220+0x8000] ;  /* 0x00800000dc44783b */ /* 0x000fe20000004200 */
[----:B------:R-:W-:Y:S02]  /*3d30*/  FSEL R5, R5, RZ, P1 ;  /* 0x000000ff05057208 */ /* 0x000fe40000800000 */
[----:B------:R-:W-:Y:S01]  /*3d40*/  FMNMX.FTZ R7, R154, R7, !PT ;  /* 0x000000079a077209 */ /* 0x000fe20007810000 */
[----:B------:R-:W-:Y:S02]  /*3d50*/  LDSM.16.MT88.4 R64, [R223+0x8000] ;  /* 0x00800000df40783b */ /* 0x000fe40000004200 */
[--C-:B------:R-:W-:Y:S01]  /*3d60*/  FFMA.FTZ R4, R82, c[0x0][0x23c], -R5.reuse ;  /* 0x00008f0052047a23 */ /* 0x100fe20000010805 */
[----:B------:R-:W-:Y:S01]  /*3d70*/  FMNMX.FTZ R8, R173, R8, !PT ;  /* 0x00000008ad087209 */ /* 0x000fe20007810000 */
[----:B------:R-:W-:Y:S02]  /*3d80*/  LDSM.16.MT88.4 R72, [R221+0x8000] ;  /* 0x00800000dd48783b */ /* 0x000fe40000004200 */
[----:B------:R1:W-:Y:S01]  /*3d90*/  MUFU.EX2 R233, R4 ;  /* 0x0000000400e97308 */ /* 0x0003e20000000800 */
[----:B------:R-:W-:Y:S01]  /*3da0*/  FFMA.FTZ R2, R62, c[0x0][0x23c], -R5 ;  /* 0x00008f003e027a23 */ /* 0x000fe20000010805 */
[----:B------:R-:W-:Y:S01]  /*3db0*/  MOV R215, R101 ;  /* 0x0000006500d77202 */ /* 0x000fe20000000f00 */
[----:B------:R-:W-:Y:S01]  /*3dc0*/  LDSM.16.MT88.4 R76, [R222+0x8000] ;  /* 0x00800000de4c783b */ /* 0x000fe20000004200 */
[----:B------:R-:W-:-:S03]  /*3dd0*/  F2FP.BF16.PACK_AB R10, R212, R241 ;  /* 0x000000f1d40a723e */ /* 0x000fc600000010ff */
[----:B------:R-:W-:Y:S01]  /*3de0*/  LDSM.16.MT88.4 R44, [R220+0x8800] ;  /* 0x00880000dc2c783b */ /* 0x000fe20000004200 */
[----:B------:R3:W-:Y:S03]  /*3df0*/  MUFU.EX2 R144, R2 ;  /* 0x0000000200907308 */ /* 0x0007e60000000800 */
[----:B------:R-:W-:Y:S04]  /*3e00*/  LDSM.16.MT88.4 R40, [R223+0x8800] ;  /* 0x00880000df28783b */ /* 0x000fe80000004200 */
[----:B------:R-:W-:Y:S01]  /*3e10*/  LDSM.16.MT88.4 R56, [R221+0x8800] ;  /* 0x00880000dd38783b */ /* 0x000fe20000004200 */
[----:B-1----:R-:W-:Y:S02]  /*3e20*/  FMNMX.FTZ R4, R157, R7, !PT ;  /* 0x000000079d047209 */ /* 0x002fe40007810000 */
[----:B------:R-:W-:-:S02]  /*3e30*/  FMNMX.FTZ R7, R172, R8, !PT ;  /* 0x00000008ac077209 */ /* 0x000fc40007810000 */
[----:B------:R-:W-:Y:S02]  /*3e40*/  FMNMX.FTZ R4, R171, R4, !PT ;  /* 0x00000004ab047209 */ /* 0x000fe40007810000 */
[----:B--2---:R-:W-:Y:S02]  /*3e50*/  FMNMX.FTZ R7, R227, R7, !PT ;  /* 0x00000007e3077209 */ /* 0x004fe40007810000 */
[----:B------:R-:W-:Y:S02]  /*3e60*/  FMNMX.FTZ R0, R170, R4, !PT ;  /* 0x00000004aa007209 */ /* 0x000fe40007810000 */
[----:B---3--:R-:W-:Y:S02]  /*3e70*/  FMNMX.FTZ R2, R230, R7, !PT ;  /* 0x00000007e6027209 */ /* 0x008fe40007810000 */
[----:B------:R-:W-:Y:S02]  /*3e80*/  FMNMX.FTZ R0, R167, R0, !PT ;  /* 0x00000000a7007209 */ /* 0x000fe40007810000 */
[----:B------:R-:W-:Y:S01]  /*3e90*/  FMNMX.FTZ R2, R225, R2, !PT ;  /* 0x00000002e1027209 */ /* 0x000fe20007810000 */
[----:B------:R-:W-:Y:S01]  /*3ea0*/  FFMA.FTZ R4, R54, c[0x0][0x23c], -R5 ;  /* 0x00008f0036047a23 */ /* 0x000fe20000010805 */
[----:B------:R-:W-:-:S02]  /*3eb0*/  FMNMX.FTZ R0, R166, R0, !PT ;  /* 0x00000000a6007209 */ /* 0x000fc40007810000 */
[----:B------:R-:W-:Y:S01]  /*3ec0*/  FMNMX.FTZ R2, R206, R2, !PT ;  /* 0x00000002ce027209 */ /* 0x000fe20007810000 */
[----:B------:R1:W-:Y:S01]  /*3ed0*/  MUFU.EX2 R228, R4 ;  /* 0x0000000400e47308 */ /* 0x0003e20000000800 */
[----:B------:R-:W-:Y:S02]  /*3ee0*/  FMNMX.FTZ R0, R226, R0, !PT ;  /* 0x00000000e2007209 */ /* 0x000fe40007810000 */
[----:B------:R-:W-:-:S04]  /*3ef0*/  FMNMX.FTZ R2, R88, R2, !PT ;  /* 0x0000000258027209 */ /* 0x000fc80007810000 */
[----:B------:R-:W-:Y:S01]  /*3f00*/  FMNMX.FTZ R2, R218, R2, !PT ;  /* 0x00000002da027209 */ /* 0x000fe20007810000 */
[----:B-1----:R-:W-:-:S04]  /*3f10*/  FFMA.FTZ R4, R63, c[0x0][0x23c], -R6 ;  /* 0x00008f003f047a23 */ /* 0x002fc80000010806 */
[----:B------:R1:W-:Y:S01]  /*3f20*/  MUFU.EX2 R243, R4 ;  /* 0x0000000400f37308 */ /* 0x0003e20000000800 */
[----:B------:R-:W-:-:S04]  /*3f30*/  FMNMX.FTZ R2, R239, R2, !PT ;  /* 0x00000002ef027209 */ /* 0x000fc80007810000 */
[----:B------:R-:W-:Y:S02]  /*3f40*/  FMNMX.FTZ R2, R238, R2, !PT ;  /* 0x00000002ee027209 */ /* 0x000fe40007810000 */
[----:B-1----:R-:W-:Y:S01]  /*3f50*/  FMNMX.FTZ R4, R252, R0, !PT ;  /* 0x00000000fc047209 */ /* 0x002fe20007810000 */
[----:B------:R-:W-:-:S04]  /*3f60*/  FFMA.FTZ R0, R53, c[0x0][0x23c], -R6 ;  /* 0x00008f0035007a23 */ /* 0x000fc80000010806 */
[----:B------:R1:W-:Y:S01]  /*3f70*/  MUFU.EX2 R229, R0 ;  /* 0x0000000000e57308 */ /* 0x0003e20000000800 */
[----:B------:R-:W-:-:S04]  /*3f80*/  FMNMX.FTZ R2, R237, R2, !PT ;  /* 0x00000002ed027209 */ /* 0x000fc80007810000 */
[----:B------:R-:W-:Y:S02]  /*3f90*/  FMNMX.FTZ R2, R236, R2, !PT ;  /* 0x00000002ec027209 */ /* 0x000fe40007810000 */
[----:B-1----:R-:W-:-:S04]  /*3fa0*/  FMNMX.FTZ R0, R175, R4, !PT ;  /* 0x00000004af007209 */ /* 0x002fc80007810000 */
[----:B------:R-:W-:-:S04]  /*3fb0*/  FMNMX.FTZ R0, R174, R0, !PT ;  /* 0x00000000ae007209 */ /* 0x000fc80007810000 */
[----:B------:R-:W-:Y:S01]  /*3fc0*/  FMNMX.FTZ R0, R202, R0, !PT ;  /* 0x00000000ca007209 */ /* 0x000fe20007810000 */
[----:B------:R-:W-:Y:S01]  /*3fd0*/  FFMA.FTZ R4, R52, c[0x0][0x23c], -R6 ;  /* 0x00008f0034047a23 */ /* 0x000fe20000010806 */
[----:B------:R-:W-:Y:S01]  /*3fe0*/  FMNMX.FTZ R2, R210, R2, !PT ;  /* 0x00000002d2027209 */ /* 0x000fe20007810000 */
[----:B------:R-:W-:Y:S01]  /*3ff0*/  FFMA.FTZ R9, R81, c[0x0][0x23c], -R5 ;  /* 0x00008f0051097a23 */ /* 0x000fe20000010805 */
[----:B------:R-:W-:Y:S01]  /*4000*/  FMNMX.FTZ R0, R246, R0, !PT ;  /* 0x00000000f6007209 */ /* 0x000fe20007810000 */
[----:B------:R1:W-:Y:S01]  /*4010*/  MUFU.EX2 R231, R4 ;  /* 0x0000000400e77308 */ /* 0x0003e20000000800 */
[----:B------:R-:W-:Y:S01]  /*4020*/  FMNMX.FTZ R2, R209, R2, !PT ;  /* 0x00000002d1027209 */ /* 0x000fe20007810000 */
[----:B------:R-:W-:Y:S01]  /*4030*/  LDSM.16.MT88.4 R52, [R222+0x8800] ;  /* 0x00880000de34783b */ /* 0x000fe20000004200 */
[----:B------:R-:W-:Y:S02]  /*4040*/  FMNMX.FTZ R0, R245, R0, !PT ;  /* 0x00000000f5007209 */ /* 0x000fe40007810000 */
[----:B------:R-:W-:-:S02]  /*4050*/  FMNMX.FTZ R2, R208, R2, !PT ;  /* 0x00000002d0027209 */ /* 0x000fc40007810000 */
[----:B------:R-:W-:Y:S01]  /*4060*/  FMNMX.FTZ R0, R244, R0, !PT ;  /* 0x00000000f4007209 */ /* 0x000fe20007810000 */
[----:B-1----:R-:W-:-:S03]  /*4070*/  FFMA.FTZ R4, R83, c[0x0][0x23c], -R6 ;  /* 0x00008f0053047a23 */ /* 0x002fc60000010806 */
[----:B------:R-:W-:Y:S01]  /*4080*/  FMNMX.FTZ R0, R217, R0, !PT ;  /* 0x00000000d9007209 */ /* 0x000fe20007810000 */
[----:B------:R1:W-:Y:S01]  /*4090*/  MUFU.EX2 R251, R4 ;  /* 0x0000000400fb7308 */ /* 0x0003e20000000800 */
[----:B------:R-:W-:Y:S02]  /*40a0*/  FMNMX.FTZ R2, R211, R2, !PT ;  /* 0x00000002d3027209 */ /* 0x000fe40007810000 */
[----:B------:R-:W-:Y:S02]  /*40b0*/  FMNMX.FTZ R0, R216, R0, !PT ;  /* 0x00000000d8007209 */ /* 0x000fe40007810000 */
[----:B------:R-:W-:Y:S01]  /*40c0*/  FMNMX.FTZ R7, R145, R2, !PT ;  /* 0x0000000291077209 */ /* 0x000fe20007810000 */
[--C-:B------:R-:W-:Y:S02]  /*40d0*/  FFMA.FTZ R2, R84, c[0x0][0x23c], -R5.reuse ;  /* 0x00008f0054027a23 */ /* 0x100fe40000010805 */
[----:B-1----:R-:W-:-:S04]  /*40e0*/  FFMA.FTZ R4, R92, c[0x0][0x23c], -R5 ;  /* 0x00008f005c047a23 */ /* 0x002fc80000010805 */
[----:B------:R1:W-:Y:S08]  /*40f0*/  MUFU.EX2 R204, R4 ;  /* 0x0000000400cc7308 */ /* 0x0003f00000000800 */
[----:B------:R-:W-:Y:S01]  /*4100*/  MUFU.EX2 R240, R2 ;  /* 0x0000000200f07308 */ /* 0x000fe20000000800 */
[----:B-1----:R-:W-:-:S07]  /*4110*/  FFMA.FTZ R4, R93, c[0x0][0x23c], -R5 ;  /* 0x00008f005d047a23 */ /* 0x002fce0000010805 */
[----:B----4-:R1:W-:Y:S02]  /*4120*/  MUFU.EX2 R224, R4 ;  /* 0x0000000400e07308 */ /* 0x0103e40000000800 */
[----:B-1----:R-:W-:Y:S02]  /*4130*/  FMNMX.FTZ R4, R214, R0, !PT ;  /* 0x00000000d6047209 */ /* 0x002fe40007810000 */
[----:B------:R-:W-:Y:S02]  /*4140*/  FMNMX.FTZ R0, R146, R7, !PT ;  /* 0x0000000792007209 */ /* 0x000fe40007810000 */
[----:B------:R-:W-:-:S03]  /*4150*/  FMNMX.FTZ R2, R215, R4, !PT ;  /* 0x00000004d7027209 */ /* 0x000fc60007810000 */
[----:B------:R-:W1:Y:S01]  /*4160*/  SHFL.BFLY PT, R7, R0, 0x2, 0x1f ;  /* 0x0c401f0000077f89 */ /* 0x000e6200000e0000 */
[----:B------:R-:W-:-:S04]  /*4170*/  FMNMX.FTZ R2, R213, R2, !PT ;  /* 0x00000002d5027209 */ /* 0x000fc80007810000 */
[----:B------:R-:W-:Y:S01]  /*4180*/  FMNMX.FTZ R2, R235, R2, !PT ;  /* 0x00000002eb027209 */ /* 0x000fe20007810000 */
[----:B------:R-:W2:Y:S03]  /*4190*/  MUFU.EX2 R232, R9 ;  /* 0x0000000900e87308 */ /* 0x000ea60000000800 */
[----:B------:R-:W-:-:S04]  /*41a0*/  FMNMX.FTZ R2, R234, R2, !PT ;  /* 0x00000002ea027209 */ /* 0x000fc80007810000 */
[----:B------:R-:W-:-:S04]  /*41b0*/  FMNMX.FTZ R2, R250, R2, !PT ;  /* 0x00000002fa027209 */ /* 0x000fc80007810000 */
[----:B------:R-:W-:Y:S01]  /*41c0*/  FMNMX.FTZ R2, R249, R2, !PT ;  /* 0x00000002f9027209 */ /* 0x000fe20007810000 */
[----:B------:R-:W-:-:S03]  /*41d0*/  FFMA.FTZ R4, R85, c[0x0][0x23c], -R5 ;  /* 0x00008f0055047a23 */ /* 0x000fc60000010805 */
[----:B------:R-:W-:Y:S02]  /*41e0*/  FMNMX.FTZ R2, R248, R2, !PT ;  /* 0x00000002f8027209 */ /* 0x000fe40007810000 */
[----:B-1----:R-:W-:Y:S02]  /*41f0*/  FMNMX.FTZ R0, R0, R7, !PT ;  /* 0x0000000700007209 */ /* 0x002fe40007810000 */
[----:B------:R-:W-:Y:S02]  /*4200*/  FMNMX.FTZ R2, R140, R2, !PT ;  /* 0x000000028c027209 */ /* 0x000fe40007810000 */
[----:B------:R-:W-:Y:S02]  /*4210*/  F2FP.BF16.PACK_AB R8, R205, R147 ;  /* 0x00000093cd08723e */ /* 0x000fe400000010ff */
[----:B--2---:R-:W-:Y:S02]  /*4220*/  F2FP.BF16.PACK_AB R9, R233, R232 ;  /* 0x000000e8e909723e */ /* 0x004fe400000010ff */
[----:B------:R-:W-:Y:S01]  /*4230*/  F2FP.BF16.PACK_AB R11, R228, R144 ;  /* 0x00000090e40b723e */ /* 0x000fe200000010ff */
[----:B------:R1:W2:Y:S01]  /*4240*/  MUFU.EX2 R247, R4 ;  /* 0x0000000400f77308 */ /* 0x0002a20000000800 */
[----:B------:R-:W3:Y:S05]  /*4250*/  SHFL.BFLY PT, R7, R0, 0x1, 0x1f ;  /* 0x0c201f0000077f89 */ /* 0x000eea00000e0000 */
[----:B------:R-:W-:Y:S01]  /*4260*/  HMMA.16816.F32.BF16 R60, R8, R68, RZ ;  /* 0x00000044083c723c */ /* 0x000fe200000418ff */
[----:B-1----:R-:W-:-:S07]  /*4270*/  FMNMX.FTZ R4, R139, R2, !PT ;  /* 0x000000028b047209 */ /* 0x002fce0007810000 */
[C---:B------:R-:W-:Y:S08]  /*4280*/  HMMA.16816.F32.BF16 R48, R8.reuse, R64, RZ ;  /* 0x000000400830723c */ /* 0x040ff000000418ff */
[C---:B------:R-:W-:Y:S08]  /*4290*/  HMMA.16816.F32.BF16 R36, R8.reuse, R72, RZ ;  /* 0x000000480824723c */ /* 0x040ff000000418ff */
[C---:B------:R-:W-:Y:S08]  /*42a0*/  HMMA.16816.F32.BF16 R32, R8.reuse, R76, RZ ;  /* 0x0000004c0820723c */ /* 0x040ff000000418ff */
[C---:B------:R-:W-:Y:S08]  /*42b0*/  HMMA.16816.F32.BF16 R28, R8.reuse, R70, RZ ;  /* 0x00000046081c723c */ /* 0x040ff000000418ff */
[C---:B------:R-:W-:Y:S08]  /*42c0*/  HMMA.16816.F32.BF16 R24, R8.reuse, R66, RZ ;  /* 0x000000420818723c */ /* 0x040ff000000418ff */
[C---:B------:R-:W-:Y:S08]  /*42d0*/  HMMA.16816.F32.BF16 R20, R8.reuse, R74, RZ ;  /* 0x0000004a0814723c */ /* 0x040ff000000418ff */
[----:B------:R-:W-:Y:S01]  /*42e0*/  HMMA.16816.F32.BF16 R16, R8, R78, RZ ;  /* 0x0000004e0810723c */ /* 0x000fe200000418ff */
[----:B------:R-:W1:Y:S01]  /*42f0*/  SHFL.BFLY PT, R8, R4, 0x2, 0x1f ;  /* 0x0c401f0004087f89 */ /* 0x000e6200000e0000 */
[----:B---3--:R-:W-:-:S04]  /*4300*/  FMNMX.FTZ R136, R0, R7, !PT ;  /* 0x0000000700887209 */ /* 0x008fc80007810000 */
[C---:B------:R-:W-:Y:S01]  /*4310*/  FSETP.NEU.FTZ.AND P1, PT, R136.reuse, -INF , PT ;  /* 0xff8000008800780b */ /* 0x040fe20003f3d000 */
[----:B------:R-:W-:-:S05]  /*4320*/  FMUL.FTZ R2, R136, c[0x0][0x23c] ;  /* 0x00008f0088027a20 */ /* 0x000fca0000410000 */
[----:B------:R-:W-:Y:S02]  /*4330*/  FSEL R2, R2, RZ, P1 ;  /* 0x000000ff02027208 */ /* 0x000fe40000800000 */
[----:B-1----:R-:W-:-:S05]  /*4340*/  FMNMX.FTZ R0, R4, R8, !PT ;  /* 0x0000000804007209 */ /* 0x002fca0007810000 */
[----:B------:R-:W1:Y:S01]  /*4350*/  SHFL.BFLY PT, R7, R0, 0x1, 0x1f ;  /* 0x0c201f0000077f89 */ /* 0x000e6200000e0000 */
[----:B------:R-:W-:-:S04]  /*4360*/  FFMA.FTZ R4, R150, c[0x0][0x23c], -R2 ;  /* 0x00008f0096047a23 */ /* 0x000fc80000010802 */
[----:B------:R3:W-:Y:S02]  /*4370*/  MUFU.EX2 R200, R4 ;  /* 0x0000000400c87308 */ /* 0x0007e40000000800 */
[----:B---3--:R-:W-:-:S06]  /*4380*/  FFMA.FTZ R4, R151, c[0x0][0x23c], -R2 ;  /* 0x00008f0097047a23 */ /* 0x008fcc0000010802 */
[----:B------:R3:W4:Y:S01]  /*4390*/  MUFU.EX2 R151, R4 ;  /* 0x0000000400977308 */ /* 0x0007220000000800 */
[----:B-1----:R-:W-:Y:S01]  /*43a0*/  FMNMX.FTZ R135, R0, R7, !PT ;  /* 0x0000000700877209 */ /* 0x002fe20007810000 */
[--C-:B------:R-:W-:Y:S02]  /*43b0*/  FFMA.FTZ R0, R153, c[0x0][0x23c], -R2.reuse ;  /* 0x00008f0099007a23 */ /* 0x100fe40000010802 */
[----:B---3--:R-:W-:-:S04]  /*43c0*/  FFMA.FTZ R4, R156, c[0x0][0x23c], -R2 ;  /* 0x00008f009c047a23 */ /* 0x008fc80000010802 */
[----:B------:R1:W-:Y:S01]  /*43d0*/  MUFU.EX2 R199, R4 ;  /* 0x0000000400c77308 */ /* 0x0003e20000000800 */
[----:B------:R-:W-:Y:S01]  /*43e0*/  FSETP.NEU.FTZ.AND P1, PT, R135, -INF , PT ;  /* 0xff8000008700780b */ /* 0x000fe20003f3d000 */
[----:B-1----:R-:W-:-:S06]  /*43f0*/  FFMA.FTZ R4, R155, c[0x0][0x23c], -R2 ;  /* 0x00008f009b047a23 */ /* 0x002fcc0000010802 */
[----:B------:R1:W3:Y:S08]  /*4400*/  MUFU.EX2 R155, R4 ;  /* 0x00000004009b7308 */ /* 0x0002f00000000800 */
[----:B------:R2:W-:Y:S01]  /*4410*/  MUFU.EX2 R203, R0 ;  /* 0x0000000000cb7308 */ /* 0x0005e20000000800 */
[----:B-1----:R-:W-:-:S07]  /*4420*/  FFMA.FTZ R4, R152, c[0x0][0x23c], -R2 ;  /* 0x00008f0098047a23 */ /* 0x002fce0000010802 */
[----:B------:R1:W-:Y:S01]  /*4430*/  MUFU.EX2 R201, R4 ;  /* 0x0000000400c97308 */ /* 0x0003e20000000800 */
[----:B--2---:R-:W-:-:S05]  /*4440*/  FMUL.FTZ R0, R135, c[0x0][0x23c] ;  /* 0x00008f0087007a20 */ /* 0x004fca0000410000 */
[----:B------:R-:W-:Y:S01]  /*4450*/  FSEL R0, R0, RZ, P1 ;  /* 0x000000ff00007208 */ /* 0x000fe20000800000 */
[----:B-1----:R-:W-:-:S04]  /*4460*/  FFMA.FTZ R4, R148, c[0x0][0x23c], -R2 ;  /* 0x00008f0094047a23 */ /* 0x002fc80000010802 */
[----:B------:R1:W-:Y:S02]  /*4470*/  MUFU.EX2 R207, R4 ;  /* 0x0000000400cf7308 */ /* 0x0003e40000000800 */
[----:B-1----:R-:W-:-:S06]  /*4480*/  FFMA.FTZ R4, R149, c[0x0][0x23c], -R2 ;  /* 0x00008f0095047a23 */ /* 0x002fcc0000010802 */
[----:B------:R1:W-:Y:S02]  /*4490*/  MUFU.EX2 R242, R4 ;  /* 0x0000000400f27308 */ /* 0x0003e40000000800 */
[----:B-1----:R-:W-:-:S06]  /*44a0*/  FFMA.FTZ R4, R159, c[0x0][0x23c], -R0 ;  /* 0x00008f009f047a23 */ /* 0x002fcc0000010800 */
[----:B------:R1:W-:Y:S02]  /*44b0*/  MUFU.EX2 R150, R4 ;  /* 0x0000000400967308 */ /* 0x0003e40000000800 */
[----:B-1----:R-:W-:-:S06]  /*44c0*/  FFMA.FTZ R4, R158, c[0x0][0x23c], -R0 ;  /* 0x00008f009e047a23 */ /* 0x002fcc0000010800 */
[----:B------:R1:W2:Y:S02]  /*44d0*/  MUFU.EX2 R148, R4 ;  /* 0x0000000400947308 */ /* 0x0002a40000000800 */
[----:B-1----:R-:W-:-:S06]  /*44e0*/  FFMA.FTZ R4, R163, c[0x0][0x23c], -R0 ;  /* 0x00008f00a3047a23 */ /* 0x002fcc0000010800 */
[----:B------:R1:W-:Y:S01]  /*44f0*/  MUFU.EX2 R149, R4 ;  /* 0x0000000400957308 */ /* 0x0003e20000000800 */
[----:B------:R-:W-:Y:S02]  /*4500*/  F2FP.BF16.PACK_AB R12, R229, R243 ;  /* 0x000000f3e50c723e */ /* 0x000fe400000010ff */
[----:B------:R-:W-:Y:S02]  /*4510*/  F2FP.BF16.PACK_AB R13, R224, R204 ;  /* 0x000000cce00d723e */ /* 0x000fe400000010ff */
[----:B------:R-:W-:Y:S01]  /*4520*/  F2FP.BF16.PACK_AB R14, R251, R231 ;  /* 0x000000e7fb0e723e */ /* 0x000fe200000010ff */
[----:B-1----:R-:W-:-:S04]  /*4530*/  FFMA.FTZ R4, R162, c[0x0][0x23c], -R0 ;  /* 0x00008f00a2047a23 */ /* 0x002fc80000010800 */
[----:B------:R1:W1:Y:S01]  /*4540*/  MUFU.EX2 R152, R4 ;  /* 0x0000000400987308 */ /* 0x0002620000000800 */
[----:B------:R-:W-:Y:S01]  /*4550*/  F2FP.BF16.PACK_AB R15, R247, R240 ;  /* 0x000000f0f70f723e */ /* 0x000fe200000010ff */
[----:B-1----:R-:W-:-:S06]  /*4560*/  FFMA.FTZ R4, R161, c[0x0][0x23c], -R0 ;  /* 0x00008f00a1047a23 */ /* 0x002fcc0000010800 */
[----:B------:R1:W-:Y:S01]  /*4570*/  MUFU.EX2 R153, R4 ;  /* 0x0000000400997308 */ /* 0x0003e20000000800 */
[C---:B------:R-:W-:Y:S08]  /*4580*/  HMMA.16816.F32.BF16 R80, R12.reuse, R44, R60 ;  /* 0x0000002c0c50723c */ /* 0x040ff0000004183c */
[----:B------:R-:W-:Y:S01]  /*4590*/  HMMA.16816.F32.BF16 R108, R12, R40, R48 ;  /* 0x000000280c6c723c */ /* 0x000fe20000041830 */
[----:B-1----:R-:W-:-:S07]  /*45a0*/  FFMA.FTZ R4, R160, c[0x0][0x23c], -R0 ;  /* 0x00008f00a0047a23 */ /* 0x002fce0000010800 */
[C---:B------:R-:W-:Y:S01]  /*45b0*/  HMMA.16816.F32.BF16 R84, R12.reuse, R56, R36 ;  /* 0x000000380c54723c */ /* 0x040fe20000041824 */
[----:B------:R1:W1:Y:S07]  /*45c0*/  MUFU.EX2 R162, R4 ;  /* 0x0000000400a27308 */ /* 0x00026e0000000800 */
[C---:B------:R-:W-:Y:S08]  /*45d0*/  HMMA.16816.F32.BF16 R104, R12.reuse, R52, R32 ;  /* 0x000000340c68723c */ /* 0x040ff00000041820 */
[----:B------:R-:W-:Y:S01]  /*45e0*/  HMMA.16816.F32.BF16 R60, R12, R46, R28 ;  /* 0x0000002e0c3c723c */ /* 0x000fe2000004181c */
[----:B-1----:R-:W-:-:S07]  /*45f0*/  FFMA.FTZ R4, R154, c[0x0][0x23c], -R0 ;  /* 0x00008f009a047a23 */ /* 0x002fce0000010800 */
[C---:B------:R-:W-:Y:S01]  /*4600*/  HMMA.16816.F32.BF16 R96, R12.reuse, R42, R24 ;  /* 0x0000002a0c60723c */ /* 0x040fe20000041818 */
[----:B------:R1:W-:Y:S07]  /*4610*/  MUFU.EX2 R154, R4 ;  /* 0x00000004009a7308 */ /* 0x0003ee0000000800 */
[C---:B------:R-:W-:Y:S08]  /*4620*/  HMMA.16816.F32.BF16 R92, R12.reuse, R58, R20 ;  /* 0x0000003a0c5c723c */ /* 0x040ff00000041814 */
[----:B------:R-:W-:Y:S01]  /*4630*/  HMMA.16816.F32.BF16 R100, R12, R54, R16 ;  /* 0x000000360c64723c */ /* 0x000fe20000041810 */
[----:B-1----:R-:W-:-:S06]  /*4640*/  FFMA.FTZ R4, R157, c[0x0][0x23c], -R0 ;  /* 0x00008f009d047a23 */ /* 0x002fcc0000010800 */
[----:B----4-:R-:W-:Y:S02]  /*4650*/  F2FP.BF16.PACK_AB R12, R151, R200 ;  /* 0x000000c8970c723e */ /* 0x010fe400000010ff */
[----:B---3--:R-:W-:Y:S02]  /*4660*/  F2FP.BF16.PACK_AB R14, R155, R199 ;  /* 0x000000c79b0e723e */ /* 0x008fe400000010ff */
[----:B--2---:R-:W-:Y:S02]  /*4670*/  F2FP.BF16.PACK_AB R13, R148, R150 ;  /* 0x00000096940d723e */ /* 0x004fe400000010ff */
[----:B------:R-:W-:Y:S01]  /*4680*/  F2FP.BF16.PACK_AB R15, R152, R149 ;  /* 0x00000095980f723e */ /* 0x000fe200000010ff */
[----:B------:R-:W1:Y:S06]  /*4690*/  MUFU.EX2 R163, R4 ;  /* 0x0000000400a37308 */ /* 0x000e6c0000000800 */
[----:B------:R-:W-:Y:S01]  /*46a0*/  HMMA.16816.F32.BF16 R16, R12, R64, RZ ;  /* 0x000000400c10723c */ /* 0x000fe200000418ff */
[----:B------:R-:W-:-:S02]  /*46b0*/  F2FP.BF16.PACK_AB R8, R203, R201 ;  /* 0x000000c9cb08723e */ /* 0x000fc400000010ff */
[----:B------:R-:W-:Y:S02]  /*46c0*/  F2FP.BF16.PACK_AB R9, R162, R153 ;  /* 0x00000099a209723e */ /* 0x000fe400000010ff */
[----:B------:R-:W-:Y:S02]  /*46d0*/  F2FP.BF16.PACK_AB R10, R242, R207 ;  /* 0x000000cff20a723e */ /* 0x000fe400000010ff */
[----:B-1----:R-:W-:Y:S01]  /*46e0*/  F2FP.BF16.PACK_AB R11, R163, R154 ;  /* 0x0000009aa30b723e */ /* 0x002fe200000010ff */
[----:B------:R-:W-:Y:S01]  /*46f0*/  FFMA.FTZ R4, R169, c[0x0][0x23c], -R2 ;  /* 0x00008f00a9047a23 */ /* 0x000fe20000010802 */
[----:B------:R-:W-:-:S03]  /*4700*/  MOV R157, R88 ;  /* 0x00000058009d7202 */ /* 0x000fc60000000f00 */
[----:B------:R1:W-:Y:S11]  /*4710*/  MUFU.EX2 R161, R4 ;  /* 0x0000000400a17308 */ /* 0x0003f60000000800 */
[----:B------:R-:W-:Y:S01]  /*4720*/  @!UPT UIADD3 URZ, URZ, URZ, URZ ;  /* 0x0000003f3f3ff290 */ /* 0x000fe2000fffe03f */
[----:B------:R-:W-:Y:S01]  /*4730*/  HMMA.16816.F32.BF16 R88, R8, R40, R16 ;  /* 0x000000280858723c */ /* 0x000fe20000041810 */
[----:B-1----:R-:W-:-:S06]  /*4740*/  FFMA.FTZ R4, R168, c[0x0][0x23c], -R2 ;  /* 0x00008f00a8047a23 */ /* 0x002fcc0000010802 */
[----:B------:R-:W-:Y:S02]  /*4750*/  IMAD.MOV.U32 R41, RZ, RZ, R215 ;  /* 0x000000ffff297224 */ /* 0x000fe400078e00d7 */
[----:B------:R1:W-:Y:S02]  /*4760*/  MUFU.EX2 R215, R4 ;  /* 0x0000000400d77308 */ /* 0x0003e40000000800 */
[----:B-1----:R-:W-:-:S06]  /*4770*/  FFMA.FTZ R4, R165, c[0x0][0x23c], -R2 ;  /* 0x00008f00a5047a23 */ /* 0x002fcc0000010802 */
[----:B------:R1:W2:Y:S02]  /*4780*/  MUFU.EX2 R7, R4 ;  /* 0x0000000400077308 */ /* 0x0002a40000000800 */
[----:B-1----:R-:W-:-:S06]  /*4790*/  FFMA.FTZ R4, R164, c[0x0][0x23c], -R2 ;  /* 0x00008f00a4047a23 */ /* 0x002fcc0000010802 */
[----:B------:R1:W-:Y:S01]  /*47a0*/  MUFU.EX2 R158, R4 ;  /* 0x00000004009e7308 */ /* 0x0003e20000000800 */
[----:B--2---:R-:W-:Y:S01]  /*47b0*/  MOV R164, R7 ;  /* 0x0000000700a47202 */ /* 0x004fe20000000f00 */
[----:B------:R-:W-:Y:S01]  /*47c0*/  HMMA.16816.F32.BF16 R16, R12, R76, RZ ;  /* 0x0000004c0c10723c */ /* 0x000fe200000418ff */
[----:B-1----:R-:W-:-:S05]  /*47d0*/  FFMA.FTZ R4, R171, c[0x0][0x23c], -R0 ;  /* 0x00008f00ab047a23 */ /* 0x002fca0000010800 */
[----:B------:R1:W-:Y:S02]  /*47e0*/  MUFU.EX2 R160, R4 ;  /* 0x0000000400a07308 */ /* 0x0003e40000000800 */
[----:B------:R-:W-:Y:S01]  /*47f0*/  HMMA.16816.F32.BF16 R24, R12, R72, RZ ;  /* 0x000000480c18723c */ /* 0x000fe200000418ff */
[----:B-1----:R-:W-:-:S05]  /*4800*/  FFMA.FTZ R4, R170, c[0x0][0x23c], -R0 ;  /* 0x00008f00aa047a23 */ /* 0x002fca0000010800 */
[----:B------:R1:W2:Y:S02]  /*4810*/  MUFU.EX2 R7, R4 ;  /* 0x0000000400077308 */ /* 0x0002a40000000800 */
[----:B------:R-:W-:Y:S01]  /*4820*/  HMMA.16816.F32.BF16 R20, R12, R68, RZ ;  /* 0x000000440c14723c */ /* 0x000fe200000418ff */
[----:B-1----:R-:W-:-:S05]  /*4830*/  FFMA.FTZ R4, R167, c[0x0][0x23c], -R0 ;  /* 0x00008f00a7047a23 */ /* 0x002fca0000010800 */
[----:B------:R1:W-:Y:S02]  /*4840*/  MUFU.EX2 R165, R4 ;  /* 0x0000000400a57308 */ /* 0x0003e40000000800 */
[----:B------:R-:W-:Y:S01]  /*4850*/  HMMA.16816.F32.BF16 R32, R12, R70, RZ ;  /* 0x000000460c20723c */ /* 0x000fe200000418ff */
[----:B-1----:R-:W-:-:S05]  /*4860*/  FFMA.FTZ R4, R166, c[0x0][0x23c], -R0 ;  /* 0x00008f00a6047a23 */ /* 0x002fca0000010800 */
[----:B------:R1:W3:Y:S02]  /*4870*/  MUFU.EX2 R219, R4 ;  /* 0x0000000400db7308 */ /* 0x0002e40000000800 */
[----:B-1----:R-:W-:-:S06]  /*4880*/  FFMA.FTZ R4, R117, c[0x0][0x23c], -R6 ;  /* 0x00008f0075047a23 */ /* 0x002fcc0000010806 */
[----:B------:R1:W-:Y:S01]  /*4890*/  MUFU.EX2 R159, R4 ;  /* 0x00000004009f7308 */ /* 0x0003e20000000800 */
[----:B------:R-:W-:Y:S01]  /*48a0*/  IMAD.MOV.U32 R117, RZ, RZ, R214 ;  /* 0x000000ffff757224 */ /* 0x000fe200078e00d6 */
[----:B------:R-:W-:Y:S01]  /*48b0*/  HMMA.16816.F32.BF16 R28, R12, R66, RZ ;  /* 0x000000420c1c723c */ /* 0x000fe200000418ff */
[----:B------:R-:W-:Y:S02]  /*48c0*/  IMAD.MOV.U32 R171, RZ, RZ, R202 ;  /* 0x000000ffffab7224 */ /* 0x000fe400078e00ca */
[----:B-1----:R-:W-:-:S04]  /*48d0*/  FFMA.FTZ R4, R115, c[0x0][0x23c], -R6 ;  /* 0x00008f0073047a23 */ /* 0x002fc80000010806 */
[----:B------:R1:W4:Y:S01]  /*48e0*/  MUFU.EX2 R166, R4 ;  /* 0x0000000400a67308 */ /* 0x0003220000000800 */
[C---:B------:R-:W-:Y:S01]  /*48f0*/  HMMA.16816.F32.BF16 R68, R8.reuse, R52, R16 ;  /* 0x000000340844723c */ /* 0x040fe20000041810 */
[----:B------:R-:W3:Y:S07]  /*4900*/  LDSM.16.MT88.4 R16, [R220+0x9000] ;  /* 0x00900000dc10783b */ /* 0x000eee0000004200 */
[----:B------:R-:W-:Y:S01]  /*4910*/  HMMA.16816.F32.BF16 R64, R8, R56, R24 ;  /* 0x000000380840723c */ /* 0x000fe20000041818 */
[----:B------:R-:W3:Y:S01]  /*4920*/  LDSM.16.MT88.4 R24, [R223+0x9000] ;  /* 0x00900000df18783b */ /* 0x000ee20000004200 */
[----:B-1----:R-:W-:-:S04]  /*4930*/  FFMA.FTZ R4, R113, c[0x0][0x23c], -R6 ;  /* 0x00008f0071047a23 */ /* 0x002fc80000010806 */
[----:B------:R1:W-:Y:S02]  /*4940*/  MUFU.EX2 R214, R4 ;  /* 0x0000000400d67308 */ /* 0x0003e40000000800 */
[----:B------:R-:W-:Y:S01]  /*4950*/  HMMA.16816.F32.BF16 R48, R8, R44, R20 ;  /* 0x0000002c0830723c */ /* 0x000fe20000041814 */
[----:B--2---:R-:W-:Y:S02]  /*4960*/  IMAD.MOV.U32 R115, RZ, RZ, R7 ;  /* 0x000000ffff737224 */ /* 0x004fe400078e0007 */
[----:B------:R-:W-:Y:S02]  /*4970*/  FFMA.FTZ R7, R112, c[0x0][0x23c], -R6 ;  /* 0x00008f0070077a23 */ /* 0x000fe40000010806 */
[----:B-1----:R-:W-:-:S04]  /*4980*/  FFMA.FTZ R4, R119, c[0x0][0x23c], -R5 ;  /* 0x00008f0077047a23 */ /* 0x002fc80000010805 */
[----:B------:R1:W-:Y:S01]  /*4990*/  MUFU.EX2 R202, R4 ;  /* 0x0000000400ca7308 */ /* 0x0003e20000000800 */
[----:B------:R-:W-:Y:S01]  /*49a0*/  HMMA.16816.F32.BF16 R20, R12, R74, RZ ;  /* 0x0000004a0c14723c */ /* 0x000fe200000418ff */
[----:B------:R-:W-:-:S07]  /*49b0*/  IMAD.MOV.U32 R112, RZ, RZ, R157 ;  /* 0x000000ffff707224 */ /* 0x000fce00078e009d */
[----:B------:R-:W-:Y:S01]  /*49c0*/  HMMA.16816.F32.BF16 R12, R12, R78, RZ ;  /* 0x0000004e0c0c723c */ /* 0x000fe200000418ff */
[----:B-1----:R-:W-:-:S04]  /*49d0*/  FFMA.FTZ R4, R118, c[0x0][0x23c], -R5 ;  /* 0x00008f0076047a23 */ /* 0x002fc80000010805 */
[----:B------:R1:W2:Y:S03]  /*49e0*/  MUFU.EX2 R167, R4 ;  /* 0x0000000400a77308 */ /* 0x0002a60000000800 */
[----:B------:R-:W-:Y:S01]  /*49f0*/  HMMA.16816.F32.BF16 R32, R8, R46, R32 ;  /* 0x0000002e0820723c */ /* 0x000fe20000041820 */
[----:B------:R-:W-:Y:S01]  /*4a00*/  MOV R156, R218 ;  /* 0x000000da009c7202 */ /* 0x000fe20000000f00 */
[----:B-1----:R-:W-:-:S04]  /*4a10*/  FFMA.FTZ R4, R116, c[0x0][0x23c], -R5 ;  /* 0x00008f0074047a23 */ /* 0x002fc80000010805 */
[----:B------:R1:W-:Y:S08]  /*4a20*/  MUFU.EX2 R157, R4 ;  /* 0x00000004009d7308 */ /* 0x0003f00000000800 */
[----:B------:R-:W2:Y:S01]  /*4a30*/  MUFU.EX2 R218, R7 ;  /* 0x0000000700da7308 */ /* 0x000ea20000000800 */
[----:B-1----:R-:W-:-:S07]  /*4a40*/  FFMA.FTZ R4, R114, c[0x0][0x23c], -R5 ;  /* 0x00008f0072047a23 */ /* 0x002fce0000010805 */
[----:B------:R1:W1:Y:S01]  /*4a50*/  MUFU.EX2 R113, R4 ;  /* 0x0000000400717308 */ /* 0x0002620000000800 */
[----:B------:R-:W-:Y:S01]  /*4a60*/  HMMA.16816.F32.BF16 R44, R8, R42, R28 ;  /* 0x0000002a082c723c */ /* 0x000fe2000004181c */
[----:B------:R-:W-:-:S07]  /*4a70*/  MOV R119, R41 ;  /* 0x0000002900777202 */ /* 0x000fce0000000f00 */
[C---:B------:R-:W-:Y:S01]  /*4a80*/  HMMA.16816.F32.BF16 R36, R8.reuse, R58, R20 ;  /* 0x0000003a0824723c */ /* 0x040fe20000041814 */
[----:B------:R-:W2:Y:S07]  /*4a90*/  LDSM.16.MT88.4 R20, [R221+0x9000] ;  /* 0x00900000dd14783b */ /* 0x000eae0000004200 */
[----:B------:R-:W-:Y:S01]  /*4aa0*/  HMMA.16816.F32.BF16 R28, R8, R54, R12 ;  /* 0x00000036081c723c */ /* 0x000fe2000004180c */
[----:B-1----:R-:W-:-:S06]  /*4ab0*/  FFMA.FTZ R4, R177, c[0x0][0x23c], -R2 ;  /* 0x00008f00b1047a23 */ /* 0x002fcc0000010802 */
[----:B------:R-:W-:Y:S02]  /*4ac0*/  F2FP.BF16.PACK_AB R12, R215, R161 ;  /* 0x000000a1d70c723e */ /* 0x000fe400000010ff */
[----:B------:R-:W-:Y:S02]  /*4ad0*/  F2FP.BF16.PACK_AB R13, R115, R160 ;  /* 0x000000a0730d723e */ /* 0x000fe400000010ff */
[----:B------:R-:W-:Y:S02]  /*4ae0*/  F2FP.BF16.PACK_AB R14, R158, R164 ;  /* 0x000000a49e0e723e */ /* 0x000fe400000010ff */
[----:B---3--:R-:W-:Y:S02]  /*4af0*/  F2FP.BF16.PACK_AB R15, R219, R165 ;  /* 0x000000a5db0f723e */ /* 0x008fe400000010ff */
[----:B----4-:R-:W-:Y:S02]  /*4b00*/  F2FP.BF16.PACK_AB R8, R166, R159 ;  /* 0x0000009fa608723e */ /* 0x010fe400000010ff */
[----:B--2---:R-:W-:-:S02]  /*4b10*/  F2FP.BF16.PACK_AB R9, R167, R202 ;  /* 0x000000caa709723e */ /* 0x004fc400000010ff */
[----:B------:R-:W-:Y:S02]  /*4b20*/  F2FP.BF16.PACK_AB R10, R218, R214 ;  /* 0x000000d6da0a723e */ /* 0x000fe400000010ff */
[----:B------:R-:W-:Y:S01]  /*4b30*/  F2FP.BF16.PACK_AB R11, R113, R157 ;  /* 0x0000009d710b723e */ /* 0x000fe200000010ff */
[-C--:B------:R-:W-:Y:S08]  /*4b40*/  HMMA.16816.F32.BF16 R40, R12, R16.reuse, R48 ;  /* 0x000000100c28723c */ /* 0x080ff00000041830 */
[C---:B------:R-:W-:Y:S08]  /*4b50*/  HMMA.16816.F32.BF16 R56, R8.reuse, R16, R80 ;  /* 0x000000100838723c */ /* 0x040ff00000041850 */
[-C--:B------:R-:W-:Y:S08]  /*4b60*/  HMMA.16816.F32.BF16 R60, R8, R18.reuse, R60 ;  /* 0x00000012083c723c */ /* 0x080ff0000004183c */
[----:B------:R-:W-:Y:S01]  /*4b70*/  HMMA.16816.F32.BF16 R32, R12, R18, R32 ;  /* 0x000000120c20723c */ /* 0x000fe20000041820 */
[----:B------:R-:W1:Y:S07]  /*4b80*/  LDSM.16.MT88.4 R16, [R222+0x9000] ;  /* 0x00900000de10783b */ /* 0x000e6e0000004200 */
[----:B------:R-:W-:Y:S01]  /*4b90*/  HMMA.16816.F32.BF16 R76, R8, R24, R108 ;  /* 0x00000018084c723c */ /* 0x000fe2000004186c */
[----:B------:R2:W-:Y:S01]  /*4ba0*/  MUFU.EX2 R108, R4 ;  /* 0x00000004006c7308 */ /* 0x0005e20000000800 */
[----:B------:R-:W-:Y:S01]  /*4bb0*/  MOV R170, R206 ;  /* 0x000000ce00aa7202 */ /* 0x000fe20000000f00 */
[----:B--2---:R-:W-:-:S06]  /*4bc0*/  FFMA.FTZ R4, R176, c[0x0][0x23c], -R2 ;  /* 0x00008f00b0047a23 */ /* 0x004fcc0000010802 */
[----:B------:R2:W-:Y:S02]  /*4bd0*/  MUFU.EX2 R168, R4 ;  /* 0x0000000400a87308 */ /* 0x0005e40000000800 */
[----:B--2---:R-:W-:-:S06]  /*4be0*/  FFMA.FTZ R4, R173, c[0x0][0x23c], -R2 ;  /* 0x00008f00ad047a23 */ /* 0x004fcc0000010802 */
[----:B------:R2:W-:Y:S02]  /*4bf0*/  MUFU.EX2 R173, R4 ;  /* 0x0000000400ad7308 */ /* 0x0005e40000000800 */
[----:B--2---:R-:W-:-:S06]  /*4c00*/  FFMA.FTZ R4, R172, c[0x0][0x23c], -R2 ;  /* 0x00008f00ac047a23 */ /* 0x004fcc0000010802 */
[----:B------:R2:W-:Y:S02]  /*4c10*/  MUFU.EX2 R206, R4 ;  /* 0x0000000400ce7308 */ /* 0x0005e40000000800 */
[----:B--2---:R-:W-:-:S06]  /*4c20*/  FFMA.FTZ R4, R226, c[0x0][0x23c], -R0 ;  /* 0x00008f00e2047a23 */ /* 0x004fcc0000010800 */
[----:B------:R2:W3:Y:S02]  /*4c30*/  MUFU.EX2 R7, R4 ;  /* 0x0000000400077308 */ /* 0x0004e40000000800 */
[----:B--2---:R-:W-:-:S06]  /*4c40*/  FFMA.FTZ R4, R252, c[0x0][0x23c], -R0 ;  /* 0x00008f00fc047a23 */ /* 0x004fcc0000010800 */
[----:B------:R2:W-:Y:S01]  /*4c50*/  MUFU.EX2 R169, R4 ;  /* 0x0000000400a97308 */ /* 0x0005e20000000800 */
[----:B------:R-:W-:Y:S01]  /*4c60*/  HMMA.16816.F32.BF16 R84, R8, R20, R84 ;  /* 0x000000140854723c */ /* 0x000fe20000041854 */
[----:B--2---:R-:W-:-:S06]  /*4c70*/  FFMA.FTZ R4, R175, c[0x0][0x23c], -R0 ;  /* 0x00008f00af047a23 */ /* 0x004fcc0000010800 */
[----:B------:R2:W-:Y:S01]  /*4c80*/  MUFU.EX2 R172, R4 ;  /* 0x0000000400ac7308 */ /* 0x0005e20000000800 */
[----:B-1----:R-:W-:Y:S01]  /*4c90*/  HMMA.16816.F32.BF16 R104, R8, R16, R104 ;  /* 0x000000100868723c */ /* 0x002fe20000041868 */
[----:B--2---:R-:W-:-:S06]  /*4ca0*/  FFMA.FTZ R4, R174, c[0x0][0x23c], -R0 ;  /* 0x00008f00ae047a23 */ /* 0x004fcc0000010800 */
[----:B------:R1:W-:Y:S01]  /*4cb0*/  MUFU.EX2 R226, R4 ;  /* 0x0000000400e27308 */ /* 0x0003e20000000800 */
[C---:B------:R-:W-:Y:S08]  /*4cc0*/  HMMA.16816.F32.BF16 R80, R8.reuse, R26, R96 ;  /* 0x0000001a0850723c */ /* 0x040ff00000041860 */
[----:B------:R-:W-:Y:S01]  /*4cd0*/  HMMA.16816.F32.BF16 R92, R8, R22, R92 ;  /* 0x00000016085c723c */ /* 0x000fe2000004185c */
[----:B-1----:R-:W-:-:S07]  /*4ce0*/  FFMA.FTZ R4, R125, c[0x0][0x23c], -R6 ;  /* 0x00008f007d047a23 */ /* 0x002fce0000010806 */
[----:B------:R-:W-:Y:S01]  /*4cf0*/  HMMA.16816.F32.BF16 R100, R8, R18, R100 ;  /* 0x000000120864723c */ /* 0x000fe20000041864 */
[----:B------:R1:W2:Y:S01]  /*4d00*/  MUFU.EX2 R8, R4 ;  /* 0x0000000400087308 */ /* 0x0002a20000000800 */
[----:B------:R-:W-:Y:S01]  /*4d10*/  MOV R111, R113 ;  /* 0x00000071006f7202 */ /* 0x000fe20000000f00 */
[----:B------:R-:W-:Y:S01]  /*4d20*/  IMAD.MOV.U32 R113, RZ, RZ, R117 ;  /* 0x000000ffff717224 */ /* 0x000fe200078e0075 */
[----:B------:R-:W-:-:S04]  /*4d30*/  MOV R117, R156 ;  /* 0x0000009c00757202 */ /* 0x000fc80000000f00 */
[----:B------:R-:W-:Y:S01]  /*4d40*/  HMMA.16816.F32.BF16 R48, R12, R16, R68 ;  /* 0x000000100c30723c */ /* 0x000fe20000041844 */
[----:B-1----:R-:W-:-:S04]  /*4d50*/  FFMA.FTZ R4, R123, c[0x0][0x23c], -R6 ;  /* 0x00008f007b047a23 */ /* 0x002fc80000010806 */
[----:B------:R1:W-:Y:S03]  /*4d60*/  MUFU.EX2 R174, R4 ;  /* 0x0000000400ae7308 */ /* 0x0003e60000000800 */
[----:B------:R-:W-:Y:S01]  /*4d70*/  HMMA.16816.F32.BF16 R28, R12, R18, R28 ;  /* 0x000000120c1c723c */ /* 0x000fe2000004181c */
[----:B------:R-:W4:Y:S01]  /*4d80*/  LDSM.16.MT88.4 R16, [R220+0x9800] ;  /* 0x00980000dc10783b */ /* 0x000f220000004200 */
[----:B------:R-:W-:Y:S02]  /*4d90*/  IMAD.MOV.U32 R110, RZ, RZ, R225 ;  /* 0x000000ffff6e7224 */ /* 0x000fe400078e00e1 */
[----:B-1----:R-:W-:-:S04]  /*4da0*/  FFMA.FTZ R4, R121, c[0x0][0x23c], -R6 ;  /* 0x00008f0079047a23 */ /* 0x002fc80000010806 */
[----:B------:R1:W-:Y:S01]  /*4db0*/  MUFU.EX2 R156, R4 ;  /* 0x00000004009c7308 */ /* 0x0003e20000000800 */
[----:B---3--:R-:W-:Y:S01]  /*4dc0*/  MOV R121, R7 ;  /* 0x0000000700797202 */ /* 0x008fe20000000f00 */
[----:B-1----:R-:W-:-:S06]  /*4dd0*/  FFMA.FTZ R4, R127, c[0x0][0x23c], -R5 ;  /* 0x00008f007f047a23 */ /* 0x002fcc0000010805 */
[----:B------:R1:W-:Y:S01]  /*4de0*/  MUFU.EX2 R225, R4 ;  /* 0x0000000400e17308 */ /* 0x0003e20000000800 */
[----:B------:R-:W-:Y:S01]  /*4df0*/  FFMA.FTZ R7, R120, c[0x0][0x23c], -R6 ;  /* 0x00008f0078077a23 */ /* 0x000fe20000010806 */
[----:B------:R-:W-:Y:S01]  /*4e00*/  MOV R114, R230 ;  /* 0x000000e600727202 */ /* 0x000fe20000000f00 */
[----:B-1----:R-:W-:-:S05]  /*4e10*/  FFMA.FTZ R4, R126, c[0x0][0x23c], -R5 ;  /* 0x00008f007e047a23 */ /* 0x002fca0000010805 */
[----:B------:R1:W3:Y:S02]  /*4e20*/  MUFU.EX2 R175, R4 ;  /* 0x0000000400af7308 */ /* 0x0002e40000000800 */
[----:B-1----:R-:W-:-:S06]  /*4e30*/  FFMA.FTZ R4, R124, c[0x0][0x23c], -R5 ;  /* 0x00008f007c047a23 */ /* 0x002fcc0000010805 */
[----:B------:R1:W-:Y:S08]  /*4e40*/  MUFU.EX2 R116, R4 ;  /* 0x0000000400747308 */ /* 0x0003f00000000800 */
[----:B------:R-:W4:Y:S01]  /*4e50*/  MUFU.EX2 R118, R7 ;  /* 0x0000000700767308 */ /* 0x000f220000000800 */
[----:B-1----:R-:W-:-:S07]  /*4e60*/  FFMA.FTZ R4, R122, c[0x0][0x23c], -R5 ;  /* 0x00008f007a047a23 */ /* 0x002fce0000010805 */
[----:B------:R-:W1:Y:S01]  /*4e70*/  MUFU.EX2 R230, R4 ;  /* 0x0000000400e67308 */ /* 0x000e620000000800 */
[----:B--2---:R-:W-:Y:S01]  /*4e80*/  IMAD.MOV.U32 R120, RZ, RZ, R8 ;  /* 0x000000ffff787224 */ /* 0x004fe200078e0008 */
[----:B------:R-:W-:Y:S01]  /*4e90*/  HMMA.16816.F32.BF16 R88, R12, R24, R88 ;  /* 0x000000180c58723c */ /* 0x000fe20000041858 */
[----:B---3--:R-:W-:Y:S02]  /*4ea0*/  F2FP.BF16.PACK_AB R9, R175, R225 ;  /* 0x000000e1af09723e */ /* 0x008fe400000010ff */
[----:B----4-:R-:W-:Y:S02]  /*4eb0*/  F2FP.BF16.PACK_AB R10, R118, R156 ;  /* 0x0000009c760a723e */ /* 0x010fe400000010ff */
[----:B------:R-:W-:-:S03]  /*4ec0*/  F2FP.BF16.PACK_AB R8, R174, R120 ;  /* 0x00000078ae08723e */ /* 0x000fc600000010ff */
[----:B------:R-:W-:Y:S01]  /*4ed0*/  HMMA.16816.F32.BF16 R72, R12, R26, R44 ;  /* 0x0000001a0c48723c */ /* 0x000fe2000004182c */
[----:B------:R-:W2:Y:S01]  /*4ee0*/  LDSM.16.MT88.4 R24, [R223+0x9800] ;  /* 0x00980000df18783b */ /* 0x000ea20000004200 */
[----:B-1----:R-:W-:-:S06]  /*4ef0*/  F2FP.BF16.PACK_AB R11, R230, R116 ;  /* 0x00000074e60b723e */ /* 0x002fcc00000010ff */
[C---:B------:R-:W-:Y:S08]  /*4f00*/  HMMA.16816.F32.BF16 R64, R12.reuse, R20, R64 ;  /* 0x000000140c40723c */ /* 0x040ff00000041840 */
[----:B------:R-:W-:Y:S01]  /*4f10*/  HMMA.16816.F32.BF16 R52, R12, R22, R36 ;  /* 0x000000160c34723c */ /* 0x000fe20000041824 */
[----:B------:R-:W1:Y:S06]  /*4f20*/  LDSM.16.MT88.4 R20, [R221+0x9800] ;  /* 0x00980000dd14783b */ /* 0x000e6c0000004200 */
[----:B------:R-:W-:-:S02]  /*4f30*/  F2FP.BF16.PACK_AB R12, R168, R108 ;  /* 0x0000006ca80c723e */ /* 0x000fc400000010ff */
[----:B------:R-:W-:Y:S02]  /*4f40*/  F2FP.BF16.PACK_AB R13, R169, R121 ;  /* 0x00000079a90d723e */ /* 0x000fe400000010ff */
[----:B------:R-:W-:Y:S02]  /*4f50*/  F2FP.BF16.PACK_AB R14, R206, R173 ;  /* 0x000000adce0e723e */ /* 0x000fe400000010ff */
[----:B------:R-:W-:Y:S01]  /*4f60*/  F2FP.BF16.PACK_AB R15, R226, R172 ;  /* 0x000000ace20f723e */ /* 0x000fe200000010ff */
[-C--:B------:R-:W-:Y:S08]  /*4f70*/  HMMA.16816.F32.BF16 R44, R8, R16.reuse, R56 ;  /* 0x00000010082c723c */ /* 0x080ff00000041838 */
[----:B------:R-:W-:Y:S08]  /*4f80*/  HMMA.16816.F32.BF16 R36, R12, R16, R40 ;  /* 0x000000100c24723c */ /* 0x000ff00000041828 */
[-C--:B------:R-:W-:Y:S08]  /*4f90*/  HMMA.16816.F32.BF16 R40, R8, R18.reuse, R60 ;  /* 0x000000120828723c */ /* 0x080ff0000004183c */
[----:B------:R-:W-:Y:S01]  /*4fa0*/  HMMA.16816.F32.BF16 R32, R12, R18, R32 ;  /* 0x000000120c20723c */ /* 0x000fe20000041820 */
[----:B------:R-:W3:Y:S01]  /*4fb0*/  LDSM.16.MT88.4 R16, [R222+0x9800] ;  /* 0x00980000de10783b */ /* 0x000ee20000004200 */
[----:B------:R-:W-:-:S04]  /*4fc0*/  FFMA.FTZ R4, R227, c[0x0][0x23c], -R2 ;  /* 0x00008f00e3047a23 */ /* 0x000fc80000010802 */
[----:B------:R4:W-:Y:S02]  /*4fd0*/  MUFU.EX2 R227, R4 ;  /* 0x0000000400e37308 */ /* 0x0009e40000000800 */
[----:B--2---:R-:W-:Y:S01]  /*4fe0*/  HMMA.16816.F32.BF16 R60, R8, R24, R76 ;  /* 0x00000018083c723c */ /* 0x004fe2000004184c */
[----:B----4-:R-:W-:-:S05]  /*4ff0*/  FFMA.FTZ R4, R114, c[0x0][0x23c], -R2 ;  /* 0x00008f0072047a23 */ /* 0x010fca0000010802 */
[----:B------:R2:W-:Y:S02]  /*5000*/  MUFU.EX2 R114, R4 ;  /* 0x0000000400727308 */ /* 0x0005e40000000800 */
[----:B------:R-:W-:Y:S01]  /*5010*/  HMMA.16816.F32.BF16 R56, R8, R26, R80 ;  /* 0x0000001a0838723c */ /* 0x000fe20000041850 */
[----:B--2---:R-:W-:-:S05]  /*5020*/  FFMA.FTZ R4, R110, c[0x0][0x23c], -R2 ;  /* 0x00008f006e047a23 */ /* 0x004fca0000010802 */
[----:B------:R2:W-:Y:S02]  /*5030*/  MUFU.EX2 R123, R4 ;  /* 0x00000004007b7308 */ /* 0x0005e40000000800 */
[C---:B-1----:R-:W-:Y:S08]  /*5040*/  HMMA.16816.F32.BF16 R84, R8.reuse, R20, R84 ;  /* 0x000000140854723c */ /* 0x042ff00000041854 */
[----:B------:R-:W-:Y:S01]  /*5050*/  HMMA.16816.F32.BF16 R92, R8, R22, R92 ;  /* 0x00000016085c723c */ /* 0x000fe2000004185c */
[----:B--2---:R-:W-:-:S07]  /*5060*/  FFMA.FTZ R4, R170, c[0x0][0x23c], -R2 ;  /* 0x00008f00aa047a23 */ /* 0x004fce0000010802 */
[----:B---3--:R-:W-:Y:S01]  /*5070*/  HMMA.16816.F32.BF16 R104, R8, R16, R104 ;  /* 0x000000100868723c */ /* 0x008fe20000041868 */
[----:B------:R-:W-:-:S07]  /*5080*/  IMAD.MOV.U32 R170, RZ, RZ, R251 ;  /* 0x000000ffffaa7224 */ /* 0x000fce00078e00fb */
[----:B------:R-:W-:Y:S01]  /*5090*/  HMMA.16816.F32.BF16 R100, R8, R18, R100 ;  /* 0x000000120864723c */ /* 0x000fe20000041864 */
[----:B------:R1:W2:Y:S01]  /*50a0*/  MUFU.EX2 R9, R4 ;  /* 0x0000000400097308 */ /* 0x0002a20000000800 */
[----:B------:R-:W-:Y:S01]  /*50b0*/  IMAD.MOV.U32 R110, RZ, RZ, R111 ;  /* 0x000000ffff6e7224 */ /* 0x000fe200078e006f */
[----:B------:R-:W-:Y:S01]  /*50c0*/  MOV R111, R119 ;  /* 0x00000077006f7202 */ /* 0x000fe20000000f00 */
[----:B-1----:R-:W-:-:S05]  /*50d0*/  FFMA.FTZ R4, R171, c[0x0][0x23c], -R0 ;  /* 0x00008f00ab047a23 */ /* 0x002fca0000010800 */
[----:B------:R1:W-:Y:S02]  /*50e0*/  MUFU.EX2 R251, R4 ;  /* 0x0000000400fb7308 */ /* 0x0003e40000000800 */
[----:B-1----:R-:W-:-:S06]  /*50f0*/  FFMA.FTZ R4, R246, c[0x0][0x23c], -R0 ;  /* 0x00008f00f6047a23 */ /* 0x002fcc0000010800 */
[----:B------:R1:W-:Y:S02]  /*5100*/  MUFU.EX2 R252, R4 ;  /* 0x0000000400fc7308 */ /* 0x0003e40000000800 */
[----:B-1----:R-:W-:-:S06]  /*5110*/  FFMA.FTZ R4, R245, c[0x0][0x23c], -R0 ;  /* 0x00008f00f5047a23 */ /* 0x002fcc0000010800 */
[----:B------:R1:W-:Y:S02]  /*5120*/  MUFU.EX2 R119, R4 ;  /* 0x0000000400777308 */ /* 0x0003e40000000800 */
[----:B-1----:R-:W-:-:S06]  /*5130*/  FFMA.FTZ R4, R244, c[0x0][0x23c], -R0 ;  /* 0x00008f00f4047a23 */ /* 0x002fcc0000010800 */
[----:B------:R1:W3:Y:S02]  /*5140*/  MUFU.EX2 R8, R4 ;  /* 0x0000000400087308 */ /* 0x0002e40000000800 */
[----:B-1----:R-:W-:-:S06]  /*5150*/  FFMA.FTZ R4, R138, c[0x0][0x23c], -R6 ;  /* 0x00008f008a047a23 */ /* 0x002fcc0000010806 */
[----:B------:R1:W-:Y:S01]  /*5160*/  MUFU.EX2 R244, R4 ;  /* 0x0000000400f47308 */ /* 0x0003e20000000800 */
[----:B------:R-:W-:Y:S01]  /*5170*/  HMMA.16816.F32.BF16 R68, R12, R16, R48 ;  /* 0x000000100c44723c */ /* 0x000fe20000041830 */
[----:B------:R-:W-:Y:S02]  /*5180*/  IMAD.MOV.U32 R122, RZ, RZ, R240 ;  /* 0x000000ffff7a7224 */ /* 0x000fe400078e00f0 */
[----:B-1----:R-:W-:-:S04]  /*5190*/  FFMA.FTZ R4, R131, c[0x0][0x23c], -R6 ;  /* 0x00008f0083047a23 */ /* 0x002fc80000010806 */
[----:B------:R1:W4:Y:S01]  /*51a0*/  MUFU.EX2 R245, R4 ;  /* 0x0000000400f57308 */ /* 0x0003220000000800 */
[----:B------:R-:W-:Y:S01]  /*51b0*/  HMMA.16816.F32.BF16 R28, R12, R18, R28 ;  /* 0x000000120c1c723c */ /* 0x000fe2000004181c */
[----:B------:R-:W2:Y:S01]  /*51c0*/  LDSM.16.MT88.4 R16, [R220+0xa000] ;  /* 0x00a00000dc10783b */ /* 0x000ea20000004200 */
[----:B------:R-:W-:Y:S01]  /*51d0*/  IMAD.MOV.U32 R109, RZ, RZ, R110 ;  /* 0x000000ffff6d7224 */ /* 0x000fe200078e006e */
[----:B------:R-:W-:Y:S01]  /*51e0*/  MOV R110, R111 ;  /* 0x0000006f006e7202 */ /* 0x000fe20000000f00 */
[----:B------:R-:W-:Y:S02]  /*51f0*/  IMAD.MOV.U32 R111, RZ, RZ, R112 ;  /* 0x000000ffff6f7224 */ /* 0x000fe400078e0070 */
[----:B-1----:R-:W-:-:S04]  /*5200*/  FFMA.FTZ R4, R129, c[0x0][0x23c], -R6 ;  /* 0x00008f0081047a23 */ /* 0x002fc80000010806 */
[----:B------:R1:W-:Y:S01]  /*5210*/  MUFU.EX2 R246, R4 ;  /* 0x0000000400f67308 */ /* 0x0003e20000000800 */
[----:B------:R-:W-:Y:S01]  /*5220*/  MOV R112, R117 ;  /* 0x0000007500707202 */ /* 0x000fe20000000f00 */
[----:B------:R-:W-:Y:S01]  /*5230*/  IMAD.MOV.U32 R117, RZ, RZ, R241 ;  /* 0x000000ffff757224 */ /* 0x000fe200078e00f1 */
[----:B------:R-:W-:Y:S01]  /*5240*/  MOV R176, R242 ;  /* 0x000000f200b07202 */ /* 0x000fe20000000f00 */
[----:B-1----:R-:W-:-:S04]  /*5250*/  FFMA.FTZ R4, R137, c[0x0][0x23c], -R5 ;  /* 0x00008f0089047a23 */ /* 0x002fc80000010805 */
[----:B------:R1:W-:Y:S01]  /*5260*/  MUFU.EX2 R240, R4 ;  /* 0x0000000400f07308 */ /* 0x0003e20000000800 */
[----:B------:R-:W-:Y:S01]  /*5270*/  FFMA.FTZ R7, R128, c[0x0][0x23c], -R6 ;  /* 0x00008f0080077a23 */ /* 0x000fe20000010806 */
[----:B------:R-:W-:Y:S01]  /*5280*/  MOV R171, R247 ;  /* 0x000000f700ab7202 */ /* 0x000fe20000000f00 */
[----:B------:R-:W-:Y:S02]  /*5290*/  IMAD.MOV.U32 R177, RZ, RZ, R243 ;  /* 0x000000ffffb17224 */ /* 0x000fe400078e00f3 */
[----:B-1----:R-:W-:-:S04]  /*52a0*/  FFMA.FTZ R4, R133, c[0x0][0x23c], -R5 ;  /* 0x00008f0085047a23 */ /* 0x002fc80000010805 */
[----:B------:R1:W1:Y:S02]  /*52b0*/  MUFU.EX2 R241, R4 ;  /* 0x0000000400f17308 */ /* 0x0002640000000800 */
[----:B-1----:R-:W-:-:S06]  /*52c0*/  FFMA.FTZ R4, R132, c[0x0][0x23c], -R5 ;  /* 0x00008f0084047a23 */ /* 0x002fcc0000010805 */
[----:B------:R1:W-:Y:S08]  /*52d0*/  MUFU.EX2 R242, R4 ;  /* 0x0000000400f27308 */ /* 0x0003f00000000800 */
[----:B------:R-:W4:Y:S01]  /*52e0*/  MUFU.EX2 R247, R7 ;  /* 0x0000000700f77308 */ /* 0x000f220000000800 */
[----:B-1----:R-:W-:-:S07]  /*52f0*/  FFMA.FTZ R4, R130, c[0x0][0x23c], -R5 ;  /* 0x00008f0082047a23 */ /* 0x002fce0000010805 */
[----:B------:R-:W1:Y:S01]  /*5300*/  MUFU.EX2 R243, R4 ;  /* 0x0000000400f37308 */ /* 0x000e620000000800 */
[----:B--2---:R-:W-:Y:S02]  /*5310*/  MOV R133, R9 ;  /* 0x0000000900857202 */ /* 0x004fe40000000f00 */
[----:B---3--:R-:W-:Y:S01]  /*5320*/  MOV R132, R8 ;  /* 0x0000000800847202 */ /* 0x008fe20000000f00 */
[----:B------:R-:W-:Y:S01]  /*5330*/  HMMA.16816.F32.BF16 R96, R12, R24, R88 ;  /* 0x000000180c60723c */ /* 0x000fe20000041858 */
[----:B----4-:R-:W-:Y:S02]  /*5340*/  F2FP.BF16.PACK_AB R8, R245, R244 ;  /* 0x000000f4f508723e */ /* 0x010fe400000010ff */
[----:B------:R-:W-:Y:S02]  /*5350*/  F2FP.BF16.PACK_AB R9, R241, R240 ;  /* 0x000000f0f109723e */ /* 0x000fe400000010ff */
[----:B------:R-:W-:-:S03]  /*5360*/  F2FP.BF16.PACK_AB R10, R247, R246 ;  /* 0x000000f6f70a723e */ /* 0x000fc600000010ff */
[----:B------:R-:W-:Y:S01]  /*5370*/  HMMA.16816.F32.BF16 R88, R12, R26, R72 ;  /* 0x0000001a0c58723c */ /* 0x000fe20000041848 */
[----:B------:R-:W-:Y:S01]  /*5380*/  LDSM.16.MT88.4 R24, [R223+0xa000] ;  /* 0x00a00000df18783b */ /* 0x000fe20000004200 */
        /* <DEDUP_REMOVED lines=12> */
[----:B------:R-:W2:Y:S01]  /*5450*/  LDSM.16.MT88.4 R16, [R222+0xa000] ;  /* 0x00a00000de10783b */ /* 0x000ea20000004200 */
[----:B------:R-:W-:-:S02]  /*5460*/  FFMA.FTZ R4, R188, c[0x0][0x23c], -R6 ;  /* 0x00008f00bc047a23 */ /* 0x000fc40000010806 */
[----:B------:R-:W-:Y:S02]  /*5470*/  IMAD.MOV.U32 R138, RZ, RZ, R216 ;  /* 0x000000ffff8a7224 */ /* 0x000fe400078e00d8 */
[----:B------:R3:W-:Y:S01]  /*5480*/  MUFU.EX2 R216, R4 ;  /* 0x0000000400d87308 */ /* 0x0007e20000000800 */
[----:B------:R-:W-:Y:S01]  /*5490*/  MOV R7, R217 ;  /* 0x000000d900077202 */ /* 0x000fe20000000f00 */
[----:B------:R-:W-:Y:S02]  /*54a0*/  IMAD.MOV.U32 R35, RZ, RZ, R122 ;  /* 0x000000ffff237224 */ /* 0x000fe400078e007a */
[----:B------:R-:W-:Y:S01]  /*54b0*/  IMAD.MOV.U32 R122, RZ, RZ, R218 ;  /* 0x000000ffff7a7224 */ /* 0x000fe200078e00da */
[----:B-1----:R-:W-:Y:S01]  /*54c0*/  HMMA.16816.F32.BF16 R48, R8, R22, R92 ;  /* 0x000000160830723c */ /* 0x002fe2000004185c */
[----:B------:R-:W-:Y:S02]  /*54d0*/  IMAD.MOV.U32 R37, RZ, RZ, R121 ;  /* 0x000000ffff257224 */ /* 0x000fe400078e0079 */
[----:B---3--:R-:W-:-:S04]  /*54e0*/  FFMA.FTZ R4, R178, c[0x0][0x23c], -R6 ;  /* 0x00008f00b2047a23 */ /* 0x008fc80000010806 */
[----:B------:R1:W3:Y:S01]  /*54f0*/  MUFU.EX2 R217, R4 ;  /* 0x0000000400d97308 */ /* 0x0002e20000000800 */
[----:B------:R-:W-:Y:S01]  /*5500*/  MOV R38, R108 ;  /* 0x0000006c00267202 */ /* 0x000fe20000000f00 */
[----:B------:R-:W-:Y:S01]  /*5510*/  IMAD.MOV.U32 R39, RZ, RZ, R109 ;  /* 0x000000ffff277224 */ /* 0x000fe200078e006d */
[----:B------:R-:W-:Y:S01]  /*5520*/  MOV R121, R110 ;  /* 0x0000006e00797202 */ /* 0x000fe20000000f00 */
[----:B------:R-:W-:Y:S01]  /*5530*/  IMAD.MOV.U32 R137, RZ, RZ, R111 ;  /* 0x000000ffff897224 */ /* 0x000fe200078e006f */
[----:B------:R-:W-:Y:S01]  /*5540*/  HMMA.16816.F32.BF16 R52, R8, R20, R84 ;  /* 0x000000140834723c */ /* 0x000fe20000041854 */
[----:B------:R-:W-:Y:S02]  /*5550*/  MOV R36, R120 ;  /* 0x0000007800247202 */ /* 0x000fe40000000f00 */
[----:B------:R-:W-:Y:S01]  /*5560*/  MOV R120, R219 ;  /* 0x000000db00787202 */ /* 0x000fe20000000f00 */
[----:B-1----:R-:W-:-:S04]  /*5570*/  FFMA.FTZ R4, R143, c[0x0][0x23c], -R6 ;  /* 0x00008f008f047a23 */ /* 0x002fc80000010806 */
[C---:B--2---:R-:W-:Y:S01]  /*5580*/  HMMA.16816.F32.BF16 R40, R8.reuse, R18, R100 ;  /* 0x000000120828723c */ /* 0x044fe20000041864 */
[----:B------:R1:W-:Y:S07]  /*5590*/  MUFU.EX2 R218, R4 ;  /* 0x0000000400da7308 */ /* 0x0003ee0000000800 */
[----:B------:R-:W-:Y:S01]  /*55a0*/  HMMA.16816.F32.BF16 R44, R8, R16, R104 ;  /* 0x00000010082c723c */ /* 0x000fe20000041868 */
[----:B------:R-:W-:-:S07]  /*55b0*/  FFMA.FTZ R34, R137, c[0x0][0x23c], -R2 ;  /* 0x00008f0089227a23 */ /* 0x000fce0000010802 */
[----:B------:R-:W-:Y:S01]  /*55c0*/  HMMA.16816.F32.BF16 R100, R12, R20, R80 ;  /* 0x000000140c64723c */ /* 0x000fe20000041850 */
[----:B-1----:R-:W-:-:S07]  /*55d0*/  FFMA.FTZ R4, R141, c[0x0][0x23c], -R6 ;  /* 0x00008f008d047a23 */ /* 0x002fce0000010806 */
[----:B------:R-:W-:Y:S01]  /*55e0*/  HMMA.16816.F32.BF16 R92, R12, R22, R76 ;  /* 0x000000160c5c723c */ /* 0x000fe2000004184c */
[----:B------:R-:W1:Y:S01]  /*55f0*/  LDSM.16.MT88.4 R20, [R223+0xa800] ;  /* 0x00a80000df14783b */ /* 0x000e620000004200 */
[----:B------:R2:W-:Y:S01]  /*5600*/  MUFU.EX2 R219, R4 ;  /* 0x0000000400db7308 */ /* 0x0005e20000000800 */
[----:B------:R-:W-:-:S05]  /*5610*/  IMAD.MOV.U32 R87, RZ, RZ, R176 ;  /* 0x000000ffff577224 */ /* 0x000fca00078e00b0 */
[----:B------:R-:W-:Y:S01]  /*5620*/  HMMA.16816.F32.BF16 R60, R8, R24, R60 ;  /* 0x00000018083c723c */ /* 0x000fe2000004183c */
[----:B------:R-:W-:-:S07]  /*5630*/  MOV R137, R7 ;  /* 0x0000000700897202 */ /* 0x000fce0000000f00 */
[----:B------:R-:W-:Y:S01]  /*5640*/  HMMA.16816.F32.BF16 R56, R8, R26, R56 ;  /* 0x0000001a0838723c */ /* 0x000fe20000041838 */
[----:B--2---:R-:W-:-:S07]  /*5650*/  FFMA.FTZ R4, R184, c[0x0][0x23c], -R5 ;  /* 0x00008f00b8047a23 */ /* 0x004fce0000010805 */
[----:B------:R-:W-:Y:S01]  /*5660*/  HMMA.16816.F32.BF16 R108, R12, R24, R96 ;  /* 0x000000180c6c723c */ /* 0x000fe20000041860 */
[----:B------:R-:W-:-:S07]  /*5670*/  MOV R176, R215 ;  /* 0x000000d700b07202 */ /* 0x000fce0000000f00 */
[----:B------:R-:W-:Y:S01]  /*5680*/  HMMA.16816.F32.BF16 R104, R12, R26, R88 ;  /* 0x0000001a0c68723c */ /* 0x000fe20000041858 */
[----:B------:R-:W2:Y:S01]  /*5690*/  LDSM.16.MT88.4 R24, [R220+0xa800] ;  /* 0x00a80000dc18783b */ /* 0x000ea20000004200 */
[----:B------:R-:W-:-:S06]  /*56a0*/  IMAD.MOV.U32 R7, RZ, RZ, R138 ;  /* 0x000000ffff077224 */ /* 0x000fcc00078e008a */
[C---:B------:R-:W-:Y:S01]  /*56b0*/  HMMA.16816.F32.BF16 R88, R12.reuse, R16, R68 ;  /* 0x000000100c58723c */ /* 0x040fe20000041844 */
[----:B------:R4:W-:Y:S07]  /*56c0*/  MUFU.EX2 R215, R4 ;  /* 0x0000000400d77308 */ /* 0x0009ee0000000800 */
[----:B------:R-:W-:Y:S01]  /*56d0*/  HMMA.16816.F32.BF16 R76, R12, R18, R28 ;  /* 0x000000120c4c723c */ /* 0x000fe2000004181c */
[----:B------:R-:W1:Y:S01]  /*56e0*/  LDSM.16.MT88.4 R16, [R221+0xa800] ;  /* 0x00a80000dd10783b */ /* 0x000e620000004200 */
[----:B------:R-:W-:Y:S01]  /*56f0*/  MOV R138, R122 ;  /* 0x0000007a008a7202 */ /* 0x000fe20000000f00 */
[----:B------:R-:W-:Y:S01]  /*5700*/  IMAD.MOV.U32 R122, RZ, RZ, R120 ;  /* 0x000000ffff7a7224 */ /* 0x000fe200078e0078 */
[----:B------:R-:W-:Y:S01]  /*5710*/  MOV R120, R113 ;  /* 0x0000007100787202 */ /* 0x000fe20000000f00 */
[----:B------:R-:W-:Y:S01]  /*5720*/  FFMA.FTZ R33, R112, c[0x0][0x23c], -R2 ;  /* 0x00008f0070217a23 */ /* 0x000fe20000010802 */
[----:B------:R-:W-:Y:S01]  /*5730*/  MOV R86, R177 ;  /* 0x000000b100567202 */ /* 0x000fe20000000f00 */
[----:B----4-:R-:W-:Y:S01]  /*5740*/  FFMA.FTZ R4, R187, c[0x0][0x23c], -R5 ;  /* 0x00008f00bb047a23 */ /* 0x010fe20000010805 */
[----:B------:R-:W-:Y:S01]  /*5750*/  MOV R84, R114 ;  /* 0x0000007200547202 */ /* 0x000fe20000000f00 */
[----:B------:R-:W-:Y:S01]  /*5760*/  IMAD.MOV.U32 R177, RZ, RZ, R115 ;  /* 0x000000ffffb17224 */ /* 0x000fe200078e0073 */
[----:B------:R-:W4:Y:S01]  /*5770*/  LDSM.16.MT88.4 R12, [R222+0xa800] ;  /* 0x00a80000de0c783b */ /* 0x000f220000004200 */
[----:B------:R-:W-:-:S02]  /*5780*/  IMAD.MOV.U32 R11, RZ, RZ, R214 ;  /* 0x000000ffff0b7224 */ /* 0x000fc400078e00d6 */
[----:B------:R-:W-:Y:S01]  /*5790*/  IMAD.MOV.U32 R85, RZ, RZ, R144 ;  /* 0x000000ffff557224 */ /* 0x000fe200078e0090 */
[----:B------:R2:W1:Y:S01]  /*57a0*/  MUFU.EX2 R214, R4 ;  /* 0x0000000400d67308 */ /* 0x0004620000000800 */
[--C-:B------:R-:W-:Y:S02]  /*57b0*/  FFMA.FTZ R32, R239, c[0x0][0x23c], -R2.reuse ;  /* 0x00008f00ef207a23 */ /* 0x100fe40000010802 */
[--C-:B------:R-:W-:Y:S02]  /*57c0*/  FFMA.FTZ R31, R238, c[0x0][0x23c], -R2.reuse ;  /* 0x00008f00ee1f7a23 */ /* 0x100fe40000010802 */
[--C-:B------:R-:W-:Y:S02]  /*57d0*/  FFMA.FTZ R112, R237, c[0x0][0x23c], -R2.reuse ;  /* 0x00008f00ed707a23 */ /* 0x100fe40000010802 */
[--C-:B------:R-:W-:Y:S02]  /*57e0*/  FFMA.FTZ R113, R236, c[0x0][0x23c], -R2.reuse ;  /* 0x00008f00ec717a23 */ /* 0x100fe40000010802 */
[----:B------:R-:W-:-:S02]  /*57f0*/  FFMA.FTZ R114, R210, c[0x0][0x23c], -R2 ;  /* 0x00008f00d2727a23 */ /* 0x000fc40000010802 */
[--C-:B------:R-:W-:Y:S02]  /*5800*/  FFMA.FTZ R115, R209, c[0x0][0x23c], -R2.reuse ;  /* 0x00008f00d1737a23 */ /* 0x100fe40000010802 */
[--C-:B------:R-:W-:Y:S02]  /*5810*/  FFMA.FTZ R141, R208, c[0x0][0x23c], -R2.reuse ;  /* 0x00008f00d08d7a23 */ /* 0x100fe40000010802 */
[--C-:B------:R-:W-:Y:S02]  /*5820*/  FFMA.FTZ R144, R211, c[0x0][0x23c], -R2.reuse ;  /* 0x00008f00d3907a23 */ /* 0x100fe40000010802 */
[--C-:B------:R-:W-:Y:S02]  /*5830*/  FFMA.FTZ R145, R145, c[0x0][0x23c], -R2.reuse ;  /* 0x00008f0091917a23 */ /* 0x100fe40000010802 */
[----:B------:R-:W-:Y:S01]  /*5840*/  FFMA.FTZ R146, R146, c[0x0][0x23c], -R2 ;  /* 0x00008f0092927a23 */ /* 0x000fe20000010802 */
[----:B------:R-:W-:Y:S01]  /*5850*/  MOV R99, R35 ;  /* 0x0000002300637202 */ /* 0x000fe20000000f00 */
[----:B------:R-:W-:-:S02]  /*5860*/  FFMA.FTZ R2, R186, c[0x0][0x23c], -R5 ;  /* 0x00008f00ba027a23 */ /* 0x000fc40000010805 */
[----:B--2---:R-:W-:Y:S01]  /*5870*/  FFMA.FTZ R4, R185, c[0x0][0x23c], -R5 ;  /* 0x00008f00b9047a23 */ /* 0x004fe20000010805 */
[----:B------:R-:W-:Y:S01]  /*5880*/  MOV R35, R119 ;  /* 0x0000007700237202 */ /* 0x000fe20000000f00 */
[--C-:B------:R-:W-:Y:S01]  /*5890*/  FFMA.FTZ R28, R7, c[0x0][0x23c], -R0.reuse ;  /* 0x00008f00071c7a23 */ /* 0x100fe20000010800 */
[----:B------:R-:W-:Y:S01]  /*58a0*/  MOV R119, R212 ;  /* 0x000000d400777202 */ /* 0x000fe20000000f00 */
[--C-:B------:R-:W-:Y:S01]  /*58b0*/  FFMA.FTZ R7, R120, c[0x0][0x23c], -R0.reuse ;  /* 0x00008f0078077a23 */ /* 0x100fe20000010800 */
[----:B------:R-:W-:Y:S01]  /*58c0*/  MUFU.EX2 R212, R4 ;  /* 0x0000000400d47308 */ /* 0x000fe20000000800 */
[--C-:B------:R-:W-:Y:S01]  /*58d0*/  FFMA.FTZ R120, R213, c[0x0][0x23c], -R0.reuse ;  /* 0x00008f00d5787a23 */ /* 0x100fe20000010800 */
[----:B------:R-:W-:Y:S01]  /*58e0*/  MOV R178, R11 ;  /* 0x0000000b00b27202 */ /* 0x000fe20000000f00 */
[----:B------:R-:W-:Y:S01]  /*58f0*/  FFMA.FTZ R29, R137, c[0x0][0x23c], -R0 ;  /* 0x00008f00891d7a23 */ /* 0x000fe20000010800 */
[----:B------:R-:W-:Y:S01]  /*5900*/  MOV R8, R36 ;  /* 0x0000002400087202 */ /* 0x000fe20000000f00 */
[----:B------:R-:W-:Y:S01]  /*5910*/  IMAD.MOV.U32 R9, RZ, RZ, R37 ;  /* 0x000000ffff097224 */ /* 0x000fe200078e0025 */
[----:B------:R-:W-:Y:S01]  /*5920*/  MOV R10, R38 ;  /* 0x00000026000a7202 */ /* 0x000fe20000000f00 */
[----:B------:R-:W-:Y:S01]  /*5930*/  IMAD.MOV.U32 R98, RZ, RZ, R87 ;  /* 0x000000ffff627224 */ /* 0x000fe200078e0057 */
[----:B------:R-:W2:Y:S01]  /*5940*/  MUFU.EX2 R213, R2 ;  /* 0x0000000200d57308 */ /* 0x000ea20000000800 */
[----:B------:R-:W-:Y:S01]  /*5950*/  MOV R137, R138 ;  /* 0x0000008a00897202 */ /* 0x000fe20000000f00 */
[----:B------:R-:W-:Y:S01]  /*5960*/  IMAD.MOV.U32 R138, RZ, RZ, R122 ;  /* 0x000000ffff8a7224 */ /* 0x000fe200078e007a */
        /* <DEDUP_REMOVED lines=13> */
[----:B------:R-:W-:Y:S01]  /*5a40*/  FFMA.FTZ R30, R121, c[0x0][0x23c], -R0 ;  /* 0x00008f00791e7a23 */ /* 0x000fe20000010800 */
[----:B---3--:R-:W-:Y:S01]  /*5a50*/  F2FP.BF16.PACK_AB R8, R217, R216 ;  /* 0x000000d8d908723e */ /* 0x008fe200000010ff */
[----:B------:R3:W5:Y:S01]  /*5a60*/  LDL.LU R239, [R1+0xbc] ;  /* 0x0000bc0001ef7983 */ /* 0x0007620000300800 */
[----:B-1----:R-:W-:-:S02]  /*5a70*/  F2FP.BF16.PACK_AB R9, R214, R215 ;  /* 0x000000d7d609723e */ /* 0x002fc400000010ff */
[----:B------:R-:W-:Y:S02]  /*5a80*/  F2FP.BF16.PACK_AB R10, R219, R218 ;  /* 0x000000dadb0a723e */ /* 0x000fe400000010ff */
[----:B--2---:R-:W-:Y:S02]  /*5a90*/  F2FP.BF16.PACK_AB R11, R212, R213 ;  /* 0x000000d5d40b723e */ /* 0x004fe400000010ff */
[----:B------:R-:W-:Y:S01]  /*5aa0*/  MOV R132, R158 ;  /* 0x0000009e00847202 */ /* 0x000fe20000000f00 */
[----:B------:R-:W-:Y:S01]  /*5ab0*/  IMAD.MOV.U32 R137, RZ, RZ, R156 ;  /* 0x000000ffff897224 */ /* 0x000fe200078e009c */
[----:B------:R-:W-:Y:S01]  /*5ac0*/  MOV R138, R147 ;  /* 0x00000093008a7202 */ /* 0x000fe20000000f00 */
[----:B------:R-:W-:Y:S01]  /*5ad0*/  IMAD.MOV.U32 R69, RZ, RZ, R86 ;  /* 0x000000ffff457224 */ /* 0x000fe200078e0056 */
[----:B------:R-:W-:Y:S01]  /*5ae0*/  MOV R68, R85 ;  /* 0x0000005500447202 */ /* 0x000fe20000000f00 */
[----:B------:R-:W-:Y:S01]  /*5af0*/  IMAD.MOV.U32 R209, RZ, RZ, R39 ;  /* 0x000000ffffd17224 */ /* 0x000fe200078e0027 */
[----:B------:R-:W-:-:S02]  /*5b00*/  MOV R70, R87 ;  /* 0x0000005700467202 */ /* 0x000fc40000000f00 */
[----:B------:R-:W-:Y:S02]  /*5b10*/  MOV R71, R35 ;  /* 0x0000002300477202 */ /* 0x000fe40000000f00 */
[----:B------:R-:W-:Y:S01]  /*5b20*/  MOV R208, R84 ;  /* 0x0000005400d07202 */ /* 0x000fe20000000f00 */
[----:B------:R-:W-:Y:S01]  /*5b30*/  FFMA.FTZ R37, R189, c[0x0][0x23c], -R6 ;  /* 0x00008f00bd257a23 */ /* 0x000fe20000010806 */
[----:B------:R-:W-:Y:S01]  /*5b40*/  MOV R210, R132 ;  /* 0x0000008400d27202 */ /* 0x000fe20000000f00 */
[--C-:B------:R-:W-:Y:S01]  /*5b50*/  FFMA.FTZ R147, R249, c[0x0][0x23c], -R0.reuse ;  /* 0x00008f00f9937a23 */ /* 0x100fe20000010800 */
[C---:B------:R-:W-:Y:S01]  /*5b60*/  HMMA.16816.F32.BF16 R80, R8.reuse, R20, R60 ;  /* 0x000000140850723c */ /* 0x040fe2000004183c */
[--C-:B------:R-:W-:Y:S01]  /*5b70*/  FFMA.FTZ R156, R248, c[0x0][0x23c], -R0.reuse ;  /* 0x00008f00f89c7a23 */ /* 0x100fe20000010800 */
[----:B------:R-:W-:Y:S01]  /*5b80*/  MOV R249, R68 ;  /* 0x0000004400f97202 */ /* 0x000fe20000000f00 */
[----:B------:R-:W-:Y:S01]  /*5b90*/  IMAD.MOV.U32 R132, RZ, RZ, R137 ;  /* 0x000000ffff847224 */ /* 0x000fe200078e0089 */
[----:B------:R-:W-:Y:S01]  /*5ba0*/  MOV R137, R138 ;  /* 0x0000008a00897202 */ /* 0x000fe20000000f00 */
[--C-:B------:R-:W-:Y:S01]  /*5bb0*/  FFMA.FTZ R158, R139, c[0x0][0x23c], -R0.reuse ;  /* 0x00008f008b9e7a23 */ /* 0x100fe20000010800 */
[----:B------:R-:W-:Y:S01]  /*5bc0*/  MOV R248, R71 ;  /* 0x0000004700f87202 */ /* 0x000fe20000000f00 */
[----:B------:R-:W-:Y:S01]  /*5bd0*/  IMAD.MOV.U32 R189, RZ, RZ, R69 ;  /* 0x000000ffffbd7224 */ /* 0x000fe200078e0045 */
[C---:B------:R-:W-:Y:S01]  /*5be0*/  HMMA.16816.F32.BF16 R84, R8.reuse, R26, R64 ;  /* 0x0000001a0854723c */ /* 0x040fe20000041840 */
[----:B------:R-:W-:Y:S01]  /*5bf0*/  MOV R60, R70 ;  /* 0x00000046003c7202 */ /* 0x000fe20000000f00 */
[----:B------:R-:W-:Y:S01]  /*5c00*/  FFMA.FTZ R123, R250, c[0x0][0x23c], -R0 ;  /* 0x00008f00fa7b7a23 */ /* 0x000fe20000010800 */
[----:B------:R-:W-:Y:S01]  /*5c10*/  MOV R133, R157 ;  /* 0x0000009d00857202 */ /* 0x000fe20000000f00 */
[--C-:B------:R-:W-:Y:S01]  /*5c20*/  FFMA.FTZ R38, R190, c[0x0][0x23c], -R6.reuse ;  /* 0x00008f00be267a23 */ /* 0x100fe20000010806 */
[----:B------:R-:W-:Y:S01]  /*5c30*/  MOV R250, R208 ;  /* 0x000000d000fa7202 */ /* 0x000fe20000000f00 */
[--C-:B------:R-:W-:Y:S01]  /*5c40*/  FFMA.FTZ R138, R180, c[0x0][0x23c], -R6.reuse ;  /* 0x00008f00b48a7a23 */ /* 0x100fe20000010806 */
[----:B------:R-:W-:Y:S01]  /*5c50*/  MOV R180, R207 ;  /* 0x000000cf00b47202 */ /* 0x000fe20000000f00 */
[----:B------:R-:W-:Y:S01]  /*5c60*/  FFMA.FTZ R139, R179, c[0x0][0x23c], -R6 ;  /* 0x00008f00b38b7a23 */ /* 0x000fe20000010806 */
[C---:B------:R-:W-:Y:S01]  /*5c70*/  HMMA.16816.F32.BF16 R68, R8.reuse, R16, R52 ;  /* 0x000000100844723c */ /* 0x040fe20000041834 */
[----:B------:R-:W-:Y:S01]  /*5c80*/  IMAD.MOV.U32 R190, RZ, RZ, R211 ;  /* 0x000000ffffbe7224 */ /* 0x000fe200078e00d3 */
[----:B------:R-:W-:Y:S01]  /*5c90*/  MUFU.EX2 R208, R7 ;  /* 0x0000000700d07308 */ /* 0x000fe20000000800 */
[----:B------:R-:W-:Y:S01]  /*5ca0*/  IMAD.MOV.U32 R179, RZ, RZ, R206 ;  /* 0x000000ffffb37224 */ /* 0x000fe200078e00ce */
[----:B------:R-:W-:Y:S01]  /*5cb0*/  MOV R188, R98 ;  /* 0x0000006200bc7202 */ /* 0x000fe20000000f00 */
[----:B------:R-:W-:Y:S01]  /*5cc0*/  IMAD.MOV.U32 R2, RZ, RZ, R97 ;  /* 0x000000ffff027224 */ /* 0x000fe200078e0061 */
[----:B------:R-:W-:Y:S01]  /*5cd0*/  MOV R184, R99 ;  /* 0x0000006300b87202 */ /* 0x000fe20000000f00 */
[----:B------:R-:W-:Y:S01]  /*5ce0*/  IMAD.MOV.U32 R55, RZ, RZ, R209 ;  /* 0x000000ffff377224 */ /* 0x000fe200078e00d1 */
[----:B------:R-:W-:Y:S01]  /*5cf0*/  HMMA.16816.F32.BF16 R64, R8, R18, R48 ;  /* 0x000000120840723c */ /* 0x000fe20000041830 */
[----:B------:R-:W-:Y:S01]  /*5d00*/  MOV R54, R210 ;  /* 0x000000d200367202 */ /* 0x000fe20000000f00 */
[----:B------:R-:W-:Y:S01]  /*5d10*/  MUFU.EX2 R206, R34 ;  /* 0x0000002200ce7308 */ /* 0x000fe20000000800 */
[----:B------:R-:W-:Y:S01]  /*5d20*/  MOV R39, R133 ;  /* 0x0000008500277202 */ /* 0x000fe20000000f00 */
[----:B------:R-:W-:Y:S01]  /*5d30*/  FFMA.FTZ R36, R183, c[0x0][0x23c], -R6 ;  /* 0x00008f00b7247a23 */ /* 0x000fe20000010806 */
[----:B------:R3:W5:Y:S02]  /*5d40*/  LDL.LU R238, [R1+0xb8] ;  /* 0x0000b80001ee7983 */ /* 0x0007640000300800 */
[----:B------:R-:W-:Y:S01]  /*5d50*/  MOV R50, R205 ;  /* 0x000000cd00327202 */ /* 0x000fe20000000f00 */
[----:B------:R-:W-:-:S02]  /*5d60*/  IMAD.MOV.U32 R51, RZ, RZ, R204 ;  /* 0x000000ffff337224 */ /* 0x000fc400078e00cc */
[----:B------:R-:W-:Y:S01]  /*5d70*/  MUFU.EX2 R209, R33 ;  /* 0x0000002100d17308 */ /* 0x000fe20000000800 */
[----:B------:R-:W-:Y:S01]  /*5d80*/  FFMA.FTZ R157, R140, c[0x0][0x23c], -R0 ;  /* 0x00008f008c9d7a23 */ /* 0x000fe20000010800 */
[----:B------:R-:W-:-:S06]  /*5d90*/  MOV R183, R96 ;  /* 0x0000006000b77202 */ /* 0x000fcc0000000f00 */
[----:B------:R-:W-:Y:S01]  /*5da0*/  MUFU.EX2 R210, R32 ;  /* 0x0000002000d27308 */ /* 0x000fe20000000800 */
[----:B------:R-:W-:-:S07]  /*5db0*/  MOV R4, R137 ;  /* 0x0000008900047202 */ /* 0x000fce0000000f00 */
[----:B------:R-:W-:Y:S01]  /*5dc0*/  MUFU.EX2 R211, R31 ;  /* 0x0000001f00d37308 */ /* 0x000fe20000000800 */
[----:B------:R-:W-:-:S07]  /*5dd0*/  FFMA.FTZ R35, R182, c[0x0][0x23c], -R6 ;  /* 0x00008f00b6237a23 */ /* 0x000fce0000010806 */
[----:B------:R-:W1:Y:S01]  /*5de0*/  MUFU.EX2 R207, R30 ;  /* 0x0000001e00cf7308 */ /* 0x000e620000000800 */
[----:B------:R-:W-:Y:S01]  /*5df0*/  FFMA.FTZ R133, R181, c[0x0][0x23c], -R6 ;  /* 0x00008f00b5857a23 */ /* 0x000fe20000010806 */
[----:B------:R-:W-:Y:S01]  /*5e00*/  MOV R53, R39 ;  /* 0x0000002700357202 */ /* 0x000fe20000000f00 */
[--C-:B------:R-:W-:Y:S01]  /*5e10*/  FFMA.FTZ R121, R235, c[0x0][0x23c], -R0.reuse ;  /* 0x00008f00eb797a23 */ /* 0x100fe20000010800 */
[----:B------:R-:W-:Y:S01]  /*5e20*/  MOV R61, R2 ;  /* 0x00000002003d7202 */ /* 0x000fe20000000f00 */
[----:B------:R-:W-:Y:S01]  /*5e30*/  FFMA.FTZ R122, R234, c[0x0][0x23c], -R0 ;  /* 0x00008f00ea7a7a23 */ /* 0x000fe20000010800 */
[----:B------:R3:W5:Y:S02]  /*5e40*/  LDL.LU R237, [R1+0xb4] ;  /* 0x0000b40001ed7983 */ /* 0x0007640000300800 */
[----:B------:R-:W-:Y:S01]  /*5e50*/  MUFU.EX2 R204, R29 ;  /* 0x0000001d00cc7308 */ /* 0x000fe20000000800 */
[----:B------:R-:W-:-:S07]  /*5e60*/  FFMA.FTZ R140, R142, c[0x0][0x23c], -R6 ;  /* 0x00008f008e8c7a23 */ /* 0x000fce0000010806 */
[----:B------:R-:W2:Y:S01]  /*5e70*/  MUFU.EX2 R205, R28 ;  /* 0x0000001c00cd7308 */ /* 0x000ea20000000800 */
[C---:B------:R-:W-:Y:S01]  /*5e80*/  HMMA.16816.F32.BF16 R96, R8.reuse, R24, R72 ;  /* 0x000000180860723c */ /* 0x040fe20000041848 */
[----:B------:R-:W-:Y:S01]  /*5e90*/  MOV R182, R118 ;  /* 0x0000007600b67202 */ /* 0x000fe20000000f00 */
[----:B------:R-:W-:Y:S01]  /*5ea0*/  IMAD.MOV.U32 R181, RZ, RZ, R119 ;  /* 0x000000ffffb57224 */ /* 0x000fe200078e0077 */
[----:B------:R-:W-:Y:S01]  /*5eb0*/  MOV R39, R117 ;  /* 0x0000007500277202 */ /* 0x000fe20000000f00 */
[----:B------:R-:W-:Y:S01]  /*5ec0*/  IMAD.MOV.U32 R52, RZ, RZ, R132 ;  /* 0x000000ffff347224 */ /* 0x000fe200078e0084 */
[----:B------:R-:W-:Y:S01]  /*5ed0*/  MOV R142, R116 ;  /* 0x00000074008e7202 */ /* 0x000fe20000000f00 */
[--C-:B------:R-:W-:Y:S02]  /*5ee0*/  FFMA.FTZ R2, R198, c[0x0][0x23c], -R5.reuse ;  /* 0x00008f00c6027a23 */ /* 0x100fe40000010805 */
[--C-:B------:R-:W-:Y:S01]  /*5ef0*/  FFMA.FTZ R0, R197, c[0x0][0x23c], -R5.reuse ;  /* 0x00008f00c5007a23 */ /* 0x100fe20000010805 */
[----:B------:R-:W-:Y:S01]  /*5f00*/  HMMA.16816.F32.BF16 R72, R8, R22, R56 ;  /* 0x000000160848723c */ /* 0x000fe20000041838 */
[----:B------:R-:W-:-:S02]  /*5f10*/  FFMA.FTZ R62, R194, c[0x0][0x23c], -R5 ;  /* 0x00008f00c23e7a23 */ /* 0x000fc40000010805 */
[--C-:B------:R-:W-:Y:S02]  /*5f20*/  FFMA.FTZ R63, R193, c[0x0][0x23c], -R5.reuse ;  /* 0x00008f00c13f7a23 */ /* 0x100fe40000010805 */
[--C-:B------:R-:W-:Y:S01]  /*5f30*/  FFMA.FTZ R137, R191, c[0x0][0x23c], -R5.reuse ;  /* 0x00008f00bf897a23 */ /* 0x100fe20000010805 */
[----:B------:R-:W-:Y:S01]  /*5f40*/  MOV R48, R51 ;  /* 0x0000003300307202 */ /* 0x000fe20000000f00 */
[----:B------:R-:W-:Y:S01]  /*5f50*/  FFMA.FTZ R132, R192, c[0x0][0x23c], -R5 ;  /* 0x00008f00c0847a23 */ /* 0x000fe20000010805 */
[C---:B----4-:R-:W-:Y:S01]  /*5f60*/  HMMA.16816.F32.BF16 R56, R8.reuse, R12, R44 ;  /* 0x0000000c0838723c */ /* 0x050fe2000004182c */
[----:B------:R-:W-:Y:S02]  /*5f70*/  FADD.FTZ R6, R200, R151 ;  /* 0x00000097c8067221 */ /* 0x000fe40000010000 */
[----:B------:R-:W-:Y:S01]  /*5f80*/  FADD.FTZ R4, R4, R50 ;  /* 0x0000003204047221 */ /* 0x000fe20000010000 */
[----:B------:R-:W-:Y:S02]  /*5f90*/  MOV R51, R54 ;  /* 0x0000003600337202 */ /* 0x000fe40000000f00 */
[----:B-1----:R-:W-:Y:S01]  /*5fa0*/  F2FP.BF16.PACK_AB R7, R207, R208 ;  /* 0x000000d0cf07723e */ /* 0x002fe200000010ff */
[----:B------:R-:W-:Y:S01]  /*5fb0*/  MUFU.EX2 R112, R112 ;  /* 0x0000007000707308 */ /* 0x000fe20000000800 */
[----:B------:R-:W-:Y:S01]  /*5fc0*/  HMMA.16816.F32.BF16 R116, R8, R14, R40 ;  /* 0x0000000e0874723c */ /* 0x000fe20000041828 */
[----:B------:R-:W-:Y:S01]  /*5fd0*/  IMAD.MOV.U32 R50, RZ, RZ, R53 ;  /* 0x000000ffff327224 */ /* 0x000fe200078e0035 */
[----:B------:R-:W-:Y:S01]  /*5fe0*/  MOV R54, R61 ;  /* 0x0000003d00367202 */ /* 0x000fe20000000f00 */
[----:B------:R-:W-:Y:S01]  /*5ff0*/  IMAD.MOV.U32 R53, RZ, RZ, R60 ;  /* 0x000000ffff357224 */ /* 0x000fe200078e003c */
[----:B------:R3:W5:Y:S03]  /*6000*/  LDL.LU R236, [R1+0xb0] ;  /* 0x0000b00001ec7983 */ /* 0x0007660000300800 */
[----:B------:R-:W-:-:S02]  /*6010*/  FFMA.FTZ R8, R196, c[0x0][0x23c], -R5 ;  /* 0x00008f00c4087a23 */ /* 0x000fc40000010805 */
[----:B------:R-:W-:Y:S01]  /*6020*/  FFMA.FTZ R9, R195, c[0x0][0x23c], -R5 ;  /* 0x00008f00c3097a23 */ /* 0x000fe20000010805 */
[----:B------:R-:W-:Y:S01]  /*6030*/  MOV R49, R52 ;  /* 0x0000003400317202 */ /* 0x000fe20000000f00 */
[----:B------:R-:W-:Y:S01]  /*6040*/  FADD.FTZ R5, R150, R148 ;  /* 0x0000009496057221 */ /* 0x000fe20000010000 */
[----:B------:R-:W-:Y:S01]  /*6050*/  MOV R52, R55 ;  /* 0x0000003700347202 */ /* 0x000fe20000000f00 */
[----:B------:R-:W-:Y:S01]  /*6060*/  FADD.FTZ R61, R199, R6 ;  /* 0x00000006c73d7221 */ /* 0x000fe20000010000 */
[----:B------:R-:W-:Y:S01]  /*6070*/  F2FP.BF16.PACK_AB R6, R211, R210 ;  /* 0x000000d2d306723e */ /* 0x000fe200000010ff */
[----:B------:R-:W-:Y:S01]  /*6080*/  FADD.FTZ R60, R149, R5 ;  /* 0x00000005953c7221 */ /* 0x000fe20000010000 */
[----:B--2---:R-:W-:Y:S01]  /*6090*/  F2FP.BF16.PACK_AB R5, R205, R204 ;  /* 0x000000cccd05723e */ /* 0x004fe200000010ff */
[----:B------:R-:W-:Y:S01]  /*60a0*/  FADD.FTZ R39, R39, R4 ;  /* 0x0000000427277221 */ /* 0x000fe20000010000 */
[----:B------:R-:W-:Y:S01]  /*60b0*/  F2FP.BF16.PACK_AB R4, R209, R206 ;  /* 0x000000ced104723e */ /* 0x000fe200000010ff */
[----:B------:R-:W-:Y:S01]  /*60c0*/  FADD.FTZ R10, R232, R233 ;  /* 0x000000e9e80a7221 */ /* 0x000fe20000010000 */
[----:B------:R-:W-:Y:S01]  /*60d0*/  MOV R55, R183 ;  /* 0x000000b700377202 */ /* 0x000fe20000000f00 */
[----:B------:R-:W-:Y:S01]  /*60e0*/  IMAD.MOV.U32 R192, RZ, RZ, R181 ;  /* 0x000000ffffc07224 */ /* 0x000fe200078e00b5 */
[----:B------:R-:W-:Y:S01]  /*60f0*/  MOV R11, R48 ;  /* 0x00000030000b7202 */ /* 0x000fe20000000f00 */
[----:B------:R-:W-:Y:S01]  /*6100*/  IMAD.MOV.U32 R197, RZ, RZ, R50 ;  /* 0x000000ffffc57224 */ /* 0x000fe200078e0032 */
[----:B------:R-:W-:Y:S01]  /*6110*/  MOV R191, R55 ;  /* 0x0000003700bf7202 */ /* 0x000fe20000000f00 */
[C---:B------:R-:W-:Y:S01]  /*6120*/  HMMA.16816.F32.BF16 R28, R4.reuse, R16, R100 ;  /* 0x00000010041c723c */ /* 0x040fe20000041864 */
[----:B------:R-:W-:Y:S01]  /*6130*/  MOV R198, R49 ;  /* 0x0000003100c67202 */ /* 0x000fe20000000f00 */
[----:B------:R-:W-:Y:S01]  /*6140*/  IMAD.MOV.U32 R194, RZ, RZ, R53 ;  /* 0x000000ffffc27224 */ /* 0x000fe200078e0035 */
[----:B------:R-:W-:Y:S01]  /*6150*/  MOV R196, R51 ;  /* 0x0000003300c47202 */ /* 0x000fe20000000f00 */
[----:B------:R1:W-:Y:S01]  /*6160*/  MUFU.EX2 R100, R35 ;  /* 0x0000002300647308 */ /* 0x0003e20000000800 */
[----:B------:R-:W-:Y:S01]  /*6170*/  MOV R195, R52 ;  /* 0x0000003400c37202 */ /* 0x000fe20000000f00 */
[----:B------:R-:W-:Y:S01]  /*6180*/  IMAD.MOV.U32 R151, RZ, RZ, R192 ;  /* 0x000000ffff977224 */ /* 0x000fe200078e00c0 */
[----:B------:R-:W-:Y:S01]  /*6190*/  MOV R193, R54 ;  /* 0x0000003600c17202 */ /* 0x000fe20000000f00 */
[C---:B------:R-:W-:Y:S01]  /*61a0*/  HMMA.16816.F32.BF16 R48, R4.reuse, R26, R124 ;  /* 0x0000001a0430723c */ /* 0x040fe2000004187c */
[----:B------:R-:W-:Y:S01]  /*61b0*/  MOV R192, R11 ;  /* 0x0000000b00c07202 */ /* 0x000fe20000000f00 */
[----:B------:R3:W5:Y:S06]  /*61c0*/  LDL.LU R235, [R1+0xac] ;  /* 0x0000ac0001eb7983 */ /* 0x00076c0000300800 */
[C---:B------:R-:W-:Y:S08]  /*61d0*/  HMMA.16816.F32.BF16 R52, R4.reuse, R24, R128 ;  /* 0x000000180434723c */ /* 0x040ff00000041880 */
[C---:B------:R-:W-:Y:S08]  /*61e0*/  HMMA.16816.F32.BF16 R44, R4.reuse, R20, R108 ;  /* 0x00000014042c723c */ /* 0x040ff0000004186c */
[C---:B------:R-:W-:Y:S01]  /*61f0*/  HMMA.16816.F32.BF16 R40, R4.reuse, R22, R104 ;  /* 0x000000160428723c */ /* 0x040fe20000041868 */
[----:B------:R-:W2:Y:S07]  /*6200*/  LDSM.16.MT88.4 R20, [R220+0xb000] ;  /* 0x00b00000dc14783b */ /* 0x000eae0000004200 */
[C---:B-1----:R-:W-:Y:S01]  /*6210*/  HMMA.16816.F32.BF16 R32, R4.reuse, R18, R92 ;  /* 0x000000120420723c */ /* 0x042fe2000004185c */
[----:B------:R-:W-:Y:S01]  /*6220*/  MUFU.EX2 R92, R8 ;  /* 0x00000008005c7308 */ /* 0x000fe20000000800 */
[----:B------:R-:W1:Y:S06]  /*6230*/  LDSM.16.MT88.4 R16, [R223+0xb000] ;  /* 0x00b00000df10783b */ /* 0x000e6c0000004200 */
[C---:B------:R-:W-:Y:S01]  /*6240*/  HMMA.16816.F32.BF16 R88, R4.reuse, R12, R88 ;  /* 0x0000000c0458723c */ /* 0x040fe20000041858 */
[----:B------:R4:W1:Y:S07]  /*6250*/  MUFU.EX2 R93, R9 ;  /* 0x00000009005d7308 */ /* 0x00086e0000000800 */
[----:B------:R-:W-:Y:S01]  /*6260*/  HMMA.16816.F32.BF16 R76, R4, R14, R76 ;  /* 0x0000000e044c723c */ /* 0x000fe2000004184c */
[----:B------:R-:W1:Y:S01]  /*6270*/  LDSM.16.MT88.4 R12, [R221+0xb000] ;  /* 0x00b00000dd0c783b */ /* 0x000e620000004200 */
[----:B------:R-:W-:Y:S01]  /*6280*/  IMAD.MOV.U32 R183, RZ, RZ, R231 ;  /* 0x000000ffffb77224 */ /* 0x000fe200078e00e7 */
[----:B------:R-:W-:Y:S08]  /*6290*/  MUFU.EX2 R113, R113 ;  /* 0x0000007100717308 */ /* 0x000ff00000000800 */
[----:B------:R-:W-:Y:S01]  /*62a0*/  MUFU.EX2 R114, R114 ;  /* 0x0000007200727308 */ /* 0x000fe20000000800 */
[----:B------:R-:W-:-:S07]  /*62b0*/  FADD.FTZ R5, R191, R10 ;  /* 0x0000000abf057221 */ /* 0x000fce0000010000 */
[----:B------:R-:W-:Y:S01]  /*62c0*/  MUFU.EX2 R115, R115 ;  /* 0x0000007300737308 */ /* 0x000fe20000000800 */
[----:B----4-:R-:W4:Y:S01]  /*62d0*/  LDSM.16.MT88.4 R8, [R222+0xb000] ;  /* 0x00b00000de08783b */ /* 0x010f220000004200 */
[----:B------:R-:W-:Y:S01]  /*62e0*/  MOV R191, R193 ;  /* 0x000000c100bf7202 */ /* 0x000fe20000000f00 */
[----:B------:R-:W-:Y:S01]  /*62f0*/  IMAD.MOV.U32 R193, RZ, RZ, R180 ;  /* 0x000000ffffc17224 */ /* 0x000fe200078e00b4 */
[----:B------:R-:W-:Y:S01]  /*6300*/  MOV R180, R229 ;  /* 0x000000e500b47202 */ /* 0x000fe20000000f00 */
[----:B------:R-:W-:Y:S01]  /*6310*/  FADD.FTZ R4, R151, R39 ;  /* 0x0000002797047221 */ /* 0x000fe20000010000 */
[----:B------:R-:W-:Y:S02]  /*6320*/  MOV R151, R191 ;  /* 0x000000bf00977202 */ /* 0x000fe40000000f00 */
[----:B------:R-:W-:Y:S01]  /*6330*/  MUFU.EX2 R120, R120 ;  /* 0x0000007800787308 */ /* 0x000fe20000000800 */
[----:B------:R-:W-:Y:S01]  /*6340*/  IMAD.MOV.U32 R191, RZ, RZ, R192 ;  /* 0x000000ffffbf7224 */ /* 0x000fe200078e00c0 */
[----:B------:R-:W-:-:S06]  /*6350*/  MOV R192, R193 ;  /* 0x000000c100c07202 */ /* 0x000fcc0000000f00 */
[----:B------:R-:W-:Y:S01]  /*6360*/  MUFU.EX2 R121, R121 ;  /* 0x0000007900797308 */ /* 0x000fe20000000800 */
[----:B------:R-:W-:Y:S01]  /*6370*/  MOV R193, R180 ;  /* 0x000000b400c17202 */ /* 0x000fe20000000f00 */
[----:B------:R-:W-:-:S06]  /*6380*/  IMAD.MOV.U32 R180, RZ, RZ, R183 ;  /* 0x000000ffffb47224 */ /* 0x000fcc00078e00b7 */
[----:B------:R-:W-:Y:S01]  /*6390*/  MUFU.EX2 R122, R122 ;  /* 0x0000007a007a7308 */ /* 0x000fe20000000800 */
[----:B------:R-:W-:-:S07]  /*63a0*/  FADD.FTZ R25, R151, R4 ;  /* 0x0000000497197221 */ /* 0x000fce0000010000 */
[----:B------:R-:W-:Y:S01]  /*63b0*/  MUFU.EX2 R123, R123 ;  /* 0x0000007b007b7308 */ /* 0x000fe20000000800 */
[----:B------:R-:W-:Y:S01]  /*63c0*/  IMAD.MOV.U32 R149, RZ, RZ, R168 ;  /* 0x000000ffff957224 */ /* 0x000fe200078e00a8 */
[----:B------:R-:W-:Y:S01]  /*63d0*/  MOV R200, R169 ;  /* 0x000000a900c87202 */ /* 0x000fe20000000f00 */
[----:B------:R3:W5:Y:S05]  /*63e0*/  LDL.LU R234, [R1+0xa8] ;  /* 0x0000a80001ea7983 */ /* 0x00076a0000300800 */
[----:B------:R-:W-:Y:S08]  /*63f0*/  MUFU.EX2 R104, R38 ;  /* 0x0000002600687308 */ /* 0x000ff00000000800 */
[----:B------:R-:W1:Y:S08]  /*6400*/  MUFU.EX2 R105, R37 ;  /* 0x0000002500697308 */ /* 0x000e700000000800 */
[----:B------:R-:W-:Y:S08]  /*6410*/  MUFU.EX2 R106, R36 ;  /* 0x00000024006a7308 */ /* 0x000ff00000000800 */
[----:B------:R2:W-:Y:S08]  /*6420*/  MUFU.EX2 R95, R2 ;  /* 0x00000002005f7308 */ /* 0x0005f00000000800 */
[----:B------:R3:W3:Y:S01]  /*6430*/  MUFU.EX2 R94, R0 ;  /* 0x00000000005e7308 */ /* 0x0006e20000000800 */
[----:B------:R-:W-:Y:S01]  /*6440*/  MOV R151, R191 ;  /* 0x000000bf00977202 */ /* 0x000fe20000000f00 */
[----:B------:R-:W-:Y:S01]  /*6450*/  FADD.FTZ R26, R228, R5 ;  /* 0x00000005e41a7221 */ /* 0x000fe20000010000 */
[----:B-1----:R-:W-:Y:S01]  /*6460*/  F2FP.BF16.PACK_AB R7, R93, R92 ;  /* 0x0000005c5d07723e */ /* 0x002fe200000010ff */
[----:B------:R-:W-:Y:S01]  /*6470*/  IMAD.MOV.U32 R191, RZ, RZ, R192 ;  /* 0x000000ffffbf7224 */ /* 0x000fe200078e00c0 */
[----:B------:R-:W-:Y:S01]  /*6480*/  MOV R192, R193 ;  /* 0x000000c100c07202 */ /* 0x000fe20000000f00 */
[----:B------:R-:W-:Y:S01]  /*6490*/  IMAD.MOV.U32 R130, RZ, RZ, R170 ;  /* 0x000000ffff827224 */ /* 0x000fe200078e00aa */
[----:B------:R-:W-:Y:S01]  /*64a0*/  MOV R193, R180 ;  /* 0x000000b400c17202 */ /* 0x000fe20000000f00 */
[----:B------:R-:W-:Y:S01]  /*64b0*/  FADD.FTZ R26, R151, R26 ;  /* 0x0000001a971a7221 */ /* 0x000fe20000010000 */
[----:B------:R-:W-:Y:S01]  /*64c0*/  MOV R151, R192 ;  /* 0x000000c000977202 */ /* 0x000fe20000000f00 */
[----:B--2---:R-:W-:Y:S01]  /*64d0*/  FADD.FTZ R2, R152, R60 ;  /* 0x0000003c98027221 */ /* 0x004fe20000010000 */
[----:B------:R-:W-:Y:S01]  /*64e0*/  MOV R192, R193 ;  /* 0x000000c100c07202 */ /* 0x000fe20000000f00 */
[----:B------:R-:W-:Y:S01]  /*64f0*/  IMAD.MOV.U32 R193, RZ, RZ, R189 ;  /* 0x000000ffffc17224 */ /* 0x000fe200078e00bd */
[----:B------:R-:W-:-:S02]  /*6500*/  F2FP.BF16.PACK_AB R4, R105, R104 ;  /* 0x000000686904723e */ /* 0x000fc400000010ff */
[----:B------:R-:W-:Y:S01]  /*6510*/  MOV R131, R171 ;  /* 0x000000ab00837202 */ /* 0x000fe20000000f00 */
[----:B---3--:R-:W-:Y:S01]  /*6520*/  FADD.FTZ R0, R155, R61 ;  /* 0x0000003d9b007221 */ /* 0x008fe20000010000 */
[----:B------:R-:W-:Y:S02]  /*6530*/  F2FP.BF16.PACK_AB R5, R94, R95 ;  /* 0x0000005f5e05723e */ /* 0x000fe400000010ff */
[----:B------:R-:W-:Y:S02]  /*6540*/  MOV R181, R182 ;  /* 0x000000b600b57202 */ /* 0x000fe40000000f00 */
[----:B------:R-:W-:Y:S01]  /*6550*/  MOV R124, R142 ;  /* 0x0000008e007c7202 */ /* 0x000fe20000000f00 */
[----:B------:R-:W-:Y:S01]  /*6560*/  IMAD.MOV.U32 R111, RZ, RZ, R198 ;  /* 0x000000ffff6f7224 */ /* 0x000fe200078e00c6 */
[----:B------:R-:W-:Y:S01]  /*6570*/  F2FP.BF16.PACK_AB R6, R100, R106 ;  /* 0x0000006a6406723e */ /* 0x000fe200000010ff */
[----:B------:R-:W-:Y:S01]  /*6580*/  MUFU.EX2 R62, R62 ;  /* 0x0000003e003e7308 */ /* 0x000fe20000000800 */
[----:B------:R-:W-:Y:S01]  /*6590*/  MOV R189, R190 ;  /* 0x000000be00bd7202 */ /* 0x000fe20000000f00 */
[----:B------:R-:W-:Y:S01]  /*65a0*/  FADD.FTZ R0, R201, R0 ;  /* 0x00000000c9007221 */ /* 0x000fe20000010000 */
[----:B------:R-:W-:Y:S01]  /*65b0*/  MOV R190, R185 ;  /* 0x000000b900be7202 */ /* 0x000fe20000000f00 */
[----:B------:R-:W-:Y:S01]  /*65c0*/  IMAD.MOV.U32 R185, RZ, RZ, R186 ;  /* 0x000000ffffb97224 */ /* 0x000fe200078e00ba */
[----:B------:R-:W-:Y:S01]  /*65d0*/  MOV R186, R187 ;  /* 0x000000bb00ba7202 */ /* 0x000fe20000000f00 */
[----:B------:R-:W-:Y:S01]  /*65e0*/  FADD.FTZ R2, R153, R2 ;  /* 0x0000000299027221 */ /* 0x000fe20000010000 */
[----:B------:R-:W-:Y:S01]  /*65f0*/  MOV R187, R184 ;  /* 0x000000b800bb7202 */ /* 0x000fe20000000f00 */
[----:B------:R-:W-:Y:S01]  /*6600*/  IMAD.MOV.U32 R184, RZ, RZ, R188 ;  /* 0x000000ffffb87224 */ /* 0x000fe200078e00bc */
[----:B------:R-:W-:Y:S01]  /*6610*/  HMMA.16816.F32.BF16 R96, R4, R20, R96 ;  /* 0x000000140460723c */ /* 0x000fe20000041860 */
[----:B------:R-:W-:Y:S01]  /*6620*/  FADD.FTZ R24, R203, R0 ;  /* 0x00000000cb187221 */ /* 0x000fe20000010000 */
[----:B------:R-:W-:Y:S01]  /*6630*/  MOV R60, R196 ;  /* 0x000000c4003c7202 */ /* 0x000fe20000000f00 */
[----:B------:R-:W-:Y:S01]  /*6640*/  FADD.FTZ R2, R162, R2 ;  /* 0x00000002a2027221 */ /* 0x000fe20000010000 */
[----:B------:R-:W-:Y:S01]  /*6650*/  MOV R188, R225 ;  /* 0x000000e100bc7202 */ /* 0x000fe20000000f00 */
[----:B------:R-:W-:Y:S01]  /*6660*/  FADD.FTZ R0, R151, R25 ;  /* 0x0000001997007221 */ /* 0x000fe20000010000 */
[----:B------:R-:W-:-:S02]  /*6670*/  MOV R101, R193 ;  /* 0x000000c100657202 */ /* 0x000fc40000000f00 */
[----:B------:R-:W-:Y:S01]  /*6680*/  MOV R110, R149 ;  /* 0x00000095006e7202 */ /* 0x000fe20000000f00 */
[C---:B------:R-:W-:Y:S01]  /*6690*/  HMMA.16816.F32.BF16 R84, R4.reuse, R22, R84 ;  /* 0x000000160454723c */ /* 0x040fe20000041854 */
[----:B------:R-:W-:Y:S01]  /*66a0*/  FADD.FTZ R25, R224, R26 ;  /* 0x0000001ae0197221 */ /* 0x000fe20000010000 */
[----:B------:R-:W-:Y:S01]  /*66b0*/  MOV R129, R184 ;  /* 0x000000b800817202 */ /* 0x000fe20000000f00 */
[----:B------:R-:W-:Y:S01]  /*66c0*/  IMAD.MOV.U32 R128, RZ, RZ, R187 ;  /* 0x000000ffff807224 */ /* 0x000fe200078e00bb */
[----:B------:R-:W-:Y:S01]  /*66d0*/  MOV R183, R227 ;  /* 0x000000e300b77202 */ /* 0x000fe20000000f00 */
[----:B------:R-:W-:Y:S01]  /*66e0*/  IMAD.MOV.U32 R180, RZ, RZ, R226 ;  /* 0x000000ffffb47224 */ /* 0x000fe200078e00e2 */
[----:B------:R-:W-:Y:S01]  /*66f0*/  MOV R125, R179 ;  /* 0x000000b3007d7202 */ /* 0x000fe20000000f00 */
[----:B------:R-:W-:Y:S01]  /*6700*/  MUFU.EX2 R133, R133 ;  /* 0x0000008500857308 */ /* 0x000fe20000000800 */
[----:B------:R-:W-:Y:S01]  /*6710*/  HMMA.16816.F32.BF16 R80, R4, R16, R80 ;  /* 0x000000100450723c */ /* 0x000fe20000041850 */
[----:B------:R-:W-:Y:S01]  /*6720*/  FADD.FTZ R26, R191, R24 ;  /* 0x00000018bf1a7221 */ /* 0x000fe20000010000 */
[----:B------:R-:W-:Y:S01]  /*6730*/  LDSM.16.MT88.4 R168, [R223+0xb800] ;  /* 0x00b80000dfa8783b */ /* 0x000fe20000004200 */
[----:B------:R-:W-:-:S03]  /*6740*/  FADD.FTZ R24, R154, R2 ;  /* 0x000000029a187221 */ /* 0x000fc60000010000 */
[----:B------:R1:W5:Y:S02]  /*6750*/  LDL.LU R233, [R1+0xa4] ;  /* 0x0000a40001e97983 */ /* 0x0003640000300800 */
[----:B------:R-:W-:Y:S01]  /*6760*/  HMMA.16816.F32.BF16 R72, R4, R18, R72 ;  /* 0x000000120448723c */ /* 0x000fe20000041848 */
[----:B------:R-:W-:-:S07]  /*6770*/  FADD.FTZ R2, R192, R0 ;  /* 0x00000000c0027221 */ /* 0x000fce0000010000 */
[----:B------:R-:W-:Y:S01]  /*6780*/  HMMA.16816.F32.BF16 R68, R4, R12, R68 ;  /* 0x0000000c0444723c */ /* 0x000fe20000041844 */
[----:B------:R-:W-:-:S07]  /*6790*/  MOV R192, R189 ;  /* 0x000000bd00c07202 */ /* 0x000fce0000000f00 */
[----:B------:R-:W-:Y:S01]  /*67a0*/  HMMA.16816.F32.BF16 R64, R4, R14, R64 ;  /* 0x0000000e0440723c */ /* 0x000fe20000041840 */
[----:B------:R-:W-:-:S07]  /*67b0*/  IMAD.MOV.U32 R151, RZ, RZ, R190 ;  /* 0x000000ffff977224 */ /* 0x000fce00078e00be */
[----:B----4-:R-:W-:Y:S01]  /*67c0*/  HMMA.16816.F32.BF16 R56, R4, R8, R56 ;  /* 0x000000080438723c */ /* 0x010fe20000041838 */
[----:B------:R-:W-:-:S07]  /*67d0*/  MOV R199, R188 ;  /* 0x000000bc00c77202 */ /* 0x000fce0000000f00 */
[----:B------:R-:W-:Y:S01]  /*67e0*/  HMMA.16816.F32.BF16 R36, R4, R10, R116 ;  /* 0x0000000a0424723c */ /* 0x000fe20000041874 */
[----:B------:R-:W-:Y:S01]  /*67f0*/  FADD.FTZ R0, R128, R25 ;  /* 0x0000001980007221 */ /* 0x000fe20000010000 */
[----:B------:R-:W-:Y:S02]  /*6800*/  MOV R201, R197 ;  /* 0x000000c500c97202 */ /* 0x000fe40000000f00 */
[----:B------:R-:W-:Y:S02]  /*6810*/  MOV R150, R186 ;  /* 0x000000ba00967202 */ /* 0x000fe40000000f00 */
[----:B------:R-:W-:Y:S02]  /*6820*/  MOV R148, R185 ;  /* 0x000000b900947202 */ /* 0x000fe40000000f00 */
[----:B------:R-:W-:Y:S02]  /*6830*/  MOV R61, R194 ;  /* 0x000000c2003d7202 */ /* 0x000fe40000000f00 */
[----:B------:R-:W-:-:S02]  /*6840*/  MOV R203, R178 ;  /* 0x000000b200cb7202 */ /* 0x000fc40000000f00 */
[----:B------:R-:W-:Y:S01]  /*6850*/  MOV R182, R230 ;  /* 0x000000e600b67202 */ /* 0x000fe20000000f00 */
[----:B------:R-:W-:Y:S01]  /*6860*/  IMAD.MOV.U32 R126, RZ, RZ, R180 ;  /* 0x000000ffff7e7224 */ /* 0x000fe200078e00b4 */
[----:B------:R-:W-:Y:S01]  /*6870*/  F2FP.BF16.PACK_AB R4, R113, R112 ;  /* 0x000000707104723e */ /* 0x000fe200000010ff */
[----:B------:R-:W-:Y:S01]  /*6880*/  MUFU.EX2 R63, R63 ;  /* 0x0000003f003f7308 */ /* 0x000fe20000000800 */
[----:B------:R-:W-:Y:S01]  /*6890*/  F2FP.BF16.PACK_AB R5, R121, R120 ;  /* 0x000000787905723e */ /* 0x000fe200000010ff */
[----:B------:R-:W2:Y:S01]  /*68a0*/  LDSM.16.MT88.4 R152, [R220+0xb800] ;  /* 0x00b80000dc98783b */ /* 0x000ea20000004200 */
[----:B------:R-:W-:Y:S02]  /*68b0*/  F2FP.BF16.PACK_AB R6, R115, R114 ;  /* 0x000000727306723e */ /* 0x000fe400000010ff */
        /* <DEDUP_REMOVED lines=8> */
[----:B------:R-:W-:Y:S01]  /*6940*/  IMAD.MOV.U32 R108, RZ, RZ, R150 ;  /* 0x000000ffff6c7224 */ /* 0x000fe200078e0096 */
[----:B------:R-:W-:Y:S01]  /*6950*/  MOV R103, R151 ;  /* 0x0000009700677202 */ /* 0x000fe20000000f00 */
[----:B------:R-:W-:Y:S01]  /*6960*/  MUFU.EX2 R138, R138 ;  /* 0x0000008a008a7308 */ /* 0x000fe20000000800 */
[----:B------:R-:W-:Y:S01]  /*6970*/  MOV R109, R199 ;  /* 0x000000c7006d7202 */ /* 0x000fe20000000f00 */
[----:B------:R-:W3:Y:S02]  /*6980*/  LDSM.16.MT88.4 R184, [R221+0xb800] ;  /* 0x00b80000ddb8783b */ /* 0x000ee40000004200 */
[----:B------:R-:W-:Y:S01]  /*6990*/  FADD.FTZ R9, R129, R26 ;  /* 0x0000001a81097221 */ /* 0x000fe20000010000 */
[C---:B------:R-:W-:Y:S01]  /*69a0*/  HMMA.16816.F32.BF16 R28, R4.reuse, R12, R28 ;  /* 0x0000000c041c723c */ /* 0x040fe2000004181c */
[----:B------:R-:W-:Y:S01]  /*69b0*/  FADD.FTZ R8, R163, R24 ;  /* 0x00000018a3087221 */ /* 0x000fe20000010000 */
[----:B------:R-:W-:Y:S01]  /*69c0*/  MOV R91, R177 ;  /* 0x000000b1005b7202 */ /* 0x000fe20000000f00 */
[----:B------:R-:W-:Y:S01]  /*69d0*/  IMAD.MOV.U32 R90, RZ, RZ, R176 ;  /* 0x000000ffff5a7224 */ /* 0x000fe200078e00b0 */
[----:B------:R-:W-:Y:S01]  /*69e0*/  MOV R127, R181 ;  /* 0x000000b5007f7202 */ /* 0x000fe20000000f00 */
[----:B------:R-:W-:Y:S01]  /*69f0*/  MUFU.EX2 R132, R132 ;  /* 0x0000008400847308 */ /* 0x000fe20000000800 */
[----:B------:R1:W5:Y:S01]  /*6a00*/  LDL.LU R232, [R1+0xa0] ;  /* 0x0000a00001e87983 */ /* 0x0003620000300800 */
[----:B------:R-:W-:Y:S01]  /*6a10*/  FADD.FTZ R12, R131, R0 ;  /* 0x00000000830c7221 */ /* 0x000fe20000010000 */
[----:B------:R-:W-:Y:S01]  /*6a20*/  HMMA.16816.F32.BF16 R52, R4, R20, R52 ;  /* 0x000000140434723c */ /* 0x000fe20000041834 */
[----:B------:R-:W-:-:S07]  /*6a30*/  FADD.FTZ R0, R159, R2 ;  /* 0x000000029f007221 */ /* 0x000fce0000010000 */
[----:B------:R-:W-:Y:S01]  /*6a40*/  HMMA.16816.F32.BF16 R48, R4, R22, R48 ;  /* 0x000000160430723c */ /* 0x000fe20000041830 */
[----:B------:R-:W-:-:S07]  /*6a50*/  FADD.FTZ R0, R116, R0 ;  /* 0x0000000074007221 */ /* 0x000fce0000010000 */
[C---:B------:R-:W-:Y:S08]  /*6a60*/  HMMA.16816.F32.BF16 R44, R4.reuse, R16, R44 ;  /* 0x00000010042c723c */ /* 0x040ff0000004182c */
[C---:B------:R-:W-:Y:S08]  /*6a70*/  HMMA.16816.F32.BF16 R40, R4.reuse, R18, R40 ;  /* 0x000000120428723c */ /* 0x040ff00000041828 */
[----:B------:R-:W-:Y:S01]  /*6a80*/  HMMA.16816.F32.BF16 R32, R4, R14, R32 ;  /* 0x0000000e0420723c */ /* 0x000fe20000041820 */
[----:B------:R-:W-:-:S02]  /*6a90*/  MOV R107, R148 ;  /* 0x00000094006b7202 */ /* 0x000fc40000000f00 */
[----:B------:R-:W-:Y:S01]  /*6aa0*/  MOV R128, R182 ;  /* 0x000000b600807202 */ /* 0x000fe20000000f00 */
[----:B------:R-:W-:Y:S01]  /*6ab0*/  IMAD.MOV.U32 R129, RZ, RZ, R183 ;  /* 0x000000ffff817224 */ /* 0x000fe200078e00b7 */
[----:B------:R-:W-:Y:S01]  /*6ac0*/  MOV R130, R143 ;  /* 0x0000008f00827202 */ /* 0x000fe20000000f00 */
[----:B------:R-:W4:Y:S01]  /*6ad0*/  MUFU.EX2 R24, R141 ;  /* 0x0000008d00187308 */ /* 0x000f220000000800 */
[----:B------:R1:W5:Y:S01]  /*6ae0*/  LDL.LU R231, [R1+0x9c] ;  /* 0x00009c0001e77983 */ /* 0x0003620000300800 */
[----:B------:R-:W-:Y:S01]  /*6af0*/  HMMA.16816.F32.BF16 R20, R4, R10, R76 ;  /* 0x0000000a0414723c */ /* 0x000fe2000004184c */
[----:B------:R-:W-:Y:S01]  /*6b00*/  MOV R116, R61 ;  /* 0x0000003d00747202 */ /* 0x000fe20000000f00 */
[----:B------:R-:W-:Y:S01]  /*6b10*/  IMAD.MOV.U32 R131, RZ, RZ, R195 ;  /* 0x000000ffff837224 */ /* 0x000fe200078e00c3 */
[----:B------:R-:W1:Y:S04]  /*6b20*/  LDSM.16.MT88.4 R16, [R222+0xb800] ;  /* 0x00b80000de10783b */ /* 0x000e680000004200 */
[----:B------:R-:W-:Y:S01]  /*6b30*/  FADD.FTZ R4, R161, R9 ;  /* 0x00000009a1047221 */ /* 0x000fe20000010000 */
[----:B------:R-:W-:Y:S01]  /*6b40*/  MUFU.EX2 R15, R144 ;  /* 0x00000090000f7308 */ /* 0x000fe20000000800 */
[----:B------:R-:W-:Y:S01]  /*6b50*/  FADD.FTZ R5, R160, R8 ;  /* 0x00000008a0057221 */ /* 0x000fe20000010000 */
[----:B------:R1:W5:Y:S01]  /*6b60*/  LDL.LU R230, [R1+0x98] ;  /* 0x0000980001e67983 */ /* 0x0003620000300800 */
[----:B------:R-:W-:-:S02]  /*6b70*/  FADD.FTZ R6, R202, R12 ;  /* 0x0000000cca067221 */ /* 0x000fc40000010000 */
[----:B------:R-:W-:Y:S01]  /*6b80*/  FADD.FTZ R4, R90, R4 ;  /* 0x000000045a047221 */ /* 0x000fe20000010000 */
[----:B------:R-:W-:Y:S01]  /*6b90*/  MOV R61, R108 ;  /* 0x0000006c003d7202 */ /* 0x000fe20000000f00 */
[----:B------:R-:W-:Y:S01]  /*6ba0*/  FADD.FTZ R2, R91, R5 ;  /* 0x000000055b027221 */ /* 0x000fe20000010000 */
[----:B------:R-:W-:Y:S01]  /*6bb0*/  MOV R91, R60 ;  /* 0x0000003c005b7202 */ /* 0x000fe20000000f00 */
[----:B------:R-:W-:Y:S01]  /*6bc0*/  FADD.FTZ R6, R117, R6 ;  /* 0x0000000675067221 */ /* 0x000fe20000010000 */
[----:B------:R-:W1:Y:S01]  /*6bd0*/  MUFU.EX2 R11, R147 ;  /* 0x00000093000b7308 */ /* 0x000e620000000800 */
[----:B------:R-:W-:Y:S01]  /*6be0*/  IMAD.MOV.U32 R90, RZ, RZ, R201 ;  /* 0x000000ffff5a7224 */ /* 0x000fe200078e00c9 */
[----:B------:R1:W5:Y:S01]  /*6bf0*/  LDL.LU R229, [R1+0x94] ;  /* 0x0000940001e57983 */ /* 0x0003620000300800 */
[----:B------:R-:W-:Y:S01]  /*6c00*/  FADD.FTZ R4, R118, R4 ;  /* 0x0000000476047221 */ /* 0x000fe20000010000 */
[----:B------:R-:W-:Y:S01]  /*6c10*/  MOV R118, R102 ;  /* 0x0000006600767202 */ /* 0x000fe20000000f00 */
[----:B------:R-:W-:-:S02]  /*6c20*/  FADD.FTZ R2, R119, R2 ;  /* 0x0000000277027221 */ /* 0x000fc40000010000 */
[----:B------:R-:W-:Y:S02]  /*6c30*/  FADD.FTZ R5, R203, R0 ;  /* 0x00000000cb057221 */ /* 0x000fe40000010000 */
[----:B------:R-:W-:Y:S01]  /*6c40*/  IMAD.MOV.U32 R117, RZ, RZ, R101 ;  /* 0x000000ffff757224 */ /* 0x000fe200078e0065 */
[----:B------:R-:W-:Y:S01]  /*6c50*/  MOV R119, R103 ;  /* 0x0000006700777202 */ /* 0x000fe20000000f00 */
[----:B------:R-:W-:Y:S01]  /*6c60*/  FADD.FTZ R0, R90, R6 ;  /* 0x000000065a007221 */ /* 0x000fe20000010000 */
[----:B------:R-:W-:Y:S01]  /*6c70*/  MOV R101, R109 ;  /* 0x0000006d00657202 */ /* 0x000fe20000000f00 */
[----:B------:R-:W-:Y:S01]  /*6c80*/  IMAD.MOV.U32 R60, RZ, RZ, R107 ;  /* 0x000000ffff3c7224 */ /* 0x000fe200078e006b */
[----:B------:R-:W1:Y:S01]  /*6c90*/  MUFU.EX2 R10, R156 ;  /* 0x0000009c000a7308 */ /* 0x000e620000000800 */
[----:B------:R-:W-:Y:S01]  /*6ca0*/  FADD.FTZ R4, R91, R4 ;  /* 0x000000045b047221 */ /* 0x000fe20000010000 */
[----:B------:R1:W5:Y:S01]  /*6cb0*/  LDL.LU R228, [R1+0x90] ;  /* 0x0000900001e47983 */ /* 0x0003620000300800 */
[----:B------:R-:W-:-:S02]  /*6cc0*/  FADD.FTZ R2, R116, R2 ;  /* 0x0000000274027221 */ /* 0x000fc40000010000 */
[----:B------:R-:W-:Y:S01]  /*6cd0*/  FADD.FTZ R6, R117, R5 ;  /* 0x0000000575067221 */ /* 0x000fe20000010000 */
[----:B------:R-:W-:Y:S01]  /*6ce0*/  MOV R103, R200 ;  /* 0x000000c800677202 */ /* 0x000fe20000000f00 */
[----:B------:R-:W-:Y:S01]  /*6cf0*/  FADD.FTZ R5, R118, R0 ;  /* 0x0000000076057221 */ /* 0x000fe20000010000 */
[----:B------:R-:W-:Y:S01]  /*6d00*/  MOV R107, R174 ;  /* 0x000000ae006b7202 */ /* 0x000fe20000000f00 */
[----:B------:R-:W-:Y:S01]  /*6d10*/  IMAD.MOV.U32 R102, RZ, RZ, R110 ;  /* 0x000000ffff667224 */ /* 0x000fe200078e006e */
[----:B------:R-:W-:Y:S01]  /*6d20*/  MOV R109, R173 ;  /* 0x000000ad006d7202 */ /* 0x000fe20000000f00 */
[----:B------:R-:W-:Y:S01]  /*6d30*/  FADD.FTZ R7, R119, R4 ;  /* 0x0000000477077221 */ /* 0x000fe20000010000 */
[----:B------:R-:W1:Y:S01]  /*6d40*/  MUFU.EX2 R14, R145 ;  /* 0x00000091000e7308 */ /* 0x000e620000000800 */
[----:B------:R-:W-:Y:S01]  /*6d50*/  FADD.FTZ R2, R60, R2 ;  /* 0x000000023c027221 */ /* 0x000fe20000010000 */
[----:B------:R1:W5:Y:S01]  /*6d60*/  LDL.LU R227, [R1+0x8c] ;  /* 0x00008c0001e37983 */ /* 0x0003620000300800 */
[----:B------:R-:W-:-:S02]  /*6d70*/  FADD.FTZ R0, R61, R6 ;  /* 0x000000063d007221 */ /* 0x000fc40000010000 */
[----:B------:R-:W-:Y:S01]  /*6d80*/  IMAD.MOV.U32 R108, RZ, RZ, R175 ;  /* 0x000000ffff6c7224 */ /* 0x000fe200078e00af */
[----:B------:R-:W-:Y:S01]  /*6d90*/  MOV R110, R172 ;  /* 0x000000ac006e7202 */ /* 0x000fe20000000f00 */
[----:B------:R-:W-:Y:S01]  /*6da0*/  FADD.FTZ R4, R101, R5 ;  /* 0x0000000565047221 */ /* 0x000fe20000010000 */
[----:B------:R-:W1:Y:S01]  /*6db0*/  MUFU.EX2 R9, R157 ;  /* 0x0000009d00097308 */ /* 0x000e620000000800 */
[----:B------:R-:W-:Y:S01]  /*6dc0*/  FADD.FTZ R6, R102, R7 ;  /* 0x0000000766067221 */ /* 0x000fe20000010000 */
[----:B------:R1:W5:Y:S01]  /*6dd0*/  LDL.LU R226, [R1+0x88] ;  /* 0x0000880001e27983 */ /* 0x0003620000300800 */
[----:B------:R-:W-:Y:S02]  /*6de0*/  FADD.FTZ R5, R103, R2 ;  /* 0x0000000267057221 */ /* 0x000fe40000010000 */
[----:B------:R-:W-:Y:S01]  /*6df0*/  FADD.FTZ R2, R107, R0 ;  /* 0x000000006b027221 */ /* 0x000fe20000010000 */
[----:B------:R1:W5:Y:S01]  /*6e00*/  LDL.LU R225, [R1+0x84] ;  /* 0x0000840001e17983 */ /* 0x0003620000300800 */
[----:B------:R-:W-:-:S02]  /*6e10*/  FADD.FTZ R0, R108, R4 ;  /* 0x000000046c007221 */ /* 0x000fc40000010000 */
[----:B------:R-:W-:Y:S01]  /*6e20*/  FADD.FTZ R6, R109, R6 ;  /* 0x000000066d067221 */ /* 0x000fe20000010000 */
[----:B------:R-:W1:Y:S01]  /*6e30*/  MUFU.EX2 R139, R139 ;  /* 0x0000008b008b7308 */ /* 0x000e620000000800 */
[----:B------:R-:W-:Y:S01]  /*6e40*/  FADD.FTZ R4, R110, R5 ;  /* 0x000000056e047221 */ /* 0x000fe20000010000 */
[----:B------:R1:W5:Y:S01]  /*6e50*/  LDL.LU R224, [R1+0x80] ;  /* 0x0000800001e07983 */ /* 0x0003620000300800 */
[----:B------:R-:W-:Y:S02]  /*6e60*/  FADD.FTZ R0, R124, R0 ;  /* 0x000000007c007221 */ /* 0x000fe40000010000 */
[----:B------:R-:W-:Y:S02]  /*6e70*/  FADD.FTZ R2, R111, R2 ;  /* 0x000000026f027221 */ /* 0x000fe40000010000 */
[----:B------:R-:W-:Y:S02]  /*6e80*/  FADD.FTZ R5, R125, R6 ;  /* 0x000000067d057221 */ /* 0x000fe40000010000 */
[----:B------:R-:W-:-:S02]  /*6e90*/  FADD.FTZ R4, R126, R4 ;  /* 0x000000047e047221 */ /* 0x000fc40000010000 */
[----:B------:R-:W-:Y:S02]  /*6ea0*/  FADD.FTZ R0, R128, R0 ;  /* 0x0000000080007221 */ /* 0x000fe40000010000 */
[----:B------:R-:W-:Y:S02]  /*6eb0*/  FADD.FTZ R2, R127, R2 ;  /* 0x000000027f027221 */ /* 0x000fe40000010000 */
        /* <DEDUP_REMOVED lines=42> */
[----:B------:R-:W-:Y:S01]  /*7160*/  FADD.FTZ R0, R92, R0 ;  /* 0x000000005c007221 */ /* 0x000fe20000010000 */
[----:B------:R-:W2:Y:S01]  /*7170*/  MUFU.EX2 R13, R146 ;  /* 0x00000092000d7308 */ /* 0x000ea20000000800 */
[----:B------:R-:W-:Y:S02]  /*7180*/  FADD.FTZ R2, R106, R2 ;  /* 0x000000026a027221 */ /* 0x000fe40000010000 */
[----:B------:R-:W-:Y:S02]  /*7190*/  FADD.FTZ R5, R115, R5 ;  /* 0x0000000573057221 */ /* 0x000fe40000010000 */
[----:B------:R-:W-:-:S02]  /*71a0*/  FADD.FTZ R4, R123, R4 ;  /* 0x000000047b047221 */ /* 0x000fc40000010000 */
[----:B------:R-:W-:Y:S01]  /*71b0*/  FADD.FTZ R0, R93, R0 ;  /* 0x000000005d007221 */ /* 0x000fe20000010000 */
[----:B------:R-:W2:Y:S01]  /*71c0*/  MUFU.EX2 R8, R158 ;  /* 0x0000009e00087308 */ /* 0x000ea20000000800 */
[----:B------:R-:W-:Y:S02]  /*71d0*/  FADD.FTZ R2, R100, R2 ;  /* 0x0000000264027221 */ /* 0x000fe40000010000 */
[----:B----4-:R-:W-:Y:S02]  /*71e0*/  FADD.FTZ R5, R24, R5 ;  /* 0x0000000518057221 */ /* 0x010fe40000010000 */
[----:B-1----:R-:W-:-:S03]  /*71f0*/  FADD.FTZ R4, R11, R4 ;  /* 0x000000040b047221 */ /* 0x002fc60000010000 */
[----:B------:R-:W1:Y:S01]  /*7200*/  MUFU.EX2 R137, R137 ;  /* 0x0000008900897308 */ /* 0x000e620000000800 */
[----:B------:R-:W-:Y:S02]  /*7210*/  FADD.FTZ R0, R62, R0 ;  /* 0x000000003e007221 */ /* 0x000fe40000010000 */
[----:B------:R-:W-:-:S05]  /*7220*/  FADD.FTZ R2, R133, R2 ;  /* 0x0000000285027221 */ /* 0x000fca0000010000 */
[----:B------:R-:W4:Y:S01]  /*7230*/  MUFU.EX2 R27, R140 ;  /* 0x0000008c001b7308 */ /* 0x000f220000000800 */
        /* <DEDUP_REMOVED lines=8> */
[----:B--2---:R-:W-:Y:S02]  /*72c0*/  FADD.FTZ R5, R13, R5 ;  /* 0x000000050d057221 */ /* 0x004fe40000010000 */
[----:B------:R-:W-:Y:S02]  /*72d0*/  FADD.FTZ R4, R8, R4 ;  /* 0x0000000408047221 */ /* 0x000fe40000010000 */
[----:B-1----:R-:W-:Y:S02]  /*72e0*/  FADD.FTZ R0, R137, R0 ;  /* 0x0000000089007221 */ /* 0x002fe40000010000 */
[----:B----4-:R-:W-:Y:S01]  /*72f0*/  FADD.FTZ R2, R27, R2 ;  /* 0x000000021b027221 */ /* 0x010fe20000010000 */
[----:B------:R1:W-:Y:S04]  /*7300*/  STL [R1+0x8], R5 ;  /* 0x0000080501007387 */ /* 0x0003e80000100800 */
[----:B------:R1:W-:Y:S04]  /*7310*/  STL [R1+0x4], R4 ;  /* 0x0000040401007387 */ /* 0x0003e80000100800 */
[----:B------:R1:W-:Y:S04]  /*7320*/  STL [R1+0x20], R0 ;  /* 0x0000200001007387 */ /* 0x0003e80000100800 */
[----:B------:R1:W-:Y:S01]  /*7330*/  STL [R1+0x14], R2 ;  /* 0x0000140201007387 */ /* 0x0003e20000100800 */
[----:B------:R-:W-:-:S02]  /*7340*/  F2FP.BF16.PACK_AB R196, R138, R133 ;  /* 0x000000858ac4723e */ /* 0x000fc400000010ff */
[----:B------:R-:W-:Y:S02]  /*7350*/  F2FP.BF16.PACK_AB R197, R63, R62 ;  /* 0x0000003e3fc5723e */ /* 0x000fe400000010ff */
[----:B------:R-:W-:Y:S02]  /*7360*/  F2FP.BF16.PACK_AB R198, R27, R139 ;  /* 0x0000008b1bc6723e */ /* 0x000fe400000010ff */
[----:B------:R-:W-:Y:S02]  /*7370*/  F2FP.BF16.PACK_AB R199, R137, R132 ;  /* 0x0000008489c7723e */ /* 0x000fe400000010ff */
[----:B------:R-:W-:Y:S02]  /*7380*/  F2FP.BF16.PACK_AB R200, R15, R24 ;  /* 0x000000180fc8723e */ /* 0x000fe400000010ff */
[----:B------:R-:W-:Y:S02]  /*7390*/  F2FP.BF16.PACK_AB R201, R10, R11 ;  /* 0x0000000b0ac9723e */ /* 0x000fe400000010ff */
[----:B------:R-:W-:-:S02]  /*73a0*/  F2FP.BF16.PACK_AB R202, R13, R14 ;  /* 0x0000000e0dca723e */ /* 0x000fc400000010ff */
[----:B------:R-:W-:Y:S01]  /*73b0*/  F2FP.BF16.PACK_AB R203, R8, R9 ;  /* 0x0000000908cb723e */ /* 0x000fe200000010ff */
[C---:B------:R-:W-:Y:S08]  /*73c0*/  HMMA.16816.F32.BF16 R140, R196.reuse, R152, R96 ;  /* 0x00000098c48c723c */ /* 0x040ff00000041860 */
[C---:B------:R-:W-:Y:S08]  /*73d0*/  HMMA.16816.F32.BF16 R148, R196.reuse, R154, R84 ;  /* 0x0000009ac494723c */ /* 0x040ff00000041854 */
[C---:B------:R-:W-:Y:S08]  /*73e0*/  HMMA.16816.F32.BF16 R160, R196.reuse, R168, R80 ;  /* 0x000000a8c4a0723c */ /* 0x040ff00000041850 */
[C---:B------:R-:W-:Y:S08]  /*73f0*/  HMMA.16816.F32.BF16 R164, R196.reuse, R170, R72 ;  /* 0x000000aac4a4723c */ /* 0x040ff00000041848 */
[C---:B---3--:R-:W-:Y:S08]  /*7400*/  HMMA.16816.F32.BF16 R176, R196.reuse, R184, R68 ;  /* 0x000000b8c4b0723c */ /* 0x048ff00000041844 */
[----:B------:R-:W-:Y:S08]  /*7410*/  HMMA.16816.F32.BF16 R180, R196, R186, R64 ;  /* 0x000000bac4b4723c */ /* 0x000ff00000041840 */
[C---:B------:R-:W-:Y:S08]  /*7420*/  HMMA.16816.F32.BF16 R144, R200.reuse, R152, R52 ;  /* 0x00000098c890723c */ /* 0x040ff00000041834 */
[C---:B------:R-:W-:Y:S08]  /*7430*/  HMMA.16816.F32.BF16 R156, R200.reuse, R168, R44 ;  /* 0x000000a8c89c723c */ /* 0x040ff0000004182c */
[----:B------:R-:W-:Y:S08]  /*7440*/  HMMA.16816.F32.BF16 R172, R200, R184, R28 ;  /* 0x000000b8c8ac723c */ /* 0x000ff0000004181c */
[----:B------:R-:W-:Y:S08]  /*7450*/  HMMA.16816.F32.BF16 R192, R196, R16, R56 ;  /* 0x00000010c4c0723c */ /* 0x000ff00000041838 */
[C---:B------:R-:W-:Y:S08]  /*7460*/  HMMA.16816.F32.BF16 R152, R200.reuse, R154, R48 ;  /* 0x0000009ac898723c */ /* 0x040ff00000041830 */
[C---:B------:R-:W-:Y:S08]  /*7470*/  HMMA.16816.F32.BF16 R168, R200.reuse, R170, R40 ;  /* 0x000000aac8a8723c */ /* 0x040ff00000041828 */
[C---:B------:R-:W-:Y:S08]  /*7480*/  HMMA.16816.F32.BF16 R184, R200.reuse, R186, R32 ;  /* 0x000000bac8b8723c */ /* 0x040ff00000041820 */
[----:B------:R-:W-:Y:S08]  /*7490*/  HMMA.16816.F32.BF16 R188, R200, R16, R188 ;  /* 0x00000010c8bc723c */ /* 0x000ff000000418bc */
[-C--:B------:R-:W-:Y:S08]  /*74a0*/  HMMA.16816.F32.BF16 R196, R196, R18.reuse, R36 ;  /* 0x00000012c4c4723c */ /* 0x080ff00000041824 */
[----:B------:R-:W-:Y:S01]  /*74b0*/  HMMA.16816.F32.BF16 R200, R200, R18, R20 ;  /* 0x00000012c8c8723c */ /* 0x000fe20000041814 */
[----:B------:R-:W-:Y:S10]  /*74c0*/  @!P0 BRA `(.L_x_2) ;  /* 0x0000496000008947 */ /* 0x000ff40003800000 */
[----:B-1----:R-:W2:Y:S01]  /*74d0*/  LDL.LU R250, [R1+0x24] ;  /* 0x0000240001fa7983 */ /* 0x002ea20000300800 */
[----:B------:R-:W-:Y:S01]  /*74e0*/  IMAD.MOV.U32 R137, RZ, RZ, R135 ;  /* 0x000000ffff897224 */ /* 0x000fe200078e0087 */
[----:B------:R-:W-:Y:S01]  /*74f0*/  MOV R139, R3 ;  /* 0x00000003008b7202 */ /* 0x000fe20000000f00 */
[----:B------:R-:W-:Y:S01]  /*7500*/  IMAD.MOV.U32 R132, RZ, RZ, R136 ;  /* 0x000000ffff847224 */ /* 0x000fe200078e0088 */
[----:B------:R-:W-:-:S02]  /*7510*/  MOV R138, R134 ;  /* 0x00000086008a7202 */ /* 0x000fc40000000f00 */
[----:B--2---:R-:W-:Y:S01]  /*7520*/  IADD3 R240, R250, -0x2, RZ ;  /* 0xfffffffefaf07810 */ /* 0x004fe20007ffe0ff */
[----:B------:R-:W-:Y:S06]  /*7530*/  BRA `(.L_x_3) ;  /* 0x0000027000007947 */ /* 0x000fec0003800000 */
.L_x_5:
[----:B------:R-:W2:Y:S01]  /*7540*/  LDL.64 R244, [R1+0x58] ;  /* 0x0000580001f47983 */ /* 0x000ea20000100a00 */
[----:B------:R-:W-:Y:S03]  /*7550*/  IADD3 R0, R240, -0x1, RZ ;  /* 0xfffffffff0007810 */ /* 0x000fe60007ffe0ff */
[----:B------:R-:W3:Y:S01]  /*7560*/  LDL.64 R242, [R1+0x48] ;  /* 0x0000480001f27983 */ /* 0x000ee20000100a00 */
[----:B------:R-:W-:Y:S01]  /*7570*/  SHF.R.S32.HI R2, RZ, 0x1f, R0 ;  /* 0x0000001fff027819 */ /* 0x000fe20000011400 */
[----:B------:R-:W-:Y:S04]  /*7580*/  IMAD.WIDE.U32 R134, R0, c[0x0][0x198], RZ ;  /* 0x0000660000867a25 */ /* 0x000fe800078e00ff */
[----:B------:R-:W-:Y:S04]  /*7590*/  IMAD R2, R2, c[0x0][0x198], RZ ;  /* 0x0000660002027a24 */ /* 0x000fe800078e02ff */
[----:B------:R-:W-:Y:S04]  /*75a0*/  IMAD R2, R0, c[0x0][0x19c], R2 ;  /* 0x0000670000027a24 */ /* 0x000fe800078e0202 */
[----:B------:R-:W-:Y:S01]  /*75b0*/  IMAD.IADD R3, R135, 0x1, R2 ;  /* 0x0000000187037824 */ /* 0x000fe200078e0202 */
[----:B--2---:R-:W-:Y:S04]  /*75c0*/  LEA R0, P1, R134, R244, 0x7 ;  /* 0x000000f486007211 */ /* 0x004fe800078238ff */
[----:B------:R-:W-:Y:S02]  /*75d0*/  LEA R2, P2, R0, c[0x0][0x168], 0x1 ;  /* 0x00005a0000027a11 */ /* 0x000fe400078408ff */
[----:B---3--:R-:W-:Y:S02]  /*75e0*/  LEA.HI.X R3, R134, R243, R3, 0x7, P1 ;  /* 0x000000f386037211 */ /* 0x008fe400008f3c03 */
        /* <DEDUP_REMOVED lines=11> */
[----:B------:R-:W-:Y:S02]  /*76a0*/  IADD3 R206, P2, R208, UR12, RZ ;  /* 0x0000000cd0ce7c10 */ /* 0x000fe4000ff5e0ff */
        /* <DEDUP_REMOVED lines=8> */
[----:B-1----:R-:W-:Y:S04]  /*7730*/  IADD3 R2, P2, R134, UR12, RZ ;  /* 0x0000000c86027c10 */ /* 0x002fe8000ff5e0ff */
[----:B--2---:R-:W-:Y:S02]  /*7740*/  IADD3 R204, P1, R2, UR12, RZ ;  /* 0x0000000c02cc7c10 */ /* 0x004fe4000ff3e0ff */
[----:B------:R-:W-:Y:S04]  /*7750*/  IADD3.X R3, R135, UR14, RZ, P2, !PT ;  /* 0x0000000e87037c10 */ /* 0x000fe800097fe4ff */
[----:B------:R-:W-:Y:S01]  /*7760*/  IADD3.X R205, R3, UR14, RZ, P1, !PT ;  /* 0x0000000e03cd7c10 */ /* 0x000fe20008ffe4ff */
[----:B------:R3:W-:Y:S04]  /*7770*/  LDGSTS.E.BYPASS.LTC128B.128 [R239+0x7000], [R2.64] ;  /* 0x0700000002ef7fae */ /* 0x0007e8000b901d48 */
[----:B------:R3:W-:Y:S04]  /*7780*/  LDGSTS.E.BYPASS.LTC128B.128 [R239+0x7800], [R204.64] ;  /* 0x07800000ccef7fae */ /* 0x0007e8000b901d48 */
[----:B------:R-:W0:Y:S01]  /*7790*/  LDGDEPBAR ;  /* 0x00000000000079af */ /* 0x000e220000000000 */
[----:B------:R-:W-:-:S05]  /*77a0*/  BRA `(.L_x_4) ;  /* 0x00000d3000007947 */ /* 0x000fca0003800000 */
.L_x_3:
[----:B------:R-:W2:Y:S01]  /*77b0*/  LDL.64 R14, [R1+0x50] ;  /* 0x00005000010e7983 */ /* 0x000ea20000100a00 */
[----:B------:R-:W-:Y:S01]  /*77c0*/  SHF.R.S32.HI R0, RZ, 0x1f, R240 ;  /* 0x0000001fff007819 */ /* 0x000fe200000114f0 */
[----:B------:R-:W-:Y:S04]  /*77d0*/  DEPBAR.LE SB0, 0x0 ;  /* 0x000080000000791a */ /* 0x000fe80000000000 */
[----:B------:R-:W3:Y:S01]  /*77e0*/  LDL R6, [R1+0x60] ;  /* 0x0000600001067983 */ /* 0x000ee20000100800 */
[----:B------:R-:W-:Y:S02]  /*77f0*/  IMAD R0, R0, c[0x0][0x1a0], RZ ;  /* 0x0000680000007a24 */ /* 0x000fe400078e02ff */
[C---:B------:R-:W-:Y:S01]  /*7800*/  IMAD.WIDE.U32 R4, R240.reuse, c[0x0][0x1a0], RZ ;  /* 0x00006800f0047a25 */ /* 0x040fe200078e00ff */
[----:B------:R-:W-:Y:S03]  /*7810*/  BAR.SYNC.DEFER_BLOCKING 0x0 ;  /* 0x0000000000007b1d */ /* 0x000fe60000010000 */
        /* <DEDUP_REMOVED lines=12> */
[----:B-----5:R1:W-:Y:S01]  /*78e0*/  LDGSTS.E.BYPASS.LTC128B.128 [R239+0x8000], [R2.64] ;  /* 0x0800000002ef7fae */ /* 0x0203e2000b901d48 */
[----:B------:R-:W-:Y:S02]  /*78f0*/  IADD3 R10, P0, R12, UR7, RZ ;  /* 0x000000070c0a7c10 */ /* 0x000fe4000ff1e0ff */
[----:B------:R-:W-:Y:S02]  /*7900*/  IADD3.X R13, R7, UR5, RZ, P1, !PT ;  /* 0x00000005070d7c10 */ /* 0x000fe40008ffe4ff */
[----:B------:R-:W-:Y:S02]  /*7910*/  IADD3 R8, P1, R10, UR7, RZ ;  /* 0x000000070a087c10 */ /* 0x000fe4000ff3e0ff */
[----:B------:R-:W-:Y:S01]  /*7920*/  IADD3.X R11, R13, UR5, RZ, P0, !PT ;  /* 0x000000050d0b7c10 */ /* 0x000fe200087fe4ff */
[----:B------:R2:W-:Y:S01]  /*7930*/  LDGSTS.E.BYPASS.LTC128B.128 [R239+0x8800], [R6.64] ;  /* 0x0880000006ef7fae */ /* 0x0005e2000b901d48 */
[----:B------:R-:W-:Y:S02]  /*7940*/  IADD3 R4, P0, R8, UR7, RZ ;  /* 0x0000000708047c10 */ /* 0x000fe4000ff1e0ff */
[----:B------:R-:W-:Y:S04]  /*7950*/  IADD3.X R9, R11, UR5, RZ, P1, !PT ;  /* 0x000000050b097c10 */ /* 0x000fe80008ffe4ff */
[----:B------:R-:W-:Y:S01]  /*7960*/  IADD3.X R5, R9, UR5, RZ, P0, !PT ;  /* 0x0000000509057c10 */ /* 0x000fe200087fe4ff */
[----:B------:R3:W-:Y:S08]  /*7970*/  LDGSTS.E.BYPASS.LTC128B.128 [R239+0x9000], [R12.64] ;  /* 0x090000000cef7fae */ /* 0x0007f0000b901d48 */
[----:B------:R4:W-:Y:S01]  /*7980*/  LDGSTS.E.BYPASS.LTC128B.128 [R239+0x9800], [R10.64] ;  /* 0x098000000aef7fae */ /* 0x0009e2000b901d48 */
[----:B-1----:R-:W-:Y:S04]  /*7990*/  IADD3 R2, P1, R4, UR7, RZ ;  /* 0x0000000704027c10 */ /* 0x002fe8000ff3e0ff */
[----:B------:R-:W-:Y:S03]  /*79a0*/  IADD3.X R3, R5, UR5, RZ, P1, !PT ;  /* 0x0000000505037c10 */ /* 0x000fe60008ffe4ff */
[----:B------:R4:W-:Y:S01]  /*79b0*/  LDGSTS.E.BYPASS.LTC128B.128 [R239+0xa000], [R8.64] ;  /* 0x0a00000008ef7fae */ /* 0x0009e2000b901d48 */
[----:B--2---:R-:W-:Y:S04]  /*79c0*/  IADD3 R6, P0, R2, UR7, RZ ;  /* 0x0000000702067c10 */ /* 0x004fe8000ff1e0ff */
[----:B------:R-:W-:Y:S03]  /*79d0*/  IADD3.X R7, R3, UR5, RZ, P0, !PT ;  /* 0x0000000503077c10 */ /* 0x000fe600087fe4ff */
[----:B------:R1:W-:Y:S01]  /*79e0*/  LDGSTS.E.BYPASS.LTC128B.128 [R239+0xa800], [R4.64] ;  /* 0x0a80000004ef7fae */ /* 0x0003e2000b901d48 */
[----:B------:R-:W-:Y:S07]  /*79f0*/  ISETP.GT.AND P0, PT, R240, RZ, PT ;  /* 0x000000fff000720c */ /* 0x000fee0003f04270 */
[----:B------:R2:W-:Y:S08]  /*7a00*/  LDGSTS.E.BYPASS.LTC128B.128 [R239+0xb000], [R2.64] ;  /* 0x0b00000002ef7fae */ /* 0x0005f0000b901d48 */
[----:B------:R1:W-:Y:S08]  /*7a10*/  LDGSTS.E.BYPASS.LTC128B.128 [R239+0xb800], [R6.64] ;  /* 0x0b80000006ef7fae */ /* 0x0003f0000b901d48 */
[----:B------:R-:W-:Y:S08]  /*7a20*/  LDSM.16.M88.4 R128, [R227] ;  /* 0x00000000e380783b */ /* 0x000ff00000000200 */
[----:B------:R-:W1:Y:S08]  /*7a30*/  LDSM.16.M88.4 R16, [R226] ;  /* 0x00000000e210783b */ /* 0x000e700000000200 */
[----:B------:R-:W4:Y:S08]  /*7a40*/  LDSM.16.M88.4 R124, [R227+0x2000] ;  /* 0x00200000e37c783b */ /* 0x000f300000000200 */
[----:B------:R-:W2:Y:S08]  /*7a50*/  LDSM.16.M88.4 R32, [R226+0x800] ;  /* 0x00080000e220783b */ /* 0x000eb00000000200 */
[----:B------:R-:W0:Y:S08]  /*7a60*/  LDGDEPBAR ;  /* 0x00000000000079af */ /* 0x000e300000000000 */
[----:B------:R-:W2:Y:S01]  /*7a70*/  LDSM.16.M88.4 R48, [R226+0x1000] ;  /* 0x00100000e230783b */ /* 0x000ea20000000200 */
[-C--:B-1----:R-:W-:Y:S07]  /*7a80*/  HMMA.16816.F32.BF16 R4, R128, R16.reuse, RZ ;  /* 0x000000108004723c */ /* 0x082fee00000418ff */
[----:B------:R-:W1:Y:S01]  /*7a90*/  LDSM.16.M88.4 R64, [R226+0x1800] ;  /* 0x00180000e240783b */ /* 0x000e620000000200 */
[C---:B----4-:R-:W-:Y:S07]  /*7aa0*/  HMMA.16816.F32.BF16 R8, R124.reuse, R16, RZ ;  /* 0x000000107c08723c */ /* 0x050fee00000418ff */
[----:B------:R-:W4:Y:S01]  /*7ab0*/  LDSM.16.M88.4 R80, [R226+0x2000] ;  /* 0x00200000e250783b */ /* 0x000f220000000200 */
[-C--:B---3--:R-:W-:Y:S07]  /*7ac0*/  HMMA.16816.F32.BF16 R12, R124, R18.reuse, RZ ;  /* 0x000000127c0c723c */ /* 0x088fee00000418ff */
[----:B------:R-:W3:Y:S01]  /*7ad0*/  LDSM.16.M88.4 R96, [R226+0x2800] ;  /* 0x00280000e260783b */ /* 0x000ee20000000200 */
[C---:B------:R-:W-:Y:S07]  /*7ae0*/  HMMA.16816.F32.BF16 R16, R128.reuse, R18, RZ ;  /* 0x000000128010723c */ /* 0x040fee00000418ff */
[----:B------:R-:W1:Y:S01]  /*7af0*/  LDSM.16.M88.4 R112, [R226+0x3000] ;  /* 0x00300000e270783b */ /* 0x000e620000000200 */
[-C--:B--2---:R-:W-:Y:S07]  /*7b00*/  HMMA.16816.F32.BF16 R20, R128, R32.reuse, RZ ;  /* 0x000000208014723c */ /* 0x084fee00000418ff */
[----:B------:R-:W2:Y:S01]  /*7b10*/  LDSM.16.M88.4 R204, [R226+0x3800] ;  /* 0x00380000e2cc783b */ /* 0x000ea20000000200 */
[C---:B------:R-:W-:Y:S07]  /*7b20*/  HMMA.16816.F32.BF16 R24, R124.reuse, R32, RZ ;  /* 0x000000207c18723c */ /* 0x040fee00000418ff */
[----:B------:R-:W-:Y:S01]  /*7b30*/  LDSM.16.M88.4 R208, [R230] ;  /* 0x00000000e6d0783b */ /* 0x000fe20000000200 */
[-C--:B------:R-:W-:Y:S07]  /*7b40*/  HMMA.16816.F32.BF16 R28, R124, R34.reuse, RZ ;  /* 0x000000227c1c723c */ /* 0x080fee00000418ff */
[----:B------:R-:W1:Y:S01]  /*7b50*/  LDSM.16.M88.4 R212, [R225] ;  /* 0x00000000e1d4783b */ /* 0x000e620000000200 */
[C---:B------:R-:W-:Y:S07]  /*7b60*/  HMMA.16816.F32.BF16 R32, R128.reuse, R34, RZ ;  /* 0x000000228020723c */ /* 0x040fee00000418ff */
[----:B------:R-:W2:Y:S01]  /*7b70*/  LDSM.16.M88.4 R216, [R230+0x2000] ;  /* 0x00200000e6d8783b */ /* 0x000ea20000000200 */
[-C--:B------:R-:W-:Y:S08]  /*7b80*/  HMMA.16816.F32.BF16 R36, R128, R48.reuse, RZ ;  /* 0x000000308024723c */ /* 0x080ff000000418ff */
[C---:B------:R-:W-:Y:S08]  /*7b90*/  HMMA.16816.F32.BF16 R40, R124.reuse, R48, RZ ;  /* 0x000000307c28723c */ /* 0x040ff000000418ff */
[-C--:B------:R-:W-:Y:S08]  /*7ba0*/  HMMA.16816.F32.BF16 R44, R124, R50.reuse, RZ ;  /* 0x000000327c2c723c */ /* 0x080ff000000418ff */
[C---:B------:R-:W-:Y:S08]  /*7bb0*/  HMMA.16816.F32.BF16 R48, R128.reuse, R50, RZ ;  /* 0x000000328030723c */ /* 0x040ff000000418ff */
[-C--:B-1----:R-:W-:Y:S08]  /*7bc0*/  HMMA.16816.F32.BF16 R52, R128, R64.reuse, RZ ;  /* 0x000000408034723c */ /* 0x082ff000000418ff */
[C---:B------:R-:W-:Y:S08]  /*7bd0*/  HMMA.16816.F32.BF16 R56, R124.reuse, R64, RZ ;  /* 0x000000407c38723c */ /* 0x040ff000000418ff */
[-C--:B------:R-:W-:Y:S08]  /*7be0*/  HMMA.16816.F32.BF16 R60, R124, R66.reuse, RZ ;  /* 0x000000427c3c723c */ /* 0x080ff000000418ff */
[C---:B------:R-:W-:Y:S08]  /*7bf0*/  HMMA.16816.F32.BF16 R64, R128.reuse, R66, RZ ;  /* 0x000000428040723c */ /* 0x040ff000000418ff */
[-C--:B----4-:R-:W-:Y:S08]  /*7c00*/  HMMA.16816.F32.BF16 R68, R128, R80.reuse, RZ ;  /* 0x000000508044723c */ /* 0x090ff000000418ff */
[C---:B------:R-:W-:Y:S08]  /*7c10*/  HMMA.16816.F32.BF16 R72, R124.reuse, R80, RZ ;  /* 0x000000507c48723c */ /* 0x040ff000000418ff */
[-C--:B------:R-:W-:Y:S08]  /*7c20*/  HMMA.16816.F32.BF16 R76, R124, R82.reuse, RZ ;  /* 0x000000527c4c723c */ /* 0x080ff000000418ff */
[C---:B------:R-:W-:Y:S08]  /*7c30*/  HMMA.16816.F32.BF16 R80, R128.reuse, R82, RZ ;  /* 0x000000528050723c */ /* 0x040ff000000418ff */
[-C--:B---3--:R-:W-:Y:S08]  /*7c40*/  HMMA.16816.F32.BF16 R84, R128, R96.reuse, RZ ;  /* 0x000000608054723c */ /* 0x088ff000000418ff */
[C---:B------:R-:W-:Y:S08]  /*7c50*/  HMMA.16816.F32.BF16 R88, R124.reuse, R96, RZ ;  /* 0x000000607c58723c */ /* 0x040ff000000418ff */
[-C--:B------:R-:W-:Y:S08]  /*7c60*/  HMMA.16816.F32.BF16 R92, R124, R98.reuse, RZ ;  /* 0x000000627c5c723c */ /* 0x080ff000000418ff */
[C---:B------:R-:W-:Y:S08]  /*7c70*/  HMMA.16816.F32.BF16 R96, R128.reuse, R98, RZ ;  /* 0x000000628060723c */ /* 0x040ff000000418ff */
[-C--:B------:R-:W-:Y:S08]  /*7c80*/  HMMA.16816.F32.BF16 R100, R128, R112.reuse, RZ ;  /* 0x000000708064723c */ /* 0x080ff000000418ff */
[C---:B------:R-:W-:Y:S08]  /*7c90*/  HMMA.16816.F32.BF16 R104, R124.reuse, R112, RZ ;  /* 0x000000707c68723c */ /* 0x040ff000000418ff */
[-C--:B------:R-:W-:Y:S08]  /*7ca0*/  HMMA.16816.F32.BF16 R108, R124, R114.reuse, RZ ;  /* 0x000000727c6c723c */ /* 0x080ff000000418ff */
[C---:B------:R-:W-:Y:S08]  /*7cb0*/  HMMA.16816.F32.BF16 R112, R128.reuse, R114, RZ ;  /* 0x000000728070723c */ /* 0x040ff000000418ff */
[-C--:B--2---:R-:W-:Y:S08]  /*7cc0*/  HMMA.16816.F32.BF16 R116, R128, R204.reuse, RZ ;  /* 0x000000cc8074723c */ /* 0x084ff000000418ff */
[C---:B------:R-:W-:Y:S08]  /*7cd0*/  HMMA.16816.F32.BF16 R120, R124.reuse, R204, RZ ;  /* 0x000000cc7c78723c */ /* 0x040ff000000418ff */
[-C--:B------:R-:W-:Y:S08]  /*7ce0*/  HMMA.16816.F32.BF16 R124, R124, R206.reuse, RZ ;  /* 0x000000ce7c7c723c */ /* 0x080ff000000418ff */
[----:B------:R-:W-:Y:S01]  /*7cf0*/  HMMA.16816.F32.BF16 R128, R128, R206, RZ ;  /* 0x000000ce8080723c */ /* 0x000fe200000418ff */
[----:B------:R-:W1:Y:S07]  /*7d00*/  LDSM.16.M88.4 R204, [R225+0x800] ;  /* 0x00080000e1cc783b */ /* 0x000e6e0000000200 */
[-C--:B------:R-:W-:Y:S08]  /*7d10*/  HMMA.16816.F32.BF16 R4, R208, R212.reuse, R4 ;  /* 0x000000d4d004723c */ /* 0x080ff00000041804 */
[C---:B------:R-:W-:Y:S08]  /*7d20*/  HMMA.16816.F32.BF16 R8, R216.reuse, R212, R8 ;  /* 0x000000d4d808723c */ /* 0x040ff00000041808 */
[-C--:B------:R-:W-:Y:S08]  /*7d30*/  HMMA.16816.F32.BF16 R12, R216, R214.reuse, R12 ;  /* 0x000000d6d80c723c */ /* 0x080ff0000004180c */
[C---:B------:R-:W-:Y:S01]  /*7d40*/  HMMA.16816.F32.BF16 R16, R208.reuse, R214, R16 ;  /* 0x000000d6d010723c */ /* 0x040fe20000041810 */
[----:B------:R-:W2:Y:S07]  /*7d50*/  LDSM.16.M88.4 R212, [R225+0x1000] ;  /* 0x00100000e1d4783b */ /* 0x000eae0000000200 */
[-C--:B-1----:R-:W-:Y:S08]  /*7d60*/  HMMA.16816.F32.BF16 R20, R208, R204.reuse, R20 ;  /* 0x000000ccd014723c */ /* 0x082ff00000041814 */
[C---:B------:R-:W-:Y:S08]  /*7d70*/  HMMA.16816.F32.BF16 R24, R216.reuse, R204, R24 ;  /* 0x000000ccd818723c */ /* 0x040ff00000041818 */
[-C--:B------:R-:W-:Y:S08]  /*7d80*/  HMMA.16816.F32.BF16 R28, R216, R206.reuse, R28 ;  /* 0x000000ced81c723c */ /* 0x080ff0000004181c */
[C---:B------:R-:W-:Y:S01]  /*7d90*/  HMMA.16816.F32.BF16 R32, R208.reuse, R206, R32 ;  /* 0x000000ced020723c */ /* 0x040fe20000041820 */
[----:B------:R-:W1:Y:S07]  /*7da0*/  LDSM.16.M88.4 R204, [R225+0x1800] ;  /* 0x00180000e1cc783b */ /* 0x000e6e0000000200 */
[-C--:B--2---:R-:W-:Y:S08]  /*7db0*/  HMMA.16816.F32.BF16 R36, R208, R212.reuse, R36 ;  /* 0x000000d4d024723c */ /* 0x084ff00000041824 */
        /* <DEDUP_REMOVED lines=23> */
[----:B------:R-:W-:Y:S07]  /*7f30*/  LDSM.16.M88.4 R212, [R228] ;  /* 0x00000000e4d4783b */ /* 0x000fee0000000200 */
[-C--:B-1----:R-:W-:Y:S08]  /*7f40*/  HMMA.16816.F32.BF16 R116, R208, R204.reuse, R116 ;  /* 0x000000ccd074723c */ /* 0x082ff00000041874 */
[C---:B------:R-:W-:Y:S08]  /*7f50*/  HMMA.16816.F32.BF16 R120, R216.reuse, R204, R120 ;  /* 0x000000ccd878723c */ /* 0x040ff00000041878 */
[-C--:B------:R-:W-:Y:S01]  /*7f60*/  HMMA.16816.F32.BF16 R124, R216, R206.reuse, R124 ;  /* 0x000000ced87c723c */ /* 0x080fe2000004187c */
[----:B------:R-:W1:Y:S07]  /*7f70*/  LDSM.16.M88.4 R216, [R231] ;  /* 0x00000000e7d8783b */ /* 0x000e6e0000000200 */
[----:B------:R-:W-:Y:S01]  /*7f80*/  HMMA.16816.F32.BF16 R128, R208, R206, R128 ;  /* 0x000000ced080723c */ /* 0x000fe20000041880 */
[----:B------:R-:W2:Y:S08]  /*7f90*/  LDSM.16.M88.4 R204, [R228+0x2000] ;  /* 0x00200000e4cc783b */ /* 0x000eb00000000200 */
[----:B------:R-:W3:Y:S01]  /*7fa0*/  LDSM.16.M88.4 R208, [R238] ;  /* 0x00000000eed0783b */ /* 0x000ee20000000200 */
[-C--:B-1----:R-:W-:Y:S08]  /*7fb0*/  HMMA.16816.F32.BF16 R4, R212, R216.reuse, R4 ;  /* 0x000000d8d404723c */ /* 0x082ff00000041804 */
[C---:B--2---:R-:W-:Y:S08]  /*7fc0*/  HMMA.16816.F32.BF16 R8, R204.reuse, R216, R8 ;  /* 0x000000d8cc08723c */ /* 0x044ff00000041808 */
[-C--:B------:R-:W-:Y:S08]  /*7fd0*/  HMMA.16816.F32.BF16 R12, R204, R218.reuse, R12 ;  /* 0x000000dacc0c723c */ /* 0x080ff0000004180c */
[C---:B------:R-:W-:Y:S01]  /*7fe0*/  HMMA.16816.F32.BF16 R16, R212.reuse, R218, R16 ;  /* 0x000000dad410723c */ /* 0x040fe20000041810 */
[----:B------:R-:W1:Y:S07]  /*7ff0*/  LDSM.16.M88.4 R216, [R237] ;  /* 0x00000000edd8783b */ /* 0x000e6e0000000200 */
[-C--:B---3--:R-:W-:Y:S08]  /*8000*/  HMMA.16816.F32.BF16 R20, R212, R208.reuse, R20 ;  /* 0x000000d0d414723c */ /* 0x088ff00000041814 */
[C---:B------:R-:W-:Y:S08]  /*8010*/  HMMA.16816.F32.BF16 R24, R204.reuse, R208, R24 ;  /* 0x000000d0cc18723c */ /* 0x040ff00000041818 */
[-C--:B------:R-:W-:Y:S08]  /*8020*/  HMMA.16816.F32.BF16 R28, R204, R210.reuse, R28 ;  /* 0x000000d2cc1c723c */ /* 0x080ff0000004181c */
[C---:B------:R-:W-:Y:S01]  /*8030*/  HMMA.16816.F32.BF16 R32, R212.reuse, R210, R32 ;  /* 0x000000d2d420723c */ /* 0x040fe20000041820 */
[----:B------:R-:W2:Y:S07]  /*8040*/  LDSM.16.M88.4 R208, [R236] ;  /* 0x00000000ecd0783b */ /* 0x000eae0000000200 */
[-C--:B-1----:R-:W-:Y:S08]  /*8050*/  HMMA.16816.F32.BF16 R36, R212, R216.reuse, R36 ;  /* 0x000000d8d424723c */ /* 0x082ff00000041824 */
[C---:B------:R-:W-:Y:S08]  /*8060*/  HMMA.16816.F32.BF16 R40, R204.reuse, R216, R40 ;  /* 0x000000d8cc28723c */ /* 0x040ff00000041828 */
[-C--:B------:R-:W-:Y:S08]  /*8070*/  HMMA.16816.F32.BF16 R44, R204, R218.reuse, R44 ;  /* 0x000000dacc2c723c */ /* 0x080ff0000004182c */
[C---:B------:R-:W-:Y:S01]  /*8080*/  HMMA.16816.F32.BF16 R48, R212.reuse, R218, R48 ;  /* 0x000000dad430723c */ /* 0x040fe20000041830 */
[----:B------:R-:W1:Y:S07]  /*8090*/  LDSM.16.M88.4 R216, [R235] ;  /* 0x00000000ebd8783b */ /* 0x000e6e0000000200 */
[-C--:B--2---:R-:W-:Y:S08]  /*80a0*/  HMMA.16816.F32.BF16 R52, R212, R208.reuse, R52 ;  /* 0x000000d0d434723c */ /* 0x084ff00000041834 */
        /* <DEDUP_REMOVED lines=18> */
[----:B------:R-:W-:Y:S07]  /*81d0*/  LDSM.16.M88.4 R216, [R224] ;  /* 0x00000000e0d8783b */ /* 0x000fee0000000200 */
[-C--:B--2---:R-:W-:Y:S08]  /*81e0*/  HMMA.16816.F32.BF16 R116, R212, R208.reuse, R116 ;  /* 0x000000d0d474723c */ /* 0x084ff00000041874 */
[C---:B------:R-:W-:Y:S08]  /*81f0*/  HMMA.16816.F32.BF16 R120, R204.reuse, R208, R120 ;  /* 0x000000d0cc78723c */ /* 0x040ff00000041878 */
[-C--:B------:R-:W-:Y:S01]  /*8200*/  HMMA.16816.F32.BF16 R124, R204, R210.reuse, R124 ;  /* 0x000000d2cc7c723c */ /* 0x080fe2000004187c */
[----:B------:R-:W1:Y:S07]  /*8210*/  LDSM.16.M88.4 R204, [R229] ;  /* 0x00000000e5cc783b */ /* 0x000e6e0000000200 */
[----:B------:R-:W-:Y:S01]  /*8220*/  HMMA.16816.F32.BF16 R128, R212, R210, R128 ;  /* 0x000000d2d480723c */ /* 0x000fe20000041880 */
[----:B------:R-:W2:Y:S08]  /*8230*/  LDSM.16.M88.4 R208, [R229+0x2000] ;  /* 0x00200000e5d0783b */ /* 0x000eb00000000200 */
[----:B------:R-:W3:Y:S01]  /*8240*/  LDSM.16.M88.4 R212, [R224+0x800] ;  /* 0x00080000e0d4783b */ /* 0x000ee20000000200 */
[-C--:B-1----:R-:W-:Y:S08]  /*8250*/  HMMA.16816.F32.BF16 R4, R204, R216.reuse, R4 ;  /* 0x000000d8cc04723c */ /* 0x082ff00000041804 */
[C---:B--2---:R-:W-:Y:S08]  /*8260*/  HMMA.16816.F32.BF16 R8, R208.reuse, R216, R8 ;  /* 0x000000d8d008723c */ /* 0x044ff00000041808 */
[-C--:B------:R-:W-:Y:S08]  /*8270*/  HMMA.16816.F32.BF16 R12, R208, R218.reuse, R12 ;  /* 0x000000dad00c723c */ /* 0x080ff0000004180c */
[C---:B------:R-:W-:Y:S01]  /*8280*/  HMMA.16816.F32.BF16 R16, R204.reuse, R218, R16 ;  /* 0x000000dacc10723c */ /* 0x040fe20000041810 */
[----:B------:R-:W1:Y:S07]  /*8290*/  LDSM.16.M88.4 R216, [R224+0x1000] ;  /* 0x00100000e0d8783b */ /* 0x000e6e0000000200 */
[-C--:B---3--:R-:W-:Y:S08]  /*82a0*/  HMMA.16816.F32.BF16 R20, R204, R212.reuse, R20 ;  /* 0x000000d4cc14723c */ /* 0x088ff00000041814 */
        /* <DEDUP_REMOVED lines=23> */
[----:B------:R-:W2:Y:S01]  /*8420*/  LDSM.16.M88.4 R212, [R224+0x3800] ;  /* 0x00380000e0d4783b */ /* 0x000ea20000000200 */
[----:B------:R-:W-:Y:S06]  /*8430*/  DEPBAR.LE SB0, 0x0 ;  /* 0x000080000000791a */ /* 0x000fec0000000000 */
[-C--:B-1----:R-:W-:Y:S01]  /*8440*/  HMMA.16816.F32.BF16 R100, R204, R216.reuse, R100 ;  /* 0x000000d8cc64723c */ /* 0x082fe20000041864 */
[----:B------:R-:W-:Y:S07]  /*8450*/  BAR.SYNC.DEFER_BLOCKING 0x0 ;  /* 0x0000000000007b1d */ /* 0x000fee0000010000 */
[C---:B------:R-:W-:Y:S08]  /*8460*/  HMMA.16816.F32.BF16 R104, R208.reuse, R216, R104 ;  /* 0x000000d8d068723c */ /* 0x040ff00000041868 */
[-C--:B------:R-:W-:Y:S08]  /*8470*/  HMMA.16816.F32.BF16 R108, R208, R218.reuse, R108 ;  /* 0x000000dad06c723c */ /* 0x080ff0000004186c */
[C---:B------:R-:W-:Y:S08]  /*8480*/  HMMA.16816.F32.BF16 R112, R204.reuse, R218, R112 ;  /* 0x000000dacc70723c */ /* 0x040ff00000041870 */
[-C--:B--2---:R-:W-:Y:S08]  /*8490*/  HMMA.16816.F32.BF16 R116, R204, R212.reuse, R116 ;  /* 0x000000d4cc74723c */ /* 0x084ff00000041874 */
[C---:B------:R-:W-:Y:S08]  /*84a0*/  HMMA.16816.F32.BF16 R120, R208.reuse, R212, R120 ;  /* 0x000000d4d078723c */ /* 0x040ff00000041878 */
[-C--:B------:R-:W-:Y:S08]  /*84b0*/  HMMA.16816.F32.BF16 R124, R208, R214.reuse, R124 ;  /* 0x000000d6d07c723c */ /* 0x080ff0000004187c */
[----:B------:R-:W-:Y:S01]  /*84c0*/  HMMA.16816.F32.BF16 R128, R204, R214, R128 ;  /* 0x000000d6cc80723c */ /* 0x000fe20000041880 */
[----:B------:R-:W-:-:S07]  /*84d0*/  @P0 BRA `(.L_x_5) ;  /* 0xfffff06000000947 */ /* 0x000fce000383ffff */
.L_x_4:
[----:B------:R-:W-:Y:S01]  /*84e0*/  FMNMX.FTZ R0, R4, R132, !PT ;  /* 0x0000008404007209 */ /* 0x000fe20007810000 */
[----:B------:R-:W-:Y:S03]  /*84f0*/  STL [R1+0xc0], R240 ;  /* 0x0000c0f001007387 */ /* 0x000fe60000100800 */
[----:B---3--:R-:W-:Y:S01]  /*8500*/  FMNMX.FTZ R2, R5, R0, !PT ;  /* 0x0000000005027209 */ /* 0x008fe20007810000 */
[----:B------:R-:W-:Y:S01]  /*8510*/  STL [R1+0xbc], R239 ;  /* 0x0000bcef01007387 */ /* 0x000fe20000100800 */
[----:B------:R-:W-:Y:S02]  /*8520*/  FMNMX.FTZ R0, R6, R137, !PT ;  /* 0x0000008906007209 */ /* 0x000fe40007810000 */
[----:B------:R-:W-:Y:S01]  /*8530*/  FMNMX.FTZ R3, R16, R2, !PT ;  /* 0x0000000210037209 */ /* 0x000fe20007810000 */
        /* <DEDUP_REMOVED lines=113> */
[----:B------:R-:W-:Y:S01]  /*8c50*/  FMNMX.FTZ R2, R92, R2, !PT ;  /* 0x000000025c027209 */ /* 0x000fe20007810000 */
[----:B------:R-:W1:Y:S01]  /*8c60*/  SHFL.BFLY PT, R204, R136, 0x2, 0x1f ;  /* 0x0c401f0088cc7f89 */ /* 0x000e6200000e0000 */
        /* <DEDUP_REMOVED lines=19> */
[----:B-1----:R-:W-:Y:S02]  /*8da0*/  FMNMX.FTZ R136, R136, R204, !PT ;  /* 0x000000cc88887209 */ /* 0x002fe40007810000 */
[----:B------:R-:W-:Y:S02]  /*8db0*/  FMNMX.FTZ R0, R126, R0, !PT ;  /* 0x000000007e007209 */ /* 0x000fe40007810000 */
[----:B------:R-:W-:Y:S01]  /*8dc0*/  FMNMX.FTZ R3, R131, R3, !PT ;  /* 0x0000000383037209 */ /* 0x000fe20007810000 */
[----:B------:R-:W1:Y:S01]  /*8dd0*/  SHFL.BFLY PT, R204, R136, 0x1, 0x1f ;  /* 0x0c201f0088cc7f89 */ /* 0x000e6200000e0000 */
[----:B------:R-:W-:Y:S02]  /*8de0*/  FMNMX.FTZ R2, R121, R2, !PT ;  /* 0x0000000279027209 */ /* 0x000fe40007810000 */
[----:B------:R-:W-:Y:S02]  /*8df0*/  FMNMX.FTZ R0, R127, R0, !PT ;  /* 0x000000007f007209 */ /* 0x000fe40007810000 */
[----:B------:R-:W-:Y:S03]  /*8e00*/  FMNMX.FTZ R133, R124, R2, !PT ;  /* 0x000000027c857209 */ /* 0x000fe60007810000 */
[----:B------:R-:W2:Y:S01]  /*8e10*/  SHFL.BFLY PT, R135, R3, 0x2, 0x1f ;  /* 0x0c401f0003877f89 */ /* 0x000ea200000e0000 */
[----:B------:R-:W-:Y:S07]  /*8e20*/  FMNMX.FTZ R133, R125, R133, !PT ;  /* 0x000000857d857209 */ /* 0x000fee0007810000 */
[----:B------:R-:W3:Y:S08]  /*8e30*/  SHFL.BFLY PT, R2, R0, 0x2, 0x1f ;  /* 0x0c401f0000027f89 */ /* 0x000ef000000e0000 */
[----:B------:R-:W4:Y:S01]  /*8e40*/  SHFL.BFLY PT, R134, R133, 0x2, 0x1f ;  /* 0x0c401f0085867f89 */ /* 0x000f2200000e0000 */
[----:B-1----:R-:W-:Y:S04]  /*8e50*/  FMNMX.FTZ R136, R136, R204, !PT ;  /* 0x000000cc88887209 */ /* 0x002fe80007810000 */
[----:B------:R-:W-:Y:S02]  /*8e60*/  FSETP.NEU.FTZ.AND P1, PT, R136, -INF , PT ;  /* 0xff8000008800780b */ /* 0x000fe40003f3d000 */
[----:B--2---:R-:W-:Y:S01]  /*8e70*/  FMNMX.FTZ R135, R3, R135, !PT ;  /* 0x0000008703877209 */ /* 0x004fe20007810000 */
[----:B------:R-:W-:Y:S04]  /*8e80*/  STL [R1+0xc4], R136 ;  /* 0x0000c48801007387 */ /* 0x000fe80000100800 */
[----:B------:R-:W1:Y:S01]  /*8e90*/  SHFL.BFLY PT, R205, R135, 0x1, 0x1f ;  /* 0x0c201f0087cd7f89 */ /* 0x000e6200000e0000 */
[----:B---3--:R-:W-:Y:S01]  /*8ea0*/  FMNMX.FTZ R2, R0, R2, !PT ;  /* 0x0000000200027209 */ /* 0x008fe20007810000 */
[----:B------:R-:W-:Y:S04]  /*8eb0*/  FADD.FTZ R0, -R136, R132 ;  /* 0x0000008488007221 */ /* 0x000fe80000010100 */
[----:B------:R-:W-:Y:S02]  /*8ec0*/  FMUL.FTZ R0, R0, c[0x0][0x23c] ;  /* 0x00008f0000007a20 */ /* 0x000fe40000410000 */
[----:B------:R-:W2:Y:S01]  /*8ed0*/  SHFL.BFLY PT, R3, R2, 0x1, 0x1f ;  /* 0x0c201f0002037f89 */ /* 0x000ea200000e0000 */
[----:B----4-:R-:W-:Y:S02]  /*8ee0*/  FMNMX.FTZ R134, R133, R134, !PT ;  /* 0x0000008685867209 */ /* 0x010fe40007810000 */
[----:B------:R3:W4:Y:S05]  /*8ef0*/  MUFU.EX2 R133, R0 ;  /* 0x0000000000857308 */ /* 0x00072a0000000800 */
[----:B------:R-:W4:Y:S01]  /*8f00*/  SHFL.BFLY PT, R206, R134, 0x1, 0x1f ;  /* 0x0c201f0086ce7f89 */ /* 0x000f2200000e0000 */
[----:B-1----:R-:W-:Y:S07]  /*8f10*/  FMNMX.FTZ R135, R135, R205, !PT ;  /* 0x000000cd87877209 */ /* 0x002fee0007810000 */
[----:B------:R-:W-:Y:S01]  /*8f20*/  STL [R1+0xc8], R135 ;  /* 0x0000c88701007387 */ /* 0x000fe20000100800 */
[----:B--2---:R-:W-:Y:S01]  /*8f30*/  FMNMX.FTZ R3, R2, R3, !PT ;  /* 0x0000000302037209 */ /* 0x004fe20007810000 */
[----:B---3--:R-:W-:Y:S02]  /*8f40*/  FADD.FTZ R0, -R135, R137 ;  /* 0x0000008987007221 */ /* 0x008fe40000010100 */
[----:B------:R-:W-:Y:S02]  /*8f50*/  FMUL.FTZ R137, R136, c[0x0][0x23c] ;  /* 0x00008f0088897a20 */ /* 0x000fe40000410000 */
[----:B------:R-:W-:Y:S01]  /*8f60*/  FMUL.FTZ R0, R0, c[0x0][0x23c] ;  /* 0x00008f0000007a20 */ /* 0x000fe20000410000 */
[----:B----4-:R-:W-:Y:S01]  /*8f70*/  FMNMX.FTZ R134, R134, R206, !PT ;  /* 0x000000ce86867209 */ /* 0x010fe20007810000 */
[----:B------:R-:W-:Y:S01]  /*8f80*/  FMUL.FTZ R204, R3, c[0x0][0x23c] ;  /* 0x00008f0003cc7a20 */ /* 0x000fe20000410000 */
[----:B------:R-:W-:Y:S01]  /*8f90*/  FSEL R137, R137, RZ, P1 ;  /* 0x000000ff89897208 */ /* 0x000fe20000800000 */
[----:B------:R1:W2:Y:S01]  /*8fa0*/  MUFU.EX2 R132, R0 ;  /* 0x0000000000847308 */ /* 0x0002a20000000800 */
[----:B------:R-:W-:Y:S01]  /*8fb0*/  FSETP.NEU.FTZ.AND P1, PT, R135, -INF , PT ;  /* 0xff8000008700780b */ /* 0x000fe20003f3d000 */
[----:B------:R3:W-:Y:S02]  /*8fc0*/  STL [R1+0xcc], R134 ;  /* 0x0000cc8601007387 */ /* 0x0007e40000100800 */
[--C-:B------:R-:W-:Y:S02]  /*8fd0*/  FFMA.FTZ R20, R20, c[0x0][0x23c], -R137.reuse ;  /* 0x00008f0014147a23 */ /* 0x100fe40000010889 */
[----:B------:R4:W-:Y:S01]  /*8fe0*/  STL [R1+0xd0], R3 ;  /* 0x0000d00301007387 */ /* 0x0009e20000100800 */
[--C-:B------:R-:W-:Y:S02]  /*8ff0*/  FFMA.FTZ R21, R21, c[0x0][0x23c], -R137.reuse ;  /* 0x00008f0015157a23 */ /* 0x100fe40000010889 */
[--C-:B------:R-:W-:Y:S02]  /*9000*/  FFMA.FTZ R206, R81, c[0x0][0x23c], -R137.reuse ;  /* 0x00008f0051ce7a23 */ /* 0x100fe40000010889 */
[----:B------:R-:W-:Y:S01]  /*9010*/  MUFU.EX2 R240, R21 ;  /* 0x0000001500f07308 */ /* 0x000fe20000000800 */
[--C-:B------:R-:W-:Y:S02]  /*9020*/  FFMA.FTZ R210, R97, c[0x0][0x23c], -R137.reuse ;  /* 0x00008f0061d27a23 */ /* 0x100fe40000010889 */
[--C-:B------:R-:W-:Y:S02]  /*9030*/  FFMA.FTZ R32, R32, c[0x0][0x23c], -R137.reuse ;  /* 0x00008f0020207a23 */ /* 0x100fe40000010889 */
[--C-:B------:R-:W-:Y:S02]  /*9040*/  FFMA.FTZ R33, R33, c[0x0][0x23c], -R137.reuse ;  /* 0x00008f0021217a23 */ /* 0x100fe40000010889 */
[--C-:B------:R-:W-:Y:S02]  /*9050*/  FFMA.FTZ R36, R36, c[0x0][0x23c], -R137.reuse ;  /* 0x00008f0024247a23 */ /* 0x100fe40000010889 */
[--C-:B------:R-:W-:Y:S01]  /*9060*/  FFMA.FTZ R37, R37, c[0x0][0x23c], -R137.reuse ;  /* 0x00008f0025257a23 */ /* 0x100fe20000010889 */
[----:B------:R2:W-:Y:S01]  /*9070*/  MUFU.EX2 R236, R32 ;  /* 0x0000002000ec7308 */ /* 0x0005e20000000800 */
[--C-:B------:R-:W-:Y:S02]  /*9080*/  FFMA.FTZ R48, R48, c[0x0][0x23c], -R137.reuse ;  /* 0x00008f0030307a23 */ /* 0x100fe40000010889 */
[----:B-1----:R-:W-:Y:S02]  /*9090*/  FADD.FTZ R0, -R134, R138 ;  /* 0x0000008a86007221 */ /* 0x002fe40000010100 */
[----:B------:R-:W-:Y:S02]  /*90a0*/  FMUL.FTZ R138, R135, c[0x0][0x23c] ;  /* 0x00008f00878a7a20 */ /* 0x000fe40000410000 */
[----:B------:R-:W-:Y:S02]  /*90b0*/  FMUL.FTZ R0, R0, c[0x0][0x23c] ;  /* 0x00008f0000007a20 */ /* 0x000fe40000410000 */
[--C-:B------:R-:W-:Y:S01]  /*90c0*/  FFMA.FTZ R68, R68, c[0x0][0x23c], -R137.reuse ;  /* 0x00008f0044447a23 */ /* 0x100fe20000010889 */
[----:B------:R1:W-:Y:S01]  /*90d0*/  MUFU.EX2 R232, R33 ;  /* 0x0000002100e87308 */ /* 0x0003e20000000800 */
[----:B------:R-:W-:Y:S01]  /*90e0*/  FSEL R138, R138, RZ, P1 ;  /* 0x000000ff8a8a7208 */ /* 0x000fe20000800000 */
[--C-:B------:R-:W-:Y:S01]  /*90f0*/  FFMA.FTZ R69, R69, c[0x0][0x23c], -R137.reuse ;  /* 0x00008f0045457a23 */ /* 0x100fe20000010889 */
[----:B------:R-:W-:Y:S01]  /*9100*/  FSETP.NEU.FTZ.AND P1, PT, R134, -INF , PT ;  /* 0xff8000008600780b */ /* 0x000fe20003f3d000 */
[--C-:B------:R-:W-:Y:S02]  /*9110*/  FFMA.FTZ R205, R80, c[0x0][0x23c], -R137.reuse ;  /* 0x00008f0050cd7a23 */ /* 0x100fe40000010889 */
[--C-:B------:R-:W-:Y:S02]  /*9120*/  FFMA.FTZ R22, R22, c[0x0][0x23c], -R138.reuse ;  /* 0x00008f0016167a23 */ /* 0x100fe4000001088a */
[--C-:B------:R-:W-:Y:S02]  /*9130*/  FFMA.FTZ R23, R23, c[0x0][0x23c], -R138.reuse ;  /* 0x00008f0017177a23 */ /* 0x100fe4000001088a */
[----:B------:R3:W-:Y:S01]  /*9140*/  MUFU.EX2 R2, R0 ;  /* 0x0000000000027308 */ /* 0x0007e20000000800 */
[--C-:B------:R-:W-:Y:S02]  /*9150*/  FFMA.FTZ R34, R34, c[0x0][0x23c], -R138.reuse ;  /* 0x00008f0022227a23 */ /* 0x100fe4000001088a */
[--C-:B------:R-:W-:Y:S02]  /*9160*/  FFMA.FTZ R35, R35, c[0x0][0x23c], -R138.reuse ;  /* 0x00008f0023237a23 */ /* 0x100fe4000001088a */
[----:B--2---:R-:W-:Y:S02]  /*9170*/  FMUL.FTZ R32, R133, R168 ;  /* 0x000000a885207220 */ /* 0x004fe40000410000 */
[--C-:B------:R-:W-:Y:S02]  /*9180*/  FFMA.FTZ R38, R38, c[0x0][0x23c], -R138.reuse ;  /* 0x00008f0026267a23 */ /* 0x100fe4000001088a */
[--C-:B------:R-:W-:Y:S01]  /*9190*/  FFMA.FTZ R39, R39, c[0x0][0x23c], -R138.reuse ;  /* 0x00008f0027277a23 */ /* 0x100fe2000001088a */
[----:B------:R-:W-:Y:S01]  /*91a0*/  MUFU.EX2 R239, R23 ;  /* 0x0000001700ef7308 */ /* 0x000fe20000000800 */
[--C-:B------:R-:W-:Y:S02]  /*91b0*/  FFMA.FTZ R211, R100, c[0x0][0x23c], -R137.reuse ;  /* 0x00008f0064d37a23 */ /* 0x100fe40000010889 */
[--C-:B------:R-:W-:Y:S02]  /*91c0*/  FFMA.FTZ R100, R82, c[0x0][0x23c], -R138.reuse ;  /* 0x00008f0052647a23 */ /* 0x100fe4000001088a */
[----:B-1----:R-:W-:Y:S02]  /*91d0*/  FMUL.FTZ R33, R133, R169 ;  /* 0x000000a985217220 */ /* 0x002fe40000410000 */
[--C-:B------:R-:W-:Y:S02]  /*91e0*/  FFMA.FTZ R212, R101, c[0x0][0x23c], -R137.reuse ;  /* 0x00008f0065d47a23 */ /* 0x100fe40000010889 */
[--C-:B------:R-:W-:Y:S01]  /*91f0*/  FFMA.FTZ R101, R83, c[0x0][0x23c], -R138.reuse ;  /* 0x00008f0053657a23 */ /* 0x100fe2000001088a */
[----:B------:R-:W-:Y:S01]  /*9200*/  MUFU.EX2 R235, R34 ;  /* 0x0000002200eb7308 */ /* 0x000fe20000000800 */
[----:B------:R-:W-:Y:S02]  /*9210*/  FFMA.FTZ R217, R116, c[0x0][0x23c], -R137 ;  /* 0x00008f0074d97a23 */ /* 0x000fe40000010889 */
[--C-:B------:R-:W-:Y:S02]  /*9220*/  FFMA.FTZ R116, R98, c[0x0][0x23c], -R138.reuse ;  /* 0x00008f0062747a23 */ /* 0x100fe4000001088a */
[----:B---3--:R-:W-:Y:S02]  /*9230*/  FADD.FTZ R0, -R3, R139 ;  /* 0x0000008b03007221 */ /* 0x008fe40000010100 */
[----:B------:R-:W-:Y:S02]  /*9240*/  FMUL.FTZ R139, R134, c[0x0][0x23c] ;  /* 0x00008f00868b7a20 */ /* 0x000fe40000410000 */
[----:B------:R-:W-:Y:S01]  /*9250*/  FFMA.FTZ R218, R117, c[0x0][0x23c], -R137 ;  /* 0x00008f0075da7a23 */ /* 0x000fe20000010889 */
[----:B------:R-:W-:Y:S01]  /*9260*/  MUFU.EX2 R134, R22 ;  /* 0x0000001600867308 */ /* 0x000fe20000000800 */
[--C-:B------:R-:W-:Y:S01]  /*9270*/  FFMA.FTZ R117, R99, c[0x0][0x23c], -R138.reuse ;  /* 0x00008f0063757a23 */ /* 0x100fe2000001088a */
[----:B------:R-:W-:Y:S01]  /*9280*/  FSEL R139, R139, RZ, P1 ;  /* 0x000000ff8b8b7208 */ /* 0x000fe20000800000 */
[--C-:B------:R-:W-:Y:S01]  /*9290*/  FFMA.FTZ R50, R50, c[0x0][0x23c], -R138.reuse ;  /* 0x00008f0032327a23 */ /* 0x100fe2000001088a */
[----:B------:R-:W-:Y:S01]  /*92a0*/  FSETP.NEU.FTZ.AND P1, PT, R3, -INF , PT ;  /* 0xff8000000300780b */ /* 0x000fe20003f3d000 */
[--C-:B------:R-:W-:Y:S02]  /*92b0*/  FFMA.FTZ R51, R51, c[0x0][0x23c], -R138.reuse ;  /* 0x00008f0033337a23 */ /* 0x100fe4000001088a */
[--C-:B------:R-:W-:Y:S01]  /*92c0*/  FFMA.FTZ R72, R72, c[0x0][0x23c], -R139.reuse ;  /* 0x00008f0048487a23 */ /* 0x100fe2000001088b */
[----:B------:R-:W-:Y:S01]  /*92d0*/  FSEL R204, R204, RZ, P1 ;  /* 0x000000ffcccc7208 */ /* 0x000fe20000800000 */
[--C-:B------:R-:W-:Y:S01]  /*92e0*/  FFMA.FTZ R73, R73, c[0x0][0x23c], -R139.reuse ;  /* 0x00008f0049497a23 */ /* 0x100fe2000001088b */
[----:B----4-:R1:W-:Y:S01]  /*92f0*/  MUFU.EX2 R3, R20 ;  /* 0x0000001400037308 */ /* 0x0103e20000000800 */
[----:B------:R-:W-:Y:S02]  /*9300*/  FFMA.FTZ R19, R19, c[0x0][0x23c], -R138 ;  /* 0x00008f0013137a23 */ /* 0x000fe4000001088a */
[--C-:B------:R-:W-:Y:S02]  /*9310*/  FFMA.FTZ R74, R74, c[0x0][0x23c], -R204.reuse ;  /* 0x00008f004a4a7a23 */ /* 0x100fe400000108cc */
[----:B------:R-:W-:Y:S02]  /*9320*/  FFMA.FTZ R75, R75, c[0x0][0x23c], -R204 ;  /* 0x00008f004b4b7a23 */ /* 0x000fe400000108cc */
[--C-:B------:R-:W-:Y:S02]  /*9330*/  FFMA.FTZ R12, R12, c[0x0][0x23c], -R139.reuse ;  /* 0x00008f000c0c7a23 */ /* 0x100fe4000001088b */
[----:B------:R-:W-:Y:S01]  /*9340*/  FFMA.FTZ R13, R13, c[0x0][0x23c], -R139 ;  /* 0x00008f000d0d7a23 */ /* 0x000fe2000001088b */
[----:B------:R2:W3:Y:S01]  /*9350*/  MUFU.EX2 R208, R19 ;  /* 0x0000001300d07308 */ /* 0x0004e20000000800 */
[--C-:B------:R-:W-:Y:S02]  /*9360*/  FFMA.FTZ R5, R5, c[0x0][0x23c], -R137.reuse ;  /* 0x00008f0005057a23 */ /* 0x100fe40000010889 */
[--C-:B------:R-:W-:Y:S02]  /*9370*/  FFMA.FTZ R6, R6, c[0x0][0x23c], -R138.reuse ;  /* 0x00008f0006067a23 */ /* 0x100fe4000001088a */
[--C-:B------:R-:W-:Y:S02]  /*9380*/  FFMA.FTZ R7, R7, c[0x0][0x23c], -R138.reuse ;  /* 0x00008f0007077a23 */ /* 0x100fe4000001088a */
[--C-:B------:R-:W-:Y:S02]  /*9390*/  FFMA.FTZ R16, R16, c[0x0][0x23c], -R137.reuse ;  /* 0x00008f0010107a23 */ /* 0x100fe40000010889 */
[--C-:B------:R-:W-:Y:S01]  /*93a0*/  FFMA.FTZ R17, R17, c[0x0][0x23c], -R137.reuse ;  /* 0x00008f0011117a23 */ /* 0x100fe20000010889 */
[----:B------:R-:W-:Y:S01]  /*93b0*/  MUFU.EX2 R244, R5 ;  /* 0x0000000500f47308 */ /* 0x000fe20000000800 */
[----:B------:R-:W-:Y:S02]  /*93c0*/  FFMA.FTZ R18, R18, c[0x0][0x23c], -R138 ;  /* 0x00008f0012127a23 */ /* 0x000fe4000001088a */
[----:B------:R-:W-:Y:S01]  /*93d0*/  FFMA.FTZ R4, R4, c[0x0][0x23c], -R137 ;  /* 0x00008f0004047a23 */ /* 0x000fe20000010889 */
[----:B-1----:R-:W1:Y:S01]  /*93e0*/  LDSM.16.MT88.4 R20, [R220+0x8000] ;  /* 0x00800000dc14783b */ /* 0x002e620000004200 */
[----:B------:R-:W-:Y:S02]  /*93f0*/  FMUL.FTZ R0, R0, c[0x0][0x23c] ;  /* 0x00008f0000007a20 */ /* 0x000fe40000410000 */
[--C-:B------:R-:W-:Y:S02]  /*9400*/  FFMA.FTZ R14, R14, c[0x0][0x23c], -R204.reuse ;  /* 0x00008f000e0e7a23 */ /* 0x100fe400000108cc */
[--C-:B------:R-:W-:Y:S01]  /*9410*/  FFMA.FTZ R15, R15, c[0x0][0x23c], -R204.reuse ;  /* 0x00008f000f0f7a23 */ /* 0x100fe200000108cc */
[----:B------:R-:W4:Y:S01]  /*9420*/  MUFU.EX2 R216, R4 ;  /* 0x0000000400d87308 */ /* 0x000f220000000800 */
[--C-:B------:R-:W-:Y:S02]  /*9430*/  FFMA.FTZ R24, R24, c[0x0][0x23c], -R139.reuse ;  /* 0x00008f0018187a23 */ /* 0x100fe4000001088b */
[--C-:B------:R-:W-:Y:S02]  /*9440*/  FFMA.FTZ R25, R25, c[0x0][0x23c], -R139.reuse ;  /* 0x00008f0019197a23 */ /* 0x100fe4000001088b */
[--C-:B------:R-:W-:Y:S02]  /*9450*/  FFMA.FTZ R26, R26, c[0x0][0x23c], -R204.reuse ;  /* 0x00008f001a1a7a23 */ /* 0x100fe400000108cc */
[--C-:B------:R-:W-:Y:S02]  /*9460*/  FFMA.FTZ R27, R27, c[0x0][0x23c], -R204.reuse ;  /* 0x00008f001b1b7a23 */ /* 0x100fe400000108cc */
[----:B--2---:R-:W-:Y:S01]  /*9470*/  FMUL.FTZ R19, R132, R155 ;  /* 0x0000009b84137220 */ /* 0x004fe20000410000 */
[----:B------:R-:W-:Y:S01]  /*9480*/  MUFU.EX2 R215, R6 ;  /* 0x0000000600d77308 */ /* 0x000fe20000000800 */
[--C-:B------:R-:W-:Y:S02]  /*9490*/  FFMA.FTZ R28, R28, c[0x0][0x23c], -R139.reuse ;  /* 0x00008f001c1c7a23 */ /* 0x100fe4000001088b */
[--C-:B------:R-:W-:Y:S02]  /*94a0*/  FFMA.FTZ R29, R29, c[0x0][0x23c], -R139.reuse ;  /* 0x00008f001d1d7a23 */ /* 0x100fe4000001088b */
[--C-:B------:R-:W-:Y:S02]  /*94b0*/  FFMA.FTZ R30, R30, c[0x0][0x23c], -R204.reuse ;  /* 0x00008f001e1e7a23 */ /* 0x100fe400000108cc */
[--C-:B------:R-:W-:Y:S02]  /*94c0*/  FFMA.FTZ R31, R31, c[0x0][0x23c], -R204.reuse ;  /* 0x00008f001f1f7a23 */ /* 0x100fe400000108cc */
[--C-:B------:R-:W-:Y:S01]  /*94d0*/  FFMA.FTZ R43, R43, c[0x0][0x23c], -R204.reuse ;  /* 0x00008f002b2b7a23 */ /* 0x100fe200000108cc */
[----:B------:R-:W2:Y:S01]  /*94e0*/  MUFU.EX2 R245, R7 ;  /* 0x0000000700f57308 */ /* 0x000ea20000000800 */
[--C-:B------:R-:W-:Y:S02]  /*94f0*/  FFMA.FTZ R44, R44, c[0x0][0x23c], -R139.reuse ;  /* 0x00008f002c2c7a23 */ /* 0x100fe4000001088b */
[----:B------:R-:W-:Y:S02]  /*9500*/  FMUL.FTZ R34, R132, R170 ;  /* 0x000000aa84227220 */ /* 0x000fe40000410000 */
[--C-:B------:R-:W-:Y:S02]  /*9510*/  FFMA.FTZ R40, R40, c[0x0][0x23c], -R139.reuse ;  /* 0x00008f0028287a23 */ /* 0x100fe4000001088b */
[--C-:B------:R-:W-:Y:S02]  /*9520*/  FFMA.FTZ R41, R41, c[0x0][0x23c], -R139.reuse ;  /* 0x00008f0029297a23 */ /* 0x100fe4000001088b */
[--C-:B------:R-:W-:Y:S01]  /*9530*/  FFMA.FTZ R42, R42, c[0x0][0x23c], -R204.reuse ;  /* 0x00008f002a2a7a23 */ /* 0x100fe200000108cc */
[----:B------:R1:W-:Y:S01]  /*9540*/  MUFU.EX2 R251, R16 ;  /* 0x0000001000fb7308 */ /* 0x0003e20000000800 */
[--C-:B------:R-:W-:Y:S02]  /*9550*/  FFMA.FTZ R57, R57, c[0x0][0x23c], -R139.reuse ;  /* 0x00008f0039397a23 */ /* 0x100fe4000001088b */
[----:B------:R-:W-:Y:S02]  /*9560*/  FFMA.FTZ R59, R59, c[0x0][0x23c], -R204 ;  /* 0x00008f003b3b7a23 */ /* 0x000fe400000108cc */
[--C-:B------:R-:W-:Y:S02]  /*9570*/  FFMA.FTZ R60, R60, c[0x0][0x23c], -R139.reuse ;  /* 0x00008f003c3c7a23 */ /* 0x100fe4000001088b */
[--C-:B------:R-:W-:Y:S02]  /*9580*/  FFMA.FTZ R70, R70, c[0x0][0x23c], -R138.reuse ;  /* 0x00008f0046467a23 */ /* 0x100fe4000001088a */
[----:B------:R-:W-:Y:S01]  /*9590*/  FFMA.FTZ R71, R71, c[0x0][0x23c], -R138 ;  /* 0x00008f0047477a23 */ /* 0x000fe2000001088a */
[----:B------:R-:W2:Y:S01]  /*95a0*/  MUFU.EX2 R252, R17 ;  /* 0x0000001100fc7308 */ /* 0x000ea20000000800 */
[--C-:B------:R-:W-:Y:S02]  /*95b0*/  FFMA.FTZ R76, R76, c[0x0][0x23c], -R139.reuse ;  /* 0x00008f004c4c7a23 */ /* 0x100fe4000001088b */
[--C-:B------:R-:W-:Y:S02]  /*95c0*/  FFMA.FTZ R77, R77, c[0x0][0x23c], -R139.reuse ;  /* 0x00008f004d4d7a23 */ /* 0x100fe4000001088b */
[--C-:B------:R-:W-:Y:S02]  /*95d0*/  FFMA.FTZ R8, R8, c[0x0][0x23c], -R139.reuse ;  /* 0x00008f0008087a23 */ /* 0x100fe4000001088b */
[----:B------:R-:W-:Y:S02]  /*95e0*/  FFMA.FTZ R9, R9, c[0x0][0x23c], -R139 ;  /* 0x00008f0009097a23 */ /* 0x000fe4000001088b */
[--C-:B------:R-:W-:Y:S01]  /*95f0*/  FFMA.FTZ R10, R10, c[0x0][0x23c], -R204.reuse ;  /* 0x00008f000a0a7a23 */ /* 0x100fe200000108cc */
[----:B------:R-:W2:Y:S01]  /*9600*/  MUFU.EX2 R249, R18 ;  /* 0x0000001200f97308 */ /* 0x000ea20000000800 */
[----:B------:R-:W-:Y:S02]  /*9610*/  FFMA.FTZ R11, R11, c[0x0][0x23c], -R204 ;  /* 0x00008f000b0b7a23 */ /* 0x000fe400000108cc */
[--C-:B------:R-:W-:Y:S01]  /*9620*/  FFMA.FTZ R207, R84, c[0x0][0x23c], -R137.reuse ;  /* 0x00008f0054cf7a23 */ /* 0x100fe20000010889 */
[----:B---3--:R-:W-:Y:S01]  /*9630*/  MOV R84, R208 ;  /* 0x000000d000547202 */ /* 0x008fe20000000f00 */
[C---:B-1----:R-:W-:Y:S02]  /*9640*/  FMUL.FTZ R16, R133.reuse, R152 ;  /* 0x0000009885107220 */ /* 0x042fe40000410000 */
[C---:B------:R-:W-:Y:S01]  /*9650*/  FMUL.FTZ R4, R133.reuse, R144 ;  /* 0x0000009085047220 */ /* 0x040fe20000410000 */
[----:B----4-:R-:W-:Y:S01]  /*9660*/  F2FP.BF16.PACK_AB R144, R244, R216 ;  /* 0x000000d8f490723e */ /* 0x010fe200000010ff */
[----:B------:R-:W-:Y:S01]  /*9670*/  FMUL.FTZ R5, R133, R145 ;  /* 0x0000009185057220 */ /* 0x000fe20000410000 */
[----:B------:R-:W1:Y:S01]  /*9680*/  MUFU.EX2 R0, R0 ;  /* 0x0000000000007308 */ /* 0x000e620000000800 */
[----:B--2---:R-:W-:Y:S01]  /*9690*/  F2FP.BF16.PACK_AB R145, R245, R215 ;  /* 0x000000d7f591723e */ /* 0x004fe200000010ff */
[----:B------:R-:W-:Y:S01]  /*96a0*/  FMUL.FTZ R6, R132, R146 ;  /* 0x0000009284067220 */ /* 0x000fe20000410000 */
[----:B------:R-:W-:Y:S01]  /*96b0*/  F2FP.BF16.PACK_AB R146, R252, R251 ;  /* 0x000000fbfc92723e */ /* 0x000fe200000010ff */
[----:B------:R-:W-:Y:S02]  /*96c0*/  FMUL.FTZ R17, R133, R153 ;  /* 0x0000009985117220 */ /* 0x000fe40000410000 */
[----:B------:R-:W-:Y:S02]  /*96d0*/  FMUL.FTZ R7, R132, R147 ;  /* 0x0000009384077220 */ /* 0x000fe40000410000 */
[--C-:B------:R-:W-:Y:S02]  /*96e0*/  FFMA.FTZ R208, R85, c[0x0][0x23c], -R137.reuse ;  /* 0x00008f0055d07a23 */ /* 0x100fe40000010889 */
[----:B------:R2:W-:Y:S01]  /*96f0*/  MUFU.EX2 R248, R12 ;  /* 0x0000000c00f87308 */ /* 0x0005e20000000800 */
[--C-:B------:R-:W-:Y:S02]  /*9700*/  FFMA.FTZ R213, R112, c[0x0][0x23c], -R137.reuse ;  /* 0x00008f0070d57a23 */ /* 0x100fe40000010889 */
[--C-:B------:R-:W-:Y:S01]  /*9710*/  FFMA.FTZ R112, R86, c[0x0][0x23c], -R138.reuse ;  /* 0x00008f0056707a23 */ /* 0x100fe2000001088a */
[----:B------:R-:W-:Y:S01]  /*9720*/  F2FP.BF16.PACK_AB R147, R84, R249 ;  /* 0x000000f95493723e */ /* 0x000fe200000010ff */
[----:B------:R-:W-:Y:S02]  /*9730*/  FMUL.FTZ R18, R132, R154 ;  /* 0x0000009a84127220 */ /* 0x000fe40000410000 */
[--C-:B------:R-:W-:Y:S02]  /*9740*/  FFMA.FTZ R214, R113, c[0x0][0x23c], -R137.reuse ;  /* 0x00008f0071d67a23 */ /* 0x100fe40000010889 */
[--C-:B------:R-:W-:Y:S01]  /*9750*/  FFMA.FTZ R113, R87, c[0x0][0x23c], -R138.reuse ;  /* 0x00008f0057717a23 */ /* 0x100fe2000001088a */
[----:B------:R3:W-:Y:S01]  /*9760*/  MUFU.EX2 R250, R13 ;  /* 0x0000000d00fa7308 */ /* 0x0007e20000000800 */
[-C--:B------:R-:W-:Y:S05]  /*9770*/  HMMA.16816.F32.BF16 R4, R144, R20.reuse, R4 ;  /* 0x000000149004723c */ /* 0x080fea0000041804 */
[----:B------:R-:W-:Y:S02]  /*9780*/  FFMA.FTZ R219, R128, c[0x0][0x23c], -R137 ;  /* 0x00008f0080db7a23 */ /* 0x000fe40000010889 */
[----:B------:R-:W-:Y:S02]  /*9790*/  FFMA.FTZ R128, R102, c[0x0][0x23c], -R138 ;  /* 0x00008f0066807a23 */ /* 0x000fe4000001088a */
[----:B------:R1:W-:Y:S03]  /*97a0*/  MUFU.EX2 R246, R14 ;  /* 0x0000000e00f67308 */ /* 0x0003e60000000800 */
[--C-:B------:R-:W-:Y:S02]  /*97b0*/  FFMA.FTZ R102, R88, c[0x0][0x23c], -R139.reuse ;  /* 0x00008f0058667a23 */ /* 0x100fe4000001088b */
[----:B--2---:R-:W-:Y:S02]  /*97c0*/  FMUL.FTZ R12, R2, R148 ;  /* 0x00000094020c7220 */ /* 0x004fe40000410000 */
[--C-:B------:R-:W-:Y:S02]  /*97d0*/  FFMA.FTZ R45, R45, c[0x0][0x23c], -R139.reuse ;  /* 0x00008f002d2d7a23 */ /* 0x100fe4000001088b */
[--C-:B------:R-:W-:Y:S01]  /*97e0*/  FFMA.FTZ R46, R46, c[0x0][0x23c], -R204.reuse ;  /* 0x00008f002e2e7a23 */ /* 0x100fe200000108cc */
[----:B------:R-:W2:Y:S01]  /*97f0*/  MUFU.EX2 R209, R15 ;  /* 0x0000000f00d17308 */ /* 0x000ea20000000800 */
[----:B------:R-:W-:Y:S02]  /*9800*/  FFMA.FTZ R47, R47, c[0x0][0x23c], -R204 ;  /* 0x00008f002f2f7a23 */ /* 0x000fe400000108cc */
[--C-:B------:R-:W-:Y:S02]  /*9810*/  FFMA.FTZ R56, R56, c[0x0][0x23c], -R139.reuse ;  /* 0x00008f0038387a23 */ /* 0x100fe4000001088b */
[----:B---3--:R-:W-:Y:S02]  /*9820*/  FMUL.FTZ R13, R2, R149 ;  /* 0x00000095020d7220 */ /* 0x008fe40000410000 */
[----:B------:R-:W-:Y:S02]  /*9830*/  FFMA.FTZ R55, R55, c[0x0][0x23c], -R138 ;  /* 0x00008f0037377a23 */ /* 0x000fe4000001088a */
[--C-:B------:R-:W-:Y:S01]  /*9840*/  FFMA.FTZ R58, R58, c[0x0][0x23c], -R204.reuse ;  /* 0x00008f003a3a7a23 */ /* 0x100fe200000108cc */
[----:B------:R3:W-:Y:S01]  /*9850*/  MUFU.EX2 R241, R8 ;  /* 0x0000000800f17308 */ /* 0x0007e20000000800 */
[----:B------:R-:W-:Y:S02]  /*9860*/  FFMA.FTZ R61, R61, c[0x0][0x23c], -R139 ;  /* 0x00008f003d3d7a23 */ /* 0x000fe4000001088b */
[--C-:B------:R-:W-:Y:S02]  /*9870*/  FFMA.FTZ R62, R62, c[0x0][0x23c], -R204.reuse ;  /* 0x00008f003e3e7a23 */ /* 0x100fe400000108cc */
[----:B-1----:R-:W-:Y:S02]  /*9880*/  FMUL.FTZ R14, R0, R150 ;  /* 0x00000096000e7220 */ /* 0x002fe40000410000 */
[----:B------:R-:W-:Y:S02]  /*9890*/  FFMA.FTZ R63, R63, c[0x0][0x23c], -R204 ;  /* 0x00008f003f3f7a23 */ /* 0x000fe400000108cc */
[--C-:B------:R-:W-:Y:S01]  /*98a0*/  FFMA.FTZ R66, R66, c[0x0][0x23c], -R138.reuse ;  /* 0x00008f0042427a23 */ /* 0x100fe2000001088a */
[----:B------:R-:W1:Y:S01]  /*98b0*/  MUFU.EX2 R243, R9 ;  /* 0x0000000900f37308 */ /* 0x000e620000000800 */
[----:B------:R-:W-:Y:S02]  /*98c0*/  FFMA.FTZ R67, R67, c[0x0][0x23c], -R138 ;  /* 0x00008f0043437a23 */ /* 0x000fe4000001088a */
[--C-:B------:R-:W-:Y:S01]  /*98d0*/  FFMA.FTZ R78, R78, c[0x0][0x23c], -R204.reuse ;  /* 0x00008f004e4e7a23 */ /* 0x100fe200000108cc */
[----:B--2---:R-:W-:Y:S01]  /*98e0*/  MOV R85, R209 ;  /* 0x000000d100557202 */ /* 0x004fe20000000f00 */
[----:B------:R-:W-:Y:S02]  /*98f0*/  FMUL.FTZ R15, R0, R151 ;  /* 0x00000097000f7220 */ /* 0x000fe40000410000 */
[----:B------:R-:W2:Y:S01]  /*9900*/  LDSM.16.MT88.4 R148, [R223+0x8000] ;  /* 0x00800000df94783b */ /* 0x000ea20000004200 */
[--C-:B------:R-:W-:Y:S02]  /*9910*/  FFMA.FTZ R209, R96, c[0x0][0x23c], -R137.reuse ;  /* 0x00008f0060d17a23 */ /* 0x100fe40000010889 */
[----:B------:R4:W-:Y:S01]  /*9920*/  MUFU.EX2 R242, R10 ;  /* 0x0000000a00f27308 */ /* 0x0009e20000000800 */
[----:B------:R-:W-:Y:S02]  /*9930*/  FFMA.FTZ R79, R79, c[0x0][0x23c], -R204 ;  /* 0x00008f004f4f7a23 */ /* 0x000fe400000108cc */
[--C-:B------:R-:W-:Y:S02]  /*9940*/  FFMA.FTZ R49, R49, c[0x0][0x23c], -R137.reuse ;  /* 0x00008f0031317a23 */ /* 0x100fe40000010889 */
[----:B------:R-:W-:Y:S01]  /*9950*/  LDSM.16.MT88.4 R96, [R223+0x8800] ;  /* 0x00880000df60783b */ /* 0x000fe20000004200 */
[----:B---3--:R-:W-:Y:S02]  /*9960*/  FMUL.FTZ R8, R2, R140 ;  /* 0x0000008c02087220 */ /* 0x008fe40000410000 */
[--C-:B------:R-:W-:Y:S02]  /*9970*/  FFMA.FTZ R52, R52, c[0x0][0x23c], -R137.reuse ;  /* 0x00008f0034347a23 */ /* 0x100fe40000010889 */
[----:B------:R-:W3:Y:S01]  /*9980*/  MUFU.EX2 R247, R11 ;  /* 0x0000000b00f77308 */ /* 0x000ee20000000800 */
[--C-:B------:R-:W-:Y:S02]  /*9990*/  FFMA.FTZ R53, R53, c[0x0][0x23c], -R137.reuse ;  /* 0x00008f0035357a23 */ /* 0x100fe40000010889 */
[--C-:B------:R-:W-:Y:S01]  /*99a0*/  FFMA.FTZ R64, R64, c[0x0][0x23c], -R137.reuse ;  /* 0x00008f0040407a23 */ /* 0x100fe20000010889 */
[----:B-1----:R-:W-:Y:S01]  /*99b0*/  F2FP.BF16.PACK_AB R140, R243, R241 ;  /* 0x000000f1f38c723e */ /* 0x002fe200000010ff */
[----:B------:R-:W-:Y:S02]  /*99c0*/  FMUL.FTZ R9, R2, R141 ;  /* 0x0000008d02097220 */ /* 0x000fe40000410000 */
[--C-:B------:R-:W-:Y:S02]  /*99d0*/  FFMA.FTZ R65, R65, c[0x0][0x23c], -R137.reuse ;  /* 0x00008f0041417a23 */ /* 0x100fe40000010889 */
[----:B------:R-:W-:Y:S01]  /*99e0*/  FFMA.FTZ R137, R129, c[0x0][0x23c], -R137 ;  /* 0x00008f0081897a23 */ /* 0x000fe20000010889 */
[----:B------:R1:W-:Y:S01]  /*99f0*/  MUFU.EX2 R135, R24 ;  /* 0x0000001800877308 */ /* 0x0003e20000000800 */
[--C-:B------:R-:W-:Y:S02]  /*9a00*/  FFMA.FTZ R129, R103, c[0x0][0x23c], -R138.reuse ;  /* 0x00008f0067817a23 */ /* 0x100fe4000001088a */
[--C-:B------:R-:W-:Y:S02]  /*9a10*/  FFMA.FTZ R103, R89, c[0x0][0x23c], -R139.reuse ;  /* 0x00008f0059677a23 */ /* 0x100fe4000001088b */
[----:B----4-:R-:W-:Y:S01]  /*9a20*/  FMUL.FTZ R10, R0, R142 ;  /* 0x0000008e000a7220 */ /* 0x010fe20000410000 */
[----:B------:R-:W-:Y:S01]  /*9a30*/  F2FP.BF16.PACK_AB R142, R250, R248 ;  /* 0x000000f8fa8e723e */ /* 0x000fe200000010ff */
[--C-:B------:R-:W-:Y:S02]  /*9a40*/  FFMA.FTZ R54, R54, c[0x0][0x23c], -R138.reuse ;  /* 0x00008f0036367a23 */ /* 0x100fe4000001088a */
[--C-:B------:R-:W-:Y:S01]  /*9a50*/  FFMA.FTZ R118, R118, c[0x0][0x23c], -R138.reuse ;  /* 0x00008f0076767a23 */ /* 0x100fe2000001088a */
[----:B------:R4:W-:Y:S01]  /*9a60*/  MUFU.EX2 R238, R25 ;  /* 0x0000001900ee7308 */ /* 0x0009e20000000800 */
[--C-:B------:R-:W-:Y:S02]  /*9a70*/  FFMA.FTZ R119, R119, c[0x0][0x23c], -R138.reuse ;  /* 0x00008f0077777a23 */ /* 0x100fe4000001088a */
[----:B------:R-:W-:Y:S01]  /*9a80*/  FFMA.FTZ R130, R130, c[0x0][0x23c], -R138 ;  /* 0x00008f0082827a23 */ /* 0x000fe2000001088a */
[----:B---3--:R-:W-:Y:S01]  /*9a90*/  F2FP.BF16.PACK_AB R141, R247, R242 ;  /* 0x000000f2f78d723e */ /* 0x008fe200000010ff */
[----:B------:R-:W-:Y:S01]  /*9aa0*/  FMUL.FTZ R11, R0, R143 ;  /* 0x0000008f000b7220 */ /* 0x000fe20000410000 */
[----:B------:R-:W-:Y:S01]  /*9ab0*/  F2FP.BF16.PACK_AB R143, R85, R246 ;  /* 0x000000f6558f723e */ /* 0x000fe200000010ff */
[--C-:B------:R-:W-:Y:S02]  /*9ac0*/  FFMA.FTZ R94, R94, c[0x0][0x23c], -R204.reuse ;  /* 0x00008f005e5e7a23 */ /* 0x100fe400000108cc */
[--C-:B------:R-:W-:Y:S01]  /*9ad0*/  FFMA.FTZ R95, R95, c[0x0][0x23c], -R204.reuse ;  /* 0x00008f005f5f7a23 */ /* 0x100fe200000108cc */
[----:B------:R3:W-:Y:S01]  /*9ae0*/  MUFU.EX2 R136, R26 ;  /* 0x0000001a00887308 */ /* 0x0007e20000000800 */
[--C-:B------:R-:W-:Y:S02]  /*9af0*/  FFMA.FTZ R106, R106, c[0x0][0x23c], -R204.reuse ;  /* 0x00008f006a6a7a23 */ /* 0x100fe400000108cc */
[C---:B------:R-:W-:Y:S04]  /*9b00*/  HMMA.16816.F32.BF16 R8, R140.reuse, R20, R8 ;  /* 0x000000148c08723c */ /* 0x040fe80000041808 */
[C---:B-1----:R-:W-:Y:S02]  /*9b10*/  FMUL.FTZ R24, R2.reuse, R160 ;  /* 0x000000a002187220 */ /* 0x042fe40000410000 */
[--C-:B------:R-:W-:Y:S01]  /*9b20*/  FFMA.FTZ R107, R107, c[0x0][0x23c], -R204.reuse ;  /* 0x00008f006b6b7a23 */ /* 0x100fe200000108cc */
[----:B------:R1:W-:Y:S01]  /*9b30*/  MUFU.EX2 R237, R27 ;  /* 0x0000001b00ed7308 */ /* 0x0003e20000000800 */
[-C--:B------:R-:W-:Y:S04]  /*9b40*/  HMMA.16816.F32.BF16 R12, R140, R22.reuse, R12 ;  /* 0x000000168c0c723c */ /* 0x080fe8000004180c */
[C---:B------:R-:W-:Y:S02]  /*9b50*/  FMUL.FTZ R20, R133.reuse, R156 ;  /* 0x0000009c85147220 */ /* 0x040fe40000410000 */
[----:B------:R-:W-:Y:S02]  /*9b60*/  FMUL.FTZ R21, R133, R157 ;  /* 0x0000009d85157220 */ /* 0x000fe40000410000 */
[C---:B------:R-:W-:Y:S01]  /*9b70*/  HMMA.16816.F32.BF16 R16, R144.reuse, R22, R16 ;  /* 0x000000169010723c */ /* 0x040fe20000041810 */
[----:B------:R2:W-:Y:S03]  /*9b80*/  MUFU.EX2 R234, R28 ;  /* 0x0000001c00ea7308 */ /* 0x0005e60000000800 */
[----:B----4-:R-:W-:Y:S02]  /*9b90*/  FMUL.FTZ R25, R2, R161 ;  /* 0x000000a102197220 */ /* 0x010fe40000410000 */
[----:B---3--:R-:W-:Y:S02]  /*9ba0*/  FMUL.FTZ R26, R0, R162 ;  /* 0x000000a2001a7220 */ /* 0x008fe40000410000 */
[C---:B------:R-:W-:Y:S03]  /*9bb0*/  FMUL.FTZ R22, R132.reuse, R158 ;  /* 0x0000009e84167220 */ /* 0x040fe60000410000 */
[----:B------:R-:W3:Y:S01]  /*9bc0*/  MUFU.EX2 R230, R29 ;  /* 0x0000001d00e67308 */ /* 0x000ee20000000800 */
[----:B------:R-:W-:Y:S02]  /*9bd0*/  FMUL.FTZ R23, R132, R159 ;  /* 0x0000009f84177220 */ /* 0x000fe40000410000 */
[--C-:B------:R-:W-:Y:S02]  /*9be0*/  FFMA.FTZ R110, R110, c[0x0][0x23c], -R204.reuse ;  /* 0x00008f006e6e7a23 */ /* 0x100fe400000108cc */
[----:B-1----:R-:W-:Y:S02]  /*9bf0*/  FMUL.FTZ R27, R0, R163 ;  /* 0x000000a3001b7220 */ /* 0x002fe40000410000 */
[--C-:B------:R-:W-:Y:S01]  /*9c00*/  FFMA.FTZ R111, R111, c[0x0][0x23c], -R204.reuse ;  /* 0x00008f006f6f7a23 */ /* 0x100fe200000108cc */
[-C--:B--2---:R-:W-:Y:S02]  /*9c10*/  HMMA.16816.F32.BF16 R20, R144, R148.reuse, R20 ;  /* 0x000000949014723c */ /* 0x084fe40000041814 */
[----:B------:R1:W-:Y:S01]  /*9c20*/  MUFU.EX2 R233, R30 ;  /* 0x0000001e00e97308 */ /* 0x0003e20000000800 */
[--C-:B------:R-:W-:Y:S02]  /*9c30*/  FFMA.FTZ R122, R122, c[0x0][0x23c], -R204.reuse ;  /* 0x00008f007a7a7a23 */ /* 0x100fe400000108cc */
[--C-:B------:R-:W-:Y:S02]  /*9c40*/  FFMA.FTZ R123, R123, c[0x0][0x23c], -R204.reuse ;  /* 0x00008f007b7b7a23 */ /* 0x100fe400000108cc */
[----:B------:R-:W-:Y:S01]  /*9c50*/  FMUL.FTZ R28, R2, R164 ;  /* 0x000000a4021c7220 */ /* 0x000fe20000410000 */
[C---:B------:R-:W-:Y:S04]  /*9c60*/  HMMA.16816.F32.BF16 R24, R140.reuse, R148, R24 ;  /* 0x000000948c18723c */ /* 0x040fe80000041818 */
[----:B------:R2:W4:Y:S01]  /*9c70*/  MUFU.EX2 R229, R31 ;  /* 0x0000001f00e57308 */ /* 0x0005220000000800 */
[----:B------:R-:W-:Y:S02]  /*9c80*/  FFMA.FTZ R126, R126, c[0x0][0x23c], -R204 ;  /* 0x00008f007e7e7a23 */ /* 0x000fe400000108cc */
[--C-:B------:R-:W-:Y:S01]  /*9c90*/  FFMA.FTZ R104, R104, c[0x0][0x23c], -R139.reuse ;  /* 0x00008f0068687a23 */ /* 0x100fe2000001088b */
[----:B---3--:R-:W-:Y:S01]  /*9ca0*/  F2FP.BF16.PACK_AB R86, R230, R234 ;  /* 0x000000eae656723e */ /* 0x008fe200000010ff */
[----:B------:R-:W-:Y:S03]  /*9cb0*/  FMUL.FTZ R29, R2, R165 ;  /* 0x000000a5021d7220 */ /* 0x000fe60000410000 */
[--C-:B------:R-:W-:Y:S02]  /*9cc0*/  FFMA.FTZ R105, R105, c[0x0][0x23c], -R139.reuse ;  /* 0x00008f0069697a23 */ /* 0x100fe4000001088b */
[----:B------:R3:W-:Y:S01]  /*9cd0*/  MUFU.EX2 R231, R35 ;  /* 0x0000002300e77308 */ /* 0x0007e20000000800 */
[--C-:B------:R-:W-:Y:S02]  /*9ce0*/  FFMA.FTZ R108, R108, c[0x0][0x23c], -R139.reuse ;  /* 0x00008f006c6c7a23 */ /* 0x100fe4000001088b */
[--C-:B------:R-:W-:Y:S02]  /*9cf0*/  FFMA.FTZ R109, R109, c[0x0][0x23c], -R139.reuse ;  /* 0x00008f006d6d7a23 */ /* 0x100fe4000001088b */
[----:B-1----:R-:W-:Y:S02]  /*9d00*/  FMUL.FTZ R30, R0, R166 ;  /* 0x000000a6001e7220 */ /* 0x002fe40000410000 */
[--C-:B------:R-:W-:Y:S02]  /*9d10*/  FFMA.FTZ R120, R120, c[0x0][0x23c], -R139.reuse ;  /* 0x00008f0078787a23 */ /* 0x100fe4000001088b */
[--C-:B------:R-:W-:Y:S01]  /*9d20*/  FFMA.FTZ R121, R121, c[0x0][0x23c], -R139.reuse ;  /* 0x00008f0079797a23 */ /* 0x100fe2000001088b */
[----:B------:R1:W-:Y:S01]  /*9d30*/  MUFU.EX2 R161, R43 ;  /* 0x0000002b00a17308 */ /* 0x0003e20000000800 */
[--C-:B------:R-:W-:Y:S02]  /*9d40*/  FFMA.FTZ R124, R124, c[0x0][0x23c], -R139.reuse ;  /* 0x00008f007c7c7a23 */ /* 0x100fe4000001088b */
[----:B--2---:R-:W-:Y:S01]  /*9d50*/  FMUL.FTZ R31, R0, R167 ;  /* 0x000000a7001f7220 */ /* 0x004fe20000410000 */
[----:B----4-:R-:W-:Y:S06]  /*9d60*/  F2FP.BF16.PACK_AB R87, R229, R233 ;  /* 0x000000e9e557723e */ /* 0x010fec00000010ff */
[----:B------:R2:W-:Y:S01]  /*9d70*/  MUFU.EX2 R160, R44 ;  /* 0x0000002c00a07308 */ /* 0x0005e20000000800 */
[-C--:B------:R-:W-:Y:S03]  /*9d80*/  HMMA.16816.F32.BF16 R28, R140, R150.reuse, R28 ;  /* 0x000000968c1c723c */ /* 0x080fe6000004181c */
[----:B---3--:R-:W-:Y:S06]  /*9d90*/  FMUL.FTZ R35, R132, R171 ;  /* 0x000000ab84237220 */ /* 0x008fec0000410000 */
[----:B------:R3:W-:Y:S01]  /*9da0*/  MUFU.EX2 R228, R36 ;  /* 0x0000002400e47308 */ /* 0x0007e20000000800 */
[C---:B------:R-:W-:Y:S01]  /*9db0*/  HMMA.16816.F32.BF16 R32, R144.reuse, R150, R32 ;  /* 0x000000969020723c */ /* 0x040fe20000041820 */
[----:B------:R-:W3:Y:S03]  /*9dc0*/  LDSM.16.MT88.4 R148, [R221+0x8000] ;  /* 0x00800000dd94783b */ /* 0x000ee60000004200 */
[----:B-1----:R-:W-:Y:S05]  /*9dd0*/  FMUL.FTZ R43, R0, R179 ;  /* 0x000000b3002b7220 */ /* 0x002fea0000410000 */
[----:B------:R1:W-:Y:S01]  /*9de0*/  MUFU.EX2 R227, R37 ;  /* 0x0000002500e37308 */ /* 0x0003e20000000800 */
[----:B------:R-:W4:Y:S02]  /*9df0*/  LDL.LU R179, [R1+0x4] ;  /* 0x0000040001b37983 */ /* 0x000f240000300800 */
[----:B--2---:R-:W-:Y:S02]  /*9e00*/  FMUL.FTZ R44, R2, R180 ;  /* 0x000000b4022c7220 */ /* 0x004fe40000410000 */
[----:B------:R-:W2:Y:S05]  /*9e10*/  LDL.LU R180, [R1+0x8] ;  /* 0x0000080001b47983 */ /* 0x000eaa0000300800 */
[----:B------:R3:W-:Y:S01]  /*9e20*/  MUFU.EX2 R154, R38 ;  /* 0x00000026009a7308 */ /* 0x0007e20000000800 */
[----:B------:R-:W2:Y:S01]  /*9e30*/  LDL.LU R89, [R1+0x14] ;  /* 0x0000140001597983 */ /* 0x000ea20000300800 */
[C---:B---3--:R-:W-:Y:S03]  /*9e40*/  FMUL.FTZ R36, R133.reuse, R172 ;  /* 0x000000ac85247220 */ /* 0x048fe60000410000 */
[----:B------:R-:W3:Y:S05]  /*9e50*/  LDL.LU R88, [R1+0x20] ;  /* 0x0000200001587983 */ /* 0x000eea0000300800 */
[----:B------:R1:W-:Y:S02]  /*9e60*/  MUFU.EX2 R226, R39 ;  /* 0x0000002700e27308 */ /* 0x0003e40000000800 */
[C---:B-1----:R-:W-:Y:S08]  /*9e70*/  FMUL.FTZ R37, R133.reuse, R173 ;  /* 0x000000ad85257220 */ /* 0x042ff00000410000 */
[----:B------:R1:W-:Y:S01]  /*9e80*/  MUFU.EX2 R153, R40 ;  /* 0x0000002800997308 */ /* 0x0003e20000000800 */
[C---:B------:R-:W-:Y:S09]  /*9e90*/  FMUL.FTZ R38, R132.reuse, R174 ;  /* 0x000000ae84267220 */ /* 0x040ff20000410000 */
[----:B------:R1:W-:Y:S01]  /*9ea0*/  MUFU.EX2 R155, R41 ;  /* 0x00000029009b7308 */ /* 0x0003e20000000800 */
[----:B------:R-:W-:Y:S09]  /*9eb0*/  FMUL.FTZ R39, R132, R175 ;  /* 0x000000af84277220 */ /* 0x000ff20000410000 */
[----:B------:R1:W-:Y:S01]  /*9ec0*/  MUFU.EX2 R152, R42 ;  /* 0x0000002a00987308 */ /* 0x0003e20000000800 */
[-C--:B------:R-:W-:Y:S03]  /*9ed0*/  HMMA.16816.F32.BF16 R36, R144, R148.reuse, R36 ;  /* 0x000000949024723c */ /* 0x080fe60000041824 */
[C---:B-1----:R-:W-:Y:S06]  /*9ee0*/  FMUL.FTZ R40, R2.reuse, R176 ;  /* 0x000000b002287220 */ /* 0x042fec0000410000 */
[----:B------:R1:W-:Y:S03]  /*9ef0*/  MUFU.EX2 R159, R45 ;  /* 0x0000002d009f7308 */ /* 0x0003e60000000800 */
[----:B------:R-:W-:Y:S07]  /*9f00*/  FMUL.FTZ R41, R2, R177 ;  /* 0x000000b102297220 */ /* 0x000fee0000410000 */
[----:B------:R1:W-:Y:S01]  /*9f10*/  MUFU.EX2 R157, R46 ;  /* 0x0000002e009d7308 */ /* 0x0003e20000000800 */
[----:B------:R-:W-:Y:S09]  /*9f20*/  FMUL.FTZ R42, R0, R178 ;  /* 0x000000b2002a7220 */ /* 0x000ff20000410000 */
[----:B------:R1:W-:Y:S01]  /*9f30*/  MUFU.EX2 R158, R47 ;  /* 0x0000002f009e7308 */ /* 0x0003e20000000800 */
[C---:B------:R-:W-:Y:S04]  /*9f40*/  HMMA.16816.F32.BF16 R40, R140.reuse, R148, R40 ;  /* 0x000000948c28723c */ /* 0x040fe80000041828 */
[----:B-1----:R-:W-:Y:S05]  /*9f50*/  FMUL.FTZ R45, R2, R181 ;  /* 0x000000b5022d7220 */ /* 0x002fea0000410000 */
[----:B------:R1:W-:Y:S03]  /*9f60*/  MUFU.EX2 R225, R48 ;  /* 0x0000003000e17308 */ /* 0x0003e60000000800 */
[C---:B------:R-:W-:Y:S07]  /*9f70*/  FMUL.FTZ R46, R0.reuse, R182 ;  /* 0x000000b6002e7220 */ /* 0x040fee0000410000 */
[----:B------:R1:W-:Y:S01]  /*9f80*/  MUFU.EX2 R224, R50 ;  /* 0x0000003200e07308 */ /* 0x0003e20000000800 */
[----:B------:R-:W-:Y:S09]  /*9f90*/  FMUL.FTZ R47, R0, R183 ;  /* 0x000000b7002f7220 */ /* 0x000ff20000410000 */
[----:B------:R1:W1:Y:S01]  /*9fa0*/  MUFU.EX2 R80, R51 ;  /* 0x0000003300507308 */ /* 0x0002620000000800 */
[-C--:B------:R-:W-:Y:S03]  /*9fb0*/  HMMA.16816.F32.BF16 R44, R140, R150.reuse, R44 ;  /* 0x000000968c2c723c */ /* 0x080fe6000004182c */
[C---:B-1----:R-:W-:Y:S06]  /*9fc0*/  FMUL.FTZ R48, R133.reuse, R184 ;  /* 0x000000b885307220 */ /* 0x042fec0000410000 */
[----:B------:R-:W1:Y:S03]  /*9fd0*/  MUFU.EX2 R49, R49 ;  /* 0x0000003100317308 */ /* 0x000e660000000800 */
[C---:B------:R-:W-:Y:S07]  /*9fe0*/  FMUL.FTZ R50, R132.reuse, R186 ;  /* 0x000000ba84327220 */ /* 0x040fee0000410000 */
[----:B------:R1:W-:Y:S01]  /*9ff0*/  MUFU.EX2 R156, R56 ;  /* 0x00000038009c7308 */ /* 0x0003e20000000800 */
[----:B------:R-:W-:Y:S01]  /*a000*/  FMUL.FTZ R51, R132, R187 ;  /* 0x000000bb84337220 */ /* 0x000fe20000410000 */
[----:B------:R-:W-:Y:S02]  /*a010*/  MOV R167, R80 ;  /* 0x0000005000a77202 */ /* 0x000fe40000000f00 */
[----:B------:R-:W-:Y:S06]  /*a020*/  LDSM.16.MT88.4 R80, [R220+0x8800] ;  /* 0x00880000dc50783b */ /* 0x000fec0000004200 */
[----:B------:R1:W-:Y:S02]  /*a030*/  MUFU.EX2 R165, R55 ;  /* 0x0000003700a57308 */ /* 0x0003e40000000800 */
[----:B-1----:R-:W-:Y:S01]  /*a040*/  MOV R178, R49 ;  /* 0x0000003100b27202 */ /* 0x002fe20000000f00 */
[C---:B------:R-:W-:Y:S03]  /*a050*/  FMUL.FTZ R49, R133.reuse, R185 ;  /* 0x000000b985317220 */ /* 0x040fe60000410000 */
[----:B------:R-:W-:Y:S04]  /*a060*/  MOV R184, R178 ;  /* 0x000000b200b87202 */ /* 0x000fe80000000f00 */
[----:B------:R1:W-:Y:S01]  /*a070*/  MUFU.EX2 R170, R57 ;  /* 0x0000003900aa7308 */ /* 0x0003e20000000800 */
[C---:B------:R-:W-:Y:S01]  /*a080*/  HMMA.16816.F32.BF16 R48, R144.reuse, R150, R48 ;  /* 0x000000969030723c */ /* 0x040fe20000041830 */
[----:B------:R-:W1:Y:S03]  /*a090*/  LDSM.16.MT88.4 R148, [R222+0x8000] ;  /* 0x00800000de94783b */ /* 0x000e660000004200 */
[----:B------:R-:W-:Y:S05]  /*a0a0*/  FMUL.FTZ R56, R2, R192 ;  /* 0x000000c002387220 */ /* 0x000fea0000410000 */
[----:B------:R1:W-:Y:S03]  /*a0b0*/  MUFU.EX2 R163, R52 ;  /* 0x0000003400a37308 */ /* 0x0003e60000000800 */
[----:B------:R-:W-:Y:S07]  /*a0c0*/  FMUL.FTZ R55, R132, R191 ;  /* 0x000000bf84377220 */ /* 0x000fee0000410000 */
[----:B------:R1:W-:Y:S02]  /*a0d0*/  MUFU.EX2 R166, R53 ;  /* 0x0000003500a67308 */ /* 0x0003e40000000800 */
[----:B-1----:R-:W-:Y:S08]  /*a0e0*/  FMUL.FTZ R57, R2, R193 ;  /* 0x000000c102397220 */ /* 0x002ff00000410000 */
[----:B------:R1:W-:Y:S01]  /*a0f0*/  MUFU.EX2 R162, R54 ;  /* 0x0000003600a27308 */ /* 0x0003e20000000800 */
[C---:B------:R-:W-:Y:S09]  /*a100*/  FMUL.FTZ R52, R133.reuse, R188 ;  /* 0x000000bc85347220 */ /* 0x040ff20000410000 */
[----:B------:R1:W-:Y:S01]  /*a110*/  MUFU.EX2 R171, R59 ;  /* 0x0000003b00ab7308 */ /* 0x0003e20000000800 */
[----:B------:R-:W-:Y:S09]  /*a120*/  FMUL.FTZ R53, R133, R189 ;  /* 0x000000bd85357220 */ /* 0x000ff20000410000 */
[----:B------:R1:W-:Y:S02]  /*a130*/  MUFU.EX2 R164, R58 ;  /* 0x0000003a00a47308 */ /* 0x0003e40000000800 */
[----:B-1----:R-:W-:Y:S08]  /*a140*/  FMUL.FTZ R54, R132, R190 ;  /* 0x000000be84367220 */ /* 0x002ff00000410000 */
[----:B------:R1:W-:Y:S01]  /*a150*/  MUFU.EX2 R187, R60 ;  /* 0x0000003c00bb7308 */ /* 0x0003e20000000800 */
[-C--:B------:R-:W-:Y:S03]  /*a160*/  HMMA.16816.F32.BF16 R52, R144, R148.reuse, R52 ;  /* 0x000000949034723c */ /* 0x080fe60000041834 */
[C---:B------:R-:W-:Y:S06]  /*a170*/  FMUL.FTZ R59, R0.reuse, R195 ;  /* 0x000000c3003b7220 */ /* 0x040fec0000410000 */
[----:B------:R1:W1:Y:S03]  /*a180*/  MUFU.EX2 R168, R61 ;  /* 0x0000003d00a87308 */ /* 0x0002660000000800 */
[----:B------:R-:W-:Y:S07]  /*a190*/  FMUL.FTZ R58, R0, R194 ;  /* 0x000000c2003a7220 */ /* 0x000fee0000410000 */
[----:B------:R1:W1:Y:S01]  /*a1a0*/  MUFU.EX2 R173, R62 ;  /* 0x0000003e00ad7308 */ /* 0x0002620000000800 */
[C---:B------:R-:W-:Y:S04]  /*a1b0*/  HMMA.16816.F32.BF16 R56, R140.reuse, R148, R56 ;  /* 0x000000948c38723c */ /* 0x040fe80000041838 */
[C---:B-1----:R-:W-:Y:S05]  /*a1c0*/  FMUL.FTZ R60, R2.reuse, R196 ;  /* 0x000000c4023c7220 */ /* 0x042fea0000410000 */
[----:B------:R1:W-:Y:S03]  /*a1d0*/  MUFU.EX2 R192, R63 ;  /* 0x0000003f00c07308 */ /* 0x0003e60000000800 */
[----:B------:R-:W-:Y:S01]  /*a1e0*/  FMUL.FTZ R61, R2, R197 ;  /* 0x000000c5023d7220 */ /* 0x000fe20000410000 */
[----:B------:R-:W-:Y:S02]  /*a1f0*/  MOV R193, R168 ;  /* 0x000000a800c17202 */ /* 0x000fe40000000f00 */
[----:B------:R-:W-:Y:S02]  /*a200*/  MOV R168, R85 ;  /* 0x0000005500a87202 */ /* 0x000fe40000000f00 */
[----:B------:R-:W-:Y:S02]  /*a210*/  F2FP.BF16.PACK_AB R85, R237, R136 ;  /* 0x00000088ed55723e */ /* 0x000fe400000010ff */
[----:B------:R1:W1:Y:S01]  /*a220*/  MUFU.EX2 R176, R66 ;  /* 0x0000004200b07308 */ /* 0x0002620000000800 */
[C---:B------:R-:W-:Y:S01]  /*a230*/  FMUL.FTZ R62, R0.reuse, R198 ;  /* 0x000000c6003e7220 */ /* 0x040fe20000410000 */
[----:B------:R-:W-:Y:S08]  /*a240*/  MOV R188, R173 ;  /* 0x000000ad00bc7202 */ /* 0x000ff00000000f00 */
[----:B------:R-:W1:Y:S02]  /*a250*/  MUFU.EX2 R169, R67 ;  /* 0x0000004300a97308 */ /* 0x000e640000000800 */
[----:B-1----:R-:W-:Y:S08]  /*a260*/  FMUL.FTZ R63, R0, R199 ;  /* 0x000000c7003f7220 */ /* 0x002ff00000410000 */
[----:B------:R-:W1:Y:S01]  /*a270*/  MUFU.EX2 R64, R64 ;  /* 0x0000004000407308 */ /* 0x000e620000000800 */
[-C--:B------:R-:W-:Y:S03]  /*a280*/  HMMA.16816.F32.BF16 R60, R140, R150.reuse, R60 ;  /* 0x000000968c3c723c */ /* 0x080fe6000004183c */
[----:B------:R-:W-:Y:S01]  /*a290*/  FMUL.FTZ R66, R132, R202 ;  /* 0x000000ca84427220 */ /* 0x000fe20000410000 */
[----:B------:R-:W-:Y:S03]  /*a2a0*/  MOV R186, R176 ;  /* 0x000000b000ba7202 */ /* 0x000fe60000000f00 */
[----:B------:R-:W-:Y:S02]  /*a2b0*/  FFMA.FTZ R140, R114, c[0x0][0x23c], -R138 ;  /* 0x00008f00728c7a23 */ /* 0x000fe4000001088a */
[----:B------:R-:W4:Y:S03]  /*a2c0*/  MUFU.EX2 R65, R65 ;  /* 0x0000004100417308 */ /* 0x000f260000000800 */
[--C-:B------:R-:W-:Y:S01]  /*a2d0*/  FFMA.FTZ R114, R92, c[0x0][0x23c], -R139.reuse ;  /* 0x00008f005c727a23 */ /* 0x100fe2000001088b */
[----:B------:R-:W-:Y:S01]  /*a2e0*/  MOV R194, R169 ;  /* 0x000000a900c27202 */ /* 0x000fe20000000f00 */
[----:B------:R-:W-:Y:S01]  /*a2f0*/  FMUL.FTZ R67, R132, R203 ;  /* 0x000000cb84437220 */ /* 0x000fe20000410000 */
[----:B------:R-:W-:Y:S01]  /*a300*/  MOV R169, R84 ;  /* 0x0000005400a97202 */ /* 0x000fe20000000f00 */
[----:B------:R-:W-:Y:S01]  /*a310*/  FFMA.FTZ R92, R90, c[0x0][0x23c], -R204 ;  /* 0x00008f005a5c7a23 */ /* 0x000fe200000108cc */
[----:B------:R-:W-:Y:S01]  /*a320*/  F2FP.BF16.PACK_AB R84, R238, R135 ;  /* 0x00000087ee54723e */ /* 0x000fe200000010ff */
[----:B------:R-:W-:Y:S01]  /*a330*/  FFMA.FTZ R141, R115, c[0x0][0x23c], -R138 ;  /* 0x00008f00738d7a23 */ /* 0x000fe2000001088a */
[----:B------:R3:W-:Y:S01]  /*a340*/  MUFU.EX2 R175, R68 ;  /* 0x0000004400af7308 */ /* 0x0007e20000000800 */
[----:B------:R-:W-:Y:S02]  /*a350*/  FFMA.FTZ R115, R93, c[0x0][0x23c], -R139 ;  /* 0x00008f005d737a23 */ /* 0x000fe4000001088b */
[----:B------:R-:W-:Y:S01]  /*a360*/  FFMA.FTZ R93, R91, c[0x0][0x23c], -R204 ;  /* 0x00008f005b5d7a23 */ /* 0x000fe200000108cc */
[----:B-1----:R-:W-:Y:S01]  /*a370*/  MOV R177, R64 ;  /* 0x0000004000b17202 */ /* 0x002fe20000000f00 */
[----:B------:R-:W-:Y:S02]  /*a380*/  FMUL.FTZ R64, R133, R200 ;  /* 0x000000c885407220 */ /* 0x000fe40000410000 */
[----:B------:R-:W-:Y:S01]  /*a390*/  FFMA.FTZ R138, R131, c[0x0][0x23c], -R138 ;  /* 0x00008f00838a7a23 */ /* 0x000fe2000001088a */
[----:B------:R-:W-:Y:S01]  /*a3a0*/  MOV R185, R177 ;  /* 0x000000b100b97202 */ /* 0x000fe20000000f00 */
[----:B------:R-:W-:Y:S01]  /*a3b0*/  FFMA.FTZ R204, R127, c[0x0][0x23c], -R204 ;  /* 0x00008f007fcc7a23 */ /* 0x000fe200000108cc */
[----:B------:R1:W-:Y:S01]  /*a3c0*/  MUFU.EX2 R191, R69 ;  /* 0x0000004500bf7308 */ /* 0x0003e20000000800 */
[----:B----4-:R-:W-:Y:S01]  /*a3d0*/  FFMA.FTZ R132, R132, R179, R215 ;  /* 0x000000b384847223 */ /* 0x010fe200000100d7 */
[----:B------:R-:W-:Y:S01]  /*a3e0*/  MOV R215, R187 ;  /* 0x000000bb00d77202 */ /* 0x000fe20000000f00 */
[----:B------:R-:W-:Y:S01]  /*a3f0*/  FFMA.FTZ R139, R125, c[0x0][0x23c], -R139 ;  /* 0x00008f007d8b7a23 */ /* 0x000fe2000001088b */
[----:B------:R-:W-:Y:S01]  /*a400*/  MOV R172, R65 ;  /* 0x0000004100ac7202 */ /* 0x000fe20000000f00 */
[----:B------:R-:W-:Y:S02]  /*a410*/  FMUL.FTZ R65, R133, R201 ;  /* 0x000000c985417220 */ /* 0x000fe40000410000 */
[----:B------:R-:W-:Y:S01]  /*a420*/  FADD.FTZ R132, R245, R132 ;  /* 0x00000084f5847221 */ /* 0x000fe20000010000 */
[----:B------:R-:W-:Y:S01]  /*a430*/  MOV R245, R170 ;  /* 0x000000aa00f57202 */ /* 0x000fe20000000f00 */
[----:B--2---:R-:W-:Y:S01]  /*a440*/  FFMA.FTZ R133, R133, R180, R216 ;  /* 0x000000b485857223 */ /* 0x004fe200000100d8 */
[----:B------:R2:W-:Y:S01]  /*a450*/  MUFU.EX2 R174, R70 ;  /* 0x0000004600ae7308 */ /* 0x0005e20000000800 */
[----:B------:R-:W-:Y:S01]  /*a460*/  FFMA.FTZ R2, R2, R89, R241 ;  /* 0x0000005902027223 */ /* 0x000fe200000100f1 */
[----:B------:R-:W-:Y:S04]  /*a470*/  HMMA.16816.F32.BF16 R64, R144, R150, R64 ;  /* 0x000000969040723c */ /* 0x000fe80000041840 */
[----:B---3--:R-:W-:Y:S01]  /*a480*/  F2FP.BF16.PACK_AB R68, R240, R3 ;  /* 0x00000003f044723e */ /* 0x008fe200000010ff */
[----:B------:R-:W-:Y:S01]  /*a490*/  FFMA.FTZ R0, R0, R88, R242 ;  /* 0x0000005800007223 */ /* 0x000fe200000100f2 */
[----:B------:R-:W-:Y:S01]  /*a4a0*/  MOV R195, R172 ;  /* 0x000000ac00c37202 */ /* 0x000fe20000000f00 */
[----:B------:R-:W-:Y:S01]  /*a4b0*/  LDSM.16.MT88.4 R88, [R222+0x9000] ;  /* 0x00900000de58783b */ /* 0x000fe20000004200 */
[----:B------:R3:W-:Y:S01]  /*a4c0*/  MUFU.EX2 R190, R71 ;  /* 0x0000004700be7308 */ /* 0x0007e20000000800 */
[----:B------:R-:W-:Y:S03]  /*a4d0*/  MOV R241, R186 ;  /* 0x000000ba00f17202 */ /* 0x000fe60000000f00 */
[----:B-1----:R-:W-:Y:S01]  /*a4e0*/  F2FP.BF16.PACK_AB R69, R239, R134 ;  /* 0x00000086ef45723e */ /* 0x002fe200000010ff */
[----:B------:R-:W-:Y:S01]  /*a4f0*/  FADD.FTZ R133, R244, R133 ;  /* 0x00000085f4857221 */ /* 0x000fe20000010000 */
[----:B------:R-:W-:Y:S01]  /*a500*/  MOV R242, R185 ;  /* 0x000000b900f27202 */ /* 0x000fe20000000f00 */
[----:B------:R-:W-:Y:S01]  /*a510*/  FADD.FTZ R0, R247, R0 ;  /* 0x00000000f7007221 */ /* 0x000fe20000010000 */
[----:B------:R-:W-:Y:S02]  /*a520*/  MOV R244, R171 ;  /* 0x000000ab00f47202 */ /* 0x000fe40000000f00 */
[----:B------:R-:W-:Y:S01]  /*a530*/  MUFU.EX2 R173, R72 ;  /* 0x0000004800ad7308 */ /* 0x000fe20000000800 */
[----:B------:R-:W-:Y:S01]  /*a540*/  FADD.FTZ R0, R246, R0 ;  /* 0x00000000f6007221 */ /* 0x000fe20000010000 */
[----:B------:R-:W-:Y:S02]  /*a550*/  MOV R216, R188 ;  /* 0x000000bc00d87202 */ /* 0x000fe40000000f00 */
[----:B--2---:R-:W-:Y:S01]  /*a560*/  F2FP.BF16.PACK_AB R70, R232, R236 ;  /* 0x000000ece846723e */ /* 0x004fe200000010ff */
[----:B------:R-:W-:Y:S04]  /*a570*/  FADD.FTZ R0, R168, R0 ;  /* 0x00000000a8007221 */ /* 0x000fe80000010000 */
[----:B------:R-:W-:Y:S01]  /*a580*/  FADD.FTZ R0, R136, R0 ;  /* 0x0000000088007221 */ /* 0x000fe20000010000 */
[----:B------:R-:W-:Y:S03]  /*a590*/  MUFU.EX2 R178, R73 ;  /* 0x0000004900b27308 */ /* 0x000fe60000000800 */
[----:B------:R-:W-:Y:S01]  /*a5a0*/  FADD.FTZ R0, R237, R0 ;  /* 0x00000000ed007221 */ /* 0x000fe20000010000 */
[----:B---3--:R-:W-:Y:S03]  /*a5b0*/  F2FP.BF16.PACK_AB R71, R231, R235 ;  /* 0x000000ebe747723e */ /* 0x008fe600000010ff */
[----:B------:R-:W-:Y:S03]  /*a5c0*/  FADD.FTZ R0, R233, R0 ;  /* 0x00000000e9007221 */ /* 0x000fe60000010000 */
[----:B------:R-:W-:Y:S01]  /*a5d0*/  MUFU.EX2 R172, R74 ;  /* 0x0000004a00ac7308 */ /* 0x000fe20000000800 */
[-C--:B------:R-:W-:Y:S05]  /*a5e0*/  HMMA.16816.F32.BF16 R4, R68, R80.reuse, R4 ;  /* 0x000000504404723c */ /* 0x080fea0000041804 */
[----:B------:R-:W-:Y:S03]  /*a5f0*/  FADD.FTZ R0, R229, R0 ;  /* 0x00000000e5007221 */ /* 0x000fe60000010000 */
[C---:B------:R-:W-:Y:S01]  /*a600*/  HMMA.16816.F32.BF16 R8, R84.reuse, R80, R8 ;  /* 0x000000505408723c */ /* 0x040fe20000041808 */
[----:B------:R1:W-:Y:S03]  /*a610*/  MUFU.EX2 R176, R75 ;  /* 0x0000004b00b07308 */ /* 0x0003e60000000800 */
[----:B------:R-:W-:Y:S04]  /*a620*/  FADD.FTZ R0, R152, R0 ;  /* 0x0000000098007221 */ /* 0x000fe80000010000 */
[-C--:B------:R-:W-:Y:S03]  /*a630*/  HMMA.16816.F32.BF16 R12, R84, R82.reuse, R12 ;  /* 0x00000052540c723c */ /* 0x080fe6000004180c */
[----:B------:R2:W-:Y:S01]  /*a640*/  MUFU.EX2 R177, R76 ;  /* 0x0000004c00b17308 */ /* 0x0005e20000000800 */
[----:B------:R-:W-:Y:S04]  /*a650*/  FADD.FTZ R0, R161, R0 ;  /* 0x00000000a1007221 */ /* 0x000fe80000010000 */
[C---:B------:R-:W-:Y:S01]  /*a660*/  HMMA.16816.F32.BF16 R16, R68.reuse, R82, R16 ;  /* 0x000000524410723c */ /* 0x040fe20000041810 */
[----:B------:R-:W3:Y:S03]  /*a670*/  LDSM.16.MT88.4 R80, [R221+0x8800] ;  /* 0x00880000dd50783b */ /* 0x000ee60000004200 */
[----:B------:R-:W-:Y:S01]  /*a680*/  FADD.FTZ R0, R157, R0 ;  /* 0x000000009d007221 */ /* 0x000fe20000010000 */
[----:B------:R4:W3:Y:S03]  /*a690*/  MUFU.EX2 R183, R77 ;  /* 0x0000004d00b77308 */ /* 0x0008e60000000800 */
[-C--:B------:R-:W-:Y:S01]  /*a6a0*/  HMMA.16816.F32.BF16 R20, R68, R96.reuse, R20 ;  /* 0x000000604414723c */ /* 0x080fe20000041814 */
[----:B-1----:R-:W-:Y:S03]  /*a6b0*/  LDSM.16.MT88.4 R72, [R220+0x9000] ;  /* 0x00900000dc48783b */ /* 0x002fe60000004200 */
[----:B------:R-:W-:Y:S03]  /*a6c0*/  FADD.FTZ R0, R158, R0 ;  /* 0x000000009e007221 */ /* 0x000fe60000010000 */
[----:B------:R-:W-:Y:S01]  /*a6d0*/  MUFU.EX2 R137, R137 ;  /* 0x0000008900897308 */ /* 0x000fe20000000800 */
[C---:B------:R-:W-:Y:S04]  /*a6e0*/  HMMA.16816.F32.BF16 R24, R84.reuse, R96, R24 ;  /* 0x000000605418723c */ /* 0x040fe80000041818 */
[----:B--2---:R-:W-:Y:S01]  /*a6f0*/  F2FP.BF16.PACK_AB R76, R155, R153 ;  /* 0x000000999b4c723e */ /* 0x004fe200000010ff */
[----:B------:R-:W-:Y:S03]  /*a700*/  FADD.FTZ R0, R164, R0 ;  /* 0x00000000a4007221 */ /* 0x000fe60000010000 */
[-C--:B------:R-:W-:Y:S01]  /*a710*/  HMMA.16816.F32.BF16 R28, R84, R98.reuse, R28 ;  /* 0x00000062541c723c */ /* 0x080fe2000004181c */
[----:B------:R-:W-:Y:S03]  /*a720*/  MUFU.EX2 R138, R138 ;  /* 0x0000008a008a7308 */ /* 0x000fe60000000800 */
[----:B------:R-:W-:Y:S01]  /*a730*/  FADD.FTZ R0, R244, R0 ;  /* 0x00000000f4007221 */ /* 0x000fe20000010000 */
[----:B----4-:R-:W-:Y:S03]  /*a740*/  F2FP.BF16.PACK_AB R77, R161, R152 ;  /* 0x00000098a14d723e */ /* 0x010fe600000010ff */
[C---:B------:R-:W-:Y:S01]  /*a750*/  HMMA.16816.F32.BF16 R32, R68.reuse, R98, R32 ;  /* 0x000000624420723c */ /* 0x040fe20000041820 */
[----:B------:R-:W1:Y:S02]  /*a760*/  LDSM.16.MT88.4 R96, [R222+0x8800] ;  /* 0x00880000de60783b */ /* 0x000e640000004200 */
[----:B------:R-:W-:Y:S01]  /*a770*/  MUFU.EX2 R139, R139 ;  /* 0x0000008b008b7308 */ /* 0x000fe20000000800 */
[----:B------:R-:W-:Y:S04]  /*a780*/  FADD.FTZ R0, R216, R0 ;  /* 0x00000000d8007221 */ /* 0x000fe80000010000 */
[----:B------:R-:W-:Y:S01]  /*a790*/  FADD.FTZ R0, R192, R0 ;  /* 0x00000000c0007221 */ /* 0x000fe20000010000 */
[-C--:B---3--:R-:W-:Y:S04]  /*a7a0*/  HMMA.16816.F32.BF16 R36, R68, R80.reuse, R36 ;  /* 0x000000504424723c */ /* 0x088fe80000041824 */
[----:B------:R-:W-:Y:S04]  /*a7b0*/  MUFU.EX2 R204, R204 ;  /* 0x000000cc00cc7308 */ /* 0x000fe80000000800 */
[C---:B------:R-:W-:Y:S06]  /*a7c0*/  HMMA.16816.F32.BF16 R40, R84.reuse, R80, R40 ;  /* 0x000000505428723c */ /* 0x040fec0000041828 */
[----:B------:R2:W-:Y:S02]  /*a7d0*/  MUFU.EX2 R181, R78 ;  /* 0x0000004e00b57308 */ /* 0x0005e40000000800 */
[-C--:B------:R-:W-:Y:S08]  /*a7e0*/  HMMA.16816.F32.BF16 R44, R84, R82.reuse, R44 ;  /* 0x00000052542c723c */ /* 0x080ff0000004182c */
[C---:B------:R-:W-:Y:S01]  /*a7f0*/  HMMA.16816.F32.BF16 R48, R68.reuse, R82, R48 ;  /* 0x000000524430723c */ /* 0x040fe20000041830 */
[----:B------:R-:W3:Y:S01]  /*a800*/  LDSM.16.MT88.4 R80, [R223+0x9000] ;  /* 0x00900000df50783b */ /* 0x000ee20000004200 */
[----:B------:R4:W-:Y:S06]  /*a810*/  MUFU.EX2 R182, R79 ;  /* 0x0000004f00b67308 */ /* 0x0009ec0000000800 */
[-C--:B-1----:R-:W-:Y:S04]  /*a820*/  HMMA.16816.F32.BF16 R52, R68, R96.reuse, R52 ;  /* 0x000000604434723c */ /* 0x082fe80000041834 */
[----:B------:R-:W-:Y:S01]  /*a830*/  MUFU.EX2 R188, R113 ;  /* 0x0000007100bc7308 */ /* 0x000fe20000000800 */
[----:B--2---:R-:W-:Y:S03]  /*a840*/  F2FP.BF16.PACK_AB R78, R159, R160 ;  /* 0x000000a09f4e723e */ /* 0x004fe600000010ff */
[C---:B------:R-:W-:Y:S06]  /*a850*/  HMMA.16816.F32.BF16 R56, R84.reuse, R96, R56 ;  /* 0x000000605438723c */ /* 0x040fec0000041838 */
[----:B------:R1:W-:Y:S01]  /*a860*/  MUFU.EX2 R113, R93 ;  /* 0x0000005d00717308 */ /* 0x0003e20000000800 */
[----:B------:R-:W-:Y:S01]  /*a870*/  FADD.FTZ R96, R243, R2 ;  /* 0x00000002f3607221 */ /* 0x000fe20000010000 */
[-C--:B------:R-:W-:Y:S01]  /*a880*/  HMMA.16816.F32.BF16 R60, R84, R98.reuse, R60 ;  /* 0x00000062543c723c */ /* 0x080fe2000004183c */
[----:B------:R-:W2:Y:S03]  /*a890*/  LDSM.16.MT88.4 R84, [R221+0x9000] ;  /* 0x00900000dd54783b */ /* 0x000ea60000004200 */
[----:B----4-:R-:W-:Y:S01]  /*a8a0*/  F2FP.BF16.PACK_AB R79, R158, R157 ;  /* 0x0000009d9e4f723e */ /* 0x010fe200000010ff */
[----:B------:R-:W-:Y:S03]  /*a8b0*/  FADD.FTZ R2, R251, R133 ;  /* 0x00000085fb027221 */ /* 0x000fe60000010000 */
[----:B------:R-:W-:Y:S01]  /*a8c0*/  HMMA.16816.F32.BF16 R64, R68, R98, R64 ;  /* 0x000000624440723c */ /* 0x000fe20000041840 */
[----:B------:R-:W-:Y:S03]  /*a8d0*/  MUFU.EX2 R131, R116 ;  /* 0x0000007400837308 */ /* 0x000fe60000000800 */
[----:B------:R-:W-:Y:S03]  /*a8e0*/  FADD.FTZ R2, R252, R2 ;  /* 0x00000002fc027221 */ /* 0x000fe60000010000 */
[----:B------:R-:W-:Y:S01]  /*a8f0*/  F2FP.BF16.PACK_AB R68, R227, R228 ;  /* 0x000000e4e344723e */ /* 0x000fe200000010ff */
[----:B------:R-:W-:Y:S01]  /*a900*/  FADD.FTZ R2, R3, R2 ;  /* 0x0000000203027221 */ /* 0x000fe20000010000 */
[----:B------:R-:W-:Y:S01]  /*a910*/  F2FP.BF16.PACK_AB R69, R226, R154 ;  /* 0x0000009ae245723e */ /* 0x000fe200000010ff */
[----:B------:R-:W4:Y:S01]  /*a920*/  LDL.LU R3, [R1+0xd0] ;  /* 0x0000d00001037983 */ /* 0x000f220000300800 */
[----:B------:R1:W-:Y:S01]  /*a930*/  MUFU.EX2 R116, R92 ;  /* 0x0000005c00747308 */ /* 0x0003e20000000800 */
[----:B------:R-:W-:Y:S01]  /*a940*/  F2FP.BF16.PACK_AB R70, R184, R225 ;  /* 0x000000e1b846723e */ /* 0x000fe200000010ff */
[----:B------:R-:W-:Y:S01]  /*a950*/  FADD.FTZ R2, R240, R2 ;  /* 0x00000002f0027221 */ /* 0x000fe20000010000 */
[----:B------:R-:W-:Y:S03]  /*a960*/  F2FP.BF16.PACK_AB R71, R167, R224 ;  /* 0x000000e0a747723e */ /* 0x000fe600000010ff */
[----:B------:R-:W-:Y:S04]  /*a970*/  FADD.FTZ R2, R236, R2 ;  /* 0x00000002ec027221 */ /* 0x000fe80000010000 */
[-C--:B------:R-:W-:Y:S01]  /*a980*/  HMMA.16816.F32.BF16 R4, R68, R72.reuse, R4 ;  /* 0x000000484404723c */ /* 0x080fe20000041804 */
[----:B------:R-:W-:Y:S02]  /*a990*/  MUFU.EX2 R205, R205 ;  /* 0x000000cd00cd7308 */ /* 0x000fe40000000800 */
[----:B------:R-:W-:Y:S04]  /*a9a0*/  FADD.FTZ R2, R232, R2 ;  /* 0x00000002e8027221 */ /* 0x000fe80000010000 */
[----:B------:R-:W-:Y:S01]  /*a9b0*/  FADD.FTZ R2, R228, R2 ;  /* 0x00000002e4027221 */ /* 0x000fe20000010000 */
[C---:B------:R-:W-:Y:S03]  /*a9c0*/  HMMA.16816.F32.BF16 R8, R76.reuse, R72, R8 ;  /* 0x000000484c08723c */ /* 0x040fe60000041808 */
[----:B------:R-:W1:Y:S05]  /*a9d0*/  MUFU.EX2 R206, R206 ;  /* 0x000000ce00ce7308 */ /* 0x000e6a0000000800 */
[-C--:B------:R-:W-:Y:S05]  /*a9e0*/  HMMA.16816.F32.BF16 R12, R76, R74.reuse, R12 ;  /* 0x0000004a4c0c723c */ /* 0x080fea000004180c */
[----:B------:R-:W-:Y:S03]  /*a9f0*/  MUFU.EX2 R179, R100 ;  /* 0x0000006400b37308 */ /* 0x000fe60000000800 */
[C---:B------:R-:W-:Y:S01]  /*aa00*/  HMMA.16816.F32.BF16 R16, R68.reuse, R74, R16 ;  /* 0x0000004a4410723c */ /* 0x040fe20000041810 */
[----:B------:R-:W1:Y:S06]  /*aa10*/  LDSM.16.MT88.4 R72, [R220+0x9800] ;  /* 0x00980000dc48783b */ /* 0x000e6c0000004200 */
[----:B------:R-:W1:Y:S01]  /*aa20*/  MUFU.EX2 R189, R101 ;  /* 0x0000006500bd7308 */ /* 0x000e620000000800 */
[-C--:B---3--:R-:W-:Y:S08]  /*aa30*/  HMMA.16816.F32.BF16 R20, R68, R80.reuse, R20 ;  /* 0x000000504414723c */ /* 0x088ff00000041814 */
[C---:B------:R-:W-:Y:S01]  /*aa40*/  HMMA.16816.F32.BF16 R24, R76.reuse, R80, R24 ;  /* 0x000000504c18723c */ /* 0x040fe20000041818 */
[----:B------:R-:W-:Y:S07]  /*aa50*/  MUFU.EX2 R207, R207 ;  /* 0x000000cf00cf7308 */ /* 0x000fee0000000800 */
[-C--:B------:R-:W-:Y:S03]  /*aa60*/  HMMA.16816.F32.BF16 R28, R76, R82.reuse, R28 ;  /* 0x000000524c1c723c */ /* 0x080fe6000004181c */
[----:B------:R-:W-:Y:S05]  /*aa70*/  MUFU.EX2 R208, R208 ;  /* 0x000000d000d07308 */ /* 0x000fea0000000800 */
[C---:B------:R-:W-:Y:S01]  /*aa80*/  HMMA.16816.F32.BF16 R32, R68.reuse, R82, R32 ;  /* 0x000000524420723c */ /* 0x040fe20000041820 */
[----:B------:R-:W3:Y:S04]  /*aa90*/  LDSM.16.MT88.4 R80, [R223+0x9800] ;  /* 0x00980000df50783b */ /* 0x000ee80000004200 */
[----:B------:R-:W-:Y:S03]  /*aaa0*/  MUFU.EX2 R180, R112 ;  /* 0x0000007000b47308 */ /* 0x000fe60000000800 */
[-C--:B--2---:R-:W-:Y:S07]  /*aab0*/  HMMA.16816.F32.BF16 R36, R68, R84.reuse, R36 ;  /* 0x000000544424723c */ /* 0x084fee0000041824 */
[----:B------:R-:W-:Y:S01]  /*aac0*/  MUFU.EX2 R209, R209 ;  /* 0x000000d100d17308 */ /* 0x000fe20000000800 */
[C---:B------:R-:W-:Y:S08]  /*aad0*/  HMMA.16816.F32.BF16 R40, R76.reuse, R84, R40 ;  /* 0x000000544c28723c */ /* 0x040ff00000041828 */
[-C--:B------:R-:W-:Y:S01]  /*aae0*/  HMMA.16816.F32.BF16 R44, R76, R86.reuse, R44 ;  /* 0x000000564c2c723c */ /* 0x080fe2000004182c */
[----:B------:R-:W-:Y:S07]  /*aaf0*/  MUFU.EX2 R210, R210 ;  /* 0x000000d200d27308 */ /* 0x000fee0000000800 */
[C---:B------:R-:W-:Y:S01]  /*ab00*/  HMMA.16816.F32.BF16 R48, R68.reuse, R86, R48 ;  /* 0x000000564430723c */ /* 0x040fe20000041830 */
[----:B------:R-:W2:Y:S02]  /*ab10*/  LDSM.16.MT88.4 R84, [R221+0x9800] ;  /* 0x00980000dd54783b */ /* 0x000ea40000004200 */
[----:B------:R-:W-:Y:S05]  /*ab20*/  MUFU.EX2 R127, R117 ;  /* 0x00000075007f7308 */ /* 0x000fea0000000800 */
[-C--:B------:R-:W-:Y:S05]  /*ab30*/  HMMA.16816.F32.BF16 R52, R68, R88.reuse, R52 ;  /* 0x000000584434723c */ /* 0x080fea0000041834 */
[----:B------:R-:W-:Y:S03]  /*ab40*/  MUFU.EX2 R125, R102 ;  /* 0x00000066007d7308 */ /* 0x000fe60000000800 */
[C---:B------:R-:W-:Y:S07]  /*ab50*/  HMMA.16816.F32.BF16 R56, R76.reuse, R88, R56 ;  /* 0x000000584c38723c */ /* 0x040fee0000041838 */
[----:B------:R-:W-:Y:S01]  /*ab60*/  MUFU.EX2 R117, R103 ;  /* 0x0000006700757308 */ /* 0x000fe20000000800 */
[-C--:B------:R-:W-:Y:S07]  /*ab70*/  HMMA.16816.F32.BF16 R60, R76, R90.reuse, R60 ;  /* 0x0000005a4c3c723c */ /* 0x080fee000004183c */
[----:B------:R-:W-:Y:S01]  /*ab80*/  FADD.FTZ R77, R249, R132 ;  /* 0x00000084f94d7221 */ /* 0x000fe20000010000 */
[----:B------:R-:W-:Y:S01]  /*ab90*/  HMMA.16816.F32.BF16 R64, R68, R90, R64 ;  /* 0x0000005a4440723c */ /* 0x000fe20000041840 */
[----:B------:R-:W2:Y:S01]  /*aba0*/  LDSM.16.MT88.4 R88, [R222+0x9800] ;  /* 0x00980000de58783b */ /* 0x000ea20000004200 */
[----:B------:R-:W-:Y:S02]  /*abb0*/  MUFU.EX2 R114, R114 ;  /* 0x0000007200727308 */ /* 0x000fe40000000800 */
[----:B------:R-:W-:Y:S01]  /*abc0*/  FADD.FTZ R76, R248, R96 ;  /* 0x00000060f84c7221 */ /* 0x000fe20000010000 */
[----:B------:R-:W-:Y:S01]  /*abd0*/  F2FP.BF16.PACK_AB R78, R193, R215 ;  /* 0x000000d7c14e723e */ /* 0x000fe200000010ff */
[----:B-1----:R-:W-:Y:S01]  /*abe0*/  FADD.FTZ R93, R169, R77 ;  /* 0x0000004da95d7221 */ /* 0x002fe20000010000 */
[----:B------:R-:W-:Y:S01]  /*abf0*/  F2FP.BF16.PACK_AB R68, R166, R163 ;  /* 0x000000a3a644723e */ /* 0x000fe200000010ff */
[----:B------:R-:W-:Y:S01]  /*ac00*/  FADD.FTZ R92, R250, R76 ;  /* 0x0000004cfa5c7221 */ /* 0x000fe20000010000 */
[----:B------:R-:W-:Y:S01]  /*ac10*/  F2FP.BF16.PACK_AB R69, R165, R162 ;  /* 0x000000a2a545723e */ /* 0x000fe200000010ff */
[----:B------:R-:W-:Y:S02]  /*ac20*/  LDSM.16.MT88.4 R168, [R223+0xb800] ;  /* 0x00b80000dfa8783b */ /* 0x000fe40000004200 */
[----:B------:R-:W-:Y:S01]  /*ac30*/  F2FP.BF16.PACK_AB R70, R195, R242 ;  /* 0x000000f2c346723e */ /* 0x000fe200000010ff */
[----:B------:R-:W-:Y:S01]  /*ac40*/  MUFU.EX2 R115, R115 ;  /* 0x0000007300737308 */ /* 0x000fe20000000800 */
[----:B------:R-:W-:Y:S02]  /*ac50*/  F2FP.BF16.PACK_AB R71, R194, R241 ;  /* 0x000000f1c247723e */ /* 0x000fe400000010ff */
[----:B------:R-:W-:Y:S02]  /*ac60*/  F2FP.BF16.PACK_AB R76, R245, R156 ;  /* 0x0000009cf54c723e */ /* 0x000fe400000010ff */
[----:B------:R-:W-:Y:S02]  /*ac70*/  F2FP.BF16.PACK_AB R77, R244, R164 ;  /* 0x000000a4f44d723e */ /* 0x000fe400000010ff */
[----:B------:R-:W-:Y:S01]  /*ac80*/  F2FP.BF16.PACK_AB R79, R192, R216 ;  /* 0x000000d8c04f723e */ /* 0x000fe200000010ff */
[-C--:B------:R-:W-:Y:S02]  /*ac90*/  HMMA.16816.F32.BF16 R4, R68, R72.reuse, R4 ;  /* 0x000000484404723c */ /* 0x080fe40000041804 */
[----:B------:R-:W-:Y:S06]  /*aca0*/  MUFU.EX2 R112, R94 ;  /* 0x0000005e00707308 */ /* 0x000fec0000000800 */
[C---:B------:R-:W-:Y:S04]  /*acb0*/  HMMA.16816.F32.BF16 R8, R76.reuse, R72, R8 ;  /* 0x000000484c08723c */ /* 0x040fe80000041808 */
[----:B------:R-:W-:Y:S04]  /*acc0*/  MUFU.EX2 R103, R95 ;  /* 0x0000005f00677308 */ /* 0x000fe80000000800 */
[-C--:B------:R-:W-:Y:S06]  /*acd0*/  HMMA.16816.F32.BF16 R12, R76, R74.reuse, R12 ;  /* 0x0000004a4c0c723c */ /* 0x080fec000004180c */
[----:B------:R-:W-:Y:S02]  /*ace0*/  MUFU.EX2 R211, R211 ;  /* 0x000000d300d37308 */ /* 0x000fe40000000800 */
[C---:B------:R-:W-:Y:S01]  /*acf0*/  HMMA.16816.F32.BF16 R16, R68.reuse, R74, R16 ;  /* 0x0000004a4410723c */ /* 0x040fe20000041810 */
[----:B------:R-:W1:Y:S07]  /*ad00*/  LDSM.16.MT88.4 R72, [R220+0xa000] ;  /* 0x00a00000dc48783b */ /* 0x000e6e0000004200 */
[-C--:B---3--:R-:W-:Y:S01]  /*ad10*/  HMMA.16816.F32.BF16 R20, R68, R80.reuse, R20 ;  /* 0x000000504414723c */ /* 0x088fe20000041814 */
[----:B------:R-:W-:Y:S07]  /*ad20*/  MUFU.EX2 R212, R212 ;  /* 0x000000d400d47308 */ /* 0x000fee0000000800 */
[C---:B------:R-:W-:Y:S03]  /*ad30*/  HMMA.16816.F32.BF16 R24, R76.reuse, R80, R24 ;  /* 0x000000504c18723c */ /* 0x040fe60000041818 */
[----:B------:R-:W-:Y:S05]  /*ad40*/  MUFU.EX2 R128, R128 ;  /* 0x0000008000807308 */ /* 0x000fea0000000800 */
[-C--:B------:R-:W-:Y:S05]  /*ad50*/  HMMA.16816.F32.BF16 R28, R76, R82.reuse, R28 ;  /* 0x000000524c1c723c */ /* 0x080fea000004181c */
[----:B------:R-:W-:Y:S03]  /*ad60*/  MUFU.EX2 R129, R129 ;  /* 0x0000008100817308 */ /* 0x000fe60000000800 */
[C---:B------:R-:W-:Y:S01]  /*ad70*/  HMMA.16816.F32.BF16 R32, R68.reuse, R82, R32 ;  /* 0x000000524420723c */ /* 0x040fe20000041820 */
[----:B------:R-:W3:Y:S06]  /*ad80*/  LDSM.16.MT88.4 R80, [R223+0xa000] ;  /* 0x00a00000df50783b */ /* 0x000eec0000004200 */
[----:B------:R-:W-:Y:S01]  /*ad90*/  MUFU.EX2 R213, R213 ;  /* 0x000000d500d57308 */ /* 0x000fe20000000800 */
[-C--:B--2---:R-:W-:Y:S08]  /*ada0*/  HMMA.16816.F32.BF16 R36, R68, R84.reuse, R36 ;  /* 0x000000544424723c */ /* 0x084ff00000041824 */
[C---:B------:R-:W-:Y:S01]  /*adb0*/  HMMA.16816.F32.BF16 R40, R76.reuse, R84, R40 ;  /* 0x000000544c28723c */ /* 0x040fe20000041828 */
[----:B------:R-:W-:Y:S07]  /*adc0*/  MUFU.EX2 R214, R214 ;  /* 0x000000d600d67308 */ /* 0x000fee0000000800 */
[-C--:B------:R-:W-:Y:S03]  /*add0*/  HMMA.16816.F32.BF16 R44, R76, R86.reuse, R44 ;  /* 0x000000564c2c723c */ /* 0x080fe6000004182c */
[----:B------:R-:W-:Y:S05]  /*ade0*/  MUFU.EX2 R102, R140 ;  /* 0x0000008c00667308 */ /* 0x000fea0000000800 */
[C---:B------:R-:W-:Y:S01]  /*adf0*/  HMMA.16816.F32.BF16 R48, R68.reuse, R86, R48 ;  /* 0x000000564430723c */ /* 0x040fe20000041830 */
[----:B------:R-:W2:Y:S04]  /*ae00*/  LDSM.16.MT88.4 R84, [R221+0xa000] ;  /* 0x00a00000dd54783b */ /* 0x000ea80000004200 */
[----:B------:R-:W-:Y:S03]  /*ae10*/  MUFU.EX2 R101, R141 ;  /* 0x0000008d00657308 */ /* 0x000fe60000000800 */
[-C--:B------:R-:W-:Y:S07]  /*ae20*/  HMMA.16816.F32.BF16 R52, R68, R88.reuse, R52 ;  /* 0x000000584434723c */ /* 0x080fee0000041834 */
[----:B------:R-:W-:Y:S01]  /*ae30*/  MUFU.EX2 R100, R217 ;  /* 0x000000d900647308 */ /* 0x000fe20000000800 */
[C---:B------:R-:W-:Y:S08]  /*ae40*/  HMMA.16816.F32.BF16 R56, R76.reuse, R88, R56 ;  /* 0x000000584c38723c */ /* 0x040ff00000041838 */
[-C--:B------:R-:W-:Y:S01]  /*ae50*/  HMMA.16816.F32.BF16 R60, R76, R90.reuse, R60 ;  /* 0x0000005a4c3c723c */ /* 0x080fe2000004183c */
[----:B------:R-:W1:Y:S06]  /*ae60*/  MUFU.EX2 R99, R218 ;  /* 0x000000da00637308 */ /* 0x000e6c0000000800 */
[----:B------:R-:W-:Y:S01]  /*ae70*/  FADD.FTZ R77, R134, R93 ;  /* 0x0000005d864d7221 */ /* 0x000fe20000010000 */
[----:B------:R-:W-:Y:S01]  /*ae80*/  HMMA.16816.F32.BF16 R64, R68, R90, R64 ;  /* 0x0000005a4440723c */ /* 0x000fe20000041840 */
[----:B------:R-:W2:Y:S02]  /*ae90*/  LDSM.16.MT88.4 R88, [R222+0xa000] ;  /* 0x00a00000de58783b */ /* 0x000ea40000004200 */
[----:B------:R-:W-:Y:S01]  /*aea0*/  MUFU.EX2 R118, R118 ;  /* 0x0000007600767308 */ /* 0x000fe20000000800 */
[----:B------:R-:W-:Y:S01]  /*aeb0*/  FADD.FTZ R76, R135, R92 ;  /* 0x0000005c874c7221 */ /* 0x000fe20000010000 */
[----:B------:R-:W-:Y:S01]  /*aec0*/  F2FP.BF16.PACK_AB R78, R183, R177 ;  /* 0x000000b1b74e723e */ /* 0x000fe200000010ff */
[----:B------:R-:W-:Y:S01]  /*aed0*/  FADD.FTZ R93, R239, R77 ;  /* 0x0000004def5d7221 */ /* 0x000fe20000010000 */
[----:B------:R-:W-:Y:S01]  /*aee0*/  F2FP.BF16.PACK_AB R68, R191, R175 ;  /* 0x000000afbf44723e */ /* 0x000fe200000010ff */
[----:B------:R-:W-:Y:S01]  /*aef0*/  FADD.FTZ R92, R238, R76 ;  /* 0x0000004cee5c7221 */ /* 0x000fe20000010000 */
[----:B------:R-:W-:Y:S01]  /*af00*/  F2FP.BF16.PACK_AB R69, R190, R174 ;  /* 0x000000aebe45723e */ /* 0x000fe200000010ff */
[----:B------:R-:W4:Y:S02]  /*af10*/  LDL.LU R134, [R1+0xcc] ;  /* 0x0000cc0001867983 */ /* 0x000f240000300800 */
[----:B------:R-:W-:Y:S01]  /*af20*/  F2FP.BF16.PACK_AB R70, R206, R205 ;  /* 0x000000cdce46723e */ /* 0x000fe200000010ff */
[----:B------:R-:W2:Y:S01]  /*af30*/  MUFU.EX2 R119, R119 ;  /* 0x0000007700777308 */ /* 0x000ea20000000800 */
[----:B------:R-:W-:Y:S01]  /*af40*/  F2FP.BF16.PACK_AB R71, R189, R179 ;  /* 0x000000b3bd47723e */ /* 0x000fe200000010ff */
[----:B------:R-:W4:Y:S01]  /*af50*/  LDL.LU R135, [R1+0xc8] ;  /* 0x0000c80001877983 */ /* 0x000f220000300800 */
[----:B------:R-:W-:Y:S02]  /*af60*/  F2FP.BF16.PACK_AB R76, R178, R173 ;  /* 0x000000adb24c723e */ /* 0x000fe400000010ff */
[----:B------:R-:W-:Y:S01]  /*af70*/  F2FP.BF16.PACK_AB R77, R176, R172 ;  /* 0x000000acb04d723e */ /* 0x000fe200000010ff */
[----:B------:R-:W4:Y:S01]  /*af80*/  LDL.LU R136, [R1+0xc4] ;  /* 0x0000c40001887983 */ /* 0x000f220000300800 */
[----:B------:R-:W-:Y:S01]  /*af90*/  F2FP.BF16.PACK_AB R79, R182, R181 ;  /* 0x000000b5b64f723e */ /* 0x000fe200000010ff */
[-C--:B-1----:R-:W-:Y:S02]  /*afa0*/  HMMA.16816.F32.BF16 R4, R68, R72.reuse, R4 ;  /* 0x000000484404723c */ /* 0x082fe40000041804 */
[----:B------:R-:W4:Y:S01]  /*afb0*/  LDL.LU R240, [R1+0xc0] ;  /* 0x0000c00001f07983 */ /* 0x000f220000300800 */
[----:B------:R-:W-:Y:S01]  /*afc0*/  F2FP.BF16.PACK_AB R200, R99, R100 ;  /* 0x0000006463c8723e */ /* 0x000fe200000010ff */
[----:B------:R-:W1:Y:S02]  /*afd0*/  MUFU.EX2 R98, R219 ;  /* 0x000000db00627308 */ /* 0x000e640000000800 */
[----:B------:R3:W5:Y:S02]  /*afe0*/  LDL.LU R239, [R1+0xbc] ;  /* 0x0000bc0001ef7983 */ /* 0x0007640000300800 */
[C---:B------:R-:W-:Y:S02]  /*aff0*/  HMMA.16816.F32.BF16 R8, R76.reuse, R72, R8 ;  /* 0x000000484c08723c */ /* 0x040fe40000041808 */
[----:B------:R4:W5:Y:S04]  /*b000*/  LDL.LU R238, [R1+0xb8] ;  /* 0x0000b80001ee7983 */ /* 0x0009680000300800 */
[----:B------:R4:W5:Y:S01]  /*b010*/  LDL.LU R237, [R1+0xb4] ;  /* 0x0000b40001ed7983 */ /* 0x0009620000300800 */
[----:B------:R-:W3:Y:S01]  /*b020*/  MUFU.EX2 R97, R130 ;  /* 0x0000008200617308 */ /* 0x000ee20000000800 */
[-C--:B------:R-:W-:Y:S02]  /*b030*/  HMMA.16816.F32.BF16 R12, R76, R74.reuse, R12 ;  /* 0x0000004a4c0c723c */ /* 0x080fe4000004180c */
[----:B------:R4:W5:Y:S02]  /*b040*/  LDL.LU R236, [R1+0xb0] ;  /* 0x0000b00001ec7983 */ /* 0x0009640000300800 */
[----:B--2---:R-:W-:Y:S04]  /*b050*/  F2FP.BF16.PACK_AB R201, R119, R118 ;  /* 0x0000007677c9723e */ /* 0x004fe800000010ff */
[C---:B------:R-:W-:Y:S01]  /*b060*/  HMMA.16816.F32.BF16 R16, R68.reuse, R74, R16 ;  /* 0x0000004a4410723c */ /* 0x040fe20000041810 */
[----:B------:R-:W2:Y:S01]  /*b070*/  LDSM.16.MT88.4 R72, [R220+0xa800] ;  /* 0x00a80000dc48783b */ /* 0x000ea20000004200 */
[----:B------:R-:W-:Y:S02]  /*b080*/  MUFU.EX2 R104, R104 ;  /* 0x0000006800687308 */ /* 0x000fe40000000800 */
[----:B-1----:R-:W-:Y:S04]  /*b090*/  F2FP.BF16.PACK_AB R202, R137, R98 ;  /* 0x0000006289ca723e */ /* 0x002fe800000010ff */
[-C--:B---3--:R-:W-:Y:S04]  /*b0a0*/  HMMA.16816.F32.BF16 R20, R68, R80.reuse, R20 ;  /* 0x000000504414723c */ /* 0x088fe80000041814 */
[----:B------:R-:W-:Y:S01]  /*b0b0*/  MUFU.EX2 R105, R105 ;  /* 0x0000006900697308 */ /* 0x000fe20000000800 */
[----:B------:R-:W-:Y:S03]  /*b0c0*/  F2FP.BF16.PACK_AB R203, R138, R97 ;  /* 0x000000618acb723e */ /* 0x000fe600000010ff */
[C---:B------:R-:W-:Y:S06]  /*b0d0*/  HMMA.16816.F32.BF16 R24, R76.reuse, R80, R24 ;  /* 0x000000504c18723c */ /* 0x040fec0000041818 */
[----:B------:R-:W-:Y:S02]  /*b0e0*/  MUFU.EX2 R106, R106 ;  /* 0x0000006a006a7308 */ /* 0x000fe40000000800 */
[-C--:B------:R-:W-:Y:S08]  /*b0f0*/  HMMA.16816.F32.BF16 R28, R76, R82.reuse, R28 ;  /* 0x000000524c1c723c */ /* 0x080ff0000004181c */
[C---:B------:R-:W-:Y:S01]  /*b100*/  HMMA.16816.F32.BF16 R32, R68.reuse, R82, R32 ;  /* 0x000000524420723c */ /* 0x040fe20000041820 */
[----:B------:R-:W1:Y:S01]  /*b110*/  LDSM.16.MT88.4 R80, [R223+0xa800] ;  /* 0x00a80000df50783b */ /* 0x000e620000004200 */
[----:B------:R-:W-:Y:S06]  /*b120*/  MUFU.EX2 R107, R107 ;  /* 0x0000006b006b7308 */ /* 0x000fec0000000800 */
[-C--:B------:R-:W-:Y:S04]  /*b130*/  HMMA.16816.F32.BF16 R36, R68, R84.reuse, R36 ;  /* 0x000000544424723c */ /* 0x080fe80000041824 */
[----:B------:R-:W-:Y:S04]  /*b140*/  MUFU.EX2 R108, R108 ;  /* 0x0000006c006c7308 */ /* 0x000fe80000000800 */
[C---:B------:R-:W-:Y:S06]  /*b150*/  HMMA.16816.F32.BF16 R40, R76.reuse, R84, R40 ;  /* 0x000000544c28723c */ /* 0x040fec0000041828 */
[----:B------:R-:W-:Y:S02]  /*b160*/  MUFU.EX2 R109, R109 ;  /* 0x0000006d006d7308 */ /* 0x000fe40000000800 */
[-C--:B------:R-:W-:Y:S08]  /*b170*/  HMMA.16816.F32.BF16 R44, R76, R86.reuse, R44 ;  /* 0x000000564c2c723c */ /* 0x080ff0000004182c */
[C---:B------:R-:W-:Y:S01]  /*b180*/  HMMA.16816.F32.BF16 R48, R68.reuse, R86, R48 ;  /* 0x000000564430723c */ /* 0x040fe20000041830 */
[----:B------:R-:W3:Y:S01]  /*b190*/  LDSM.16.MT88.4 R84, [R221+0xa800] ;  /* 0x00a80000dd54783b */ /* 0x000ee20000004200 */
[----:B------:R-:W-:Y:S06]  /*b1a0*/  MUFU.EX2 R110, R110 ;  /* 0x0000006e006e7308 */ /* 0x000fec0000000800 */
[-C--:B------:R-:W-:Y:S04]  /*b1b0*/  HMMA.16816.F32.BF16 R52, R68, R88.reuse, R52 ;  /* 0x000000584434723c */ /* 0x080fe80000041834 */
[----:B------:R-:W-:Y:S04]  /*b1c0*/  MUFU.EX2 R111, R111 ;  /* 0x0000006f006f7308 */ /* 0x000fe80000000800 */
[C---:B------:R-:W-:Y:S06]  /*b1d0*/  HMMA.16816.F32.BF16 R56, R76.reuse, R88, R56 ;  /* 0x000000584c38723c */ /* 0x040fec0000041838 */
[----:B------:R-:W-:Y:S02]  /*b1e0*/  MUFU.EX2 R96, R120 ;  /* 0x0000007800607308 */ /* 0x000fe40000000800 */
[-C--:B------:R-:W-:Y:S07]  /*b1f0*/  HMMA.16816.F32.BF16 R60, R76, R90.reuse, R60 ;  /* 0x0000005a4c3c723c */ /* 0x080fee000004183c */
[----:B------:R-:W-:Y:S01]  /*b200*/  FADD.FTZ R77, R235, R93 ;  /* 0x0000005deb4d7221 */ /* 0x000fe20000010000 */
[----:B------:R-:W-:Y:S01]  /*b210*/  HMMA.16816.F32.BF16 R64, R68, R90, R64 ;  /* 0x0000005a4440723c */ /* 0x000fe20000041840 */
[----:B------:R-:W1:Y:S01]  /*b220*/  LDSM.16.MT88.4 R88, [R222+0xa800] ;  /* 0x00a80000de58783b */ /* 0x000e620000004200 */
[----:B------:R-:W3:Y:S02]  /*b230*/  MUFU.EX2 R95, R121 ;  /* 0x00000079005f7308 */ /* 0x000ee40000000800 */
[----:B------:R-:W-:Y:S01]  /*b240*/  FADD.FTZ R76, R234, R92 ;  /* 0x0000005cea4c7221 */ /* 0x000fe20000010000 */
[----:B------:R-:W-:Y:S01]  /*b250*/  F2FP.BF16.PACK_AB R78, R115, R114 ;  /* 0x00000072734e723e */ /* 0x000fe200000010ff */
[----:B------:R-:W-:Y:S01]  /*b260*/  FADD.FTZ R93, R231, R77 ;  /* 0x0000004de75d7221 */ /* 0x000fe20000010000 */
[----:B------:R-:W-:Y:S01]  /*b270*/  F2FP.BF16.PACK_AB R68, R208, R207 ;  /* 0x000000cfd044723e */ /* 0x000fe200000010ff */
[----:B------:R-:W-:Y:S01]  /*b280*/  FADD.FTZ R92, R230, R76 ;  /* 0x0000004ce65c7221 */ /* 0x000fe20000010000 */
[----:B------:R-:W-:Y:S01]  /*b290*/  F2FP.BF16.PACK_AB R69, R188, R180 ;  /* 0x000000b4bc45723e */ /* 0x000fe200000010ff */
[----:B------:R1:W5:Y:S02]  /*b2a0*/  LDL.LU R235, [R1+0xac] ;  /* 0x0000ac0001eb7983 */ /* 0x0003640000300800 */
[----:B------:R-:W-:Y:S01]  /*b2b0*/  F2FP.BF16.PACK_AB R70, R210, R209 ;  /* 0x000000d1d246723e */ /* 0x000fe200000010ff */
[----:B------:R-:W-:Y:S01]  /*b2c0*/  MUFU.EX2 R94, R122 ;  /* 0x0000007a005e7308 */ /* 0x000fe20000000800 */
[----:B------:R-:W-:Y:S01]  /*b2d0*/  F2FP.BF16.PACK_AB R71, R127, R131 ;  /* 0x000000837f47723e */ /* 0x000fe200000010ff */
[----:B------:R1:W5:Y:S01]  /*b2e0*/  LDL.LU R234, [R1+0xa8] ;  /* 0x0000a80001ea7983 */ /* 0x0003620000300800 */
[----:B------:R-:W-:Y:S02]  /*b2f0*/  F2FP.BF16.PACK_AB R76, R117, R125 ;  /* 0x0000007d754c723e */ /* 0x000fe400000010ff */
[----:B------:R-:W-:Y:S01]  /*b300*/  F2FP.BF16.PACK_AB R77, R113, R116 ;  /* 0x00000074714d723e */ /* 0x000fe200000010ff */
[----:B------:R1:W5:Y:S01]  /*b310*/  LDL.LU R233, [R1+0xa4] ;  /* 0x0000a40001e97983 */ /* 0x0003620000300800 */
[----:B------:R-:W-:Y:S01]  /*b320*/  F2FP.BF16.PACK_AB R79, R103, R112 ;  /* 0x00000070674f723e */ /* 0x000fe200000010ff */
[-C--:B--2---:R-:W-:Y:S02]  /*b330*/  HMMA.16816.F32.BF16 R4, R68, R72.reuse, R4 ;  /* 0x000000484404723c */ /* 0x084fe40000041804 */
[----:B------:R2:W5:Y:S01]  /*b340*/  LDL.LU R232, [R1+0xa0] ;  /* 0x0000a00001e87983 */ /* 0x0005620000300800 */
[----:B---3--:R-:W-:Y:S03]  /*b350*/  F2FP.BF16.PACK_AB R196, R95, R96 ;  /* 0x000000605fc4723e */ /* 0x008fe600000010ff */
[----:B------:R2:W5:Y:S02]  /*b360*/  LDL.LU R231, [R1+0x9c] ;  /* 0x00009c0001e77983 */ /* 0x0005640000300800 */
[C---:B------:R-:W-:Y:S02]  /*b370*/  HMMA.16816.F32.BF16 R8, R76.reuse, R72, R8 ;  /* 0x000000484c08723c */ /* 0x040fe40000041808 */
[----:B------:R2:W5:Y:S04]  /*b380*/  LDL.LU R230, [R1+0x98] ;  /* 0x0000980001e67983 */ /* 0x0005680000300800 */
[----:B------:R2:W5:Y:S02]  /*b390*/  LDL.LU R229, [R1+0x94] ;  /* 0x0000940001e57983 */ /* 0x0005640000300800 */
[-C--:B------:R-:W-:Y:S02]  /*b3a0*/  HMMA.16816.F32.BF16 R12, R76, R74.reuse, R12 ;  /* 0x0000004a4c0c723c */ /* 0x080fe4000004180c */
[----:B------:R2:W5:Y:S06]  /*b3b0*/  LDL.LU R228, [R1+0x90] ;  /* 0x0000900001e47983 */ /* 0x00056c0000300800 */
[C---:B------:R-:W-:Y:S01]  /*b3c0*/  HMMA.16816.F32.BF16 R16, R68.reuse, R74, R16 ;  /* 0x0000004a4410723c */ /* 0x040fe20000041810 */
[----:B------:R-:W3:Y:S07]  /*b3d0*/  LDSM.16.MT88.4 R72, [R220+0xb000] ;  /* 0x00b00000dc48783b */ /* 0x000eee0000004200 */
[-C--:B-1----:R-:W-:Y:S08]  /*b3e0*/  HMMA.16816.F32.BF16 R20, R68, R80.reuse, R20 ;  /* 0x000000504414723c */ /* 0x082ff00000041814 */
[C---:B------:R-:W-:Y:S08]  /*b3f0*/  HMMA.16816.F32.BF16 R24, R76.reuse, R80, R24 ;  /* 0x000000504c18723c */ /* 0x040ff00000041818 */
[-C--:B------:R-:W-:Y:S08]  /*b400*/  HMMA.16816.F32.BF16 R28, R76, R82.reuse, R28 ;  /* 0x000000524c1c723c */ /* 0x080ff0000004181c */
[C---:B------:R-:W-:Y:S01]  /*b410*/  HMMA.16816.F32.BF16 R32, R68.reuse, R82, R32 ;  /* 0x000000524420723c */ /* 0x040fe20000041820 */
[----:B------:R-:W1:Y:S07]  /*b420*/  LDSM.16.MT88.4 R80, [R223+0xb000] ;  /* 0x00b00000df50783b */ /* 0x000e6e0000004200 */
[-C--:B------:R-:W-:Y:S08]  /*b430*/  HMMA.16816.F32.BF16 R36, R68, R84.reuse, R36 ;  /* 0x000000544424723c */ /* 0x080ff00000041824 */
[C---:B------:R-:W-:Y:S08]  /*b440*/  HMMA.16816.F32.BF16 R40, R76.reuse, R84, R40 ;  /* 0x000000544c28723c */ /* 0x040ff00000041828 */
[-C--:B------:R-:W-:Y:S08]  /*b450*/  HMMA.16816.F32.BF16 R44, R76, R86.reuse, R44 ;  /* 0x000000564c2c723c */ /* 0x080ff0000004182c */
[C---:B------:R-:W-:Y:S01]  /*b460*/  HMMA.16816.F32.BF16 R48, R68.reuse, R86, R48 ;  /* 0x000000564430723c */ /* 0x040fe20000041830 */
[----:B------:R-:W1:Y:S07]  /*b470*/  LDSM.16.MT88.4 R84, [R221+0xb000] ;  /* 0x00b00000dd54783b */ /* 0x000e6e0000004200 */
[-C--:B------:R-:W-:Y:S08]  /*b480*/  HMMA.16816.F32.BF16 R52, R68, R88.reuse, R52 ;  /* 0x000000584434723c */ /* 0x080ff00000041834 */
[C---:B------:R-:W-:Y:S08]  /*b490*/  HMMA.16816.F32.BF16 R56, R76.reuse, R88, R56 ;  /* 0x000000584c38723c */ /* 0x040ff00000041838 */
[-C--:B------:R-:W-:Y:S07]  /*b4a0*/  HMMA.16816.F32.BF16 R60, R76, R90.reuse, R60 ;  /* 0x0000005a4c3c723c */ /* 0x080fee000004183c */
[----:B------:R-:W-:Y:S01]  /*b4b0*/  FADD.FTZ R77, R154, R93 ;  /* 0x0000005d9a4d7221 */ /* 0x000fe20000010000 */
[----:B------:R-:W-:Y:S01]  /*b4c0*/  HMMA.16816.F32.BF16 R64, R68, R90, R64 ;  /* 0x0000005a4440723c */ /* 0x000fe20000041840 */
[----:B------:R-:W1:Y:S03]  /*b4d0*/  LDSM.16.MT88.4 R88, [R222+0xb000] ;  /* 0x00b00000de58783b */ /* 0x000e660000004200 */
        /* <DEDUP_REMOVED lines=8> */
[----:B------:R-:W-:Y:S01]  /*b560*/  FADD.FTZ R2, R155, R76 ;  /* 0x0000004c9b027221 */ /* 0x000fe20000010000 */
[----:B------:R-:W-:Y:S01]  /*b570*/  F2FP.BF16.PACK_AB R71, R101, R102 ;  /* 0x000000666547723e */ /* 0x000fe200000010ff */
[----:B------:R-:W2:Y:S01]  /*b580*/  LDSM.16.MT88.4 R152, [R220+0xb800] ;  /* 0x00b80000dc98783b */ /* 0x000ea20000004200 */
[----:B------:R-:W-:Y:S01]  /*b590*/  F2FP.BF16.PACK_AB R76, R105, R104 ;  /* 0x00000068694c723e */ /* 0x000fe200000010ff */
[----:B------:R-:W-:Y:S01]  /*b5a0*/  FADD.FTZ R2, R160, R2 ;  /* 0x00000002a0027221 */ /* 0x000fe20000010000 */
[----:B------:R-:W-:Y:S02]  /*b5b0*/  F2FP.BF16.PACK_AB R77, R107, R106 ;  /* 0x0000006a6b4d723e */ /* 0x000fe400000010ff */
[----:B------:R-:W-:Y:S01]  /*b5c0*/  F2FP.BF16.PACK_AB R79, R111, R110 ;  /* 0x0000006e6f4f723e */ /* 0x000fe200000010ff */
[-C--:B---3--:R-:W-:Y:S02]  /*b5d0*/  HMMA.16816.F32.BF16 R4, R68, R72.reuse, R4 ;  /* 0x000000484404723c */ /* 0x088fe40000041804 */
[----:B------:R3:W5:Y:S01]  /*b5e0*/  LDL.LU R226, [R1+0x88] ;  /* 0x0000880001e27983 */ /* 0x0007620000300800 */
[----:B------:R-:W-:Y:S04]  /*b5f0*/  FADD.FTZ R2, R159, R2 ;  /* 0x000000029f027221 */ /* 0x000fe80000010000 */
[----:B------:R-:W-:Y:S01]  /*b600*/  FADD.FTZ R2, R156, R2 ;  /* 0x000000029c027221 */ /* 0x000fe20000010000 */
[C---:B------:R-:W-:Y:S04]  /*b610*/  HMMA.16816.F32.BF16 R8, R76.reuse, R72, R8 ;  /* 0x000000484c08723c */ /* 0x040fe80000041808 */
[----:B------:R-:W-:Y:S03]  /*b620*/  FADD.FTZ R2, R245, R2 ;  /* 0x00000002f5027221 */ /* 0x000fe60000010000 */
[----:B------:R-:W-:Y:S01]  /*b630*/  FADD.FTZ R73, R225, R93 ;  /* 0x0000005de1497221 */ /* 0x000fe20000010000 */
[-C--:B------:R-:W-:Y:S01]  /*b640*/  HMMA.16816.F32.BF16 R12, R76, R74.reuse, R12 ;  /* 0x0000004a4c0c723c */ /* 0x080fe2000004180c */
[----:B------:R3:W5:Y:S03]  /*b650*/  LDL.LU R225, [R1+0x84] ;  /* 0x0000840001e17983 */ /* 0x0007660000300800 */
[----:B------:R-:W-:Y:S01]  /*b660*/  FADD.FTZ R72, R224, R92 ;  /* 0x0000005ce0487221 */ /* 0x000fe20000010000 */
[----:B----4-:R-:W-:Y:S01]  /*b670*/  IADD3 R240, R240, -0x1, RZ ;  /* 0xfffffffff0f07810 */ /* 0x010fe20007ffe0ff */
[----:B------:R3:W5:Y:S01]  /*b680*/  LDL.LU R224, [R1+0x80] ;  /* 0x0000800001e07983 */ /* 0x0007620000300800 */
[----:B------:R-:W-:Y:S01]  /*b690*/  FADD.FTZ R73, R184, R73 ;  /* 0x00000049b8497221 */ /* 0x000fe20000010000 */
[C---:B------:R-:W-:Y:S01]  /*b6a0*/  HMMA.16816.F32.BF16 R16, R68.reuse, R74, R16 ;  /* 0x0000004a4410723c */ /* 0x040fe20000041810 */
[----:B------:R-:W4:Y:S01]  /*b6b0*/  MUFU.EX2 R75, R124 ;  /* 0x0000007c004b7308 */ /* 0x000f220000000800 */
[----:B------:R-:W2:Y:S02]  /*b6c0*/  LDSM.16.MT88.4 R184, [R221+0xb800] ;  /* 0x00b80000ddb8783b */ /* 0x000ea40000004200 */
[----:B------:R-:W-:Y:S01]  /*b6d0*/  FADD.FTZ R72, R167, R72 ;  /* 0x00000048a7487221 */ /* 0x000fe20000010000 */
[----:B------:R-:W-:Y:S01]  /*b6e0*/  MOV R132, R136 ;  /* 0x0000008800847202 */ /* 0x000fe20000000f00 */
[----:B------:R-:W-:Y:S02]  /*b6f0*/  FADD.FTZ R73, R163, R73 ;  /* 0x00000049a3497221 */ /* 0x000fe40000010000 */
[-C--:B-1----:R-:W-:Y:S03]  /*b700*/  HMMA.16816.F32.BF16 R20, R68, R80.reuse, R20 ;  /* 0x000000504414723c */ /* 0x082fe60000041814 */
[----:B------:R-:W1:Y:S01]  /*b710*/  MUFU.EX2 R74, R126 ;  /* 0x0000007e004a7308 */ /* 0x000e620000000800 */
[----:B------:R-:W-:Y:S02]  /*b720*/  FADD.FTZ R72, R162, R72 ;  /* 0x00000048a2487221 */ /* 0x000fe40000010000 */
[----:B------:R-:W-:Y:S02]  /*b730*/  FADD.FTZ R2, R215, R2 ;  /* 0x00000002d7027221 */ /* 0x000fe40000010000 */
[C---:B------:R-:W-:Y:S04]  /*b740*/  HMMA.16816.F32.BF16 R24, R76.reuse, R80, R24 ;  /* 0x000000504c18723c */ /* 0x040fe80000041818 */
[----:B------:R-:W-:Y:S01]  /*b750*/  FADD.FTZ R2, R193, R2 ;  /* 0x00000002c1027221 */ /* 0x000fe20000010000 */
[----:B------:R-:W2:Y:S03]  /*b760*/  MUFU.EX2 R80, R123 ;  /* 0x0000007b00507308 */ /* 0x000ea60000000800 */
[-C--:B------:R-:W-:Y:S04]  /*b770*/  HMMA.16816.F32.BF16 R28, R76, R82.reuse, R28 ;  /* 0x000000524c1c723c */ /* 0x080fe8000004181c */
[----:B----4-:R-:W-:Y:S04]  /*b780*/  F2FP.BF16.PACK_AB R198, R139, R75 ;  /* 0x0000004b8bc6723e */ /* 0x010fe800000010ff */
[C---:B------:R-:W-:Y:S04]  /*b790*/  HMMA.16816.F32.BF16 R32, R68.reuse, R82, R32 ;  /* 0x000000524420723c */ /* 0x040fe80000041820 */
[----:B-1----:R-:W-:Y:S04]  /*b7a0*/  F2FP.BF16.PACK_AB R199, R204, R74 ;  /* 0x0000004accc7723e */ /* 0x002fe800000010ff */
[-C--:B------:R-:W-:Y:S04]  /*b7b0*/  HMMA.16816.F32.BF16 R36, R68, R84.reuse, R36 ;  /* 0x000000544424723c */ /* 0x080fe80000041824 */
[----:B--2---:R-:W-:Y:S04]  /*b7c0*/  F2FP.BF16.PACK_AB R197, R80, R94 ;  /* 0x0000005e50c5723e */ /* 0x004fe800000010ff */
[C---:B------:R-:W-:Y:S08]  /*b7d0*/  HMMA.16816.F32.BF16 R40, R76.reuse, R84, R40 ;  /* 0x000000544c28723c */ /* 0x040ff00000041828 */
[-C--:B------:R-:W-:Y:S08]  /*b7e0*/  HMMA.16816.F32.BF16 R44, R76, R86.reuse, R44 ;  /* 0x000000564c2c723c */ /* 0x080ff0000004182c */
[C---:B------:R-:W-:Y:S08]  /*b7f0*/  HMMA.16816.F32.BF16 R48, R68.reuse, R86, R48 ;  /* 0x000000564430723c */ /* 0x040ff00000041830 */
[-C--:B------:R-:W-:Y:S08]  /*b800*/  HMMA.16816.F32.BF16 R52, R68, R88.reuse, R52 ;  /* 0x000000584434723c */ /* 0x080ff00000041834 */
[C---:B------:R-:W-:Y:S08]  /*b810*/  HMMA.16816.F32.BF16 R56, R76.reuse, R88, R56 ;  /* 0x000000584c38723c */ /* 0x040ff00000041838 */
[-C--:B------:R-:W-:Y:S08]  /*b820*/  HMMA.16816.F32.BF16 R60, R76, R90.reuse, R60 ;  /* 0x0000005a4c3c723c */ /* 0x080ff0000004183c */
[----:B------:R-:W-:Y:S08]  /*b830*/  HMMA.16816.F32.BF16 R64, R68, R90, R64 ;  /* 0x0000005a4440723c */ /* 0x000ff00000041840 */
[-C--:B------:R-:W-:Y:S07]  /*b840*/  HMMA.16816.F32.BF16 R144, R200, R152.reuse, R4 ;  /* 0x00000098c890723c */ /* 0x080fee0000041804 */
[----:B------:R-:W-:Y:S01]  /*b850*/  FADD.FTZ R4, R166, R73 ;  /* 0x00000049a6047221 */ /* 0x000fe20000010000 */
[C---:B------:R-:W-:Y:S04]  /*b860*/  HMMA.16816.F32.BF16 R140, R196.reuse, R152, R8 ;  /* 0x00000098c48c723c */ /* 0x040fe80000041808 */
[----:B------:R-:W-:Y:S02]  /*b870*/  FADD.FTZ R5, R165, R72 ;  /* 0x00000048a5057221 */ /* 0x000fe40000010000 */
[----:B------:R-:W-:Y:S02]  /*b880*/  FADD.FTZ R4, R242, R4 ;  /* 0x00000004f2047221 */ /* 0x000fe40000010000 */
[----:B------:R-:W-:Y:S01]  /*b890*/  FADD.FTZ R8, R241, R5 ;  /* 0x00000005f1087221 */ /* 0x000fe20000010000 */
[-C--:B------:R-:W-:Y:S03]  /*b8a0*/  HMMA.16816.F32.BF16 R148, R196, R154.reuse, R12 ;  /* 0x0000009ac494723c */ /* 0x080fe6000004180c */
[----:B------:R-:W-:Y:S02]  /*b8b0*/  FADD.FTZ R8, R194, R8 ;  /* 0x00000008c2087221 */ /* 0x000fe40000010000 */
[----:B------:R-:W-:Y:S02]  /*b8c0*/  FADD.FTZ R10, R173, R2 ;  /* 0x00000002ad0a7221 */ /* 0x000fe40000010000 */
[----:B------:R-:W-:Y:S01]  /*b8d0*/  FADD.FTZ R12, R195, R4 ;  /* 0x00000004c30c7221 */ /* 0x000fe20000010000 */
[C---:B------:R-:W-:Y:S01]  /*b8e0*/  HMMA.16816.F32.BF16 R152, R200.reuse, R154, R16 ;  /* 0x0000009ac898723c */ /* 0x040fe20000041810 */
[----:B------:R-:W1:Y:S03]  /*b8f0*/  LDSM.16.MT88.4 R4, [R222+0xb800] ;  /* 0x00b80000de04783b */ /* 0x000e660000004200 */
[----:B------:R-:W-:Y:S02]  /*b900*/  FADD.FTZ R12, R175, R12 ;  /* 0x0000000caf0c7221 */ /* 0x000fe40000010000 */
[----:B------:R-:W-:Y:S02]  /*b910*/  FADD.FTZ R11, R174, R8 ;  /* 0x00000008ae0b7221 */ /* 0x000fe40000010000 */
[----:B------:R-:W-:Y:S01]  /*b920*/  FADD.FTZ R9, R172, R0 ;  /* 0x00000000ac097221 */ /* 0x000fe20000010000 */
[-C--:B------:R-:W-:Y:S03]  /*b930*/  HMMA.16816.F32.BF16 R156, R200, R168.reuse, R20 ;  /* 0x000000a8c89c723c */ /* 0x080fe60000041814 */
[----:B------:R-:W-:Y:S02]  /*b940*/  FADD.FTZ R2, R190, R11 ;  /* 0x0000000bbe027221 */ /* 0x000fe40000010000 */
[----:B------:R-:W-:Y:S02]  /*b950*/  FADD.FTZ R0, R178, R10 ;  /* 0x0000000ab2007221 */ /* 0x000fe40000010000 */
        /* <DEDUP_REMOVED lines=29> */
[-C--:B-1----:R-:W-:Y:S03]  /*bb30*/  HMMA.16816.F32.BF16 R188, R200, R4.reuse, R52 ;  /* 0x00000004c8bc723c */ /* 0x082fe60000041834 */
        /* <DEDUP_REMOVED lines=11> */
[----:B------:R-:W-:Y:S04]  /*bbf0*/  HMMA.16816.F32.BF16 R200, R200, R6, R64 ;  /* 0x00000006c8c8723c */ /* 0x000fe80000041840 */
[----:B------:R-:W-:Y:S02]  /*bc00*/  FADD.FTZ R2, R129, R2 ;  /* 0x0000000281027221 */ /* 0x000fe40000010000 */
[----:B------:R-:W-:Y:S02]  /*bc10*/  FADD.FTZ R4, R213, R10 ;  /* 0x0000000ad5047221 */ /* 0x000fe40000010000 */
[----:B------:R-:W-:Y:S04]  /*bc20*/  FADD.FTZ R8, R105, R0 ;  /* 0x0000000069087221 */ /* 0x000fe80000010000 */
[----:B------:R-:W-:Y:S02]  /*bc30*/  FADD.FTZ R0, R107, R9 ;  /* 0x000000096b007221 */ /* 0x000fe40000010000 */
        /* <DEDUP_REMOVED lines=15> */
[----:B------:R-:W-:Y:S01]  /*bd30*/  FADD.FTZ R6, R137, R6 ;  /* 0x0000000689067221 */ /* 0x000fe20000010000 */
[----:B------:R-:W-:Y:S01]  /*bd40*/  MOV R137, R135 ;  /* 0x0000008700897202 */ /* 0x000fe20000000f00 */
[----:B------:R-:W-:Y:S02]  /*bd50*/  FADD.FTZ R4, R80, R5 ;  /* 0x0000000550047221 */ /* 0x000fe40000010000 */
[----:B------:R-:W-:Y:S01]  /*bd60*/  FADD.FTZ R5, R97, R2 ;  /* 0x0000000261057221 */ /* 0x000fe20000010000 */
[----:B------:R3:W-:Y:S01]  /*bd70*/  STL [R1+0x8], R6 ;  /* 0x0000080601007387 */ /* 0x0007e20000100800 */
[----:B------:R-:W-:Y:S02]  /*bd80*/  FADD.FTZ R2, R75, R0 ;  /* 0x000000004b027221 */ /* 0x000fe40000010000 */
[----:B------:R-:W-:Y:S02]  /*bd90*/  FADD.FTZ R0, R74, R4 ;  /* 0x000000044a007221 */ /* 0x000fe40000010000 */
[----:B------:R-:W-:Y:S01]  /*bda0*/  FADD.FTZ R4, R138, R5 ;  /* 0x000000058a047221 */ /* 0x000fe20000010000 */
[----:B------:R-:W-:Y:S01]  /*bdb0*/  MOV R138, R134 ;  /* 0x00000086008a7202 */ /* 0x000fe20000000f00 */
[----:B------:R-:W-:Y:S01]  /*bdc0*/  FADD.FTZ R2, R139, R2 ;  /* 0x000000028b027221 */ /* 0x000fe20000010000 */
[----:B------:R-:W-:Y:S01]  /*bdd0*/  MOV R139, R3 ;  /* 0x00000003008b7202 */ /* 0x000fe20000000f00 */
[----:B------:R-:W-:Y:S01]  /*bde0*/  FADD.FTZ R0, R204, R0 ;  /* 0x00000000cc007221 */ /* 0x000fe20000010000 */
[----:B------:R3:W-:Y:S04]  /*bdf0*/  STL [R1+0x4], R4 ;  /* 0x0000040401007387 */ /* 0x0007e80000100800 */
[----:B------:R3:W-:Y:S04]  /*be00*/  STL [R1+0x14], R2 ;  /* 0x0000140201007387 */ /* 0x0007e80000100800 */
[----:B------:R3:W-:Y:S02]  /*be10*/  STL [R1+0x20], R0 ;  /* 0x0000200001007387 */ /* 0x0007e40000100800 */
[----:B---3-5:R-:W-:-:S05]  /*be20*/  @P0 BRA `(.L_x_3) ;  /* 0xffffb98000000947 */ /* 0x028fca000383ffff */
.L_x_2:
[----:B-1----:R-:W2:Y:S04]  /*be30*/  LDL.LU R9, [R1+0x8] ;  /* 0x0000080001097983 */ /* 0x002ea80000300800 */
[----:B------:R-:W3:Y:S04]  /*be40*/  LDL.LU R8, [R1+0x4] ;  /* 0x0000040001087983 */ /* 0x000ee80000300800 */
[----:B------:R-:W4:Y:S04]  /*be50*/  LDL.LU R7, [R1+0x14] ;  /* 0x0000140001077983 */ /* 0x000f280000300800 */
[----:B------:R-:W4:Y:S01]  /*be60*/  LDL.LU R6, [R1+0x20] ;  /* 0x0000200001067983 */ /* 0x000f220000300800 */
[----:B------:R-:W-:Y:S01]  /*be70*/  ULDC.U8 UR4, c[0x0][0x329] ;  /* 0x0000ca4000047ab9 */ /* 0x000fe20000000000 */
[----:B------:R-:W-:Y:S01]  /*be80*/  MOV R37, 0xfffffff0 ;  /* 0xfffffff000257802 */ /* 0x000fe20000000f00 */
[----:B------:R-:W-:Y:S01]  /*be90*/  ULDC.U8 UR5, c[0x0][0x328] ;  /* 0x0000ca0000057ab9 */ /* 0x000fe20000000000 */
[----:B------:R-:W1:Y:S01]  /*bea0*/  S2R R55, SR_TID.X ;  /* 0x0000000000377919 */ /* 0x000e620000002100 */
[----:B------:R-:W-:Y:S01]  /*beb0*/  ISETP.NE.AND P0, PT, RZ, UR4, PT ;  /* 0x00000004ff007c0c */ /* 0x000fe2000bf05270 */
[----:B------:R-:W-:Y:S01]  /*bec0*/  BSSY B0, `(.L_x_6) ;  /* 0x0000119000007945 */ /* 0x000fe20003800000 */
[----:B------:R-:W-:-:S02]  /*bed0*/  ISETP.NE.AND P3, PT, RZ, UR5, PT ;  /* 0x00000005ff007c0c */ /* 0x000fc4000bf65270 */
[----:B------:R-:W-:-:S09]  /*bee0*/  MOV R36, 0x20 ;  /* 0x0000002000247802 */ /* 0x000fd20000000f00 */
[----:B------:R-:W-:-:S05]  /*bef0*/  @P0 MOV R54, c[0x0][0x210] ;  /* 0x0000840000360a02 */ /* 0x000fca0000000f00 */
[----:B------:R-:W-:Y:S01]  /*bf00*/  @P0 IMAD R54, R54, c[0x0][0x214], RZ ;  /* 0x0000850036360a24 */ /* 0x000fe200078e02ff */
[----:B-1----:R-:W-:Y:S01]  /*bf10*/  SHF.R.S32.HI R41, RZ, 0x1f, R55 ;  /* 0x0000001fff297819 */ /* 0x002fe20000011437 */
[----:B--2---:R-:W1:Y:S04]  /*bf20*/  SHFL.BFLY PT, R5, R9, 0x2, 0x1f ;  /* 0x0c401f0009057f89 */ /* 0x004e6800000e0000 */
[----:B---3--:R-:W2:Y:S04]  /*bf30*/  SHFL.BFLY PT, R4, R8, 0x2, 0x1f ;  /* 0x0c401f0008047f89 */ /* 0x008ea800000e0000 */
[----:B----4-:R-:W3:Y:S04]  /*bf40*/  SHFL.BFLY PT, R2, R7, 0x2, 0x1f ;  /* 0x0c401f0007027f89 */ /* 0x010ee800000e0000 */
[----:B------:R-:W4:Y:S01]  /*bf50*/  SHFL.BFLY PT, R0, R6, 0x2, 0x1f ;  /* 0x0c401f0006007f89 */ /* 0x000f2200000e0000 */
[----:B-1----:R-:W-:-:S02]  /*bf60*/  FADD.FTZ R5, R5, R9 ;  /* 0x0000000905057221 */ /* 0x002fc40000010000 */
[----:B--2---:R-:W-:-:S03]  /*bf70*/  FADD.FTZ R4, R4, R8 ;  /* 0x0000000804047221 */ /* 0x004fc60000010000 */
[----:B------:R-:W1:Y:S01]  /*bf80*/  SHFL.BFLY PT, R38, R5, 0x1, 0x1f ;  /* 0x0c201f0005267f89 */ /* 0x000e6200000e0000 */
[----:B---3--:R-:W-:-:S03]  /*bf90*/  FADD.FTZ R2, R2, R7 ;  /* 0x0000000702027221 */ /* 0x008fc60000010000 */
[----:B------:R-:W2:Y:S01]  /*bfa0*/  SHFL.BFLY PT, R8, R4, 0x1, 0x1f ;  /* 0x0c201f0004087f89 */ /* 0x000ea200000e0000 */
[----:B----4-:R-:W-:-:S03]  /*bfb0*/  FADD.FTZ R0, R0, R6 ;  /* 0x0000000600007221 */ /* 0x010fc60000010000 */
[----:B------:R-:W3:Y:S04]  /*bfc0*/  SHFL.BFLY PT, R7, R2, 0x1, 0x1f ;  /* 0x0c201f0002077f89 */ /* 0x000ee800000e0000 */
[----:B------:R-:W4:Y:S01]  /*bfd0*/  SHFL.BFLY PT, R6, R0, 0x1, 0x1f ;  /* 0x0c201f0000067f89 */ /* 0x000f2200000e0000 */
[----:B-1----:R-:W-:Y:S01]  /*bfe0*/  FADD.FTZ R38, R5, R38 ;  /* 0x0000002605267221 */ /* 0x002fe20000010000 */
[CC--:B------:R-:W-:Y:S02]  /*bff0*/  LEA.HI R5, R41.reuse, R55.reuse, RZ, 0x2 ;  /* 0x0000003729057211 */ /* 0x0c0fe400078f10ff */
[----:B------:R-:W-:Y:S01]  /*c000*/  LEA.HI R41, R41, R55, RZ, 0x5 ;  /* 0x0000003729297211 */ /* 0x000fe200078f28ff */
[----:B--2---:R-:W-:Y:S01]  /*c010*/  FADD.FTZ R39, R4, R8 ;  /* 0x0000000804277221 */ /* 0x004fe20000010000 */
[----:B------:R-:W-:-:S02]  /*c020*/  SHF.R.S32.HI R4, RZ, 0x1f, R5 ;  /* 0x0000001fff047819 */ /* 0x000fc40000011405 */
[----:B------:R-:W-:Y:S01]  /*c030*/  FSETP.NE.FTZ.AND P6, PT, R38, RZ, PT ;  /* 0x000000ff2600720b */ /* 0x000fe20003fd5000 */
[----:B---3--:R-:W-:Y:S01]  /*c040*/  FADD.FTZ R52, R2, R7 ;  /* 0x0000000702347221 */ /* 0x008fe20000010000 */
[----:B------:R-:W-:Y:S02]  /*c050*/  SHF.R.S32.HI R2, RZ, 0x2, R5 ;  /* 0x00000002ff027819 */ /* 0x000fe40000011405 */
[----:B------:R-:W-:Y:S01]  /*c060*/  FSETP.NE.FTZ.AND P5, PT, R39, RZ, PT ;  /* 0x000000ff2700720b */ /* 0x000fe20003fb5000 */
[----:B----4-:R-:W-:Y:S01]  /*c070*/  FADD.FTZ R53, R0, R6 ;  /* 0x0000000600357221 */ /* 0x010fe20000010000 */
[----:B------:R-:W-:Y:S02]  /*c080*/  LEA.HI R4, R4, R2, RZ, 0x3 ;  /* 0x0000000204047211 */ /* 0x000fe400078f18ff */
[----:B------:R-:W-:Y:S02]  /*c090*/  FSETP.NE.FTZ.AND P4, PT, R52, RZ, PT ;  /* 0x000000ff3400720b */ /* 0x000fe40003f95000 */
[----:B------:R-:W-:Y:S01]  /*c0a0*/  LOP3.LUT R13, R4, 0xfffffff8, RZ, 0xc0, !PT ;  /* 0xfffffff8040d7812 */ /* 0x000fe200078ec0ff */
[----:B------:R-:W-:Y:S01]  /*c0b0*/  IMAD.MOV.U32 R4, RZ, RZ, 0x3f800000 ;  /* 0x3f800000ff047424 */ /* 0x000fe200078e00ff */
[----:B------:R-:W-:-:S02]  /*c0c0*/  MOV R0, 0x3f800000 ;  /* 0x3f80000000007802 */ /* 0x000fc40000000f00 */
[----:B------:R-:W-:Y:S02]  /*c0d0*/  IADD3 R13, R2, -R13, RZ ;  /* 0x8000000d020d7210 */ /* 0x000fe40007ffe0ff */
[----:B------:R-:W-:Y:S01]  /*c0e0*/  @!P0 MOV R6, c[0x0][0x214] ;  /* 0x0000850000068a02 */ /* 0x000fe20000000f00 */
[----:B------:R-:W1:Y:S01]  /*c0f0*/  @P5 MUFU.RCP R4, R39 ;  /* 0x0000002700045308 */ /* 0x000e620000001000 */
[----:B------:R-:W-:Y:S02]  /*c100*/  LOP3.LUT R2, R13, 0x1, RZ, 0xc0, !PT ;  /* 0x000000010d027812 */ /* 0x000fe400078ec0ff */
[----:B------:R-:W-:Y:S02]  /*c110*/  @!P0 SEL R54, R6, c[0x0][0x234], !P3 ;  /* 0x00008d0006368a07 */ /* 0x000fe40005800000 */
[----:B------:R-:W-:Y:S01]  /*c120*/  ISETP.NE.U32.AND P1, PT, R2, 0x1, PT ;  /* 0x000000010200780c */ /* 0x000fe20003f25070 */
[----:B------:R-:W-:Y:S01]  /*c130*/  IMAD.MOV.U32 R2, RZ, RZ, 0x3f800000 ;  /* 0x3f800000ff027424 */ /* 0x000fe200078e00ff */
[----:B------:R-:W-:Y:S01]  /*c140*/  LOP3.LUT R5, R5, 0x3ffffffc, RZ, 0xc0, !PT ;  /* 0x3ffffffc05057812 */ /* 0x000fe200078ec0ff */
[----:B------:R-:W2:Y:S01]  /*c150*/  @P6 MUFU.RCP R0, R38 ;  /* 0x0000002600006308 */ /* 0x000ea20000001000 */
[----:B------:R-:W-:-:S02]  /*c160*/  SEL R37, R37, 0x10, !P1 ;  /* 0x0000001025257807 */ /* 0x000fc40004800000 */
[----:B------:R-:W-:Y:S02]  /*c170*/  R2P PR, R13, 0x6 ;  /* 0x000000060d007804 */ /* 0x000fe40000000000 */
[----:B------:R-:W-:Y:S02]  /*c180*/  SHF.R.S32.HI R7, RZ, 0x5, R41 ;  /* 0x00000005ff077819 */ /* 0x000fe40000011429 */
[----:B------:R-:W-:Y:S01]  /*c190*/  IADD3 R5, -R5, R55, RZ ;  /* 0x0000003705057210 */ /* 0x000fe20007ffe1ff */
[----:B------:R-:W3:Y:S01]  /*c1a0*/  @P4 MUFU.RCP R2, R52 ;  /* 0x0000003400024308 */ /* 0x000ee20000001000 */
[----:B------:R-:W-:Y:S01]  /*c1b0*/  SEL R36, R36, 0xffffffe0, !P1 ;  /* 0xffffffe024247807 */ /* 0x000fe20004800000 */
[C---:B-1----:R-:W-:Y:S01]  /*c1c0*/  FMUL.FTZ R146, R4.reuse, R146 ;  /* 0x0000009204927220 */ /* 0x042fe20000410000 */
[----:B------:R-:W-:Y:S01]  /*c1d0*/  FSETP.NE.FTZ.AND P1, PT, R53, RZ, PT ;  /* 0x000000ff3500720b */ /* 0x000fe20003f35000 */
[C---:B------:R-:W-:Y:S01]  /*c1e0*/  FMUL.FTZ R154, R4.reuse, R154 ;  /* 0x0000009a049a7220 */ /* 0x040fe20000410000 */
[----:B------:R-:W-:Y:S01]  /*c1f0*/  LEA R40, R7, R5, 0x9 ;  /* 0x0000000507287211 */ /* 0x000fe200078e48ff */
[----:B------:R-:W-:Y:S01]  /*c200*/  FMUL.FTZ R5, R4, R147 ;  /* 0x0000009304057220 */ /* 0x000fe20000410000 */
[----:B------:R-:W-:Y:S01]  /*c210*/  ISETP.NE.OR P3, PT, RZ, UR4, !P3 ;  /* 0x00000004ff007c0c */ /* 0x000fe2000df65670 */
[----:B--2---:R-:W-:-:S02]  /*c220*/  FMUL.FTZ R144, R0, R144 ;  /* 0x0000009000907220 */ /* 0x004fc40000410000 */
[C---:B------:R-:W-:Y:S01]  /*c230*/  FMUL.FTZ R6, R0.reuse, R145 ;  /* 0x0000009100067220 */ /* 0x040fe20000410000 */
[----:B------:R-:W-:Y:S01]  /*c240*/  F2FP.BF16.PACK_AB R5, R5, R146 ;  /* 0x000000920505723e */ /* 0x000fe200000010ff */
[C---:B------:R-:W-:Y:S02]  /*c250*/  FMUL.FTZ R152, R0.reuse, R152 ;  /* 0x0000009800987220 */ /* 0x040fe40000410000 */
[----:B------:R-:W-:Y:S01]  /*c260*/  FMUL.FTZ R153, R0, R153 ;  /* 0x0000009900997220 */ /* 0x000fe20000410000 */
[----:B------:R-:W-:Y:S01]  /*c270*/  F2FP.BF16.PACK_AB R6, R6, R144 ;  /* 0x000000900606723e */ /* 0x000fe200000010ff */
[C---:B------:R-:W-:Y:S02]  /*c280*/  FMUL.FTZ R156, R0.reuse, R156 ;  /* 0x0000009c009c7220 */ /* 0x040fe40000410000 */
[C---:B------:R-:W-:Y:S02]  /*c290*/  FMUL.FTZ R11, R0.reuse, R157 ;  /* 0x0000009d000b7220 */ /* 0x040fe40000410000 */
[----:B------:R-:W-:-:S02]  /*c2a0*/  FMUL.FTZ R168, R0, R168 ;  /* 0x000000a800a87220 */ /* 0x000fc40000410000 */
[C---:B------:R-:W-:Y:S01]  /*c2b0*/  FMUL.FTZ R9, R0.reuse, R169 ;  /* 0x000000a900097220 */ /* 0x040fe20000410000 */
[----:B------:R-:W-:Y:S01]  /*c2c0*/  F2FP.BF16.PACK_AB R11, R11, R156 ;  /* 0x0000009c0b0b723e */ /* 0x000fe200000010ff */
[C---:B------:R-:W-:Y:S02]  /*c2d0*/  FMUL.FTZ R172, R0.reuse, R172 ;  /* 0x000000ac00ac7220 */ /* 0x040fe40000410000 */
[C---:B------:R-:W-:Y:S01]  /*c2e0*/  FMUL.FTZ R31, R0.reuse, R173 ;  /* 0x000000ad001f7220 */ /* 0x040fe20000410000 */
[----:B------:R-:W-:Y:S01]  /*c2f0*/  F2FP.BF16.PACK_AB R9, R9, R168 ;  /* 0x000000a80909723e */ /* 0x000fe200000010ff */
[C---:B------:R-:W-:Y:S02]  /*c300*/  FMUL.FTZ R184, R0.reuse, R184 ;  /* 0x000000b800b87220 */ /* 0x040fe40000410000 */
[C---:B------:R-:W-:Y:S01]  /*c310*/  FMUL.FTZ R25, R0.reuse, R185 ;  /* 0x000000b900197220 */ /* 0x040fe20000410000 */
[----:B------:R-:W-:Y:S01]  /*c320*/  F2FP.BF16.PACK_AB R31, R31, R172 ;  /* 0x000000ac1f1f723e */ /* 0x000fe200000010ff */
[----:B------:R-:W-:-:S02]  /*c330*/  FMUL.FTZ R188, R0, R188 ;  /* 0x000000bc00bc7220 */ /* 0x000fc40000410000 */
[C---:B------:R-:W-:Y:S01]  /*c340*/  FMUL.FTZ R24, R0.reuse, R189 ;  /* 0x000000bd00187220 */ /* 0x040fe20000410000 */
[----:B------:R-:W-:Y:S01]  /*c350*/  F2FP.BF16.PACK_AB R25, R25, R184 ;  /* 0x000000b81919723e */ /* 0x000fe200000010ff */
[C---:B------:R-:W-:Y:S02]  /*c360*/  FMUL.FTZ R200, R0.reuse, R200 ;  /* 0x000000c800c87220 */ /* 0x040fe40000410000 */
[----:B------:R-:W-:Y:S01]  /*c370*/  FMUL.FTZ R14, R0, R201 ;  /* 0x000000c9000e7220 */ /* 0x000fe20000410000 */
[----:B------:R-:W-:Y:S01]  /*c380*/  MOV R0, 0x3f800000 ;  /* 0x3f80000000007802 */ /* 0x000fe20000000f00 */
[----:B---3--:R-:W-:Y:S01]  /*c390*/  FMUL.FTZ R140, R2, R140 ;  /* 0x0000008c028c7220 */ /* 0x008fe20000410000 */
[----:B------:R-:W-:Y:S01]  /*c3a0*/  F2FP.BF16.PACK_AB R24, R24, R188 ;  /* 0x000000bc1818723e */ /* 0x000fe200000010ff */
[----:B------:R-:W-:Y:S01]  /*c3b0*/  FMUL.FTZ R35, R2, R141 ;  /* 0x0000008d02237220 */ /* 0x000fe20000410000 */
[----:B------:R-:W-:Y:S01]  /*c3c0*/  F2FP.BF16.PACK_AB R14, R14, R200 ;  /* 0x000000c80e0e723e */ /* 0x000fe200000010ff */
[C---:B------:R-:W-:Y:S01]  /*c3d0*/  FMUL.FTZ R148, R2.reuse, R148 ;  /* 0x0000009402947220 */ /* 0x040fe20000410000 */
[----:B------:R-:W1:Y:S01]  /*c3e0*/  @P1 MUFU.RCP R0, R53 ;  /* 0x0000003500001308 */ /* 0x000e620000001000 */
[C---:B------:R-:W-:Y:S01]  /*c3f0*/  FMUL.FTZ R34, R2.reuse, R149 ;  /* 0x0000009502227220 */ /* 0x040fe20000410000 */
[----:B------:R-:W-:Y:S01]  /*c400*/  F2FP.BF16.PACK_AB R35, R35, R140 ;  /* 0x0000008c2323723e */ /* 0x000fe200000010ff */
[----:B------:R-:W-:-:S02]  /*c410*/  FMUL.FTZ R160, R2, R160 ;  /* 0x000000a002a07220 */ /* 0x000fc40000410000 */
[----:B------:R-:W-:Y:S01]  /*c420*/  FMUL.FTZ R19, R2, R161 ;  /* 0x000000a102137220 */ /* 0x000fe20000410000 */
        /* <DEDUP_REMOVED lines=8> */
[----:B------:R-:W-:Y:S01]  /*c4b0*/  FMUL.FTZ R28, R2, R181 ;  /* 0x000000b5021c7220 */ /* 0x000fe20000410000 */
[----:B------:R-:W-:Y:S01]  /*c4c0*/  F2FP.BF16.PACK_AB R26, R26, R176 ;  /* 0x000000b01a1a723e */ /* 0x000fe200000010ff */
[C---:B------:R-:W-:Y:S02]  /*c4d0*/  FMUL.FTZ R192, R2.reuse, R192 ;  /* 0x000000c002c07220 */ /* 0x040fe40000410000 */
[----:B------:R-:W-:Y:S01]  /*c4e0*/  FMUL.FTZ R22, R2, R193 ;  /* 0x000000c102167220 */ /* 0x000fe20000410000 */
[----:B------:R-:W-:Y:S01]  /*c4f0*/  F2FP.BF16.PACK_AB R28, R28, R180 ;  /* 0x000000b41c1c723e */ /* 0x000fe200000010ff */
[C---:B------:R-:W-:Y:S02]  /*c500*/  FMUL.FTZ R196, R2.reuse, R196 ;  /* 0x000000c402c47220 */ /* 0x040fe40000410000 */
[----:B------:R-:W-:Y:S01]  /*c510*/  FMUL.FTZ R21, R2, R197 ;  /* 0x000000c502157220 */ /* 0x000fe20000410000 */
[----:B------:R-:W-:Y:S01]  /*c520*/  SHF.L.U32 R2, R13, 0x6, RZ ;  /* 0x000000060d027819 */ /* 0x000fe200000006ff */
[----:B------:R-:W-:Y:S01]  /*c530*/  FMUL.FTZ R7, R4, R155 ;  /* 0x0000009b04077220 */ /* 0x000fe20000410000 */
[----:B------:R-:W-:Y:S01]  /*c540*/  F2FP.BF16.PACK_AB R22, R22, R192 ;  /* 0x000000c01616723e */ /* 0x000fe200000010ff */
[----:B------:R-:W-:Y:S01]  /*c550*/  FMUL.FTZ R158, R4, R158 ;  /* 0x0000009e049e7220 */ /* 0x000fe20000410000 */
[----:B------:R-:W-:Y:S01]  /*c560*/  LOP3.LUT R2, R2, 0x1c0, RZ, 0xc0, !PT ;  /* 0x000001c002027812 */ /* 0x000fe200078ec0ff */
[C---:B------:R-:W-:Y:S01]  /*c570*/  FMUL.FTZ R10, R4.reuse, R159 ;  /* 0x0000009f040a7220 */ /* 0x040fe20000410000 */
[----:B------:R-:W-:Y:S01]  /*c580*/  F2FP.BF16.PACK_AB R7, R7, R154 ;  /* 0x0000009a0707723e */ /* 0x000fe200000010ff */
[----:B------:R-:W-:Y:S01]  /*c590*/  FMUL.FTZ R170, R4, R170 ;  /* 0x000000aa04aa7220 */ /* 0x000fe20000410000 */
[----:B------:R-:W-:Y:S01]  /*c5a0*/  LEA.HI R2, R2, R2, RZ, 0x1d ;  /* 0x0000000202027211 */ /* 0x000fe200078fe8ff */
[----:B------:R-:W-:Y:S01]  /*c5b0*/  FMUL.FTZ R17, R4, R171 ;  /* 0x000000ab04117220 */ /* 0x000fe20000410000 */
[----:B------:R-:W-:Y:S01]  /*c5c0*/  F2FP.BF16.PACK_AB R10, R10, R158 ;  /* 0x0000009e0a0a723e */ /* 0x000fe200000010ff */
[----:B------:R-:W-:Y:S01]  /*c5d0*/  FMUL.FTZ R174, R4, R174 ;  /* 0x000000ae04ae7220 */ /* 0x000fe20000410000 */
[----:B------:R-:W-:Y:S01]  /*c5e0*/  F2FP.BF16.PACK_AB R21, R21, R196 ;  /* 0x000000c41515723e */ /* 0x000fe200000010ff */
[----:B------:R-:W-:Y:S01]  /*c5f0*/  IMAD.U32 R2, R40, 0x2, R2 ;  /* 0x0000000228027824 */ /* 0x000fe200078e0002 */
[----:B------:R-:W-:Y:S01]  /*c600*/  F2FP.BF16.PACK_AB R17, R17, R170 ;  /* 0x000000aa1111723e */ /* 0x000fe200000010ff */
[----:B------:R-:W-:-:S02]  /*c610*/  FMUL.FTZ R30, R4, R175 ;  /* 0x000000af041e7220 */ /* 0x000fc40000410000 */
[----:B------:R-:W-:Y:S01]  /*c620*/  FMUL.FTZ R186, R4, R186 ;  /* 0x000000ba04ba7220 */ /* 0x000fe20000410000 */
[----:B------:R-:W-:Y:S01]  /*c630*/  SHF.L.U32 R2, R2, 0x1, RZ ;  /* 0x0000000102027819 */ /* 0x000fe200000006ff */
[----:B------:R-:W-:Y:S01]  /*c640*/  FMUL.FTZ R16, R4, R187 ;  /* 0x000000bb04107220 */ /* 0x000fe20000410000 */
[----:B------:R-:W-:Y:S01]  /*c650*/  F2FP.BF16.PACK_AB R30, R30, R174 ;  /* 0x000000ae1e1e723e */ /* 0x000fe200000010ff */
[C---:B------:R-:W-:Y:S02]  /*c660*/  FMUL.FTZ R190, R4.reuse, R190 ;  /* 0x000000be04be7220 */ /* 0x040fe40000410000 */
[C---:B------:R-:W-:Y:S01]  /*c670*/  FMUL.FTZ R23, R4.reuse, R191 ;  /* 0x000000bf04177220 */ /* 0x040fe20000410000 */
[----:B------:R2:W-:Y:S01]  /*c680*/  STS [R2], R6 ;  /* 0x0000000602007388 */ /* 0x0005e20000000800 */
[----:B------:R-:W-:Y:S01]  /*c690*/  FMUL.FTZ R202, R4, R202 ;  /* 0x000000ca04ca7220 */ /* 0x000fe20000410000 */
[----:B------:R-:W-:Y:S01]  /*c6a0*/  F2FP.BF16.PACK_AB R16, R16, R186 ;  /* 0x000000ba1010723e */ /* 0x000fe200000010ff */
[----:B------:R-:W-:Y:S01]  /*c6b0*/  FMUL.FTZ R4, R4, R203 ;  /* 0x000000cb04047220 */ /* 0x000fe20000410000 */
[----:B------:R3:W-:Y:S01]  /*c6c0*/  STS [R2+0x400], R5 ;  /* 0x0004000502007388 */ /* 0x0007e20000000800 */
[C---:B-1----:R-:W-:Y:S01]  /*c6d0*/  FMUL.FTZ R143, R0.reuse, R143 ;  /* 0x0000008f008f7220 */ /* 0x042fe20000410000 */
[----:B------:R-:W-:Y:S01]  /*c6e0*/  F2FP.BF16.PACK_AB R23, R23, R190 ;  /* 0x000000be1717723e */ /* 0x000fe200000010ff */
[----:B------:R-:W-:Y:S01]  /*c6f0*/  FMUL.FTZ R8, R0, R142 ;  /* 0x0000008e00087220 */ /* 0x000fe20000410000 */
[----:B------:R-:W-:Y:S01]  /*c700*/  F2FP.BF16.PACK_AB R13, R4, R202 ;  /* 0x000000ca040d723e */ /* 0x000fe200000010ff */
[----:B------:R-:W-:Y:S01]  /*c710*/  FMUL.FTZ R151, R0, R151 ;  /* 0x0000009700977220 */ /* 0x000fe20000410000 */
[----:B------:R-:W-:Y:S01]  /*c720*/  IADD3 R4, R2, R37, RZ ;  /* 0x0000002502047210 */ /* 0x000fe20007ffe0ff */
[C---:B------:R-:W-:Y:S01]  /*c730*/  FMUL.FTZ R12, R0.reuse, R150 ;  /* 0x00000096000c7220 */ /* 0x040fe20000410000 */
[----:B------:R-:W-:Y:S01]  /*c740*/  F2FP.BF16.PACK_AB R8, R143, R8 ;  /* 0x000000088f08723e */ /* 0x000fe200000010ff */
[----:B------:R-:W-:-:S02]  /*c750*/  FMUL.FTZ R163, R0, R163 ;  /* 0x000000a300a37220 */ /* 0x000fc40000410000 */
[C---:B------:R-:W-:Y:S01]  /*c760*/  FMUL.FTZ R18, R0.reuse, R162 ;  /* 0x000000a200127220 */ /* 0x040fe20000410000 */
[----:B------:R-:W-:Y:S01]  /*c770*/  F2FP.BF16.PACK_AB R12, R151, R12 ;  /* 0x0000000c970c723e */ /* 0x000fe200000010ff */
[C---:B------:R-:W-:Y:S01]  /*c780*/  FMUL.FTZ R167, R0.reuse, R167 ;  /* 0x000000a700a77220 */ /* 0x040fe20000410000 */
[----:B------:R-:W-:Y:S01]  /*c790*/  STS [R4+0x400], R7 ;  /* 0x0004000704007388 */ /* 0x000fe20000000800 */
[C---:B------:R-:W-:Y:S01]  /*c7a0*/  FMUL.FTZ R32, R0.reuse, R166 ;  /* 0x000000a600207220 */ /* 0x040fe20000410000 */
[----:B------:R-:W-:Y:S01]  /*c7b0*/  F2FP.BF16.PACK_AB R18, R163, R18 ;  /* 0x00000012a312723e */ /* 0x000fe200000010ff */
[C---:B------:R-:W-:Y:S02]  /*c7c0*/  FMUL.FTZ R179, R0.reuse, R179 ;  /* 0x000000b300b37220 */ /* 0x040fe40000410000 */
[C---:B------:R-:W-:Y:S01]  /*c7d0*/  FMUL.FTZ R29, R0.reuse, R178 ;  /* 0x000000b2001d7220 */ /* 0x040fe20000410000 */
[----:B------:R-:W-:Y:S01]  /*c7e0*/  F2FP.BF16.PACK_AB R32, R167, R32 ;  /* 0x00000020a720723e */ /* 0x000fe200000010ff */
[----:B------:R-:W-:Y:S01]  /*c7f0*/  FMUL.FTZ R183, R0, R183 ;  /* 0x000000b700b77220 */ /* 0x000fe20000410000 */
[----:B--2---:R-:W-:Y:S01]  /*c800*/  IADD3 R6, R2, R36, RZ ;  /* 0x0000002402067210 */ /* 0x004fe20007ffe0ff */
[C---:B------:R-:W-:Y:S01]  /*c810*/  FMUL.FTZ R27, R0.reuse, R182 ;  /* 0x000000b6001b7220 */ /* 0x040fe20000410000 */
[----:B------:R-:W-:Y:S01]  /*c820*/  F2FP.BF16.PACK_AB R29, R179, R29 ;  /* 0x0000001db31d723e */ /* 0x000fe200000010ff */
[----:B------:R-:W-:-:S02]  /*c830*/  FMUL.FTZ R195, R0, R195 ;  /* 0x000000c300c37220 */ /* 0x000fc40000410000 */
[C---:B------:R-:W-:Y:S01]  /*c840*/  FMUL.FTZ R15, R0.reuse, R194 ;  /* 0x000000c2000f7220 */ /* 0x040fe20000410000 */
[----:B------:R-:W-:Y:S01]  /*c850*/  F2FP.BF16.PACK_AB R27, R183, R27 ;  /* 0x0000001bb71b723e */ /* 0x000fe200000010ff */
[C---:B------:R-:W-:Y:S02]  /*c860*/  FMUL.FTZ R199, R0.reuse, R199 ;  /* 0x000000c700c77220 */ /* 0x040fe40000410000 */
[----:B------:R-:W-:Y:S01]  /*c870*/  FMUL.FTZ R20, R0, R198 ;  /* 0x000000c600147220 */ /* 0x000fe20000410000 */
[----:B------:R-:W-:Y:S01]  /*c880*/  F2FP.BF16.PACK_AB R0, R153, R152 ;  /* 0x000000989900723e */ /* 0x000fe200000010ff */
[----:B---3--:R-:W-:Y:S01]  /*c890*/  IMAD.IADD R5, R4, 0x1, R36 ;  /* 0x0000000104057824 */ /* 0x008fe200078e0224 */
[----:B------:R-:W-:Y:S02]  /*c8a0*/  F2FP.BF16.PACK_AB R15, R195, R15 ;  /* 0x0000000fc30f723e */ /* 0x000fe400000010ff */
[----:B------:R-:W-:Y:S01]  /*c8b0*/  F2FP.BF16.PACK_AB R20, R199, R20 ;  /* 0x00000014c714723e */ /* 0x000fe200000010ff */
[----:B------:R1:W-:Y:S04]  /*c8c0*/  STS [R4], R0 ;  /* 0x0000000004007388 */ /* 0x0003e80000000800 */
[----:B------:R-:W-:Y:S04]  /*c8d0*/  STS [R2+0x2000], R35 ;  /* 0x0020002302007388 */ /* 0x000fe80000000800 */
[----:B------:R2:W-:Y:S04]  /*c8e0*/  STS [R2+0x2400], R8 ;  /* 0x0024000802007388 */ /* 0x0005e80000000800 */
[----:B------:R-:W-:Y:S04]  /*c8f0*/  STS [R4+0x2000], R34 ;  /* 0x0020002204007388 */ /* 0x000fe80000000800 */
[----:B------:R3:W-:Y:S04]  /*c900*/  STS [R4+0x2400], R12 ;  /* 0x0024000c04007388 */ /* 0x0007e80000000800 */
[----:B------:R4:W-:Y:S04]  /*c910*/  STS [R6], R11 ;  /* 0x0000000b06007388 */ /* 0x0009e80000000800 */
[----:B------:R4:W-:Y:S01]  /*c920*/  STS [R6+0x400], R10 ;  /* 0x0004000a06007388 */ /* 0x0009e20000000800 */
[----:B-1----:R-:W-:-:S02]  /*c930*/  IADD3 R0, R2, 0x40, RZ ;  /* 0x0000004002007810 */ /* 0x002fc40007ffe0ff */
[----:B------:R-:W-:Y:S01]  /*c940*/  @P2 IADD3 R0, R2, -0x40, RZ ;  /* 0xffffffc002002810 */ /* 0x000fe20007ffe0ff */
[----:B------:R-:W-:Y:S04]  /*c950*/  STS [R5], R9 ;  /* 0x0000000905007388 */ /* 0x000fe80000000800 */
[----:B------:R1:W-:Y:S01]  /*c960*/  STS [R5+0x400], R17 ;  /* 0x0004001105007388 */ /* 0x0003e20000000800 */
[----:B--2---:R-:W-:Y:S01]  /*c970*/  IADD3 R2, R0, 0x400, RZ ;  /* 0x0000040000027810 */ /* 0x004fe20007ffe0ff */
[----:B------:R-:W-:Y:S02]  /*c980*/  @P6 MUFU.LG2 R8, R38 ;  /* 0x0000002600086308 */ /* 0x000fe40000000c00 */
[----:B------:R2:W-:Y:S04]  /*c990*/  STS [R6+0x2000], R19 ;  /* 0x0020001306007388 */ /* 0x0005e80000000800 */
[----:B------:R2:W-:Y:S01]  /*c9a0*/  STS [R6+0x2400], R18 ;  /* 0x0024001206007388 */ /* 0x0005e20000000800 */
[----:B---3--:R-:W-:-:S03]  /*c9b0*/  IADD3 R4, R36, R0, RZ ;  /* 0x0000000024047210 */ /* 0x008fc60007ffe0ff */
[----:B------:R-:W-:Y:S01]  /*c9c0*/  STS [R5+0x2000], R33 ;  /* 0x0020002105007388 */ /* 0x000fe20000000800 */
[----:B----4-:R-:W-:Y:S03]  /*c9d0*/  @P1 MUFU.LG2 R11, R53 ;  /* 0x00000035000b1308 */ /* 0x010fe60000000c00 */
[----:B------:R-:W-:Y:S04]  /*c9e0*/  STS [R5+0x2400], R32 ;  /* 0x0024002005007388 */ /* 0x000fe80000000800 */
[----:B------:R-:W-:Y:S01]  /*c9f0*/  STS [R0], R31 ;  /* 0x0000001f00007388 */ /* 0x000fe20000000800 */
[----:B------:R-:W3:Y:S03]  /*ca00*/  @P5 MUFU.LG2 R10, R39 ;  /* 0x00000027000a5308 */ /* 0x000ee60000000c00 */
[----:B------:R-:W-:Y:S04]  /*ca10*/  STS [R0+0x400], R30 ;  /* 0x0004001e00007388 */ /* 0x000fe80000000800 */
[----:B-1----:R-:W1:Y:S01]  /*ca20*/  S2R R17, SR_CTAID.X ;  /* 0x0000000000117919 */ /* 0x002e620000002500 */
[----:B------:R-:W4:Y:S03]  /*ca30*/  @P4 MUFU.LG2 R9, R52 ;  /* 0x0000003400094308 */ /* 0x000f260000000c00 */
[----:B--2---:R-:W2:Y:S01]  /*ca40*/  S2R R19, SR_CTAID.Z ;  /* 0x0000000000137919 */ /* 0x004ea20000002700 */
[----:B------:R-:W-:-:S02]  /*ca50*/  IADD3 R6, R37, R2, R36 ;  /* 0x0000000225067210 */ /* 0x000fc40007ffe024 */
[----:B------:R-:W-:Y:S01]  /*ca60*/  IADD3 R2, R37, R0, RZ ;  /* 0x0000000025027210 */ /* 0x000fe20007ffe0ff */
[----:B------:R-:W1:Y:S01]  /*ca70*/  S2R R18, SR_CTAID.Y ;  /* 0x0000000000127919 */ /* 0x000e620000002600 */
[----:B---3--:R-:W-:-:S03]  /*ca80*/  @P5 FMUL.FTZ R10, R10, 0.69314718246459960938 ;  /* 0x3f3172180a0a5820 */ /* 0x008fc60000410000 */
[----:B------:R-:W-:Y:S04]  /*ca90*/  STS [R2], R25 ;  /* 0x0000001902007388 */ /* 0x000fe80000000800 */
[----:B------:R3:W-:Y:S01]  /*caa0*/  STS [R2+0x400], R16 ;  /* 0x0004001002007388 */ /* 0x0007e20000000800 */
[----:B----4-:R-:W-:-:S03]  /*cab0*/  @P4 FMUL.FTZ R9, R9, 0.69314718246459960938 ;  /* 0x3f31721809094820 */ /* 0x010fc60000410000 */
[----:B------:R-:W-:Y:S04]  /*cac0*/  STS [R0+0x2000], R26 ;  /* 0x0020001a00007388 */ /* 0x000fe80000000800 */
[----:B------:R4:W-:Y:S04]  /*cad0*/  STS [R0+0x2400], R29 ;  /* 0x0024001d00007388 */ /* 0x0009e80000000800 */
[----:B------:R-:W-:Y:S04]  /*cae0*/  STS [R2+0x2000], R28 ;  /* 0x0020001c02007388 */ /* 0x000fe80000000800 */
[----:B------:R2:W-:Y:S01]  /*caf0*/  STS [R2+0x2400], R27 ;  /* 0x0024001b02007388 */ /* 0x0005e20000000800 */
[----:B-1----:R-:W-:-:S03]  /*cb00*/  @!P3 IMAD R12, R18, c[0x0][0x214], RZ ;  /* 0x00008500120cba24 */ /* 0x002fc600078e02ff */
[----:B------:R-:W-:Y:S04]  /*cb10*/  STS [R4], R24 ;  /* 0x0000001804007388 */ /* 0x000fe80000000800 */
[----:B------:R-:W-:Y:S01]  /*cb20*/  STS [R4+0x400], R23 ;  /* 0x0004001704007388 */ /* 0x000fe20000000800 */
[----:B---3--:R-:W-:Y:S02]  /*cb30*/  MOV R16, 0x7f800000 ;  /* 0x7f80000000107802 */ /* 0x008fe40000000f00 */
[----:B----4-:R-:W-:-:S05]  /*cb40*/  IADD3 R0, R36, R2, RZ ;  /* 0x0000000224007210 */ /* 0x010fca0007ffe0ff */
[----:B------:R1:W-:Y:S01]  /*cb50*/  STS [R0], R14 ;  /* 0x0000000e00007388 */ /* 0x0003e20000000800 */
[----:B--2---:R-:W-:-:S03]  /*cb60*/  @P0 IMAD.MOV.U32 R2, RZ, RZ, 0x1 ;  /* 0x00000001ff020424 */ /* 0x004fc600078e00ff */
[----:B------:R2:W-:Y:S01]  /*cb70*/  STS [R6], R13 ;  /* 0x0000000d06007388 */ /* 0x0005e20000000800 */
[----:B------:R-:W-:-:S03]  /*cb80*/  @!P0 IMAD R2, R54, c[0x0][0x1c0], RZ ;  /* 0x0000700036028a24 */ /* 0x000fc600078e02ff */
[----:B------:R-:W-:Y:S01]  /*cb90*/  STS [R4+0x2000], R22 ;  /* 0x0020001604007388 */ /* 0x000fe20000000800 */
[----:B------:R-:W-:-:S03]  /*cba0*/  IMAD R2, R18, R2, RZ ;  /* 0x0000000212027224 */ /* 0x000fc600078e02ff */
[----:B------:R3:W-:Y:S02]  /*cbb0*/  STS [R4+0x2400], R15 ;  /* 0x0024000f04007388 */ /* 0x0007e40000000800 */
[----:B------:R-:W-:Y:S02]  /*cbc0*/  SEL R2, R2, RZ, P3 ;  /* 0x000000ff02027207 */ /* 0x000fe40001800000 */
[----:B------:R4:W-:Y:S03]  /*cbd0*/  STS [R0+0x2000], R21 ;  /* 0x0020001500007388 */ /* 0x0009e60000000800 */
[----:B------:R-:W-:Y:S01]  /*cbe0*/  IMAD R2, R19, R54, R2 ;  /* 0x0000003613027224 */ /* 0x000fe200078e0202 */
[----:B------:R4:W-:Y:S04]  /*cbf0*/  STS [R6+0x2000], R20 ;  /* 0x0020001406007388 */ /* 0x0009e80000000800 */
[----:B------:R-:W-:Y:S01]  /*cc00*/  BAR.SYNC.DEFER_BLOCKING 0x0 ;  /* 0x0000000000007b1d */ /* 0x000fe20000010000 */
[----:B-1----:R-:W-:-:S02]  /*cc10*/  MOV R14, 0x7f800000 ;  /* 0x7f800000000e7802 */ /* 0x002fc40000000f00 */
[----:B--2---:R-:W-:Y:S01]  /*cc20*/  MOV R13, 0x7f800000 ;  /* 0x7f800000000d7802 */ /* 0x004fe20000000f00 */
[----:B------:R-:W-:Y:S01]  /*cc30*/  @P4 FFMA.FTZ R13, R134, c[0x0][0x238], R9 ;  /* 0x00008e00860d4a23 */ /* 0x000fe20000010009 */
[----:B---3--:R-:W-:Y:S01]  /*cc40*/  CS2R R4, SRZ ;  /* 0x0000000000047805 */ /* 0x008fe2000001ff00 */
[----:B------:R-:W-:Y:S01]  /*cc50*/  MOV R15, 0x7f800000 ;  /* 0x7f800000000f7802 */ /* 0x000fe20000000f00 */
[--C-:B------:R-:W-:Y:S01]  /*cc60*/  @!P3 IMAD.MOV.U32 R4, RZ, RZ, R12.reuse ;  /* 0x000000ffff04b224 */ /* 0x100fe200078e000c */
[----:B------:R-:W-:Y:S01]  /*cc70*/  @!P3 SHF.R.S32.HI R5, RZ, 0x1f, R12 ;  /* 0x0000001fff05b819 */ /* 0x000fe2000001140c */
[----:B------:R-:W-:Y:S01]  /*cc80*/  @P5 FFMA.FTZ R15, R135, c[0x0][0x238], R10 ;  /* 0x00008e00870f5a23 */ /* 0x000fe2000001000a */
[----:B----4-:R-:W-:Y:S02]  /*cc90*/  LOP3.LUT R0, R41, 0xffffffe0, RZ, 0xc0, !PT ;  /* 0xffffffe029007812 */ /* 0x010fe400078ec0ff */
[----:B------:R-:W-:Y:S02]  /*cca0*/  @P0 MOV R6, c[0x0][0x210] ;  /* 0x0000840000060a02 */ /* 0x000fe40000000f00 */
[----:B------:R-:W-:Y:S01]  /*ccb0*/  IADD3 R7, -R0, R55, RZ ;  /* 0x0000003700077210 */ /* 0x000fe20007ffe1ff */
[----:B-----5:R1:W2:Y:S01]  /*ccc0*/  LDS.128 R24, [R239] ;  /* 0x00000000ef187984 */ /* 0x0202a20000000c00 */
[----:B------:R-:W-:Y:S01]  /*ccd0*/  @!P0 MOV R6, 0x1 ;  /* 0x0000000100068802 */ /* 0x000fe20000000f00 */
[----:B------:R-:W-:Y:S01]  /*cce0*/  @P6 FMUL.FTZ R0, R8, 0.69314718246459960938 ;  /* 0x3f31721808006820 */ /* 0x000fe20000410000 */
[----:B------:R-:W-:Y:S01]  /*ccf0*/  LOP3.LUT P0, RZ, R7, 0x3, RZ, 0xc0, !PT ;  /* 0x0000000307ff7812 */ /* 0x000fe2000780c0ff */
[----:B------:R1:W3:Y:S01]  /*cd00*/  LDS.128 R20, [R239+0x800] ;  /* 0x00080000ef147984 */ /* 0x0002e20000000c00 */
[----:B------:R-:W-:-:S02]  /*cd10*/  @P1 FMUL.FTZ R7, R11, 0.69314718246459960938 ;  /* 0x3f3172180b071820 */ /* 0x000fc40000410000 */
[----:B------:R-:W-:Y:S01]  /*cd20*/  @P6 FFMA.FTZ R16, R136, c[0x0][0x238], R0 ;  /* 0x00008e0088106a23 */ /* 0x000fe20000010000 */
[----:B------:R1:W4:Y:S01]  /*cd30*/  LDS.128 R32, [R239+0x1000] ;  /* 0x00100000ef207984 */ /* 0x0003220000000c00 */
[----:B------:R-:W-:Y:S02]  /*cd40*/  IMAD R0, R17, R6, RZ ;  /* 0x0000000611007224 */ /* 0x000fe400078e02ff */
[----:B------:R-:W-:Y:S01]  /*cd50*/  @P1 FFMA.FTZ R14, R3, c[0x0][0x238], R7 ;  /* 0x00008e00030e1a23 */ /* 0x000fe20000010007 */
[----:B------:R1:W1:Y:S02]  /*cd60*/  LDS.128 R48, [R239+0x1800] ;  /* 0x00180000ef307984 */ /* 0x0002640000000c00 */
[----:B------:R-:W-:Y:S02]  /*cd70*/  SHF.L.U32 R0, R0, 0x7, RZ ;  /* 0x0000000700007819 */ /* 0x000fe400000006ff */
[----:B------:R1:W1:Y:S02]  /*cd80*/  LDS.128 R44, [R239+0x2000] ;  /* 0x00200000ef2c7984 */ /* 0x0002640000000c00 */
[----:B------:R-:W-:-:S02]  /*cd90*/  IADD3 R8, P3, P2, R0, R4, R2 ;  /* 0x0000000400087210 */ /* 0x000fc40007a7e002 */
[----:B------:R1:W1:Y:S01]  /*cda0*/  LDS.128 R40, [R239+0x2800] ;  /* 0x00280000ef287984 */ /* 0x0002620000000c00 */
[----:B------:R-:W-:Y:S02]  /*cdb0*/  SHF.R.S32.HI R0, RZ, 0x1f, R0 ;  /* 0x0000001fff007819 */ /* 0x000fe40000011400 */
[----:B------:R-:W-:Y:S01]  /*cdc0*/  SHF.R.S32.HI R2, RZ, 0x1f, R2 ;  /* 0x0000001fff027819 */ /* 0x000fe20000011402 */
[----:B------:R1:W1:Y:S03]  /*cdd0*/  LDS.128 R36, [R239+0x3000] ;  /* 0x00300000ef247984 */ /* 0x0002660000000c00 */
[----:B------:R-:W-:Y:S01]  /*cde0*/  IADD3.X R4, R0, R5, R2, P3, P2 ;  /* 0x0000000500047210 */ /* 0x000fe20001fe4402 */
[----:B------:R1:W1:Y:S01]  /*cdf0*/  LDS.128 R28, [R239+0x3800] ;  /* 0x00380000ef1c7984 */ /* 0x0002620000000c00 */
[----:B------:R-:W-:Y:S05]  /*ce00*/  @P0 BRA `(.L_x_7) ;  /* 0x0000024000000947 */ /* 0x000fea0003800000 */
[----:B------:R-:W5:Y:S04]  /*ce10*/  LDL.LU R57, [R1+0x78] ;  /* 0x0000780001397983 */ /* 0x000f680000300800 */
[----:B------:R-:W5:Y:S01]  /*ce20*/  LDL.LU R56, [R1+0x7c] ;  /* 0x00007c0001387983 */ /* 0x000f620000300800 */
[----:B------:R-:W-:-:S04]  /*ce30*/  IMAD.MOV.U32 R7, RZ, RZ, c[0x0][0x214] ;  /* 0x00008500ff077624 */ /* 0x000fc800078e00ff */
[----:B------:R-:W-:Y:S02]  /*ce40*/  IMAD R7, R17, -0x80, R7 ;  /* 0xffffff8011077824 */ /* 0x000fe400078e0207 */
[----:B-----5:R-:W-:-:S05]  /*ce50*/  IMAD R0, R56, 0x10, R57 ;  /* 0x0000001038007824 */ /* 0x020fca00078e0239 */
[C---:B------:R-:W-:Y:S02]  /*ce60*/  IADD3 R3, R0.reuse, 0x40, RZ ;  /* 0x0000004000037810 */ /* 0x040fe40007ffe0ff */
[C---:B------:R-:W-:Y:S02]  /*ce70*/  IADD3 R2, R0.reuse, 0x8, RZ ;  /* 0x0000000800027810 */ /* 0x040fe40007ffe0ff */
[CC--:B------:R-:W-:Y:S02]  /*ce80*/  ISETP.GE.AND P6, PT, R0.reuse, R7.reuse, PT ;  /* 0x000000070000720c */ /* 0x0c0fe40003fc6270 */
[----:B------:R-:W-:Y:S02]  /*ce90*/  IADD3 R5, R0, 0x48, RZ ;  /* 0x0000004800057810 */ /* 0x000fe40007ffe0ff */
[-C--:B------:R-:W-:Y:S02]  /*cea0*/  ISETP.GE.AND P4, PT, R3, R7.reuse, PT ;  /* 0x000000070300720c */ /* 0x080fe40003f86270 */
[----:B------:R-:W-:-:S02]  /*ceb0*/  ISETP.GE.AND P5, PT, R2, R7, PT ;  /* 0x000000070200720c */ /* 0x000fc40003fa6270 */
[----:B------:R-:W-:-:S05]  /*cec0*/  ISETP.GE.AND P3, PT, R5, R7, PT ;  /* 0x000000070500720c */ /* 0x000fca0003f66270 */
[----:B------:R-:W-:-:S04]  /*ced0*/  @!P6 IMAD R9, R0, R6, RZ ;  /* 0x000000060009e224 */ /* 0x000fc800078e02ff */
[----:B------:R-:W-:Y:S01]  /*cee0*/  @!P4 IMAD R0, R3, R6, RZ ;  /* 0x000000060300c224 */ /* 0x000fe200078e02ff */
[----:B------:R-:W-:Y:S01]  /*cef0*/  @!P6 IADD3 R3, P0, R9, R8, RZ ;  /* 0x000000080903e210 */ /* 0x000fe20007f1e0ff */
[-C--:B------:R-:W-:Y:S02]  /*cf00*/  @!P5 IMAD R2, R2, R6.reuse, RZ ;  /* 0x000000060202d224 */ /* 0x080fe400078e02ff */
[----:B------:R-:W-:Y:S01]  /*cf10*/  @!P3 IMAD R7, R5, R6, RZ ;  /* 0x000000060507b224 */ /* 0x000fe200078e02ff */
[-C--:B------:R-:W-:Y:S02]  /*cf20*/  @!P4 IADD3 R11, P1, R0, R8.reuse, RZ ;  /* 0x00000008000bc210 */ /* 0x080fe40007f3e0ff */
[----:B------:R-:W-:Y:S02]  /*cf30*/  @!P5 IADD3 R5, P2, R2, R8, RZ ;  /* 0x000000080205d210 */ /* 0x000fe40007f5e0ff */
[----:B------:R-:W-:Y:S02]  /*cf40*/  @!P6 LEA.HI.X.SX32 R9, R9, R4, 0x1, P0 ;  /* 0x000000040909e211 */ /* 0x000fe400000f0eff */
[----:B------:R-:W-:-:S02]  /*cf50*/  @!P3 IADD3 R10, P0, R7, R8, RZ ;  /* 0x00000008070ab210 */ /* 0x000fc40007f1e0ff */
[-C--:B------:R-:W-:Y:S02]  /*cf60*/  @!P4 LEA.HI.X.SX32 R12, R0, R4.reuse, 0x1, P1 ;  /* 0x00000004000cc211 */ /* 0x080fe400008f0eff */
[-C--:B------:R-:W-:Y:S02]  /*cf70*/  @!P5 LEA.HI.X.SX32 R2, R2, R4.reuse, 0x1, P2 ;  /* 0x000000040202d211 */ /* 0x080fe400010f0eff */
[----:B------:R-:W-:Y:S02]  /*cf80*/  @!P5 LEA R6, P1, R5, c[0x0][0x200], 0x2 ;  /* 0x000080000506da11 */ /* 0x000fe400078210ff */
[----:B------:R-:W-:Y:S02]  /*cf90*/  @!P6 LEA R8, P2, R3, c[0x0][0x200], 0x2 ;  /* 0x000080000308ea11 */ /* 0x000fe400078410ff */
[----:B------:R-:W-:Y:S02]  /*cfa0*/  @!P3 LEA.HI.X.SX32 R0, R7, R4, 0x1, P0 ;  /* 0x000000040700b211 */ /* 0x000fe400000f0eff */
[----:B------:R-:W-:-:S02]  /*cfb0*/  @!P5 LEA.HI.X R7, R5, c[0x0][0x204], R2, 0x2, P1 ;  /* 0x000081000507da11 */ /* 0x000fc400008f1402 */
[----:B------:R-:W-:Y:S02]  /*cfc0*/  @!P4 LEA R4, P1, R11, c[0x0][0x200], 0x2 ;  /* 0x000080000b04ca11 */ /* 0x000fe400078210ff */
[C---:B------:R-:W-:Y:S02]  /*cfd0*/  @!P3 LEA R2, P0, R10.reuse, c[0x0][0x200], 0x2 ;  /* 0x000080000a02ba11 */ /* 0x040fe400078010ff */
[----:B------:R-:W-:Y:S02]  /*cfe0*/  @!P6 LEA.HI.X R9, R3, c[0x0][0x204], R9, 0x2, P2 ;  /* 0x000081000309ea11 */ /* 0x000fe400010f1409 */
[----:B------:R-:W-:Y:S02]  /*cff0*/  @!P4 LEA.HI.X R5, R11, c[0x0][0x204], R12, 0x2, P1 ;  /* 0x000081000b05ca11 */ /* 0x000fe400008f140c */
[----:B------:R-:W-:Y:S01]  /*d000*/  @!P3 LEA.HI.X R3, R10, c[0x0][0x204], R0, 0x2, P0 ;  /* 0x000081000a03ba11 */ /* 0x000fe200000f1400 */
[----:B------:R4:W-:Y:S04]  /*d010*/  @!P6 STG.E [R8.64], R16 ;  /* 0x000000100800e986 */ /* 0x0009e8000c101908 */
[----:B------:R4:W-:Y:S04]  /*d020*/  @!P5 STG.E [R6.64], R15 ;  /* 0x0000000f0600d986 */ /* 0x0009e8000c101908 */
[----:B------:R4:W-:Y:S04]  /*d030*/  @!P4 STG.E [R4.64], R13 ;  /* 0x0000000d0400c986 */ /* 0x0009e8000c101908 */
[----:B------:R4:W-:Y:S02]  /*d040*/  @!P3 STG.E [R2.64], R14 ;  /* 0x0000000e0200b986 */ /* 0x0009e4000c101908 */
.L_x_7:
[----:B------:R-:W-:Y:S05]  /*d050*/  BSYNC B0 ;  /* 0x0000000000007941 */ /* 0x000fea0003800000 */
.L_x_6:
[----:B----4-:R-:W4:Y:S01]  /*d060*/  LDL.LU.64 R8, [R1+0x68] ;  /* 0x0000680001087983 */ /* 0x010f220000300a00 */
[----:B------:R-:W-:Y:S01]  /*d070*/  SHF.R.S32.HI R0, RZ, 0x1f, R18 ;  /* 0x0000001fff007819 */ /* 0x000fe20000011412 */
[----:B------:R-:W-:-:S02]  /*d080*/  ULDC.64 UR4, c[0x0][0x1e8] ;  /* 0x00007a0000047ab9 */ /* 0x000fc40000000a00 */
[----:B------:R-:W5:Y:S01]  /*d090*/  LDL.LU.64 R6, [R1+0x70] ;  /* 0x0000700001067983 */ /* 0x000f620000300a00 */
[----:B------:R-:W-:Y:S01]  /*d0a0*/  SHF.R.S32.HI R4, RZ, 0x1f, R19 ;  /* 0x0000001fff047819 */ /* 0x000fe20000011413 */
[----:B------:R-:W-:Y:S01]  /*d0b0*/  IMAD R0, R0, c[0x0][0x1e0], RZ ;  /* 0x0000780000007a24 */ /* 0x000fe200078e02ff */
[----:B------:R-:W-:Y:S02]  /*d0c0*/  USHF.L.U32 UR7, UR4, 0x5, URZ ;  /* 0x0000000504077899 */ /* 0x000fe4000800063f */
[----:B------:R-:W-:Y:S01]  /*d0d0*/  UMOV UR6, 0x5 ;  /* 0x0000000500067882 */ /* 0x000fe20000000000 */
[----:B------:R-:W-:Y:S01]  /*d0e0*/  IMAD R0, R18, c[0x0][0x1e4], R0 ;  /* 0x0000790012007a24 */ /* 0x000fe200078e0200 */
[----:B------:R-:W-:Y:S01]  /*d0f0*/  USHF.L.U64.HI UR5, UR4, UR6, UR5 ;  /* 0x0000000604057299 */ /* 0x000fe20008010205 */
[----:B------:R-:W-:-:S04]  /*d100*/  IMAD R4, R4, c[0x0][0x1f0], RZ ;  /* 0x00007c0004047a24 */ /* 0x000fc800078e02ff */
[----:B------:R-:W-:Y:S01]  /*d110*/  IMAD R4, R19, c[0x0][0x1f4], R4 ;  /* 0x00007d0013047a24 */ /* 0x000fe200078e0204 */
[--C-:B----4-:R-:W-:Y:S01]  /*d120*/  SHF.R.S32.HI R3, RZ, 0x1f, R8.reuse ;  /* 0x0000001fff037819 */ /* 0x110fe20000011408 */
[----:B------:R-:W-:-:S04]  /*d130*/  IMAD.MOV.U32 R2, RZ, RZ, R8 ;  /* 0x000000ffff027224 */ /* 0x000fc800078e0008 */
[----:B------:R-:W-:-:S04]  /*d140*/  IMAD.WIDE.U32 R2, R18, c[0x0][0x1e0], R2 ;  /* 0x0000780012027a25 */ /* 0x000fc800078e0002 */
[----:B------:R-:W-:Y:S02]  /*d150*/  IMAD.IADD R3, R3, 0x1, R0 ;  /* 0x0000000103037824 */ /* 0x000fe400078e0200 */
[----:B-----5:R-:W-:Y:S02]  /*d160*/  IMAD R0, R7, c[0x0][0x1e8], RZ ;  /* 0x00007a0007007a24 */ /* 0x020fe400078e02ff */
[----:B------:R-:W-:-:S04]  /*d170*/  IMAD.WIDE.U32 R2, R19, c[0x0][0x1f0], R2 ;  /* 0x00007c0013027a25 */ /* 0x000fc800078e0002 */
[----:B------:R-:W-:Y:S02]  /*d180*/  IMAD.IADD R3, R3, 0x1, R4 ;  /* 0x0000000103037824 */ /* 0x000fe400078e0204 */
[C---:B------:R-:W-:Y:S02]  /*d190*/  IMAD R0, R6.reuse, c[0x0][0x1ec], R0 ;  /* 0x00007b0006007a24 */ /* 0x040fe400078e0200 */
[----:B------:R-:W-:-:S04]  /*d1a0*/  IMAD.WIDE.U32 R2, R6, c[0x0][0x1e8], R2 ;  /* 0x00007a0006027a25 */ /* 0x000fc800078e0002 */
[----:B------:R-:W-:Y:S01]  /*d1b0*/  IMAD.IADD R0, R3, 0x1, R0 ;  /* 0x0000000103007824 */ /* 0x000fe200078e0200 */
[----:B------:R-:W-:-:S04]  /*d1c0*/  LEA R12, P0, R2, c[0x0][0x1d0], 0x1 ;  /* 0x00007400020c7a11 */ /* 0x000fc800078008ff */
[----:B------:R-:W-:Y:S02]  /*d1d0*/  LEA.HI.X R13, R2, c[0x0][0x1d4], R0, 0x1, P0 ;  /* 0x00007500020d7a11 */ /* 0x000fe400000f0c00 */
[----:B------:R-:W-:-:S03]  /*d1e0*/  IADD3 R2, P0, R12, UR7, RZ ;  /* 0x000000070c027c10 */ /* 0x000fc6000ff1e0ff */
[----:B--2---:R-:W-:Y:S01]  /*d1f0*/  STG.E.128 [R12.64], R24 ;  /* 0x000000180c007986 */ /* 0x004fe2000c101d08 */
[----:B------:R-:W-:Y:S02]  /*d200*/  IADD3.X R3, R13, UR5, RZ, P0, !PT ;  /* 0x000000050d037c10 */ /* 0x000fe400087fe4ff */
[----:B------:R-:W-:-:S03]  /*d210*/  IADD3 R10, P0, R2, UR7, RZ ;  /* 0x00000007020a7c10 */ /* 0x000fc6000ff1e0ff */
[----:B---3--:R2:W-:Y:S01]  /*d220*/  STG.E.128 [R2.64], R20 ;  /* 0x0000001402007986 */ /* 0x0085e2000c101d08 */
[----:B------:R-:W-:Y:S02]  /*d230*/  IADD3.X R11, R3, UR5, RZ, P0, !PT ;  /* 0x00000005030b7c10 */ /* 0x000fe400087fe4ff */
[----:B------:R-:W-:-:S03]  /*d240*/  IADD3 R8, P0, R10, UR7, RZ ;  /* 0x000000070a087c10 */ /* 0x000fc6000ff1e0ff */
[----:B------:R3:W-:Y:S01]  /*d250*/  STG.E.128 [R10.64], R32 ;  /* 0x000000200a007986 */ /* 0x0007e2000c101d08 */
[----:B------:R-:W-:Y:S02]  /*d260*/  IADD3.X R9, R11, UR5, RZ, P0, !PT ;  /* 0x000000050b097c10 */ /* 0x000fe400087fe4ff */
[----:B------:R-:W-:-:S03]  /*d270*/  IADD3 R6, P0, R8, UR7, RZ ;  /* 0x0000000708067c10 */ /* 0x000fc6000ff1e0ff */
[----:B-1----:R-:W-:Y:S01]  /*d280*/  STG.E.128 [R8.64], R48 ;  /* 0x0000003008007986 */ /* 0x002fe2000c101d08 */
[----:B------:R-:W-:Y:S02]  /*d290*/  IADD3.X R7, R9, UR5, RZ, P0, !PT ;  /* 0x0000000509077c10 */ /* 0x000fe400087fe4ff */
[----:B------:R-:W-:-:S03]  /*d2a0*/  IADD3 R4, P0, R6, UR7, RZ ;  /* 0x0000000706047c10 */ /* 0x000fc6000ff1e0ff */
[----:B------:R-:W-:Y:S01]  /*d2b0*/  STG.E.128 [R6.64], R44 ;  /* 0x0000002c06007986 */ /* 0x000fe2000c101d08 */
[----:B------:R-:W-:-:S05]  /*d2c0*/  IADD3.X R5, R7, UR5, RZ, P0, !PT ;  /* 0x0000000507057c10 */ /* 0x000fca00087fe4ff */
[----:B------:R-:W-:Y:S01]  /*d2d0*/  STG.E.128 [R4.64], R40 ;  /* 0x0000002804007986 */ /* 0x000fe2000c101d08 */
[----:B--2---:R-:W-:-:S04]  /*d2e0*/  IADD3 R2, P0, R4, UR7, RZ ;  /* 0x0000000704027c10 */ /* 0x004fc8000ff1e0ff */
[----:B------:R-:W-:Y:S02]  /*d2f0*/  IADD3.X R3, R5, UR5, RZ, P0, !PT ;  /* 0x0000000505037c10 */ /* 0x000fe400087fe4ff */
[----:B---3--:R-:W-:-:S03]  /*d300*/  IADD3 R10, P0, R2, UR7, RZ ;  /* 0x00000007020a7c10 */ /* 0x008fc6000ff1e0ff */
[----:B------:R-:W-:Y:S01]  /*d310*/  STG.E.128 [R2.64], R36 ;  /* 0x0000002402007986 */ /* 0x000fe2000c101d08 */
[----:B------:R-:W-:-:S05]  /*d320*/  IADD3.X R11, R3, UR5, RZ, P0, !PT ;  /* 0x00000005030b7c10 */ /* 0x000fca00087fe4ff */
[----:B------:R-:W-:Y:S01]  /*d330*/  STG.E.128 [R10.64], R28 ;  /* 0x0000001c0a007986 */ /* 0x000fe2000c101d08 */
[----:B------:R-:W-:Y:S05]  /*d340*/  EXIT ;  /* 0x000000000000794d */ /* 0x000fea0003800000 */
.L_x_0:
[----:B-12---:R-:W1:Y:S01]  /*d350*/  S2R R6, SR_TID.X ;  /* 0x0000000000067919 */ /* 0x006e620000002100 */
[----:B------:R-:W-:Y:S01]  /*d360*/  SHF.R.S32.HI R0, RZ, 0x1f, R22 ;  /* 0x0000001fff007819 */ /* 0x000fe20000011416 */
[----:B------:R-:W2:Y:S01]  /*d370*/  LDC.U8 R13, c[0x0][0x329] ;  /* 0x0000ca40ff0d7b82 */ /* 0x000ea20000000000 */
[----:B------:R-:W-:Y:S01]  /*d380*/  SHF.R.S32.HI R4, RZ, 0x1f, R23 ;  /* 0x0000001fff047819 */ /* 0x000fe20000011417 */
[----:B------:R-:W4:Y:S01]  /*d390*/  S2R R15, SR_CTAID.X ;  /* 0x00000000000f7919 */ /* 0x000f220000002500 */
[----:B------:R-:W-:Y:S01]  /*d3a0*/  ULDC.64 UR4, c[0x0][0x1e8] ;  /* 0x00007a0000047ab9 */ /* 0x000fe20000000a00 */
[----:B------:R-:W-:Y:S01]  /*d3b0*/  IMAD R0, R0, c[0x0][0x1e0], RZ ;  /* 0x0000780000007a24 */ /* 0x000fe200078e02ff */
[----:B------:R-:W-:Y:S02]  /*d3c0*/  USHF.L.U32 UR6, UR4, 0x5, URZ ;  /* 0x0000000504067899 */ /* 0x000fe4000800063f */
[----:B------:R-:W-:Y:S01]  /*d3d0*/  UMOV UR7, 0x5 ;  /* 0x0000000500077882 */ /* 0x000fe20000000000 */
[----:B------:R-:W-:Y:S01]  /*d3e0*/  IMAD R0, R22, c[0x0][0x1e4], R0 ;  /* 0x0000790016007a24 */ /* 0x000fe200078e0200 */
[----:B------:R-:W5:Y:S01]  /*d3f0*/  LDC.U8 R12, c[0x0][0x328] ;  /* 0x0000ca00ff0c7b82 */ /* 0x000f620000000000 */
[----:B------:R-:W-:Y:S01]  /*d400*/  USHF.L.U64.HI UR5, UR4, UR7, UR5 ;  /* 0x0000000704057299 */ /* 0x000fe20008010205 */
[----:B-1----:R-:W-:-:S02]  /*d410*/  SHF.R.S32.HI R10, RZ, 0x1f, R6 ;  /* 0x0000001fff0a7819 */ /* 0x002fc40000011406 */
[----:B--2---:R-:W-:Y:S02]  /*d420*/  ISETP.NE.AND P0, PT, R13, RZ, PT ;  /* 0x000000ff0d00720c */ /* 0x004fe40003f05270 */
[----:B------:R-:W-:Y:S01]  /*d430*/  LEA.HI R10, R10, R6, RZ, 0x3 ;  /* 0x000000060a0a7211 */ /* 0x000fe200078f18ff */
[----:B----4-:R-:W-:Y:S01]  /*d440*/  IMAD.SHL.U32 R15, R15, 0x80, RZ ;  /* 0x000000800f0f7824 */ /* 0x010fe200078e00ff */
[----:B------:R-:W-:Y:S02]  /*d450*/  LOP3.LUT P6, RZ, R6, 0x7, RZ, 0xc0, !PT ;  /* 0x0000000706ff7812 */ /* 0x000fe400078cc0ff */
[----:B------:R-:W-:Y:S02]  /*d460*/  LOP3.LUT R2, R10, 0x1ffffff8, RZ, 0xc0, !PT ;  /* 0x1ffffff80a027812 */ /* 0x000fe400078ec0ff */
[----:B------:R-:W-:Y:S02]  /*d470*/  SHF.R.S32.HI R10, RZ, 0x3, R10 ;  /* 0x00000003ff0a7819 */ /* 0x000fe4000001140a */
[----:B------:R-:W-:Y:S01]  /*d480*/  IADD3 R18, -R15, c[0x0][0x214], RZ ;  /* 0x000085000f127a10 */ /* 0x000fe20007ffe1ff */
[----:B------:R-:W-:Y:S01]  /*d490*/  IMAD.IADD R2, R6, 0x1, -R2 ;  /* 0x0000000106027824 */ /* 0x000fe200078e0a02 */
[----:B------:R-:W-:-:S03]  /*d4a0*/  SHF.R.S32.HI R11, RZ, 0x1f, R10 ;  /* 0x0000001fff0b7819 */ /* 0x000fc6000001140a */
[----:B------:R-:W-:-:S05]  /*d4b0*/  IMAD.SHL.U32 R2, R2, 0x8, RZ ;  /* 0x0000000802027824 */ /* 0x000fca00078e00ff */
[----:B------:R-:W-:-:S05]  /*d4c0*/  SHF.R.S32.HI R3, RZ, 0x1f, R2 ;  /* 0x0000001fff037819 */ /* 0x000fca0000011402 */
[----:B------:R-:W-:-:S04]  /*d4d0*/  IMAD.WIDE.U32 R2, R22, c[0x0][0x1e0], R2 ;  /* 0x0000780016027a25 */ /* 0x000fc800078e0002 */
[----:B------:R-:W-:Y:S02]  /*d4e0*/  IMAD.IADD R3, R0, 0x1, R3 ;  /* 0x0000000100037824 */ /* 0x000fe400078e0203 */
[----:B------:R-:W-:Y:S02]  /*d4f0*/  IMAD R0, R4, c[0x0][0x1f0], RZ ;  /* 0x00007c0004007a24 */ /* 0x000fe400078e02ff */
[----:B------:R-:W-:-:S04]  /*d500*/  IMAD.WIDE.U32 R2, R23, c[0x0][0x1f0], R2 ;  /* 0x00007c0017027a25 */ /* 0x000fc800078e0002 */
[----:B------:R-:W-:Y:S02]  /*d510*/  IMAD R0, R23, c[0x0][0x1f4], R0 ;  /* 0x00007d0017007a24 */ /* 0x000fe400078e0200 */
[----:B------:R-:W-:Y:S01]  /*d520*/  IMAD.WIDE R4, R14, 0x80, R10 ;  /* 0x000000800e047825 */ /* 0x000fe200078e020a */
[----:B------:R-:W-:-:S03]  /*d530*/  IADD3 R14, R10, 0x30, RZ ;  /* 0x000000300a0e7810 */ /* 0x000fc60007ffe0ff */
[----:B------:R-:W-:Y:S01]  /*d540*/  IMAD.IADD R3, R0, 0x1, R3 ;  /* 0x0000000100037824 */ /* 0x000fe200078e0203 */
[----:B------:R-:W-:Y:S01]  /*d550*/  ISETP.GE.OR P4, PT, R14, R18, P6 ;  /* 0x000000120e00720c */ /* 0x000fe20003786670 */
[----:B------:R-:W-:Y:S02]  /*d560*/  IMAD R0, R5, c[0x0][0x1e8], RZ ;  /* 0x00007a0005007a24 */ /* 0x000fe400078e02ff */
[----:B------:R-:W-:-:S04]  /*d570*/  IMAD.WIDE.U32 R2, R4, c[0x0][0x1e8], R2 ;  /* 0x00007a0004027a25 */ /* 0x000fc800078e0002 */
[----:B------:R-:W-:Y:S01]  /*d580*/  IMAD R0, R4, c[0x0][0x1ec], R0 ;  /* 0x00007b0004007a24 */ /* 0x000fe200078e0200 */
[----:B------:R-:W-:Y:S01]  /*d590*/  LEA R8, P1, R2, c[0x0][0x1d0], 0x1 ;  /* 0x0000740002087a11 */ /* 0x000fe200078208ff */
[----:B------:R-:W-:Y:S02]  /*d5a0*/  IMAD R11, R22, c[0x0][0x214], RZ ;  /* 0x00008500160b7a24 */ /* 0x000fe400078e02ff */
[----:B------:R-:W-:Y:S01]  /*d5b0*/  IMAD.IADD R0, R0, 0x1, R3 ;  /* 0x0000000100007824 */ /* 0x000fe200078e0203 */
[----:B------:R-:W-:Y:S01]  /*d5c0*/  IADD3 R6, P2, R8, UR6, RZ ;  /* 0x0000000608067c10 */ /* 0x000fe2000ff5e0ff */
[----:B------:R-:W-:-:S03]  /*d5d0*/  @P0 IMAD.MOV.U32 R3, RZ, RZ, c[0x0][0x210] ;  /* 0x00008400ff030624 */ /* 0x000fc600078e00ff */
[----:B------:R-:W-:Y:S01]  /*d5e0*/  LEA.HI.X R9, R2, c[0x0][0x1d4], R0, 0x1, P1 ;  /* 0x0000750002097a11 */ /* 0x000fe200008f0c00 */
[----:B------:R-:W-:Y:S01]  /*d5f0*/  @!P0 IMAD.MOV.U32 R2, RZ, RZ, c[0x0][0x214] ;  /* 0x00008500ff028624 */ /* 0x000fe200078e00ff */
[----:B-----5:R-:W-:Y:S01]  /*d600*/  @!P0 ISETP.NE.AND P1, PT, R12, RZ, PT ;  /* 0x000000ff0c00820c */ /* 0x020fe20003f25270 */
[----:B------:R-:W-:Y:S01]  /*d610*/  @P0 IMAD R0, R3, c[0x0][0x214], RZ ;  /* 0x0000850003000a24 */ /* 0x000fe200078e02ff */
[----:B------:R-:W-:Y:S01]  /*d620*/  IADD3.X R7, R9, UR5, RZ, P2, !PT ;  /* 0x0000000509077c10 */ /* 0x000fe200097fe4ff */
[----:B------:R-:W-:Y:S01]  /*d630*/  @P0 IMAD.MOV.U32 R3, RZ, RZ, 0x1 ;  /* 0x00000001ff030424 */ /* 0x000fe200078e00ff */
[----:B------:R-:W-:Y:S01]  /*d640*/  @!P0 SEL R0, R2, c[0x0][0x234], !P1 ;  /* 0x00008d0002008a07 */ /* 0x000fe20004800000 */
[----:B------:R1:W-:Y:S01]  /*d650*/  STG.E.128 [R8.64], RZ ;  /* 0x000000ff08007986 */ /* 0x0003e2000c101d08 */
[----:B------:R-:W-:Y:S02]  /*d660*/  IADD3 R4, P2, R6, UR6, RZ ;  /* 0x0000000606047c10 */ /* 0x000fe4000ff5e0ff */
[----:B------:R-:W-:Y:S01]  /*d670*/  ISETP.NE.AND P1, PT, R12, RZ, PT ;  /* 0x000000ff0c00720c */ /* 0x000fe20003f25270 */
[----:B------:R-:W-:Y:S01]  /*d680*/  @!P0 IMAD R3, R0, c[0x0][0x1c0], RZ ;  /* 0x0000700000038a24 */ /* 0x000fe200078e02ff */
[----:B------:R-:W-:Y:S01]  /*d690*/  IADD3.X R5, R7, UR5, RZ, P2, !PT ;  /* 0x0000000507057c10 */ /* 0x000fe200097fe4ff */
[----:B------:R2:W-:Y:S01]  /*d6a0*/  STG.E.128 [R6.64], RZ ;  /* 0x000000ff06007986 */ /* 0x0005e2000c101d08 */
[----:B------:R-:W-:-:S02]  /*d6b0*/  ISETP.EQ.AND P1, PT, R13, RZ, P1 ;  /* 0x000000ff0d00720c */ /* 0x000fc40000f22270 */
[----:B------:R-:W-:Y:S01]  /*d6c0*/  IADD3 R2, P2, R4, UR6, RZ ;  /* 0x0000000604027c10 */ /* 0x000fe2000ff5e0ff */
[----:B------:R4:W-:Y:S01]  /*d6d0*/  STG.E.128 [R4.64], RZ ;  /* 0x000000ff04007986 */ /* 0x0009e2000c101d08 */
[C---:B------:R-:W-:Y:S02]  /*d6e0*/  IADD3 R13, R10.reuse, 0x10, RZ ;  /* 0x000000100a0d7810 */ /* 0x040fe40007ffe0ff */
[----:B------:R-:W-:-:S04]  /*d6f0*/  IADD3 R12, R10, 0x20, RZ ;  /* 0x000000200a0c7810 */ /* 0x000fc80007ffe0ff */
[----:B------:R-:W-:Y:S01]  /*d700*/  ISETP.GE.OR P5, PT, R12, R18, P6 ;  /* 0x000000120c00720c */ /* 0x000fe200037a6670 */
[----:B-1----:R-:W-:Y:S01]  /*d710*/  IMAD R8, R22, R3, RZ ;  /* 0x0000000316087224 */ /* 0x002fe200078e02ff */
[----:B------:R-:W-:-:S04]  /*d720*/  IADD3.X R3, R5, UR5, RZ, P2, !PT ;  /* 0x0000000505037c10 */ /* 0x000fc800097fe4ff */
[----:B------:R-:W-:Y:S01]  /*d730*/  SEL R8, R8, RZ, !P1 ;  /* 0x000000ff08087207 */ /* 0x000fe20004800000 */
[----:B------:R1:W-:Y:S01]  /*d740*/  STG.E.128 [R2.64], RZ ;  /* 0x000000ff02007986 */ /* 0x0003e2000c101d08 */
[----:B--2---:R-:W-:Y:S02]  /*d750*/  SHF.R.S32.HI R6, RZ, 0x1f, R11 ;  /* 0x0000001fff067819 */ /* 0x004fe4000001140b */
[----:B------:R-:W-:Y:S01]  /*d760*/  SEL R11, R11, RZ, P1 ;  /* 0x000000ff0b0b7207 */ /* 0x000fe20000800000 */
[----:B------:R-:W-:Y:S01]  /*d770*/  IMAD R9, R23, R0, R8 ;  /* 0x0000000017097224 */ /* 0x000fe200078e0208 */
[----:B----4-:R-:W-:Y:S01]  /*d780*/  IADD3 R4, P2, R2, UR6, RZ ;  /* 0x0000000602047c10 */ /* 0x010fe2000ff5e0ff */
[----:B------:R-:W-:Y:S02]  /*d790*/  @P0 IMAD.MOV.U32 R8, RZ, RZ, c[0x0][0x210] ;  /* 0x00008400ff080624 */ /* 0x000fe400078e00ff */
[----:B------:R-:W-:Y:S01]  /*d7a0*/  @!P0 IMAD.MOV.U32 R8, RZ, RZ, 0x1 ;  /* 0x00000001ff088424 */ /* 0x000fe200078e00ff */
[----:B------:R-:W-:-:S02]  /*d7b0*/  IADD3.X R5, R3, UR5, RZ, P2, !PT ;  /* 0x0000000503057c10 */ /* 0x000fc400097fe4ff */
[----:B------:R-:W-:Y:S01]  /*d7c0*/  ISETP.GE.OR P2, PT, R10, R18, P6 ;  /* 0x000000120a00720c */ /* 0x000fe20003746670 */
[----:B------:R-:W-:Y:S02]  /*d7d0*/  IMAD R0, R15, R8, RZ ;  /* 0x000000080f007224 */ /* 0x000fe400078e02ff */
[----:B------:R2:W-:Y:S01]  /*d7e0*/  STG.E.128 [R4.64], RZ ;  /* 0x000000ff04007986 */ /* 0x0005e2000c101d08 */
[----:B-1----:R-:W-:-:S04]  /*d7f0*/  IADD3 R2, P0, R4, UR6, RZ ;  /* 0x0000000604027c10 */ /* 0x002fc8000ff1e0ff */
[----:B------:R-:W-:-:S05]  /*d800*/  IADD3.X R3, R5, UR5, RZ, P0, !PT ;  /* 0x0000000505037c10 */ /* 0x000fca00087fe4ff */
[----:B------:R1:W-:Y:S01]  /*d810*/  STG.E.128 [R2.64], RZ ;  /* 0x000000ff02007986 */ /* 0x0003e2000c101d08 */
[----:B--2---:R-:W-:Y:S02]  /*d820*/  SEL R5, R6, RZ, P1 ;  /* 0x000000ff06057207 */ /* 0x004fe40000800000 */
[--C-:B------:R-:W-:Y:S02]  /*d830*/  IADD3 R11, P1, P0, R0, R11, R9.reuse ;  /* 0x0000000b000b7210 */ /* 0x100fe4000783e009 */
[----:B------:R-:W-:Y:S01]  /*d840*/  SHF.R.S32.HI R4, RZ, 0x1f, R0 ;  /* 0x0000001fff047819 */ /* 0x000fe20000011400 */
[----:B------:R-:W-:Y:S01]  /*d850*/  @!P2 IMAD R0, R10, R8, RZ ;  /* 0x000000080a00a224 */ /* 0x000fe200078e02ff */
[----:B------:R-:W-:-:S04]  /*d860*/  SHF.R.S32.HI R9, RZ, 0x1f, R9 ;  /* 0x0000001fff097819 */ /* 0x000fc80000011409 */
[----:B------:R-:W-:Y:S02]  /*d870*/  IADD3.X R9, R4, R5, R9, P1, P0 ;  /* 0x0000000504097210 */ /* 0x000fe40000fe0409 */
[----:B------:R-:W-:Y:S02]  /*d880*/  ISETP.GE.OR P1, PT, R13, R18, P6 ;  /* 0x000000120d00720c */ /* 0x000fe40003726670 */
[----:B------:R-:W-:-:S04]  /*d890*/  @!P2 IADD3 R5, P0, R0, R11, RZ ;  /* 0x0000000b0005a210 */ /* 0x000fc80007f1e0ff */
[----:B------:R-:W-:Y:S02]  /*d8a0*/  @!P2 LEA.HI.X.SX32 R0, R0, R9, 0x1, P0 ;  /* 0x000000090000a211 */ /* 0x000fe400000f0eff */
[----:B-1----:R-:W-:Y:S02]  /*d8b0*/  IADD3 R2, P3, R2, UR6, RZ ;  /* 0x0000000602027c10 */ /* 0x002fe4000ff7e0ff */
[----:B------:R-:W-:Y:S02]  /*d8c0*/  @!P2 LEA R4, P0, R5, c[0x0][0x200], 0x2 ;  /* 0x000080000504aa11 */ /* 0x000fe400078010ff */
[----:B------:R-:W-:Y:S02]  /*d8d0*/  IADD3.X R3, R3, UR5, RZ, P3, !PT ;  /* 0x0000000503037c10 */ /* 0x000fe40009ffe4ff */
[----:B------:R-:W-:Y:S02]  /*d8e0*/  IADD3 R6, P3, R2, UR6, RZ ;  /* 0x0000000602067c10 */ /* 0x000fe4000ff7e0ff */
[----:B------:R-:W-:Y:S01]  /*d8f0*/  @!P2 LEA.HI.X R5, R5, c[0x0][0x204], R0, 0x2, P0 ;  /* 0x000081000505aa11 */ /* 0x000fe200000f1400 */
[-C--:B------:R-:W-:Y:S01]  /*d900*/  @!P1 IMAD R0, R13, R8.reuse, RZ ;  /* 0x000000080d009224 */ /* 0x080fe200078e02ff */
[----:B------:R-:W-:Y:S01]  /*d910*/  IADD3.X R7, R3, UR5, RZ, P3, !PT ;  /* 0x0000000503077c10 */ /* 0x000fe20009ffe4ff */
[----:B------:R1:W-:Y:S04]  /*d920*/  STG.E.128 [R2.64], RZ ;  /* 0x000000ff02007986 */ /* 0x0003e8000c101d08 */
[----:B------:R2:W-:Y:S01]  /*d930*/  STG.E.128 [R6.64], RZ ;  /* 0x000000ff06007986 */ /* 0x0005e2000c101d08 */
[----:B-1----:R-:W-:Y:S01]  /*d940*/  @!P2 IMAD.MOV.U32 R2, RZ, RZ, 0x7f800000 ;  /* 0x7f800000ff02a424 */ /* 0x002fe200078e00ff */
[----:B------:R-:W-:Y:S01]  /*d950*/  @!P1 IADD3 R3, P0, R0, R11, RZ ;  /* 0x0000000b00039210 */ /* 0x000fe20007f1e0ff */
[----:B--2---:R-:W-:Y:S01]  /*d960*/  @!P5 IMAD R6, R12, R8, RZ ;  /* 0x000000080c06d224 */ /* 0x004fe200078e02ff */
[----:B------:R-:W-:-:S02]  /*d970*/  IADD3 R7, R10, 0x40, RZ ;  /* 0x000000400a077810 */ /* 0x000fc40007ffe0ff */
[----:B------:R1:W-:Y:S02]  /*d980*/  @!P2 STG.E [R4.64], R2 ;  /* 0x000000020400a986 */ /* 0x0003e4000c101908 */
[----:B------:R-:W-:Y:S02]  /*d990*/  ISETP.GE.OR P3, PT, R7, R18, P6 ;  /* 0x000000120700720c */ /* 0x000fe40003766670 */
[----:B-1----:R-:W-:Y:S01]  /*d9a0*/  @!P1 LEA.HI.X.SX32 R4, R0, R9, 0x1, P0 ;  /* 0x0000000900049211 */ /* 0x002fe200000f0eff */
[----:B------:R-:W-:Y:S01]  /*d9b0*/  @!P4 IMAD R5, R14, R8, RZ ;  /* 0x000000080e05c224 */ /* 0x000fe200078e02ff */
[C---:B------:R-:W-:Y:S02]  /*d9c0*/  @!P1 LEA R2, P2, R3.reuse, c[0x0][0x200], 0x2 ;  /* 0x0000800003029a11 */ /* 0x040fe400078410ff */
[----:B------:R-:W-:Y:S02]  /*d9d0*/  @!P5 IADD3 R0, P0, R6, R11, RZ ;  /* 0x0000000b0600d210 */ /* 0x000fe40007f1e0ff */
[----:B------:R-:W-:-:S02]  /*d9e0*/  @!P1 LEA.HI.X R3, R3, c[0x0][0x204], R4, 0x2, P2 ;  /* 0x0000810003039a11 */ /* 0x000fc400010f1404 */
[----:B------:R-:W-:Y:S02]  /*d9f0*/  @!P5 LEA.HI.X.SX32 R12, R6, R9, 0x1, P0 ;  /* 0x00000009060cd211 */ /* 0x000fe400000f0eff */
[----:B------:R-:W-:Y:S02]  /*da00*/  @!P5 LEA R16, P2, R0, c[0x0][0x200], 0x2 ;  /* 0x000080000010da11 */ /* 0x000fe400078410ff */
[----:B------:R-:W-:Y:S02]  /*da10*/  IADD3 R6, R10, 0x50, RZ ;  /* 0x000000500a067810 */ /* 0x000fe40007ffe0ff */
[----:B------:R-:W-:Y:S02]  /*da20*/  @!P4 IADD3 R4, P0, R5, R11, RZ ;  /* 0x0000000b0504c210 */ /* 0x000fe40007f1e0ff */
[----:B------:R-:W-:Y:S01]  /*da30*/  @!P5 LEA.HI.X R17, R0, c[0x0][0x204], R12, 0x2, P2 ;  /* 0x000081000011da11 */ /* 0x000fe200010f140c */
[----:B------:R-:W-:Y:S01]  /*da40*/  @!P1 IMAD.MOV.U32 R0, RZ, RZ, 0x7f800000 ;  /* 0x7f800000ff009424 */ /* 0x000fe200078e00ff */
[----:B------:R-:W-:-:S02]  /*da50*/  ISETP.GE.OR P2, PT, R6, R18, P6 ;  /* 0x000000120600720c */ /* 0x000fc40003746670 */
[----:B------:R-:W-:Y:S01]  /*da60*/  @!P4 LEA.HI.X.SX32 R13, R5, R9, 0x1, P0 ;  /* 0x00000009050dc211 */ /* 0x000fe200000f0eff */
[----:B------:R-:W-:Y:S01]  /*da70*/  @!P3 IMAD R5, R7, R8, RZ ;  /* 0x000000080705b224 */ /* 0x000fe200078e02ff */
[----:B------:R-:W-:Y:S01]  /*da80*/  @!P4 LEA R14, P0, R4, c[0x0][0x200], 0x2 ;  /* 0x00008000040eca11 */ /* 0x000fe200078010ff */
[----:B------:R1:W-:Y:S01]  /*da90*/  @!P1 STG.E [R2.64], R0 ;  /* 0x0000000002009986 */ /* 0x0003e2000c101908 */
[----:B------:R-:W-:Y:S02]  /*daa0*/  IADD3 R12, R10, 0x60, RZ ;  /* 0x000000600a0c7810 */ /* 0x000fe40007ffe0ff */
[----:B------:R-:W-:Y:S01]  /*dab0*/  @!P4 LEA.HI.X R15, R4, c[0x0][0x204], R13, 0x2, P0 ;  /* 0x00008100040fca11 */ /* 0x000fe200000f140d */
[----:B------:R-:W-:Y:S01]  /*dac0*/  @!P3 IMAD.MOV.U32 R13, RZ, RZ, 0x7f800000 ;  /* 0x7f800000ff0db424 */ /* 0x000fe200078e00ff */
[----:B------:R-:W-:Y:S02]  /*dad0*/  ISETP.GE.OR P1, PT, R12, R18, P6 ;  /* 0x000000120c00720c */ /* 0x000fe40003726670 */
[----:B-1----:R-:W-:Y:S01]  /*dae0*/  @!P3 IADD3 R0, P0, R5, R11, RZ ;  /* 0x0000000b0500b210 */ /* 0x002fe20007f1e0ff */
[----:B------:R-:W-:-:S10]  /*daf0*/  @!P2 IMAD R2, R6, R8, RZ ;  /* 0x000000080602a224 */ /* 0x000fd400078e02ff */
[----:B------:R-:W-:Y:S01]  /*db00*/  @!P1 IMAD R3, R12, R8, RZ ;  /* 0x000000080c039224 */ /* 0x000fe200078e02ff */
[----:B------:R-:W-:Y:S01]  /*db10*/  @!P3 LEA.HI.X.SX32 R5, R5, R9, 0x1, P0 ;  /* 0x000000090505b211 */ /* 0x000fe200000f0eff */
[----:B------:R-:W-:Y:S01]  /*db20*/  @!P5 IMAD.MOV.U32 R12, RZ, RZ, 0x7f800000 ;  /* 0x7f800000ff0cd424 */ /* 0x000fe200078e00ff */
[----:B------:R-:W-:-:S04]  /*db30*/  @!P3 LEA R6, P0, R0, c[0x0][0x200], 0x2 ;  /* 0x000080000006ba11 */ /* 0x000fc800078010ff */
[----:B------:R-:W-:Y:S01]  /*db40*/  @!P3 LEA.HI.X R7, R0, c[0x0][0x204], R5, 0x2, P0 ;  /* 0x000081000007ba11 */ /* 0x000fe200000f1405 */
[----:B------:R1:W-:Y:S01]  /*db50*/  @!P5 STG.E [R16.64], R12 ;  /* 0x0000000c1000d986 */ /* 0x0003e2000c101908 */
[----:B------:R-:W-:-:S04]  /*db60*/  @!P2 IADD3 R0, P0, R2, R11, RZ ;  /* 0x0000000b0200a210 */ /* 0x000fc80007f1e0ff */
[----:B------:R-:W-:Y:S02]  /*db70*/  @!P2 LEA.HI.X.SX32 R2, R2, R9, 0x1, P0 ;  /* 0x000000090202a211 */ /* 0x000fe400000f0eff */
[----:B------:R-:W-:-:S04]  /*db80*/  @!P2 LEA R4, P0, R0, c[0x0][0x200], 0x2 ;  /* 0x000080000004aa11 */ /* 0x000fc800078010ff */
[----:B------:R-:W-:Y:S02]  /*db90*/  @!P2 LEA.HI.X R5, R0, c[0x0][0x204], R2, 0x2, P0 ;  /* 0x000081000005aa11 */ /* 0x000fe400000f1402 */
[----:B------:R-:W-:-:S04]  /*dba0*/  @!P1 IADD3 R0, P0, R3, R11, RZ ;  /* 0x0000000b03009210 */ /* 0x000fc80007f1e0ff */
[----:B------:R-:W-:Y:S02]  /*dbb0*/  @!P1 LEA.HI.X.SX32 R3, R3, R9, 0x1, P0 ;  /* 0x0000000903039211 */ /* 0x000fe400000f0eff */
[----:B------:R-:W-:-:S04]  /*dbc0*/  @!P1 LEA R2, P0, R0, c[0x0][0x200], 0x2 ;  /* 0x0000800000029a11 */ /* 0x000fc800078010ff */
[----:B------:R-:W-:Y:S01]  /*dbd0*/  @!P1 LEA.HI.X R3, R0, c[0x0][0x204], R3, 0x2, P0 ;  /* 0x0000810000039a11 */ /* 0x000fe200000f1403 */
[----:B------:R-:W-:Y:S02]  /*dbe0*/  @!P4 IMAD.MOV.U32 R0, RZ, RZ, 0x7f800000 ;  /* 0x7f800000ff00c424 */ /* 0x000fe400078e00ff */
[----:B-1----:R-:W-:-:S03]  /*dbf0*/  @!P2 IMAD.MOV.U32 R12, RZ, RZ, 0x7f800000 ;  /* 0x7f800000ff0ca424 */ /* 0x002fc600078e00ff */
[----:B------:R1:W-:Y:S04]  /*dc00*/  @!P4 STG.E [R14.64], R0 ;  /* 0x000000000e00c986 */ /* 0x0003e8000c101908 */
[----:B------:R-:W-:Y:S04]  /*dc10*/  @!P3 STG.E [R6.64], R13 ;  /* 0x0000000d0600b986 */ /* 0x000fe8000c101908 */
[----:B------:R-:W-:Y:S01]  /*dc20*/  @!P2 STG.E [R4.64], R12 ;  /* 0x0000000c0400a986 */ /* 0x000fe2000c101908 */
[----:B-1----:R-:W-:-:S05]  /*dc30*/  @!P1 IMAD.MOV.U32 R0, RZ, RZ, 0x7f800000 ;  /* 0x7f800000ff009424 */ /* 0x002fca00078e00ff */
[----:B------:R1:W-:Y:S02]  /*dc40*/  @!P1 STG.E [R2.64], R0 ;  /* 0x0000000002009986 */ /* 0x0003e4000c101908 */
[----:B-1----:R-:W-:-:S04]  /*dc50*/  IADD3 R0, R10, 0x70, RZ ;  /* 0x000000700a007810 */ /* 0x002fc80007ffe0ff */
[----:B------:R-:W-:-:S13]  /*dc60*/  ISETP.GE.OR P6, PT, R0, R18, P6 ;  /* 0x000000120000720c */ /* 0x000fda00037c6670 */
[----:B------:R-:W-:Y:S05]  /*dc70*/  @P6 EXIT ;  /* 0x000000000000694d */ /* 0x000fea0003800000 */
[----:B------:R-:W-:-:S05]  /*dc80*/  IMAD R0, R0, R8, RZ ;  /* 0x0000000800007224 */ /* 0x000fca00078e02ff */
[----:B------:R-:W-:-:S04]  /*dc90*/  IADD3 R3, P0, R0, R11, RZ ;  /* 0x0000000b00037210 */ /* 0x000fc80007f1e0ff */
[----:B------:R-:W-:Y:S02]  /*dca0*/  LEA.HI.X.SX32 R0, R0, R9, 0x1, P0 ;  /* 0x0000000900007211 */ /* 0x000fe400000f0eff */
[----:B------:R-:W-:-:S04]  /*dcb0*/  LEA R2, P0, R3, c[0x0][0x200], 0x2 ;  /* 0x0000800003027a11 */ /* 0x000fc800078010ff */
[----:B------:R-:W-:Y:S01]  /*dcc0*/  LEA.HI.X R3, R3, c[0x0][0x204], R0, 0x2, P0 ;  /* 0x0000810003037a11 */ /* 0x000fe200000f1400 */
[----:B------:R-:W-:-:S05]  /*dcd0*/  IMAD.MOV.U32 R0, RZ, RZ, 0x7f800000 ;  /* 0x7f800000ff007424 */ /* 0x000fca00078e00ff */
[----:B------:R-:W-:Y:S01]  /*dce0*/  STG.E [R2.64], R0 ;  /* 0x0000000002007986 */ /* 0x000fe2000c101908 */
[----:B------:R-:W-:Y:S05]  /*dcf0*/  EXIT ;  /* 0x000000000000794d */ /* 0x000fea0003800000 */
.L_x_8:
[----:B------:R-:W-:-:S00]  /*dd00*/  BRA `(.L_x_8) ;  /* 0xfffffff000007947 */ /* 0x000fc0000383ffff */
[----:B------:R-:W-:-:S00]  /*dd10*/  NOP ;  /* 0x0000000000007918 */ /* 0x000fc00000000000 */
        /* <DEDUP_REMOVED lines=14> */
.L_x_1130:


//--------------------- .text._ZN5flash16flash_fwd_kernelI23Flash_fwd_kernel_traitsILi64ELi128ELi128ELi4ELb0ELb0EN7cutlass10bfloat16_tE19Flash_kernel_traitsILi64ELi128ELi128ELi4ES3_EELb0ELb1ELb0ELb0ELb1ELb1ELb1ELb0EEEvNS_16Flash_fwd_paramsE --------------------------
	.section	.text._ZN5flash16flash_fwd_kernelI23Flash_fwd_kernel_traitsILi64ELi128ELi128ELi4ELb0ELb0EN7cutlass10bfloat16_tE19Flash_kernel_traitsILi64ELi128ELi128ELi4ES3_EELb0ELb1ELb0ELb0ELb1ELb1ELb1ELb0EEEvNS_16Flash_fwd_paramsE,"ax",@progbits
	.sectioninfo	@"SHI_REGISTERS=255"
	.align	128
        .global         _ZN5flash16flash_fwd_kernelI23Flash_fwd_kernel_traitsILi64ELi128ELi128ELi4ELb0ELb0EN7cutlass10bfloat16_tE19Flash_kernel_traitsILi64ELi128ELi128ELi4ES3_EELb0ELb1ELb0ELb0ELb1ELb1ELb1ELb0EEEvNS_16Flash_fwd_paramsE
        .type           _ZN5flash16flash_fwd_kernelI23Flash_fwd_kernel_traitsILi64ELi128ELi128ELi4ELb0ELb0EN7cutlass10bfloat16_tE19Flash_kernel_traitsILi64ELi128ELi128ELi4ES3_EELb0ELb1ELb0ELb0ELb1ELb1ELb1ELb0EEEvNS_16Flash_fwd_paramsE,@function
        .size           _ZN5flash16flash_fwd_kernelI23Flash_fwd_kernel_traitsILi64ELi128ELi128ELi4ELb0ELb0EN7cutlass10bfloat16_tE19Flash_kernel_traitsILi64ELi128ELi128ELi4ES3_EELb0ELb1ELb0ELb0ELb1ELb1ELb1ELb0EEEvNS_16Flash_fwd_paramsE,(.L_x_1131 - _ZN5flash16flash_fwd_kernelI23Flash_fwd_kernel_traitsILi64ELi128ELi128ELi4ELb0ELb0EN7cutlass10bfloat16_tE19Flash_kernel_traitsILi64ELi128ELi128ELi4ES3_EELb0ELb1ELb0ELb0ELb1ELb1ELb1ELb0EEEvNS_16Flash_fwd_paramsE)
        .other          _ZN5flash16flash_fwd_kernelI23Flash_fwd_kernel_traitsILi64ELi128ELi128ELi4ELb0ELb0EN7cutlass10bfloat16_tE19Flash_kernel_traitsILi64ELi128ELi128ELi4ES3_EELb0ELb1ELb0ELb0ELb1ELb1ELb1ELb0EEEvNS_16Flash_fwd_paramsE,@"STO_CUDA_ENTRY STV_DEFAULT"
_ZN5flash16flash_fwd_kernelI23Flash_fwd_kernel_traitsILi64ELi128ELi128ELi4ELb0ELb0EN7cutlass10bfloat16_tE19Flash_kernel_traitsILi64ELi128ELi128ELi4ES3_EELb0ELb1ELb0ELb0ELb1ELb1ELb1ELb0EEEvNS_16Flash_fwd_paramsE:
.text._ZN5flash16flash_fwd_kernelI23Flash_fwd_kernel_traitsILi64ELi128ELi128ELi4ELb0ELb0EN7cutlass10bfloat16_tE19Flash_kernel_traitsILi64ELi128ELi128ELi4ES3_EELb0ELb1ELb0ELb0ELb1ELb1ELb1ELb0EEEvNS_16Flash_fwd_paramsE:
        /* <DEDUP_REMOVED lines=37> */
[----:B------:R-:W-:-:S13]  /*0250*/  ISETP.GE.AND P0, PT, R250, 0x1, PT ;  /* 0x00000001fa00780c */ /* 0x000fda0003f06270 */
        /* <DEDUP_REMOVED lines=122> */
[----:B---3--:R-:W-:Y:S02]  /*0a00*/  IMAD R5, R14, c[0x0][0x1b0], RZ ;  /* 0x00006c000e057a24 */ /* 0x008fe400078e02ff */
        /* <DEDUP_REMOVED lines=15> */
[----:B---3--:R-:W-:Y:S01]  /*0b00*/  IMAD.IADD R4, R9, 0x1, R12 ;  /* 0x0000000109047824 */ /* 0x008fe200078e020c */
        /* <DEDUP_REMOVED lines=22> */
[----:B---3--:R-:W-:-:S04]  /*0c70*/  IADD3 R6, P0, R8, UR12, RZ ;  /* 0x0000000c08067c10 */ /* 0x008fc8000ff1e0ff */
[----:B------:R-:W-:Y:S02]  /*0c80*/  IADD3.X R7, R9, UR14, RZ, P0, !PT ;  /* 0x0000000e09077c10 */ /* 0x000fe400087fe4ff */
[----:B--2---:R-:W-:-:S03]  /*0c90*/  IADD3 R4, P0, R6, UR12, RZ ;  /* 0x0000000c06047c10 */ /* 0x004fc6000ff1e0ff */
[----:B------:R2:W-:Y:S01]  /*0ca0*/  LDGSTS.E.BYPASS.LTC128B.128 [R235+0x6000], [R6.64] ;  /* 0x0600000006eb7fae */ /* 0x0005e2000b901d48 */
[----:B------:R-:W-:Y:S02]  /*0cb0*/  IADD3.X R5, R7, UR14, RZ, P0, !PT ;  /* 0x0000000e07057c10 */ /* 0x000fe400087fe4ff */
[----:B----4-:R-:W-:-:S03]  /*0cc0*/  IADD3 R2, P0, R4, UR12, RZ ;  /* 0x0000000c04027c10 */ /* 0x010fc6000ff1e0ff */
[----:B------:R3:W-:Y:S01]  /*0cd0*/  LDGSTS.E.BYPASS.LTC128B.128 [R235+0x6800], [R4.64] ;  /* 0x0680000004eb7fae */ /* 0x0007e2000b901d48 */
[----:B------:R-:W-:-:S05]  /*0ce0*/  IADD3.X R3, R5, UR14, RZ, P0, !PT ;  /* 0x0000000e05037c10 */ /* 0x000fca00087fe4ff */
[----:B------:R4:W-:Y:S01]  /*0cf0*/  LDGSTS.E.BYPASS.LTC128B.128 [R235+0x7000], [R2.64] ;  /* 0x0700000002eb7fae */ /* 0x0009e2000b901d48 */
[----:B--2---:R-:W-:-:S04]  /*0d00*/  IADD3 R6, P0, R2, UR12, RZ ;  /* 0x0000000c02067c10 */ /* 0x004fc8000ff1e0ff */
[----:B------:R-:W-:Y:S01]  /*0d10*/  IADD3.X R7, R3, UR14, RZ, P0, !PT ;  /* 0x0000000e03077c10 */ /* 0x000fe200087fe4ff */
[----:B---3--:R-:W-:-:S04]  /*0d20*/  IMAD.WIDE.U32 R4, R126, c[0x0][0x1a0], RZ ;  /* 0x000068007e047a25 */ /* 0x008fc800078e00ff */
[----:B------:R2:W-:Y:S01]  /*0d30*/  LDGSTS.E.BYPASS.LTC128B.128 [R235+0x7800], [R6.64] ;  /* 0x0780000006eb7fae */ /* 0x0005e2000b901d48 */
[----:B----4-:R-:W-:-:S03]  /*0d40*/  IMAD.IADD R2, R5, 0x1, R0 ;  /* 0x0000000105027824 */ /* 0x010fc600078e0200 */
        /* <DEDUP_REMOVED lines=12> */
[----:B------:R-:W-:Y:S01]  /*0e10*/  LEA R4, P0, R6, c[0x0][0x170], 0x1 ;  /* 0x00005c0006047a11 */ /* 0x000fe200078008ff */
[----:B---3--:R-:W-:Y:S01]  /*0e20*/  IMAD.SHL.U32 R3, R17, 0x8, RZ ;  /* 0x0000000811037824 */ /* 0x008fe200078e00ff */
[----:B------:R-:W-:Y:S02]  /*0e30*/  LOP3.LUT R0, R5, 0x1c0, RZ, 0xc0, !PT ;  /* 0x000001c005007812 */ /* 0x000fe400078ec0ff */
[----:B------:R-:W-:Y:S02]  /*0e40*/  LOP3.LUT R9, R8, R2, RZ, 0x3c, !PT ;  /* 0x0000000208097212 */ /* 0x000fe400078e3cff */
[----:B------:R-:W-:-:S02]  /*0e50*/  LEA.HI.X R5, R6, c[0x0][0x174], R7, 0x1, P0 ;  /* 0x00005d0006057a11 */ /* 0x000fc400000f0c07 */
[----:B------:R-:W-:Y:S02]  /*0e60*/  IADD3 R8, P0, R4, UR7, RZ ;  /* 0x0000000704087c10 */ /* 0x000fe4000ff1e0ff */
[----:B------:R-:W-:Y:S01]  /*0e70*/  LOP3.LUT R2, R0, 0x8, R3, 0xf8, !PT ;  /* 0x0000000800027812 */ /* 0x000fe200078ef803 */
[----:B------:R-:W-:Y:S01]  /*0e80*/  IMAD R3, R17, 0x200, R9 ;  /* 0x0000020011037824 */ /* 0x000fe200078e0209 */
[----:B-----5:R-:W-:Y:S02]  /*0e90*/  IADD3 R10, P1, R8, UR7, RZ ;  /* 0x00000007080a7c10 */ /* 0x020fe4000ff3e0ff */
[----:B------:R-:W-:Y:S01]  /*0ea0*/  IADD3.X R9, R5, UR5, RZ, P0, !PT ;  /* 0x0000000505097c10 */ /* 0x000fe200087fe4ff */
[----:B------:R-:W-:Y:S01]  /*0eb0*/  IMAD.SHL.U32 R40, R3, 0x2, RZ ;  /* 0x0000000203287824 */ /* 0x000fe200078e00ff */
[----:B------:R-:W-:Y:S02]  /*0ec0*/  SHF.R.U32.HI R0, RZ, 0x3, R0 ;  /* 0x00000003ff007819 */ /* 0x000fe40000011600 */
[----:B------:R-:W-:-:S02]  /*0ed0*/  IADD3 R6, P0, R10, UR7, RZ ;  /* 0x000000070a067c10 */ /* 0x000fc4000ff1e0ff */
[----:B------:R-:W-:Y:S02]  /*0ee0*/  IADD3.X R11, R9, UR5, RZ, P1, !PT ;  /* 0x00000005090b7c10 */ /* 0x000fe40008ffe4ff */
[----:B------:R-:W-:Y:S01]  /*0ef0*/  LOP3.LUT R217, R2, R0, RZ, 0x3c, !PT ;  /* 0x0000000002d97212 */ /* 0x000fe200078e3cff */
[----:B------:R-:W-:Y:S01]  /*0f00*/  @!PT LDS RZ, [RZ] ;  /* 0x00000000fffff984 */ /* 0x000fe20000000800 */
[----:B------:R-:W-:Y:S01]  /*0f10*/  @!PT LDS RZ, [RZ] ;  /* 0x00000000fffff984 */ /* 0x000fe20000000800 */
[----:B------:R-:W-:Y:S01]  /*0f20*/  @!PT LDS RZ, [RZ] ;  /* 0x00000000fffff984 */ /* 0x000fe20000000800 */
[----:B------:R1:W-:Y:S01]  /*0f30*/  LDGSTS.E.BYPASS.LTC128B.128 [R235+0x8000], [R4.64] ;  /* 0x0800000004eb7fae */ /* 0x0003e2000b901d48 */
[----:B------:R-:W-:Y:S01]  /*0f40*/  IMAD.SHL.U32 R0, R16, 0x40, RZ ;  /* 0x0000004010007824 */ /* 0x000fe200078e00ff */
[----:B------:R-:W-:Y:S02]  /*0f50*/  IADD3.X R7, R11, UR5, RZ, P0, !PT ;  /* 0x000000050b077c10 */ /* 0x000fe400087fe4ff */
[----:B------:R2:W-:Y:S01]  /*0f60*/  LDGSTS.E.BYPASS.LTC128B.128 [R235+0x8800], [R8.64] ;  /* 0x0880000008eb7fae */ /* 0x0005e2000b901d48 */
[----:B------:R-:W-:Y:S02]  /*0f70*/  LEA R222, R3, 0x4000, 0x1 ;  /* 0x0000400003de7811 */ /* 0x000fe400078e08ff */
[----:B------:R-:W-:Y:S01]  /*0f80*/  LOP3.LUT R216, R0, 0xfffffe00, RZ, 0xc0, !PT ;  /* 0xfffffe0000d87812 */ /* 0x000fe200078ec0ff */
[----:B------:R3:W-:Y:S01]  /*0f90*/  LDGSTS.E.BYPASS.LTC128B.128 [R235+0x9000], [R10.64] ;  /* 0x090000000aeb7fae */ /* 0x0007e2000b901d48 */
[----:B------:R-:W-:-:S03]  /*0fa0*/  IADD3 R227, R222, 0x40, RZ ;  /* 0x00000040dee37810 */ /* 0x000fc60007ffe0ff */
[----:B------:R4:W-:Y:S01]  /*0fb0*/  LDGSTS.E.BYPASS.LTC128B.128 [R235+0x9800], [R6.64] ;  /* 0x0980000006eb7fae */ /* 0x0009e2000b901d48 */
[----:B------:R-:W-:-:S04]  /*0fc0*/  IMAD R0, R125, 0x400, R216 ;  /* 0x000004007d007824 */ /* 0x000fc800078e02d8 */
[----:B------:R-:W-:-:S04]  /*0fd0*/  IMAD.IADD R0, R0, 0x1, R217 ;  /* 0x0000000100007824 */ /* 0x000fc800078e02d9 */
[----:B------:R-:W-:Y:S02]  /*0fe0*/  IMAD.SHL.U32 R223, R0, 0x2, RZ ;  /* 0x0000000200df7824 */ /* 0x000fe400078e00ff */
[----:B------:R-:W-:Y:S01]  /*0ff0*/  IMAD.MOV.U32 R0, RZ, RZ, 0x20 ;  /* 0x00000020ff007424 */ /* 0x000fe200078e00ff */
[----:B-1----:R-:W-:-:S04]  /*1000*/  IADD3 R4, P1, R6, UR7, RZ ;  /* 0x0000000706047c10 */ /* 0x002fc8000ff3e0ff */
[----:B--2---:R-:W-:Y:S02]  /*1010*/  IADD3 R8, P0, R4, UR7, RZ ;  /* 0x0000000704087c10 */ /* 0x004fe4000ff1e0ff */
[----:B------:R-:W-:-:S04]  /*1020*/  IADD3.X R5, R7, UR5, RZ, P1, !PT ;  /* 0x0000000507057c10 */ /* 0x000fc80008ffe4ff */
[----:B------:R-:W-:Y:S01]  /*1030*/  IADD3.X R9, R5, UR5, RZ, P0, !PT ;  /* 0x0000000505097c10 */ /* 0x000fe200087fe4ff */
[----:B------:R1:W-:Y:S01]  /*1040*/  LDGSTS.E.BYPASS.LTC128B.128 [R235+0xa000], [R4.64] ;  /* 0x0a00000004eb7fae */ /* 0x0003e2000b901d48 */
[----:B----4-:R-:W-:-:S03]  /*1050*/  IADD3 R6, P1, R8, UR7, RZ ;  /* 0x0000000708067c10 */ /* 0x010fc6000ff3e0ff */
[----:B------:R3:W-:Y:S01]  /*1060*/  LDGSTS.E.BYPASS.LTC128B.128 [R235+0xa800], [R8.64] ;  /* 0x0a80000008eb7fae */ /* 0x0007e2000b901d48 */
[----:B------:R-:W-:Y:S02]  /*1070*/  IADD3.X R7, R9, UR5, RZ, P1, !PT ;  /* 0x0000000509077c10 */ /* 0x000fe40008ffe4ff */
[----:B------:R-:W-:-:S03]  /*1080*/  LOP3.LUT P1, RZ, R29, 0x2, RZ, 0xc0, !PT ;  /* 0x000000021dff7812 */ /* 0x000fc6000782c0ff */
[----:B------:R2:W-:Y:S01]  /*1090*/  LDGSTS.E.BYPASS.LTC128B.128 [R235+0xb000], [R6.64] ;  /* 0x0b00000006eb7fae */ /* 0x0005e2000b901d48 */
[----:B-1----:R-:W-:-:S04]  /*10a0*/  IADD3 R4, P0, R6, UR7, RZ ;  /* 0x0000000706047c10 */ /* 0x002fc8000ff1e0ff */
[----:B------:R-:W-:Y:S02]  /*10b0*/  IADD3.X R5, R7, UR5, RZ, P0, !PT ;  /* 0x0000000507057c10 */ /* 0x000fe400087fe4ff */
[----:B------:R-:W-:-:S03]  /*10c0*/  LOP3.LUT P0, RZ, R28, 0x2, RZ, 0xc0, !PT ;  /* 0x000000021cff7812 */ /* 0x000fc6000780c0ff */
[----:B------:R2:W-:Y:S01]  /*10d0*/  LDGSTS.E.BYPASS.LTC128B.128 [R235+0xb800], [R4.64] ;  /* 0x0b80000004eb7fae */ /* 0x0005e2000b901d48 */
[C---:B------:R-:W-:Y:S02]  /*10e0*/  SEL R2, R0.reuse, 0xffffffe0, !P0 ;  /* 0xffffffe000027807 */ /* 0x040fe40004000000 */
[----:B------:R-:W-:Y:S01]  /*10f0*/  SEL R0, R0, 0xffffffe0, !P1 ;  /* 0xffffffe000007807 */ /* 0x000fe20004800000 */
[----:B------:R-:W-:Y:S01]  /*1100*/  LDSM.16.M88.4 R20, [R223] ;  /* 0x00000000df14783b */ /* 0x000fe20000000200 */
[----:B------:R-:W-:Y:S01]  /*1110*/  LOP3.LUT P0, RZ, R28, 0x4, RZ, 0xc0, !PT ;  /* 0x000000041cff7812 */ /* 0x000fe2000780c0ff */
[----:B------:R-:W-:Y:S01]  /*1120*/  IMAD.IADD R221, R222, 0x1, R2 ;  /* 0x00000001dedd7824 */ /* 0x000fe200078e0202 */
[----:B------:R-:W-:Y:S01]  /*1130*/  LOP3.LUT P1, RZ, R29, 0x4, RZ, 0xc0, !PT ;  /* 0x000000041dff7812 */ /* 0x000fe2000782c0ff */
[----:B------:R-:W-:Y:S01]  /*1140*/  LDSM.16.M88.4 R36, [R223+0x2000] ;  /* 0x00200000df24783b */ /* 0x000fe20000000200 */
[----:B------:R-:W-:-:S03]  /*1150*/  IMAD.IADD R226, R223, 0x1, R0 ;  /* 0x00000001dfe27824 */ /* 0x000fc600078e0200 */
[----:B------:R-:W-:Y:S04]  /*1160*/  LDSM.16.M88.4 R24, [R221] ;  /* 0x00000000dd18783b */ /* 0x000fe80000000200 */
[----:B------:R-:W-:Y:S02]  /*1170*/  LDSM.16.M88.4 R32, [R226+0x2000] ;  /* 0x00200000e220783b */ /* 0x000fe40000000200 */
[----:B------:R-:W-:Y:S02]  /*1180*/  @P0 IADD3 R227, R222, -0x40, RZ ;  /* 0xffffffc0dee30810 */ /* 0x000fe40007ffe0ff */
[----:B------:R-:W-:Y:S03]  /*1190*/  LDSM.16.M88.4 R16, [R226] ;  /* 0x00000000e210783b */ /* 0x000fe60000000200 */
[----:B------:R-:W-:Y:S01]  /*11a0*/  IMAD.IADD R220, R2, 0x1, R227 ;  /* 0x0000000102dc7824 */ /* 0x000fe200078e02e3 */
[----:B------:R-:W1:Y:S04]  /*11b0*/  LDSM.16.M88.4 R56, [R40+0x4800] ;  /* 0x004800002838783b */ /* 0x000e680000000200 */
[----:B--2---:R-:W2:Y:S04]  /*11c0*/  LDSM.16.M88.4 R4, [R40+0x4000] ;  /* 0x004000002804783b */ /* 0x004ea80000000200 */
[----:B------:R-:W4:Y:S04]  /*11d0*/  LDSM.16.M88.4 R52, [R221+0x800] ;  /* 0x00080000dd34783b */ /* 0x000f280000000200 */
[----:B---3--:R-:W-:Y:S04]  /*11e0*/  LDSM.16.M88.4 R8, [R227] ;  /* 0x00000000e308783b */ /* 0x008fe80000000200 */
[----:B------:R-:W-:Y:S04]  /*11f0*/  LDSM.16.M88.4 R92, [R227+0x800] ;  /* 0x00080000e35c783b */ /* 0x000fe80000000200 */
[----:B------:R-:W-:Y:S04]  /*1200*/  LDSM.16.M88.4 R108, [R40+0x5000] ;  /* 0x00500000286c783b */ /* 0x000fe80000000200 */
[----:B------:R-:W-:Y:S04]  /*1210*/  LDSM.16.M88.4 R140, [R40+0x5800] ;  /* 0x00580000288c783b */ /* 0x000fe80000000200 */
[----:B------:R-:W-:Y:S04]  /*1220*/  LDSM.16.M88.4 R152, [R40+0x6000] ;  /* 0x006000002898783b */ /* 0x000fe80000000200 */
[----:B------:R-:W-:Y:S04]  /*1230*/  LDSM.16.M88.4 R160, [R40+0x6800] ;  /* 0x0068000028a0783b */ /* 0x000fe80000000200 */
[----:B------:R-:W-:Y:S01]  /*1240*/  LDSM.16.M88.4 R164, [R40+0x7000] ;  /* 0x0070000028a4783b */ /* 0x000fe20000000200 */
[C---:B-1----:R-:W-:Y:S03]  /*1250*/  HMMA.16816.F32.BF16 R64, R20.reuse, R56, RZ ;  /* 0x000000381440723c */ /* 0x042fe600000418ff */
[----:B------:R-:W-:Y:S04]  /*1260*/  LDSM.16.M88.4 R200, [R40+0x7800] ;  /* 0x0078000028c8783b */ /* 0x000fe80000000200 */
[----:B------:R-:W-:Y:S01]  /*1270*/  LDSM.16.M88.4 R120, [R221+0x1800] ;  /* 0x00180000dd78783b */ /* 0x000fe20000000200 */
[-C--:B--2---:R-:W-:Y:S03]  /*1280*/  HMMA.16816.F32.BF16 R48, R20, R4.reuse, RZ ;  /* 0x000000041430723c */ /* 0x084fe600000418ff */
[----:B------:R-:W-:Y:S04]  /*1290*/  LDSM.16.M88.4 R136, [R221+0x2000] ;  /* 0x00200000dd88783b */ /* 0x000fe80000000200 */
[----:B------:R-:W-:Y:S01]  /*12a0*/  LDSM.16.M88.4 R148, [R221+0x2800] ;  /* 0x00280000dd94783b */ /* 0x000fe20000000200 */
[C---:B------:R-:W-:Y:S03]  /*12b0*/  HMMA.16816.F32.BF16 R44, R36.reuse, R4, RZ ;  /* 0x00000004242c723c */ /* 0x040fe600000418ff */
[----:B------:R-:W-:Y:S04]  /*12c0*/  LDSM.16.M88.4 R156, [R221+0x3000] ;  /* 0x00300000dd9c783b */ /* 0x000fe80000000200 */
[----:B------:R-:W-:Y:S01]  /*12d0*/  LDSM.16.M88.4 R196, [R221+0x3800] ;  /* 0x00380000ddc4783b */ /* 0x000fe20000000200 */
[----:B------:R-:W-:Y:S01]  /*12e0*/  IMAD.MOV.U32 R4, RZ, RZ, 0x40 ;  /* 0x00000040ff047424 */ /* 0x000fe200078e00ff */
[----:B------:R-:W-:Y:S02]  /*12f0*/  HMMA.16816.F32.BF16 R68, R36, R6, RZ ;  /* 0x000000062444723c */ /* 0x000fe400000418ff */
[----:B------:R-:W0:Y:S02]  /*1300*/  LDGDEPBAR ;  /* 0x00000000000079af */ /* 0x000e240000000000 */
[----:B------:R-:W-:-:S04]  /*1310*/  SEL R4, R4, 0xffffffc0, !P1 ;  /* 0xffffffc004047807 */ /* 0x000fc80004800000 */
[----:B------:R-:W-:Y:S01]  /*1320*/  HMMA.16816.F32.BF16 R76, R20, R6, RZ ;  /* 0x00000006144c723c */ /* 0x000fe200000418ff */
[----:B------:R-:W-:-:S04]  /*1330*/  IMAD.IADD R224, R223, 0x1, R4 ;  /* 0x00000001dfe07824 */ /* 0x000fc800078e0204 */
[----:B------:R-:W-:Y:S01]  /*1340*/  IMAD.IADD R225, R0, 0x1, R224 ;  /* 0x0000000100e17824 */ /* 0x000fe200078e02e0 */
[----:B------:R-:W1:Y:S02]  /*1350*/  LDSM.16.M88.4 R12, [R224] ;  /* 0x00000000e00c783b */ /* 0x000e640000000200 */
[-C--:B------:R-:W-:Y:S02]  /*1360*/  HMMA.16816.F32.BF16 R60, R32, R24.reuse, R44 ;  /* 0x00000018203c723c */ /* 0x080fe4000004182c */
[----:B------:R-:W2:Y:S06]  /*1370*/  LDSM.16.M88.4 R28, [R224+0x2000] ;  /* 0x00200000e01c783b */ /* 0x000eac0000000200 */
[----:B------:R-:W-:Y:S08]  /*1380*/  HMMA.16816.F32.BF16 R72, R16, R24, R48 ;  /* 0x000000181048723c */ /* 0x000ff00000041830 */
[-C--:B------:R-:W-:Y:S08]  /*1390*/  HMMA.16816.F32.BF16 R44, R32, R26.reuse, R68 ;  /* 0x0000001a202c723c */ /* 0x080ff00000041844 */
[C---:B------:R-:W-:Y:S08]  /*13a0*/  HMMA.16816.F32.BF16 R24, R16.reuse, R26, R76 ;  /* 0x0000001a1018723c */ /* 0x040ff0000004184c */
[----:B----4-:R-:W-:Y:S08]  /*13b0*/  HMMA.16816.F32.BF16 R88, R16, R52, R64 ;  /* 0x000000341058723c */ /* 0x010ff00000041840 */
[-C--:B-1----:R-:W-:Y:S08]  /*13c0*/  HMMA.16816.F32.BF16 R76, R12, R8.reuse, R72 ;  /* 0x000000080c4c723c */ /* 0x082ff00000041848 */
[C---:B--2---:R-:W-:Y:S08]  /*13d0*/  HMMA.16816.F32.BF16 R80, R28.reuse, R8, R60 ;  /* 0x000000081c50723c */ /* 0x044ff0000004183c */
[-C--:B------:R-:W-:Y:S01]  /*13e0*/  HMMA.16816.F32.BF16 R72, R28, R10.reuse, R44 ;  /* 0x0000000a1c48723c */ /* 0x080fe2000004182c */
[----:B------:R-:W-:Y:S07]  /*13f0*/  LDSM.16.M88.4 R44, [R220] ;  /* 0x00000000dc2c783b */ /* 0x000fee0000000200 */
[----:B------:R-:W-:Y:S01]  /*1400*/  HMMA.16816.F32.BF16 R64, R12, R10, R24 ;  /* 0x0000000a0c40723c */ /* 0x000fe20000041818 */
[----:B------:R-:W1:Y:S04]  /*1410*/  LDSM.16.M88.4 R8, [R225] ;  /* 0x00000000e108783b */ /* 0x000e680000000200 */
[----:B------:R-:W2:Y:S03]  /*1420*/  LDSM.16.M88.4 R24, [R225+0x2000] ;  /* 0x00200000e118783b */ /* 0x000ea60000000200 */
[C---:B------:R-:W-:Y:S08]  /*1430*/  HMMA.16816.F32.BF16 R48, R36.reuse, R56, RZ ;  /* 0x000000382430723c */ /* 0x040ff000000418ff */
[-C--:B------:R-:W-:Y:S08]  /*1440*/  HMMA.16816.F32.BF16 R68, R36, R58.reuse, RZ ;  /* 0x0000003a2444723c */ /* 0x080ff000000418ff */
[----:B------:R-:W-:Y:S08]  /*1450*/  HMMA.16816.F32.BF16 R60, R20, R58, RZ ;  /* 0x0000003a143c723c */ /* 0x000ff000000418ff */
[----:B------:R-:W-:Y:S01]  /*1460*/  HMMA.16816.F32.BF16 R84, R32, R52, R48 ;  /* 0x000000342054723c */ /* 0x000fe20000041830 */
[----:B------:R-:W3:Y:S07]  /*1470*/  LDSM.16.M88.4 R48, [R220+0x800] ;  /* 0x00080000dc30783b */ /* 0x000eee0000000200 */
[----:B------:R-:W-:Y:S08]  /*1480*/  HMMA.16816.F32.BF16 R56, R12, R92, R88 ;  /* 0x0000005c0c38723c */ /* 0x000ff00000041858 */
[-C--:B-1----:R-:W-:Y:S08]  /*1490*/  HMMA.16816.F32.BF16 R96, R8, R44.reuse, R76 ;  /* 0x0000002c0860723c */ /* 0x082ff0000004184c */
[----:B--2---:R-:W-:Y:S08]  /*14a0*/  HMMA.16816.F32.BF16 R116, R24, R44, R80 ;  /* 0x0000002c1874723c */ /* 0x004ff00000041850 */
[----:B------:R-:W-:Y:S08]  /*14b0*/  HMMA.16816.F32.BF16 R100, R8, R46, R64 ;  /* 0x0000002e0864723c */ /* 0x000ff00000041840 */
[----:B------:R-:W-:Y:S01]  /*14c0*/  FMUL.FTZ R2, R96, c[0x0][0x2ec] ;  /* 0x0000bb0060027a20 */ /* 0x000fe20000410000 */
[----:B------:R-:W-:Y:S01]  /*14d0*/  HMMA.16816.F32.BF16 R40, R28, R92, R84 ;  /* 0x0000005c1c28723c */ /* 0x000fe20000041854 */
[----:B------:R-:W1:Y:S02]  /*14e0*/  LDSM.16.M88.4 R84, [R221+0x1000] ;  /* 0x00100000dd54783b */ /* 0x000e640000000200 */
[----:B------:R2:W-:Y:S05]  /*14f0*/  MUFU.TANH R237, R2 ;  /* 0x0000000200ed7308 */ /* 0x0005ea0000002400 */
[----:B------:R-:W-:Y:S08]  /*1500*/  HMMA.16816.F32.BF16 R104, R24, R46, R72 ;  /* 0x0000002e1868723c */ /* 0x000ff00000041848 */
[----:B------:R-:W-:Y:S01]  /*1510*/  HMMA.16816.F32.BF16 R144, R32, R54, R68 ;  /* 0x000000362090723c */ /* 0x000fe20000041844 */
[----:B--2---:R-:W-:-:S04]  /*1520*/  FMUL.FTZ R2, R97, c[0x0][0x2ec] ;  /* 0x0000bb0061027a20 */ /* 0x004fc80000410000 */
[----:B------:R2:W-:Y:S03]  /*1530*/  MUFU.TANH R236, R2 ;  /* 0x0000000200ec7308 */ /* 0x0005e60000002400 */
[----:B------:R-:W-:Y:S08]  /*1540*/  HMMA.16816.F32.BF16 R128, R16, R54, R60 ;  /* 0x000000361080723c */ /* 0x000ff0000004183c */
[----:B---3--:R-:W-:Y:S01]  /*1550*/  HMMA.16816.F32.BF16 R112, R8, R48, R56 ;  /* 0x000000300870723c */ /* 0x008fe20000041838 */
[----:B--2---:R-:W-:-:S07]  /*1560*/  FMUL.FTZ R2, R98, c[0x0][0x2ec] ;  /* 0x0000bb0062027a20 */ /* 0x004fce0000410000 */
[----:B------:R-:W-:Y:S01]  /*1570*/  HMMA.16816.F32.BF16 R132, R24, R48, R40 ;  /* 0x000000301884723c */ /* 0x000fe20000041828 */
[----:B------:R2:W-:Y:S07]  /*1580*/  MUFU.TANH R239, R2 ;  /* 0x0000000200ef7308 */ /* 0x0005ee0000002400 */
[C---:B------:R-:W-:Y:S08]  /*1590*/  HMMA.16816.F32.BF16 R80, R20.reuse, R108, RZ ;  /* 0x0000006c1450723c */ /* 0x040ff000000418ff */
[----:B------:R-:W-:Y:S01]  /*15a0*/  HMMA.16816.F32.BF16 R72, R20, R140, RZ ;  /* 0x0000008c1448723c */ /* 0x000fe200000418ff */
[----:B--2---:R-:W-:-:S04]  /*15b0*/  FMUL.FTZ R2, R99, c[0x0][0x2ec] ;  /* 0x0000bb0063027a20 */ /* 0x004fc80000410000 */
[----:B------:R2:W-:Y:S03]  /*15c0*/  MUFU.TANH R240, R2 ;  /* 0x0000000200f07308 */ /* 0x0005e60000002400 */
[C---:B------:R-:W-:Y:S08]  /*15d0*/  HMMA.16816.F32.BF16 R64, R20.reuse, R152, RZ ;  /* 0x000000981440723c */ /* 0x040ff000000418ff */
[----:B------:R-:W-:Y:S01]  /*15e0*/  HMMA.16816.F32.BF16 R56, R20, R160, RZ ;  /* 0x000000a01438723c */ /* 0x000fe200000418ff */
[----:B--2---:R-:W-:-:S07]  /*15f0*/  FMUL.FTZ R2, R116, c[0x0][0x2ec] ;  /* 0x0000bb0074027a20 */ /* 0x004fce0000410000 */
[C---:B------:R-:W-:Y:S01]  /*1600*/  HMMA.16816.F32.BF16 R44, R20.reuse, R164, RZ ;  /* 0x000000a4142c723c */ /* 0x040fe200000418ff */
[----:B------:R2:W3:Y:S07]  /*1610*/  MUFU.TANH R205, R2 ;  /* 0x0000000200cd7308 */ /* 0x0004ee0000002400 */
[C---:B------:R-:W-:Y:S08]  /*1620*/  HMMA.16816.F32.BF16 R40, R20.reuse, R200, RZ ;  /* 0x000000c81428723c */ /* 0x040ff000000418ff */
[----:B------:R-:W-:Y:S01]  /*1630*/  HMMA.16816.F32.BF16 R76, R20, R110, RZ ;  /* 0x0000006e144c723c */ /* 0x000fe200000418ff */
[----:B--2---:R-:W-:-:S04]  /*1640*/  FMUL.FTZ R2, R117, c[0x0][0x2ec] ;  /* 0x0000bb0075027a20 */ /* 0x004fc80000410000 */
[----:B------:R2:W4:Y:S03]  /*1650*/  MUFU.TANH R218, R2 ;  /* 0x0000000200da7308 */ /* 0x0005260000002400 */
[C---:B------:R-:W-:Y:S08]  /*1660*/  HMMA.16816.F32.BF16 R68, R20.reuse, R142, RZ ;  /* 0x0000008e1444723c */ /* 0x040ff000000418ff */
[----:B------:R-:W-:Y:S01]  /*1670*/  HMMA.16816.F32.BF16 R60, R20, R154, RZ ;  /* 0x0000009a143c723c */ /* 0x000fe200000418ff */
[----:B--2---:R-:W-:-:S07]  /*1680*/  FMUL.FTZ R2, R118, c[0x0][0x2ec] ;  /* 0x0000bb0076027a20 */ /* 0x004fce0000410000 */
[C---:B------:R-:W-:Y:S01]  /*1690*/  HMMA.16816.F32.BF16 R52, R20.reuse, R162, RZ ;  /* 0x000000a21434723c */ /* 0x040fe200000418ff */
[----:B------:R2:W-:Y:S07]  /*16a0*/  MUFU.TANH R219, R2 ;  /* 0x0000000200db7308 */ /* 0x0005ee0000002400 */
[C---:B------:R-:W-:Y:S08]  /*16b0*/  HMMA.16816.F32.BF16 R88, R20.reuse, R166, RZ ;  /* 0x000000a61458723c */ /* 0x040ff000000418ff */
[----:B------:R-:W-:Y:S01]  /*16c0*/  HMMA.16816.F32.BF16 R96, R20, R202, RZ ;  /* 0x000000ca1460723c */ /* 0x000fe200000418ff */
[----:B--2---:R-:W-:-:S04]  /*16d0*/  FMUL.FTZ R2, R119, c[0x0][0x2ec] ;  /* 0x0000bb0077027a20 */ /* 0x004fc80000410000 */
[----:B------:R2:W5:Y:S03]  /*16e0*/  MUFU.TANH R127, R2 ;  /* 0x00000002007f7308 */ /* 0x0005660000002400 */
[C---:B-1----:R-:W-:Y:S08]  /*16f0*/  HMMA.16816.F32.BF16 R80, R16.reuse, R84, R80 ;  /* 0x000000541050723c */ /* 0x042ff00000041850 */
[----:B------:R-:W-:Y:S01]  /*1700*/  HMMA.16816.F32.BF16 R168, R16, R120, R72 ;  /* 0x0000007810a8723c */ /* 0x000fe20000041848 */
[----:B--2---:R-:W-:-:S07]  /*1710*/  FMUL.FTZ R2, R100, c[0x0][0x2ec] ;  /* 0x0000bb0064027a20 */ /* 0x004fce0000410000 */
[C---:B------:R-:W-:Y:S01]  /*1720*/  HMMA.16816.F32.BF16 R172, R16.reuse, R136, R64 ;  /* 0x0000008810ac723c */ /* 0x040fe20000041840 */
[----:B------:R1:W-:Y:S07]  /*1730*/  MUFU.TANH R214, R2 ;  /* 0x0000000200d67308 */ /* 0x0003ee0000002400 */
[C---:B------:R-:W-:Y:S08]  /*1740*/  HMMA.16816.F32.BF16 R192, R16.reuse, R148, R56 ;  /* 0x0000009410c0723c */ /* 0x040ff00000041838 */
[----:B------:R-:W-:Y:S01]  /*1750*/  HMMA.16816.F32.BF16 R188, R16, R156, R44 ;  /* 0x0000009c10bc723c */ /* 0x000fe2000004182c */
[----:B-1----:R-:W-:-:S04]  /*1760*/  FMUL.FTZ R2, R101, c[0x0][0x2ec] ;  /* 0x0000bb0065027a20 */ /* 0x002fc80000410000 */
[----:B------:R1:W-:Y:S03]  /*1770*/  MUFU.TANH R213, R2 ;  /* 0x0000000200d57308 */ /* 0x0003e60000002400 */
[C---:B------:R-:W-:Y:S08]  /*1780*/  HMMA.16816.F32.BF16 R184, R16.reuse, R196, R40 ;  /* 0x000000c410b8723c */ /* 0x040ff00000041828 */
[----:B------:R-:W-:Y:S01]  /*1790*/  HMMA.16816.F32.BF16 R76, R16, R86, R76 ;  /* 0x00000056104c723c */ /* 0x000fe2000004184c */
[----:B-1----:R-:W-:-:S07]  /*17a0*/  FMUL.FTZ R2, R102, c[0x0][0x2ec] ;  /* 0x0000bb0066027a20 */ /* 0x002fce0000410000 */
[C---:B------:R-:W-:Y:S01]  /*17b0*/  HMMA.16816.F32.BF16 R116, R16.reuse, R138, R60 ;  /* 0x0000008a1074723c */ /* 0x040fe2000004183c */
[----:B------:R1:W-:Y:S07]  /*17c0*/  MUFU.TANH R241, R2 ;  /* 0x0000000200f17308 */ /* 0x0003ee0000002400 */
[C---:B------:R-:W-:Y:S08]  /*17d0*/  HMMA.16816.F32.BF16 R176, R16.reuse, R150, R52 ;  /* 0x0000009610b0723c */ /* 0x040ff00000041834 */
[----:B------:R-:W-:Y:S01]  /*17e0*/  HMMA.16816.F32.BF16 R180, R16, R158, R88 ;  /* 0x0000009e10b4723c */ /* 0x000fe20000041858 */
[----:B-1----:R-:W-:-:S04]  /*17f0*/  FMUL.FTZ R2, R103, c[0x0][0x2ec] ;  /* 0x0000bb0067027a20 */ /* 0x002fc80000410000 */
[----:B------:R1:W-:Y:S03]  /*1800*/  MUFU.TANH R244, R2 ;  /* 0x0000000200f47308 */ /* 0x0003e60000002400 */
[----:B------:R-:W-:Y:S08]  /*1810*/  HMMA.16816.F32.BF16 R100, R16, R122, R68 ;  /* 0x0000007a1064723c */ /* 0x000ff00000041844 */
[----:B------:R-:W-:Y:S01]  /*1820*/  HMMA.16816.F32.BF16 R20, R12, R94, R128 ;  /* 0x0000005e0c14723c */ /* 0x000fe20000041880 */
[----:B-1----:R-:W-:-:S07]  /*1830*/  FMUL.FTZ R2, R104, c[0x0][0x2ec] ;  /* 0x0000bb0068027a20 */ /* 0x002fce0000410000 */
[----:B------:R-:W-:Y:S01]  /*1840*/  HMMA.16816.F32.BF16 R40, R36, R108, RZ ;  /* 0x0000006c2428723c */ /* 0x000fe200000418ff */
[----:B------:R1:W-:Y:S07]  /*1850*/  MUFU.TANH R249, R2 ;  /* 0x0000000200f97308 */ /* 0x0003ee0000002400 */
[----:B------:R-:W-:Y:S01]  /*1860*/  HMMA.16816.F32.BF16 R44, R28, R94, R144 ;  /* 0x0000005e1c2c723c */ /* 0x000fe20000041890 */
[----:B------:R-:W-:Y:S07]  /*1870*/  LDSM.16.M88.4 R92, [R220+0x3000] ;  /* 0x00300000dc5c783b */ /* 0x000fee0000000200 */
[----:B------:R-:W-:Y:S01]  /*1880*/  HMMA.16816.F32.BF16 R52, R36, R140, RZ ;  /* 0x0000008c2434723c */ /* 0x000fe200000418ff */
[----:B-1----:R-:W-:-:S04]  /*1890*/  FMUL.FTZ R2, R105, c[0x0][0x2ec] ;  /* 0x0000bb0069027a20 */ /* 0x002fc80000410000 */
[----:B------:R1:W-:Y:S03]  /*18a0*/  MUFU.TANH R246, R2 ;  /* 0x0000000200f67308 */ /* 0x0003e60000002400 */
[----:B------:R-:W-:Y:S01]  /*18b0*/  HMMA.16816.F32.BF16 R56, R8, R50, R20 ;  /* 0x000000320838723c */ /* 0x000fe20000041814 */
[----:B------:R-:W-:Y:S07]  /*18c0*/  LDSM.16.M88.4 R20, [R220+0x1000] ;  /* 0x00100000dc14783b */ /* 0x000fee0000000200 */
[----:B------:R-:W-:Y:S01]  /*18d0*/  HMMA.16816.F32.BF16 R40, R32, R84, R40 ;  /* 0x000000542028723c */ /* 0x000fe20000041828 */
[----:B-1----:R-:W-:-:S07]  /*18e0*/  FMUL.FTZ R2, R106, c[0x0][0x2ec] ;  /* 0x0000bb006a027a20 */ /* 0x002fce0000410000 */
[----:B------:R-:W-:Y:S01]  /*18f0*/  HMMA.16816.F32.BF16 R60, R24, R50, R44 ;  /* 0x00000032183c723c */ /* 0x000fe2000004182c */
[----:B------:R1:W-:Y:S07]  /*1900*/  MUFU.TANH R247, R2 ;  /* 0x0000000200f77308 */ /* 0x0003ee0000002400 */
[----:B------:R-:W-:Y:S08]  /*1910*/  HMMA.16816.F32.BF16 R68, R32, R120, R52 ;  /* 0x000000782044723c */ /* 0x000ff00000041834 */
[----:B------:R-:W-:Y:S01]  /*1920*/  HMMA.16816.F32.BF16 R52, R36, R110, RZ ;  /* 0x0000006e2434723c */ /* 0x000fe200000418ff */
[----:B------:R-:W-:Y:S01]  /*1930*/  LDSM.16.M88.4 R108, [R227+0x3800] ;  /* 0x00380000e36c783b */ /* 0x000fe20000000200 */
[----:B-1----:R-:W-:-:S04]  /*1940*/  FMUL.FTZ R2, R107, c[0x0][0x2ec] ;  /* 0x0000bb006b027a20 */ /* 0x002fc80000410000 */
[----:B------:R1:W-:Y:S02]  /*1950*/  MUFU.TANH R245, R2 ;  /* 0x0000000200f57308 */ /* 0x0003e40000002400 */
[----:B------:R-:W-:Y:S01]  /*1960*/  HMMA.16816.F32.BF16 R104, R16, R198, R96 ;  /* 0x000000c61068723c */ /* 0x000fe20000041860 */
[----:B------:R-:W2:Y:S04]  /*1970*/  LDSM.16.M88.4 R16, [R227+0x1000] ;  /* 0x00100000e310783b */ /* 0x000ea80000000200 */
[----:B------:R-:W5:Y:S03]  /*1980*/  LDSM.16.M88.4 R96, [R227+0x3000] ;  /* 0x00300000e360783b */ /* 0x000f660000000200 */
[----:B------:R-:W-:Y:S01]  /*1990*/  HMMA.16816.F32.BF16 R48, R36, R152, RZ ;  /* 0x000000982430723c */ /* 0x000fe200000418ff */
[----:B-1----:R-:W-:-:S07]  /*19a0*/  FMUL.FTZ R2, R112, c[0x0][0x2ec] ;  /* 0x0000bb0070027a20 */ /* 0x002fce0000410000 */
[C---:B------:R-:W-:Y:S01]  /*19b0*/  HMMA.16816.F32.BF16 R52, R32.reuse, R86, R52 ;  /* 0x000000562034723c */ /* 0x040fe20000041834 */
[----:B------:R1:W-:Y:S11]  /*19c0*/  MUFU.TANH R210, R2 ;  /* 0x0000000200d27308 */ /* 0x0003f60000002400 */
[----:B------:R-:W-:Y:S04]  /*19d0*/  @!UPT UIADD3 URZ, URZ, URZ, URZ ;  /* 0x0000003f3f3ff290 */ /* 0x000fe8000fffe03f */
[----:B------:R-:W-:Y:S01]  /*19e0*/  HMMA.16816.F32.BF16 R72, R32, R136, R48 ;  /* 0x000000882048723c */ /* 0x000fe20000041830 */
[----:B-1----:R-:W-:Y:S02]  /*19f0*/  FMUL.FTZ R2, R113, c[0x0][0x2ec] ;  /* 0x0000bb0071027a20 */ /* 0x002fe40000410000 */
[----:B---3--:R-:W-:Y:S02]  /*1a00*/  IMAD.MOV.U32 R113, RZ, RZ, R205 ;  /* 0x000000ffff717224 */ /* 0x008fe400078e00cd */
[----:B------:R1:W-:Y:S02]  /*1a10*/  MUFU.TANH R206, R2 ;  /* 0x0000000200ce7308 */ /* 0x0003e40000002400 */
[----:B----4-:R-:W-:Y:S01]  /*1a20*/  IMAD.MOV.U32 R137, RZ, RZ, R218 ;  /* 0x000000ffff897224 */ /* 0x010fe200078e00da */
[-C--:B--2---:R-:W-:Y:S08]  /*1a30*/  HMMA.16816.F32.BF16 R44, R12, R16.reuse, R80 ;  /* 0x000000100c2c723c */ /* 0x084ff00000041850 */
[----:B------:R-:W-:Y:S01]  /*1a40*/  HMMA.16816.F32.BF16 R40, R28, R16, R40 ;  /* 0x000000101c28723c */ /* 0x000fe20000041828 */
[----:B-1----:R-:W-:-:S07]  /*1a50*/  FMUL.FTZ R2, R114, c[0x0][0x2ec] ;  /* 0x0000bb0072027a20 */ /* 0x002fce0000410000 */
[----:B------:R-:W-:Y:S01]  /*1a60*/  HMMA.16816.F32.BF16 R48, R28, R18, R52 ;  /* 0x000000121c30723c */ /* 0x000fe20000041834 */
[----:B------:R1:W-:Y:S11]  /*1a70*/  MUFU.TANH R243, R2 ;  /* 0x0000000200f37308 */ /* 0x0003f60000002400 */
[----:B------:R-:W-:Y:S04]  /*1a80*/  @!UPT UIADD3 URZ, URZ, URZ, URZ ;  /* 0x0000003f3f3ff290 */ /* 0x000fe8000fffe03f */
[----:B------:R-:W-:Y:S01]  /*1a90*/  HMMA.16816.F32.BF16 R64, R24, R20, R40 ;  /* 0x000000141840723c */ /* 0x000fe20000041828 */
[----:B------:R-:W2:Y:S01]  /*1aa0*/  LDSM.16.M88.4 R40, [R227+0x1800] ;  /* 0x00180000e328783b */ /* 0x000ea20000000200 */
[----:B-1----:R-:W-:-:S04]  /*1ab0*/  FMUL.FTZ R2, R115, c[0x0][0x2ec] ;  /* 0x0000bb0073027a20 */ /* 0x002fc80000410000 */
[----:B------:R1:W-:Y:S02]  /*1ac0*/  MUFU.TANH R215, R2 ;  /* 0x0000000200d77308 */ /* 0x0003e40000002400 */
[----:B-1----:R-:W-:Y:S02]  /*1ad0*/  FMUL.FTZ R2, R132, c[0x0][0x2ec] ;  /* 0x0000bb0084027a20 */ /* 0x002fe40000410000 */
[----:B-----5:R-:W-:-:S04]  /*1ae0*/  IMAD.MOV.U32 R132, RZ, RZ, R127 ;  /* 0x000000ffff847224 */ /* 0x020fc800078e007f */
[----:B------:R1:W-:Y:S02]  /*1af0*/  MUFU.TANH R242, R2 ;  /* 0x0000000200f27308 */ /* 0x0003e40000002400 */
[----:B-1----:R-:W-:-:S06]  /*1b00*/  FMUL.FTZ R2, R133, c[0x0][0x2ec] ;  /* 0x0000bb0085027a20 */ /* 0x002fcc0000410000 */
[----:B------:R1:W3:Y:S02]  /*1b10*/  MUFU.TANH R3, R2 ;  /* 0x0000000200037308 */ /* 0x0002e40000002400 */
[----:B-1----:R-:W-:Y:S02]  /*1b20*/  FMUL.FTZ R2, R134, c[0x0][0x2ec] ;  /* 0x0000bb0086027a20 */ /* 0x002fe40000410000 */
[----:B---3--:R-:W-:-:S04]  /*1b30*/  IMAD.MOV.U32 R136, RZ, RZ, R3 ;  /* 0x000000ffff887224 */ /* 0x008fc800078e0003 */
[----:B------:R1:W3:Y:S01]  /*1b40*/  MUFU.TANH R5, R2 ;  /* 0x0000000200057308 */ /* 0x0002e20000002400 */
[----:B------:R-:W-:Y:S02]  /*1b50*/  IMAD.SHL.U32 R3, R204, 0x2, RZ ;  /* 0x00000002cc037824 */ /* 0x000fe400078e00ff */
[----:B-1----:R-:W-:-:S05]  /*1b60*/  FMUL.FTZ R2, R135, c[0x0][0x2ec] ;  /* 0x0000bb0087027a20 */ /* 0x002fca0000410000 */
[----:B------:R1:W-:Y:S02]  /*1b70*/  MUFU.TANH R135, R2 ;  /* 0x0000000200877308 */ /* 0x0003e40000002400 */
[----:B-1----:R-:W-:-:S06]  /*1b80*/  FMUL.FTZ R2, R56, c[0x0][0x2ec] ;  /* 0x0000bb0038027a20 */ /* 0x002fcc0000410000 */
[----:B------:R1:W-:Y:S02]  /*1b90*/  MUFU.TANH R205, R2 ;  /* 0x0000000200cd7308 */ /* 0x0003e40000002400 */
[----:B-1----:R-:W-:-:S06]  /*1ba0*/  FMUL.FTZ R2, R57, c[0x0][0x2ec] ;  /* 0x0000bb0039027a20 */ /* 0x002fcc0000410000 */
[----:B------:R1:W-:Y:S02]  /*1bb0*/  MUFU.TANH R145, R2 ;  /* 0x0000000200917308 */ /* 0x0003e40000002400 */
[----:B-1----:R-:W-:-:S06]  /*1bc0*/  FMUL.FTZ R2, R58, c[0x0][0x2ec] ;  /* 0x0000bb003a027a20 */ /* 0x002fcc0000410000 */
[----:B------:R1:W-:Y:S02]  /*1bd0*/  MUFU.TANH R212, R2 ;  /* 0x0000000200d47308 */ /* 0x0003e40000002400 */
[----:B-1----:R-:W-:Y:S02]  /*1be0*/  FMUL.FTZ R2, R59, c[0x0][0x2ec] ;  /* 0x0000bb003b027a20 */ /* 0x002fe40000410000 */
[----:B------:R-:W-:Y:S04]  /*1bf0*/  HMMA.16816.F32.BF16 R56, R8, R20, R44 ;  /* 0x000000140838723c */ /* 0x000fe8000004182c */
[----:B------:R1:W-:Y:S04]  /*1c00*/  MUFU.TANH R211, R2 ;  /* 0x0000000200d37308 */ /* 0x0003e80000002400 */
[C---:B------:R-:W-:Y:S01]  /*1c10*/  HMMA.16816.F32.BF16 R44, R12.reuse, R18, R76 ;  /* 0x000000120c2c723c */ /* 0x040fe2000004184c */
[----:B------:R-:W4:Y:S07]  /*1c20*/  LDSM.16.M88.4 R16, [R220+0x1800] ;  /* 0x00180000dc10783b */ /* 0x000f2e0000000200 */
[----:B------:R-:W-:Y:S01]  /*1c30*/  HMMA.16816.F32.BF16 R76, R12, R96, R188 ;  /* 0x000000600c4c723c */ /* 0x000fe200000418bc */
[----:B-1----:R-:W-:-:S04]  /*1c40*/  FMUL.FTZ R2, R60, c[0x0][0x2ec] ;  /* 0x0000bb003c027a20 */ /* 0x002fc80000410000 */
[----:B------:R1:W-:Y:S02]  /*1c50*/  MUFU.TANH R133, R2 ;  /* 0x0000000200857308 */ /* 0x0003e40000002400 */
[----:B------:R-:W-:Y:S02]  /*1c60*/  IMAD.MOV.U32 R191, RZ, RZ, R136 ;  /* 0x000000ffffbf7224 */ /* 0x000fe400078e0088 */
[----:B------:R-:W-:Y:S02]  /*1c70*/  IMAD.MOV.U32 R189, RZ, RZ, R132 ;  /* 0x000000ffffbd7224 */ /* 0x000fe400078e0084 */
[----:B------:R-:W-:Y:S02]  /*1c80*/  IMAD.MOV.U32 R190, RZ, RZ, R137 ;  /* 0x000000ffffbe7224 */ /* 0x000fe400078e0089 */
[----:B------:R-:W-:-:S03]  /*1c90*/  IMAD.MOV.U32 R188, RZ, RZ, R249 ;  /* 0x000000ffffbc7224 */ /* 0x000fc600078e00f9 */
[----:B------:R-:W-:Y:S01]  /*1ca0*/  HMMA.16816.F32.BF16 R52, R8, R22, R44 ;  /* 0x000000160834723c */ /* 0x000fe2000004182c */
[----:B-1----:R-:W-:-:S07]  /*1cb0*/  FMUL.FTZ R2, R61, c[0x0][0x2ec] ;  /* 0x0000bb003d027a20 */ /* 0x002fce0000410000 */
[----:B------:R-:W-:Y:S01]  /*1cc0*/  HMMA.16816.F32.BF16 R44, R36, R164, RZ ;  /* 0x000000a4242c723c */ /* 0x000fe200000418ff */
[----:B------:R1:W-:Y:S02]  /*1cd0*/  MUFU.TANH R112, R2 ;  /* 0x0000000200707308 */ /* 0x0003e40000002400 */
[----:B-1----:R-:W-:-:S06]  /*1ce0*/  FMUL.FTZ R2, R62, c[0x0][0x2ec] ;  /* 0x0000bb003e027a20 */ /* 0x002fcc0000410000 */
[----:B------:R1:W-:Y:S11]  /*1cf0*/  MUFU.TANH R134, R2 ;  /* 0x0000000200867308 */ /* 0x0003f60000002400 */
[----:B------:R-:W-:Y:S04]  /*1d00*/  @!UPT UIADD3 URZ, URZ, URZ, URZ ;  /* 0x0000003f3f3ff290 */ /* 0x000fe8000fffe03f */
[----:B------:R-:W-:Y:S08]  /*1d10*/  HMMA.16816.F32.BF16 R128, R32, R156, R44 ;  /* 0x0000009c2080723c */ /* 0x000ff0000004182c */
[----:B------:R-:W-:Y:S01]  /*1d20*/  HMMA.16816.F32.BF16 R44, R36, R142, RZ ;  /* 0x0000008e242c723c */ /* 0x000fe200000418ff */
[----:B-1----:R-:W-:-:S07]  /*1d30*/  FMUL.FTZ R2, R63, c[0x0][0x2ec] ;  /* 0x0000bb003f027a20 */ /* 0x002fce0000410000 */
[----:B------:R-:W-:Y:S01]  /*1d40*/  HMMA.16816.F32.BF16 R60, R36, R160, RZ ;  /* 0x000000a0243c723c */ /* 0x000fe200000418ff */
[----:B------:R-:W-:Y:S01]  /*1d50*/  IMAD.MOV.U32 R142, RZ, RZ, R113 ;  /* 0x000000ffff8e7224 */ /* 0x000fe200078e0071 */
[----:B------:R1:W5:Y:S02]  /*1d60*/  MUFU.TANH R248, R2 ;  /* 0x0000000200f87308 */ /* 0x0003640000002400 */
[----:B-1----:R-:W-:-:S06]  /*1d70*/  FMUL.FTZ R2, R56, c[0x0][0x2ec] ;  /* 0x0000bb0038027a20 */ /* 0x002fcc0000410000 */
[----:B------:R1:W-:Y:S11]  /*1d80*/  MUFU.TANH R152, R2 ;  /* 0x0000000200987308 */ /* 0x0003f60000002400 */
[----:B------:R-:W-:Y:S03]  /*1d90*/  @!UPT UIADD3 URZ, URZ, URZ, URZ ;  /* 0x0000003f3f3ff290 */ /* 0x000fe6000fffe03f */
[----:B------:R-:W-:Y:S08]  /*1da0*/  HMMA.16816.F32.BF16 R88, R32, R148, R60 ;  /* 0x000000942058723c */ /* 0x000ff0000004183c */
[----:B------:R-:W-:Y:S01]  /*1db0*/  HMMA.16816.F32.BF16 R60, R24, R22, R48 ;  /* 0x00000016183c723c */ /* 0x000fe20000041830 */
[----:B-1----:R-:W-:-:S07]  /*1dc0*/  FMUL.FTZ R2, R57, c[0x0][0x2ec] ;  /* 0x0000bb0039027a20 */ /* 0x002fce0000410000 */
[-C--:B--2---:R-:W-:Y:S01]  /*1dd0*/  HMMA.16816.F32.BF16 R48, R12, R40.reuse, R168 ;  /* 0x000000280c30723c */ /* 0x084fe200000418a8 */
[----:B------:R1:W2:Y:S06]  /*1de0*/  MUFU.TANH R144, R2 ;  /* 0x0000000200907308 */ /* 0x0002ac0000002400 */
[----:B------:R-:W-:Y:S01]  /*1df0*/  IMAD.MOV.U32 R171, RZ, RZ, R219 ;  /* 0x000000ffffab7224 */ /* 0x000fe200078e00db */
[----:B------:R-:W-:Y:S01]  /*1e00*/  HMMA.16816.F32.BF16 R20, R28, R40, R68 ;  /* 0x000000281c14723c */ /* 0x000fe20000041844 */
[----:B---3--:R-:W-:Y:S01]  /*1e10*/  IMAD.MOV.U32 R170, RZ, RZ, R5 ;  /* 0x000000ffffaa7224 */ /* 0x008fe200078e0005 */
[----:B------:R-:W-:-:S04]  /*1e20*/  SHF.R.S32.HI R5, RZ, 0x1f, R207 ;  /* 0x0000001fff057819 */ /* 0x000fc800000114cf */
[----:B------:R-:W-:Y:S01]  /*1e30*/  LEA.HI R5, R5, R125, RZ, 0x2 ;  /* 0x0000007d05057211 */ /* 0x000fe200078f10ff */
[----:B-1----:R-:W-:-:S03]  /*1e40*/  FMUL.FTZ R2, R58, c[0x0][0x2ec] ;  /* 0x0000bb003a027a20 */ /* 0x002fc60000410000 */
[----:B------:R-:W-:Y:S01]  /*1e50*/  LOP3.LUT R5, R5, 0xfffffffc, RZ, 0xc0, !PT ;  /* 0xfffffffc05057812 */ /* 0x000fe200078ec0ff */
[----:B------:R1:W-:Y:S04]  /*1e60*/  MUFU.TANH R209, R2 ;  /* 0x0000000200d17308 */ /* 0x0003e80000002400 */
[----:B------:R-:W-:-:S05]  /*1e70*/  IMAD.IADD R5, R125, 0x1, -R5 ;  /* 0x000000017d057824 */ /* 0x000fca00078e0a05 */
[----:B------:R-:W-:Y:S01]  /*1e80*/  STL [R1+0x80], R5 ;  /* 0x0000800501007387 */ /* 0x000fe20000100800 */
[----:B-1----:R-:W-:Y:S02]  /*1e90*/  FMUL.FTZ R2, R59, c[0x0][0x2ec] ;  /* 0x0000bb003b027a20 */ /* 0x002fe40000410000 */
[----:B----4-:R-:W-:Y:S02]  /*1ea0*/  HMMA.16816.F32.BF16 R56, R8, R16, R48 ;  /* 0x000000100838723c */ /* 0x010fe40000041830 */
[----:B------:R1:W-:Y:S06]  /*1eb0*/  MUFU.TANH R208, R2 ;  /* 0x0000000200d07308 */ /* 0x0003ec0000002400 */
[----:B------:R-:W-:Y:S01]  /*1ec0*/  HMMA.16816.F32.BF16 R48, R32, R122, R44 ;  /* 0x0000007a2030723c */ /* 0x000fe2000004182c */
[----:B------:R-:W3:Y:S06]  /*1ed0*/  LDSM.16.M88.4 R44, [R227+0x2000] ;  /* 0x00200000e32c783b */ /* 0x000eec0000000200 */
[----:B------:R-:W-:-:S02]  /*1ee0*/  IMAD.MOV.U32 R122, RZ, RZ, R170 ;  /* 0x000000ffff7a7224 */ /* 0x000fc400078e00aa */
[----:B-1----:R-:W-:-:S04]  /*1ef0*/  FMUL.FTZ R2, R64, c[0x0][0x2ec] ;  /* 0x0000bb0040027a20 */ /* 0x002fc80000410000 */
        /* <DEDUP_REMOVED lines=8> */
[-C--:B------:R-:W-:Y:S01]  /*1f80*/  HMMA.16816.F32.BF16 R20, R12, R42.reuse, R100 ;  /* 0x0000002a0c14723c */ /* 0x080fe20000041864 */
[----:B------:R-:W-:Y:S07]  /*1f90*/  LDSM.16.M88.4 R100, [R220+0x3800] ;  /* 0x00380000dc64783b */ /* 0x000fee0000000200 */
[----:B------:R-:W-:Y:S01]  /*1fa0*/  HMMA.16816.F32.BF16 R40, R28, R42, R48 ;  /* 0x0000002a1c28723c */ /* 0x000fe20000041830 */
[----:B-1----:R-:W-:-:S04]  /*1fb0*/  FMUL.FTZ R2, R52, c[0x0][0x2ec] ;  /* 0x0000bb0034027a20 */ /* 0x002fc80000410000 */
[----:B------:R1:W-:Y:S03]  /*1fc0*/  MUFU.TANH R127, R2 ;  /* 0x00000002007f7308 */ /* 0x0003e60000002400 */
[----:B---3--:R-:W-:Y:S01]  /*1fd0*/  HMMA.16816.F32.BF16 R48, R12, R44, R172 ;  /* 0x0000002c0c30723c */ /* 0x008fe200000418ac */
[----:B-1----:R-:W-:-:S04]  /*1fe0*/  FMUL.FTZ R2, R53, c[0x0][0x2ec] ;  /* 0x0000bb0035027a20 */ /* 0x002fc80000410000 */
[----:B------:R1:W-:Y:S02]  /*1ff0*/  MUFU.TANH R153, R2 ;  /* 0x0000000200997308 */ /* 0x0003e40000002400 */
[----:B-1----:R-:W-:-:S06]  /*2000*/  FMUL.FTZ R2, R54, c[0x0][0x2ec] ;  /* 0x0000bb0036027a20 */ /* 0x002fcc0000410000 */
[----:B------:R1:W-:Y:S02]  /*2010*/  MUFU.TANH R148, R2 ;  /* 0x0000000200947308 */ /* 0x0003e40000002400 */
[----:B-1----:R-:W-:Y:S02]  /*2020*/  FMUL.FTZ R2, R55, c[0x0][0x2ec] ;  /* 0x0000bb0037027a20 */ /* 0x002fe40000410000 */
[----:B------:R-:W-:Y:S04]  /*2030*/  HMMA.16816.F32.BF16 R52, R36, R154, RZ ;  /* 0x0000009a2434723c */ /* 0x000fe800000418ff */
[----:B------:R1:W-:Y:S02]  /*2040*/  MUFU.TANH R146, R2 ;  /* 0x0000000200927308 */ /* 0x0003e40000002400 */
[----:B-1----:R-:W-:-:S06]  /*2050*/  FMUL.FTZ R2, R60, c[0x0][0x2ec] ;  /* 0x0000bb003c027a20 */ /* 0x002fcc0000410000 */
[----:B------:R1:W-:Y:S11]  /*2060*/  MUFU.TANH R232, R2 ;  /* 0x0000000200e87308 */ /* 0x0003f60000002400 */
[----:B------:R-:W-:Y:S01]  /*2070*/  @!UPT UIADD3 URZ, URZ, URZ, URZ ;  /* 0x0000003f3f3ff290 */ /* 0x000fe2000fffe03f */
[----:B------:R-:W-:Y:S08]  /*2080*/  HMMA.16816.F32.BF16 R68, R32, R138, R52 ;  /* 0x0000008a2044723c */ /* 0x000ff00000041834 */
[----:B------:R-:W-:Y:S01]  /*2090*/  HMMA.16816.F32.BF16 R52, R36, R166, RZ ;  /* 0x000000a62434723c */ /* 0x000fe200000418ff */
[----:B-1----:R-:W-:-:S06]  /*20a0*/  FMUL.FTZ R2, R61, c[0x0][0x2ec] ;  /* 0x0000bb003d027a20 */ /* 0x002fcc0000410000 */
[----:B------:R-:W-:Y:S01]  /*20b0*/  IMAD.MOV.U32 R166, RZ, RZ, R171 ;  /* 0x000000ffffa67224 */ /* 0x000fe200078e00ab */
[----:B------:R1:W-:Y:S08]  /*20c0*/  MUFU.TANH R231, R2 ;  /* 0x0000000200e77308 */ /* 0x0003f00000002400 */
[----:B------:R-:W-:Y:S08]  /*20d0*/  HMMA.16816.F32.BF16 R80, R28, R46, R68 ;  /* 0x0000002e1c50723c */ /* 0x000ff00000041844 */
[----:B------:R-:W-:Y:S01]  /*20e0*/  HMMA.16816.F32.BF16 R156, R32, R158, R52 ;  /* 0x0000009e209c723c */ /* 0x000fe20000041834 */
[----:B------:R-:W-:Y:S01]  /*20f0*/  LDSM.16.M88.4 R52, [R220+0x2800] ;  /* 0x00280000dc34783b */ /* 0x000fe20000000200 */
[----:B-1----:R-:W-:-:S04]  /*2100*/  FMUL.FTZ R2, R62, c[0x0][0x2ec] ;  /* 0x0000bb003e027a20 */ /* 0x002fc80000410000 */
[----:B------:R1:W-:Y:S02]  /*2110*/  MUFU.TANH R230, R2 ;  /* 0x0000000200e67308 */ /* 0x0003e40000002400 */
[----:B-1----:R-:W-:Y:S02]  /*2120*/  FMUL.FTZ R2, R63, c[0x0][0x2ec] ;  /* 0x0000bb003f027a20 */ /* 0x002fe40000410000 */
[----:B------:R-:W-:Y:S04]  /*2130*/  HMMA.16816.F32.BF16 R60, R36, R162, RZ ;  /* 0x000000a2243c723c */ /* 0x000fe800000418ff */
[----:B------:R1:W-:Y:S02]  /*2140*/  MUFU.TANH R229, R2 ;  /* 0x0000000200e57308 */ /* 0x0003e40000002400 */
[----:B-1----:R-:W-:-:S06]  /*2150*/  FMUL.FTZ R2, R56, c[0x0][0x2ec] ;  /* 0x0000bb0038027a20 */ /* 0x002fcc0000410000 */
[----:B------:R1:W-:Y:S11]  /*2160*/  MUFU.TANH R121, R2 ;  /* 0x0000000200797308 */ /* 0x0003f60000002400 */
[----:B------:R-:W-:Y:S01]  /*2170*/  @!UPT UIADD3 URZ, URZ, URZ, URZ ;  /* 0x0000003f3f3ff290 */ /* 0x000fe2000fffe03f */
[----:B------:R-:W-:Y:S07]  /*2180*/  HMMA.16816.F32.BF16 R84, R32, R150, R60 ;  /* 0x000000962054723c */ /* 0x000fee000004183c */
[----:B-----5:R-:W-:Y:S01]  /*2190*/  IMAD.MOV.U32 R151, RZ, RZ, R248 ;  /* 0x000000ffff977224 */ /* 0x020fe200078e00f8 */
[----:B------:R-:W-:Y:S01]  /*21a0*/  HMMA.16816.F32.BF16 R60, R24, R18, R40 ;  /* 0x00000012183c723c */ /* 0x000fe20000041828 */
[----:B-1----:R-:W-:-:S07]  /*21b0*/  FMUL.FTZ R2, R57, c[0x0][0x2ec] ;  /* 0x0000bb0039027a20 */ /* 0x002fce0000410000 */
[----:B------:R-:W-:Y:S01]  /*21c0*/  HMMA.16816.F32.BF16 R40, R28, R44, R72 ;  /* 0x0000002c1c28723c */ /* 0x000fe20000041848 */
[----:B------:R1:W-:Y:S07]  /*21d0*/  MUFU.TANH R120, R2 ;  /* 0x0000000200787308 */ /* 0x0003ee0000002400 */
[C---:B------:R-:W-:Y:S08]  /*21e0*/  HMMA.16816.F32.BF16 R44, R12.reuse, R46, R116 ;  /* 0x0000002e0c2c723c */ /* 0x040ff00000041874 */
[----:B------:R-:W-:Y:S01]  /*21f0*/  HMMA.16816.F32.BF16 R72, R12, R108, R184 ;  /* 0x0000006c0c48723c */ /* 0x000fe200000418b8 */
[----:B-1----:R-:W-:-:S04]  /*2200*/  FMUL.FTZ R2, R58, c[0x0][0x2ec] ;  /* 0x0000bb003a027a20 */ /* 0x002fc80000410000 */
[----:B------:R1:W-:Y:S02]  /*2210*/  MUFU.TANH R164, R2 ;  /* 0x0000000200a47308 */ /* 0x0003e40000002400 */
[----:B------:R-:W-:Y:S02]  /*2220*/  IMAD.MOV.U32 R186, RZ, RZ, R246 ;  /* 0x000000ffffba7224 */ /* 0x000fe400078e00f6 */
[----:B------:R-:W-:Y:S02]  /*2230*/  IMAD.MOV.U32 R187, RZ, RZ, R247 ;  /* 0x000000ffffbb7224 */ /* 0x000fe400078e00f7 */
[----:B------:R-:W-:Y:S02]  /*2240*/  IMAD.MOV.U32 R184, RZ, RZ, R245 ;  /* 0x000000ffffb87224 */ /* 0x000fe400078e00f5 */
[----:B------:R-:W-:Y:S02]  /*2250*/  IMAD.MOV.U32 R185, RZ, RZ, R242 ;  /* 0x000000ffffb97224 */ /* 0x000fe400078e00f2 */
[----:B-1----:R-:W-:-:S02]  /*2260*/  FMUL.FTZ R2, R59, c[0x0][0x2ec] ;  /* 0x0000bb003b027a20 */ /* 0x002fc40000410000 */
[----:B------:R-:W-:Y:S01]  /*2270*/  HMMA.16816.F32.BF16 R56, R8, R18, R20 ;  /* 0x000000120838723c */ /* 0x000fe20000041814 */
[----:B------:R-:W1:Y:S01]  /*2280*/  LDSM.16.M88.4 R20, [R220+0x2000] ;  /* 0x00200000dc14783b */ /* 0x000e620000000200 */
[----:B------:R3:W-:Y:S03]  /*2290*/  MUFU.TANH R140, R2 ;  /* 0x00000002008c7308 */ /* 0x0007e60000002400 */
[----:B------:R-:W4:Y:S01]  /*22a0*/  LDSM.16.M88.4 R16, [R227+0x2800] ;  /* 0x00280000e310783b */ /* 0x000f220000000200 */
[----:B------:R-:W-:-:S04]  /*22b0*/  DEPBAR.LE SB0, 0x0 ;  /* 0x000080000000791a */ /* 0x000fc80000000000 */
[----:B---3--:R-:W-:-:S04]  /*22c0*/  FMUL.FTZ R2, R64, c[0x0][0x2ec] ;  /* 0x0000bb0040027a20 */ /* 0x008fc80000410000 */
[----:B------:R3:W-:Y:S02]  /*22d0*/  MUFU.TANH R219, R2 ;  /* 0x0000000200db7308 */ /* 0x0007e40000002400 */
[----:B---3--:R-:W-:Y:S01]  /*22e0*/  FMUL.FTZ R2, R65, c[0x0][0x2ec] ;  /* 0x0000bb0041027a20 */ /* 0x008fe20000410000 */
[-C--:B-1----:R-:W-:Y:S05]  /*22f0*/  HMMA.16816.F32.BF16 R48, R8, R20.reuse, R48 ;  /* 0x000000140830723c */ /* 0x082fea0000041830 */
[----:B------:R1:W-:Y:S03]  /*2300*/  MUFU.TANH R228, R2 ;  /* 0x0000000200e47308 */ /* 0x0003e60000002400 */
[----:B------:R-:W-:Y:S08]  /*2310*/  HMMA.16816.F32.BF16 R40, R24, R20, R40 ;  /* 0x000000141828723c */ /* 0x000ff00000041828 */
[----:B------:R-:W-:Y:S01]  /*2320*/  HMMA.16816.F32.BF16 R44, R8, R22, R44 ;  /* 0x00000016082c723c */ /* 0x000fe2000004182c */
[----:B-1----:R-:W-:-:S04]  /*2330*/  FMUL.FTZ R2, R66, c[0x0][0x2ec] ;  /* 0x0000bb0042027a20 */ /* 0x002fc80000410000 */
[----:B------:R1:W-:Y:S03]  /*2340*/  MUFU.TANH R150, R2 ;  /* 0x0000000200967308 */ /* 0x0003e60000002400 */
[----:B----4-:R-:W-:Y:S07]  /*2350*/  HMMA.16816.F32.BF16 R68, R12, R18, R176 ;  /* 0x000000120c44723c */ /* 0x010fee00000418b0 */
[----:B------:R-:W-:Y:S01]  /*2360*/  IMAD.MOV.U32 R179, RZ, RZ, R241 ;  /* 0x000000ffffb37224 */ /* 0x000fe200078e00f1 */
[----:B------:R-:W-:Y:S01]  /*2370*/  HMMA.16816.F32.BF16 R20, R24, R22, R80 ;  /* 0x000000161814723c */ /* 0x000fe20000041850 */
[----:B------:R-:W-:-:S02]  /*2380*/  IMAD.MOV.U32 R178, RZ, RZ, R240 ;  /* 0x000000ffffb27224 */ /* 0x000fc400078e00f0 */
[----:B-1----:R-:W-:-:S05]  /*2390*/  FMUL.FTZ R2, R67, c[0x0][0x2ec] ;  /* 0x0000bb0043027a20 */ /* 0x002fca0000410000 */
[----:B------:R-:W-:Y:S01]  /*23a0*/  HMMA.16816.F32.BF16 R64, R12, R16, R192 ;  /* 0x000000100c40723c */ /* 0x000fe200000418c0 */
[----:B------:R1:W-:Y:S06]  /*23b0*/  MUFU.TANH R149, R2 ;  /* 0x0000000200957308 */ /* 0x0003ec0000002400 */
[----:B------:R-:W-:Y:S02]  /*23c0*/  IMAD.MOV.U32 R195, RZ, RZ, R112 ;  /* 0x000000ffffc37224 */ /* 0x000fe400078e0070 */
[----:B------:R-:W-:Y:S02]  /*23d0*/  IMAD.MOV.U32 R194, RZ, RZ, R134 ;  /* 0x000000ffffc27224 */ /* 0x000fe400078e0086 */
[----:B------:R-:W-:-:S02]  /*23e0*/  IMAD.MOV.U32 R193, RZ, RZ, R133 ;  /* 0x000000ffffc17224 */ /* 0x000fc400078e0085 */
[----:B------:R-:W-:-:S03]  /*23f0*/  IMAD.MOV.U32 R192, RZ, RZ, R135 ;  /* 0x000000ffffc07224 */ /* 0x000fc600078e0087 */
[----:B------:R-:W-:Y:S02]  /*2400*/  FMUL.FTZ R6, R21, c[0x0][0x2ec] ;  /* 0x0000bb0015067a20 */ /* 0x000fe40000410000 */
[----:B-1----:R-:W-:Y:S02]  /*2410*/  FMUL.FTZ R2, R56, c[0x0][0x2ec] ;  /* 0x0000bb0038027a20 */ /* 0x002fe40000410000 */
[----:B------:R1:W-:Y:S01]  /*2420*/  MUFU.TANH R169, R6 ;  /* 0x0000000600a97308 */ /* 0x0003e20000002400 */
[----:B------:R-:W-:Y:S02]  /*2430*/  FMUL.FTZ R5, R23, c[0x0][0x2ec] ;  /* 0x0000bb0017057a20 */ /* 0x000fe40000410000 */
[----:B------:R-:W-:-:S05]  /*2440*/  FMUL.FTZ R7, R22, c[0x0][0x2ec] ;  /* 0x0000bb0016077a20 */ /* 0x000fca0000410000 */
[----:B------:R3:W-:Y:S01]  /*2450*/  MUFU.TANH R172, R2 ;  /* 0x0000000200ac7308 */ /* 0x0007e20000002400 */
[----:B-1----:R-:W-:-:S07]  /*2460*/  IMAD R6, R125, 0x10, R238 ;  /* 0x000000107d067824 */ /* 0x002fce00078e02ee */
[----:B------:R-:W-:Y:S01]  /*2470*/  MUFU.TANH R168, R5 ;  /* 0x0000000500a87308 */ /* 0x000fe20000002400 */
[----:B---3--:R-:W-:-:S07]  /*2480*/  FMUL.FTZ R2, R57, c[0x0][0x2ec] ;  /* 0x0000bb0039027a20 */ /* 0x008fce0000410000 */
[----:B------:R-:W-:Y:S08]  /*2490*/  MUFU.TANH R161, R7 ;  /* 0x0000000700a17308 */ /* 0x000ff00000002400 */
[----:B------:R1:W-:Y:S02]  /*24a0*/  MUFU.TANH R175, R2 ;  /* 0x0000000200af7308 */ /* 0x0003e40000002400 */
[----:B-1----:R-:W-:-:S06]  /*24b0*/  FMUL.FTZ R2, R58, c[0x0][0x2ec] ;  /* 0x0000bb003a027a20 */ /* 0x002fcc0000410000 */
[----:B------:R1:W-:Y:S02]  /*24c0*/  MUFU.TANH R165, R2 ;  /* 0x0000000200a57308 */ /* 0x0003e40000002400 */
[----:B-1----:R-:W-:Y:S02]  /*24d0*/  FMUL.FTZ R2, R59, c[0x0][0x2ec] ;  /* 0x0000bb003b027a20 */ /* 0x002fe40000410000 */
[----:B------:R-:W-:Y:S04]  /*24e0*/  HMMA.16816.F32.BF16 R56, R28, R16, R88 ;  /* 0x000000101c38723c */ /* 0x000fe80000041858 */
[----:B------:R1:W-:Y:S04]  /*24f0*/  MUFU.TANH R167, R2 ;  /* 0x0000000200a77308 */ /* 0x0003e80000002400 */
[C---:B------:R-:W-:Y:S08]  /*2500*/  HMMA.16816.F32.BF16 R88, R8.reuse, R92, R76 ;  /* 0x0000005c0858723c */ /* 0x040ff0000004184c */
[----:B------:R-:W-:Y:S01]  /*2510*/  HMMA.16816.F32.BF16 R76, R8, R100, R72 ;  /* 0x00000064084c723c */ /* 0x000fe20000041848 */
[----:B-1----:R-:W-:-:S04]  /*2520*/  FMUL.FTZ R2, R60, c[0x0][0x2ec] ;  /* 0x0000bb003c027a20 */ /* 0x002fc80000410000 */
[----:B------:R1:W-:Y:S02]  /*2530*/  MUFU.TANH R147, R2 ;  /* 0x0000000200937308 */ /* 0x0003e40000002400 */
[----:B-1----:R-:W-:Y:S11]  /*2540*/  FMUL.FTZ R2, R61, c[0x0][0x2ec] ;  /* 0x0000bb003d027a20 */ /* 0x002ff60000410000 */
[----:B------:R-:W-:Y:S06]  /*2550*/  @!UPT UIADD3 URZ, URZ, URZ, URZ ;  /* 0x0000003f3f3ff290 */ /* 0x000fec000fffe03f */
[----:B------:R-:W-:Y:S01]  /*2560*/  FMUL.FTZ R79, R79, c[0x0][0x2ec] ;  /* 0x0000bb004f4f7a20 */ /* 0x000fe20000410000 */
[----:B------:R1:W-:Y:S02]  /*2570*/  MUFU.TANH R218, R2 ;  /* 0x0000000200da7308 */ /* 0x0003e40000002400 */
[----:B-1----:R-:W-:-:S06]  /*2580*/  FMUL.FTZ R2, R62, c[0x0][0x2ec] ;  /* 0x0000bb003e027a20 */ /* 0x002fcc0000410000 */
[----:B------:R1:W-:Y:S02]  /*2590*/  MUFU.TANH R143, R2 ;  /* 0x00000002008f7308 */ /* 0x0003e40000002400 */
[----:B-1----:R-:W-:Y:S02]  /*25a0*/  FMUL.FTZ R2, R63, c[0x0][0x2ec] ;  /* 0x0000bb003f027a20 */ /* 0x002fe40000410000 */
[----:B------:R-:W-:Y:S04]  /*25b0*/  HMMA.16816.F32.BF16 R60, R12, R98, R180 ;  /* 0x000000620c3c723c */ /* 0x000fe800000418b4 */
[----:B------:R1:W-:Y:S03]  /*25c0*/  MUFU.TANH R141, R2 ;  /* 0x00000002008d7308 */ /* 0x0003e60000002400 */
[----:B------:R-:W-:-:S02]  /*25d0*/  IMAD.MOV.U32 R183, RZ, RZ, R239 ;  /* 0x000000ffffb77224 */ /* 0x000fc400078e00ef */
[----:B------:R-:W-:Y:S02]  /*25e0*/  IMAD.MOV.U32 R181, RZ, RZ, R190 ;  /* 0x000000ffffb57224 */ /* 0x000fe400078e00be */
[----:B------:R-:W-:Y:S02]  /*25f0*/  IMAD.MOV.U32 R180, RZ, RZ, R166 ;  /* 0x000000ffffb47224 */ /* 0x000fe400078e00a6 */
[----:B------:R-:W-:Y:S02]  /*2600*/  IMAD.MOV.U32 R182, RZ, RZ, R189 ;  /* 0x000000ffffb67224 */ /* 0x000fe400078e00bd */
[----:B-1----:R-:W-:-:S04]  /*2610*/  FMUL.FTZ R2, R48, c[0x0][0x2ec] ;  /* 0x0000bb0030027a20 */ /* 0x002fc80000410000 */
[----:B------:R1:W3:Y:S05]  /*2620*/  MUFU.TANH R117, R2 ;  /* 0x0000000200757308 */ /* 0x0002ea0000002400 */
[----:B------:R-:W-:Y:S08]  /*2630*/  HMMA.16816.F32.BF16 R80, R8, R94, R60 ;  /* 0x0000005e0850723c */ /* 0x000ff0000004183c */
[----:B------:R-:W-:Y:S01]  /*2640*/  HMMA.16816.F32.BF16 R60, R24, R52, R56 ;  /* 0x00000034183c723c */ /* 0x000fe20000041838 */
[----:B-1----:R-:W-:-:S06]  /*2650*/  FMUL.FTZ R2, R49, c[0x0][0x2ec] ;  /* 0x0000bb0031027a20 */ /* 0x002fcc0000410000 */
[----:B------:R-:W-:Y:S01]  /*2660*/  FMUL.FTZ R56, R89, c[0x0][0x2ec] ;  /* 0x0000bb0059387a20 */ /* 0x000fe20000410000 */
[----:B------:R1:W-:Y:S02]  /*2670*/  MUFU.TANH R116, R2 ;  /* 0x0000000200747308 */ /* 0x0003e40000002400 */
[----:B-1----:R-:W-:-:S06]  /*2680*/  FMUL.FTZ R2, R50, c[0x0][0x2ec] ;  /* 0x0000bb0032027a20 */ /* 0x002fcc0000410000 */
[----:B------:R1:W-:Y:S02]  /*2690*/  MUFU.TANH R123, R2 ;  /* 0x00000002007b7308 */ /* 0x0003e40000002400 */
[----:B-1----:R-:W-:Y:S02]  /*26a0*/  FMUL.FTZ R2, R51, c[0x0][0x2ec] ;  /* 0x0000bb0033027a20 */ /* 0x002fe40000410000 */
[----:B------:R-:W-:Y:S04]  /*26b0*/  HMMA.16816.F32.BF16 R48, R12, R110, R104 ;  /* 0x0000006e0c30723c */ /* 0x000fe80000041868 */
[----:B------:R1:W-:Y:S04]  /*26c0*/  MUFU.TANH R119, R2 ;  /* 0x0000000200777308 */ /* 0x0003e80000002400 */
[----:B------:R-:W-:Y:S08]  /*26d0*/  HMMA.16816.F32.BF16 R12, R8, R52, R64 ;  /* 0x00000034080c723c */ /* 0x000ff00000041840 */
[----:B------:R-:W-:Y:S01]  /*26e0*/  HMMA.16816.F32.BF16 R104, R28, R18, R84 ;  /* 0x000000121c68723c */ /* 0x000fe20000041854 */
[----:B-1----:R-:W-:-:S04]  /*26f0*/  FMUL.FTZ R2, R40, c[0x0][0x2ec] ;  /* 0x0000bb0028027a20 */ /* 0x002fc80000410000 */
[----:B------:R1:W-:Y:S03]  /*2700*/  MUFU.TANH R160, R2 ;  /* 0x0000000200a07308 */ /* 0x0003e60000002400 */
[C---:B------:R-:W-:Y:S08]  /*2710*/  HMMA.16816.F32.BF16 R84, R8.reuse, R54, R68 ;  /* 0x000000360854723c */ /* 0x040ff00000041844 */
[----:B------:R-:W-:Y:S01]  /*2720*/  HMMA.16816.F32.BF16 R72, R8, R102, R48 ;  /* 0x000000660848723c */ /* 0x000fe20000041830 */
[----:B------:R-:W-:-:S02]  /*2730*/  FMUL.FTZ R5, R15, c[0x0][0x2ec] ;  /* 0x0000bb000f057a20 */ /* 0x000fc40000410000 */
[----:B------:R-:W-:Y:S02]  /*2740*/  FMUL.FTZ R7, R12, c[0x0][0x2ec] ;  /* 0x0000bb000c077a20 */ /* 0x000fe40000410000 */
[----:B------:R-:W-:Y:S01]  /*2750*/  MUFU.TANH R112, R5 ;  /* 0x0000000500707308 */ /* 0x000fe20000002400 */
[----:B-1----:R-:W-:Y:S02]  /*2760*/  FMUL.FTZ R2, R41, c[0x0][0x2ec] ;  /* 0x0000bb0029027a20 */ /* 0x002fe40000410000 */
[----:B------:R-:W-:Y:S01]  /*2770*/  FMUL.FTZ R19, R13, c[0x0][0x2ec] ;  /* 0x0000bb000d137a20 */ /* 0x000fe20000410000 */
[----:B------:R-:W-:Y:S01]  /*2780*/  HMMA.16816.F32.BF16 R68, R24, R54, R104 ;  /* 0x000000361844723c */ /* 0x000fe20000041868 */
[----:B------:R-:W-:-:S03]  /*2790*/  FMUL.FTZ R40, R14, c[0x0][0x2ec] ;  /* 0x0000bb000e287a20 */ /* 0x000fc60000410000 */
[----:B------:R1:W-:Y:S03]  /*27a0*/  MUFU.TANH R177, R2 ;  /* 0x0000000200b17308 */ /* 0x0003e60000002400 */
[----:B------:R-:W-:-:S05]  /*27b0*/  FMUL.FTZ R55, R90, c[0x0][0x2ec] ;  /* 0x0000bb005a377a20 */ /* 0x000fca0000410000 */
[----:B------:R-:W-:Y:S03]  /*27c0*/  MUFU.TANH R64, R7 ;  /* 0x0000000700407308 */ /* 0x000fe60000002400 */
[----:B------:R-:W-:Y:S02]  /*27d0*/  FMUL.FTZ R54, R73, c[0x0][0x2ec] ;  /* 0x0000bb0049367a20 */ /* 0x000fe40000410000 */
[----:B------:R-:W-:Y:S02]  /*27e0*/  FMUL.FTZ R73, R74, c[0x0][0x2ec] ;  /* 0x0000bb004a497a20 */ /* 0x000fe40000410000 */
[----:B-1----:R-:W-:Y:S01]  /*27f0*/  FMUL.FTZ R2, R42, c[0x0][0x2ec] ;  /* 0x0000bb002a027a20 */ /* 0x002fe20000410000 */
[----:B------:R-:W-:Y:S08]  /*2800*/  MUFU.TANH R59, R19 ;  /* 0x00000013003b7308 */ /* 0x000ff00000002400 */
[----:B------:R1:W-:Y:S08]  /*2810*/  MUFU.TANH R163, R2 ;  /* 0x0000000200a37308 */ /* 0x0003f00000002400 */
[----:B------:R-:W-:Y:S01]  /*2820*/  MUFU.TANH R113, R40 ;  /* 0x0000002800717308 */ /* 0x000fe20000002400 */
[----:B-1----:R-:W-:-:S07]  /*2830*/  FMUL.FTZ R2, R43, c[0x0][0x2ec] ;  /* 0x0000bb002b027a20 */ /* 0x002fce0000410000 */
[----:B------:R-:W-:Y:S08]  /*2840*/  MUFU.TANH R54, R54 ;  /* 0x0000003600367308 */ /* 0x000ff00000002400 */
[----:B------:R1:W-:Y:S08]  /*2850*/  MUFU.TANH R162, R2 ;  /* 0x0000000200a27308 */ /* 0x0003f00000002400 */
[----:B------:R-:W-:Y:S01]  /*2860*/  MUFU.TANH R73, R73 ;  /* 0x0000004900497308 */ /* 0x000fe20000002400 */
[----:B-1----:R-:W-:-:S07]  /*2870*/  FMUL.FTZ R2, R44, c[0x0][0x2ec] ;  /* 0x0000bb002c027a20 */ /* 0x002fce0000410000 */
[----:B------:R-:W-:Y:S08]  /*2880*/  MUFU.TANH R74, R79 ;  /* 0x0000004f004a7308 */ /* 0x000ff00000002400 */
[----:B------:R1:W-:Y:S02]  /*2890*/  MUFU.TANH R114, R2 ;  /* 0x0000000200727308 */ /* 0x0003e40000002400 */
[----:B-1----:R-:W-:-:S06]  /*28a0*/  FMUL.FTZ R2, R45, c[0x0][0x2ec] ;  /* 0x0000bb002d027a20 */ /* 0x002fcc0000410000 */
[----:B------:R1:W-:Y:S02]  /*28b0*/  MUFU.TANH R65, R2 ;  /* 0x0000000200417308 */ /* 0x0003e40000002400 */
[----:B-1----:R-:W-:-:S06]  /*28c0*/  FMUL.FTZ R2, R46, c[0x0][0x2ec] ;  /* 0x0000bb002e027a20 */ /* 0x002fcc0000410000 */
[----:B------:R1:W-:Y:S02]  /*28d0*/  MUFU.TANH R118, R2 ;  /* 0x0000000200767308 */ /* 0x0003e40000002400 */
[----:B-1----:R-:W-:-:S06]  /*28e0*/  FMUL.FTZ R2, R47, c[0x0][0x2ec] ;  /* 0x0000bb002f027a20 */ /* 0x002fcc0000410000 */
[----:B------:R1:W-:Y:S02]  /*28f0*/  MUFU.TANH R115, R2 ;  /* 0x0000000200737308 */ /* 0x0003e40000002400 */
[----:B-1----:R-:W-:-:S06]  /*2900*/  FMUL.FTZ R2, R20, c[0x0][0x2ec] ;  /* 0x0000bb0014027a20 */ /* 0x002fcc0000410000 */
[----:B------:R1:W-:Y:S02]  /*2910*/  MUFU.TANH R176, R2 ;  /* 0x0000000200b07308 */ /* 0x0003e40000002400 */
[----:B-1----:R-:W-:Y:S02]  /*2920*/  LOP3.LUT R2, R3, 0x6, RZ, 0xc0, !PT ;  /* 0x0000000603027812 */ /* 0x002fe400078ec0ff */
[----:B------:R-:W-:-:S03]  /*2930*/  LOP3.LUT R3, R207, 0xffffffe0, RZ, 0xc0, !PT ;  /* 0xffffffe0cf037812 */ /* 0x000fc600078ec0ff */
[----:B------:R-:W-:Y:S02]  /*2940*/  IMAD R2, R126, 0x80, R2 ;  /* 0x000000807e027824 */ /* 0x000fe400078e0202 */
[----:B------:R-:W-:Y:S02]  /*2950*/  IMAD.IADD R3, R204, 0x1, -R3 ;  /* 0x00000001cc037824 */ /* 0x000fe400078e0a03 */
[----:B------:R-:W-:Y:S01]  /*2960*/  IMAD.MOV.U32 R126, RZ, RZ, R142 ;  /* 0x000000ffff7e7224 */ /* 0x000fe200078e008e */
[C---:B------:R-:W-:Y:S02]  /*2970*/  IADD3 R17, R2.reuse, 0x8, RZ ;  /* 0x0000000802117810 */ /* 0x040fe40007ffe0ff */
[----:B------:R-:W-:Y:S02]  /*2980*/  SHF.R.S32.HI R8, RZ, 0x1f, R3 ;  /* 0x0000001fff087819 */ /* 0x000fe40000011403 */
[----:B------:R-:W-:Y:S02]  /*2990*/  IADD3 R10, R2, 0x21, RZ ;  /* 0x00000021020a7810 */ /* 0x000fe40007ffe0ff */
[----:B------:R-:W-:-:S02]  /*29a0*/  LEA.HI R3, R8, R3, RZ, 0x2 ;  /* 0x0000000308037211 */ /* 0x000fc400078f10ff */
[C---:B------:R-:W-:Y:S02]  /*29b0*/  IADD3 R20, R2.reuse, 0x40, RZ ;  /* 0x0000004002147810 */ /* 0x040fe40007ffe0ff */
[----:B------:R-:W-:Y:S02]  /*29c0*/  SHF.R.S32.HI R46, RZ, 0x2, R3 ;  /* 0x00000002ff2e7819 */ /* 0x000fe40000011403 */
[----:B------:R-:W-:Y:S02]  /*29d0*/  IADD3 R18, R2, 0x1, RZ ;  /* 0x0000000102127810 */ /* 0x000fe40007ffe0ff */
[----:B------:R-:W-:Y:S01]  /*29e0*/  IADD3 R3, R6, 0x1, R46 ;  /* 0x0000000106037810 */ /* 0x000fe20007ffe02e */
[----:B------:R-:W-:Y:S01]  /*29f0*/  FMUL.FTZ R6, R60, c[0x0][0x2ec] ;  /* 0x0000bb003c067a20 */ /* 0x000fe20000410000 */
[----:B------:R-:W-:Y:S01]  /*2a00*/  IADD3 R16, R2, 0x9, RZ ;  /* 0x0000000902107810 */ /* 0x000fe20007ffe0ff */
[----:B------:R1:W-:Y:S01]  /*2a10*/  STL [R1+0x7c], R46 ;  /* 0x00007c2e01007387 */ /* 0x0003e20000100800 */
[----:B------:R-:W-:Y:S01]  /*2a20*/  IADD3 R3, R124, -c[0x0][0x214], R3 ;  /* 0x800085007c037a10 */ /* 0x000fe20007ffe003 */
[----:B------:R4:W-:Y:S01]  /*2a30*/  MUFU.TANH R171, R6 ;  /* 0x0000000600ab7308 */ /* 0x0009e20000002400 */
[----:B------:R-:W-:-:S02]  /*2a40*/  IADD3 R45, R2, 0x59, RZ ;  /* 0x00000059022d7810 */ /* 0x000fc40007ffe0ff */
[----:B------:R-:W-:Y:S02]  /*2a50*/  IADD3 R5, R3, c[0x0][0x2e8], RZ ;  /* 0x0000ba0003057a10 */ /* 0x000fe40007ffe0ff */
[C---:B------:R-:W-:Y:S02]  /*2a60*/  IADD3 R15, R2.reuse, 0x10, RZ ;  /* 0x00000010020f7810 */ /* 0x040fe40007ffe0ff */
[----:B------:R-:W-:Y:S02]  /*2a70*/  IMNMX R3, R5, R124, PT ;  /* 0x0000007c05037217 */ /* 0x000fe40003800200 */
[C---:B------:R-:W-:Y:S02]  /*2a80*/  IADD3 R14, R2.reuse, 0x11, RZ ;  /* 0x00000011020e7810 */ /* 0x040fe40007ffe0ff */
[-C--:B------:R-:W-:Y:S02]  /*2a90*/  ISETP.GE.AND P0, PT, R17, R3.reuse, PT ;  /* 0x000000031100720c */ /* 0x080fe40003f06270 */
[----:B------:R-:W-:-:S02]  /*2aa0*/  ISETP.GE.AND P2, PT, R2, R3, PT ;  /* 0x000000030200720c */ /* 0x000fc40003f46270 */
[----:B------:R-:W-:Y:S01]  /*2ab0*/  FSEL R134, R214, -INF , !P0 ;  /* 0xff800000d6867808 */ /* 0x000fe20004000000 */
[----:B----4-:R-:W-:Y:S01]  /*2ac0*/  FMUL.FTZ R6, R61, c[0x0][0x2ec] ;  /* 0x0000bb003d067a20 */ /* 0x010fe20000410000 */
[-C--:B------:R-:W-:Y:S01]  /*2ad0*/  ISETP.GE.AND P0, PT, R10, R3.reuse, PT ;  /* 0x000000030a00720c */ /* 0x080fe20003f06270 */
[----:B------:R-:W-:Y:S01]  /*2ae0*/  FMUL.FTZ R61, R87, c[0x0][0x2ec] ;  /* 0x0000bb00573d7a20 */ /* 0x000fe20000410000 */
[-C--:B------:R-:W-:Y:S01]  /*2af0*/  ISETP.GE.AND P1, PT, R18, R3.reuse, PT ;  /* 0x000000031200720c */ /* 0x080fe20003f26270 */
[----:B------:R4:W-:Y:S01]  /*2b00*/  MUFU.TANH R170, R6 ;  /* 0x0000000600aa7308 */ /* 0x0009e20000002400 */
[----:B--2---:R-:W-:Y:S02]  /*2b10*/  FSEL R155, R144, -INF , !P0 ;  /* 0xff800000909b7808 */ /* 0x004fe40004000000 */
[-C--:B------:R-:W-:Y:S02]  /*2b20*/  ISETP.GE.AND P0, PT, R20, R3.reuse, PT ;  /* 0x000000031400720c */ /* 0x080fe40003f06270 */
[----:B------:R-:W-:-:S02]  /*2b30*/  ISETP.GE.AND P6, PT, R16, R3, PT ;  /* 0x000000031000720c */ /* 0x000fc40003fc6270 */
[----:B---3--:R-:W-:Y:S01]  /*2b40*/  FSEL R207, R117, -INF , !P0 ;  /* 0xff80000075cf7808 */ /* 0x008fe20004000000 */
[----:B------:R-:W-:Y:S01]  /*2b50*/  MUFU.TANH R61, R61 ;  /* 0x0000003d003d7308 */ /* 0x000fe20000002400 */
[C---:B------:R-:W-:Y:S02]  /*2b60*/  IADD3 R13, R2.reuse, 0x18, RZ ;  /* 0x00000018020d7810 */ /* 0x040fe40007ffe0ff */
[C---:B------:R-:W-:Y:S02]  /*2b70*/  IADD3 R12, R2.reuse, 0x19, RZ ;  /* 0x00000019020c7810 */ /* 0x040fe40007ffe0ff */
[C---:B------:R-:W-:Y:S02]  /*2b80*/  IADD3 R11, R2.reuse, 0x20, RZ ;  /* 0x00000020020b7810 */ /* 0x040fe40007ffe0ff */
[----:B------:R-:W-:Y:S01]  /*2b90*/  IADD3 R9, R2, 0x28, RZ ;  /* 0x0000002802097810 */ /* 0x000fe20007ffe0ff */
[----:B----4-:R-:W-:Y:S01]  /*2ba0*/  FMUL.FTZ R6, R84, c[0x0][0x2ec] ;  /* 0x0000bb0054067a20 */ /* 0x010fe20000410000 */
[----:B------:R-:W-:-:S02]  /*2bb0*/  ISETP.GE.AND P0, PT, R45, R3, PT ;  /* 0x000000032d00720c */ /* 0x000fc40003f06270 */
[----:B------:R-:W-:Y:S01]  /*2bc0*/  FSEL R132, R237, -INF , !P2 ;  /* 0xff800000ed847808 */ /* 0x000fe20005000000 */
[----:B------:R2:W-:Y:S01]  /*2bd0*/  MUFU.TANH R58, R6 ;  /* 0x00000006003a7308 */ /* 0x0005e20000002400 */
[----:B------:R-:W-:Y:S02]  /*2be0*/  FSEL R133, R236, -INF , !P1 ;  /* 0xff800000ec857808 */ /* 0x000fe40004800000 */
[----:B------:R-:W-:Y:S02]  /*2bf0*/  FSEL R136, R213, -INF , !P6 ;  /* 0xff800000d5887808 */ /* 0x000fe40007000000 */
[-C--:B------:R-:W-:Y:S02]  /*2c00*/  ISETP.GE.AND P3, PT, R15, R3.reuse, PT ;  /* 0x000000030f00720c */ /* 0x080fe40003f66270 */
[-C--:B------:R-:W-:Y:S02]  /*2c10*/  ISETP.GE.AND P5, PT, R14, R3.reuse, PT ;  /* 0x000000030e00720c */ /* 0x080fe40003fa6270 */
[----:B------:R-:W-:-:S02]  /*2c20*/  ISETP.GE.AND P4, PT, R13, R3, PT ;  /* 0x000000030d00720c */ /* 0x000fc40003f86270 */
[-C--:B------:R-:W-:Y:S02]  /*2c30*/  ISETP.GE.AND P2, PT, R12, R3.reuse, PT ;  /* 0x000000030c00720c */ /* 0x080fe40003f46270 */
[-C--:B------:R-:W-:Y:S02]  /*2c40*/  ISETP.GE.AND P1, PT, R11, R3.reuse, PT ;  /* 0x000000030b00720c */ /* 0x080fe40003f26270 */
[----:B------:R-:W-:Y:S01]  /*2c50*/  ISETP.GE.AND P6, PT, R9, R3, PT ;  /* 0x000000030900720c */ /* 0x000fe20003fc6270 */
[----:B--2---:R-:W-:Y:S01]  /*2c60*/  FMUL.FTZ R6, R85, c[0x0][0x2ec] ;  /* 0x0000bb0055067a20 */ /* 0x004fe20000410000 */
[C---:B------:R-:W-:Y:S01]  /*2c70*/  IADD3 R8, R2.reuse, 0x29, RZ ;  /* 0x0000002902087810 */ /* 0x040fe20007ffe0ff */
[----:B------:R2:W-:Y:S01]  /*2c80*/  MUFU.TANH R85, R56 ;  /* 0x0000003800557308 */ /* 0x0005e20000002400 */
[C---:B------:R-:W-:Y:S02]  /*2c90*/  IADD3 R7, R2.reuse, 0x30, RZ ;  /* 0x0000003002077810 */ /* 0x040fe40007ffe0ff */
[----:B------:R-:W-:-:S02]  /*2ca0*/  IADD3 R23, R2, 0x31, RZ ;  /* 0x0000003102177810 */ /* 0x000fc40007ffe0ff */
[C---:B------:R-:W-:Y:S02]  /*2cb0*/  IADD3 R22, R2.reuse, 0x38, RZ ;  /* 0x0000003802167810 */ /* 0x040fe40007ffe0ff */
[C---:B------:R-:W-:Y:S01]  /*2cc0*/  IADD3 R21, R2.reuse, 0x39, RZ ;  /* 0x0000003902157810 */ /* 0x040fe20007ffe0ff */
[----:B------:R3:W4:Y:S01]  /*2cd0*/  MUFU.TANH R57, R6 ;  /* 0x0000000600397308 */ /* 0x0007220000002400 */
[----:B------:R-:W-:Y:S02]  /*2ce0*/  IADD3 R19, R2, 0x41, RZ ;  /* 0x0000004102137810 */ /* 0x000fe40007ffe0ff */
[----:B------:R-:W-:Y:S02]  /*2cf0*/  FSEL R135, R210, -INF , !P3 ;  /* 0xff800000d2877808 */ /* 0x000fe40005800000 */
[----:B------:R-:W-:Y:S02]  /*2d00*/  FSEL R137, R206, -INF , !P5 ;  /* 0xff800000ce897808 */ /* 0x000fe40006800000 */
[----:B------:R-:W-:Y:S01]  /*2d10*/  FSEL R138, R205, -INF , !P4 ;  /* 0xff800000cd8a7808 */ /* 0x000fe20006000000 */
[----:B--2---:R-:W-:Y:S01]  /*2d20*/  FMUL.FTZ R56, R80, c[0x0][0x2ec] ;  /* 0x0000bb0050387a20 */ /* 0x004fe20000410000 */
[----:B------:R-:W-:-:S02]  /*2d30*/  FSEL R139, R145, -INF , !P2 ;  /* 0xff800000918b7808 */ /* 0x000fc40005000000 */
[----:B------:R-:W-:Y:S01]  /*2d40*/  FSEL R152, R152, -INF , !P1 ;  /* 0xff80000098987808 */ /* 0x000fe20004800000 */
[----:B------:R2:W-:Y:S01]  /*2d50*/  MUFU.TANH R84, R56 ;  /* 0x0000003800547308 */ /* 0x0005e20000002400 */
[----:B------:R-:W-:Y:S02]  /*2d60*/  FSEL R154, R127, -INF , !P6 ;  /* 0xff8000007f9a7808 */ /* 0x000fe40007000000 */
[-C--:B------:R-:W-:Y:S01]  /*2d70*/  ISETP.GE.AND P3, PT, R8, R3.reuse, PT ;  /* 0x000000030800720c */ /* 0x080fe20003f66270 */
[----:B---3--:R-:W-:Y:S01]  /*2d80*/  FMUL.FTZ R6, R86, c[0x0][0x2ec] ;  /* 0x0000bb0056067a20 */ /* 0x008fe20000410000 */
[----:B----4-:R-:W-:Y:S01]  /*2d90*/  FSEL R246, R57, -INF , !P0 ;  /* 0xff80000039f67808 */ /* 0x010fe20004000000 */
[----:B------:R-:W-:Y:S01]  /*2da0*/  FMUL.FTZ R57, R72, c[0x0][0x2ec] ;  /* 0x0000bb0048397a20 */ /* 0x000fe20000410000 */
[-C--:B------:R-:W-:Y:S01]  /*2db0*/  ISETP.GE.AND P5, PT, R7, R3.reuse, PT ;  /* 0x000000030700720c */ /* 0x080fe20003fa6270 */
[----:B------:R3:W-:Y:S01]  /*2dc0*/  MUFU.TANH R86, R6 ;  /* 0x0000000600567308 */ /* 0x0007e20000002400 */
[----:B------:R-:W-:-:S02]  /*2dd0*/  ISETP.GE.AND P4, PT, R23, R3, PT ;  /* 0x000000031700720c */ /* 0x000fc40003f86270 */
[-C--:B------:R-:W-:Y:S02]  /*2de0*/  ISETP.GE.AND P2, PT, R22, R3.reuse, PT ;  /* 0x000000031600720c */ /* 0x080fe40003f46270 */
[-C--:B------:R-:W-:Y:S02]  /*2df0*/  ISETP.GE.AND P1, PT, R21, R3.reuse, PT ;  /* 0x000000031500720c */ /* 0x080fe40003f26270 */
[----:B------:R-:W-:Y:S01]  /*2e00*/  ISETP.GE.AND P6, PT, R19, R3, PT ;  /* 0x000000031300720c */ /* 0x000fe20003fc6270 */
[----:B--2---:R-:W-:Y:S01]  /*2e10*/  FMUL.FTZ R56, R81, c[0x0][0x2ec] ;  /* 0x0000bb0051387a20 */ /* 0x004fe20000410000 */
[----:B------:R2:W-:Y:S01]  /*2e20*/  MUFU.TANH R72, R57 ;  /* 0x0000003900487308 */ /* 0x0005e20000002400 */
[C---:B------:R-:W-:Y:S02]  /*2e30*/  IADD3 R44, R2.reuse, 0x48, RZ ;  /* 0x00000048022c7810 */ /* 0x040fe40007ffe0ff */
[C---:B------:R-:W-:Y:S02]  /*2e40*/  IADD3 R43, R2.reuse, 0x49, RZ ;  /* 0x00000049022b7810 */ /* 0x040fe40007ffe0ff */
[----:B------:R-:W-:Y:S01]  /*2e50*/  IADD3 R42, R2, 0x50, RZ ;  /* 0x00000050022a7810 */ /* 0x000fe20007ffe0ff */
[----:B---3--:R-:W-:-:S02]  /*2e60*/  FMUL.FTZ R6, R88, c[0x0][0x2ec] ;  /* 0x0000bb0058067a20 */ /* 0x008fc40000410000 */
[----:B------:R3:W-:Y:S01]  /*2e70*/  MUFU.TANH R81, R56 ;  /* 0x0000003800517308 */ /* 0x0007e20000002400 */
[C---:B------:R-:W-:Y:S02]  /*2e80*/  IADD3 R41, R2.reuse, 0x51, RZ ;  /* 0x0000005102297810 */ /* 0x040fe40007ffe0ff */
[C---:B------:R-:W-:Y:S02]  /*2e90*/  IADD3 R40, R2.reuse, 0x58, RZ ;  /* 0x0000005802287810 */ /* 0x040fe40007ffe0ff */
[----:B------:R-:W-:Y:S02]  /*2ea0*/  IADD3 R47, R2, 0x60, RZ ;  /* 0x00000060022f7810 */ /* 0x000fe40007ffe0ff */
[----:B------:R-:W-:Y:S01]  /*2eb0*/  FSEL R153, R153, -INF , !P3 ;  /* 0xff80000099997808 */ /* 0x000fe20005800000 */
[----:B------:R-:W4:Y:S01]  /*2ec0*/  MUFU.TANH R6, R6 ;  /* 0x0000000600067308 */ /* 0x000f220000002400 */
[----:B------:R-:W-:Y:S01]  /*2ed0*/  FSEL R174, R121, -INF , !P5 ;  /* 0xff80000079ae7808 */ /* 0x000fe20006800000 */
[----:B--2---:R-:W-:Y:S01]  /*2ee0*/  FMUL.FTZ R57, R83, c[0x0][0x2ec] ;  /* 0x0000bb0053397a20 */ /* 0x004fe20000410000 */
[----:B------:R-:W-:-:S02]  /*2ef0*/  FSEL R173, R120, -INF , !P4 ;  /* 0xff80000078ad7808 */ /* 0x000fc40006000000 */
[----:B------:R-:W-:Y:S02]  /*2f00*/  FSEL R172, R172, -INF , !P2 ;  /* 0xff800000acac7808 */ /* 0x000fe40005000000 */
[----:B------:R-:W-:Y:S01]  /*2f10*/  FSEL R175, R175, -INF , !P1 ;  /* 0xff800000afaf7808 */ /* 0x000fe20004800000 */
[----:B---3--:R-:W-:Y:S01]  /*2f20*/  FMUL.FTZ R56, R76, c[0x0][0x2ec] ;  /* 0x0000bb004c387a20 */ /* 0x008fe20000410000 */
[----:B------:R-:W-:Y:S01]  /*2f30*/  FSEL R206, R116, -INF , !P6 ;  /* 0xff80000074ce7808 */ /* 0x000fe20007000000 */
[----:B------:R-:W-:Y:S01]  /*2f40*/  FMUL.FTZ R76, R75, c[0x0][0x2ec] ;  /* 0x0000bb004b4c7a20 */ /* 0x000fe20000410000 */
[-C--:B------:R-:W-:Y:S01]  /*2f50*/  ISETP.GE.AND P3, PT, R44, R3.reuse, PT ;  /* 0x000000032c00720c */ /* 0x080fe20003f66270 */
[----:B------:R2:W-:Y:S01]  /*2f60*/  MUFU.TANH R80, R56 ;  /* 0x0000003800507308 */ /* 0x0005e20000002400 */
[-C--:B------:R-:W-:Y:S02]  /*2f70*/  ISETP.GE.AND P5, PT, R43, R3.reuse, PT ;  /* 0x000000032b00720c */ /* 0x080fe40003fa6270 */
[----:B------:R-:W-:-:S02]  /*2f80*/  ISETP.GE.AND P4, PT, R42, R3, PT ;  /* 0x000000032a00720c */ /* 0x000fc40003f86270 */
[-C--:B------:R-:W-:Y:S02]  /*2f90*/  ISETP.GE.AND P2, PT, R41, R3.reuse, PT ;  /* 0x000000032900720c */ /* 0x080fe40003f46270 */
[-C--:B------:R-:W-:Y:S01]  /*2fa0*/  ISETP.GE.AND P1, PT, R40, R3.reuse, PT ;  /* 0x000000032800720c */ /* 0x080fe20003f26270 */
[----:B------:R-:W-:Y:S01]  /*2fb0*/  MUFU.TANH R75, R57 ;  /* 0x00000039004b7308 */ /* 0x000fe20000002400 */
[----:B------:R-:W-:Y:S02]  /*2fc0*/  ISETP.GE.AND P6, PT, R47, R3, PT ;  /* 0x000000032f00720c */ /* 0x000fe40003fc6270 */
[C---:B-1----:R-:W-:Y:S02]  /*2fd0*/  IADD3 R46, R2.reuse, 0x61, RZ ;  /* 0x00000061022e7810 */ /* 0x042fe40007ffe0ff */
[C---:B------:R-:W-:Y:S02]  /*2fe0*/  IADD3 R49, R2.reuse, 0x68, RZ ;  /* 0x0000006802317810 */ /* 0x040fe40007ffe0ff */
[C---:B------:R-:W-:Y:S01]  /*2ff0*/  IADD3 R48, R2.reuse, 0x69, RZ ;  /* 0x0000006902307810 */ /* 0x040fe20007ffe0ff */
[----:B--2---:R-:W-:Y:S01]  /*3000*/  FMUL.FTZ R56, R77, c[0x0][0x2ec] ;  /* 0x0000bb004d387a20 */ /* 0x004fe20000410000 */
[----:B------:R-:W-:-:S02]  /*3010*/  IADD3 R50, R2, 0x70, RZ ;  /* 0x0000007002327810 */ /* 0x000fc40007ffe0ff */
[C---:B------:R-:W-:Y:S01]  /*3020*/  IADD3 R51, R2.reuse, 0x71, RZ ;  /* 0x0000007102337810 */ /* 0x040fe20007ffe0ff */
[----:B------:R1:W2:Y:S01]  /*3030*/  MUFU.TANH R60, R56 ;  /* 0x00000038003c7308 */ /* 0x0002a20000002400 */
[C---:B------:R-:W-:Y:S02]  /*3040*/  IADD3 R52, R2.reuse, 0x78, RZ ;  /* 0x0000007802347810 */ /* 0x040fe40007ffe0ff */
[----:B------:R-:W-:Y:S02]  /*3050*/  IADD3 R53, R2, 0x79, RZ ;  /* 0x0000007902357810 */ /* 0x000fe40007ffe0ff */
[----:B------:R-:W-:Y:S02]  /*3060*/  FSEL R205, R114, -INF , !P3 ;  /* 0xff80000072cd7808 */ /* 0x000fe40005800000 */
[----:B------:R-:W-:Y:S02]  /*3070*/  FSEL R204, R65, -INF , !P5 ;  /* 0xff80000041cc7808 */ /* 0x000fe40006800000 */
[----:B------:R-:W-:-:S02]  /*3080*/  FSEL R249, R64, -INF , !P4 ;  /* 0xff80000040f97808 */ /* 0x000fc40006000000 */
[----:B------:R-:W-:Y:S01]  /*3090*/  FSEL R248, R59, -INF , !P2 ;  /* 0xff8000003bf87808 */ /* 0x000fe20005000000 */
[----:B------:R-:W-:Y:S01]  /*30a0*/  FMUL.FTZ R59, R91, c[0x0][0x2ec] ;  /* 0x0000bb005b3b7a20 */ /* 0x000fe20000410000 */
[----:B------:R-:W-:Y:S01]  /*30b0*/  FSEL R247, R58, -INF , !P1 ;  /* 0xff8000003af77808 */ /* 0x000fe20004800000 */
[----:B------:R-:W-:Y:S01]  /*30c0*/  FMUL.FTZ R58, R82, c[0x0][0x2ec] ;  /* 0x0000bb00523a7a20 */ /* 0x000fe20000410000 */
[----:B----4-:R-:W-:Y:S01]  /*30d0*/  FSEL R245, R6, -INF , !P6 ;  /* 0xff80000006f57808 */ /* 0x010fe20007000000 */
[----:B------:R-:W-:Y:S01]  /*30e0*/  HMMA.16816.F32.BF16 R64, R28, R96, R128 ;  /* 0x000000601c40723c */ /* 0x000fe20000041880 */
[----:B-1----:R-:W-:Y:S02]  /*30f0*/  IADD3 R56, R5, 0x40, RZ ;  /* 0x0000004005387810 */ /* 0x002fe40007ffe0ff */
[-C--:B------:R-:W-:Y:S02]  /*3100*/  ISETP.GE.AND P3, PT, R46, R3.reuse, PT ;  /* 0x000000032e00720c */ /* 0x080fe40003f66270 */
[----:B------:R-:W-:-:S02]  /*3110*/  ISETP.GE.AND P5, PT, R49, R3, PT ;  /* 0x000000033100720c */ /* 0x000fc40003fa6270 */
[-C--:B------:R-:W-:Y:S02]  /*3120*/  ISETP.GE.AND P4, PT, R48, R3.reuse, PT ;  /* 0x000000033000720c */ /* 0x080fe40003f86270 */
[-C--:B------:R-:W-:Y:S02]  /*3130*/  ISETP.GE.AND P2, PT, R50, R3.reuse, PT ;  /* 0x000000033200720c */ /* 0x080fe40003f46270 */
[-C--:B------:R-:W-:Y:S02]  /*3140*/  ISETP.GE.AND P1, PT, R51, R3.reuse, PT ;  /* 0x000000033300720c */ /* 0x080fe40003f26270 */
[-C--:B------:R-:W-:Y:S02]  /*3150*/  ISETP.GE.AND P0, PT, R52, R3.reuse, PT ;  /* 0x000000033400720c */ /* 0x080fe40003f06270 */
[----:B------:R-:W-:Y:S02]  /*3160*/  ISETP.GE.AND P6, PT, R53, R3, PT ;  /* 0x000000033500720c */ /* 0x000fe40003fc6270 */
[----:B------:R-:W-:-:S02]  /*3170*/  IADD3 R6, R5, 0x8, RZ ;  /* 0x0000000805067810 */ /* 0x000fc40007ffe0ff */
[----:B------:R-:W-:Y:S02]  /*3180*/  IADD3 R3, R5, 0x48, RZ ;  /* 0x0000004805037810 */ /* 0x000fe40007ffe0ff */
[-C--:B------:R-:W-:Y:S01]  /*3190*/  IMNMX R5, R56, R124.reuse, PT ;  /* 0x0000007c38057217 */ /* 0x080fe20003800200 */
[----:B------:R-:W-:Y:S01]  /*31a0*/  FMUL.FTZ R56, R78, c[0x0][0x2ec] ;  /* 0x0000bb004e387a20 */ /* 0x000fe20000410000 */
[----:B--2---:R-:W-:Y:S01]  /*31b0*/  FSEL R241, R60, -INF , !P1 ;  /* 0xff8000003cf17808 */ /* 0x004fe20004800000 */
[----:B------:R-:W-:Y:S01]  /*31c0*/  HMMA.16816.F32.BF16 R64, R24, R92, R64 ;  /* 0x0000005c1840723c */ /* 0x000fe20000041840 */
[----:B------:R-:W1:Y:S01]  /*31d0*/  MUFU.TANH R60, R55 ;  /* 0x00000037003c7308 */ /* 0x000e620000002400 */
[----:B------:R-:W-:Y:S02]  /*31e0*/  FSEL R237, R72, -INF , !P0 ;  /* 0xff80000048ed7808 */ /* 0x000fe40004000000 */
[----:B------:R-:W-:Y:S02]  /*31f0*/  FSEL R236, R54, -INF , !P6 ;  /* 0xff80000036ec7808 */ /* 0x000fe40007000000 */
[----:B------:R-:W-:-:S02]  /*3200*/  IMNMX R6, R6, R124, PT ;  /* 0x0000007c06067217 */ /* 0x000fc40003800200 */
[----:B------:R-:W-:Y:S01]  /*3210*/  FSEL R242, R85, -INF , !P3 ;  /* 0xff80000055f27808 */ /* 0x000fe20005800000 */
[----:B------:R-:W2:Y:S01]  /*3220*/  MUFU.TANH R55, R59 ;  /* 0x0000003b00377308 */ /* 0x000ea20000002400 */
[----:B------:R-:W-:Y:S02]  /*3230*/  FSEL R240, R84, -INF , !P5 ;  /* 0xff80000054f07808 */ /* 0x000fe40006800000 */
[----:B------:R-:W-:Y:S02]  /*3240*/  FSEL R239, R81, -INF , !P4 ;  /* 0xff80000051ef7808 */ /* 0x000fe40006000000 */
[----:B------:R-:W-:Y:S02]  /*3250*/  FSEL R238, R80, -INF , !P2 ;  /* 0xff80000050ee7808 */ /* 0x000fe40005000000 */
[-C--:B------:R-:W-:Y:S01]  /*3260*/  ISETP.GE.AND P3, PT, R2, R6.reuse, PT ;  /* 0x000000060200720c */ /* 0x080fe20003f66270 */
[----:B------:R-:W3:Y:S01]  /*3270*/  MUFU.TANH R54, R58 ;  /* 0x0000003a00367308 */ /* 0x000ee20000002400 */
[----:B------:R-:W-:-:S02]  /*3280*/  ISETP.GE.AND P5, PT, R18, R6, PT ;  /* 0x000000061200720c */ /* 0x000fc40003fa6270 */
[-C--:B------:R-:W-:Y:S02]  /*3290*/  ISETP.GE.AND P4, PT, R17, R6.reuse, PT ;  /* 0x000000061100720c */ /* 0x080fe40003f86270 */
[-C--:B------:R-:W-:Y:S02]  /*32a0*/  ISETP.GE.AND P2, PT, R16, R6.reuse, PT ;  /* 0x000000061000720c */ /* 0x080fe40003f46270 */
[----:B------:R-:W-:Y:S01]  /*32b0*/  FSEL R116, R183, -INF , !P3 ;  /* 0xff800000b7747808 */ /* 0x000fe20005800000 */
[----:B------:R4:W5:Y:S01]  /*32c0*/  MUFU.TANH R72, R56 ;  /* 0x0000003800487308 */ /* 0x0009620000002400 */
[----:B------:R-:W-:Y:S01]  /*32d0*/  FSEL R117, R178, -INF , !P5 ;  /* 0xff800000b2757808 */ /* 0x000fe20006800000 */
[----:B------:R-:W-:Y:S01]  /*32e0*/  IMAD.MOV.U32 R178, RZ, RZ, R187 ;  /* 0x000000ffffb27224 */ /* 0x000fe200078e00bb */
[----:B------:R-:W-:Y:S01]  /*32f0*/  FSEL R120, R179, -INF , !P4 ;  /* 0xff800000b3787808 */ /* 0x000fe20006000000 */
[----:B------:R-:W-:Y:S01]  /*3300*/  IMAD.MOV.U32 R179, RZ, RZ, R186 ;  /* 0x000000ffffb37224 */ /* 0x000fe200078e00ba */
[----:B------:R-:W-:Y:S01]  /*3310*/  FSEL R121, R244, -INF , !P2 ;  /* 0xff800000f4797808 */ /* 0x000fe20005000000 */
[----:B------:R-:W-:Y:S01]  /*3320*/  IMAD.MOV.U32 R186, RZ, RZ, R122 ;  /* 0x000000ffffba7224 */ /* 0x000fe200078e007a */
[-C--:B------:R-:W-:Y:S01]  /*3330*/  ISETP.GE.AND P1, PT, R15, R6.reuse, PT ;  /* 0x000000060f00720c */ /* 0x080fe20003f26270 */
[----:B------:R-:W-:Y:S01]  /*3340*/  IMAD.MOV.U32 R187, RZ, RZ, R191 ;  /* 0x000000ffffbb7224 */ /* 0x000fe200078e00bf */
[-C--:B------:R-:W-:Y:S01]  /*3350*/  ISETP.GE.AND P0, PT, R14, R6.reuse, PT ;  /* 0x000000060e00720c */ /* 0x080fe20003f06270 */
[----:B------:R-:W-:Y:S01]  /*3360*/  IMAD.MOV.U32 R183, RZ, RZ, R188 ;  /* 0x000000ffffb77224 */ /* 0x000fe200078e00bc */
[----:B------:R-:W-:-:S02]  /*3370*/  ISETP.GE.AND P6, PT, R13, R6, PT ;  /* 0x000000060d00720c */ /* 0x000fc40003fc6270 */
[-C--:B------:R-:W-:Y:S02]  /*3380*/  ISETP.GE.AND P3, PT, R12, R6.reuse, PT ;  /* 0x000000060c00720c */ /* 0x080fe40003f66270 */
[-C--:B------:R-:W-:Y:S01]  /*3390*/  ISETP.GE.AND P5, PT, R11, R6.reuse, PT ;  /* 0x000000060b00720c */ /* 0x080fe20003fa6270 */
[C---:B----4-:R-:W-:Y:S01]  /*33a0*/  HMMA.16816.F32.BF16 R56, R36.reuse, R200, RZ ;  /* 0x000000c82438723c */ /* 0x050fe200000418ff */
[-C--:B------:R-:W-:Y:S02]  /*33b0*/  ISETP.GE.AND P4, PT, R10, R6.reuse, PT ;  /* 0x000000060a00720c */ /* 0x080fe40003f86270 */
[----:B------:R-:W-:Y:S02]  /*33c0*/  ISETP.GE.AND P2, PT, R9, R6, PT ;  /* 0x000000060900720c */ /* 0x000fe40003f46270 */
[----:B------:R-:W-:Y:S02]  /*33d0*/  IMNMX R3, R3, R124, PT ;  /* 0x0000007c03037217 */ /* 0x000fe40003800200 */
[----:B------:R-:W-:Y:S01]  /*33e0*/  FSEL R122, R243, -INF , !P1 ;  /* 0xff800000f37a7808 */ /* 0x000fe20004800000 */
[----:B------:R-:W-:Y:S01]  /*33f0*/  HMMA.16816.F32.BF16 R36, R36, R202, RZ ;  /* 0x000000ca2424723c */ /* 0x000fe200000418ff */
[----:B------:R-:W-:-:S02]  /*3400*/  FSEL R125, R215, -INF , !P0 ;  /* 0xff800000d77d7808 */ /* 0x000fc40004000000 */
[----:B------:R-:W-:Y:S02]  /*3410*/  FSEL R124, R212, -INF , !P6 ;  /* 0xff800000d47c7808 */ /* 0x000fe40007000000 */
[----:B------:R-:W-:Y:S02]  /*3420*/  FSEL R129, R211, -INF , !P3 ;  /* 0xff800000d3817808 */ /* 0x000fe40005800000 */
[----:B------:R-:W-:Y:S02]  /*3430*/  FSEL R142, R209, -INF , !P5 ;  /* 0xff800000d18e7808 */ /* 0x000fe40006800000 */
[----:B------:R-:W-:Y:S02]  /*3440*/  FSEL R145, R208, -INF , !P4 ;  /* 0xff800000d0917808 */ /* 0x000fe40006000000 */
[----:B------:R-:W-:Y:S02]  /*3450*/  FSEL R144, R148, -INF , !P2 ;  /* 0xff80000094907808 */ /* 0x000fe40005000000 */
[----:B------:R-:W-:-:S02]  /*3460*/  ISETP.GE.AND P1, PT, R8, R6, PT ;  /* 0x000000060800720c */ /* 0x000fc40003f26270 */
[-C--:B------:R-:W-:Y:S01]  /*3470*/  ISETP.GE.AND P0, PT, R7, R6.reuse, PT ;  /* 0x000000060700720c */ /* 0x080fe20003f06270 */
[C---:B------:R-:W-:Y:S01]  /*3480*/  HMMA.16816.F32.BF16 R56, R32.reuse, R196, R56 ;  /* 0x000000c42038723c */ /* 0x040fe20000041838 */
[-C--:B------:R-:W-:Y:S02]  /*3490*/  ISETP.GE.AND P6, PT, R23, R6.reuse, PT ;  /* 0x000000061700720c */ /* 0x080fe40003fc6270 */
[-C--:B------:R-:W-:Y:S02]  /*34a0*/  ISETP.GE.AND P3, PT, R22, R6.reuse, PT ;  /* 0x000000061600720c */ /* 0x080fe40003f66270 */
[-C--:B------:R-:W-:Y:S02]  /*34b0*/  ISETP.GE.AND P5, PT, R21, R6.reuse, PT ;  /* 0x000000061500720c */ /* 0x080fe40003fa6270 */
[-C--:B------:R-:W-:Y:S01]  /*34c0*/  ISETP.GE.AND P4, PT, R20, R6.reuse, PT ;  /* 0x000000061400720c */ /* 0x080fe20003f86270 */
[----:B------:R-:W-:Y:S01]  /*34d0*/  HMMA.16816.F32.BF16 R32, R32, R198, R36 ;  /* 0x000000c62020723c */ /* 0x000fe20000041824 */
[----:B------:R-:W-:Y:S01]  /*34e0*/  BAR.SYNC.DEFER_BLOCKING 0x0 ;  /* 0x0000000000007b1d */ /* 0x000fe20000010000 */
[----:B------:R-:W-:-:S02]  /*34f0*/  ISETP.GE.AND P2, PT, R19, R6, PT ;  /* 0x000000061300720c */ /* 0x000fc40003f46270 */
[----:B------:R-:W-:Y:S02]  /*3500*/  FSEL R146, R146, -INF , !P1 ;  /* 0xff80000092927808 */ /* 0x000fe40004800000 */
[----:B------:R-:W-:Y:S02]  /*3510*/  FSEL R164, R164, -INF , !P0 ;  /* 0xff800000a4a47808 */ /* 0x000fe40004000000 */
[----:B------:R-:W-:Y:S02]  /*3520*/  FSEL R166, R140, -INF , !P6 ;  /* 0xff8000008ca67808 */ /* 0x000fe40007000000 */
[----:B------:R-:W-:Y:S02]  /*3530*/  FSEL R165, R165, -INF , !P3 ;  /* 0xff800000a5a57808 */ /* 0x000fe40005800000 */
[----:B------:R-:W-:Y:S02]  /*3540*/  FSEL R167, R167, -INF , !P5 ;  /* 0xff800000a7a77808 */ /* 0x000fe40006800000 */
[----:B------:R-:W-:-:S02]  /*3550*/  FSEL R191, R123, -INF , !P4 ;  /* 0xff8000007bbf7808 */ /* 0x000fc40006000000 */
[----:B------:R-:W-:Y:S02]  /*3560*/  FSEL R190, R119, -INF , !P2 ;  /* 0xff80000077be7808 */ /* 0x000fe40005000000 */
[-C--:B------:R-:W-:Y:S02]  /*3570*/  ISETP.GE.AND P1, PT, R44, R6.reuse, PT ;  /* 0x000000062c00720c */ /* 0x080fe40003f26270 */
[-C--:B------:R-:W-:Y:S02]  /*3580*/  ISETP.GE.AND P0, PT, R43, R6.reuse, PT ;  /* 0x000000062b00720c */ /* 0x080fe40003f06270 */
[-C--:B------:R-:W-:Y:S02]  /*3590*/  ISETP.GE.AND P6, PT, R42, R6.reuse, PT ;  /* 0x000000062a00720c */ /* 0x080fe40003fc6270 */
[-C--:B------:R-:W-:Y:S02]  /*35a0*/  ISETP.GE.AND P3, PT, R41, R6.reuse, PT ;  /* 0x000000062900720c */ /* 0x080fe40003f66270 */
[----:B------:R-:W-:-:S02]  /*35b0*/  ISETP.GE.AND P5, PT, R40, R6, PT ;  /* 0x000000062800720c */ /* 0x000fc40003fa6270 */
[-C--:B------:R-:W-:Y:S02]  /*35c0*/  ISETP.GE.AND P4, PT, R45, R6.reuse, PT ;  /* 0x000000062d00720c */ /* 0x080fe40003f86270 */
[----:B------:R-:W-:Y:S02]  /*35d0*/  ISETP.GE.AND P2, PT, R47, R6, PT ;  /* 0x000000062f00720c */ /* 0x000fe40003f46270 */
[----:B------:R-:W-:Y:S02]  /*35e0*/  FSEL R189, R118, -INF , !P1 ;  /* 0xff80000076bd7808 */ /* 0x000fe40004800000 */
[----:B------:R-:W-:Y:S02]  /*35f0*/  FSEL R188, R115, -INF , !P0 ;  /* 0xff80000073bc7808 */ /* 0x000fe40004000000 */
[----:B------:R-:W-:Y:S02]  /*3600*/  FSEL R211, R113, -INF , !P6 ;  /* 0xff80000071d37808 */ /* 0x000fe40007000000 */
[----:B------:R-:W-:-:S02]  /*3610*/  FSEL R208, R112, -INF , !P3 ;  /* 0xff80000070d07808 */ /* 0x000fc40005800000 */
[----:B------:R-:W-:Y:S02]  /*3620*/  FSEL R201, R86, -INF , !P5 ;  /* 0xff80000056c97808 */ /* 0x000fe40006800000 */
[----:B------:R-:W-:Y:S02]  /*3630*/  FSEL R210, R61, -INF , !P4 ;  /* 0xff8000003dd27808 */ /* 0x000fe40006000000 */
[----:B-1----:R-:W-:Y:S02]  /*3640*/  FSEL R209, R60, -INF , !P2 ;  /* 0xff8000003cd17808 */ /* 0x002fe40005000000 */
[-C--:B------:R-:W-:Y:S02]  /*3650*/  ISETP.GE.AND P1, PT, R46, R6.reuse, PT ;  /* 0x000000062e00720c */ /* 0x080fe40003f26270 */
[-C--:B------:R-:W-:Y:S02]  /*3660*/  ISETP.GE.AND P0, PT, R49, R6.reuse, PT ;  /* 0x000000063100720c */ /* 0x080fe40003f06270 */
[----:B------:R-:W-:-:S02]  /*3670*/  ISETP.GE.AND P6, PT, R48, R6, PT ;  /* 0x000000063000720c */ /* 0x000fc40003fc6270 */
[-C--:B------:R-:W-:Y:S02]  /*3680*/  ISETP.GE.AND P3, PT, R50, R6.reuse, PT ;  /* 0x000000063200720c */ /* 0x080fe40003f66270 */
[-C--:B------:R-:W-:Y:S02]  /*3690*/  ISETP.GE.AND P5, PT, R51, R6.reuse, PT ;  /* 0x000000063300720c */ /* 0x080fe40003fa6270 */
[-C--:B------:R-:W-:Y:S02]  /*36a0*/  ISETP.GE.AND P4, PT, R52, R6.reuse, PT ;  /* 0x000000063400720c */ /* 0x080fe40003f86270 */
[----:B------:R-:W-:Y:S02]  /*36b0*/  ISETP.GE.AND P2, PT, R53, R6, PT ;  /* 0x000000063500720c */ /* 0x000fe40003f46270 */
[----:B------:R-:W1:Y:S01]  /*36c0*/  MUFU.TANH R6, R76 ;  /* 0x0000004c00067308 */ /* 0x000e620000002400 */
[----:B--2---:R-:W-:Y:S02]  /*36d0*/  FSEL R244, R55, -INF , !P1 ;  /* 0xff80000037f47808 */ /* 0x004fe40004800000 */
[----:B---3--:R-:W-:-:S02]  /*36e0*/  FSEL R243, R54, -INF , !P0 ;  /* 0xff80000036f37808 */ /* 0x008fc40004000000 */
[C---:B------:R-:W-:Y:S02]  /*36f0*/  ISETP.GE.AND P1, PT, R2.reuse, R5, PT ;  /* 0x000000050200720c */ /* 0x040fe40003f26270 */
[----:B------:R-:W-:Y:S01]  /*3700*/  ISETP.GE.AND P0, PT, R2, R3, PT ;  /* 0x000000030200720c */ /* 0x000fe20003f06270 */
[----:B------:R-:W-:Y:S01]  /*3710*/  FMUL.FTZ R2, R62, c[0x0][0x2ec] ;  /* 0x0000bb003e027a20 */ /* 0x000fe20000410000 */
[----:B------:R-:W-:Y:S02]  /*3720*/  FSEL R215, R75, -INF , !P6 ;  /* 0xff8000004bd77808 */ /* 0x000fe40007000000 */
[----:B-----5:R-:W-:Y:S01]  /*3730*/  FSEL R214, R72, -INF , !P3 ;  /* 0xff80000048d67808 */ /* 0x020fe20005800000 */
[----:B------:R2:W-:Y:S01]  /*3740*/  MUFU.TANH R79, R2 ;  /* 0x00000002004f7308 */ /* 0x0005e20000002400 */
[C---:B------:R-:W-:Y:S02]  /*3750*/  ISETP.GE.AND P6, PT, R18.reuse, R5, PT ;  /* 0x000000051200720c */ /* 0x040fe40003fc6270 */
[----:B------:R-:W-:-:S02]  /*3760*/  ISETP.GE.AND P3, PT, R18, R3, PT ;  /* 0x000000031200720c */ /* 0x000fc40003f66270 */
[----:B------:R-:W-:Y:S02]  /*3770*/  FSEL R212, R73, -INF , !P4 ;  /* 0xff80000049d47808 */ /* 0x000fe40006000000 */
[----:B------:R-:W-:Y:S02]  /*3780*/  FSEL R213, R74, -INF , !P5 ;  /* 0xff8000004ad57808 */ /* 0x000fe40006800000 */
[----:B-1----:R-:W-:Y:S02]  /*3790*/  FSEL R200, R6, -INF , !P2 ;  /* 0xff80000006c87808 */ /* 0x002fe40005000000 */
[----:B------:R-:W-:Y:S02]  /*37a0*/  FSEL R18, R126, -INF , !P1 ;  /* 0xff8000007e127808 */ /* 0x000fe40004800000 */
[----:B------:R-:W-:Y:S02]  /*37b0*/  FSEL R73, R180, -INF , !P0 ;  /* 0xff800000b4497808 */ /* 0x000fe40004000000 */
[----:B------:R-:W-:Y:S01]  /*37c0*/  ISETP.GE.AND P5, PT, R17, R5, PT ;  /* 0x000000051100720c */ /* 0x000fe20003fa6270 */
[----:B--2---:R-:W-:Y:S01]  /*37d0*/  FMUL.FTZ R2, R63, c[0x0][0x2ec] ;  /* 0x0000bb003f027a20 */ /* 0x004fe20000410000 */
[----:B------:R-:W-:Y:S01]  /*37e0*/  ISETP.GE.AND P4, PT, R17, R3, PT ;  /* 0x000000031100720c */ /* 0x000fe20003f86270 */
[----:B------:R-:W-:Y:S01]  /*37f0*/  HMMA.16816.F32.BF16 R60, R28, R98, R156 ;  /* 0x000000621c3c723c */ /* 0x000fe2000004189c */
[C---:B------:R-:W-:Y:S01]  /*3800*/  ISETP.GE.AND P2, PT, R16.reuse, R5, PT ;  /* 0x000000051000720c */ /* 0x040fe20003f46270 */
[----:B------:R1:W2:Y:S01]  /*3810*/  MUFU.TANH R78, R2 ;  /* 0x00000002004e7308 */ /* 0x0002a20000002400 */
[----:B------:R-:W-:-:S02]  /*3820*/  ISETP.GE.AND P1, PT, R16, R3, PT ;  /* 0x000000031000720c */ /* 0x000fc40003f26270 */
[----:B------:R-:W-:Y:S02]  /*3830*/  ISETP.GE.AND P0, PT, R15, R5, PT ;  /* 0x000000050f00720c */ /* 0x000fe40003f06270 */
[----:B------:R-:W-:Y:S02]  /*3840*/  FSEL R54, R181, -INF , !P6 ;  /* 0xff800000b5367808 */ /* 0x000fe40007000000 */
[----:B------:R-:W-:Y:S02]  /*3850*/  FSEL R55, R183, -INF , !P5 ;  /* 0xff800000b7377808 */ /* 0x000fe40006800000 */
[----:B------:R-:W-:Y:S02]  /*3860*/  FSEL R74, R178, -INF , !P4 ;  /* 0xff800000b24a7808 */ /* 0x000fe40006000000 */
[----:B------:R-:W-:Y:S02]  /*3870*/  FSEL R75, R184, -INF , !P1 ;  /* 0xff800000b84b7808 */ /* 0x000fe40004800000 */
[----:B------:R-:W-:-:S02]  /*3880*/  FSEL R84, R185, -INF , !P0 ;  /* 0xff800000b9547808 */ /* 0x000fc40004000000 */
[-C--:B------:R-:W-:Y:S01]  /*3890*/  ISETP.GE.AND P6, PT, R15, R3.reuse, PT ;  /* 0x000000030f00720c */ /* 0x080fe20003fc6270 */
[----:B-1----:R-:W-:Y:S01]  /*38a0*/  FMUL.FTZ R2, R68, c[0x0][0x2ec] ;  /* 0x0000bb0044027a20 */ /* 0x002fe20000410000 */
[----:B------:R-:W-:Y:S02]  /*38b0*/  FSEL R68, R179, -INF , !P2 ;  /* 0xff800000b3447808 */ /* 0x000fe40005000000 */
[----:B------:R-:W-:Y:S01]  /*38c0*/  ISETP.GE.AND P5, PT, R14, R3, PT ;  /* 0x000000030e00720c */ /* 0x000fe20003fa6270 */
[----:B------:R1:W-:Y:S01]  /*38d0*/  MUFU.TANH R77, R2 ;  /* 0x00000002004d7308 */ /* 0x0003e20000002400 */
[C---:B------:R-:W-:Y:S02]  /*38e0*/  ISETP.GE.AND P4, PT, R13.reuse, R5, PT ;  /* 0x000000050d00720c */ /* 0x040fe40003f86270 */
[----:B------:R-:W-:Y:S02]  /*38f0*/  ISETP.GE.AND P2, PT, R13, R3, PT ;  /* 0x000000030d00720c */ /* 0x000fe40003f46270 */
[----:B------:R-:W-:-:S02]  /*3900*/  ISETP.GE.AND P1, PT, R12, R5, PT ;  /* 0x000000050c00720c */ /* 0x000fc40003f26270 */
[----:B------:R-:W-:Y:S02]  /*3910*/  ISETP.GE.AND P0, PT, R12, R3, PT ;  /* 0x000000030c00720c */ /* 0x000fe40003f06270 */
[----:B------:R-:W-:Y:S02]  /*3920*/  FSEL R88, R186, -INF , !P6 ;  /* 0xff800000ba587808 */ /* 0x000fe40007000000 */
[----:B------:R-:W-:Y:S02]  /*3930*/  ISETP.GE.AND P6, PT, R11, R5, PT ;  /* 0x000000050b00720c */ /* 0x000fe40003fc6270 */
[----:B------:R-:W-:Y:S02]  /*3940*/  FSEL R89, R192, -INF , !P5 ;  /* 0xff800000c0597808 */ /* 0x000fe40006800000 */
[----:B------:R-:W-:Y:S01]  /*3950*/  FSEL R85, R193, -INF , !P4 ;  /* 0xff800000c1557808 */ /* 0x000fe20006000000 */
[----:B-1----:R-:W-:Y:S01]  /*3960*/  FMUL.FTZ R2, R69, c[0x0][0x2ec] ;  /* 0x0000bb0045027a20 */ /* 0x002fe20000410000 */
[----:B------:R-:W-:-:S02]  /*3970*/  FSEL R69, R182, -INF , !P3 ;  /* 0xff800000b6457808 */ /* 0x000fc40005800000 */
[----:B------:R-:W-:Y:S01]  /*3980*/  ISETP.GE.AND P3, PT, R14, R5, PT ;  /* 0x000000050e00720c */ /* 0x000fe20003f66270 */
[----:B------:R1:W-:Y:S01]  /*3990*/  MUFU.TANH R76, R2 ;  /* 0x00000002004c7308 */ /* 0x0003e20000002400 */
[----:B------:R-:W-:Y:S01]  /*39a0*/  HMMA.16816.F32.BF16 R12, R28, R108, R56 ;  /* 0x0000006c1c0c723c */ /* 0x000fe20000041838 */
[----:B------:R-:W-:Y:S02]  /*39b0*/  FSEL R90, R194, -INF , !P2 ;  /* 0xff800000c25a7808 */ /* 0x000fe40005000000 */
[----:B------:R-:W-:Y:S02]  /*39c0*/  FSEL R86, R187, -INF , !P3 ;  /* 0xff800000bb567808 */ /* 0x000fe40005800000 */
[----:B------:R-:W-:Y:S02]  /*39d0*/  FSEL R87, R195, -INF , !P1 ;  /* 0xff800000c3577808 */ /* 0x000fe40004800000 */
[----:B------:R-:W-:Y:S01]  /*39e0*/  FSEL R91, R151, -INF , !P0 ;  /* 0xff800000975b7808 */ /* 0x000fe20004000000 */
[----:B------:R-:W-:Y:S01]  /*39f0*/  HMMA.16816.F32.BF16 R56, R24, R94, R60 ;  /* 0x0000005e1838723c */ /* 0x000fe2000004183c */
[----:B------:R-:W-:-:S02]  /*3a00*/  FSEL R130, R252, -INF , !P6 ;  /* 0xff800000fc827808 */ /* 0x000fc40007000000 */
[----:B------:R-:W-:Y:S02]  /*3a10*/  ISETP.GE.AND P3, PT, R11, R3, PT ;  /* 0x000000030b00720c */ /* 0x000fe40003f66270 */
[----:B------:R-:W-:Y:S01]  /*3a20*/  ISETP.GE.AND P5, PT, R10, R5, PT ;  /* 0x000000050a00720c */ /* 0x000fe20003fa6270 */
[----:B-1----:R-:W-:Y:S02]  /*3a30*/  FMUL.FTZ R2, R70, c[0x0][0x2ec] ;  /* 0x0000bb0046027a20 */ /* 0x002fe40000410000 */
[----:B------:R-:W-:Y:S01]  /*3a40*/  HMMA.16816.F32.BF16 R28, R28, R110, R32 ;  /* 0x0000006e1c1c723c */ /* 0x000fe20000041820 */
[----:B------:R-:W-:Y:S01]  /*3a50*/  ISETP.GE.AND P4, PT, R10, R3, PT ;  /* 0x000000030a00720c */ /* 0x000fe20003f86270 */
[----:B------:R1:W-:Y:S01]  /*3a60*/  MUFU.TANH R72, R2 ;  /* 0x0000000200487308 */ /* 0x0003e20000002400 */
[C---:B------:R-:W-:Y:S02]  /*3a70*/  ISETP.GE.AND P2, PT, R9.reuse, R5, PT ;  /* 0x000000050900720c */ /* 0x040fe40003f46270 */
[----:B------:R-:W-:-:S02]  /*3a80*/  ISETP.GE.AND P1, PT, R9, R3, PT ;  /* 0x000000030900720c */ /* 0x000fc40003f26270 */
[C---:B------:R-:W-:Y:S02]  /*3a90*/  ISETP.GE.AND P0, PT, R8.reuse, R5, PT ;  /* 0x000000050800720c */ /* 0x040fe40003f06270 */
[-C--:B------:R-:W-:Y:S02]  /*3aa0*/  ISETP.GE.AND P6, PT, R8, R3.reuse, PT ;  /* 0x000000030800720c */ /* 0x080fe40003fc6270 */
[C---:B------:R-:W-:Y:S01]  /*3ab0*/  HMMA.16816.F32.BF16 R8, R24.reuse, R100, R12 ;  /* 0x000000641808723c */ /* 0x040fe2000004180c */
[----:B------:R-:W-:Y:S02]  /*3ac0*/  FSEL R118, R231, -INF , !P0 ;  /* 0xff800000e7767808 */ /* 0x000fe40004000000 */
[-C--:B------:R-:W-:Y:S02]  /*3ad0*/  ISETP.GE.AND P0, PT, R22, R3.reuse, PT ;  /* 0x000000031600720c */ /* 0x080fe40003f06270 */
[----:B------:R-:W-:Y:S01]  /*3ae0*/  FMUL.FTZ R57, R57, c[0x0][0x2ec] ;  /* 0x0000bb0039397a20 */ /* 0x000fe20000410000 */
[----:B------:R-:W-:Y:S01]  /*3af0*/  FSEL R119, R232, -INF , !P2 ;  /* 0xff800000e8777808 */ /* 0x000fe20005000000 */
[----:B------:R-:W-:Y:S01]  /*3b00*/  FMUL.FTZ R58, R58, c[0x0][0x2ec] ;  /* 0x0000bb003a3a7a20 */ /* 0x000fe20000410000 */
[----:B------:R-:W-:Y:S01]  /*3b10*/  ISETP.GE.AND P2, PT, R23, R3, PT ;  /* 0x000000031700720c */ /* 0x000fe20003f46270 */
[----:B-1----:R-:W-:Y:S01]  /*3b20*/  FMUL.FTZ R2, R71, c[0x0][0x2ec] ;  /* 0x0000bb0047027a20 */ /* 0x002fe20000410000 */
[----:B------:R-:W-:Y:S01]  /*3b30*/  FSEL R143, R143, -INF , !P0 ;  /* 0xff8000008f8f7808 */ /* 0x000fe20004000000 */
[----:B------:R-:W-:Y:S01]  /*3b40*/  FMUL.FTZ R59, R59, c[0x0][0x2ec] ;  /* 0x0000bb003b3b7a20 */ /* 0x000fe20000410000 */
[----:B------:R-:W-:Y:S01]  /*3b50*/  ISETP.GE.AND P0, PT, R44, R5, PT ;  /* 0x000000052c00720c */ /* 0x000fe20003f06270 */
[----:B------:R1:W-:Y:S01]  /*3b60*/  MUFU.TANH R70, R2 ;  /* 0x0000000200467308 */ /* 0x0003e20000002400 */
[----:B------:R-:W-:Y:S01]  /*3b70*/  HMMA.16816.F32.BF16 R24, R24, R102, R28 ;  /* 0x000000661818723c */ /* 0x000fe2000004181c */
[----:B------:R-:W-:-:S02]  /*3b80*/  FSEL R149, R149, -INF , !P2 ;  /* 0xff80000095957808 */ /* 0x000fc40005000000 */
[----:B------:R-:W-:Y:S02]  /*3b90*/  ISETP.GE.AND P2, PT, R19, R5, PT ;  /* 0x000000051300720c */ /* 0x000fe40003f46270 */
[----:B------:R-:W-:Y:S02]  /*3ba0*/  FSEL R158, R176, -INF , !P0 ;  /* 0xff800000b09e7808 */ /* 0x000fe40004000000 */
[----:B------:R-:W-:Y:S01]  /*3bb0*/  FSEL R131, R234, -INF , !P3 ;  /* 0xff800000ea837808 */ /* 0x000fe20005800000 */
[----:B------:R-:W-:Y:S01]  /*3bc0*/  MUFU.TANH R57, R57 ;  /* 0x0000003900397308 */ /* 0x000fe20000002400 */
[----:B------:R-:W-:Y:S01]  /*3bd0*/  FSEL R128, R251, -INF , !P5 ;  /* 0xff800000fb807808 */ /* 0x000fe20006800000 */
[----:B------:R-:W-:Y:S01]  /*3be0*/  FMUL.FTZ R8, R8, c[0x0][0x2ec] ;  /* 0x0000bb0008087a20 */ /* 0x000fe20000410000 */
[----:B------:R-:W-:Y:S02]  /*3bf0*/  FSEL R127, R233, -INF , !P4 ;  /* 0xff800000e97f7808 */ /* 0x000fe40006000000 */
[----:B------:R-:W-:Y:S01]  /*3c00*/  FSEL R126, R230, -INF , !P1 ;  /* 0xff800000e67e7808 */ /* 0x000fe20004800000 */
[----:B-1----:R-:W-:-:S02]  /*3c10*/  FMUL.FTZ R2, R64, c[0x0][0x2ec] ;  /* 0x0000bb0040027a20 */ /* 0x002fc40000410000 */
[----:B------:R-:W-:Y:S01]  /*3c20*/  MUFU.TANH R12, R8 ;  /* 0x00000008000c7308 */ /* 0x000fe20000002400 */
[----:B------:R-:W-:Y:S02]  /*3c30*/  ISETP.GE.AND P0, PT, R41, R3, PT ;  /* 0x000000032900720c */ /* 0x000fe40003f06270 */
[C---:B------:R-:W-:Y:S02]  /*3c40*/  ISETP.GE.AND P3, PT, R7.reuse, R5, PT ;  /* 0x000000050700720c */ /* 0x040fe40003f66270 */
[----:B------:R-:W-:Y:S02]  /*3c50*/  ISETP.GE.AND P5, PT, R7, R3, PT ;  /* 0x000000030700720c */ /* 0x000fe40003fa6270 */
[-C--:B------:R-:W-:Y:S01]  /*3c60*/  ISETP.GE.AND P4, PT, R23, R5.reuse, PT ;  /* 0x000000051700720c */ /* 0x080fe20003f86270 */
[----:B------:R1:W-:Y:S01]  /*3c70*/  MUFU.TANH R64, R2 ;  /* 0x0000000200407308 */ /* 0x0003e20000002400 */
[----:B------:R-:W-:Y:S01]  /*3c80*/  ISETP.GE.AND P1, PT, R22, R5, PT ;  /* 0x000000051600720c */ /* 0x000fe20003f26270 */
[----:B------:R-:W-:Y:S01]  /*3c90*/  FMUL.FTZ R24, R24, c[0x0][0x2ec] ;  /* 0x0000bb0018187a20 */ /* 0x000fe20000410000 */
[----:B------:R-:W-:Y:S01]  /*3ca0*/  FSEL R159, R177, -INF , !P2 ;  /* 0xff800000b19f7808 */ /* 0x000fe20005000000 */
[----:B------:R-:W-:Y:S01]  /*3cb0*/  FMUL.FTZ R25, R25, c[0x0][0x2ec] ;  /* 0x0000bb0019197a20 */ /* 0x000fe20000410000 */
[----:B--2---:R-:W-:Y:S01]  /*3cc0*/  FSEL R177, R78, -INF , !P0 ;  /* 0xff8000004eb17808 */ /* 0x004fe20004000000 */
[----:B------:R-:W-:Y:S01]  /*3cd0*/  FMUL.FTZ R26, R26, c[0x0][0x2ec] ;  /* 0x0000bb001a1a7a20 */ /* 0x000fe20000410000 */
[----:B------:R-:W-:Y:S01]  /*3ce0*/  FSEL R123, R229, -INF , !P6 ;  /* 0xff800000e57b7808 */ /* 0x000fe20007000000 */
[----:B------:R-:W-:Y:S01]  /*3cf0*/  FMUL.FTZ R27, R27, c[0x0][0x2ec] ;  /* 0x0000bb001b1b7a20 */ /* 0x000fe20000410000 */
[----:B------:R-:W-:Y:S01]  /*3d00*/  FSEL R151, R219, -INF , !P3 ;  /* 0xff800000db977808 */ /* 0x000fe20005800000 */
[----:B------:R-:W-:Y:S01]  /*3d10*/  MUFU.TANH R58, R58 ;  /* 0x0000003a003a7308 */ /* 0x000fe20000002400 */
[----:B------:R-:W-:-:S02]  /*3d20*/  FSEL R150, R150, -INF , !P5 ;  /* 0xff80000096967808 */ /* 0x000fc40006800000 */
[----:B------:R-:W-:Y:S02]  /*3d30*/  FSEL R148, R228, -INF , !P4 ;  /* 0xff800000e4947808 */ /* 0x000fe40006000000 */
[----:B------:R-:W-:Y:S01]  /*3d40*/  FSEL R147, R147, -INF , !P1 ;  /* 0xff80000093937808 */ /* 0x000fe20004800000 */
[----:B-1----:R-:W-:Y:S01]  /*3d50*/  FMUL.FTZ R2, R65, c[0x0][0x2ec] ;  /* 0x0000bb0041027a20 */ /* 0x002fe20000410000 */
[-C--:B------:R-:W-:Y:S01]  /*3d60*/  ISETP.GE.AND P0, PT, R46, R5.reuse, PT ;  /* 0x000000052e00720c */ /* 0x080fe20003f06270 */
[----:B------:R-:W-:Y:S01]  /*3d70*/  MUFU.TANH R59, R59 ;  /* 0x0000003b003b7308 */ /* 0x000fe20000002400 */
[C---:B------:R-:W-:Y:S02]  /*3d80*/  ISETP.GE.AND P6, PT, R21.reuse, R5, PT ;  /* 0x000000051500720c */ /* 0x040fe40003fc6270 */
[----:B------:R-:W-:Y:S02]  /*3d90*/  ISETP.GE.AND P3, PT, R21, R3, PT ;  /* 0x000000031500720c */ /* 0x000fe40003f66270 */
[----:B------:R-:W-:-:S02]  /*3da0*/  ISETP.GE.AND P5, PT, R20, R5, PT ;  /* 0x000000051400720c */ /* 0x000fc40003fa6270 */
[-C--:B------:R-:W-:Y:S01]  /*3db0*/  ISETP.GE.AND P4, PT, R20, R3.reuse, PT ;  /* 0x000000031400720c */ /* 0x080fe20003f86270 */
[----:B------:R1:W2:Y:S01]  /*3dc0*/  MUFU.TANH R60, R2 ;  /* 0x00000002003c7308 */ /* 0x0002a20000002400 */
[----:B------:R-:W-:Y:S02]  /*3dd0*/  ISETP.GE.AND P1, PT, R19, R3, PT ;  /* 0x000000031300720c */ /* 0x000fe40003f26270 */
[----:B------:R-:W-:Y:S02]  /*3de0*/  FSEL R140, R218, -INF , !P6 ;  /* 0xff800000da8c7808 */ /* 0x000fe40007000000 */
[----:B------:R-:W-:Y:S02]  /*3df0*/  FSEL R141, R141, -INF , !P3 ;  /* 0xff8000008d8d7808 */ /* 0x000fe40005800000 */
[----:B------:R-:W-:Y:S01]  /*3e00*/  FSEL R160, R160, -INF , !P5 ;  /* 0xff800000a0a07808 */ /* 0x000fe20006800000 */
[----:B------:R-:W-:Y:S01]  /*3e10*/  MUFU.TANH R24, R24 ;  /* 0x0000001800187308 */ /* 0x000fe20000002400 */
[----:B------:R-:W-:-:S02]  /*3e20*/  FSEL R163, R163, -INF , !P4 ;  /* 0xff800000a3a37808 */ /* 0x000fc40006000000 */
[----:B------:R-:W-:Y:S02]  /*3e30*/  FSEL R162, R162, -INF , !P1 ;  /* 0xff800000a2a27808 */ /* 0x000fe40004800000 */
[----:B------:R-:W-:Y:S02]  /*3e40*/  ISETP.GE.AND P6, PT, R44, R3, PT ;  /* 0x000000032c00720c */ /* 0x000fe40003fc6270 */
[C---:B------:R-:W-:Y:S01]  /*3e50*/  ISETP.GE.AND P3, PT, R43.reuse, R5, PT ;  /* 0x000000052b00720c */ /* 0x040fe20003f66270 */
[----:B-1----:R-:W-:Y:S01]  /*3e60*/  FMUL.FTZ R2, R66, c[0x0][0x2ec] ;  /* 0x0000bb0042027a20 */ /* 0x002fe20000410000 */
[----:B--2---:R-:W-:Y:S01]  /*3e70*/  FSEL R186, R60, -INF , !P0 ;  /* 0xff8000003cba7808 */ /* 0x004fe20004000000 */
[----:B------:R-:W-:Y:S01]  /*3e80*/  MUFU.TANH R25, R25 ;  /* 0x0000001900197308 */ /* 0x000fe20000002400 */
[-C--:B------:R-:W-:Y:S02]  /*3e90*/  ISETP.GE.AND P0, PT, R50, R3.reuse, PT ;  /* 0x000000033200720c */ /* 0x080fe40003f06270 */
[----:B------:R-:W-:-:S02]  /*3ea0*/  ISETP.GE.AND P5, PT, R43, R3, PT ;  /* 0x000000032b00720c */ /* 0x000fc40003fa6270 */
[C---:B------:R-:W-:Y:S02]  /*3eb0*/  ISETP.GE.AND P4, PT, R42.reuse, R5, PT ;  /* 0x000000052a00720c */ /* 0x040fe40003f86270 */
[----:B------:R-:W-:Y:S01]  /*3ec0*/  ISETP.GE.AND P2, PT, R42, R3, PT ;  /* 0x000000032a00720c */ /* 0x000fe20003f46270 */
        /* <DEDUP_REMOVED lines=8> */
[----:B------:R-:W-:Y:S02]  /*3f50*/  FSEL R170, R170, -INF , !P1 ;  /* 0xff800000aaaa7808 */ /* 0x000fe40004800000 */
[C---:B------:R-:W-:Y:S01]  /*3f60*/  ISETP.GE.AND P6, PT, R40.reuse, R5, PT ;  /* 0x000000052800720c */ /* 0x040fe20003fc6270 */
[----:B-1----:R-:W-:Y:S01]  /*3f70*/  FMUL.FTZ R2, R67, c[0x0][0x2ec] ;  /* 0x0000bb0043027a20 */ /* 0x002fe20000410000 */
[----:B------:R-:W-:Y:S01]  /*3f80*/  MUFU.TANH R27, R27 ;  /* 0x0000001b001b7308 */ /* 0x000fe20000002400 */
[----:B------:R-:W-:Y:S02]  /*3f90*/  ISETP.GE.AND P3, PT, R40, R3, PT ;  /* 0x000000032800720c */ /* 0x000fe40003f66270 */
[C---:B------:R-:W-:Y:S02]  /*3fa0*/  ISETP.GE.AND P5, PT, R45.reuse, R5, PT ;  /* 0x000000052d00720c */ /* 0x040fe40003fa6270 */
[----:B------:R-:W-:-:S02]  /*3fb0*/  ISETP.GE.AND P4, PT, R45, R3, PT ;  /* 0x000000032d00720c */ /* 0x000fc40003f86270 */
[C---:B------:R-:W-:Y:S01]  /*3fc0*/  ISETP.GE.AND P2, PT, R47.reuse, R5, PT ;  /* 0x000000052f00720c */ /* 0x040fe20003f46270 */
[----:B------:R1:W3:Y:S01]  /*3fd0*/  MUFU.TANH R16, R2 ;  /* 0x0000000200107308 */ /* 0x0002e20000002400 */
[----:B------:R-:W-:Y:S02]  /*3fe0*/  ISETP.GE.AND P1, PT, R47, R3, PT ;  /* 0x000000032f00720c */ /* 0x000fe40003f26270 */
[----:B------:R-:W-:Y:S02]  /*3ff0*/  FSEL R169, R77, -INF , !P6 ;  /* 0xff8000004da97808 */ /* 0x000fe40007000000 */
[----:B------:R-:W-:Y:S02]  /*4000*/  FSEL R179, R72, -INF , !P3 ;  /* 0xff80000048b37808 */ /* 0x000fe40005800000 */
[----:B------:R-:W-:Y:S02]  /*4010*/  FSEL R168, R76, -INF , !P5 ;  /* 0xff8000004ca87808 */ /* 0x000fe40006800000 */
[----:B------:R-:W-:-:S02]  /*4020*/  FSEL R178, R70, -INF , !P4 ;  /* 0xff80000046b27808 */ /* 0x000fc40006000000 */
[----:B------:R-:W-:Y:S02]  /*4030*/  FSEL R187, R64, -INF , !P2 ;  /* 0xff80000040bb7808 */ /* 0x000fe40005000000 */
[----:B--2---:R-:W-:Y:S02]  /*4040*/  FSEL R199, R17, -INF , !P1 ;  /* 0xff80000011c77808 */ /* 0x004fe40004800000 */
[----:B------:R-:W-:Y:S01]  /*4050*/  ISETP.GE.AND P6, PT, R46, R3, PT ;  /* 0x000000032e00720c */ /* 0x000fe20003fc6270 */
[----:B-1----:R-:W-:Y:S01]  /*4060*/  FMUL.FTZ R2, R56, c[0x0][0x2ec] ;  /* 0x0000bb0038027a20 */ /* 0x002fe20000410000 */
[C---:B------:R-:W-:Y:S02]  /*4070*/  ISETP.GE.AND P3, PT, R49.reuse, R5, PT ;  /* 0x000000053100720c */ /* 0x040fe40003f66270 */
[----:B------:R-:W-:Y:S01]  /*4080*/  ISETP.GE.AND P5, PT, R49, R3, PT ;  /* 0x000000033100720c */ /* 0x000fe20003fa6270 */
[----:B------:R1:W2:Y:S01]  /*4090*/  MUFU.TANH R13, R2 ;  /* 0x00000002000d7308 */ /* 0x0002a20000002400 */
[----:B------:R-:W-:-:S02]  /*40a0*/  ISETP.GE.AND P4, PT, R48, R5, PT ;  /* 0x000000053000720c */ /* 0x000fc40003f86270 */
[----:B------:R-:W-:Y:S02]  /*40b0*/  ISETP.GE.AND P2, PT, R48, R3, PT ;  /* 0x000000033000720c */ /* 0x000fe40003f46270 */
[----:B------:R-:W-:Y:S02]  /*40c0*/  ISETP.GE.AND P1, PT, R50, R5, PT ;  /* 0x000000053200720c */ /* 0x000fe40003f26270 */
[----:B---3--:R-:W-:Y:S02]  /*40d0*/  FSEL R198, R16, -INF , !P6 ;  /* 0xff80000010c67808 */ /* 0x008fe40007000000 */
[----:B------:R-:W-:Y:S02]  /*40e0*/  FSEL R197, R58, -INF , !P5 ;  /* 0xff8000003ac57808 */ /* 0x000fe40006800000 */
[----:B------:R-:W-:Y:S02]  /*40f0*/  FSEL R184, R57, -INF , !P4 ;  /* 0xff80000039b87808 */ /* 0x000fe40006000000 */
[----:B------:R-:W-:-:S02]  /*4100*/  FSEL R196, R59, -INF , !P2 ;  /* 0xff8000003bc47808 */ /* 0x000fc40005000000 */
[----:B------:R-:W-:Y:S01]  /*4110*/  FSEL R183, R12, -INF , !P1 ;  /* 0xff8000000cb77808 */ /* 0x000fe20004800000 */
[----:B-1----:R-:W-:Y:S01]  /*4120*/  FMUL.FTZ R2, R9, c[0x0][0x2ec] ;  /* 0x0000bb0009027a20 */ /* 0x002fe20000410000 */
[----:B--2---:R-:W-:Y:S02]  /*4130*/  FSEL R185, R13, -INF , !P3 ;  /* 0xff8000000db97808 */ /* 0x004fe40005800000 */
[C---:B------:R-:W-:Y:S01]  /*4140*/  ISETP.GE.AND P6, PT, R51.reuse, R5, PT ;  /* 0x000000053300720c */ /* 0x040fe20003fc6270 */
[----:B------:R1:W2:Y:S01]  /*4150*/  MUFU.TANH R8, R2 ;  /* 0x0000000200087308 */ /* 0x0002a20000002400 */
[----:B------:R-:W-:Y:S02]  /*4160*/  ISETP.GE.AND P3, PT, R51, R3, PT ;  /* 0x000000033300720c */ /* 0x000fe40003f66270 */
[-C--:B------:R-:W-:Y:S02]  /*4170*/  ISETP.GE.AND P5, PT, R52, R5.reuse, PT ;  /* 0x000000053400720c */ /* 0x080fe40003fa6270 */
[----:B------:R-:W-:-:S02]  /*4180*/  ISETP.GE.AND P4, PT, R53, R5, PT ;  /* 0x000000053500720c */ /* 0x000fc40003f86270 */
[-C--:B------:R-:W-:Y:S02]  /*4190*/  ISETP.GE.AND P2, PT, R52, R3.reuse, PT ;  /* 0x000000033400720c */ /* 0x080fe40003f46270 */
[----:B------:R-:W-:Y:S02]  /*41a0*/  ISETP.GE.AND P1, PT, R53, R3, PT ;  /* 0x000000033500720c */ /* 0x000fe40003f26270 */
[C---:B------:R-:W-:Y:S02]  /*41b0*/  IADD3 R234, R227.reuse, 0x800, RZ ;  /* 0x00000800e3ea7810 */ /* 0x040fe40007ffe0ff */
[C---:B------:R-:W-:Y:S02]  /*41c0*/  IADD3 R233, R227.reuse, 0x1000, RZ ;  /* 0x00001000e3e97810 */ /* 0x040fe40007ffe0ff */
[C---:B------:R-:W-:Y:S01]  /*41d0*/  IADD3 R232, R227.reuse, 0x1800, RZ ;  /* 0x00001800e3e87810 */ /* 0x040fe20007ffe0ff */
[----:B-1----:R-:W-:Y:S01]  /*41e0*/  FMUL.FTZ R2, R10, c[0x0][0x2ec] ;  /* 0x0000bb000a027a20 */ /* 0x002fe20000410000 */
[----:B------:R-:W-:-:S02]  /*41f0*/  IADD3 R231, R227, 0x2000, RZ ;  /* 0x00002000e3e77810 */ /* 0x000fc40007ffe0ff */
[C---:B------:R-:W-:Y:S01]  /*4200*/  IADD3 R230, R227.reuse, 0x2800, RZ ;  /* 0x00002800e3e67810 */ /* 0x040fe20007ffe0ff */
[----:B------:R1:W3:Y:S01]  /*4210*/  MUFU.TANH R6, R2 ;  /* 0x0000000200067308 */ /* 0x0002e20000002400 */
[C---:B------:R-:W-:Y:S02]  /*4220*/  IADD3 R229, R227.reuse, 0x3000, RZ ;  /* 0x00003000e3e57810 */ /* 0x040fe40007ffe0ff */
[----:B------:R-:W-:Y:S02]  /*4230*/  IADD3 R228, R227, 0x3800, RZ ;  /* 0x00003800e3e47810 */ /* 0x000fe40007ffe0ff */
[----:B--2---:R-:W-:Y:S02]  /*4240*/  FSEL R182, R8, -INF , !P6 ;  /* 0xff80000008b67808 */ /* 0x004fe40007000000 */
[----:B------:R-:W-:Y:S02]  /*4250*/  FSEL R181, R24, -INF , !P5 ;  /* 0xff80000018b57808 */ /* 0x000fe40006800000 */
[----:B------:R-:W-:-:S02]  /*4260*/  FSEL R180, R25, -INF , !P4 ;  /* 0xff80000019b47808 */ /* 0x000fc40006000000 */
[----:B------:R-:W-:Y:S02]  /*4270*/  FSEL R193, R26, -INF , !P2 ;  /* 0xff8000001ac17808 */ /* 0x000fe40005000000 */
[----:B------:R-:W-:Y:S01]  /*4280*/  FSEL R192, R27, -INF , !P1 ;  /* 0xff8000001bc07808 */ /* 0x000fe20004800000 */
[----:B-1----:R-:W-:Y:S01]  /*4290*/  FMUL.FTZ R2, R11, c[0x0][0x2ec] ;  /* 0x0000bb000b027a20 */ /* 0x002fe20000410000 */
[----:B---3--:R-:W-:Y:S02]  /*42a0*/  FSEL R195, R6, -INF , !P0 ;  /* 0xff80000006c37808 */ /* 0x008fe40004000000 */
[----:B------:R-:W-:Y:S01]  /*42b0*/  ISETP.NE.AND P0, PT, R250, 0x1, PT ;  /* 0x00000001fa00780c */ /* 0x000fe20003f05270 */
[----:B------:R1:W2:Y:S02]  /*42c0*/  MUFU.TANH R7, R2 ;  /* 0x0000000200077308 */ /* 0x0002a40000002400 */
[----:B-1----:R-:W-:Y:S02]  /*42d0*/  LOP3.LUT R2, R217, R216, RZ, 0xfc, !PT ;  /* 0x000000d8d9027212 */ /* 0x002fe400078efcff */
[----:B--2---:R-:W-:-:S08]  /*42e0*/  FSEL R194, R7, -INF , !P3 ;  /* 0xff80000007c27808 */ /* 0x004fd00005800000 */
        /* <DEDUP_REMOVED lines=36> */
.L_x_10:
[----:B------:R-:W-:Y:S01]  /*4530*/  FMNMX.FTZ R3, R18, R54, !PT ;  /* 0x0000003612037209 */ /* 0x000fe20007810000 */
[----:B------:R-:W-:Y:S01]  /*4540*/  STL [R1+0xc4], R250 ;  /* 0x0000c4fa01007387 */ /* 0x000fe20000100800 */
[----:B------:R-:W-:-:S02]  /*4550*/  SHF.L.U32 R216, R2, 0x1, RZ ;  /* 0x0000000102d87819 */ /* 0x000fc400000006ff */
[----:B------:R-:W-:Y:S01]  /*4560*/  FMNMX.FTZ R3, R55, R3, !PT ;  /* 0x0000000337037209 */ /* 0x000fe20007810000 */
[----:B------:R-:W-:Y:S01]  /*4570*/  STL [R1+0xc0], R235 ;  /* 0x0000c0eb01007387 */ /* 0x000fe20000100800 */
[----:B------:R-:W-:Y:S01]  /*4580*/  IADD3 R217, R4, R216, RZ ;  /* 0x000000d804d97210 */ /* 0x000fe20007ffe0ff */
[----:B------:R-:W-:Y:S01]  /*4590*/  IMAD.IADD R219, R0, 0x1, R216 ;  /* 0x0000000100db7824 */ /* 0x000fe200078e02d8 */
[----:B------:R-:W-:Y:S01]  /*45a0*/  FMNMX.FTZ R3, R68, R3, !PT ;  /* 0x0000000344037209 */ /* 0x000fe20007810000 */
[----:B------:R-:W-:Y:S02]  /*45b0*/  STL [R1+0xbc], R234 ;  /* 0x0000bcea01007387 */ /* 0x000fe40000100800 */
[----:B------:R-:W-:Y:S01]  /*45c0*/  IMAD.IADD R218, R0, 0x1, R217 ;  /* 0x0000000100da7824 */ /* 0x000fe200078e02d9 */
[----:B------:R-:W-:Y:S01]  /*45d0*/  FMNMX.FTZ R3, R84, R3, !PT ;  /* 0x0000000354037209 */ /* 0x000fe20007810000 */
[----:B------:R-:W-:Y:S03]  /*45e0*/  STL [R1+0xb8], R233 ;  /* 0x0000b8e901007387 */ /* 0x000fe60000100800 */
[----:B------:R-:W-:Y:S01]  /*45f0*/  FMNMX.FTZ R3, R86, R3, !PT ;  /* 0x0000000356037209 */ /* 0x000fe20007810000 */
[----:B------:R-:W-:Y:S03]  /*4600*/  STL [R1+0xb4], R232 ;  /* 0x0000b4e801007387 */ /* 0x000fe60000100800 */
[----:B------:R-:W-:Y:S01]  /*4610*/  FMNMX.FTZ R3, R85, R3, !PT ;  /* 0x0000000355037209 */ /* 0x000fe20007810000 */
[----:B------:R-:W-:Y:S03]  /*4620*/  STL [R1+0xb0], R231 ;  /* 0x0000b0e701007387 */ /* 0x000fe60000100800 */
[----:B------:R-:W-:Y:S01]  /*4630*/  FMNMX.FTZ R5, R87, R3, !PT ;  /* 0x0000000357057209 */ /* 0x000fe20007810000 */
[----:B------:R-:W-:Y:S01]  /*4640*/  STL [R1+0xac], R230 ;  /* 0x0000ace601007387 */ /* 0x000fe20000100800 */
[----:B------:R-:W-:-:S02]  /*4650*/  FMNMX.FTZ R3, R73, R69, !PT ;  /* 0x0000004549037209 */ /* 0x000fc40007810000 */
        /* <DEDUP_REMOVED lines=31> */
[----:B------:R-:W-:Y:S01]  /*4850*/  LDSM.16.MT88.4 R64, [R219+0x8000] ;  /* 0x00800000db40783b */ /* 0x000fe20000004200 */
[----:B------:R-:W-:Y:S02]  /*4860*/  FMNMX.FTZ R3, R150, R3, !PT ;  /* 0x0000000396037209 */ /* 0x000fe40007810000 */
[----:B------:R-:W-:Y:S01]  /*4870*/  FMNMX.FTZ R72, R157, R72, !PT ;  /* 0x000000489d487209 */ /* 0x000fe20007810000 */
[----:B------:R-:W-:Y:S01]  /*4880*/  LDSM.16.MT88.4 R76, [R217+0x8000] ;  /* 0x00800000d94c783b */ /* 0x000fe20000004200 */
[----:B------:R-:W-:-:S02]  /*4890*/  FMNMX.FTZ R3, R149, R3, !PT ;  /* 0x0000000395037209 */ /* 0x000fc40007810000 */
[----:B------:R-:W-:Y:S01]  /*48a0*/  FMNMX.FTZ R72, R171, R72, !PT ;  /* 0x00000048ab487209 */ /* 0x000fe20007810000 */
[----:B------:R-:W-:Y:S01]  /*48b0*/  LDSM.16.MT88.4 R80, [R218+0x8000] ;  /* 0x00800000da50783b */ /* 0x000fe20000004200 */
        /* <DEDUP_REMOVED lines=35> */
[----:B---3--:R-:W2:Y:S01]  /*4af0*/  SHFL.BFLY PT, R6, R72, 0x1, 0x1f ;  /* 0x0c201f0048067f89 */ /* 0x008ea200000e0000 */
[----:B-1----:R-:W-:Y:S02]  /*4b00*/  FMNMX.FTZ R3, R3, R5, !PT ;  /* 0x0000000503037209 */ /* 0x002fe40007810000 */
[----:B------:R-:W-:Y:S02]  /*4b10*/  FMNMX.FTZ R5, R132, R133, !PT ;  /* 0x0000008584057209 */ /* 0x000fe40007810000 */
[----:B--2---:R-:W-:Y:S01]  /*4b20*/  FMNMX.FTZ R72, R72, R6, !PT ;  /* 0x0000000648487209 */ /* 0x004fe20007810000 */
[----:B------:R-:W1:Y:S01]  /*4b30*/  SHFL.BFLY PT, R8, R3, 0x1, 0x1f ;  /* 0x0c201f0003087f89 */ /* 0x000e6200000e0000 */
[----:B------:R-:W-:-:S02]  /*4b40*/  FMNMX.FTZ R5, R134, R5, !PT ;  /* 0x0000000586057209 */ /* 0x000fc40007810000 */
[C---:B------:R-:W-:Y:S01]  /*4b50*/  FSETP.NEU.FTZ.AND P1, PT, R72.reuse, -INF , PT ;  /* 0xff8000004800780b */ /* 0x040fe20003f3d000 */
[----:B------:R-:W-:Y:S01]  /*4b60*/  FMUL.FTZ R6, R72, c[0x0][0x23c] ;  /* 0x00008f0048067a20 */ /* 0x000fe20000410000 */
[----:B------:R-:W-:Y:S01]  /*4b70*/  FMNMX.FTZ R5, R136, R5, !PT ;  /* 0x0000000588057209 */ /* 0x000fe20007810000 */
[----:B------:R-:W-:Y:S03]  /*4b80*/  STL [R1+0xc8], R72 ;  /* 0x0000c84801007387 */ /* 0x000fe60000100800 */
        /* <DEDUP_REMOVED lines=10> */
[----:B------:R-:W-:Y:S01]  /*4c30*/  STL [R1+0xcc], R3 ;  /* 0x0000cc0301007387 */ /* 0x000fe20000100800 */
[----:B------:R-:W-:Y:S01]  /*4c40*/  FMNMX.FTZ R9, R155, R7, !PT ;  /* 0x000000079b097209 */ /* 0x000fe20007810000 */
[----:B------:R-:W-:Y:S01]  /*4c50*/  FFMA.FTZ R7, R68, c[0x0][0x23c], -R6 ;  /* 0x00008f0044077a23 */ /* 0x000fe20000010806 */
[----:B------:R-:W-:-:S02]  /*4c60*/  FMNMX.FTZ R8, R120, R8, !PT ;  /* 0x0000000878087209 */ /* 0x000fc40007810000 */
[----:B------:R-:W-:Y:S01]  /*4c70*/  FMNMX.FTZ R9, R154, R9, !PT ;  /* 0x000000099a097209 */ /* 0x000fe20007810000 */
[----:B------:R1:W-:Y:S01]  /*4c80*/  MUFU.EX2 R230, R7 ;  /* 0x0000000700e67308 */ /* 0x0003e20000000800 */
[----:B--2---:R-:W-:Y:S01]  /*4c90*/  FFMA.FTZ R5, R54, c[0x0][0x23c], -R6 ;  /* 0x00008f0036057a23 */ /* 0x004fe20000010806 */
[----:B------:R-:W-:-:S06]  /*4ca0*/  FSETP.NEU.FTZ.AND P1, PT, R3, -INF , PT ;  /* 0xff8000000300780b */ /* 0x000fcc0003f3d000 */
[----:B------:R2:W3:Y:S01]  /*4cb0*/  MUFU.EX2 R220, R5 ;  /* 0x0000000500dc7308 */ /* 0x0004e20000000800 */
[----:B-1----:R-:W-:Y:S02]  /*4cc0*/  FMNMX.FTZ R7, R121, R8, !PT ;  /* 0x0000000879077209 */ /* 0x002fe40007810000 */
[----:B------:R-:W-:Y:S02]  /*4cd0*/  FMNMX.FTZ R8, R153, R9, !PT ;  /* 0x0000000999087209 */ /* 0x000fe40007810000 */
[----:B------:R-:W-:Y:S02]  /*4ce0*/  FMNMX.FTZ R2, R122, R7, !PT ;  /* 0x000000077a027209 */ /* 0x000fe40007810000 */
[----:B------:R-:W-:Y:S01]  /*4cf0*/  FMNMX.FTZ R8, R174, R8, !PT ;  /* 0x00000008ae087209 */ /* 0x000fe20007810000 */
[----:B--2---:R-:W-:Y:S01]  /*4d00*/  FFMA.FTZ R5, R55, c[0x0][0x23c], -R6 ;  /* 0x00008f0037057a23 */ /* 0x004fe20000010806 */
[----:B------:R-:W-:Y:S01]  /*4d10*/  FMNMX.FTZ R7, R125, R2, !PT ;  /* 0x000000027d077209 */ /* 0x000fe20007810000 */
[----:B------:R-:W-:Y:S01]  /*4d20*/  LDSM.16.MT88.4 R52, [R218+0x8800] ;  /* 0x00880000da34783b */ /* 0x000fe20000004200 */
[----:B------:R-:W-:Y:S01]  /*4d30*/  FMNMX.FTZ R8, R173, R8, !PT ;  /* 0x00000008ad087209 */ /* 0x000fe20007810000 */
[----:B------:R1:W2:Y:S01]  /*4d40*/  MUFU.EX2 R222, R5 ;  /* 0x0000000500de7308 */ /* 0x0002a20000000800 */
[----:B------:R-:W-:-:S02]  /*4d50*/  FMNMX.FTZ R7, R124, R7, !PT ;  /* 0x000000077c077209 */ /* 0x000fc40007810000 */
[----:B------:R-:W-:Y:S02]  /*4d60*/  FMNMX.FTZ R8, R172, R8, !PT ;  /* 0x00000008ac087209 */ /* 0x000fe40007810000 */
[----:B------:R-:W-:Y:S02]  /*4d70*/  FMNMX.FTZ R4, R129, R7, !PT ;  /* 0x0000000781047209 */ /* 0x000fe40007810000 */
[----:B------:R-:W-:Y:S02]  /*4d80*/  FMNMX.FTZ R7, R175, R8, !PT ;  /* 0x00000008af077209 */ /* 0x000fe40007810000 */
[----:B------:R-:W-:Y:S02]  /*4d90*/  FMNMX.FTZ R4, R142, R4, !PT ;  /* 0x000000048e047209 */ /* 0x000fe40007810000 */
[----:B------:R-:W-:Y:S02]  /*4da0*/  FMNMX.FTZ R7, R207, R7, !PT ;  /* 0x00000007cf077209 */ /* 0x000fe40007810000 */
[----:B------:R-:W-:-:S02]  /*4db0*/  FMNMX.FTZ R0, R145, R4, !PT ;  /* 0x0000000491007209 */ /* 0x000fc40007810000 */
[----:B---3--:R-:W-:Y:S01]  /*4dc0*/  F2FP.BF16.PACK_AB R8, R220, R95 ;  /* 0x0000005fdc08723e */ /* 0x008fe200000010ff */
[----:B-1----:R-:W-:Y:S01]  /*4dd0*/  FMUL.FTZ R5, R3, c[0x0][0x23c] ;  /* 0x00008f0003057a20 */ /* 0x002fe20000410000 */
[----:B------:R-:W-:Y:S02]  /*4de0*/  FMNMX.FTZ R0, R144, R0, !PT ;  /* 0x0000000090007209 */ /* 0x000fe40007810000 */
[----:B--2---:R-:W-:Y:S02]  /*4df0*/  F2FP.BF16.PACK_AB R10, R230, R222 ;  /* 0x000000dee60a723e */ /* 0x004fe400000010ff */
[----:B------:R-:W-:Y:S02]  /*4e00*/  FSEL R5, R5, RZ, P1 ;  /* 0x000000ff05057208 */ /* 0x000fe40000800000 */
[----:B------:R-:W-:-:S03]  /*4e10*/  FMNMX.FTZ R0, R146, R0, !PT ;  /* 0x0000000092007209 */ /* 0x000fc60007810000 */
[--C-:B------:R-:W-:Y:S01]  /*4e20*/  FFMA.FTZ R2, R69, c[0x0][0x23c], -R5.reuse ;  /* 0x00008f0045027a23 */ /* 0x100fe20000010805 */
[----:B------:R-:W-:Y:S01]  /*4e30*/  FMNMX.FTZ R0, R164, R0, !PT ;  /* 0x00000000a4007209 */ /* 0x000fe20007810000 */
[--C-:B------:R-:W-:Y:S01]  /*4e40*/  FFMA.FTZ R4, R75, c[0x0][0x23c], -R5.reuse ;  /* 0x00008f004b047a23 */ /* 0x100fe20000010805 */
[----:B------:R-:W1:Y:S01]  /*4e50*/  LDSM.16.MT88.4 R68, [R216+0x8000] ;  /* 0x00800000d844783b */ /* 0x000e620000004200 */
[----:B------:R2:W-:Y:S01]  /*4e60*/  MUFU.EX2 R93, R2 ;  /* 0x00000002005d7308 */ /* 0x0005e20000000800 */
[----:B------:R-:W-:-:S07]  /*4e70*/  FFMA.FTZ R9, R73, c[0x0][0x23c], -R5 ;  /* 0x00008f0049097a23 */ /* 0x000fce0000010805 */
[----:B------:R3:W-:Y:S01]  /*4e80*/  MUFU.EX2 R252, R4 ;  /* 0x0000000400fc7308 */ /* 0x0007e20000000800 */
[----:B--2---:R-:W-:-:S07]  /*4e90*/  FFMA.FTZ R2, R74, c[0x0][0x23c], -R5 ;  /* 0x00008f004a027a23 */ /* 0x004fce0000010805 */
[----:B------:R-:W2:Y:S01]  /*4ea0*/  MUFU.EX2 R233, R9 ;  /* 0x0000000900e97308 */ /* 0x000ea20000000800 */
[----:B---3--:R-:W-:-:S07]  /*4eb0*/  FFMA.FTZ R4, R84, c[0x0][0x23c], -R6 ;  /* 0x00008f0054047a23 */ /* 0x008fce0000010806 */
[----:B------:R3:W4:Y:S08]  /*4ec0*/  MUFU.EX2 R92, R2 ;  /* 0x00000002005c7308 */ /* 0x0007300000000800 */
[----:B------:R1:W-:Y:S01]  /*4ed0*/  MUFU.EX2 R94, R4 ;  /* 0x00000004005e7308 */ /* 0x0003e20000000800 */
[----:B--2---:R-:W-:Y:S02]  /*4ee0*/  F2FP.BF16.PACK_AB R9, R93, R233 ;  /* 0x000000e95d09723e */ /* 0x004fe400000010ff */
[----:B---3--:R-:W-:-:S02]  /*4ef0*/  FMNMX.FTZ R2, R206, R7, !PT ;  /* 0x00000007ce027209 */ /* 0x008fc40007810000 */
[----:B----4-:R-:W-:Y:S02]  /*4f00*/  F2FP.BF16.PACK_AB R11, R252, R92 ;  /* 0x0000005cfc0b723e */ /* 0x010fe400000010ff */
[----:B------:R-:W-:-:S04]  /*4f10*/  FMNMX.FTZ R2, R205, R2, !PT ;  /* 0x00000002cd027209 */ /* 0x000fc80007810000 */
[----:B------:R-:W-:Y:S01]  /*4f20*/  FMNMX.FTZ R2, R204, R2, !PT ;  /* 0x00000002cc027209 */ /* 0x000fe20007810000 */
[----:B-1----:R-:W-:Y:S01]  /*4f30*/  HMMA.16816.F32.BF16 R60, R8, R68, RZ ;  /* 0x00000044083c723c */ /* 0x002fe200000418ff */
[----:B------:R-:W-:Y:S01]  /*4f40*/  FMNMX.FTZ R4, R166, R0, !PT ;  /* 0x00000000a6047209 */ /* 0x000fe20007810000 */
[----:B------:R-:W-:Y:S01]  /*4f50*/  FFMA.FTZ R0, R86, c[0x0][0x23c], -R6 ;  /* 0x00008f0056007a23 */ /* 0x000fe20000010806 */
[----:B------:R-:W-:-:S03]  /*4f60*/  FMNMX.FTZ R2, R249, R2, !PT ;  /* 0x00000002f9027209 */ /* 0x000fc60007810000 */
[----:B------:R1:W2:Y:S01]  /*4f70*/  MUFU.EX2 R12, R0 ;  /* 0x00000000000c7308 */ /* 0x0002a20000000800 */
[----:B------:R-:W-:Y:S01]  /*4f80*/  FMNMX.FTZ R2, R248, R2, !PT ;  /* 0x00000002f8027209 */ /* 0x000fe20007810000 */
[----:B------:R-:W-:Y:S03]  /*4f90*/  HMMA.16816.F32.BF16 R48, R8, R64, RZ ;  /* 0x000000400830723c */ /* 0x000fe600000418ff */
[----:B------:R-:W-:-:S04]  /*4fa0*/  FMNMX.FTZ R2, R247, R2, !PT ;  /* 0x00000002f7027209 */ /* 0x000fc80007810000 */
[----:B------:R-:W-:Y:S01]  /*4fb0*/  FMNMX.FTZ R2, R246, R2, !PT ;  /* 0x00000002f6027209 */ /* 0x000fe20007810000 */
[C---:B------:R-:W-:Y:S03]  /*4fc0*/  HMMA.16816.F32.BF16 R36, R8.reuse, R76, RZ ;  /* 0x0000004c0824723c */ /* 0x040fe600000418ff */
[----:B------:R-:W-:Y:S02]  /*4fd0*/  FMNMX.FTZ R2, R245, R2, !PT ;  /* 0x00000002f5027209 */ /* 0x000fe40007810000 */
[----:B-1----:R-:W-:Y:S01]  /*4fe0*/  FMNMX.FTZ R0, R165, R4, !PT ;  /* 0x00000004a5007209 */ /* 0x002fe20007810000 */
[----:B------:R-:W-:Y:S01]  /*4ff0*/  FFMA.FTZ R4, R85, c[0x0][0x23c], -R6 ;  /* 0x00008f0055047a23 */ /* 0x000fe20000010806 */
[----:B------:R-:W-:Y:S01]  /*5000*/  FMNMX.FTZ R2, R242, R2, !PT ;  /* 0x00000002f2027209 */ /* 0x000fe20007810000 */
[----:B------:R-:W-:Y:S01]  /*5010*/  HMMA.16816.F32.BF16 R32, R8, R80, RZ ;  /* 0x000000500820723c */ /* 0x000fe200000418ff */
[----:B------:R-:W-:Y:S01]  /*5020*/  FMNMX.FTZ R0, R167, R0, !PT ;  /* 0x00000000a7007209 */ /* 0x000fe20007810000 */
[----:B------:R1:W3:Y:S01]  /*5030*/  MUFU.EX2 R14, R4 ;  /* 0x00000004000e7308 */ /* 0x0002e20000000800 */
[----:B------:R-:W-:Y:S01]  /*5040*/  FMNMX.FTZ R2, R240, R2, !PT ;  /* 0x00000002f0027209 */ /* 0x000fe20007810000 */
[----:B--2---:R2:W-:Y:S01]  /*5050*/  STL [R1+0x78], R12 ;  /* 0x0000780c01007387 */ /* 0x0045e20000100800 */
[----:B------:R-:W-:-:S02]  /*5060*/  FMNMX.FTZ R0, R191, R0, !PT ;  /* 0x00000000bf007209 */ /* 0x000fc40007810000 */
[----:B------:R-:W-:Y:S01]  /*5070*/  FMNMX.FTZ R2, R239, R2, !PT ;  /* 0x00000002ef027209 */ /* 0x000fe20007810000 */
[C---:B------:R-:W-:Y:S01]  /*5080*/  HMMA.16816.F32.BF16 R28, R8.reuse, R70, RZ ;  /* 0x00000046081c723c */ /* 0x040fe200000418ff */
[----:B------:R-:W-:Y:S02]  /*5090*/  FMNMX.FTZ R0, R190, R0, !PT ;  /* 0x00000000be007209 */ /* 0x000fe40007810000 */
[----:B------:R-:W-:Y:S02]  /*50a0*/  FMNMX.FTZ R2, R238, R2, !PT ;  /* 0x00000002ee027209 */ /* 0x000fe40007810000 */
[----:B------:R-:W-:Y:S02]  /*50b0*/  FMNMX.FTZ R0, R189, R0, !PT ;  /* 0x00000000bd007209 */ /* 0x000fe40007810000 */
[----:B------:R-:W-:Y:S01]  /*50c0*/  FMNMX.FTZ R2, R241, R2, !PT ;  /* 0x00000002f1027209 */ /* 0x000fe20007810000 */
[C---:B------:R-:W-:Y:S01]  /*50d0*/  HMMA.16816.F32.BF16 R24, R8.reuse, R66, RZ ;  /* 0x000000420818723c */ /* 0x040fe200000418ff */
[----:B------:R-:W-:Y:S01]  /*50e0*/  FMNMX.FTZ R0, R188, R0, !PT ;  /* 0x00000000bc007209 */ /* 0x000fe20007810000 */
[----:B-1----:R-:W-:Y:S01]  /*50f0*/  FFMA.FTZ R4, R87, c[0x0][0x23c], -R6 ;  /* 0x00008f0057047a23 */ /* 0x002fe20000010806 */
[----:B------:R-:W-:Y:S01]  /*5100*/  FMNMX.FTZ R7, R237, R2, !PT ;  /* 0x00000002ed077209 */ /* 0x000fe20007810000 */
[----:B------:R-:W-:Y:S01]  /*5110*/  FFMA.FTZ R2, R90, c[0x0][0x23c], -R5 ;  /* 0x00008f005a027a23 */ /* 0x000fe20000010805 */
[----:B------:R-:W-:Y:S01]  /*5120*/  FMNMX.FTZ R0, R211, R0, !PT ;  /* 0x00000000d3007209 */ /* 0x000fe20007810000 */
[----:B------:R1:W4:Y:S01]  /*5130*/  MUFU.EX2 R235, R4 ;  /* 0x0000000400eb7308 */ /* 0x0003220000000800 */
[----:B---3--:R4:W-:Y:S01]  /*5140*/  STL [R1+0x74], R14 ;  /* 0x0000740e01007387 */ /* 0x0089e20000100800 */
[----:B------:R-:W-:Y:S01]  /*5150*/  HMMA.16816.F32.BF16 R20, R8, R78, RZ ;  /* 0x0000004e0814723c */ /* 0x000fe200000418ff */
[----:B------:R-:W-:-:S02]  /*5160*/  FMNMX.FTZ R0, R208, R0, !PT ;  /* 0x00000000d0007209 */ /* 0x000fc40007810000 */
[----:B--2---:R-:W-:-:S03]  /*5170*/  F2FP.BF16.PACK_AB R12, R12, R94 ;  /* 0x0000005e0c0c723e */ /* 0x004fc600000010ff */
[----:B------:R-:W-:Y:S02]  /*5180*/  MUFU.EX2 R3, R2 ;  /* 0x0000000200037308 */ /* 0x000fe40000000800 */
[----:B------:R-:W-:Y:S01]  /*5190*/  HMMA.16816.F32.BF16 R16, R8, R82, RZ ;  /* 0x000000520810723c */ /* 0x000fe200000418ff */
[----:B-1----:R-:W-:-:S05]  /*51a0*/  FFMA.FTZ R4, R88, c[0x0][0x23c], -R5 ;  /* 0x00008f0058047a23 */ /* 0x002fca0000010805 */
[----:B------:R1:W-:Y:S01]  /*51b0*/  MUFU.EX2 R221, R4 ;  /* 0x0000000400dd7308 */ /* 0x0003e20000000800 */
[----:B----4-:R-:W-:Y:S01]  /*51c0*/  F2FP.BF16.PACK_AB R14, R235, R14 ;  /* 0x0000000eeb0e723e */ /* 0x010fe200000010ff */
[----:B-1----:R-:W-:-:S06]  /*51d0*/  FFMA.FTZ R4, R89, c[0x0][0x23c], -R5 ;  /* 0x00008f0059047a23 */ /* 0x002fcc0000010805 */
[----:B------:R1:W2:Y:S02]  /*51e0*/  MUFU.EX2 R13, R4 ;  /* 0x00000004000d7308 */ /* 0x0002a40000000800 */
[----:B-1----:R-:W-:Y:S01]  /*51f0*/  FMNMX.FTZ R4, R201, R0, !PT ;  /* 0x00000000c9047209 */ /* 0x002fe20007810000 */
[----:B--2---:R1:W-:Y:S01]  /*5200*/  STL [R1+0x70], R13 ;  /* 0x0000700d01007387 */ /* 0x0043e20000100800 */
[----:B------:R-:W-:Y:S02]  /*5210*/  FMNMX.FTZ R0, R236, R7, !PT ;  /* 0x00000007ec007209 */ /* 0x000fe40007810000 */
[----:B------:R-:W-:Y:S01]  /*5220*/  FMNMX.FTZ R2, R210, R4, !PT ;  /* 0x00000004d2027209 */ /* 0x000fe20007810000 */
[----:B------:R-:W-:Y:S01]  /*5230*/  FFMA.FTZ R4, R91, c[0x0][0x23c], -R5 ;  /* 0x00008f005b047a23 */ /* 0x000fe20000010805 */
[----:B------:R-:W-:Y:S02]  /*5240*/  STL [R1+0xd0], R235 ;  /* 0x0000d0eb01007387 */ /* 0x000fe40000100800 */
[----:B------:R-:W-:Y:S01]  /*5250*/  FMNMX.FTZ R2, R209, R2, !PT ;  /* 0x00000002d1027209 */ /* 0x000fe20007810000 */
[----:B------:R-:W2:Y:S01]  /*5260*/  MUFU.EX2 R234, R4 ;  /* 0x0000000400ea7308 */ /* 0x000ea20000000800 */
[----:B------:R-:W3:Y:S02]  /*5270*/  SHFL.BFLY PT, R7, R0, 0x2, 0x1f ;  /* 0x0c401f0000077f89 */ /* 0x000ee400000e0000 */
[----:B------:R-:W-:-:S02]  /*5280*/  FMNMX.FTZ R2, R244, R2, !PT ;  /* 0x00000002f4027209 */ /* 0x000fc40007810000 */
[----:B------:R-:W-:Y:S02]  /*5290*/  STL [R1+0xd8], R3 ;  /* 0x0000d80301007387 */ /* 0x000fe40000100800 */
[----:B------:R-:W-:-:S04]  /*52a0*/  FMNMX.FTZ R2, R243, R2, !PT ;  /* 0x00000002f3027209 */ /* 0x000fc80007810000 */
[----:B------:R-:W-:-:S04]  /*52b0*/  FMNMX.FTZ R2, R215, R2, !PT ;  /* 0x00000002d7027209 */ /* 0x000fc80007810000 */
[----:B------:R-:W-:Y:S01]  /*52c0*/  FMNMX.FTZ R2, R214, R2, !PT ;  /* 0x00000002d6027209 */ /* 0x000fe20007810000 */
[----:B--2---:R-:W-:Y:S01]  /*52d0*/  STL [R1+0xd4], R234 ;  /* 0x0000d4ea01007387 */ /* 0x004fe20000100800 */
[----:B------:R-:W-:Y:S02]  /*52e0*/  F2FP.BF16.PACK_AB R15, R234, R3 ;  /* 0x00000003ea0f723e */ /* 0x000fe400000010ff */
[----:B------:R-:W-:Y:S02]  /*52f0*/  FMNMX.FTZ R2, R213, R2, !PT ;  /* 0x00000002d5027209 */ /* 0x000fe40007810000 */
[----:B-1----:R-:W-:Y:S02]  /*5300*/  F2FP.BF16.PACK_AB R13, R13, R221 ;  /* 0x000000dd0d0d723e */ /* 0x002fe400000010ff */
[----:B------:R-:W-:Y:S02]  /*5310*/  FMNMX.FTZ R2, R212, R2, !PT ;  /* 0x00000002d4027209 */ /* 0x000fe40007810000 */
[----:B---3--:R-:W-:-:S02]  /*5320*/  FMNMX.FTZ R0, R0, R7, !PT ;  /* 0x0000000700007209 */ /* 0x008fc40007810000 */
[----:B------:R-:W-:Y:S01]  /*5330*/  FMNMX.FTZ R4, R200, R2, !PT ;  /* 0x00000002c8047209 */ /* 0x000fe20007810000 */
[C---:B------:R-:W-:Y:S02]  /*5340*/  HMMA.16816.F32.BF16 R84, R12.reuse, R44, R60 ;  /* 0x0000002c0c54723c */ /* 0x040fe4000004183c */
[----:B------:R-:W1:Y:S04]  /*5350*/  SHFL.BFLY PT, R7, R0, 0x1, 0x1f ;  /* 0x0c201f0000077f89 */ /* 0x000e6800000e0000 */
[----:B------:R-:W2:Y:S02]  /*5360*/  SHFL.BFLY PT, R8, R4, 0x2, 0x1f ;  /* 0x0c401f0004087f89 */ /* 0x000ea400000e0000 */
[C---:B------:R-:W-:Y:S08]  /*5370*/  HMMA.16816.F32.BF16 R112, R12.reuse, R40, R48 ;  /* 0x000000280c70723c */ /* 0x040ff00000041830 */
[C---:B------:R-:W-:Y:S08]  /*5380*/  HMMA.16816.F32.BF16 R88, R12.reuse, R56, R36 ;  /* 0x000000380c58723c */ /* 0x040ff00000041824 */
[----:B------:R-:W-:Y:S01]  /*5390*/  HMMA.16816.F32.BF16 R108, R12, R52, R32 ;  /* 0x000000340c6c723c */ /* 0x000fe20000041820 */
[----:B-1----:R-:W-:-:S02]  /*53a0*/  FMNMX.FTZ R74, R0, R7, !PT ;  /* 0x00000007004a7209 */ /* 0x002fc40007810000 */
[----:B--2---:R-:W-:-:S03]  /*53b0*/  FMNMX.FTZ R0, R4, R8, !PT ;  /* 0x0000000804007209 */ /* 0x004fc60007810000 */
[C---:B------:R-:W-:Y:S01]  /*53c0*/  FMUL.FTZ R2, R74.reuse, c[0x0][0x23c] ;  /* 0x00008f004a027a20 */ /* 0x040fe20000410000 */
[----:B------:R-:W-:Y:S01]  /*53d0*/  FSETP.NEU.FTZ.AND P1, PT, R74, -INF , PT ;  /* 0xff8000004a00780b */ /* 0x000fe20003f3d000 */
[----:B------:R-:W-:Y:S01]  /*53e0*/  HMMA.16816.F32.BF16 R60, R12, R46, R28 ;  /* 0x0000002e0c3c723c */ /* 0x000fe2000004181c */
[----:B------:R-:W1:Y:S02]  /*53f0*/  SHFL.BFLY PT, R7, R0, 0x1, 0x1f ;  /* 0x0c201f0000077f89 */ /* 0x000e6400000e0000 */
[----:B------:R-:W-:-:S05]  /*5400*/  FSEL R2, R2, RZ, P1 ;  /* 0x000000ff02027208 */ /* 0x000fca0000800000 */
[--C-:B------:R-:W-:Y:S01]  /*5410*/  FFMA.FTZ R4, R132, c[0x0][0x23c], -R2.reuse ;  /* 0x00008f0084047a23 */ /* 0x100fe20000010802 */
[C---:B------:R-:W-:Y:S03]  /*5420*/  HMMA.16816.F32.BF16 R100, R12.reuse, R42, R24 ;  /* 0x0000002a0c64723c */ /* 0x040fe60000041818 */
[----:B------:R2:W-:Y:S05]  /*5430*/  MUFU.EX2 R203, R4 ;  /* 0x0000000400cb7308 */ /* 0x0005ea0000000800 */
[C---:B------:R-:W-:Y:S08]  /*5440*/  HMMA.16816.F32.BF16 R96, R12.reuse, R58, R20 ;  /* 0x0000003a0c60723c */ /* 0x040ff00000041814 */
[----:B------:R-:W-:Y:S01]  /*5450*/  HMMA.16816.F32.BF16 R104, R12, R54, R16 ;  /* 0x000000360c68723c */ /* 0x000fe20000041810 */
[----:B-1----:R-:W-:Y:S01]  /*5460*/  FMNMX.FTZ R73, R0, R7, !PT ;  /* 0x0000000700497209 */ /* 0x002fe20007810000 */
[----:B------:R-:W-:-:S02]  /*5470*/  FFMA.FTZ R0, R137, c[0x0][0x23c], -R2 ;  /* 0x00008f0089007a23 */ /* 0x000fc40000010802 */
[----:B--2---:R-:W-:Y:S01]  /*5480*/  FFMA.FTZ R4, R133, c[0x0][0x23c], -R2 ;  /* 0x00008f0085047a23 */ /* 0x004fe20000010802 */
[----:B------:R-:W-:Y:S01]  /*5490*/  FSETP.NEU.FTZ.AND P1, PT, R73, -INF , PT ;  /* 0xff8000004900780b */ /* 0x000fe20003f3d000 */
[----:B------:R1:W-:Y:S01]  /*54a0*/  MUFU.EX2 R251, R0 ;  /* 0x0000000000fb7308 */ /* 0x0003e20000000800 */
[----:B------:R-:W-:-:S07]  /*54b0*/  FFMA.FTZ R7, R118, c[0x0][0x23c], -R6 ;  /* 0x00008f0076077a23 */ /* 0x000fce0000010806 */
[----:B------:R2:W3:Y:S01]  /*54c0*/  MUFU.EX2 R202, R4 ;  /* 0x0000000400ca7308 */ /* 0x0004e20000000800 */
[----:B-1----:R-:W-:-:S07]  /*54d0*/  FMUL.FTZ R0, R73, c[0x0][0x23c] ;  /* 0x00008f0049007a20 */ /* 0x002fce0000410000 */
[----:B------:R-:W-:Y:S01]  /*54e0*/  MUFU.EX2 R223, R7 ;  /* 0x0000000700df7308 */ /* 0x000fe20000000800 */
[----:B------:R-:W-:Y:S01]  /*54f0*/  FSEL R0, R0, RZ, P1 ;  /* 0x000000ff00007208 */ /* 0x000fe20000800000 */
[----:B--2---:R-:W-:Y:S01]  /*5500*/  FFMA.FTZ R4, R134, c[0x0][0x23c], -R2 ;  /* 0x00008f0086047a23 */ /* 0x004fe20000010802 */
[----:B---3--:R-:W-:Y:S01]  /*5510*/  F2FP.BF16.PACK_AB R12, R202, R203 ;  /* 0x000000cbca0c723e */ /* 0x008fe200000010ff */
[----:B------:R-:W-:-:S04]  /*5520*/  IMAD.MOV.U32 R134, RZ, RZ, R95 ;  /* 0x000000ffff867224 */ /* 0x000fc800078e005f */
[----:B------:R1:W-:Y:S02]  /*5530*/  MUFU.EX2 R10, R4 ;  /* 0x00000004000a7308 */ /* 0x0003e40000000800 */
[----:B-1----:R-:W-:-:S06]  /*5540*/  FFMA.FTZ R4, R136, c[0x0][0x23c], -R2 ;  /* 0x00008f0088047a23 */ /* 0x002fcc0000010802 */
[----:B------:R1:W-:Y:S02]  /*5550*/  MUFU.EX2 R11, R4 ;  /* 0x00000004000b7308 */ /* 0x0003e40000000800 */
[----:B-1----:R-:W-:Y:S01]  /*5560*/  FFMA.FTZ R4, R135, c[0x0][0x23c], -R2 ;  /* 0x00008f0087047a23 */ /* 0x002fe20000010802 */
[----:B------:R-:W-:-:S05]  /*5570*/  MOV R135, R94 ;  /* 0x0000005e00877202 */ /* 0x000fca0000000f00 */
[----:B------:R1:W2:Y:S02]  /*5580*/  MUFU.EX2 R226, R4 ;  /* 0x0000000400e27308 */ /* 0x0002a40000000800 */
[----:B-1----:R-:W-:Y:S01]  /*5590*/  FFMA.FTZ R4, R138, c[0x0][0x23c], -R2 ;  /* 0x00008f008a047a23 */ /* 0x002fe20000010802 */
[----:B--2---:R-:W-:Y:S01]  /*55a0*/  F2FP.BF16.PACK_AB R8, R251, R226 ;  /* 0x000000e2fb08723e */ /* 0x004fe200000010ff */
[----:B------:R-:W-:-:S04]  /*55b0*/  IMAD.MOV.U32 R138, RZ, RZ, R93 ;  /* 0x000000ffff8a7224 */ /* 0x000fc800078e005d */
[----:B------:R1:W-:Y:S02]  /*55c0*/  MUFU.EX2 R234, R4 ;  /* 0x0000000400ea7308 */ /* 0x0003e40000000800 */
[----:B-1----:R-:W-:Y:S01]  /*55d0*/  FFMA.FTZ R4, R139, c[0x0][0x23c], -R2 ;  /* 0x00008f008b047a23 */ /* 0x002fe20000010802 */
[----:B------:R-:W-:-:S05]  /*55e0*/  MOV R139, R92 ;  /* 0x0000005c008b7202 */ /* 0x000fca0000000f00 */
[----:B------:R1:W-:Y:S02]  /*55f0*/  MUFU.EX2 R72, R4 ;  /* 0x0000000400487308 */ /* 0x0003e40000000800 */
[----:B-1----:R-:W-:-:S06]  /*5600*/  FFMA.FTZ R4, R116, c[0x0][0x23c], -R0 ;  /* 0x00008f0074047a23 */ /* 0x002fcc0000010800 */
[----:B------:R1:W-:Y:S02]  /*5610*/  MUFU.EX2 R137, R4 ;  /* 0x0000000400897308 */ /* 0x0003e40000000800 */
[----:B-1----:R-:W-:Y:S02]  /*5620*/  FFMA.FTZ R4, R117, c[0x0][0x23c], -R0 ;  /* 0x00008f0075047a23 */ /* 0x002fe40000010800 */
[----:B------:R-:W-:-:S04]  /*5630*/  IMAD.MOV.U32 R117, RZ, RZ, R139 ;  /* 0x000000ffff757224 */ /* 0x000fc800078e008b */
[----:B------:R1:W2:Y:S01]  /*5640*/  MUFU.EX2 R136, R4 ;  /* 0x0000000400887308 */ /* 0x0002a20000000800 */
[----:B------:R-:W-:Y:S01]  /*5650*/  IMAD.MOV.U32 R139, RZ, RZ, R134 ;  /* 0x000000ffff8b7224 */ /* 0x000fe200078e0086 */
[----:B------:R-:W-:Y:S01]  /*5660*/  MOV R134, R222 ;  /* 0x000000de00867202 */ /* 0x000fe20000000f00 */
[--C-:B-1----:R-:W-:Y:S01]  /*5670*/  FFMA.FTZ R4, R120, c[0x0][0x23c], -R0.reuse ;  /* 0x00008f0078047a23 */ /* 0x102fe20000010800 */
[----:B--2---:R-:W-:Y:S02]  /*5680*/  F2FP.BF16.PACK_AB R13, R136, R137 ;  /* 0x00000089880d723e */ /* 0x004fe400000010ff */
[----:B------:R-:W-:Y:S02]  /*5690*/  MOV R120, R135 ;  /* 0x0000008700787202 */ /* 0x000fe40000000f00 */
[----:B------:R1:W2:Y:S01]  /*56a0*/  MUFU.EX2 R9, R4 ;  /* 0x0000000400097308 */ /* 0x0002a20000000800 */
[----:B------:R-:W-:Y:S02]  /*56b0*/  IMAD.MOV.U32 R135, RZ, RZ, R221 ;  /* 0x000000ffff877224 */ /* 0x000fe400078e00dd */
[----:B-1----:R-:W-:-:S05]  /*56c0*/  FFMA.FTZ R4, R121, c[0x0][0x23c], -R0 ;  /* 0x00008f0079047a23 */ /* 0x002fca0000010800 */
[----:B------:R1:W-:Y:S02]  /*56d0*/  MUFU.EX2 R132, R4 ;  /* 0x0000000400847308 */ /* 0x0003e40000000800 */
[----:B-1----:R-:W-:Y:S01]  /*56e0*/  FFMA.FTZ R4, R122, c[0x0][0x23c], -R0 ;  /* 0x00008f007a047a23 */ /* 0x002fe20000010800 */
[----:B------:R-:W-:-:S05]  /*56f0*/  MOV R122, R11 ;  /* 0x0000000b007a7202 */ /* 0x000fca0000000f00 */
[----:B------:R1:W-:Y:S02]  /*5700*/  MUFU.EX2 R133, R4 ;  /* 0x0000000400857308 */ /* 0x0003e40000000800 */
[----:B-1----:R-:W-:Y:S02]  /*5710*/  FFMA.FTZ R4, R125, c[0x0][0x23c], -R0 ;  /* 0x00008f007d047a23 */ /* 0x002fe40000010800 */
[----:B------:R-:W-:Y:S01]  /*5720*/  IMAD.MOV.U32 R125, RZ, RZ, R10 ;  /* 0x000000ffff7d7224 */ /* 0x000fe200078e000a */
[----:B------:R-:W-:-:S03]  /*5730*/  F2FP.BF16.PACK_AB R10, R72, R234 ;  /* 0x000000ea480a723e */ /* 0x000fc600000010ff */
[----:B------:R1:W3:Y:S01]  /*5740*/  MUFU.EX2 R3, R4 ;  /* 0x0000000400037308 */ /* 0x0002e20000000800 */
[----:B------:R-:W-:Y:S01]  /*5750*/  F2FP.BF16.PACK_AB R14, R122, R125 ;  /* 0x0000007d7a0e723e */ /* 0x000fe200000010ff */
[----:B-1----:R-:W-:Y:S01]  /*5760*/  FFMA.FTZ R4, R124, c[0x0][0x23c], -R0 ;  /* 0x00008f007c047a23 */ /* 0x002fe20000010800 */
[----:B--2---:R-:W-:Y:S02]  /*5770*/  MOV R124, R9 ;  /* 0x00000009007c7202 */ /* 0x004fe40000000f00 */
[----:B---3--:R-:W-:-:S03]  /*5780*/  F2FP.BF16.PACK_AB R9, R3, R133 ;  /* 0x000000850309723e */ /* 0x008fc600000010ff */
[----:B------:R1:W-:Y:S01]  /*5790*/  MUFU.EX2 R235, R4 ;  /* 0x0000000400eb7308 */ /* 0x0003e20000000800 */
[----:B------:R-:W-:-:S07]  /*57a0*/  F2FP.BF16.PACK_AB R15, R132, R124 ;  /* 0x0000007c840f723e */ /* 0x000fce00000010ff */
[----:B------:R-:W-:Y:S01]  /*57b0*/  HMMA.16816.F32.BF16 R16, R12, R64, RZ ;  /* 0x000000400c10723c */ /* 0x000fe200000418ff */
[----:B-1----:R-:W-:-:S07]  /*57c0*/  FFMA.FTZ R4, R129, c[0x0][0x23c], -R0 ;  /* 0x00008f0081047a23 */ /* 0x002fce0000010800 */
[----:B------:R-:W-:Y:S01]  /*57d0*/  HMMA.16816.F32.BF16 R20, R12, R68, RZ ;  /* 0x000000440c14723c */ /* 0x000fe200000418ff */
[----:B------:R-:W-:Y:S01]  /*57e0*/  MOV R129, R132 ;  /* 0x0000008400817202 */ /* 0x000fe20000000f00 */
[----:B------:R1:W2:Y:S01]  /*57f0*/  MUFU.EX2 R250, R4 ;  /* 0x0000000400fa7308 */ /* 0x0002a20000000800 */
[----:B------:R-:W-:-:S05]  /*5800*/  MOV R132, R230 ;  /* 0x000000e600847202 */ /* 0x000fca0000000f00 */
[C---:B------:R-:W-:Y:S08]  /*5810*/  HMMA.16816.F32.BF16 R32, R12.reuse, R70, RZ ;  /* 0x000000460c20723c */ /* 0x040ff000000418ff */
[----:B------:R-:W-:Y:S01]  /*5820*/  HMMA.16816.F32.BF16 R28, R12, R66, RZ ;  /* 0x000000420c1c723c */ /* 0x000fe200000418ff */
[----:B-1----:R-:W-:Y:S01]  /*5830*/  FFMA.FTZ R4, R152, c[0x0][0x23c], -R2 ;  /* 0x00008f0098047a23 */ /* 0x002fe20000010802 */
[----:B--2---:R-:W-:-:S02]  /*5840*/  F2FP.BF16.PACK_AB R11, R250, R235 ;  /* 0x000000ebfa0b723e */ /* 0x004fc400000010ff */
[----:B------:R-:W-:Y:S01]  /*5850*/  MOV R152, R122 ;  /* 0x0000007a00987202 */ /* 0x000fe20000000f00 */
[----:B------:R1:W-:Y:S03]  /*5860*/  MUFU.EX2 R121, R4 ;  /* 0x0000000400797308 */ /* 0x0003e60000000800 */
[----:B------:R-:W-:Y:S01]  /*5870*/  HMMA.16816.F32.BF16 R24, R12, R76, RZ ;  /* 0x0000004c0c18723c */ /* 0x000fe200000418ff */
[----:B------:R-:W-:Y:S01]  /*5880*/  MOV R122, R120 ;  /* 0x00000078007a7202 */ /* 0x000fe20000000f00 */
[----:B------:R-:W-:Y:S01]  /*5890*/  IMAD.MOV.U32 R120, RZ, RZ, R117 ;  /* 0x000000ffff787224 */ /* 0x000fe200078e0075 */
[----:B------:R-:W-:-:S05]  /*58a0*/  MOV R117, R233 ;  /* 0x000000e900757202 */ /* 0x000fca0000000f00 */
[----:B------:R-:W-:Y:S01]  /*58b0*/  HMMA.16816.F32.BF16 R92, R8, R40, R16 ;  /* 0x00000028085c723c */ /* 0x000fe20000041810 */
[----:B-1----:R-:W-:-:S07]  /*58c0*/  FFMA.FTZ R4, R155, c[0x0][0x23c], -R2 ;  /* 0x00008f009b047a23 */ /* 0x002fce0000010802 */
[----:B------:R-:W-:Y:S01]  /*58d0*/  HMMA.16816.F32.BF16 R16, R12, R80, RZ ;  /* 0x000000500c10723c */ /* 0x000fe200000418ff */
[----:B------:R-:W-:Y:S01]  /*58e0*/  IMAD.MOV.U32 R155, RZ, RZ, R133 ;  /* 0x000000ffff9b7224 */ /* 0x000fe200078e0085 */
[----:B------:R1:W-:Y:S06]  /*58f0*/  MUFU.EX2 R116, R4 ;  /* 0x0000000400747308 */ /* 0x0003ec0000000800 */
[----:B------:R-:W-:Y:S08]  /*5900*/  HMMA.16816.F32.BF16 R48, R8, R44, R20 ;  /* 0x0000002c0830723c */ /* 0x000ff00000041814 */
[----:B------:R-:W-:Y:S01]  /*5910*/  HMMA.16816.F32.BF16 R20, R12, R78, RZ ;  /* 0x0000004e0c14723c */ /* 0x000fe200000418ff */
[----:B-1----:R-:W-:-:S04]  /*5920*/  FFMA.FTZ R4, R154, c[0x0][0x23c], -R2 ;  /* 0x00008f009a047a23 */ /* 0x002fc80000010802 */
[----:B------:R1:W-:Y:S03]  /*5930*/  MUFU.EX2 R229, R4 ;  /* 0x0000000400e57308 */ /* 0x0003e60000000800 */
[----:B------:R-:W-:Y:S01]  /*5940*/  HMMA.16816.F32.BF16 R68, R8, R52, R16 ;  /* 0x000000340844723c */ /* 0x000fe20000041810 */
[----:B------:R-:W2:Y:S07]  /*5950*/  LDSM.16.MT88.4 R16, [R216+0x9000] ;  /* 0x00900000d810783b */ /* 0x000eae0000004200 */
[----:B------:R-:W-:Y:S01]  /*5960*/  HMMA.16816.F32.BF16 R12, R12, R82, RZ ;  /* 0x000000520c0c723c */ /* 0x000fe200000418ff */
[----:B-1----:R-:W-:-:S07]  /*5970*/  FFMA.FTZ R4, R153, c[0x0][0x23c], -R2 ;  /* 0x00008f0099047a23 */ /* 0x002fce0000010802 */
[C---:B------:R-:W-:Y:S01]  /*5980*/  HMMA.16816.F32.BF16 R32, R8.reuse, R46, R32 ;  /* 0x0000002e0820723c */ /* 0x040fe20000041820 */
[----:B------:R1:W3:Y:S07]  /*5990*/  MUFU.EX2 R225, R4 ;  /* 0x0000000400e17308 */ /* 0x0002ee0000000800 */
[C---:B------:R-:W-:Y:S08]  /*59a0*/  HMMA.16816.F32.BF16 R44, R8.reuse, R42, R28 ;  /* 0x0000002a082c723c */ /* 0x040ff0000004181c */
[----:B------:R-:W-:Y:S01]  /*59b0*/  HMMA.16816.F32.BF16 R64, R8, R56, R24 ;  /* 0x000000380840723c */ /* 0x000fe20000041818 */
[----:B------:R-:W4:Y:S01]  /*59c0*/  LDSM.16.MT88.4 R24, [R219+0x9000] ;  /* 0x00900000db18783b */ /* 0x000f220000004200 */
[----:B-1----:R-:W-:Y:S01]  /*59d0*/  FFMA.FTZ R4, R142, c[0x0][0x23c], -R0 ;  /* 0x00008f008e047a23 */ /* 0x002fe20000010800 */
[----:B------:R-:W-:-:S03]  /*59e0*/  MOV R142, R226 ;  /* 0x000000e2008e7202 */ /* 0x000fc60000000f00 */
[----:B------:R1:W-:Y:S02]  /*59f0*/  MUFU.EX2 R75, R4 ;  /* 0x00000004004b7308 */ /* 0x0003e40000000800 */
[C---:B------:R-:W-:Y:S01]  /*5a00*/  HMMA.16816.F32.BF16 R36, R8.reuse, R58, R20 ;  /* 0x0000003a0824723c */ /* 0x040fe20000041814 */
[----:B------:R-:W2:Y:S07]  /*5a10*/  LDSM.16.MT88.4 R20, [R217+0x9000] ;  /* 0x00900000d914783b */ /* 0x000eae0000004200 */
[----:B------:R-:W-:Y:S01]  /*5a20*/  HMMA.16816.F32.BF16 R28, R8, R54, R12 ;  /* 0x00000036081c723c */ /* 0x000fe2000004180c */
[----:B-1----:R-:W-:-:S06]  /*5a30*/  FFMA.FTZ R4, R145, c[0x0][0x23c], -R0 ;  /* 0x00008f0091047a23 */ /* 0x002fcc0000010800 */
[----:B---3--:R-:W-:Y:S01]  /*5a40*/  F2FP.BF16.PACK_AB R14, R225, R229 ;  /* 0x000000e5e10e723e */ /* 0x008fe200000010ff */
[----:B------:R1:W3:Y:S02]  /*5a50*/  MUFU.EX2 R232, R4 ;  /* 0x0000000400e87308 */ /* 0x0002e40000000800 */
[----:B-1----:R-:W-:Y:S01]  /*5a60*/  FFMA.FTZ R4, R144, c[0x0][0x23c], -R0 ;  /* 0x00008f0090047a23 */ /* 0x002fe20000010800 */
[----:B---3--:R-:W-:-:S05]  /*5a70*/  F2FP.BF16.PACK_AB R13, R232, R75 ;  /* 0x0000004be80d723e */ /* 0x008fca00000010ff */
[----:B------:R1:W-:Y:S02]  /*5a80*/  MUFU.EX2 R228, R4 ;  /* 0x0000000400e47308 */ /* 0x0003e40000000800 */
[----:B-1----:R-:W-:-:S06]  /*5a90*/  FFMA.FTZ R4, R146, c[0x0][0x23c], -R0 ;  /* 0x00008f0092047a23 */ /* 0x002fcc0000010800 */
        /* <DEDUP_REMOVED lines=8> */
[----:B------:R1:W3:Y:S02]  /*5b20*/  MUFU.EX2 R227, R4 ;  /* 0x0000000400e37308 */ /* 0x0002e40000000800 */
[----:B-1----:R-:W-:Y:S01]  /*5b30*/  FFMA.FTZ R4, R131, c[0x0][0x23c], -R5 ;  /* 0x00008f0083047a23 */ /* 0x002fe20000010805 */
[----:B---3--:R-:W-:-:S05]  /*5b40*/  F2FP.BF16.PACK_AB R10, R223, R227 ;  /* 0x000000e3df0a723e */ /* 0x008fca00000010ff */
[----:B------:R1:W-:Y:S02]  /*5b50*/  MUFU.EX2 R119, R4 ;  /* 0x0000000400777308 */ /* 0x0003e40000000800 */
[----:B-1----:R-:W-:Y:S01]  /*5b60*/  FFMA.FTZ R4, R127, c[0x0][0x23c], -R5 ;  /* 0x00008f007f047a23 */ /* 0x002fe20000010805 */
[----:B------:R-:W-:Y:S02]  /*5b70*/  MOV R127, R116 ;  /* 0x00000074007f7202 */ /* 0x000fe40000000f00 */
[----:B------:R-:W-:-:S03]  /*5b80*/  MOV R116, R138 ;  /* 0x0000008a00747202 */ /* 0x000fc60000000f00 */
[----:B------:R1:W3:Y:S01]  /*5b90*/  MUFU.EX2 R230, R4 ;  /* 0x0000000400e67308 */ /* 0x0002e20000000800 */
[----:B------:R-:W-:Y:S02]  /*5ba0*/  F2FP.BF16.PACK_AB R12, R127, R121 ;  /* 0x000000797f0c723e */ /* 0x000fe400000010ff */
[----:B------:R-:W-:-:S05]  /*5bb0*/  MOV R138, R220 ;  /* 0x000000dc008a7202 */ /* 0x000fca0000000f00 */
[----:B--2---:R-:W-:Y:S01]  /*5bc0*/  HMMA.16816.F32.BF16 R40, R12, R16, R48 ;  /* 0x000000100c28723c */ /* 0x004fe20000041830 */
[----:B-1----:R-:W-:Y:S01]  /*5bd0*/  FFMA.FTZ R4, R126, c[0x0][0x23c], -R5 ;  /* 0x00008f007e047a23 */ /* 0x002fe20000010805 */
[----:B---3--:R-:W-:-:S06]  /*5be0*/  F2FP.BF16.PACK_AB R9, R230, R119 ;  /* 0x00000077e609723e */ /* 0x008fcc00000010ff */
[C---:B------:R-:W-:Y:S01]  /*5bf0*/  HMMA.16816.F32.BF16 R32, R12.reuse, R18, R32 ;  /* 0x000000120c20723c */ /* 0x040fe20000041820 */
[----:B------:R1:W-:Y:S07]  /*5c00*/  MUFU.EX2 R153, R4 ;  /* 0x0000000400997308 */ /* 0x0003ee0000000800 */
[C---:B----4-:R-:W-:Y:S08]  /*5c10*/  HMMA.16816.F32.BF16 R92, R12.reuse, R24, R92 ;  /* 0x000000180c5c723c */ /* 0x050ff0000004185c */
[----:B------:R-:W-:Y:S01]  /*5c20*/  HMMA.16816.F32.BF16 R76, R12, R26, R44 ;  /* 0x0000001a0c4c723c */ /* 0x000fe2000004182c */
[----:B-1----:R-:W-:-:S04]  /*5c30*/  FFMA.FTZ R4, R123, c[0x0][0x23c], -R5 ;  /* 0x00008f007b047a23 */ /* 0x002fc80000010805 */
[----:B------:R-:W1:Y:S03]  /*5c40*/  MUFU.EX2 R222, R4 ;  /* 0x0000000400de7308 */ /* 0x000e660000000800 */
[C---:B------:R-:W-:Y:S08]  /*5c50*/  HMMA.16816.F32.BF16 R64, R12.reuse, R20, R64 ;  /* 0x000000140c40723c */ /* 0x040ff00000041840 */
[----:B------:R-:W-:Y:S01]  /*5c60*/  HMMA.16816.F32.BF16 R52, R12, R22, R36 ;  /* 0x000000160c34723c */ /* 0x000fe20000041824 */
[----:B-1----:R-:W-:Y:S01]  /*5c70*/  F2FP.BF16.PACK_AB R11, R222, R153 ;  /* 0x00000099de0b723e */ /* 0x002fe200000010ff */
[----:B------:R-:W-:-:S04]  /*5c80*/  FFMA.FTZ R4, R174, c[0x0][0x23c], -R2 ;  /* 0x00008f00ae047a23 */ /* 0x000fc80000010802 */
[----:B------:R1:W-:Y:S02]  /*5c90*/  MUFU.EX2 R221, R4 ;  /* 0x0000000400dd7308 */ /* 0x0003e40000000800 */
[C---:B------:R-:W-:Y:S08]  /*5ca0*/  HMMA.16816.F32.BF16 R56, R8.reuse, R16, R84 ;  /* 0x000000100838723c */ /* 0x040ff00000041854 */
[----:B------:R-:W-:Y:S01]  /*5cb0*/  HMMA.16816.F32.BF16 R60, R8, R18, R60 ;  /* 0x00000012083c723c */ /* 0x000fe2000004183c */
[----:B------:R-:W2:Y:S01]  /*5cc0*/  LDSM.16.MT88.4 R16, [R218+0x9000] ;  /* 0x00900000da10783b */ /* 0x000ea20000004200 */
[----:B-1----:R-:W-:-:S06]  /*5cd0*/  FFMA.FTZ R4, R173, c[0x0][0x23c], -R2 ;  /* 0x00008f00ad047a23 */ /* 0x002fcc0000010802 */
[C---:B------:R-:W-:Y:S01]  /*5ce0*/  HMMA.16816.F32.BF16 R80, R8.reuse, R24, R112 ;  /* 0x000000180850723c */ /* 0x040fe20000041870 */
[----:B------:R1:W3:Y:S07]  /*5cf0*/  MUFU.EX2 R126, R4 ;  /* 0x00000004007e7308 */ /* 0x0002ee0000000800 */
[C---:B------:R-:W-:Y:S08]  /*5d00*/  HMMA.16816.F32.BF16 R88, R8.reuse, R20, R88 ;  /* 0x000000140858723c */ /* 0x040ff00000041858 */
[----:B------:R-:W-:Y:S01]  /*5d10*/  HMMA.16816.F32.BF16 R84, R8, R26, R100 ;  /* 0x0000001a0854723c */ /* 0x000fe20000041864 */
[----:B------:R-:W-:Y:S01]  /*5d20*/  LDSM.16.MT88.4 R24, [R219+0x9800] ;  /* 0x00980000db18783b */ /* 0x000fe20000004200 */
[----:B-1----:R-:W-:-:S04]  /*5d30*/  FFMA.FTZ R4, R172, c[0x0][0x23c], -R2 ;  /* 0x00008f00ac047a23 */ /* 0x002fc80000010802 */
[----:B------:R1:W-:Y:S02]  /*5d40*/  MUFU.EX2 R128, R4 ;  /* 0x0000000400807308 */ /* 0x0003e40000000800 */
[C---:B------:R-:W-:Y:S01]  /*5d50*/  HMMA.16816.F32.BF16 R96, R8.reuse, R22, R96 ;  /* 0x000000160860723c */ /* 0x040fe20000041860 */
[----:B------:R-:W-:Y:S07]  /*5d60*/  LDSM.16.MT88.4 R20, [R217+0x9800] ;  /* 0x00980000d914783b */ /* 0x000fee0000004200 */
[----:B--2---:R-:W-:Y:S01]  /*5d70*/  HMMA.16816.F32.BF16 R108, R8, R16, R108 ;  /* 0x00000010086c723c */ /* 0x004fe2000004186c */
[----:B-1----:R-:W-:-:S07]  /*5d80*/  FFMA.FTZ R4, R175, c[0x0][0x23c], -R2 ;  /* 0x00008f00af047a23 */ /* 0x002fce0000010802 */
[----:B------:R-:W-:Y:S01]  /*5d90*/  HMMA.16816.F32.BF16 R104, R8, R18, R104 ;  /* 0x000000120868723c */ /* 0x000fe20000041868 */
[----:B------:R1:W-:Y:S07]  /*5da0*/  MUFU.EX2 R118, R4 ;  /* 0x0000000400767308 */ /* 0x0003ee0000000800 */
[C---:B------:R-:W-:Y:S08]  /*5db0*/  HMMA.16816.F32.BF16 R48, R12.reuse, R16, R68 ;  /* 0x000000100c30723c */ /* 0x040ff00000041844 */
[----:B------:R-:W-:Y:S01]  /*5dc0*/  HMMA.16816.F32.BF16 R28, R12, R18, R28 ;  /* 0x000000120c1c723c */ /* 0x000fe2000004181c */
[----:B-1----:R-:W-:Y:S01]  /*5dd0*/  FFMA.FTZ R4, R164, c[0x0][0x23c], -R0 ;  /* 0x00008f00a4047a23 */ /* 0x002fe20000010800 */
[----:B------:R-:W1:Y:S01]  /*5de0*/  LDSM.16.MT88.4 R16, [R216+0x9800] ;  /* 0x00980000d810783b */ /* 0x000e620000004200 */
[----:B------:R-:W-:-:S02]  /*5df0*/  MOV R164, R152 ;  /* 0x0000009800a47202 */ /* 0x000fc40000000f00 */
[----:B------:R2:W-:Y:S01]  /*5e00*/  MUFU.EX2 R220, R4 ;  /* 0x0000000400dc7308 */ /* 0x0005e20000000800 */
[----:B------:R-:W-:Y:S02]  /*5e10*/  MOV R152, R134 ;  /* 0x0000008600987202 */ /* 0x000fe40000000f00 */
[----:B---3--:R-:W-:Y:S01]  /*5e20*/  F2FP.BF16.PACK_AB R12, R126, R221 ;  /* 0x000000dd7e0c723e */ /* 0x008fe200000010ff */
[----:B--2---:R-:W-:-:S04]  /*5e30*/  FFMA.FTZ R4, R166, c[0x0][0x23c], -R0 ;  /* 0x00008f00a6047a23 */ /* 0x004fc80000010800 */
[----:B------:R2:W3:Y:S02]  /*5e40*/  MUFU.EX2 R123, R4 ;  /* 0x00000004007b7308 */ /* 0x0004e40000000800 */
[----:B--2---:R-:W-:Y:S01]  /*5e50*/  FFMA.FTZ R4, R165, c[0x0][0x23c], -R0 ;  /* 0x00008f00a5047a23 */ /* 0x004fe20000010800 */
[----:B---3--:R-:W-:-:S05]  /*5e60*/  F2FP.BF16.PACK_AB R13, R123, R220 ;  /* 0x000000dc7b0d723e */ /* 0x008fca00000010ff */
[----:B------:R2:W-:Y:S02]  /*5e70*/  MUFU.EX2 R130, R4 ;  /* 0x0000000400827308 */ /* 0x0005e40000000800 */
[----:B--2---:R-:W-:-:S06]  /*5e80*/  FFMA.FTZ R4, R167, c[0x0][0x23c], -R0 ;  /* 0x00008f00a7047a23 */ /* 0x004fcc0000010800 */
[----:B------:R2:W3:Y:S02]  /*5e90*/  MUFU.EX2 R7, R4 ;  /* 0x0000000400077308 */ /* 0x0004e40000000800 */
[----:B--2---:R-:W-:-:S06]  /*5ea0*/  FFMA.FTZ R4, R151, c[0x0][0x23c], -R6 ;  /* 0x00008f0097047a23 */ /* 0x004fcc0000010806 */
[----:B------:R2:W-:Y:S02]  /*5eb0*/  MUFU.EX2 R154, R4 ;  /* 0x00000004009a7308 */ /* 0x0005e40000000800 */
[----:B--2---:R-:W-:Y:S02]  /*5ec0*/  FFMA.FTZ R4, R148, c[0x0][0x23c], -R6 ;  /* 0x00008f0094047a23 */ /* 0x004fe40000010806 */
[----:B---3--:R-:W-:-:S04]  /*5ed0*/  IMAD.MOV.U32 R148, RZ, RZ, R7 ;  /* 0x000000ffff947224 */ /* 0x008fc800078e0007 */
[----:B------:R2:W3:Y:S01]  /*5ee0*/  MUFU.EX2 R8, R4 ;  /* 0x0000000400087308 */ /* 0x0004e20000000800 */
[----:B------:R-:W-:-:S07]  /*5ef0*/  FFMA.FTZ R7, R140, c[0x0][0x23c], -R6 ;  /* 0x00008f008c077a23 */ /* 0x000fce0000010806 */
[----:B------:R-:W-:Y:S01]  /*5f00*/  MUFU.EX2 R151, R7 ;  /* 0x0000000700977308 */ /* 0x000fe20000000800 */
[----:B--2---:R-:W-:Y:S01]  /*5f10*/  FFMA.FTZ R4, R147, c[0x0][0x23c], -R6 ;  /* 0x00008f0093047a23 */ /* 0x004fe20000010806 */
[----:B---3--:R-:W-:-:S06]  /*5f20*/  MOV R140, R8 ;  /* 0x00000008008c7202 */ /* 0x008fcc0000000f00 */
[----:B------:R2:W3:Y:S01]  /*5f30*/  MUFU.EX2 R166, R4 ;  /* 0x0000000400a67308 */ /* 0x0004e20000000800 */
[----:B------:R-:W-:Y:S01]  /*5f40*/  F2FP.BF16.PACK_AB R8, R140, R154 ;  /* 0x0000009a8c08723e */ /* 0x000fe200000010ff */
[----:B--2---:R-:W-:Y:S01]  /*5f50*/  FFMA.FTZ R4, R150, c[0x0][0x23c], -R5 ;  /* 0x00008f0096047a23 */ /* 0x004fe20000010805 */
[----:B------:R-:W-:Y:S02]  /*5f60*/  MOV R150, R118 ;  /* 0x0000007600967202 */ /* 0x000fe40000000f00 */
[----:B---3--:R-:W-:-:S03]  /*5f70*/  F2FP.BF16.PACK_AB R10, R151, R166 ;  /* 0x000000a6970a723e */ /* 0x008fc600000010ff */
[----:B------:R2:W-:Y:S01]  /*5f80*/  MUFU.EX2 R118, R4 ;  /* 0x0000000400767308 */ /* 0x0005e20000000800 */
[----:B------:R-:W-:Y:S01]  /*5f90*/  F2FP.BF16.PACK_AB R14, R150, R128 ;  /* 0x00000080960e723e */ /* 0x000fe200000010ff */
[----:B--2---:R-:W-:-:S06]  /*5fa0*/  FFMA.FTZ R4, R149, c[0x0][0x23c], -R5 ;  /* 0x00008f0095047a23 */ /* 0x004fcc0000010805 */
[----:B------:R2:W3:Y:S02]  /*5fb0*/  MUFU.EX2 R112, R4 ;  /* 0x0000000400707308 */ /* 0x0004e40000000800 */
[----:B--2---:R-:W-:Y:S01]  /*5fc0*/  FFMA.FTZ R4, R143, c[0x0][0x23c], -R5 ;  /* 0x00008f008f047a23 */ /* 0x004fe20000010805 */
[----:B---3--:R-:W-:Y:S01]  /*5fd0*/  F2FP.BF16.PACK_AB R9, R112, R118 ;  /* 0x000000767009723e */ /* 0x008fe200000010ff */
[----:B------:R-:W-:-:S04]  /*5fe0*/  IMAD.MOV.U32 R143, RZ, RZ, R252 ;  /* 0x000000ffff8f7224 */ /* 0x000fc800078e00fc */
[----:B------:R2:W-:Y:S02]  /*5ff0*/  MUFU.EX2 R149, R4 ;  /* 0x0000000400957308 */ /* 0x0005e40000000800 */
[----:B--2---:R-:W-:Y:S02]  /*6000*/  FFMA.FTZ R4, R141, c[0x0][0x23c], -R5 ;  /* 0x00008f008d047a23 */ /* 0x004fe40000010805 */
[----:B------:R-:W-:-:S04]  /*6010*/  IMAD.MOV.U32 R141, RZ, RZ, R130 ;  /* 0x000000ffff8d7224 */ /* 0x000fc800078e0082 */
[----:B------:R2:W3:Y:S01]  /*6020*/  MUFU.EX2 R167, R4 ;  /* 0x0000000400a77308 */ /* 0x0004e20000000800 */
[----:B------:R-:W-:-:S07]  /*6030*/  F2FP.BF16.PACK_AB R15, R148, R141 ;  /* 0x0000008d940f723e */ /* 0x000fce00000010ff */
[----:B-1----:R-:W-:Y:S01]  /*6040*/  HMMA.16816.F32.BF16 R36, R12, R16, R40 ;  /* 0x000000100c24723c */ /* 0x002fe20000041828 */
[----:B--2---:R-:W-:Y:S01]  /*6050*/  FFMA.FTZ R4, R207, c[0x0][0x23c], -R2 ;  /* 0x00008f00cf047a23 */ /* 0x004fe20000010802 */
[----:B---3--:R-:W-:-:S06]  /*6060*/  F2FP.BF16.PACK_AB R11, R167, R149 ;  /* 0x00000095a70b723e */ /* 0x008fcc00000010ff */
[----:B------:R-:W-:Y:S01]  /*6070*/  HMMA.16816.F32.BF16 R32, R12, R18, R32 ;  /* 0x000000120c20723c */ /* 0x000fe20000041820 */
[----:B------:R-:W-:Y:S01]  /*6080*/  MOV R207, R251 ;  /* 0x000000fb00cf7202 */ /* 0x000fe20000000f00 */
[----:B------:R1:W-:Y:S06]  /*6090*/  MUFU.EX2 R165, R4 ;  /* 0x0000000400a57308 */ /* 0x0003ec0000000800 */
[C---:B------:R-:W-:Y:S08]  /*60a0*/  HMMA.16816.F32.BF16 R44, R8.reuse, R16, R56 ;  /* 0x00000010082c723c */ /* 0x040ff00000041838 */
[----:B------:R-:W-:Y:S01]  /*60b0*/  HMMA.16816.F32.BF16 R40, R8, R18, R60 ;  /* 0x000000120828723c */ /* 0x000fe2000004183c */
[----:B------:R-:W2:Y:S01]  /*60c0*/  LDSM.16.MT88.4 R16, [R218+0x9800] ;  /* 0x00980000da10783b */ /* 0x000ea20000004200 */
[----:B-1----:R-:W-:Y:S01]  /*60d0*/  FFMA.FTZ R4, R206, c[0x0][0x23c], -R2 ;  /* 0x00008f00ce047a23 */ /* 0x002fe20000010802 */
[----:B------:R-:W-:-:S03]  /*60e0*/  MOV R206, R112 ;  /* 0x0000007000ce7202 */ /* 0x000fc60000000f00 */
[----:B------:R1:W-:Y:S02]  /*60f0*/  MUFU.EX2 R113, R4 ;  /* 0x0000000400717308 */ /* 0x0003e40000000800 */
[C---:B------:R-:W-:Y:S08]  /*6100*/  HMMA.16816.F32.BF16 R60, R8.reuse, R24, R80 ;  /* 0x00000018083c723c */ /* 0x040ff00000041850 */
[----:B------:R-:W-:Y:S01]  /*6110*/  HMMA.16816.F32.BF16 R56, R8, R26, R84 ;  /* 0x0000001a0838723c */ /* 0x000fe20000041854 */
[----:B-1----:R-:W-:Y:S01]  /*6120*/  FFMA.FTZ R4, R205, c[0x0][0x23c], -R2 ;  /* 0x00008f00cd047a23 */ /* 0x002fe20000010802 */
[----:B------:R-:W-:-:S06]  /*6130*/  MOV R205, R135 ;  /* 0x0000008700cd7202 */ /* 0x000fcc0000000f00 */
[----:B------:R-:W-:Y:S01]  /*6140*/  HMMA.16816.F32.BF16 R100, R12, R24, R92 ;  /* 0x000000180c64723c */ /* 0x000fe2000004185c */
[----:B------:R1:W-:Y:S07]  /*6150*/  MUFU.EX2 R145, R4 ;  /* 0x0000000400917308 */ /* 0x0003ee0000000800 */
[C---:B------:R-:W-:Y:S08]  /*6160*/  HMMA.16816.F32.BF16 R88, R8.reuse, R20, R88 ;  /* 0x000000140858723c */ /* 0x040ff00000041858 */
[----:B------:R-:W-:Y:S01]  /*6170*/  HMMA.16816.F32.BF16 R96, R8, R22, R96 ;  /* 0x000000160860723c */ /* 0x000fe20000041860 */
[----:B-1----:R-:W-:-:S02]  /*6180*/  FFMA.FTZ R4, R204, c[0x0][0x23c], -R2 ;  /* 0x00008f00cc047a23 */ /* 0x002fc40000010802 */
[----:B------:R-:W-:Y:S02]  /*6190*/  IMAD.MOV.U32 R204, RZ, RZ, R128 ;  /* 0x000000ffffcc7224 */ /* 0x000fe400078e0080 */
[----:B------:R1:W3:Y:S03]  /*61a0*/  MUFU.EX2 R172, R4 ;  /* 0x0000000400ac7308 */ /* 0x0002e60000000800 */
[C---:B--2---:R-:W-:Y:S08]  /*61b0*/  HMMA.16816.F32.BF16 R108, R8.reuse, R16, R108 ;  /* 0x00000010086c723c */ /* 0x044ff0000004186c */
[----:B------:R-:W-:Y:S01]  /*61c0*/  HMMA.16816.F32.BF16 R104, R8, R18, R104 ;  /* 0x000000120868723c */ /* 0x000fe20000041868 */
[----:B-1----:R-:W-:-:S07]  /*61d0*/  FFMA.FTZ R4, R191, c[0x0][0x23c], -R0 ;  /* 0x00008f00bf047a23 */ /* 0x002fce0000010800 */
[C---:B------:R-:W-:Y:S01]  /*61e0*/  HMMA.16816.F32.BF16 R68, R12.reuse, R16, R48 ;  /* 0x000000100c44723c */ /* 0x040fe20000041830 */
[----:B------:R1:W-:Y:S07]  /*61f0*/  MUFU.EX2 R233, R4 ;  /* 0x0000000400e97308 */ /* 0x0003ee0000000800 */
[C---:B------:R-:W-:Y:S01]  /*6200*/  HMMA.16816.F32.BF16 R28, R12.reuse, R18, R28 ;  /* 0x000000120c1c723c */ /* 0x040fe2000004181c */
[----:B------:R-:W2:Y:S07]  /*6210*/  LDSM.16.MT88.4 R16, [R216+0xa000] ;  /* 0x00a00000d810783b */ /* 0x000eae0000004200 */
[----:B------:R-:W-:Y:S01]  /*6220*/  HMMA.16816.F32.BF16 R92, R12, R26, R76 ;  /* 0x0000001a0c5c723c */ /* 0x000fe2000004184c */
[----:B------:R-:W4:Y:S01]  /*6230*/  LDSM.16.MT88.4 R24, [R219+0xa000] ;  /* 0x00a00000db18783b */ /* 0x000f220000004200 */
[----:B-1----:R-:W-:Y:S01]  /*6240*/  FFMA.FTZ R4, R190, c[0x0][0x23c], -R0 ;  /* 0x00008f00be047a23 */ /* 0x002fe20000010800 */
[----:B------:R-:W-:-:S03]  /*6250*/  MOV R190, R129 ;  /* 0x0000008100be7202 */ /* 0x000fc60000000f00 */
[----:B------:R1:W-:Y:S02]  /*6260*/  MUFU.EX2 R7, R4 ;  /* 0x0000000400077308 */ /* 0x0003e40000000800 */
[C---:B------:R-:W-:Y:S08]  /*6270*/  HMMA.16816.F32.BF16 R84, R12.reuse, R20, R64 ;  /* 0x000000140c54723c */ /* 0x040ff00000041840 */
[----:B------:R-:W-:Y:S01]  /*6280*/  HMMA.16816.F32.BF16 R80, R12, R22, R52 ;  /* 0x000000160c50723c */ /* 0x000fe20000041834 */
[----:B------:R-:W2:Y:S01]  /*6290*/  LDSM.16.MT88.4 R20, [R217+0xa000] ;  /* 0x00a00000d914783b */ /* 0x000ea20000004200 */
[----:B-1----:R-:W-:-:S05]  /*62a0*/  FFMA.FTZ R4, R189, c[0x0][0x23c], -R0 ;  /* 0x00008f00bd047a23 */ /* 0x002fca0000010800 */
[----:B---3--:R-:W-:Y:S01]  /*62b0*/  F2FP.BF16.PACK_AB R14, R172, R145 ;  /* 0x00000091ac0e723e */ /* 0x008fe200000010ff */
[----:B------:R1:W-:Y:S02]  /*62c0*/  MUFU.EX2 R146, R4 ;  /* 0x0000000400927308 */ /* 0x0003e40000000800 */
[----:B-1----:R-:W-:Y:S01]  /*62d0*/  FFMA.FTZ R4, R188, c[0x0][0x23c], -R0 ;  /* 0x00008f00bc047a23 */ /* 0x002fe20000010800 */
[----:B------:R-:W-:-:S05]  /*62e0*/  MOV R188, R132 ;  /* 0x0000008400bc7202 */ /* 0x000fca0000000f00 */
[----:B------:R1:W3:Y:S02]  /*62f0*/  MUFU.EX2 R175, R4 ;  /* 0x0000000400af7308 */ /* 0x0002e40000000800 */
[----:B-1----:R-:W-:Y:S01]  /*6300*/  FFMA.FTZ R4, R160, c[0x0][0x23c], -R6 ;  /* 0x00008f00a0047a23 */ /* 0x002fe20000010806 */
[----:B---3--:R-:W-:-:S05]  /*6310*/  F2FP.BF16.PACK_AB R15, R175, R146 ;  /* 0x00000092af0f723e */ /* 0x008fca00000010ff */
[----:B------:R1:W-:Y:S02]  /*6320*/  MUFU.EX2 R189, R4 ;  /* 0x0000000400bd7308 */ /* 0x0003e40000000800 */
[----:B-1----:R-:W-:-:S06]  /*6330*/  FFMA.FTZ R4, R159, c[0x0][0x23c], -R6 ;  /* 0x00008f009f047a23 */ /* 0x002fcc0000010806 */
[----:B------:R1:W3:Y:S02]  /*6340*/  MUFU.EX2 R159, R4 ;  /* 0x00000004009f7308 */ /* 0x0002e40000000800 */
[--C-:B-1----:R-:W-:Y:S01]  /*6350*/  FFMA.FTZ R4, R158, c[0x0][0x23c], -R6.reuse ;  /* 0x00008f009e047a23 */ /* 0x102fe20000010806 */
[----:B------:R-:W-:Y:S01]  /*6360*/  MOV R158, R7 ;  /* 0x00000007009e7202 */ /* 0x000fe20000000f00 */
[----:B------:R-:W-:Y:S01]  /*6370*/  FFMA.FTZ R7, R157, c[0x0][0x23c], -R6 ;  /* 0x00008f009d077a23 */ /* 0x000fe20000010806 */
[----:B---3--:R-:W-:-:S03]  /*6380*/  F2FP.BF16.PACK_AB R8, R159, R189 ;  /* 0x000000bd9f08723e */ /* 0x008fc600000010ff */
[----:B------:R1:W-:Y:S01]  /*6390*/  MUFU.EX2 R174, R4 ;  /* 0x0000000400ae7308 */ /* 0x0003e20000000800 */
[----:B------:R-:W-:Y:S01]  /*63a0*/  IMAD.MOV.U32 R157, RZ, RZ, R113 ;  /* 0x000000ffff9d7224 */ /* 0x000fe200078e0071 */
[----:B------:R-:W-:-:S04]  /*63b0*/  F2FP.BF16.PACK_AB R13, R158, R233 ;  /* 0x000000e99e0d723e */ /* 0x000fc800000010ff */
[----:B------:R-:W-:Y:S02]  /*63c0*/  F2FP.BF16.PACK_AB R12, R157, R165 ;  /* 0x000000a59d0c723e */ /* 0x000fe400000010ff */
[----:B------:R-:W3:Y:S05]  /*63d0*/  MUFU.EX2 R147, R7 ;  /* 0x0000000700937308 */ /* 0x000eea0000000800 */
[----:B--2---:R-:W-:Y:S01]  /*63e0*/  HMMA.16816.F32.BF16 R132, R12, R16, R36 ;  /* 0x000000100c84723c */ /* 0x004fe20000041824 */
[----:B-1----:R-:W-:-:S04]  /*63f0*/  FFMA.FTZ R4, R163, c[0x0][0x23c], -R5 ;  /* 0x00008f00a3047a23 */ /* 0x002fc80000010805 */
[----:B------:R1:W-:Y:S03]  /*6400*/  MUFU.EX2 R226, R4 ;  /* 0x0000000400e27308 */ /* 0x0003e60000000800 */
[C---:B------:R-:W-:Y:S01]  /*6410*/  HMMA.16816.F32.BF16 R128, R12.reuse, R18, R32 ;  /* 0x000000120c80723c */ /* 0x040fe20000041820 */
[--C-:B------:R-:W-:Y:S01]  /*6420*/  FFMA.FTZ R38, R187, c[0x0][0x23c], -R6.reuse ;  /* 0x00008f00bb267a23 */ /* 0x100fe20000010806 */
[----:B------:R-:W-:Y:S01]  /*6430*/  MOV R187, R203 ;  /* 0x000000cb00bb7202 */ /* 0x000fe20000000f00 */
[--C-:B------:R-:W-:Y:S01]  /*6440*/  FFMA.FTZ R37, R186, c[0x0][0x23c], -R6.reuse ;  /* 0x00008f00ba257a23 */ /* 0x100fe20000010806 */
[----:B---3--:R-:W-:Y:S01]  /*6450*/  F2FP.BF16.PACK_AB R10, R147, R174 ;  /* 0x000000ae930a723e */ /* 0x008fe200000010ff */
[----:B------:R-:W-:Y:S01]  /*6460*/  FFMA.FTZ R36, R185, c[0x0][0x23c], -R6 ;  /* 0x00008f00b9247a23 */ /* 0x000fe20000010806 */
[----:B------:R-:W-:Y:S01]  /*6470*/  MOV R186, R202 ;  /* 0x000000ca00ba7202 */ /* 0x000fe20000000f00 */
[--C-:B------:R-:W-:Y:S01]  /*6480*/  FFMA.FTZ R34, R249, c[0x0][0x23c], -R2.reuse ;  /* 0x00008f00f9227a23 */ /* 0x100fe20000010802 */
[----:B----4-:R-:W-:Y:S01]  /*6490*/  HMMA.16816.F32.BF16 R112, R12, R24, R100 ;  /* 0x000000180c70723c */ /* 0x010fe20000041864 */
[----:B------:R-:W-:-:S02]  /*64a0*/  FFMA.FTZ R33, R248, c[0x0][0x23c], -R2 ;  /* 0x00008f00f8217a23 */ /* 0x000fc40000010802 */
[----:B------:R-:W-:Y:S01]  /*64b0*/  FFMA.FTZ R32, R247, c[0x0][0x23c], -R2 ;  /* 0x00008f00f7207a23 */ /* 0x000fe20000010802 */
[----:B------:R-:W-:Y:S01]  /*64c0*/  MUFU.EX2 R202, R34 ;  /* 0x0000002200ca7308 */ /* 0x000fe20000000800 */
[----:B------:R-:W-:Y:S01]  /*64d0*/  MOV R247, R140 ;  /* 0x0000008c00f77202 */ /* 0x000fe20000000f00 */
[----:B------:R-:W-:Y:S02]  /*64e0*/  FFMA.FTZ R35, R184, c[0x0][0x23c], -R6 ;  /* 0x00008f00b8237a23 */ /* 0x000fe40000010806 */
[----:B-1----:R-:W-:Y:S01]  /*64f0*/  FFMA.FTZ R4, R162, c[0x0][0x23c], -R5 ;  /* 0x00008f00a2047a23 */ /* 0x002fe20000010805 */
[----:B------:R-:W-:Y:S01]  /*6500*/  MOV R162, R122 ;  /* 0x0000007a00a27202 */ /* 0x000fe20000000f00 */
[----:B------:R-:W-:Y:S02]  /*6510*/  FFMA.FTZ R122, R239, c[0x0][0x23c], -R2 ;  /* 0x00008f00ef7a7a23 */ /* 0x000fe40000010802 */
[----:B------:R1:W2:Y:S01]  /*6520*/  MUFU.EX2 R160, R4 ;  /* 0x0000000400a07308 */ /* 0x0002a20000000800 */
[----:B------:R-:W-:-:S02]  /*6530*/  FFMA.FTZ R140, R180, c[0x0][0x23c], -R6 ;  /* 0x00008f00b48c7a23 */ /* 0x000fc40000010806 */
[----:B------:R-:W-:Y:S01]  /*6540*/  IMAD.MOV.U32 R239, RZ, RZ, R162 ;  /* 0x000000ffffef7224 */ /* 0x000fe200078e00a2 */
[----:B------:R-:W-:Y:S01]  /*6550*/  MOV R162, R154 ;  /* 0x0000009a00a27202 */ /* 0x000fe20000000f00 */
[----:B------:R-:W-:Y:S01]  /*6560*/  FFMA.FTZ R154, R213, c[0x0][0x23c], -R0 ;  /* 0x00008f00d59a7a23 */ /* 0x000fe20000010800 */
[----:B------:R-:W-:Y:S01]  /*6570*/  MOV R213, R137 ;  /* 0x0000008900d57202 */ /* 0x000fe20000000f00 */
[--C-:B------:R-:W-:Y:S02]  /*6580*/  FFMA.FTZ R137, R192, c[0x0][0x23c], -R5.reuse ;  /* 0x00008f00c0897a23 */ /* 0x100fe40000010805 */
[----:B-1----:R-:W-:Y:S01]  /*6590*/  FFMA.FTZ R4, R161, c[0x0][0x23c], -R5 ;  /* 0x00008f00a1047a23 */ /* 0x002fe20000010805 */
[----:B--2---:R-:W-:Y:S01]  /*65a0*/  F2FP.BF16.PACK_AB R9, R160, R226 ;  /* 0x000000e2a009723e */ /* 0x004fe200000010ff */
[----:B------:R-:W-:Y:S01]  /*65b0*/  IMAD.MOV.U32 R161, RZ, RZ, R164 ;  /* 0x000000ffffa17224 */ /* 0x000fe200078e00a4 */
[----:B------:R-:W-:Y:S01]  /*65c0*/  MOV R164, R121 ;  /* 0x0000007900a47202 */ /* 0x000fe20000000f00 */
[----:B------:R1:W-:Y:S01]  /*65d0*/  MUFU.EX2 R173, R4 ;  /* 0x0000000400ad7308 */ /* 0x0003e20000000800 */
[----:B------:R-:W-:Y:S01]  /*65e0*/  FFMA.FTZ R121, R240, c[0x0][0x23c], -R2 ;  /* 0x00008f00f0797a23 */ /* 0x000fe20000010802 */
[----:B------:R-:W-:-:S06]  /*65f0*/  MOV R240, R205 ;  /* 0x000000cd00f07202 */ /* 0x000fcc0000000f00 */
[----:B------:R-:W-:Y:S01]  /*6600*/  MUFU.EX2 R205, R33 ;  /* 0x0000002100cd7308 */ /* 0x000fe20000000800 */
[----:B-1----:R-:W-:Y:S01]  /*6610*/  FFMA.FTZ R4, R156, c[0x0][0x23c], -R5 ;  /* 0x00008f009c047a23 */ /* 0x002fe20000010805 */
[----:B------:R-:W-:Y:S02]  /*6620*/  MOV R156, R188 ;  /* 0x000000bc009c7202 */ /* 0x000fe40000000f00 */
[----:B------:R-:W-:-:S04]  /*6630*/  MOV R188, R166 ;  /* 0x000000a600bc7202 */ /* 0x000fc80000000f00 */
[----:B------:R-:W1:Y:S01]  /*6640*/  MUFU.EX2 R191, R4 ;  /* 0x0000000400bf7308 */ /* 0x000e620000000800 */
[----:B------:R-:W-:Y:S01]  /*6650*/  MOV R166, R75 ;  /* 0x0000004b00a67202 */ /* 0x000fe20000000f00 */
[----:B------:R-:W-:Y:S01]  /*6660*/  FFMA.FTZ R75, R245, c[0x0][0x23c], -R2 ;  /* 0x00008f00f54b7a23 */ /* 0x000fe20000010802 */
[----:B------:R-:W-:Y:S02]  /*6670*/  MOV R245, R207 ;  /* 0x000000cf00f57202 */ /* 0x000fe40000000f00 */
[----:B-1----:R-:W-:Y:S01]  /*6680*/  F2FP.BF16.PACK_AB R11, R191, R173 ;  /* 0x000000adbf0b723e */ /* 0x002fe200000010ff */
[----:B------:R-:W-:Y:S02]  /*6690*/  FFMA.FTZ R4, R171, c[0x0][0x23c], -R6 ;  /* 0x00008f00ab047a23 */ /* 0x000fe40000010806 */
[----:B------:R-:W-:Y:S02]  /*66a0*/  IMAD.MOV.U32 R171, RZ, RZ, R123 ;  /* 0x000000ffffab7224 */ /* 0x000fe400078e007b */
[----:B------:R1:W-:Y:S01]  /*66b0*/  MUFU.EX2 R251, R4 ;  /* 0x0000000400fb7308 */ /* 0x0003e20000000800 */
[----:B------:R-:W-:Y:S01]  /*66c0*/  FFMA.FTZ R123, R209, c[0x0][0x23c], -R0 ;  /* 0x00008f00d17b7a23 */ /* 0x000fe20000010800 */
[C---:B------:R-:W-:Y:S08]  /*66d0*/  HMMA.16816.F32.BF16 R76, R8.reuse, R16, R44 ;  /* 0x00000010084c723c */ /* 0x040ff0000004182c */
[----:B------:R-:W-:Y:S01]  /*66e0*/  HMMA.16816.F32.BF16 R64, R8, R18, R40 ;  /* 0x000000120840723c */ /* 0x000fe20000041828 */
[----:B------:R-:W2:Y:S01]  /*66f0*/  LDSM.16.MT88.4 R16, [R218+0xa000] ;  /* 0x00a00000da10783b */ /* 0x000ea20000004200 */
[----:B-1----:R-:W-:Y:S01]  /*6700*/  FFMA.FTZ R4, R170, c[0x0][0x23c], -R6 ;  /* 0x00008f00aa047a23 */ /* 0x002fe20000010806 */
[----:B------:R-:W-:-:S05]  /*6710*/  MOV R170, R188 ;  /* 0x000000bc00aa7202 */ /* 0x000fca0000000f00 */
[C---:B------:R-:W-:Y:S01]  /*6720*/  HMMA.16816.F32.BF16 R60, R8.reuse, R24, R60 ;  /* 0x00000018083c723c */ /* 0x040fe2000004183c */
[----:B------:R-:W-:Y:S01]  /*6730*/  IMAD.MOV.U32 R188, RZ, RZ, R119 ;  /* 0x000000ffffbc7224 */ /* 0x000fe200078e0077 */
[----:B------:R1:W-:Y:S06]  /*6740*/  MUFU.EX2 R252, R4 ;  /* 0x0000000400fc7308 */ /* 0x0003ec0000000800 */
[C---:B------:R-:W-:Y:S08]  /*6750*/  HMMA.16816.F32.BF16 R56, R8.reuse, R26, R56 ;  /* 0x0000001a0838723c */ /* 0x040ff00000041838 */
[----:B------:R-:W-:Y:S01]  /*6760*/  HMMA.16816.F32.BF16 R48, R8, R22, R96 ;  /* 0x000000160830723c */ /* 0x000fe20000041860 */
[----:B-1----:R-:W-:-:S04]  /*6770*/  FFMA.FTZ R4, R169, c[0x0][0x23c], -R6 ;  /* 0x00008f00a9047a23 */ /* 0x002fc80000010806 */
[----:B------:R1:W3:Y:S03]  /*6780*/  MUFU.EX2 R7, R4 ;  /* 0x0000000400077308 */ /* 0x0002e60000000800 */
[----:B------:R-:W-:Y:S08]  /*6790*/  HMMA.16816.F32.BF16 R52, R8, R20, R88 ;  /* 0x000000140834723c */ /* 0x000ff00000041858 */
[----:B------:R-:W-:Y:S01]  /*67a0*/  HMMA.16816.F32.BF16 R96, R12, R22, R80 ;  /* 0x000000160c60723c */ /* 0x000fe20000041850 */
[----:B-1----:R-:W-:Y:S01]  /*67b0*/  FFMA.FTZ R4, R168, c[0x0][0x23c], -R6 ;  /* 0x00008f00a8047a23 */ /* 0x002fe20000010806 */
[----:B---3--:R-:W-:-:S06]  /*67c0*/  MOV R248, R7 ;  /* 0x0000000700f87202 */ /* 0x008fcc0000000f00 */
[C---:B--2---:R-:W-:Y:S01]  /*67d0*/  HMMA.16816.F32.BF16 R44, R8.reuse, R16, R108 ;  /* 0x00000010082c723c */ /* 0x044fe2000004186c */
[----:B------:R-:W-:Y:S01]  /*67e0*/  IMAD.MOV.U32 R7, RZ, RZ, R190 ;  /* 0x000000ffff077224 */ /* 0x000fe200078e00be */
[----:B------:R1:W2:Y:S01]  /*67f0*/  MUFU.EX2 R163, R4 ;  /* 0x0000000400a37308 */ /* 0x0002a20000000800 */
[----:B------:R-:W-:Y:S01]  /*6800*/  MOV R190, R141 ;  /* 0x0000008d00be7202 */ /* 0x000fe20000000f00 */
[----:B------:R-:W-:Y:S01]  /*6810*/  FFMA.FTZ R141, R238, c[0x0][0x23c], -R2 ;  /* 0x00008f00ee8d7a23 */ /* 0x000fe20000010802 */
[----:B------:R-:W-:Y:S01]  /*6820*/  MOV R238, R155 ;  /* 0x0000009b00ee7202 */ /* 0x000fe20000000f00 */
[----:B------:R-:W-:Y:S02]  /*6830*/  IMAD.MOV.U32 R155, RZ, RZ, R152 ;  /* 0x000000ffff9b7224 */ /* 0x000fe400078e0098 */
[----:B------:R-:W-:Y:S01]  /*6840*/  HMMA.16816.F32.BF16 R40, R8, R18, R104 ;  /* 0x000000120828723c */ /* 0x000fe20000041868 */
[----:B------:R-:W-:Y:S02]  /*6850*/  FFMA.FTZ R152, R236, c[0x0][0x23c], -R2 ;  /* 0x00008f00ec987a23 */ /* 0x000fe40000010802 */
[--C-:B------:R-:W-:Y:S01]  /*6860*/  FFMA.FTZ R168, R200, c[0x0][0x23c], -R0.reuse ;  /* 0x00008f00c8a87a23 */ /* 0x100fe20000010800 */
[----:B------:R-:W-:Y:S01]  /*6870*/  MOV R39, R155 ;  /* 0x0000009b00277202 */ /* 0x000fe20000000f00 */
[----:B------:R-:W-:-:S02]  /*6880*/  FFMA.FTZ R155, R212, c[0x0][0x23c], -R0 ;  /* 0x00008f00d49b7a23 */ /* 0x000fc40000010800 */
[----:B------:R-:W-:Y:S01]  /*6890*/  F2FP.BF16.PACK_AB R8, R252, R251 ;  /* 0x000000fbfc08723e */ /* 0x000fe200000010ff */
[C---:B------:R-:W-:Y:S01]  /*68a0*/  HMMA.16816.F32.BF16 R108, R12.reuse, R26, R92 ;  /* 0x0000001a0c6c723c */ /* 0x040fe2000004185c */
[----:B------:R-:W3:Y:S01]  /*68b0*/  LDSM.16.MT88.4 R24, [R216+0xa800] ;  /* 0x00a80000d818783b */ /* 0x000ee20000004200 */
[----:B-1----:R-:W-:Y:S02]  /*68c0*/  FFMA.FTZ R4, R176, c[0x0][0x23c], -R5 ;  /* 0x00008f00b0047a23 */ /* 0x002fe40000010805 */
[----:B--2---:R-:W-:Y:S02]  /*68d0*/  IMAD.MOV.U32 R249, RZ, RZ, R163 ;  /* 0x000000fffff97224 */ /* 0x004fe400078e00a3 */
[----:B------:R-:W-:Y:S02]  /*68e0*/  IMAD.MOV.U32 R163, RZ, RZ, R120 ;  /* 0x000000ffffa37224 */ /* 0x000fe400078e0078 */
[----:B------:R-:W-:Y:S01]  /*68f0*/  HMMA.16816.F32.BF16 R104, R12, R20, R84 ;  /* 0x000000140c68723c */ /* 0x000fe20000041854 */
[----:B------:R-:W1:Y:S01]  /*6900*/  LDSM.16.MT88.4 R20, [R219+0xa800] ;  /* 0x00a80000db14783b */ /* 0x000e620000004200 */
[----:B------:R-:W-:Y:S01]  /*6910*/  FFMA.FTZ R120, R242, c[0x0][0x23c], -R2 ;  /* 0x00008f00f2787a23 */ /* 0x000fe20000010802 */
[----:B------:R-:W-:Y:S01]  /*6920*/  F2FP.BF16.PACK_AB R10, R249, R248 ;  /* 0x000000f8f90a723e */ /* 0x000fe200000010ff */
[----:B------:R2:W-:Y:S01]  /*6930*/  MUFU.EX2 R242, R4 ;  /* 0x0000000400f27308 */ /* 0x0005e20000000800 */
[----:B------:R-:W-:-:S02]  /*6940*/  IMAD.MOV.U32 R176, RZ, RZ, R206 ;  /* 0x000000ffffb07224 */ /* 0x000fc400078e00ce */
[----:B------:R-:W-:Y:S01]  /*6950*/  IMAD.MOV.U32 R212, RZ, RZ, R136 ;  /* 0x000000ffffd47224 */ /* 0x000fe200078e0088 */
[----:B------:R-:W-:Y:S01]  /*6960*/  HMMA.16816.F32.BF16 R92, R12, R16, R68 ;  /* 0x000000100c5c723c */ /* 0x000fe20000041844 */
[----:B------:R-:W-:Y:S01]  /*6970*/  IMAD.MOV.U32 R169, RZ, RZ, R190 ;  /* 0x000000ffffa97224 */ /* 0x000fe200078e00be */
[----:B------:R-:W-:Y:S01]  /*6980*/  MOV R190, R127 ;  /* 0x0000007f00be7202 */ /* 0x000fe20000000f00 */
[----:B------:R-:W-:Y:S01]  /*6990*/  FFMA.FTZ R136, R183, c[0x0][0x23c], -R6 ;  /* 0x00008f00b7887a23 */ /* 0x000fe20000010806 */
[----:B------:R-:W-:Y:S01]  /*69a0*/  MUFU.EX2 R206, R32 ;  /* 0x0000002000ce7308 */ /* 0x000fe20000000800 */
[----:B------:R-:W-:-:S03]  /*69b0*/  FFMA.FTZ R127, R193, c[0x0][0x23c], -R5 ;  /* 0x00008f00c17f7a23 */ /* 0x000fc60000010805 */
[----:B------:R-:W-:Y:S01]  /*69c0*/  HMMA.16816.F32.BF16 R80, R12, R18, R28 ;  /* 0x000000120c50723c */ /* 0x000fe2000004181c */
[----:B------:R-:W4:Y:S01]  /*69d0*/  LDSM.16.MT88.4 R16, [R217+0xa800] ;  /* 0x00a80000d910783b */ /* 0x000f220000004200 */
[----:B--2---:R-:W-:-:S03]  /*69e0*/  FFMA.FTZ R4, R177, c[0x0][0x23c], -R5 ;  /* 0x00008f00b1047a23 */ /* 0x004fc60000010805 */
[----:B------:R-:W2:Y:S01]  /*69f0*/  LDSM.16.MT88.4 R12, [R218+0xa800] ;  /* 0x00a80000da0c783b */ /* 0x000ea20000004200 */
[----:B------:R-:W-:Y:S01]  /*6a00*/  MOV R177, R142 ;  /* 0x0000008e00b17202 */ /* 0x000fe20000000f00 */
[--C-:B------:R-:W-:Y:S01]  /*6a10*/  FFMA.FTZ R142, R241, c[0x0][0x23c], -R2.reuse ;  /* 0x00008f00f18e7a23 */ /* 0x100fe20000010802 */
[----:B------:R1:W1:Y:S01]  /*6a20*/  MUFU.EX2 R236, R4 ;  /* 0x0000000400ec7308 */ /* 0x0002620000000800 */
[----:B------:R-:W-:Y:S02]  /*6a30*/  IMAD.MOV.U32 R241, RZ, RZ, R143 ;  /* 0x000000fffff17224 */ /* 0x000fe400078e008f */
[--C-:B------:R-:W-:Y:S01]  /*6a40*/  FFMA.FTZ R31, R246, c[0x0][0x23c], -R2.reuse ;  /* 0x00008f00f61f7a23 */ /* 0x100fe20000010802 */
[----:B------:R-:W-:Y:S01]  /*6a50*/  MOV R246, R204 ;  /* 0x000000cc00f67202 */ /* 0x000fe20000000f00 */
[----:B------:R-:W-:Y:S01]  /*6a60*/  FFMA.FTZ R143, R237, c[0x0][0x23c], -R2 ;  /* 0x00008f00ed8f7a23 */ /* 0x000fe20000010802 */
[----:B------:R-:W-:Y:S01]  /*6a70*/  MOV R237, R156 ;  /* 0x0000009c00ed7202 */ /* 0x000fe20000000f00 */
[--C-:B------:R-:W-:Y:S01]  /*6a80*/  FFMA.FTZ R2, R179, c[0x0][0x23c], -R5.reuse ;  /* 0x00008f00b3027a23 */ /* 0x100fe20000010805 */
[----:B------:R-:W-:Y:S01]  /*6a90*/  MUFU.EX2 R207, R31 ;  /* 0x0000001f00cf7308 */ /* 0x000fe20000000800 */
[--C-:B------:R-:W-:Y:S01]  /*6aa0*/  FFMA.FTZ R28, R208, c[0x0][0x23c], -R0.reuse ;  /* 0x00008f00d01c7a23 */ /* 0x100fe20000010800 */
[----:B------:R-:W-:Y:S01]  /*6ab0*/  MOV R156, R126 ;  /* 0x0000007e009c7202 */ /* 0x000fe20000000f00 */
[--C-:B------:R-:W-:Y:S01]  /*6ac0*/  FFMA.FTZ R29, R211, c[0x0][0x23c], -R0.reuse ;  /* 0x00008f00d31d7a23 */ /* 0x100fe20000010800 */
[----:B------:R-:W-:Y:S01]  /*6ad0*/  MOV R211, R7 ;  /* 0x0000000700d37202 */ /* 0x000fe20000000f00 */
[--C-:B------:R-:W-:Y:S01]  /*6ae0*/  FFMA.FTZ R7, R201, c[0x0][0x23c], -R0.reuse ;  /* 0x00008f00c9077a23 */ /* 0x100fe20000010800 */
[----:B------:R-:W-:Y:S01]  /*6af0*/  MOV R179, R161 ;  /* 0x000000a100b37202 */ /* 0x000fe20000000f00 */
[--C-:B------:R-:W-:Y:S01]  /*6b00*/  FFMA.FTZ R30, R210, c[0x0][0x23c], -R0.reuse ;  /* 0x00008f00d21e7a23 */ /* 0x100fe20000010800 */
[----:B------:R3:W-:Y:S01]  /*6b10*/  MUFU.EX2 R209, R2 ;  /* 0x0000000200d17308 */ /* 0x0007e20000000800 */
[----:B-1----:R-:W-:Y:S01]  /*6b20*/  FFMA.FTZ R4, R178, c[0x0][0x23c], -R5 ;  /* 0x00008f00b2047a23 */ /* 0x002fe20000010805 */
[----:B------:R-:W-:Y:S01]  /*6b30*/  F2FP.BF16.PACK_AB R9, R236, R242 ;  /* 0x000000f2ec09723e */ /* 0x000fe200000010ff */
[----:B------:R-:W-:Y:S01]  /*6b40*/  FFMA.FTZ R126, R215, c[0x0][0x23c], -R0 ;  /* 0x00008f00d77e7a23 */ /* 0x000fe20000010800 */
[----:B------:R-:W-:Y:S01]  /*6b50*/  MOV R210, R163 ;  /* 0x000000a300d27202 */ /* 0x000fe20000000f00 */
[----:B------:R-:W-:Y:S01]  /*6b60*/  IMAD.MOV.U32 R161, RZ, RZ, R118 ;  /* 0x000000ffffa17224 */ /* 0x000fe200078e0076 */
[----:B------:R-:W-:Y:S01]  /*6b70*/  MOV R163, R153 ;  /* 0x0000009900a37202 */ /* 0x000fe20000000f00 */
[--C-:B------:R-:W-:Y:S01]  /*6b80*/  FFMA.FTZ R153, R214, c[0x0][0x23c], -R0.reuse ;  /* 0x00008f00d6997a23 */ /* 0x100fe20000010800 */
[----:B------:R-:W1:Y:S01]  /*6b90*/  MUFU.EX2 R208, R4 ;  /* 0x0000000400d07308 */ /* 0x000e620000000800 */
[----:B------:R-:W-:Y:S01]  /*6ba0*/  MOV R178, R124 ;  /* 0x0000007c00b27202 */ /* 0x000fe20000000f00 */
[--C-:B------:R-:W-:Y:S01]  /*6bb0*/  FFMA.FTZ R124, R244, c[0x0][0x23c], -R0.reuse ;  /* 0x00008f00f47c7a23 */ /* 0x100fe20000010800 */
[----:B------:R-:W-:Y:S01]  /*6bc0*/  MOV R214, R138 ;  /* 0x0000008a00d67202 */ /* 0x000fe20000000f00 */
[----:B------:R-:W-:Y:S01]  /*6bd0*/  IMAD.MOV.U32 R244, RZ, RZ, R125 ;  /* 0x000000fffff47224 */ /* 0x000fe200078e007d */
[----:B------:R-:W-:Y:S01]  /*6be0*/  MOV R215, R116 ;  /* 0x0000007400d77202 */ /* 0x000fe20000000f00 */
[----:B------:R-:W-:Y:S01]  /*6bf0*/  FFMA.FTZ R125, R243, c[0x0][0x23c], -R0 ;  /* 0x00008f00f37d7a23 */ /* 0x000fe20000010800 */
[----:B------:R-:W-:Y:S01]  /*6c00*/  MOV R243, R117 ;  /* 0x0000007500f37202 */ /* 0x000fe20000000f00 */
[----:B------:R-:W-:Y:S01]  /*6c10*/  MUFU.EX2 R200, R29 ;  /* 0x0000001d00c87308 */ /* 0x000fe20000000800 */
[----:B------:R-:W-:-:S02]  /*6c20*/  FFMA.FTZ R138, R182, c[0x0][0x23c], -R6 ;  /* 0x00008f00b68a7a23 */ /* 0x000fc40000010806 */
[--C-:B---3--:R-:W-:Y:S02]  /*6c30*/  FFMA.FTZ R2, R199, c[0x0][0x23c], -R5.reuse ;  /* 0x00008f00c7027a23 */ /* 0x108fe40000010805 */
[----:B------:R-:W-:Y:S01]  /*6c40*/  FFMA.FTZ R0, R198, c[0x0][0x23c], -R5 ;  /* 0x00008f00c6007a23 */ /* 0x000fe20000010805 */
[----:B-1----:R-:W-:Y:S02]  /*6c50*/  F2FP.BF16.PACK_AB R11, R208, R209 ;  /* 0x000000d1d00b723e */ /* 0x002fe400000010ff */
[----:B------:R-:W-:Y:S01]  /*6c60*/  MUFU.EX2 R201, R28 ;  /* 0x0000001c00c97308 */ /* 0x000fe20000000800 */
[----:B------:R-:W-:Y:S02]  /*6c70*/  IMAD.MOV.U32 R4, RZ, RZ, R139 ;  /* 0x000000ffff047224 */ /* 0x000fe400078e008b */
[----:B------:R-:W-:Y:S02]  /*6c80*/  FFMA.FTZ R139, R181, c[0x0][0x23c], -R6 ;  /* 0x00008f00b58b7a23 */ /* 0x000fe40000010806 */
[----:B------:R-:W-:Y:S01]  /*6c90*/  FADD.FTZ R6, R187, R186 ;  /* 0x000000babb067221 */ /* 0x000fe20000010000 */
[----:B------:R-:W-:Y:S01]  /*6ca0*/  HMMA.16816.F32.BF16 R100, R8, R24, R76 ;  /* 0x000000180864723c */ /* 0x000fe2000004184c */
[----:B------:R-:W-:Y:S01]  /*6cb0*/  FADD.FTZ R4, R4, R214 ;  /* 0x000000d604047221 */ /* 0x000fe20000010000 */
[----:B------:R-:W-:Y:S01]  /*6cc0*/  MUFU.EX2 R204, R7 ;  /* 0x0000000700cc7308 */ /* 0x000fe20000000800 */
[----:B------:R-:W-:Y:S02]  /*6cd0*/  LDSM.16.MT88.4 R180, [R217+0xb800] ;  /* 0x00b80000d9b4783b */ /* 0x000fe40000004200 */
[----:B------:R-:W-:Y:S01]  /*6ce0*/  FADD.FTZ R39, R39, R4 ;  /* 0x0000000427277221 */ /* 0x000fe20000010000 */
[----:B------:R-:W-:-:S02]  /*6cf0*/  F2FP.BF16.PACK_AB R4, R205, R202 ;  /* 0x000000cacd04723e */ /* 0x000fc400000010ff */
[C---:B------:R-:W-:Y:S02]  /*6d00*/  HMMA.16816.F32.BF16 R88, R8.reuse, R26, R64 ;  /* 0x0000001a0858723c */ /* 0x040fe40000041840 */
[----:B------:R-:W1:Y:S06]  /*6d10*/  MUFU.EX2 R203, R30 ;  /* 0x0000001e00cb7308 */ /* 0x000e6c0000000800 */
[C---:B------:R-:W-:Y:S08]  /*6d20*/  HMMA.16816.F32.BF16 R76, R8.reuse, R22, R56 ;  /* 0x00000016084c723c */ /* 0x040ff00000041838 */
[----:B------:R-:W-:Y:S01]  /*6d30*/  HMMA.16816.F32.BF16 R84, R8, R20, R60 ;  /* 0x000000140854723c */ /* 0x000fe2000004183c */
[----:B-1----:R-:W-:-:S06]  /*6d40*/  F2FP.BF16.PACK_AB R7, R203, R204 ;  /* 0x000000cccb07723e */ /* 0x002fcc00000010ff */
[--C-:B------:R-:W-:Y:S01]  /*6d50*/  FFMA.FTZ R62, R195, c[0x0][0x23c], -R5.reuse ;  /* 0x00008f00c33e7a23 */ /* 0x100fe20000010805 */
[----:B----4-:R-:W-:Y:S01]  /*6d60*/  HMMA.16816.F32.BF16 R68, R8, R16, R52 ;  /* 0x000000100844723c */ /* 0x010fe20000041834 */
[----:B------:R-:W-:Y:S02]  /*6d70*/  FFMA.FTZ R63, R194, c[0x0][0x23c], -R5 ;  /* 0x00008f00c23f7a23 */ /* 0x000fe40000010805 */
[----:B------:R-:W-:Y:S01]  /*6d80*/  FADD.FTZ R61, R244, R6 ;  /* 0x00000006f43d7221 */ /* 0x000fe20000010000 */
[----:B------:R-:W-:-:S04]  /*6d90*/  F2FP.BF16.PACK_AB R6, R207, R206 ;  /* 0x000000cecf06723e */ /* 0x000fc800000010ff */
[C---:B------:R-:W-:Y:S08]  /*6da0*/  HMMA.16816.F32.BF16 R64, R8.reuse, R18, R48 ;  /* 0x000000120840723c */ /* 0x040ff00000041830 */
[C---:B--2---:R-:W-:Y:S08]  /*6db0*/  HMMA.16816.F32.BF16 R56, R8.reuse, R12, R44 ;  /* 0x0000000c0838723c */ /* 0x044ff0000004182c */
[----:B------:R-:W-:Y:S07]  /*6dc0*/  HMMA.16816.F32.BF16 R116, R8, R14, R40 ;  /* 0x0000000e0874723c */ /* 0x000fee0000041828 */
[----:B------:R-:W-:-:S02]  /*6dd0*/  FFMA.FTZ R8, R197, c[0x0][0x23c], -R5 ;  /* 0x00008f00c5087a23 */ /* 0x000fc40000010805 */
[----:B------:R-:W-:Y:S02]  /*6de0*/  FFMA.FTZ R9, R196, c[0x0][0x23c], -R5 ;  /* 0x00008f00c4097a23 */ /* 0x000fe40000010805 */
[----:B------:R-:W-:Y:S02]  /*6df0*/  FADD.FTZ R5, R213, R212 ;  /* 0x000000d4d5057221 */ /* 0x000fe40000010000 */
[----:B------:R-:W-:Y:S02]  /*6e00*/  FADD.FTZ R10, R243, R215 ;  /* 0x000000d7f30a7221 */ /* 0x000fe40000010000 */
[----:B------:R-:W-:Y:S01]  /*6e10*/  FADD.FTZ R60, R178, R5 ;  /* 0x00000005b23c7221 */ /* 0x000fe20000010000 */
[----:B------:R-:W-:-:S07]  /*6e20*/  F2FP.BF16.PACK_AB R5, R201, R200 ;  /* 0x000000c8c905723e */ /* 0x000fce00000010ff */
[C---:B------:R-:W-:Y:S01]  /*6e30*/  HMMA.16816.F32.BF16 R28, R4.reuse, R16, R104 ;  /* 0x00000010041c723c */ /* 0x040fe20000041868 */
[----:B------:R-:W-:Y:S07]  /*6e40*/  MUFU.EX2 R106, R35 ;  /* 0x00000023006a7308 */ /* 0x000fee0000000800 */
[C---:B------:R-:W-:Y:S01]  /*6e50*/  HMMA.16816.F32.BF16 R52, R4.reuse, R24, R132 ;  /* 0x000000180434723c */ /* 0x040fe20000041884 */
[----:B------:R1:W-:Y:S07]  /*6e60*/  MUFU.EX2 R104, R0 ;  /* 0x0000000000687308 */ /* 0x0003ee0000000800 */
[C---:B------:R-:W-:Y:S01]  /*6e70*/  HMMA.16816.F32.BF16 R48, R4.reuse, R26, R128 ;  /* 0x0000001a0430723c */ /* 0x040fe20000041880 */
[----:B------:R2:W-:Y:S07]  /*6e80*/  MUFU.EX2 R105, R2 ;  /* 0x0000000200697308 */ /* 0x0005ee0000000800 */
[----:B------:R-:W-:Y:S01]  /*6e90*/  HMMA.16816.F32.BF16 R44, R4, R20, R112 ;  /* 0x00000014042c723c */ /* 0x000fe20000041870 */
[----:B-1----:R-:W-:-:S04]  /*6ea0*/  FADD.FTZ R0, R179, R61 ;  /* 0x0000003db3007221 */ /* 0x002fc80000010000 */
[----:B------:R-:W-:Y:S02]  /*6eb0*/  FADD.FTZ R0, R177, R0 ;  /* 0x00000000b1007221 */ /* 0x000fe40000010000 */
[----:B------:R-:W-:Y:S01]  /*6ec0*/  IMAD.MOV.U32 R177, RZ, RZ, R240 ;  /* 0x000000ffffb17224 */ /* 0x000fe200078e00f0 */
[C---:B------:R-:W-:Y:S01]  /*6ed0*/  HMMA.16816.F32.BF16 R40, R4.reuse, R22, R108 ;  /* 0x000000160428723c */ /* 0x040fe2000004186c */
[----:B--2---:R-:W-:Y:S01]  /*6ee0*/  FADD.FTZ R2, R211, R60 ;  /* 0x0000003cd3027221 */ /* 0x004fe20000010000 */
[----:B------:R-:W1:Y:S01]  /*6ef0*/  LDSM.16.MT88.4 R20, [R216+0xb000] ;  /* 0x00b00000d814783b */ /* 0x000e620000004200 */
[----:B------:R-:W-:Y:S02]  /*6f00*/  MUFU.EX2 R108, R38 ;  /* 0x00000026006c7308 */ /* 0x000fe40000000800 */
[----:B------:R-:W-:Y:S01]  /*6f10*/  FADD.FTZ R2, R238, R2 ;  /* 0x00000002ee027221 */ /* 0x000fe20000010000 */
[----:B------:R-:W-:Y:S02]  /*6f20*/  MOV R238, R245 ;  /* 0x000000f500ee7202 */ /* 0x000fe40000000f00 */
[C---:B------:R-:W-:Y:S08]  /*6f30*/  HMMA.16816.F32.BF16 R32, R4.reuse, R18, R96 ;  /* 0x000000120420723c */ /* 0x040ff00000041860 */
[C---:B------:R-:W-:Y:S08]  /*6f40*/  HMMA.16816.F32.BF16 R92, R4.reuse, R12, R92 ;  /* 0x0000000c045c723c */ /* 0x040ff0000004185c */
[----:B------:R-:W-:Y:S01]  /*6f50*/  HMMA.16816.F32.BF16 R80, R4, R14, R80 ;  /* 0x0000000e0450723c */ /* 0x000fe20000041850 */
[----:B------:R-:W-:Y:S01]  /*6f60*/  FADD.FTZ R24, R238, R0 ;  /* 0x00000000ee187221 */ /* 0x000fe20000010000 */
[----:B------:R-:W-:Y:S01]  /*6f70*/  MUFU.EX2 R98, R8 ;  /* 0x0000000800627308 */ /* 0x000fe20000000800 */
[----:B------:R-:W-:Y:S01]  /*6f80*/  FADD.FTZ R2, R3, R2 ;  /* 0x0000000203027221 */ /* 0x000fe20000010000 */
[----:B------:R-:W2:Y:S03]  /*6f90*/  LDSM.16.MT88.4 R16, [R219+0xb000] ;  /* 0x00b00000db10783b */ /* 0x000ea60000004200 */
[----:B------:R-:W-:Y:S01]  /*6fa0*/  FADD.FTZ R4, R237, R39 ;  /* 0x00000027ed047221 */ /* 0x000fe20000010000 */
[----:B------:R-:W3:Y:S01]  /*6fb0*/  LDSM.16.MT88.4 R12, [R217+0xb000] ;  /* 0x00b00000d90c783b */ /* 0x000ee20000004200 */
[----:B------:R-:W-:Y:S01]  /*6fc0*/  FADD.FTZ R5, R210, R10 ;  /* 0x0000000ad2057221 */ /* 0x000fe20000010000 */
[----:B------:R4:W-:Y:S01]  /*6fd0*/  MUFU.EX2 R99, R9 ;  /* 0x0000000900637308 */ /* 0x0009e20000000800 */
[----:B------:R-:W-:-:S02]  /*6fe0*/  FADD.FTZ R25, R239, R4 ;  /* 0x00000004ef197221 */ /* 0x000fc40000010000 */
[----:B------:R-:W2:Y:S01]  /*6ff0*/  LDL.LU R239, [R1+0x78] ;  /* 0x0000780001ef7983 */ /* 0x000ea20000300800 */
[----:B------:R-:W-:-:S03]  /*7000*/  FADD.FTZ R26, R241, R5 ;  /* 0x00000005f11a7221 */ /* 0x000fc60000010000 */
[----:B------:R-:W3:Y:S01]  /*7010*/  LDL.LU R240, [R1+0x70] ;  /* 0x0000700001f07983 */ /* 0x000ee20000300800 */
[----:B------:R-:W-:Y:S01]  /*7020*/  FADD.FTZ R26, R177, R26 ;  /* 0x0000001ab11a7221 */ /* 0x000fe20000010000 */
[----:B------:R-:W1:Y:S02]  /*7030*/  MUFU.EX2 R109, R37 ;  /* 0x00000025006d7308 */ /* 0x000e640000000800 */
[----:B------:R-:W3:Y:S04]  /*7040*/  LDL.LU R245, [R1+0x74] ;  /* 0x0000740001f57983 */ /* 0x000ee80000300800 */
[----:B------:R-:W3:Y:S02]  /*7050*/  LDL.LU R3, [R1+0xd8] ;  /* 0x0000d80001037983 */ /* 0x000ee40000300800 */
[----:B------:R-:W1:Y:S02]  /*7060*/  MUFU.EX2 R110, R36 ;  /* 0x00000024006e7308 */ /* 0x000e640000000800 */
[----:B----4-:R-:W4:Y:S06]  /*7070*/  LDSM.16.MT88.4 R8, [R218+0xb000] ;  /* 0x00b00000da08783b */ /* 0x010f2c0000004200 */
[----:B------:R-:W-:Y:S01]  /*7080*/  MUFU.EX2 R97, R75 ;  /* 0x0000004b00617308 */ /* 0x000fe20000000800 */
[----:B--2---:R-:W-:-:S02]  /*7090*/  FADD.FTZ R0, R239, R25 ;  /* 0x00000019ef007221 */ /* 0x004fc40000010000 */
[----:B---3--:R-:W-:Y:S02]  /*70a0*/  FADD.FTZ R25, R240, R26 ;  /* 0x0000001af0197221 */ /* 0x008fe40000010000 */
[----:B------:R-:W-:Y:S02]  /*70b0*/  FADD.FTZ R26, R234, R24 ;  /* 0x00000018ea1a7221 */ /* 0x000fe40000010000 */
[----:B------:R-:W2:Y:S01]  /*70c0*/  LDL.LU R234, [R1+0xd4] ;  /* 0x0000d40001ea7983 */ /* 0x000ea20000300800 */
[----:B------:R-:W-:-:S03]  /*70d0*/  FADD.FTZ R24, R235, R2 ;  /* 0x00000002eb187221 */ /* 0x000fc60000010000 */
[----:B------:R-:W3:Y:S01]  /*70e0*/  LDL.LU R235, [R1+0xd0] ;  /* 0x0000d00001eb7983 */ /* 0x000ee20000300800 */
[----:B------:R-:W1:Y:S08]  /*70f0*/  MUFU.EX2 R120, R120 ;  /* 0x0000007800787308 */ /* 0x000e700000000800 */
[----:B------:R-:W-:Y:S08]  /*7100*/  MUFU.EX2 R121, R121 ;  /* 0x0000007900797308 */ /* 0x000ff00000000800 */
[----:B------:R-:W-:Y:S08]  /*7110*/  MUFU.EX2 R122, R122 ;  /* 0x0000007a007a7308 */ /* 0x000ff00000000800 */
[----:B------:R-:W-:Y:S08]  /*7120*/  MUFU.EX2 R123, R123 ;  /* 0x0000007b007b7308 */ /* 0x000ff00000000800 */
[----:B------:R-:W1:Y:S08]  /*7130*/  MUFU.EX2 R124, R124 ;  /* 0x0000007c007c7308 */ /* 0x000e700000000800 */
[----:B------:R-:W-:Y:S08]  /*7140*/  MUFU.EX2 R125, R125 ;  /* 0x0000007d007d7308 */ /* 0x000ff00000000800 */
[----:B------:R-:W4:Y:S01]  /*7150*/  MUFU.EX2 R126, R126 ;  /* 0x0000007e007e7308 */ /* 0x000f220000000800 */
[----:B-1----:R-:W-:-:S02]  /*7160*/  F2FP.BF16.PACK_AB R4, R109, R108 ;  /* 0x0000006c6d04723e */ /* 0x002fc400000010ff */
[----:B------:R-:W-:Y:S02]  /*7170*/  F2FP.BF16.PACK_AB R5, R104, R105 ;  /* 0x000000696805723e */ /* 0x000fe400000010ff */
[----:B------:R-:W-:Y:S02]  /*7180*/  F2FP.BF16.PACK_AB R6, R106, R110 ;  /* 0x0000006e6a06723e */ /* 0x000fe400000010ff */
[----:B------:R-:W-:Y:S01]  /*7190*/  F2FP.BF16.PACK_AB R7, R99, R98 ;  /* 0x000000626307723e */ /* 0x000fe200000010ff */
[----:B------:R-:W-:-:S06]  /*71a0*/  FADD.FTZ R2, R245, R0 ;  /* 0x00000000f5027221 */ /* 0x000fcc0000010000 */
[----:B------:R-:W-:Y:S01]  /*71b0*/  HMMA.16816.F32.BF16 R100, R4, R20, R100 ;  /* 0x000000140464723c */ /* 0x000fe20000041864 */
[----:B------:R-:W-:-:S07]  /*71c0*/  FADD.FTZ R0, R3, R25 ;  /* 0x0000001903007221 */ /* 0x000fce0000010000 */
[C---:B------:R-:W-:Y:S08]  /*71d0*/  HMMA.16816.F32.BF16 R88, R4.reuse, R22, R88 ;  /* 0x000000160458723c */ /* 0x040ff00000041858 */
[C---:B------:R-:W-:Y:S08]  /*71e0*/  HMMA.16816.F32.BF16 R84, R4.reuse, R16, R84 ;  /* 0x000000100454723c */ /* 0x040ff00000041854 */
[C---:B------:R-:W-:Y:S08]  /*71f0*/  HMMA.16816.F32.BF16 R76, R4.reuse, R18, R76 ;  /* 0x00000012044c723c */ /* 0x040ff0000004184c */
[C---:B------:R-:W-:Y:S08]  /*7200*/  HMMA.16816.F32.BF16 R68, R4.reuse, R12, R68 ;  /* 0x0000000c0444723c */ /* 0x040ff00000041844 */
[C---:B------:R-:W-:Y:S08]  /*7210*/  HMMA.16816.F32.BF16 R64, R4.reuse, R14, R64 ;  /* 0x0000000e0440723c */ /* 0x040ff00000041840 */
[C---:B----4-:R-:W-:Y:S08]  /*7220*/  HMMA.16816.F32.BF16 R56, R4.reuse, R8, R56 ;  /* 0x000000080438723c */ /* 0x050ff00000041838 */
[----:B------:R-:W-:Y:S01]  /*7230*/  HMMA.16816.F32.BF16 R36, R4, R10, R116 ;  /* 0x0000000a0424723c */ /* 0x000fe20000041874 */
[----:B------:R-:W-:Y:S01]  /*7240*/  IMAD.MOV.U32 R128, RZ, RZ, R188 ;  /* 0x000000ffff807224 */ /* 0x000fe200078e00bc */
[----:B------:R-:W-:-:S02]  /*7250*/  MOV R237, R166 ;  /* 0x000000a600ed7202 */ /* 0x000fc40000000f00 */
[----:B------:R-:W-:Y:S02]  /*7260*/  MOV R211, R164 ;  /* 0x000000a400d37202 */ /* 0x000fe40000000f00 */
[----:B------:R-:W-:Y:S02]  /*7270*/  MOV R130, R163 ;  /* 0x000000a300827202 */ /* 0x000fe40000000f00 */
[----:B------:R-:W-:Y:S01]  /*7280*/  MOV R129, R190 ;  /* 0x000000be00817202 */ /* 0x000fe20000000f00 */
[----:B------:R-:W-:Y:S01]  /*7290*/  IMAD.MOV.U32 R131, RZ, RZ, R162 ;  /* 0x000000ffff837224 */ /* 0x000fe200078e00a2 */
[----:B------:R-:W-:Y:S01]  /*72a0*/  F2FP.BF16.PACK_AB R4, R120, R97 ;  /* 0x000000617804723e */ /* 0x000fe200000010ff */
[----:B------:R-:W-:Y:S01]  /*72b0*/  IMAD.MOV.U32 R134, RZ, RZ, R171 ;  /* 0x000000ffff867224 */ /* 0x000fe200078e00ab */
[----:B------:R-:W-:Y:S02]  /*72c0*/  F2FP.BF16.PACK_AB R5, R124, R123 ;  /* 0x0000007b7c05723e */ /* 0x000fe400000010ff */
[----:B------:R-:W-:-:S02]  /*72d0*/  MOV R133, R156 ;  /* 0x0000009c00857202 */ /* 0x000fc40000000f00 */
[----:B------:R-:W-:Y:S01]  /*72e0*/  MOV R132, R161 ;  /* 0x000000a100847202 */ /* 0x000fe20000000f00 */
[----:B------:R-:W-:Y:S01]  /*72f0*/  IMAD.MOV.U32 R240, RZ, RZ, R170 ;  /* 0x000000fffff07224 */ /* 0x000fe200078e00aa */
[----:B------:R-:W-:Y:S02]  /*7300*/  F2FP.BF16.PACK_AB R6, R122, R121 ;  /* 0x000000797a06723e */ /* 0x000fe400000010ff */
[----:B------:R-:W-:Y:S02]  /*7310*/  MOV R196, R176 ;  /* 0x000000b000c47202 */ /* 0x000fe40000000f00 */
[----:B------:R-:W-:Y:S01]  /*7320*/  MOV R135, R247 ;  /* 0x000000f700877202 */ /* 0x000fe20000000f00 */
[----:B------:R-:W-:Y:S01]  /*7330*/  IMAD.MOV.U32 R177, RZ, RZ, R148 ;  /* 0x000000ffffb17224 */ /* 0x000fe200078e0094 */
[----:B------:R-:W-:Y:S01]  /*7340*/  F2FP.BF16.PACK_AB R7, R126, R125 ;  /* 0x0000007d7e07723e */ /* 0x000fe200000010ff */
[----:B------:R-:W-:Y:S01]  /*7350*/  IMAD.MOV.U32 R197, RZ, RZ, R246 ;  /* 0x000000ffffc57224 */ /* 0x000fe200078e00f6 */
[----:B------:R-:W-:-:S02]  /*7360*/  MOV R245, R169 ;  /* 0x000000a900f57202 */ /* 0x000fc40000000f00 */
[----:B------:R-:W-:Y:S02]  /*7370*/  MOV R238, R150 ;  /* 0x0000009600ee7202 */ /* 0x000fe40000000f00 */
[----:B------:R-:W-:Y:S01]  /*7380*/  MOV R241, R151 ;  /* 0x0000009700f17202 */ /* 0x000fe20000000f00 */
[C---:B------:R-:W-:Y:S01]  /*7390*/  HMMA.16816.F32.BF16 R28, R4.reuse, R12, R28 ;  /* 0x0000000c041c723c */ /* 0x040fe2000004181c */
[----:B------:R-:W-:Y:S02]  /*73a0*/  MOV R239, R149 ;  /* 0x0000009500ef7202 */ /* 0x000fe40000000f00 */
[----:B------:R-:W-:Y:S01]  /*73b0*/  MOV R243, R157 ;  /* 0x0000009d00f37202 */ /* 0x000fe20000000f00 */
[----:B------:R-:W-:Y:S01]  /*73c0*/  IMAD.MOV.U32 R244, RZ, RZ, R158 ;  /* 0x000000fffff47224 */ /* 0x000fe200078e009e */
[----:B------:R-:W-:Y:S01]  /*73d0*/  MOV R210, R159 ;  /* 0x0000009f00d27202 */ /* 0x000fe20000000f00 */
[----:B------:R-:W-:Y:S01]  /*73e0*/  MUFU.EX2 R62, R62 ;  /* 0x0000003e003e7308 */ /* 0x000fe20000000800 */
[----:B------:R1:W5:Y:S01]  /*73f0*/  LDL.LU R3, [R1+0xcc] ;  /* 0x0000cc0001037983 */ /* 0x0003620000300800 */
[C---:B------:R-:W-:Y:S08]  /*7400*/  HMMA.16816.F32.BF16 R184, R4.reuse, R8, R92 ;  /* 0x0000000804b8723c */ /* 0x040ff0000004185c */
[----:B------:R-:W-:Y:S01]  /*7410*/  HMMA.16816.F32.BF16 R52, R4, R20, R52 ;  /* 0x000000140434723c */ /* 0x000fe20000041834 */
[----:B------:R-:W-:-:S07]  /*7420*/  FADD.FTZ R9, R72, R26 ;  /* 0x0000001a48097221 */ /* 0x000fce0000010000 */
[----:B------:R-:W-:Y:S01]  /*7430*/  HMMA.16816.F32.BF16 R48, R4, R22, R48 ;  /* 0x000000160430723c */ /* 0x000fe20000041830 */
[----:B------:R-:W-:-:S07]  /*7440*/  FADD.FTZ R8, R250, R24 ;  /* 0x00000018fa087221 */ /* 0x000fce0000010000 */
[C---:B------:R-:W-:Y:S08]  /*7450*/  HMMA.16816.F32.BF16 R44, R4.reuse, R16, R44 ;  /* 0x00000010042c723c */ /* 0x040ff0000004182c */
[C---:B------:R-:W-:Y:S08]  /*7460*/  HMMA.16816.F32.BF16 R40, R4.reuse, R18, R40 ;  /* 0x000000120428723c */ /* 0x040ff00000041828 */
[C---:B------:R-:W-:Y:S01]  /*7470*/  HMMA.16816.F32.BF16 R32, R4.reuse, R14, R32 ;  /* 0x0000000e0420723c */ /* 0x040fe20000041820 */
[----:B------:R-:W-:Y:S01]  /*7480*/  MOV R199, R240 ;  /* 0x000000f000c77202 */ /* 0x000fe20000000f00 */
[----:B------:R-:W-:Y:S01]  /*7490*/  IMAD.MOV.U32 R212, RZ, RZ, R239 ;  /* 0x000000ffffd47224 */ /* 0x000fe200078e00ef */
[----:B------:R-:W-:Y:S01]  /*74a0*/  MOV R198, R245 ;  /* 0x000000f500c67202 */ /* 0x000fe20000000f00 */
[----:B------:R-:W-:Y:S01]  /*74b0*/  IMAD.MOV.U32 R215, RZ, RZ, R241 ;  /* 0x000000ffffd77224 */ /* 0x000fe200078e00f1 */
[----:B------:R-:W-:Y:S01]  /*74c0*/  MOV R214, R177 ;  /* 0x000000b100d67202 */ /* 0x000fe20000000f00 */
[----:B------:R-:W-:Y:S01]  /*74d0*/  IMAD.MOV.U32 R170, RZ, RZ, R165 ;  /* 0x000000ffffaa7224 */ /* 0x000fe200078e00a5 */
[----:B------:R-:W-:Y:S01]  /*74e0*/  MOV R213, R238 ;  /* 0x000000ee00d57202 */ /* 0x000fe20000000f00 */
[----:B------:R-:W-:Y:S01]  /*74f0*/  HMMA.16816.F32.BF16 R20, R4, R10, R80 ;  /* 0x0000000a0414723c */ /* 0x000fe20000041850 */
[----:B------:R-:W-:-:S02]  /*7500*/  MOV R169, R167 ;  /* 0x000000a700a97202 */ /* 0x000fc40000000f00 */
[----:B------:R-:W-:Y:S01]  /*7510*/  MOV R171, R189 ;  /* 0x000000bd00ab7202 */ /* 0x000fe20000000f00 */
[----:B------:R-:W-:Y:S01]  /*7520*/  IMAD.MOV.U32 R247, RZ, RZ, R191 ;  /* 0x000000fffff77224 */ /* 0x000fe200078e00bf */
[----:B------:R-:W-:Y:S01]  /*7530*/  MOV R246, R147 ;  /* 0x0000009300f67202 */ /* 0x000fe20000000f00 */
[----:B------:R-:W4:Y:S01]  /*7540*/  MUFU.EX2 R24, R141 ;  /* 0x0000008d00187308 */ /* 0x000f220000000800 */
[----:B------:R-:W-:Y:S01]  /*7550*/  FADD.FTZ R4, R211, R9 ;  /* 0x00000009d3047221 */ /* 0x000fe20000010000 */
[----:B------:R-:W1:Y:S01]  /*7560*/  LDSM.16.MT88.4 R148, [R216+0xb800] ;  /* 0x00b80000d894783b */ /* 0x000e620000004200 */
[----:B------:R-:W-:Y:S01]  /*7570*/  FADD.FTZ R5, R237, R8 ;  /* 0x00000008ed057221 */ /* 0x000fe20000010000 */
[----:B------:R-:W-:Y:S02]  /*7580*/  MOV R211, R160 ;  /* 0x000000a000d37202 */ /* 0x000fe40000000f00 */
[----:B------:R-:W-:Y:S01]  /*7590*/  MOV R237, R145 ;  /* 0x0000009100ed7202 */ /* 0x000fe20000000f00 */
[----:B------:R-:W-:Y:S01]  /*75a0*/  IMAD.MOV.U32 R241, RZ, RZ, R146 ;  /* 0x000000fffff17224 */ /* 0x000fe200078e0092 */
[----:B------:R-:W-:Y:S01]  /*75b0*/  MOV R239, R173 ;  /* 0x000000ad00ef7202 */ /* 0x000fe20000000f00 */
[----:B------:R-:W-:Y:S01]  /*75c0*/  MUFU.EX2 R96, R136 ;  /* 0x0000008800607308 */ /* 0x000fe20000000800 */
[----:B------:R-:W-:Y:S01]  /*75d0*/  MOV R238, R174 ;  /* 0x000000ae00ee7202 */ /* 0x000fe20000000f00 */
[----:B------:R-:W-:Y:S01]  /*75e0*/  IMAD.MOV.U32 R240, RZ, RZ, R172 ;  /* 0x000000fffff07224 */ /* 0x000fe200078e00ac */
[----:B------:R-:W-:Y:S01]  /*75f0*/  MOV R245, R175 ;  /* 0x000000af00f57202 */ /* 0x000fe20000000f00 */
[----:B------:R-:W1:Y:S01]  /*7600*/  LDSM.16.MT88.4 R164, [R219+0xb800] ;  /* 0x00b80000dba4783b */ /* 0x000e620000004200 */
[----:B--2---:R-:W-:-:S03]  /*7610*/  FADD.FTZ R12, R234, R0 ;  /* 0x00000000ea0c7221 */ /* 0x004fc60000010000 */
[----:B------:R-:W-:Y:S01]  /*7620*/  MUFU.EX2 R63, R63 ;  /* 0x0000003f003f7308 */ /* 0x000fe20000000800 */
[----:B------:R-:W2:Y:S01]  /*7630*/  LDSM.16.MT88.4 R16, [R218+0xb800] ;  /* 0x00b80000da10783b */ /* 0x000ea20000004200 */
[----:B---3--:R-:W-:Y:S02]  /*7640*/  FADD.FTZ R2, R235, R2 ;  /* 0x00000002eb027221 */ /* 0x008fe40000010000 */
[----:B------:R-:W-:Y:S01]  /*7650*/  FADD.FTZ R6, R128, R12 ;  /* 0x0000000c80067221 */ /* 0x000fe20000010000 */
[----:B------:R-:W-:Y:S01]  /*7660*/  MOV R128, R129 ;  /* 0x0000008100807202 */ /* 0x000fe20000000f00 */
[----:B------:R-:W-:Y:S02]  /*7670*/  IMAD.MOV.U32 R129, RZ, RZ, R130 ;  /* 0x000000ffff817224 */ /* 0x000fe400078e0082 */
[----:B------:R-:W-:Y:S01]  /*7680*/  MUFU.EX2 R75, R138 ;  /* 0x0000008a004b7308 */ /* 0x000fe20000000800 */
[----:B------:R-:W-:Y:S01]  /*7690*/  FADD.FTZ R0, R144, R2 ;  /* 0x0000000290007221 */ /* 0x000fe20000010000 */
[----:B------:R3:W5:Y:S01]  /*76a0*/  LDL.LU R72, [R1+0xc8] ;  /* 0x0000c80001487983 */ /* 0x0007620000300800 */
[----:B------:R-:W-:Y:S01]  /*76b0*/  FADD.FTZ R4, R128, R4 ;  /* 0x0000000480047221 */ /* 0x000fe20000010000 */
[----:B------:R-:W-:Y:S01]  /*76c0*/  MOV R119, R129 ;  /* 0x0000008100777202 */ /* 0x000fe20000000f00 */
[----:B------:R-:W-:Y:S01]  /*76d0*/  FADD.FTZ R2, R232, R5 ;  /* 0x00000005e8027221 */ /* 0x000fe20000010000 */
[----:B------:R-:W-:Y:S01]  /*76e0*/  MOV R130, R131 ;  /* 0x0000008300827202 */ /* 0x000fe20000000f00 */
[----:B------:R-:W-:-:S02]  /*76f0*/  FADD.FTZ R0, R231, R0 ;  /* 0x00000000e7007221 */ /* 0x000fc40000010000 */
[----:B------:R-:W-:Y:S01]  /*7700*/  FADD.FTZ R6, R230, R6 ;  /* 0x00000006e6067221 */ /* 0x000fe20000010000 */
[----:B------:R-:W-:Y:S01]  /*7710*/  MOV R131, R132 ;  /* 0x0000008400837202 */ /* 0x000fe20000000f00 */
[----:B------:R-:W-:Y:S01]  /*7720*/  FADD.FTZ R4, R229, R4 ;  /* 0x00000004e5047221 */ /* 0x000fe20000010000 */
[----:B------:R-:W1:Y:S01]  /*7730*/  MUFU.EX2 R11, R153 ;  /* 0x00000099000b7308 */ /* 0x000e620000000800 */
[----:B------:R-:W-:Y:S01]  /*7740*/  FADD.FTZ R2, R228, R2 ;  /* 0x00000002e4027221 */ /* 0x000fe20000010000 */
[----:B------:R3:W5:Y:S01]  /*7750*/  LDL.LU R250, [R1+0xc4] ;  /* 0x0000c40001fa7983 */ /* 0x0007620000300800 */
[----:B------:R-:W-:Y:S01]  /*7760*/  IMAD.MOV.U32 R132, RZ, RZ, R133 ;  /* 0x000000ffff847224 */ /* 0x000fe200078e0085 */
[----:B------:R-:W-:Y:S01]  /*7770*/  MOV R133, R134 ;  /* 0x0000008600857202 */ /* 0x000fe20000000f00 */
[----:B------:R-:W-:Y:S01]  /*7780*/  FADD.FTZ R5, R227, R0 ;  /* 0x00000000e3057221 */ /* 0x000fe20000010000 */
[----:B------:R-:W-:Y:S01]  /*7790*/  MOV R134, R135 ;  /* 0x0000008700867202 */ /* 0x000fe20000000f00 */
[----:B------:R-:W-:Y:S01]  /*77a0*/  FADD.FTZ R0, R119, R6 ;  /* 0x0000000677007221 */ /* 0x000fe20000010000 */
[----:B------:R-:W-:Y:S01]  /*77b0*/  MOV R111, R131 ;  /* 0x00000083006f7202 */ /* 0x000fe20000000f00 */
[----:B------:R-:W-:-:S02]  /*77c0*/  IMAD.MOV.U32 R135, RZ, RZ, R196 ;  /* 0x000000ffff877224 */ /* 0x000fc400078e00c4 */
[----:B------:R-:W-:Y:S02]  /*77d0*/  FADD.FTZ R4, R225, R4 ;  /* 0x00000004e1047221 */ /* 0x000fe40000010000 */
[----:B------:R-:W-:Y:S01]  /*77e0*/  FADD.FTZ R2, R224, R2 ;  /* 0x00000002e0027221 */ /* 0x000fe20000010000 */
[----:B------:R-:W-:Y:S01]  /*77f0*/  MOV R196, R197 ;  /* 0x000000c500c47202 */ /* 0x000fe20000000f00 */
[----:B------:R-:W-:Y:S01]  /*7800*/  IMAD.MOV.U32 R107, RZ, RZ, R130 ;  /* 0x000000ffff6b7224 */ /* 0x000fe200078e0082 */
[----:B------:R-:W1:Y:S01]  /*7810*/  MUFU.EX2 R15, R142 ;  /* 0x0000008e000f7308 */ /* 0x000e620000000800 */
[----:B------:R-:W-:Y:S01]  /*7820*/  FADD.FTZ R6, R223, R5 ;  /* 0x00000005df067221 */ /* 0x000fe20000010000 */
[----:B------:R-:W-:Y:S01]  /*7830*/  MOV R197, R198 ;  /* 0x000000c600c57202 */ /* 0x000fe20000000f00 */
[----:B------:R-:W-:Y:S01]  /*7840*/  FADD.FTZ R5, R222, R0 ;  /* 0x00000000de057221 */ /* 0x000fe20000010000 */
[----:B------:R-:W-:Y:S01]  /*7850*/  MOV R112, R132 ;  /* 0x0000008400707202 */ /* 0x000fe20000000f00 */
[----:B------:R-:W-:Y:S01]  /*7860*/  IMAD.MOV.U32 R198, RZ, RZ, R199 ;  /* 0x000000ffffc67224 */ /* 0x000fe200078e00c7 */
[----:B------:R-:W-:Y:S01]  /*7870*/  MOV R114, R134 ;  /* 0x0000008600727202 */ /* 0x000fe20000000f00 */
[----:B------:R-:W-:Y:S01]  /*7880*/  IMAD.MOV.U32 R113, RZ, RZ, R133 ;  /* 0x000000ffff717224 */ /* 0x000fe200078e0085 */
[----:B------:R-:W-:Y:S01]  /*7890*/  MOV R199, R212 ;  /* 0x000000d400c77202 */ /* 0x000fe20000000f00 */
[----:B------:R-:W-:Y:S01]  /*78a0*/  FADD.FTZ R7, R221, R4 ;  /* 0x00000004dd077221 */ /* 0x000fe20000010000 */
[----:B------:R-:W-:Y:S01]  /*78b0*/  MOV R115, R135 ;  /* 0x0000008700737202 */ /* 0x000fe20000000f00 */
[----:B------:R-:W-:Y:S01]  /*78c0*/  FADD.FTZ R2, R220, R2 ;  /* 0x00000002dc027221 */ /* 0x000fe20000010000 */
[----:B------:R-:W-:Y:S01]  /*78d0*/  MOV R212, R213 ;  /* 0x000000d500d47202 */ /* 0x000fe20000000f00 */
[----:B------:R-:W-:Y:S01]  /*78e0*/  FADD.FTZ R0, R107, R6 ;  /* 0x000000066b007221 */ /* 0x000fe20000010000 */
[----:B------:R-:W1:Y:S01]  /*78f0*/  MUFU.EX2 R10, R154 ;  /* 0x0000009a000a7308 */ /* 0x000e620000000800 */
[----:B------:R-:W-:Y:S01]  /*7900*/  FADD.FTZ R4, R111, R5 ;  /* 0x000000056f047221 */ /* 0x000fe20000010000 */
[----:B------:R-:W-:Y:S01]  /*7910*/  MOV R129, R197 ;  /* 0x000000c500817202 */ /* 0x000fe20000000f00 */
[----:B------:R-:W-:Y:S01]  /*7920*/  IMAD.MOV.U32 R213, RZ, RZ, R214 ;  /* 0x000000ffffd57224 */ /* 0x000fe200078e00d6 */
[----:B------:R-:W-:Y:S01]  /*7930*/  MOV R214, R215 ;  /* 0x000000d700d67202 */ /* 0x000fe20000000f00 */
[----:B------:R-:W-:Y:S01]  /*7940*/  IMAD.MOV.U32 R128, RZ, RZ, R196 ;  /* 0x000000ffff807224 */ /* 0x000fe200078e00c4 */
[----:B------:R-:W-:Y:S01]  /*7950*/  MOV R215, R169 ;  /* 0x000000a900d77202 */ /* 0x000fe20000000f00 */
[----:B------:R-:W-:Y:S01]  /*7960*/  FADD.FTZ R6, R112, R7 ;  /* 0x0000000770067221 */ /* 0x000fe20000010000 */
[----:B------:R-:W1:Y:S01]  /*7970*/  MUFU.EX2 R14, R143 ;  /* 0x0000008f000e7308 */ /* 0x000e620000000800 */
[----:B------:R-:W-:Y:S01]  /*7980*/  FADD.FTZ R5, R113, R2 ;  /* 0x0000000271057221 */ /* 0x000fe20000010000 */
[----:B------:R-:W-:Y:S01]  /*7990*/  MOV R130, R198 ;  /* 0x000000c600827202 */ /* 0x000fe20000000f00 */
[----:B------:R-:W-:Y:S01]  /*79a0*/  FADD.FTZ R2, R114, R0 ;  /* 0x0000000072027221 */ /* 0x000fe20000010000 */
[----:B------:R-:W-:Y:S01]  /*79b0*/  MOV R132, R212 ;  /* 0x000000d400847202 */ /* 0x000fe20000000f00 */
[----:B------:R-:W-:Y:S01]  /*79c0*/  IMAD.MOV.U32 R169, RZ, RZ, R170 ;  /* 0x000000ffffa97224 */ /* 0x000fe200078e00aa */
[----:B------:R3:W5:Y:S01]  /*79d0*/  LDL.LU R235, [R1+0xc0] ;  /* 0x0000c00001eb7983 */ /* 0x0007620000300800 */
[----:B------:R-:W-:-:S02]  /*79e0*/  IMAD.MOV.U32 R131, RZ, RZ, R199 ;  /* 0x000000ffff837224 */ /* 0x000fc400078e00c7 */
[----:B------:R-:W-:Y:S01]  /*79f0*/  FADD.FTZ R0, R115, R4 ;  /* 0x0000000473007221 */ /* 0x000fe20000010000 */
[----:B------:R-:W-:Y:S01]  /*7a00*/  MOV R170, R233 ;  /* 0x000000e900aa7202 */ /* 0x000fe20000000f00 */
[----:B------:R-:W-:Y:S01]  /*7a10*/  FADD.FTZ R6, R128, R6 ;  /* 0x0000000680067221 */ /* 0x000fe20000010000 */
[----:B------:R-:W-:Y:S01]  /*7a20*/  MOV R133, R213 ;  /* 0x000000d500857202 */ /* 0x000fe20000000f00 */
[----:B------:R-:W-:Y:S01]  /*7a30*/  FADD.FTZ R4, R129, R5 ;  /* 0x0000000581047221 */ /* 0x000fe20000010000 */
[----:B------:R-:W-:Y:S01]  /*7a40*/  MOV R135, R215 ;  /* 0x000000d700877202 */ /* 0x000fe20000000f00 */
[----:B------:R-:W-:Y:S01]  /*7a50*/  FADD.FTZ R0, R131, R0 ;  /* 0x0000000083007221 */ /* 0x000fe20000010000 */
[----:B------:R-:W-:Y:S01]  /*7a60*/  MOV R212, R169 ;  /* 0x000000a900d47202 */ /* 0x000fe20000000f00 */
[----:B------:R-:W-:Y:S02]  /*7a70*/  IMAD.MOV.U32 R134, RZ, RZ, R214 ;  /* 0x000000ffff867224 */ /* 0x000fe400078e00d6 */
[----:B------:R-:W-:Y:S01]  /*7a80*/  FADD.FTZ R2, R130, R2 ;  /* 0x0000000282027221 */ /* 0x000fe20000010000 */
        /* <DEDUP_REMOVED lines=9> */
[----:B------:R3:W5:Y:S01]  /*7b20*/  LDL.LU R233, [R1+0xb8] ;  /* 0x0000b80001e97983 */ /* 0x0007620000300800 */
[----:B------:R-:W-:Y:S02]  /*7b30*/  FADD.FTZ R5, R212, R5 ;  /* 0x00000005d4057221 */ /* 0x000fe40000010000 */
        /* <DEDUP_REMOVED lines=13> */
[----:B------:R-:W-:Y:S01]  /*7c10*/  FADD.FTZ R4, R241, R4 ;  /* 0x00000004f1047221 */ /* 0x000fe20000010000 */
[----:B------:R3:W5:Y:S01]  /*7c20*/  LDL.LU R229, [R1+0xa8] ;  /* 0x0000a80001e57983 */ /* 0x0007620000300800 */
[----:B------:R-:W-:Y:S02]  /*7c30*/  FADD.FTZ R0, R239, R0 ;  /* 0x00000000ef007221 */ /* 0x000fe40000010000 */
[----:B------:R-:W-:Y:S01]  /*7c40*/  FADD.FTZ R2, R238, R2 ;  /* 0x00000002ee027221 */ /* 0x000fe20000010000 */
        /* <DEDUP_REMOVED lines=32> */
[----:B------:R3:W5:Y:S01]  /*7e50*/  LDL.LU R220, [R1+0x84] ;  /* 0x0000840001dc7983 */ /* 0x0007620000300800 */
        /* <DEDUP_REMOVED lines=16> */
[----:B----4-:R-:W-:Y:S02]  /*7f60*/  FADD.FTZ R5, R24, R5 ;  /* 0x0000000518057221 */ /* 0x010fe40000010000 */
[----:B-1----:R-:W-:Y:S02]  /*7f70*/  FADD.FTZ R4, R11, R4 ;  /* 0x000000040b047221 */ /* 0x002fe40000010000 */
        /* <DEDUP_REMOVED lines=13> */
[----:B------:R-:W-:Y:S01]  /*8050*/  FADD.FTZ R2, R60, R2 ;  /* 0x000000023c027221 */ /* 0x000fe20000010000 */
        /* <DEDUP_REMOVED lines=16> */
[C---:B------:R-:W-:Y:S08]  /*8160*/  HMMA.16816.F32.BF16 R172, R192.reuse, R180, R68 ;  /* 0x000000b4c0ac723c */ /* 0x040ff00000041844 */
[----:B------:R-:W-:Y:S08]  /*8170*/  HMMA.16816.F32.BF16 R176, R192, R182, R64 ;  /* 0x000000b6c0b0723c */ /* 0x000ff00000041840 */
[C---:B------:R-:W-:Y:S08]  /*8180*/  HMMA.16816.F32.BF16 R140, R196.reuse, R148, R52 ;  /* 0x00000094c48c723c */ /* 0x040ff00000041834 */
[C---:B------:R-:W-:Y:S08]  /*8190*/  HMMA.16816.F32.BF16 R152, R196.reuse, R164, R44 ;  /* 0x000000a4c498723c */ /* 0x040ff0000004182c */
[----:B------:R-:W-:Y:S08]  /*81a0*/  HMMA.16816.F32.BF16 R168, R196, R180, R28 ;  /* 0x000000b4c4a8723c */ /* 0x000ff0000004181c */
[----:B--2---:R-:W-:Y:S08]  /*81b0*/  HMMA.16816.F32.BF16 R188, R192, R16, R56 ;  /* 0x00000010c0bc723c */ /* 0x004ff00000041838 */
[C---:B------:R-:W-:Y:S08]  /*81c0*/  HMMA.16816.F32.BF16 R148, R196.reuse, R150, R48 ;  /* 0x00000096c494723c */ /* 0x040ff00000041830 */
[C---:B------:R-:W-:Y:S08]  /*81d0*/  HMMA.16816.F32.BF16 R164, R196.reuse, R166, R40 ;  /* 0x000000a6c4a4723c */ /* 0x040ff00000041828 */
[C---:B------:R-:W-:Y:S08]  /*81e0*/  HMMA.16816.F32.BF16 R180, R196.reuse, R182, R32 ;  /* 0x000000b6c4b4723c */ /* 0x040ff00000041820 */
[----:B------:R-:W-:Y:S08]  /*81f0*/  HMMA.16816.F32.BF16 R184, R196, R16, R184 ;  /* 0x00000010c4b8723c */ /* 0x000ff000000418b8 */
[-C--:B------:R-:W-:Y:S08]  /*8200*/  HMMA.16816.F32.BF16 R192, R192, R18.reuse, R36 ;  /* 0x00000012c0c0723c */ /* 0x080ff00000041824 */
[----:B------:R-:W-:Y:S01]  /*8210*/  HMMA.16816.F32.BF16 R196, R196, R18, R20 ;  /* 0x00000012c4c4723c */ /* 0x000fe20000041814 */
[----:B------:R-:W-:Y:S01]  /*8220*/  @!UPT UIADD3 URZ, URZ, URZ, URZ ;  /* 0x0000003f3f3ff290 */ /* 0x000fe2000fffe03f */
[----:B------:R-:W-:Y:S11]  /*8230*/  @!P0 BRA `(.L_x_11) ;  /* 0x0000608000008947 */ /* 0x000ff60003800000 */
[----:B---3-5:R-:W-:Y:S01]  /*8240*/  IADD3 R0, R250, -0x2, RZ ;  /* 0xfffffffefa007810 */ /* 0x028fe20007ffe0ff */
[----:B------:R-:W-:Y:S01]  /*8250*/  IMAD.MOV.U32 R133, RZ, RZ, R73 ;  /* 0x000000ffff857224 */ /* 0x000fe200078e0049 */
[----:B------:R-:W-:Y:S01]  /*8260*/  MOV R135, R3 ;  /* 0x0000000300877202 */ /* 0x000fe20000000f00 */
[----:B------:R-:W-:Y:S01]  /*8270*/  IMAD.MOV.U32 R132, RZ, RZ, R74 ;  /* 0x000000ffff847224 */ /* 0x000fe200078e004a */
[----:B------:R-:W-:Y:S01]  /*8280*/  MOV R134, R72 ;  /* 0x0000004800867202 */ /* 0x000fe20000000f00 */
[----:B------:R1:W-:Y:S01]  /*8290*/  STL [R1+0x2c], R0 ;  /* 0x00002c0001007387 */ /* 0x0003e20000100800 */
[----:B------:R-:W-:Y:S05]  /*82a0*/  BRA `(.L_x_12) ;  /* 0x0000027000007947 */ /* 0x000fea0003800000 */
.L_x_14:
        /* <DEDUP_REMOVED lines=39> */
.L_x_12:
[----:B------:R-:W2:Y:S01]  /*8520*/  LDL R236, [R1+0x2c] ;  /* 0x00002c0001ec7983 */ /* 0x000ea20000100800 */
[----:B------:R-:W-:Y:S04]  /*8530*/  DEPBAR.LE SB0, 0x0 ;  /* 0x000080000000791a */ /* 0x000fe80000000000 */
[----:B------:R-:W3:Y:S06]  /*8540*/  LDL.64 R14, [R1+0x50] ;  /* 0x00005000010e7983 */ /* 0x000eec0000100a00 */
[----:B------:R-:W4:Y:S04]  /*8550*/  LDL R6, [R1+0x40] ;  /* 0x0000400001067983 */ /* 0x000f280000100800 */
[----:B------:R-:W-:Y:S01]  /*8560*/  BAR.SYNC.DEFER_BLOCKING 0x0 ;  /* 0x0000000000007b1d */ /* 0x000fe20000010000 */
[----:B-12---:R-:W-:Y:S01]  /*8570*/  SHF.R.S32.HI R0, RZ, 0x1f, R236 ;  /* 0x0000001fff007819 */ /* 0x006fe200000114ec */
[----:B------:R-:W-:Y:S04]  /*8580*/  IMAD.WIDE.U32 R4, R236, c[0x0][0x1a0], RZ ;  /* 0x00006800ec047a25 */ /* 0x000fe800078e00ff */
[----:B------:R-:W-:Y:S04]  /*8590*/  IMAD R0, R0, c[0x0][0x1a0], RZ ;  /* 0x0000680000007a24 */ /* 0x000fe800078e02ff */
[----:B------:R-:W-:Y:S01]  /*85a0*/  IMAD R2, R236, c[0x0][0x1a4], R0 ;  /* 0x00006900ec027a24 */ /* 0x000fe200078e0200 */
[----:B---3--:R-:W-:Y:S04]  /*85b0*/  LEA R0, P0, R4, R14, 0x7 ;  /* 0x0000000e04007211 */ /* 0x008fe800078038ff */
[----:B------:R-:W-:Y:S02]  /*85c0*/  IADD3 R3, R5, R2, RZ ;  /* 0x0000000205037210 */ /* 0x000fe40007ffe0ff */
[----:B------:R-:W-:Y:S02]  /*85d0*/  LEA R2, P1, R0, c[0x0][0x170], 0x1 ;  /* 0x00005c0000027a11 */ /* 0x000fe400078208ff */
[----:B----4-:R-:W-:Y:S02]  /*85e0*/  LEA.HI.X R4, R4, R6, R3, 0x7, P0 ;  /* 0x0000000604047211 */ /* 0x010fe400000f3c03 */
        /* <DEDUP_REMOVED lines=23> */
[----:B------:R1:W-:Y:S08]  /*8760*/  LDGSTS.E.BYPASS.LTC128B.128 [R235+0xa800], [R4.64] ;  /* 0x0a80000004eb7fae */ /* 0x0003f0000b901d48 */
[----:B------:R2:W-:Y:S08]  /*8770*/  LDGSTS.E.BYPASS.LTC128B.128 [R235+0xb000], [R2.64] ;  /* 0x0b00000002eb7fae */ /* 0x0005f0000b901d48 */
[----:B------:R1:W-:Y:S08]  /*8780*/  LDGSTS.E.BYPASS.LTC128B.128 [R235+0xb800], [R6.64] ;  /* 0x0b80000006eb7fae */ /* 0x0003f0000b901d48 */
[----:B------:R-:W-:Y:S08]  /*8790*/  LDSM.16.M88.4 R128, [R223] ;  /* 0x00000000df80783b */ /* 0x000ff00000000200 */
[----:B------:R-:W1:Y:S08]  /*87a0*/  LDSM.16.M88.4 R16, [R222] ;  /* 0x00000000de10783b */ /* 0x000e700000000200 */
[----:B------:R-:W4:Y:S08]  /*87b0*/  LDSM.16.M88.4 R124, [R223+0x2000] ;  /* 0x00200000df7c783b */ /* 0x000f300000000200 */
[----:B------:R-:W5:Y:S08]  /*87c0*/  LDSM.16.M88.4 R32, [R222+0x800] ;  /* 0x00080000de20783b */ /* 0x000f700000000200 */
[----:B------:R-:W2:Y:S08]  /*87d0*/  LDSM.16.M88.4 R48, [R222+0x1000] ;  /* 0x00100000de30783b */ /* 0x000eb00000000200 */
[----:B------:R-:W2:Y:S01]  /*87e0*/  LDSM.16.M88.4 R64, [R222+0x1800] ;  /* 0x00180000de40783b */ /* 0x000ea20000000200 */
[-C--:B-1----:R-:W-:Y:S07]  /*87f0*/  HMMA.16816.F32.BF16 R4, R128, R16.reuse, RZ ;  /* 0x000000108004723c */ /* 0x082fee00000418ff */
[----:B------:R-:W1:Y:S01]  /*8800*/  LDSM.16.M88.4 R80, [R222+0x2000] ;  /* 0x00200000de50783b */ /* 0x000e620000000200 */
[C---:B----4-:R-:W-:Y:S07]  /*8810*/  HMMA.16816.F32.BF16 R8, R124.reuse, R16, RZ ;  /* 0x000000107c08723c */ /* 0x050fee00000418ff */
[----:B------:R-:W0:Y:S01]  /*8820*/  LDGDEPBAR ;  /* 0x00000000000079af */ /* 0x000e220000000000 */
[-C--:B---3--:R-:W-:Y:S07]  /*8830*/  HMMA.16816.F32.BF16 R12, R124, R18.reuse, RZ ;  /* 0x000000127c0c723c */ /* 0x088fee00000418ff */
[----:B------:R-:W3:Y:S01]  /*8840*/  LDSM.16.M88.4 R96, [R222+0x2800] ;  /* 0x00280000de60783b */ /* 0x000ee20000000200 */
[C---:B------:R-:W-:Y:S07]  /*8850*/  HMMA.16816.F32.BF16 R16, R128.reuse, R18, RZ ;  /* 0x000000128010723c */ /* 0x040fee00000418ff */
[----:B------:R-:W4:Y:S01]  /*8860*/  LDSM.16.M88.4 R112, [R222+0x3000] ;  /* 0x00300000de70783b */ /* 0x000f220000000200 */
[-C--:B-----5:R-:W-:Y:S07]  /*8870*/  HMMA.16816.F32.BF16 R20, R128, R32.reuse, RZ ;  /* 0x000000208014723c */ /* 0x0a0fee00000418ff */
[----:B------:R-:W5:Y:S01]  /*8880*/  LDSM.16.M88.4 R200, [R222+0x3800] ;  /* 0x00380000dec8783b */ /* 0x000f620000000200 */
[C---:B------:R-:W-:Y:S07]  /*8890*/  HMMA.16816.F32.BF16 R24, R124.reuse, R32, RZ ;  /* 0x000000207c18723c */ /* 0x040fee00000418ff */
[----:B------:R-:W-:Y:S01]  /*88a0*/  LDSM.16.M88.4 R204, [R226] ;  /* 0x00000000e2cc783b */ /* 0x000fe20000000200 */
[-C--:B------:R-:W-:Y:S07]  /*88b0*/  HMMA.16816.F32.BF16 R28, R124, R34.reuse, RZ ;  /* 0x000000227c1c723c */ /* 0x080fee00000418ff */
[----:B------:R-:W1:Y:S01]  /*88c0*/  LDSM.16.M88.4 R208, [R221] ;  /* 0x00000000ddd0783b */ /* 0x000e620000000200 */
[C---:B------:R-:W-:Y:S07]  /*88d0*/  HMMA.16816.F32.BF16 R32, R128.reuse, R34, RZ ;  /* 0x000000228020723c */ /* 0x040fee00000418ff */
[----:B------:R-:W1:Y:S01]  /*88e0*/  LDSM.16.M88.4 R212, [R226+0x2000] ;  /* 0x00200000e2d4783b */ /* 0x000e620000000200 */
[-C--:B--2---:R-:W-:Y:S08]  /*88f0*/  HMMA.16816.F32.BF16 R36, R128, R48.reuse, RZ ;  /* 0x000000308024723c */ /* 0x084ff000000418ff */
[C---:B------:R-:W-:Y:S08]  /*8900*/  HMMA.16816.F32.BF16 R40, R124.reuse, R48, RZ ;  /* 0x000000307c28723c */ /* 0x040ff000000418ff */
[-C--:B------:R-:W-:Y:S08]  /*8910*/  HMMA.16816.F32.BF16 R44, R124, R50.reuse, RZ ;  /* 0x000000327c2c723c */ /* 0x080ff000000418ff */
[C---:B------:R-:W-:Y:S08]  /*8920*/  HMMA.16816.F32.BF16 R48, R128.reuse, R50, RZ ;  /* 0x000000328030723c */ /* 0x040ff000000418ff */
        /* <DEDUP_REMOVED lines=8> */
[-C--:B---3--:R-:W-:Y:S08]  /*89b0*/  HMMA.16816.F32.BF16 R84, R128, R96.reuse, RZ ;  /* 0x000000608054723c */ /* 0x088ff000000418ff */
[C---:B------:R-:W-:Y:S08]  /*89c0*/  HMMA.16816.F32.BF16 R88, R124.reuse, R96, RZ ;  /* 0x000000607c58723c */ /* 0x040ff000000418ff */
[-C--:B------:R-:W-:Y:S08]  /*89d0*/  HMMA.16816.F32.BF16 R92, R124, R98.reuse, RZ ;  /* 0x000000627c5c723c */ /* 0x080ff000000418ff */
[C---:B------:R-:W-:Y:S08]  /*89e0*/  HMMA.16816.F32.BF16 R96, R128.reuse, R98, RZ ;  /* 0x000000628060723c */ /* 0x040ff000000418ff */
[-C--:B----4-:R-:W-:Y:S08]  /*89f0*/  HMMA.16816.F32.BF16 R100, R128, R112.reuse, RZ ;  /* 0x000000708064723c */ /* 0x090ff000000418ff */
[C---:B------:R-:W-:Y:S08]  /*8a00*/  HMMA.16816.F32.BF16 R104, R124.reuse, R112, RZ ;  /* 0x000000707c68723c */ /* 0x040ff000000418ff */
[-C--:B------:R-:W-:Y:S08]  /*8a10*/  HMMA.16816.F32.BF16 R108, R124, R114.reuse, RZ ;  /* 0x000000727c6c723c */ /* 0x080ff000000418ff */
[C---:B------:R-:W-:Y:S08]  /*8a20*/  HMMA.16816.F32.BF16 R112, R128.reuse, R114, RZ ;  /* 0x000000728070723c */ /* 0x040ff000000418ff */
[-C--:B-----5:R-:W-:Y:S08]  /*8a30*/  HMMA.16816.F32.BF16 R116, R128, R200.reuse, RZ ;  /* 0x000000c88074723c */ /* 0x0a0ff000000418ff */
        /* <DEDUP_REMOVED lines=86> */
[----:B------:R-:W2:Y:S07]  /*8fa0*/  LDSM.16.M88.4 R204, [R225+0x2000] ;  /* 0x00200000e1cc783b */ /* 0x000eae0000000200 */
[-C--:B-1----:R-:W-:Y:S08]  /*8fb0*/  HMMA.16816.F32.BF16 R4, R212, R200.reuse, R4 ;  /* 0x000000c8d404723c */ /* 0x082ff00000041804 */
[C---:B--2---:R-:W-:Y:S08]  /*8fc0*/  HMMA.16816.F32.BF16 R8, R204.reuse, R200, R8 ;  /* 0x000000c8cc08723c */ /* 0x044ff00000041808 */
[-C--:B------:R-:W-:Y:S08]  /*8fd0*/  HMMA.16816.F32.BF16 R12, R204, R202.reuse, R12 ;  /* 0x000000cacc0c723c */ /* 0x080ff0000004180c */
[----:B------:R-:W-:Y:S01]  /*8fe0*/  FMUL.FTZ R5, R5, c[0x0][0x2ec] ;  /* 0x0000bb0005057a20 */ /* 0x000fe20000410000 */
[C---:B------:R-:W-:Y:S03]  /*8ff0*/  HMMA.16816.F32.BF16 R16, R212.reuse, R202, R16 ;  /* 0x000000cad410723c */ /* 0x040fe60000041810 */
[----:B------:R-:W1:Y:S01]  /*9000*/  MUFU.TANH R0, R5 ;  /* 0x0000000500007308 */ /* 0x000e620000002400 */
[----:B------:R-:W-:Y:S02]  /*9010*/  FMUL.FTZ R7, R7, c[0x0][0x2ec] ;  /* 0x0000bb0007077a20 */ /* 0x000fe40000410000 */
[----:B------:R-:W-:Y:S02]  /*9020*/  FMUL.FTZ R4, R4, c[0x0][0x2ec] ;  /* 0x0000bb0004047a20 */ /* 0x000fe40000410000 */
[----:B------:R-:W-:Y:S04]  /*9030*/  FMUL.FTZ R6, R6, c[0x0][0x2ec] ;  /* 0x0000bb0006067a20 */ /* 0x000fe80000410000 */
[----:B------:R-:W-:Y:S01]  /*9040*/  FMUL.FTZ R8, R8, c[0x0][0x2ec] ;  /* 0x0000bb0008087a20 */ /* 0x000fe20000410000 */
[----:B------:R-:W-:Y:S01]  /*9050*/  MUFU.TANH R243, R4 ;  /* 0x0000000400f37308 */ /* 0x000fe20000002400 */
[----:B------:R-:W-:Y:S02]  /*9060*/  FMUL.FTZ R9, R9, c[0x0][0x2ec] ;  /* 0x0000bb0009097a20 */ /* 0x000fe40000410000 */
[----:B------:R-:W-:Y:S02]  /*9070*/  FMUL.FTZ R10, R10, c[0x0][0x2ec] ;  /* 0x0000bb000a0a7a20 */ /* 0x000fe40000410000 */
[----:B------:R-:W-:Y:S02]  /*9080*/  FMUL.FTZ R11, R11, c[0x0][0x2ec] ;  /* 0x0000bb000b0b7a20 */ /* 0x000fe40000410000 */
[----:B------:R-:W-:Y:S02]  /*9090*/  FMUL.FTZ R14, R14, c[0x0][0x2ec] ;  /* 0x0000bb000e0e7a20 */ /* 0x000fe40000410000 */
[----:B------:R-:W-:Y:S01]  /*90a0*/  FMUL.FTZ R15, R15, c[0x0][0x2ec] ;  /* 0x0000bb000f0f7a20 */ /* 0x000fe20000410000 */
[----:B------:R-:W-:Y:S01]  /*90b0*/  MUFU.TANH R242, R6 ;  /* 0x0000000600f27308 */ /* 0x000fe20000002400 */
[----:B------:R-:W-:Y:S02]  /*90c0*/  FMUL.FTZ R16, R16, c[0x0][0x2ec] ;  /* 0x0000bb0010107a20 */ /* 0x000fe40000410000 */
[----:B------:R-:W-:Y:S01]  /*90d0*/  FMUL.FTZ R17, R17, c[0x0][0x2ec] ;  /* 0x0000bb0011117a20 */ /* 0x000fe20000410000 */
[----:B-1----:R1:W-:Y:S01]  /*90e0*/  STL [R1+0x8], R0 ;  /* 0x0000080001007387 */ /* 0x0023e20000100800 */
[----:B------:R-:W-:Y:S02]  /*90f0*/  FMUL.FTZ R18, R18, c[0x0][0x2ec] ;  /* 0x0000bb0012127a20 */ /* 0x000fe40000410000 */
[----:B------:R-:W-:Y:S02]  /*9100*/  FMUL.FTZ R19, R19, c[0x0][0x2ec] ;  /* 0x0000bb0013137a20 */ /* 0x000fe40000410000 */
[----:B------:R-:W-:Y:S01]  /*9110*/  FMUL.FTZ R12, R12, c[0x0][0x2ec] ;  /* 0x0000bb000c0c7a20 */ /* 0x000fe20000410000 */
[----:B------:R-:W-:Y:S01]  /*9120*/  MUFU.TANH R246, R8 ;  /* 0x0000000800f67308 */ /* 0x000fe20000002400 */
[----:B------:R-:W-:Y:S09]  /*9130*/  FMUL.FTZ R13, R13, c[0x0][0x2ec] ;  /* 0x0000bb000d0d7a20 */ /* 0x000ff20000410000 */
[----:B------:R-:W-:Y:S10]  /*9140*/  MUFU.TANH R241, R10 ;  /* 0x0000000a00f17308 */ /* 0x000ff40000002400 */
[----:B-1----:R1:W2:Y:S10]  /*9150*/  MUFU.TANH R0, R7 ;  /* 0x0000000700007308 */ /* 0x0022b40000002400 */
[----:B------:R-:W-:Y:S10]  /*9160*/  MUFU.TANH R252, R11 ;  /* 0x0000000b00fc7308 */ /* 0x000ff40000002400 */
[----:B------:R-:W-:Y:S01]  /*9170*/  MUFU.TANH R251, R12 ;  /* 0x0000000c00fb7308 */ /* 0x000fe20000002400 */
[----:B-1----:R-:W1:Y:S09]  /*9180*/  LDSM.16.M88.4 R4, [R220+0x800] ;  /* 0x00080000dc04783b */ /* 0x002e720000000200 */
[----:B------:R-:W-:Y:S01]  /*9190*/  MUFU.TANH R250, R13 ;  /* 0x0000000d00fa7308 */ /* 0x000fe20000002400 */
[----:B--2---:R2:W-:Y:S09]  /*91a0*/  STL [R1], R0 ;  /* 0x0000000001007387 */ /* 0x0045f20000100800 */
[----:B------:R-:W-:Y:S10]  /*91b0*/  MUFU.TANH R249, R14 ;  /* 0x0000000e00f97308 */ /* 0x000ff40000002400 */
[----:B------:R-:W-:Y:S10]  /*91c0*/  MUFU.TANH R248, R15 ;  /* 0x0000000f00f87308 */ /* 0x000ff40000002400 */
[----:B--2---:R2:W3:Y:S01]  /*91d0*/  MUFU.TANH R0, R9 ;  /* 0x0000000900007308 */ /* 0x0044e20000002400 */
[-C--:B-1----:R-:W-:Y:S09]  /*91e0*/  HMMA.16816.F32.BF16 R20, R212, R4.reuse, R20 ;  /* 0x00000004d414723c */ /* 0x082ff20000041814 */
[----:B------:R-:W-:Y:S01]  /*91f0*/  MUFU.TANH R237, R16 ;  /* 0x0000001000ed7308 */ /* 0x000fe20000002400 */
[C---:B------:R-:W-:Y:S09]  /*9200*/  HMMA.16816.F32.BF16 R24, R204.reuse, R4, R24 ;  /* 0x00000004cc18723c */ /* 0x040ff20000041818 */
[----:B------:R-:W-:Y:S01]  /*9210*/  MUFU.TANH R17, R17 ;  /* 0x0000001100117308 */ /* 0x000fe20000002400 */
[-C--:B------:R-:W-:Y:S01]  /*9220*/  HMMA.16816.F32.BF16 R28, R204, R6.reuse, R28 ;  /* 0x00000006cc1c723c */ /* 0x080fe2000004181c */
[----:B--2---:R-:W1:Y:S03]  /*9230*/  LDSM.16.M88.4 R8, [R220+0x1000] ;  /* 0x00100000dc08783b */ /* 0x004e660000000200 */
[----:B------:R-:W-:Y:S04]  /*9240*/  FMUL.FTZ R20, R20, c[0x0][0x2ec] ;  /* 0x0000bb0014147a20 */ /* 0x000fe80000410000 */
[C---:B------:R-:W-:Y:S01]  /*9250*/  HMMA.16816.F32.BF16 R32, R212.reuse, R6, R32 ;  /* 0x00000006d420723c */ /* 0x040fe20000041820 */
[----:B------:R-:W-:Y:S01]  /*9260*/  MUFU.TANH R18, R18 ;  /* 0x0000001200127308 */ /* 0x000fe20000002400 */
[----:B------:R-:W2:Y:S02]  /*9270*/  LDSM.16.M88.4 R4, [R220+0x1800] ;  /* 0x00180000dc04783b */ /* 0x000ea40000000200 */
[----:B------:R-:W-:Y:S02]  /*9280*/  FMUL.FTZ R21, R21, c[0x0][0x2ec] ;  /* 0x0000bb0015157a20 */ /* 0x000fe40000410000 */
[----:B------:R-:W-:Y:S02]  /*9290*/  FMUL.FTZ R22, R22, c[0x0][0x2ec] ;  /* 0x0000bb0016167a20 */ /* 0x000fe40000410000 */
[----:B------:R-:W-:Y:S03]  /*92a0*/  FMUL.FTZ R23, R23, c[0x0][0x2ec] ;  /* 0x0000bb0017177a20 */ /* 0x000fe60000410000 */
[----:B------:R-:W-:Y:S01]  /*92b0*/  MUFU.TANH R19, R19 ;  /* 0x0000001300137308 */ /* 0x000fe20000002400 */
[----:B---3--:R3:W-:Y:S01]  /*92c0*/  STL [R1+0x4], R0 ;  /* 0x0000040001007387 */ /* 0x0087e20000100800 */
[----:B------:R-:W-:Y:S02]  /*92d0*/  FMUL.FTZ R24, R24, c[0x0][0x2ec] ;  /* 0x0000bb0018187a20 */ /* 0x000fe40000410000 */
[----:B------:R-:W-:Y:S02]  /*92e0*/  FMUL.FTZ R25, R25, c[0x0][0x2ec] ;  /* 0x0000bb0019197a20 */ /* 0x000fe40000410000 */
[----:B------:R-:W-:Y:S02]  /*92f0*/  FMUL.FTZ R28, R28, c[0x0][0x2ec] ;  /* 0x0000bb001c1c7a20 */ /* 0x000fe40000410000 */
[----:B------:R-:W-:Y:S02]  /*9300*/  FMUL.FTZ R26, R26, c[0x0][0x2ec] ;  /* 0x0000bb001a1a7a20 */ /* 0x000fe40000410000 */
        /* <DEDUP_REMOVED lines=9> */
[-C--:B-1----:R-:W-:Y:S03]  /*93a0*/  HMMA.16816.F32.BF16 R36, R212, R8.reuse, R36 ;  /* 0x00000008d424723c */ /* 0x082fe60000041824 */
[----:B------:R-:W-:Y:S03]  /*93b0*/  FMUL.FTZ R35, R35, c[0x0][0x2ec] ;  /* 0x0000bb0023237a20 */ /* 0x000fe60000410000 */
[----:B---3--:R-:W1:Y:S02]  /*93c0*/  MUFU.TANH R0, R28 ;  /* 0x0000001c00007308 */ /* 0x008e640000002400 */
[C---:B------:R-:W-:Y:S08]  /*93d0*/  HMMA.16816.F32.BF16 R40, R204.reuse, R8, R40 ;  /* 0x00000008cc28723c */ /* 0x040ff00000041828 */
[----:B------:R-:W-:Y:S01]  /*93e0*/  MUFU.TANH R22, R22 ;  /* 0x0000001600167308 */ /* 0x000fe20000002400 */
[-C--:B------:R-:W-:Y:S07]  /*93f0*/  HMMA.16816.F32.BF16 R44, R204, R10.reuse, R44 ;  /* 0x0000000acc2c723c */ /* 0x080fee000004182c */
[----:B------:R-:W-:Y:S01]  /*9400*/  FMUL.FTZ R39, R39, c[0x0][0x2ec] ;  /* 0x0000bb0027277a20 */ /* 0x000fe20000410000 */
[C---:B------:R-:W-:Y:S01]  /*9410*/  HMMA.16816.F32.BF16 R48, R212.reuse, R10, R48 ;  /* 0x0000000ad430723c */ /* 0x040fe20000041830 */
[----:B------:R-:W-:Y:S01]  /*9420*/  MUFU.TANH R23, R23 ;  /* 0x0000001700177308 */ /* 0x000fe20000002400 */
[----:B------:R-:W3:Y:S02]  /*9430*/  LDSM.16.M88.4 R8, [R220+0x2000] ;  /* 0x00200000dc08783b */ /* 0x000ee40000000200 */
[----:B------:R-:W-:Y:S02]  /*9440*/  FMUL.FTZ R36, R36, c[0x0][0x2ec] ;  /* 0x0000bb0024247a20 */ /* 0x000fe40000410000 */
[----:B------:R-:W-:Y:S02]  /*9450*/  FMUL.FTZ R37, R37, c[0x0][0x2ec] ;  /* 0x0000bb0025257a20 */ /* 0x000fe40000410000 */
[-C--:B--2---:R-:W-:Y:S02]  /*9460*/  HMMA.16816.F32.BF16 R52, R212, R4.reuse, R52 ;  /* 0x00000004d434723c */ /* 0x084fe40000041834 */
[----:B-1----:R1:W-:Y:S01]  /*9470*/  STL [R1+0xc], R0 ;  /* 0x00000c0001007387 */ /* 0x0023e20000100800 */
[----:B------:R-:W-:Y:S01]  /*9480*/  MUFU.TANH R28, R39 ;  /* 0x00000027001c7308 */ /* 0x000fe20000002400 */
[----:B------:R-:W-:Y:S02]  /*9490*/  FMUL.FTZ R38, R38, c[0x0][0x2ec] ;  /* 0x0000bb0026267a20 */ /* 0x000fe40000410000 */
[----:B------:R-:W-:Y:S02]  /*94a0*/  FMUL.FTZ R40, R40, c[0x0][0x2ec] ;  /* 0x0000bb0028287a20 */ /* 0x000fe40000410000 */
[C---:B------:R-:W-:Y:S04]  /*94b0*/  HMMA.16816.F32.BF16 R56, R204.reuse, R4, R56 ;  /* 0x00000004cc38723c */ /* 0x040fe80000041838 */
[----:B------:R-:W-:Y:S01]  /*94c0*/  FMUL.FTZ R41, R41, c[0x0][0x2ec] ;  /* 0x0000bb0029297a20 */ /* 0x000fe20000410000 */
[----:B------:R-:W-:Y:S01]  /*94d0*/  MUFU.TANH R247, R24 ;  /* 0x0000001800f77308 */ /* 0x000fe20000002400 */
[----:B------:R-:W-:Y:S02]  /*94e0*/  FMUL.FTZ R42, R42, c[0x0][0x2ec] ;  /* 0x0000bb002a2a7a20 */ /* 0x000fe40000410000 */
[-C--:B------:R-:W-:Y:S04]  /*94f0*/  HMMA.16816.F32.BF16 R60, R204, R6.reuse, R60 ;  /* 0x00000006cc3c723c */ /* 0x080fe8000004183c */
[----:B------:R-:W-:Y:S02]  /*9500*/  FMUL.FTZ R43, R43, c[0x0][0x2ec] ;  /* 0x0000bb002b2b7a20 */ /* 0x000fe40000410000 */
[----:B------:R-:W-:Y:S01]  /*9510*/  FMUL.FTZ R44, R44, c[0x0][0x2ec] ;  /* 0x0000bb002c2c7a20 */ /* 0x000fe20000410000 */
[----:B------:R-:W-:Y:S01]  /*9520*/  MUFU.TANH R244, R25 ;  /* 0x0000001900f47308 */ /* 0x000fe20000002400 */
[C---:B------:R-:W-:Y:S01]  /*9530*/  HMMA.16816.F32.BF16 R64, R212.reuse, R6, R64 ;  /* 0x00000006d440723c */ /* 0x040fe20000041840 */
[----:B------:R-:W2:Y:S03]  /*9540*/  LDSM.16.M88.4 R4, [R220+0x2800] ;  /* 0x00280000dc04783b */ /* 0x000ea60000000200 */
[----:B------:R-:W-:Y:S02]  /*9550*/  FMUL.FTZ R54, R54, c[0x0][0x2ec] ;  /* 0x0000bb0036367a20 */ /* 0x000fe40000410000 */
[----:B------:R-:W-:Y:S02]  /*9560*/  FMUL.FTZ R45, R45, c[0x0][0x2ec] ;  /* 0x0000bb002d2d7a20 */ /* 0x000fe40000410000 */
[----:B------:R-:W-:Y:S01]  /*9570*/  FMUL.FTZ R56, R56, c[0x0][0x2ec] ;  /* 0x0000bb0038387a20 */ /* 0x000fe20000410000 */
[----:B-1----:R-:W1:Y:S01]  /*9580*/  MUFU.TANH R0, R54 ;  /* 0x0000003600007308 */ /* 0x002e620000002400 */
[-C--:B---3--:R-:W-:Y:S03]  /*9590*/  HMMA.16816.F32.BF16 R68, R212, R8.reuse, R68 ;  /* 0x00000008d444723c */ /* 0x088fe60000041844 */
[----:B------:R-:W-:Y:S02]  /*95a0*/  FMUL.FTZ R57, R57, c[0x0][0x2ec] ;  /* 0x0000bb0039397a20 */ /* 0x000fe40000410000 */
[----:B------:R-:W-:Y:S02]  /*95b0*/  FMUL.FTZ R59, R59, c[0x0][0x2ec] ;  /* 0x0000bb003b3b7a20 */ /* 0x000fe40000410000 */
[----:B------:R-:W-:Y:S01]  /*95c0*/  FMUL.FTZ R60, R60, c[0x0][0x2ec] ;  /* 0x0000bb003c3c7a20 */ /* 0x000fe20000410000 */
[C---:B------:R-:W-:Y:S01]  /*95d0*/  HMMA.16816.F32.BF16 R72, R204.reuse, R8, R72 ;  /* 0x00000008cc48723c */ /* 0x040fe20000041848 */
[----:B------:R-:W-:Y:S03]  /*95e0*/  MUFU.TANH R26, R26 ;  /* 0x0000001a001a7308 */ /* 0x000fe60000002400 */
[----:B------:R-:W-:Y:S02]  /*95f0*/  FMUL.FTZ R58, R58, c[0x0][0x2ec] ;  /* 0x0000bb003a3a7a20 */ /* 0x000fe40000410000 */
[----:B------:R-:W-:Y:S02]  /*9600*/  FMUL.FTZ R46, R46, c[0x0][0x2ec] ;  /* 0x0000bb002e2e7a20 */ /* 0x000fe40000410000 */
[-C--:B------:R-:W-:Y:S03]  /*9610*/  HMMA.16816.F32.BF16 R76, R204, R10.reuse, R76 ;  /* 0x0000000acc4c723c */ /* 0x080fe6000004184c */
[----:B------:R-:W-:Y:S01]  /*9620*/  MUFU.TANH R27, R27 ;  /* 0x0000001b001b7308 */ /* 0x000fe20000002400 */
[----:B------:R-:W-:Y:S02]  /*9630*/  FMUL.FTZ R47, R47, c[0x0][0x2ec] ;  /* 0x0000bb002f2f7a20 */ /* 0x000fe40000410000 */
[----:B------:R-:W-:Y:S01]  /*9640*/  FMUL.FTZ R48, R48, c[0x0][0x2ec] ;  /* 0x0000bb0030307a20 */ /* 0x000fe20000410000 */
[----:B-1----:R1:W-:Y:S01]  /*9650*/  STL [R1+0x1c], R0 ;  /* 0x00001c0001007387 */ /* 0x0023e20000100800 */
[C---:B------:R-:W-:Y:S03]  /*9660*/  HMMA.16816.F32.BF16 R80, R212.reuse, R10, R80 ;  /* 0x0000000ad450723c */ /* 0x040fe60000041850 */
[----:B------:R-:W3:Y:S01]  /*9670*/  LDSM.16.M88.4 R8, [R220+0x3000] ;  /* 0x00300000dc08783b */ /* 0x000ee20000000200 */
[----:B------:R-:W-:Y:S01]  /*9680*/  FMUL.FTZ R70, R70, c[0x0][0x2ec] ;  /* 0x0000bb0046467a20 */ /* 0x000fe20000410000 */
[----:B------:R-:W-:Y:S01]  /*9690*/  MUFU.TANH R25, R29 ;  /* 0x0000001d00197308 */ /* 0x000fe20000002400 */
[----:B------:R-:W-:Y:S02]  /*96a0*/  FMUL.FTZ R71, R71, c[0x0][0x2ec] ;  /* 0x0000bb0047477a20 */ /* 0x000fe40000410000 */
[-C--:B--2---:R-:W-:Y:S04]  /*96b0*/  HMMA.16816.F32.BF16 R84, R212, R4.reuse, R84 ;  /* 0x00000004d454723c */ /* 0x084fe80000041854 */
[----:B------:R-:W-:Y:S02]  /*96c0*/  FMUL.FTZ R73, R73, c[0x0][0x2ec] ;  /* 0x0000bb0049497a20 */ /* 0x000fe40000410000 */
[----:B------:R-:W-:Y:S01]  /*96d0*/  FMUL.FTZ R49, R49, c[0x0][0x2ec] ;  /* 0x0000bb0031317a20 */ /* 0x000fe20000410000 */
[----:B------:R-:W-:Y:S01]  /*96e0*/  MUFU.TANH R30, R30 ;  /* 0x0000001e001e7308 */ /* 0x000fe20000002400 */
[C---:B------:R-:W-:Y:S04]  /*96f0*/  HMMA.16816.F32.BF16 R88, R204.reuse, R4, R88 ;  /* 0x00000004cc58723c */ /* 0x040fe80000041858 */
[----:B------:R-:W-:Y:S02]  /*9700*/  FMUL.FTZ R50, R50, c[0x0][0x2ec] ;  /* 0x0000bb0032327a20 */ /* 0x000fe40000410000 */
[----:B------:R-:W-:Y:S02]  /*9710*/  FMUL.FTZ R51, R51, c[0x0][0x2ec] ;  /* 0x0000bb0033337a20 */ /* 0x000fe40000410000 */
[-C--:B------:R-:W-:Y:S01]  /*9720*/  HMMA.16816.F32.BF16 R92, R204, R6.reuse, R92 ;  /* 0x00000006cc5c723c */ /* 0x080fe2000004185c */
[----:B-1----:R-:W1:Y:S03]  /*9730*/  MUFU.TANH R0, R56 ;  /* 0x0000003800007308 */ /* 0x002e660000002400 */
[----:B------:R-:W-:Y:S02]  /*9740*/  FMUL.FTZ R52, R52, c[0x0][0x2ec] ;  /* 0x0000bb0034347a20 */ /* 0x000fe40000410000 */
[----:B------:R-:W-:Y:S02]  /*9750*/  FMUL.FTZ R53, R53, c[0x0][0x2ec] ;  /* 0x0000bb0035357a20 */ /* 0x000fe40000410000 */
[C---:B------:R-:W-:Y:S01]  /*9760*/  HMMA.16816.F32.BF16 R96, R212.reuse, R6, R96 ;  /* 0x00000006d460723c */ /* 0x040fe20000041860 */
[----:B------:R-:W2:Y:S01]  /*9770*/  LDSM.16.M88.4 R4, [R220+0x3800] ;  /* 0x00380000dc04783b */ /* 0x000ea20000000200 */
[----:B------:R-:W-:Y:S04]  /*9780*/  DEPBAR.LE SB0, 0x0 ;  /* 0x000080000000791a */ /* 0x000fe80000000000 */
[----:B------:R-:W-:Y:S01]  /*9790*/  MUFU.TANH R2, R73 ;  /* 0x0000004900027308 */ /* 0x000fe20000002400 */
[----:B------:R-:W-:Y:S02]  /*97a0*/  FMUL.FTZ R55, R55, c[0x0][0x2ec] ;  /* 0x0000bb0037377a20 */ /* 0x000fe40000410000 */
[----:B------:R-:W-:Y:S01]  /*97b0*/  BAR.SYNC.DEFER_BLOCKING 0x0 ;  /* 0x0000000000007b1d */ /* 0x000fe20000010000 */
[-C--:B---3--:R-:W-:Y:S06]  /*97c0*/  HMMA.16816.F32.BF16 R100, R212, R8.reuse, R100 ;  /* 0x00000008d464723c */ /* 0x088fec0000041864 */
[----:B------:R-:W-:Y:S01]  /*97d0*/  MUFU.TANH R31, R31 ;  /* 0x0000001f001f7308 */ /* 0x000fe20000002400 */
[----:B-1----:R1:W-:Y:S01]  /*97e0*/  STL [R1+0x18], R0 ;  /* 0x0000180001007387 */ /* 0x0023e20000100800 */
[----:B------:R-:W-:Y:S01]  /*97f0*/  FMUL.FTZ R61, R61, c[0x0][0x2ec] ;  /* 0x0000bb003d3d7a20 */ /* 0x000fe20000410000 */
[C---:B------:R-:W-:Y:S04]  /*9800*/  HMMA.16816.F32.BF16 R104, R204.reuse, R8, R104 ;  /* 0x00000008cc68723c */ /* 0x040fe80000041868 */
[----:B------:R-:W-:Y:S02]  /*9810*/  FMUL.FTZ R62, R62, c[0x0][0x2ec] ;  /* 0x0000bb003e3e7a20 */ /* 0x000fe40000410000 */
[----:B------:R-:W-:Y:S01]  /*9820*/  FMUL.FTZ R63, R63, c[0x0][0x2ec] ;  /* 0x0000bb003f3f7a20 */ /* 0x000fe20000410000 */
[----:B------:R-:W-:Y:S01]  /*9830*/  MUFU.TANH R32, R32 ;  /* 0x0000002000207308 */ /* 0x000fe20000002400 */
[-C--:B------:R-:W-:Y:S04]  /*9840*/  HMMA.16816.F32.BF16 R108, R204, R10.reuse, R108 ;  /* 0x0000000acc6c723c */ /* 0x080fe8000004186c */
[----:B------:R-:W-:Y:S02]  /*9850*/  FMUL.FTZ R64, R64, c[0x0][0x2ec] ;  /* 0x0000bb0040407a20 */ /* 0x000fe40000410000 */
[----:B------:R-:W-:Y:S02]  /*9860*/  FMUL.FTZ R65, R65, c[0x0][0x2ec] ;  /* 0x0000bb0041417a20 */ /* 0x000fe40000410000 */
[C---:B------:R-:W-:Y:S01]  /*9870*/  HMMA.16816.F32.BF16 R112, R212.reuse, R10, R112 ;  /* 0x0000000ad470723c */ /* 0x040fe20000041870 */
[----:B------:R-:W-:Y:S03]  /*9880*/  MUFU.TANH R33, R33 ;  /* 0x0000002100217308 */ /* 0x000fe60000002400 */
[----:B------:R-:W-:Y:S02]  /*9890*/  FMUL.FTZ R66, R66, c[0x0][0x2ec] ;  /* 0x0000bb0042427a20 */ /* 0x000fe40000410000 */
[----:B------:R-:W-:Y:S02]  /*98a0*/  FMUL.FTZ R67, R67, c[0x0][0x2ec] ;  /* 0x0000bb0043437a20 */ /* 0x000fe40000410000 */
[-C--:B--2---:R-:W-:Y:S03]  /*98b0*/  HMMA.16816.F32.BF16 R116, R212, R4.reuse, R116 ;  /* 0x00000004d474723c */ /* 0x084fe60000041874 */
[----:B-1----:R-:W1:Y:S01]  /*98c0*/  MUFU.TANH R0, R57 ;  /* 0x0000003900007308 */ /* 0x002e620000002400 */
        /* <DEDUP_REMOVED lines=10> */
[----:B------:R-:W-:Y:S01]  /*9970*/  HMMA.16816.F32.BF16 R128, R212, R6, R128 ;  /* 0x00000006d480723c */ /* 0x000fe20000041880 */
[----:B-1----:R1:W-:Y:S03]  /*9980*/  STL [R1+0x14], R0 ;  /* 0x0000140001007387 */ /* 0x0023e60000100800 */
[----:B------:R-:W-:Y:S02]  /*9990*/  FMUL.FTZ R77, R77, c[0x0][0x2ec] ;  /* 0x0000bb004d4d7a20 */ /* 0x000fe40000410000 */
[----:B------:R-:W-:Y:S02]  /*99a0*/  FMUL.FTZ R79, R79, c[0x0][0x2ec] ;  /* 0x0000bb004f4f7a20 */ /* 0x000fe40000410000 */
[----:B------:R-:W-:Y:S01]  /*99b0*/  FMUL.FTZ R80, R80, c[0x0][0x2ec] ;  /* 0x0000bb0050507a20 */ /* 0x000fe20000410000 */
[----:B------:R-:W-:Y:S03]  /*99c0*/  MUFU.TANH R39, R106 ;  /* 0x0000006a00277308 */ /* 0x000fe60000002400 */
[----:B------:R-:W-:Y:S02]  /*99d0*/  FMUL.FTZ R81, R81, c[0x0][0x2ec] ;  /* 0x0000bb0051517a20 */ /* 0x000fe40000410000 */
[----:B------:R-:W-:Y:S02]  /*99e0*/  FMUL.FTZ R84, R84, c[0x0][0x2ec] ;  /* 0x0000bb0054547a20 */ /* 0x000fe40000410000 */
[----:B------:R-:W-:Y:S02]  /*99f0*/  FMUL.FTZ R85, R85, c[0x0][0x2ec] ;  /* 0x0000bb0055557a20 */ /* 0x000fe40000410000 */
[----:B------:R-:W-:Y:S01]  /*9a00*/  FMUL.FTZ R88, R88, c[0x0][0x2ec] ;  /* 0x0000bb0058587a20 */ /* 0x000fe20000410000 */
[----:B------:R-:W-:Y:S01]  /*9a10*/  MUFU.TANH R34, R34 ;  /* 0x0000002200227308 */ /* 0x000fe20000002400 */
[----:B------:R-:W-:Y:S02]  /*9a20*/  FMUL.FTZ R89, R89, c[0x0][0x2ec] ;  /* 0x0000bb0059597a20 */ /* 0x000fe40000410000 */
[----:B------:R-:W-:Y:S02]  /*9a30*/  FMUL.FTZ R90, R90, c[0x0][0x2ec] ;  /* 0x0000bb005a5a7a20 */ /* 0x000fe40000410000 */
[----:B------:R-:W-:Y:S02]  /*9a40*/  FMUL.FTZ R91, R91, c[0x0][0x2ec] ;  /* 0x0000bb005b5b7a20 */ /* 0x000fe40000410000 */
[----:B------:R-:W-:Y:S02]  /*9a50*/  FMUL.FTZ R97, R97, c[0x0][0x2ec] ;  /* 0x0000bb0061617a20 */ /* 0x000fe40000410000 */
[----:B------:R-:W-:Y:S01]  /*9a60*/  FMUL.FTZ R98, R98, c[0x0][0x2ec] ;  /* 0x0000bb0062627a20 */ /* 0x000fe20000410000 */
[----:B-1----:R-:W1:Y:S01]  /*9a70*/  MUFU.TANH R0, R59 ;  /* 0x0000003b00007308 */ /* 0x002e620000002400 */
[----:B------:R-:W-:Y:S02]  /*9a80*/  FMUL.FTZ R99, R99, c[0x0][0x2ec] ;  /* 0x0000bb0063637a20 */ /* 0x000fe40000410000 */
        /* <DEDUP_REMOVED lines=50> */
[----:B------:R-:W-:Y:S07]  /*9db0*/  FMUL.FTZ R123, R123, c[0x0][0x2ec] ;  /* 0x0000bb007b7b7a20 */ /* 0x000fee0000410000 */
[----:B------:R-:W-:Y:S10]  /*9dc0*/  MUFU.TANH R43, R43 ;  /* 0x0000002b002b7308 */ /* 0x000ff40000002400 */
[----:B-1----:R-:W1:Y:S10]  /*9dd0*/  MUFU.TANH R0, R70 ;  /* 0x0000004600007308 */ /* 0x002e740000002400 */
[----:B------:R-:W2:Y:S10]  /*9de0*/  MUFU.TANH R44, R44 ;  /* 0x0000002c002c7308 */ /* 0x000eb40000002400 */
[----:B------:R-:W3:Y:S01]  /*9df0*/  MUFU.TANH R45, R45 ;  /* 0x0000002d002d7308 */ /* 0x000ee20000002400 */
[----:B-1----:R1:W-:Y:S04]  /*9e00*/  STL [R1+0x10], R0 ;  /* 0x0000100001007387 */ /* 0x0023e80000100800 */
[----:B------:R4:W-:Y:S05]  /*9e10*/  STL [R1+0x20], R2 ;  /* 0x0000200201007387 */ /* 0x0009ea0000100800 */
[----:B------:R-:W2:Y:S10]  /*9e20*/  MUFU.TANH R46, R46 ;  /* 0x0000002e002e7308 */ /* 0x000eb40000002400 */
[----:B------:R-:W2:Y:S01]  /*9e30*/  MUFU.TANH R47, R47 ;  /* 0x0000002f002f7308 */ /* 0x000ea20000002400 */
[----:B-1----:R-:W-:Y:S09]  /*9e40*/  MOV R0, R236 ;  /* 0x000000ec00007202 */ /* 0x002ff20000000f00 */
[----:B------:R-:W1:Y:S01]  /*9e50*/  MUFU.TANH R48, R48 ;  /* 0x0000003000307308 */ /* 0x000e620000002400 */
[----:B------:R-:W-:Y:S01]  /*9e60*/  MOV R106, R0 ;  /* 0x00000000006a7202 */ /* 0x000fe20000000f00 */
[----:B------:R-:W-:Y:S03]  /*9e70*/  FMUL.FTZ R0, R127, c[0x0][0x2ec] ;  /* 0x0000bb007f007a20 */ /* 0x000fe60000410000 */
[----:B------:R-:W-:Y:S05]  /*9e80*/  ISETP.GT.AND P0, PT, R106, RZ, PT ;  /* 0x000000ff6a00720c */ /* 0x000fea0003f04270 */
[----:B------:R-:W1:Y:S10]  /*9e90*/  MUFU.TANH R49, R49 ;  /* 0x0000003100317308 */ /* 0x000e740000002400 */
[----:B------:R-:W1:Y:S10]  /*9ea0*/  MUFU.TANH R50, R50 ;  /* 0x0000003200327308 */ /* 0x000e740000002400 */
[----:B------:R-:W1:Y:S10]  /*9eb0*/  MUFU.TANH R51, R51 ;  /* 0x0000003300337308 */ /* 0x000e740000002400 */
[----:B------:R-:W1:Y:S10]  /*9ec0*/  MUFU.TANH R52, R52 ;  /* 0x0000003400347308 */ /* 0x000e740000002400 */
[----:B------:R-:W1:Y:S10]  /*9ed0*/  MUFU.TANH R53, R53 ;  /* 0x0000003500357308 */ /* 0x000e740000002400 */
[----:B------:R4:W1:Y:S10]  /*9ee0*/  MUFU.TANH R38, R55 ;  /* 0x0000003700267308 */ /* 0x0008740000002400 */
[----:B------:R4:W1:Y:S10]  /*9ef0*/  MUFU.TANH R55, R61 ;  /* 0x0000003d00377308 */ /* 0x0008740000002400 */
[----:B------:R4:W1:Y:S10]  /*9f00*/  MUFU.TANH R54, R62 ;  /* 0x0000003e00367308 */ /* 0x0008740000002400 */
[----:B------:R-:W1:Y:S10]  /*9f10*/  MUFU.TANH R63, R63 ;  /* 0x0000003f003f7308 */ /* 0x000e740000002400 */
[----:B------:R-:W1:Y:S10]  /*9f20*/  MUFU.TANH R64, R64 ;  /* 0x0000004000407308 */ /* 0x000e740000002400 */
[----:B------:R-:W1:Y:S10]  /*9f30*/  MUFU.TANH R65, R65 ;  /* 0x0000004100417308 */ /* 0x000e740000002400 */
[----:B------:R4:W1:Y:S10]  /*9f40*/  MUFU.TANH R60, R66 ;  /* 0x00000042003c7308 */ /* 0x0008740000002400 */
        /* <DEDUP_REMOVED lines=10> */
[----:B------:R-:W1:Y:S10]  /*9ff0*/  MUFU.TANH R80, R80 ;  /* 0x0000005000507308 */ /* 0x000e740000002400 */
[----:B------:R-:W1:Y:S10]  /*a000*/  MUFU.TANH R81, R81 ;  /* 0x0000005100517308 */ /* 0x000e740000002400 */
[----:B------:R4:W1:Y:S10]  /*a010*/  MUFU.TANH R239, R82 ;  /* 0x0000005200ef7308 */ /* 0x0008740000002400 */
[----:B------:R4:W1:Y:S10]  /*a020*/  MUFU.TANH R238, R83 ;  /* 0x0000005300ee7308 */ /* 0x0008740000002400 */
        /* <DEDUP_REMOVED lines=33> */
[----:B------:R-:W1:Y:S10]  /*a240*/  MUFU.TANH R118, R118 ;  /* 0x0000007600767308 */ /* 0x000e740000002400 */
[----:B------:R-:W1:Y:S10]  /*a250*/  MUFU.TANH R119, R119 ;  /* 0x0000007700777308 */ /* 0x000e740000002400 */
[----:B------:R4:W1:Y:S10]  /*a260*/  MUFU.TANH R200, R120 ;  /* 0x0000007800c87308 */ /* 0x0008740000002400 */
[----:B------:R-:W1:Y:S10]  /*a270*/  MUFU.TANH R121, R121 ;  /* 0x0000007900797308 */ /* 0x000e740000002400 */
[----:B------:R4:W1:Y:S10]  /*a280*/  MUFU.TANH R205, R122 ;  /* 0x0000007a00cd7308 */ /* 0x0008740000002400 */
[----:B------:R4:W1:Y:S10]  /*a290*/  MUFU.TANH R204, R123 ;  /* 0x0000007b00cc7308 */ /* 0x0008740000002400 */
[----:B------:R-:W1:Y:S10]  /*a2a0*/  MUFU.TANH R124, R124 ;  /* 0x0000007c007c7308 */ /* 0x000e740000002400 */
[----:B------:R-:W1:Y:S10]  /*a2b0*/  MUFU.TANH R125, R125 ;  /* 0x0000007d007d7308 */ /* 0x000e740000002400 */
[----:B------:R-:W1:Y:S10]  /*a2c0*/  MUFU.TANH R71, R71 ;  /* 0x0000004700477308 */ /* 0x000e740000002400 */
[----:B------:R4:W1:Y:S10]  /*a2d0*/  MUFU.TANH R70, R0 ;  /* 0x0000000000467308 */ /* 0x0008740000002400 */
[----:B------:R-:W1:Y:S10]  /*a2e0*/  MUFU.TANH R128, R128 ;  /* 0x0000008000807308 */ /* 0x000e740000002400 */
[----:B------:R-:W1:Y:S10]  /*a2f0*/  MUFU.TANH R129, R129 ;  /* 0x0000008100817308 */ /* 0x000e740000002400 */
[----:B------:R-:W1:Y:S10]  /*a300*/  MUFU.TANH R130, R130 ;  /* 0x0000008200827308 */ /* 0x000e740000002400 */
[----:B------:R-:W1:Y:S02]  /*a310*/  MUFU.TANH R131, R131 ;  /* 0x0000008300837308 */ /* 0x000e640000002400 */
[----:B-1234-:R-:W-:-:S05]  /*a320*/  @P0 BRA `(.L_x_14) ;  /* 0xffffdf8000000947 */ /* 0x01efca000383ffff */
.L_x_13:
[----:B---3--:R-:W2:Y:S01]  /*a330*/  LDL.LU R6, [R1+0x20] ;  /* 0x0000200001067983 */ /* 0x008ea20000300800 */
[----:B------:R-:W-:Y:S02]  /*a340*/  MOV R2, R27 ;  /* 0x0000001b00027202 */ /* 0x000fe40000000f00 */
[----:B------:R-:W-:Y:S01]  /*a350*/  MOV R0, R26 ;  /* 0x0000001a00007202 */ /* 0x000fe20000000f00 */
[----:B------:R-:W3:Y:S01]  /*a360*/  LDL.LU R5, [R1+0x1c] ;  /* 0x00001c0001057983 */ /* 0x000ee20000300800 */
[----:B------:R-:W-:Y:S02]  /*a370*/  MOV R12, R38 ;  /* 0x00000026000c7202 */ /* 0x000fe40000000f00 */
[----:B------:R-:W-:Y:S01]  /*a380*/  MOV R78, R0 ;  /* 0x00000000004e7202 */ /* 0x000fe20000000f00 */
[----:B------:R-:W4:Y:S01]  /*a390*/  LDL.LU R4, [R1+0x14] ;  /* 0x0000140001047983 */ /* 0x000f220000300800 */
[----:B------:R-:W-:Y:S02]  /*a3a0*/  FMNMX.FTZ R0, R243, R132, !PT ;  /* 0x00000084f3007209 */ /* 0x000fe40007810000 */
[----:B------:R-:W-:Y:S01]  /*a3b0*/  MOV R11, R2 ;  /* 0x00000002000b7202 */ /* 0x000fe20000000f00 */
[----:B------:R-:W4:Y:S01]  /*a3c0*/  LDL.LU R3, [R1+0x18] ;  /* 0x0000180001037983 */ /* 0x000f220000300800 */
[----:B------:R-:W-:Y:S02]  /*a3d0*/  MOV R103, R74 ;  /* 0x0000004a00677202 */ /* 0x000fe40000000f00 */
[----:B------:R-:W-:Y:S01]  /*a3e0*/  MOV R127, R68 ;  /* 0x00000044007f7202 */ /* 0x000fe20000000f00 */
[----:B------:R-:W4:Y:S01]  /*a3f0*/  LDL.LU R27, [R1+0x8] ;  /* 0x00000800011b7983 */ /* 0x000f220000300800 */
[----:B------:R-:W-:Y:S02]  /*a400*/  MOV R107, R69 ;  /* 0x00000045006b7202 */ /* 0x000fe40000000f00 */
[----:B------:R-:W-:Y:S01]  /*a410*/  MOV R105, R72 ;  /* 0x0000004800697202 */ /* 0x000fe20000000f00 */
[----:B------:R-:W4:Y:S01]  /*a420*/  LDL.LU R26, [R1] ;  /* 0x00000000011a7983 */ /* 0x000f220000300800 */
[----:B------:R-:W-:Y:S02]  /*a430*/  MOV R94, R58 ;  /* 0x0000003a005e7202 */ /* 0x000fe40000000f00 */
[----:B------:R-:W-:Y:S01]  /*a440*/  MOV R104, R73 ;  /* 0x0000004900687202 */ /* 0x000fe20000000f00 */
[----:B------:R-:W4:Y:S01]  /*a450*/  LDL.LU R8, [R1+0x4] ;  /* 0x0000040001087983 */ /* 0x000f220000300800 */
[----:B------:R-:W-:Y:S02]  /*a460*/  MOV R9, R57 ;  /* 0x0000003900097202 */ /* 0x000fe40000000f00 */
[----:B------:R-:W-:Y:S01]  /*a470*/  MOV R10, R56 ;  /* 0x00000038000a7202 */ /* 0x000fe20000000f00 */
[----:B------:R-:W4:Y:S04]  /*a480*/  LDL.LU R38, [R1+0xc] ;  /* 0x00000c0001267983 */ /* 0x000f280000300800 */
[----:B------:R-:W4:Y:S04]  /*a490*/  LDL.LU R87, [R1+0x28] ;  /* 0x0000280001577983 */ /* 0x000f280000300800 */
[----:B------:R-:W4:Y:S04]  /*a4a0*/  LDL.LU R86, [R1+0x24] ;  /* 0x0000240001567983 */ /* 0x000f280000300800 */
[----:B------:R-:W4:Y:S04]  /*a4b0*/  LDL.LU R93, [R1+0x10] ;  /* 0x00001000015d7983 */ /* 0x000f280000300800 */
[----:B------:R-:W-:Y:S04]  /*a4c0*/  STL [R1+0x8c], R222 ;  /* 0x00008cde01007387 */ /* 0x000fe80000100800 */
[----:B------:R-:W-:Y:S04]  /*a4d0*/  STL [R1+0x88], R221 ;  /* 0x000088dd01007387 */ /* 0x000fe80000100800 */
[----:B------:R-:W-:Y:S01]  /*a4e0*/  STL [R1+0x84], R220 ;  /* 0x000084dc01007387 */ /* 0x000fe20000100800 */
[----:B--2---:R-:W-:Y:S02]  /*a4f0*/  MOV R95, R6 ;  /* 0x00000006005f7202 */ /* 0x004fe40000000f00 */
[----:B---3--:R-:W-:Y:S01]  /*a500*/  MOV R82, R5 ;  /* 0x0000000500527202 */ /* 0x008fe20000000f00 */
[----:B----4-:R-:W-:Y:S01]  /*a510*/  IMAD.MOV.U32 R83, RZ, RZ, R4 ;  /* 0x000000ffff537224 */ /* 0x010fe200078e0004 */
[----:B------:R-:W-:Y:S02]  /*a520*/  MOV R13, R3 ;  /* 0x00000003000d7202 */ /* 0x000fe40000000f00 */
        /* <DEDUP_REMOVED lines=92> */
[----:B------:R-:W-:Y:S01]  /*aaf0*/  FMNMX.FTZ R3, R89, R3, !PT ;  /* 0x0000000359037209 */ /* 0x000fe20007810000 */
[----:B------:R-:W2:Y:S01]  /*ab00*/  SHFL.BFLY PT, R5, R4, 0x2, 0x1f ;  /* 0x0c401f0004057f89 */ /* 0x000ea200000e0000 */
        /* <DEDUP_REMOVED lines=9> */
[----:B------:R-:W-:Y:S01]  /*aba0*/  FMNMX.FTZ R0, R11, R0, !PT ;  /* 0x000000000b007209 */ /* 0x000fe20007810000 */
[----:B------:R-:W1:Y:S03]  /*abb0*/  SHFL.BFLY PT, R73, R3, 0x2, 0x1f ;  /* 0x0c401f0003497f89 */ /* 0x000e6600000e0000 */
[----:B------:R-:W-:Y:S02]  /*abc0*/  FMNMX.FTZ R0, R30, R0, !PT ;  /* 0x000000001e007209 */ /* 0x000fe40007810000 */
[----:B--2---:R-:W-:Y:S02]  /*abd0*/  FMNMX.FTZ R4, R4, R5, !PT ;  /* 0x0000000504047209 */ /* 0x004fe40007810000 */
[----:B------:R-:W-:Y:S01]  /*abe0*/  FMNMX.FTZ R0, R31, R0, !PT ;  /* 0x000000001f007209 */ /* 0x000fe20007810000 */
[----:B------:R-:W2:Y:S03]  /*abf0*/  SHFL.BFLY PT, R6, R74, 0x1, 0x1f ;  /* 0x0c201f004a067f89 */ /* 0x000ea600000e0000 */
[----:B------:R-:W-:Y:S04]  /*ac00*/  FMNMX.FTZ R0, R42, R0, !PT ;  /* 0x000000002a007209 */ /* 0x000fe80007810000 */
[----:B------:R-:W-:Y:S01]  /*ac10*/  FMNMX.FTZ R0, R43, R0, !PT ;  /* 0x000000002b007209 */ /* 0x000fe20007810000 */
[----:B------:R-:W3:Y:S03]  /*ac20*/  SHFL.BFLY PT, R72, R4, 0x1, 0x1f ;  /* 0x0c201f0004487f89 */ /* 0x000ee600000e0000 */
[----:B------:R-:W-:Y:S04]  /*ac30*/  FMNMX.FTZ R0, R46, R0, !PT ;  /* 0x000000002e007209 */ /* 0x000fe80007810000 */
[----:B------:R-:W-:Y:S02]  /*ac40*/  FMNMX.FTZ R0, R47, R0, !PT ;  /* 0x000000002f007209 */ /* 0x000fe40007810000 */
[----:B-1----:R-:W-:Y:S02]  /*ac50*/  FMNMX.FTZ R73, R3, R73, !PT ;  /* 0x0000004903497209 */ /* 0x002fe40007810000 */
[----:B------:R-:W-:Y:S03]  /*ac60*/  FMNMX.FTZ R0, R9, R0, !PT ;  /* 0x0000000009007209 */ /* 0x000fe60007810000 */
[----:B------:R-:W1:Y:S01]  /*ac70*/  SHFL.BFLY PT, R7, R73, 0x1, 0x1f ;  /* 0x0c201f0049077f89 */ /* 0x000e6200000e0000 */
[----:B------:R-:W-:Y:S02]  /*ac80*/  FMNMX.FTZ R0, R87, R0, !PT ;  /* 0x0000000057007209 */ /* 0x000fe40007810000 */
[----:B--2---:R-:W-:Y:S02]  /*ac90*/  FMNMX.FTZ R74, R74, R6, !PT ;  /* 0x000000064a4a7209 */ /* 0x004fe40007810000 */
[----:B------:R-:W-:Y:S02]  /*aca0*/  FMNMX.FTZ R0, R54, R0, !PT ;  /* 0x0000000036007209 */ /* 0x000fe40007810000 */
[----:B------:R-:W-:Y:S02]  /*acb0*/  FSETP.NEU.FTZ.AND P1, PT, R74, -INF , PT ;  /* 0xff8000004a00780b */ /* 0x000fe40003f3d000 */
[----:B------:R-:W-:Y:S02]  /*acc0*/  FMNMX.FTZ R0, R63, R0, !PT ;  /* 0x000000003f007209 */ /* 0x000fe40007810000 */
[----:B---3--:R-:W-:Y:S01]  /*acd0*/  FMNMX.FTZ R72, R4, R72, !PT ;  /* 0x0000004804487209 */ /* 0x008fe20007810000 */
[----:B------:R-:W-:Y:S01]  /*ace0*/  FMUL.FTZ R4, R74, c[0x0][0x23c] ;  /* 0x00008f004a047a20 */ /* 0x000fe20000410000 */
[----:B------:R-:W-:Y:S03]  /*acf0*/  FMNMX.FTZ R0, R62, R0, !PT ;  /* 0x000000003e007209 */ /* 0x000fe60007810000 */
[----:B------:R-:W-:Y:S01]  /*ad00*/  FMUL.FTZ R92, R72, c[0x0][0x23c] ;  /* 0x00008f00485c7a20 */ /* 0x000fe20000410000 */
[----:B------:R-:W-:Y:S02]  /*ad10*/  FSEL R4, R4, RZ, P1 ;  /* 0x000000ff04047208 */ /* 0x000fe40000800000 */
[----:B------:R-:W-:Y:S03]  /*ad20*/  FMNMX.FTZ R0, R10, R0, !PT ;  /* 0x000000000a007209 */ /* 0x000fe60007810000 */
[--C-:B------:R-:W-:Y:S01]  /*ad30*/  FFMA.FTZ R5, R243, c[0x0][0x23c], -R4.reuse ;  /* 0x00008f00f3057a23 */ /* 0x100fe20000010804 */
[----:B------:R-:W-:Y:S01]  /*ad40*/  FMNMX.FTZ R0, R67, R0, !PT ;  /* 0x0000000043007209 */ /* 0x000fe20007810000 */
[--C-:B------:R-:W-:Y:S01]  /*ad50*/  FFMA.FTZ R120, R81, c[0x0][0x23c], -R4.reuse ;  /* 0x00008f0051787a23 */ /* 0x100fe20000010804 */
[----:B-1----:R-:W-:Y:S01]  /*ad60*/  FMNMX.FTZ R73, R73, R7, !PT ;  /* 0x0000000749497209 */ /* 0x002fe20007810000 */
[----:B------:R1:W-:Y:S01]  /*ad70*/  MUFU.EX2 R207, R5 ;  /* 0x0000000500cf7308 */ /* 0x0003e20000000800 */
[----:B------:R-:W-:Y:S01]  /*ad80*/  FMNMX.FTZ R0, R61, R0, !PT ;  /* 0x000000003d007209 */ /* 0x000fe20007810000 */
[--C-:B------:R-:W-:Y:S01]  /*ad90*/  FFMA.FTZ R6, R27, c[0x0][0x23c], -R4.reuse ;  /* 0x00008f001b067a23 */ /* 0x100fe20000010804 */
[C---:B------:R-:W-:Y:S01]  /*ada0*/  FSETP.NEU.FTZ.AND P1, PT, R73.reuse, -INF , PT ;  /* 0xff8000004900780b */ /* 0x040fe20003f3d000 */
[----:B------:R-:W-:Y:S01]  /*adb0*/  FMUL.FTZ R75, R73, c[0x0][0x23c] ;  /* 0x00008f00494b7a20 */ /* 0x000fe20000410000 */
[----:B------:R-:W-:Y:S01]  /*adc0*/  FMNMX.FTZ R0, R103, R0, !PT ;  /* 0x0000000067007209 */ /* 0x000fe20007810000 */
[--C-:B------:R-:W-:Y:S02]  /*add0*/  FFMA.FTZ R27, R49, c[0x0][0x23c], -R4.reuse ;  /* 0x00008f00311b7a23 */ /* 0x100fe40000010804 */
[--C-:B------:R-:W-:Y:S01]  /*ade0*/  FFMA.FTZ R49, R52, c[0x0][0x23c], -R4.reuse ;  /* 0x00008f0034317a23 */ /* 0x100fe20000010804 */
[----:B------:R-:W-:Y:S01]  /*adf0*/  FSEL R75, R75, RZ, P1 ;  /* 0x000000ff4b4b7208 */ /* 0x000fe20000800000 */
[----:B------:R2:W-:Y:S01]  /*ae00*/  MUFU.EX2 R243, R6 ;  /* 0x0000000600f37308 */ /* 0x0005e20000000800 */
[----:B------:R-:W-:Y:S01]  /*ae10*/  FMNMX.FTZ R0, R104, R0, !PT ;  /* 0x0000000068007209 */ /* 0x000fe20007810000 */
[--C-:B------:R-:W-:Y:S01]  /*ae20*/  FFMA.FTZ R56, R53, c[0x0][0x23c], -R4.reuse ;  /* 0x00008f0035387a23 */ /* 0x100fe20000010804 */
[----:B------:R-:W-:Y:S01]  /*ae30*/  FSETP.NEU.FTZ.AND P1, PT, R72, -INF , PT ;  /* 0xff8000004800780b */ /* 0x000fe20003f3d000 */
[--C-:B------:R-:W-:Y:S01]  /*ae40*/  FFMA.FTZ R58, R64, c[0x0][0x23c], -R4.reuse ;  /* 0x00008f00403a7a23 */ /* 0x100fe20000010804 */
[----:B------:R-:W-:Y:S01]  /*ae50*/  FMNMX.FTZ R0, R24, R0, !PT ;  /* 0x0000000018007209 */ /* 0x000fe20007810000 */
[--C-:B------:R-:W-:Y:S01]  /*ae60*/  FFMA.FTZ R57, R65, c[0x0][0x23c], -R4.reuse ;  /* 0x00008f0041397a23 */ /* 0x100fe20000010804 */
[----:B------:R-:W-:Y:S01]  /*ae70*/  FSEL R92, R92, RZ, P1 ;  /* 0x000000ff5c5c7208 */ /* 0x000fe20000800000 */
[--C-:B------:R-:W-:Y:S01]  /*ae80*/  FFMA.FTZ R115, R80, c[0x0][0x23c], -R4.reuse ;  /* 0x00008f0050737a23 */ /* 0x100fe20000010804 */
[----:B------:R-:W-:Y:S01]  /*ae90*/  FMNMX.FTZ R0, R77, R0, !PT ;  /* 0x000000004d007209 */ /* 0x000fe20007810000 */
[--C-:B------:R-:W-:Y:S01]  /*aea0*/  FFMA.FTZ R122, R84, c[0x0][0x23c], -R4.reuse ;  /* 0x00008f00547a7a23 */ /* 0x100fe20000010804 */
[----:B------:R-:W-:Y:S01]  /*aeb0*/  MOV R52, R67 ;  /* 0x0000004300347202 */ /* 0x000fe20000000f00 */
[--C-:B------:R-:W-:Y:S01]  /*aec0*/  FFMA.FTZ R123, R85, c[0x0][0x23c], -R4.reuse ;  /* 0x00008f00557b7a23 */ /* 0x100fe20000010804 */
[----:B------:R-:W-:Y:S01]  /*aed0*/  FMNMX.FTZ R0, R39, R0, !PT ;  /* 0x0000000027007209 */ /* 0x000fe20007810000 */
[--C-:B-1----:R-:W-:Y:S01]  /*aee0*/  FFMA.FTZ R5, R242, c[0x0][0x23c], -R75.reuse ;  /* 0x00008f00f2057a23 */ /* 0x102fe2000001084b */
[----:B------:R-:W-:Y:S01]  /*aef0*/  MOV R53, R66 ;  /* 0x0000004200357202 */ /* 0x000fe20000000f00 */
[--C-:B------:R-:W-:Y:S01]  /*af00*/  FFMA.FTZ R93, R93, c[0x0][0x23c], -R75.reuse ;  /* 0x00008f005d5d7a23 */ /* 0x100fe2000001084b */
[----:B------:R-:W-:Y:S01]  /*af10*/  FMNMX.FTZ R0, R66, R0, !PT ;  /* 0x0000000042007209 */ /* 0x000fe20007810000 */
[----:B------:R1:W-:Y:S01]  /*af20*/  MUFU.EX2 R102, R5 ;  /* 0x0000000500667308 */ /* 0x0003e20000000800 */
[--C-:B------:R-:W-:Y:S02]  /*af30*/  FFMA.FTZ R212, R116, c[0x0][0x23c], -R4.reuse ;  /* 0x00008f0074d47a23 */ /* 0x100fe40000010804 */
[----:B------:R-:W-:Y:S01]  /*af40*/  FMNMX.FTZ R0, R79, R0, !PT ;  /* 0x000000004f007209 */ /* 0x000fe20007810000 */
[--C-:B------:R-:W-:Y:S02]  /*af50*/  FFMA.FTZ R129, R129, c[0x0][0x23c], -R4.reuse ;  /* 0x00008f0081817a23 */ /* 0x100fe40000010804 */
[--C-:B--2---:R-:W-:Y:S01]  /*af60*/  FFMA.FTZ R6, R19, c[0x0][0x23c], -R75.reuse ;  /* 0x00008f0013067a23 */ /* 0x104fe2000001084b */
[----:B------:R-:W-:Y:S01]  /*af70*/  FMNMX.FTZ R0, R76, R0, !PT ;  /* 0x000000004c007209 */ /* 0x000fe20007810000 */
[--C-:B------:R-:W-:Y:S02]  /*af80*/  FFMA.FTZ R94, R94, c[0x0][0x23c], -R75.reuse ;  /* 0x00008f005e5e7a23 */ /* 0x100fe4000001084b */
[----:B------:R2:W-:Y:S01]  /*af90*/  MUFU.EX2 R108, R6 ;  /* 0x00000006006c7308 */ /* 0x0005e20000000800 */
[----:B------:R-:W-:Y:S01]  /*afa0*/  FMNMX.FTZ R0, R205, R0, !PT ;  /* 0x00000000cd007209 */ /* 0x000fe20007810000 */
[--C-:B------:R-:W-:Y:S01]  /*afb0*/  FFMA.FTZ R110, R16, c[0x0][0x23c], -R4.reuse ;  /* 0x00008f00106e7a23 */ /* 0x100fe20000010804 */
[----:B------:R-:W-:Y:S01]  /*afc0*/  MOV R16, R78 ;  /* 0x0000004e00107202 */ /* 0x000fe20000000f00 */
[--C-:B------:R-:W-:Y:S01]  /*afd0*/  FFMA.FTZ R114, R15, c[0x0][0x23c], -R4.reuse ;  /* 0x00008f000f727a23 */ /* 0x100fe20000010804 */
[----:B------:R-:W-:Y:S01]  /*afe0*/  FMNMX.FTZ R0, R204, R0, !PT ;  /* 0x00000000cc007209 */ /* 0x000fe20007810000 */
[--C-:B------:R-:W-:Y:S01]  /*aff0*/  FFMA.FTZ R206, R113, c[0x0][0x23c], -R4.reuse ;  /* 0x00008f0071ce7a23 */ /* 0x100fe20000010804 */
[----:B------:R-:W-:Y:S01]  /*b000*/  MOV R113, R13 ;  /* 0x0000000d00717202 */ /* 0x000fe20000000f00 */
[--C-:B------:R-:W-:Y:S01]  /*b010*/  FFMA.FTZ R213, R117, c[0x0][0x23c], -R4.reuse ;  /* 0x00008f0075d57a23 */ /* 0x100fe20000010804 */
[----:B------:R-:W-:Y:S01]  /*b020*/  FMNMX.FTZ R0, R71, R0, !PT ;  /* 0x0000000047007209 */ /* 0x000fe20007810000 */
[----:B------:R-:W-:Y:S02]  /*b030*/  FFMA.FTZ R215, R128, c[0x0][0x23c], -R4 ;  /* 0x00008f0080d77a23 */ /* 0x000fe40000010804 */
[----:B------:R-:W-:Y:S01]  /*b040*/  MUFU.EX2 R206, R206 ;  /* 0x000000ce00ce7308 */ /* 0x000fe20000000800 */
[----:B------:R-:W-:Y:S01]  /*b050*/  FMNMX.FTZ R0, R70, R0, !PT ;  /* 0x0000000046007209 */ /* 0x000fe20007810000 */
[--C-:B-1----:R-:W-:Y:S02]  /*b060*/  FFMA.FTZ R5, R26, c[0x0][0x23c], -R75.reuse ;  /* 0x00008f001a057a23 */ /* 0x102fe4000001084b */
[--C-:B------:R-:W-:Y:S02]  /*b070*/  FFMA.FTZ R95, R95, c[0x0][0x23c], -R92.reuse ;  /* 0x00008f005f5f7a23 */ /* 0x100fe4000001085c */
[--C-:B------:R-:W-:Y:S01]  /*b080*/  FFMA.FTZ R208, R208, c[0x0][0x23c], -R92.reuse ;  /* 0x00008f00d0d07a23 */ /* 0x100fe2000001085c */
[----:B------:R-:W1:Y:S01]  /*b090*/  SHFL.BFLY PT, R2, R0, 0x2, 0x1f ;  /* 0x0c401f0000027f89 */ /* 0x000e6200000e0000 */
[----:B------:R-:W-:Y:S02]  /*b0a0*/  FFMA.FTZ R203, R203, c[0x0][0x23c], -R92 ;  /* 0x00008f00cbcb7a23 */ /* 0x000fe4000001085c */
[----:B------:R3:W-:Y:S01]  /*b0b0*/  MUFU.EX2 R7, R5 ;  /* 0x0000000500077308 */ /* 0x0007e20000000800 */
[----:B------:R-:W-:Y:S01]  /*b0c0*/  FFMA.FTZ R26, R48, c[0x0][0x23c], -R4 ;  /* 0x00008f00301a7a23 */ /* 0x000fe20000010804 */
[----:B------:R-:W-:Y:S01]  /*b0d0*/  MOV R48, R9 ;  /* 0x0000000900307202 */ /* 0x000fe20000000f00 */
[--C-:B--2---:R-:W-:Y:S02]  /*b0e0*/  FFMA.FTZ R6, R251, c[0x0][0x23c], -R92.reuse ;  /* 0x00008f00fb067a23 */ /* 0x104fe4000001085c */
[--C-:B------:R-:W-:Y:S01]  /*b0f0*/  FFMA.FTZ R202, R202, c[0x0][0x23c], -R92.reuse ;  /* 0x00008f00caca7a23 */ /* 0x100fe2000001085c */
[----:B------:R-:W-:Y:S01]  /*b100*/  MOV R80, R48 ;  /* 0x0000003000507202 */ /* 0x000fe20000000f00 */
[--C-:B------:R-:W-:Y:S02]  /*b110*/  FFMA.FTZ R201, R201, c[0x0][0x23c], -R92.reuse ;  /* 0x00008f00c9c97a23 */ /* 0x100fe4000001085c */
[--C-:B------:R-:W-:Y:S01]  /*b120*/  FFMA.FTZ R200, R200, c[0x0][0x23c], -R92.reuse ;  /* 0x00008f00c8c87a23 */ /* 0x100fe2000001085c */
[----:B------:R2:W-:Y:S01]  /*b130*/  MUFU.EX2 R251, R6 ;  /* 0x0000000600fb7308 */ /* 0x0005e20000000800 */
[--C-:B------:R-:W-:Y:S02]  /*b140*/  FFMA.FTZ R121, R121, c[0x0][0x23c], -R92.reuse ;  /* 0x00008f0079797a23 */ /* 0x100fe4000001085c */
[--C-:B------:R-:W-:Y:S02]  /*b150*/  FFMA.FTZ R124, R124, c[0x0][0x23c], -R92.reuse ;  /* 0x00008f007c7c7a23 */ /* 0x100fe4000001085c */
[----:B------:R-:W-:Y:S02]  /*b160*/  FFMA.FTZ R125, R125, c[0x0][0x23c], -R92 ;  /* 0x00008f007d7d7a23 */ /* 0x000fe4000001085c */
[--C-:B------:R-:W-:Y:S02]  /*b170*/  FFMA.FTZ R119, R119, c[0x0][0x23c], -R75.reuse ;  /* 0x00008f0077777a23 */ /* 0x100fe4000001084b */
[--C-:B------:R-:W-:Y:S01]  /*b180*/  FFMA.FTZ R130, R130, c[0x0][0x23c], -R75.reuse ;  /* 0x00008f0082827a23 */ /* 0x100fe2000001084b */
[----:B------:R-:W-:Y:S01]  /*b190*/  MUFU.EX2 R208, R208 ;  /* 0x000000d000d07308 */ /* 0x000fe20000000800 */
[----:B-1----:R-:W-:Y:S01]  /*b1a0*/  FMNMX.FTZ R2, R0, R2, !PT ;  /* 0x0000000200027209 */ /* 0x002fe20007810000 */
[----:B------:R-:W-:Y:S02]  /*b1b0*/  FADD.FTZ R0, -R74, R132 ;  /* 0x000000844a007221 */ /* 0x000fe40000010100 */
[--C-:B---3--:R-:W-:Y:S02]  /*b1c0*/  FFMA.FTZ R5, R237, c[0x0][0x23c], -R4.reuse ;  /* 0x00008f00ed057a23 */ /* 0x108fe40000010804 */
[----:B------:R-:W1:Y:S01]  /*b1d0*/  SHFL.BFLY PT, R3, R2, 0x1, 0x1f ;  /* 0x0c201f0002037f89 */ /* 0x000e6200000e0000 */
[--C-:B------:R-:W-:Y:S02]  /*b1e0*/  FFMA.FTZ R132, R97, c[0x0][0x23c], -R4.reuse ;  /* 0x00008f0061847a23 */ /* 0x100fe40000010804 */
[----:B------:R-:W-:Y:S01]  /*b1f0*/  FMUL.FTZ R0, R0, c[0x0][0x23c] ;  /* 0x00008f0000007a20 */ /* 0x000fe20000410000 */
[----:B------:R3:W4:Y:S01]  /*b200*/  MUFU.EX2 R126, R5 ;  /* 0x00000005007e7308 */ /* 0x0007220000000800 */
[----:B--2---:R-:W-:Y:S09]  /*b210*/  FFMA.FTZ R6, R34, c[0x0][0x23c], -R75 ;  /* 0x00008f0022067a23 */ /* 0x004ff2000001084b */
[----:B------:R2:W-:Y:S10]  /*b220*/  MUFU.EX2 R69, R0 ;  /* 0x0000000000457308 */ /* 0x0005f40000000800 */
[----:B------:R-:W-:Y:S01]  /*b230*/  MUFU.EX2 R203, R203 ;  /* 0x000000cb00cb7308 */ /* 0x000fe20000000800 */
[----:B-1----:R-:W-:Y:S01]  /*b240*/  FMNMX.FTZ R3, R2, R3, !PT ;  /* 0x0000000302037209 */ /* 0x002fe20007810000 */
[----:B---3--:R-:W-:Y:S03]  /*b250*/  FFMA.FTZ R5, R17, c[0x0][0x23c], -R4 ;  /* 0x00008f0011057a23 */ /* 0x008fe60000010804 */
[C---:B------:R-:W-:Y:S01]  /*b260*/  FSETP.NEU.FTZ.AND P1, PT, R3.reuse, -INF , PT ;  /* 0xff8000000300780b */ /* 0x040fe20003f3d000 */
[----:B----4-:R-:W-:Y:S01]  /*b270*/  IMAD.MOV.U32 R85, RZ, RZ, R126 ;  /* 0x000000ffff557224 */ /* 0x010fe200078e007e */
[----:B------:R-:W-:Y:S01]  /*b280*/  MOV R17, R25 ;  /* 0x0000001900117202 */ /* 0x000fe20000000f00 */
[--C-:B------:R-:W-:Y:S01]  /*b290*/  FFMA.FTZ R25, R36, c[0x0][0x23c], -R4.reuse ;  /* 0x00008f0024197a23 */ /* 0x100fe20000010804 */
[----:B------:R-:W-:Y:S01]  /*b2a0*/  MOV R36, R77 ;  /* 0x0000004d00247202 */ /* 0x000fe20000000f00 */
[----:B------:R1:W3:Y:S01]  /*b2b0*/  MUFU.EX2 R109, R5 ;  /* 0x00000005006d7308 */ /* 0x0002e20000000800 */
[----:B------:R-:W-:Y:S02]  /*b2c0*/  FMUL.FTZ R96, R3, c[0x0][0x23c] ;  /* 0x00008f0003607a20 */ /* 0x000fe40000410000 */
[--C-:B------:R-:W-:Y:S01]  /*b2d0*/  FFMA.FTZ R126, R14, c[0x0][0x23c], -R4.reuse ;  /* 0x00008f000e7e7a23 */ /* 0x100fe20000010804 */
[----:B------:R-:W-:Y:S01]  /*b2e0*/  MOV R81, R36 ;  /* 0x0000002400517202 */ /* 0x000fe20000000f00 */
[----:B--2---:R-:W-:Y:S01]  /*b2f0*/  FADD.FTZ R0, -R73, R133 ;  /* 0x0000008549007221 */ /* 0x004fe20000010100 */
[----:B------:R-:W-:Y:S01]  /*b300*/  FSEL R96, R96, RZ, P1 ;  /* 0x000000ff60607208 */ /* 0x000fe20000800000 */
[----:B------:R-:W-:Y:S02]  /*b310*/  FFMA.FTZ R133, R100, c[0x0][0x23c], -R4 ;  /* 0x00008f0064857a23 */ /* 0x000fe40000010804 */
[----:B------:R-:W-:Y:S01]  /*b320*/  FMUL.FTZ R0, R0, c[0x0][0x23c] ;  /* 0x00008f0000007a20 */ /* 0x000fe20000410000 */
[----:B------:R-:W-:Y:S01]  /*b330*/  MUFU.EX2 R202, R202 ;  /* 0x000000ca00ca7308 */ /* 0x000fe20000000800 */
[--C-:B------:R-:W-:Y:S02]  /*b340*/  FFMA.FTZ R205, R205, c[0x0][0x23c], -R96.reuse ;  /* 0x00008f00cdcd7a23 */ /* 0x100fe40000010860 */
[----:B------:R-:W-:Y:S07]  /*b350*/  FFMA.FTZ R204, R204, c[0x0][0x23c], -R96 ;  /* 0x00008f00cccc7a23 */ /* 0x000fee0000010860 */
[----:B------:R2:W4:Y:S01]  /*b360*/  MUFU.EX2 R68, R0 ;  /* 0x0000000000447308 */ /* 0x0005220000000800 */
[----:B-1----:R-:W-:Y:S01]  /*b370*/  FFMA.FTZ R5, R18, c[0x0][0x23c], -R75 ;  /* 0x00008f0012057a23 */ /* 0x002fe2000001084b */
[----:B---3--:R-:W-:Y:S02]  /*b380*/  F2FP.BF16.PACK_AB R78, R109, R85 ;  /* 0x000000556d4e723e */ /* 0x008fe400000010ff */
[----:B------:R-:W-:Y:S01]  /*b390*/  MOV R18, R24 ;  /* 0x0000001800127202 */ /* 0x000fe20000000f00 */
[----:B------:R-:W-:Y:S01]  /*b3a0*/  FFMA.FTZ R24, R37, c[0x0][0x23c], -R4 ;  /* 0x00008f0025187a23 */ /* 0x000fe20000010804 */
[----:B------:R-:W-:Y:S04]  /*b3b0*/  MOV R37, R12 ;  /* 0x0000000c00257202 */ /* 0x000fe80000000f00 */
[----:B------:R1:W3:Y:S01]  /*b3c0*/  MUFU.EX2 R111, R5 ;  /* 0x00000005006f7308 */ /* 0x0002e20000000800 */
[----:B------:R-:W-:Y:S01]  /*b3d0*/  MOV R97, R18 ;  /* 0x0000001200617202 */ /* 0x000fe20000000f00 */
[----:B------:R-:W-:Y:S01]  /*b3e0*/  FFMA.FTZ R12, R244, c[0x0][0x23c], -R92 ;  /* 0x00008f00f40c7a23 */ /* 0x000fe2000001085c */
[----:B------:R-:W-:Y:S02]  /*b3f0*/  MOV R18, R79 ;  /* 0x0000004f00127202 */ /* 0x000fe40000000f00 */
[----:B------:R-:W-:Y:S02]  /*b400*/  MOV R48, R37 ;  /* 0x0000002500307202 */ /* 0x000fe40000000f00 */
[----:B------:R-:W-:Y:S02]  /*b410*/  MOV R100, R18 ;  /* 0x0000001200647202 */ /* 0x000fe40000000f00 */
[----:B------:R-:W-:Y:S01]  /*b420*/  MOV R244, R54 ;  /* 0x0000003600f47202 */ /* 0x000fe20000000f00 */
[----:B------:R-:W-:Y:S01]  /*b430*/  MUFU.EX2 R133, R133 ;  /* 0x0000008500857308 */ /* 0x000fe20000000800 */
[----:B------:R-:W-:Y:S01]  /*b440*/  MOV R117, R100 ;  /* 0x0000006400757202 */ /* 0x000fe20000000f00 */
[----:B--2---:R-:W-:Y:S02]  /*b450*/  FADD.FTZ R0, -R72, R134 ;  /* 0x0000008648007221 */ /* 0x004fe40000010100 */
[----:B------:R-:W-:Y:S01]  /*b460*/  FFMA.FTZ R134, R101, c[0x0][0x23c], -R4 ;  /* 0x00008f0065867a23 */ /* 0x000fe20000010804 */
[----:B------:R-:W-:Y:S01]  /*b470*/  MOV R101, R17 ;  /* 0x0000001100657202 */ /* 0x000fe20000000f00 */
[----:B------:R-:W-:Y:S01]  /*b480*/  FMUL.FTZ R0, R0, c[0x0][0x23c] ;  /* 0x00008f0000007a20 */ /* 0x000fe20000410000 */
[----:B------:R-:W-:Y:S03]  /*b490*/  MOV R17, R11 ;  /* 0x0000000b00117202 */ /* 0x000fe60000000f00 */
[----:B------:R-:W-:Y:S01]  /*b4a0*/  MUFU.EX2 R201, R201 ;  /* 0x000000c900c97308 */ /* 0x000fe20000000800 */
[----:B----4-:R-:W-:Y:S02]  /*b4b0*/  FMUL.FTZ R18, R68, R150 ;  /* 0x0000009644127220 */ /* 0x010fe40000410000 */
[----:B-1----:R-:W-:Y:S01]  /*b4c0*/  FFMA.FTZ R5, R246, c[0x0][0x23c], -R92 ;  /* 0x00008f00f6057a23 */ /* 0x002fe2000001085c */
[----:B---3--:R-:W-:Y:S01]  /*b4d0*/  F2FP.BF16.PACK_AB R79, R108, R111 ;  /* 0x0000006f6c4f723e */ /* 0x008fe200000010ff */
[----:B------:R-:W-:Y:S05]  /*b4e0*/  FFMA.FTZ R17, R17, c[0x0][0x23c], -R96 ;  /* 0x00008f0011117a23 */ /* 0x000fea0000010860 */
[----:B------:R1:W-:Y:S10]  /*b4f0*/  MUFU.EX2 R214, R5 ;  /* 0x0000000500d67308 */ /* 0x0003f40000000800 */
[----:B------:R2:W3:Y:S10]  /*b500*/  MUFU.EX2 R2, R0 ;  /* 0x0000000000027308 */ /* 0x0004f40000000800 */
[----:B------:R-:W-:Y:S01]  /*b510*/  MUFU.EX2 R134, R134 ;  /* 0x0000008600867308 */ /* 0x000fe20000000800 */
[----:B-1----:R-:W-:Y:S02]  /*b520*/  FFMA.FTZ R5, R8, c[0x0][0x23c], -R92 ;  /* 0x00008f0008057a23 */ /* 0x002fe4000001085c */
[--C-:B------:R-:W-:Y:S07]  /*b530*/  FFMA.FTZ R8, R20, c[0x0][0x23c], -R4.reuse ;  /* 0x00008f0014087a23 */ /* 0x100fee0000010804 */
[----:B------:R1:W4:Y:S01]  /*b540*/  MUFU.EX2 R242, R5 ;  /* 0x0000000500f27308 */ /* 0x0003220000000800 */
[----:B--2---:R-:W-:Y:S02]  /*b550*/  FADD.FTZ R0, -R3, R135 ;  /* 0x0000008703007221 */ /* 0x004fe40000010100 */
[----:B------:R-:W-:Y:S02]  /*b560*/  FFMA.FTZ R135, R112, c[0x0][0x23c], -R4 ;  /* 0x00008f0070877a23 */ /* 0x000fe40000010804 */
[----:B------:R-:W-:Y:S05]  /*b570*/  FMUL.FTZ R0, R0, c[0x0][0x23c] ;  /* 0x00008f0000007a20 */ /* 0x000fea0000410000 */
[----:B------:R-:W-:Y:S01]  /*b580*/  MUFU.EX2 R119, R119 ;  /* 0x0000007700777308 */ /* 0x000fe20000000800 */
[----:B------:R-:W-:Y:S02]  /*b590*/  IMAD.MOV.U32 R112, RZ, RZ, R39 ;  /* 0x000000ffff707224 */ /* 0x000fe400078e0027 */
[C---:B---3--:R-:W-:Y:S02]  /*b5a0*/  FMUL.FTZ R9, R2.reuse, R137 ;  /* 0x0000008902097220 */ /* 0x048fe40000410000 */
[----:B------:R-:W-:Y:S01]  /*b5b0*/  FMUL.FTZ R13, R2, R145 ;  /* 0x00000091020d7220 */ /* 0x000fe20000410000 */
[----:B------:R-:W-:Y:S04]  /*b5c0*/  MOV R116, R112 ;  /* 0x0000007000747202 */ /* 0x000fe80000000f00 */
[----:B------:R-:W2:Y:S01]  /*b5d0*/  MUFU.EX2 R0, R0 ;  /* 0x0000000000007308 */ /* 0x000ea20000000800 */
[--C-:B-1----:R-:W-:Y:S01]  /*b5e0*/  FFMA.FTZ R5, R241, c[0x0][0x23c], -R96.reuse ;  /* 0x00008f00f1057a23 */ /* 0x102fe20000010860 */
[----:B----4-:R-:W-:Y:S08]  /*b5f0*/  F2FP.BF16.PACK_AB R64, R242, R214 ;  /* 0x000000d6f240723e */ /* 0x010ff000000010ff */
[----:B------:R1:W-:Y:S10]  /*b600*/  MUFU.EX2 R237, R5 ;  /* 0x0000000500ed7308 */ /* 0x0003f40000000800 */
[----:B------:R3:W-:Y:S01]  /*b610*/  MUFU.EX2 R137, R12 ;  /* 0x0000000c00897308 */ /* 0x0007e20000000800 */
[C---:B--2---:R-:W-:Y:S02]  /*b620*/  FMUL.FTZ R11, R0.reuse, R139 ;  /* 0x0000008b000b7220 */ /* 0x044fe40000410000 */
[C---:B------:R-:W-:Y:S02]  /*b630*/  FMUL.FTZ R15, R0.reuse, R147 ;  /* 0x00000093000f7220 */ /* 0x040fe40000410000 */
[----:B------:R-:W-:Y:S05]  /*b640*/  FMUL.FTZ R14, R0, R146 ;  /* 0x00000092000e7220 */ /* 0x000fea0000410000 */
[----:B------:R-:W-:Y:S01]  /*b650*/  MUFU.EX2 R135, R135 ;  /* 0x0000008700877308 */ /* 0x000fe20000000800 */
[--C-:B-1----:R-:W-:Y:S09]  /*b660*/  FFMA.FTZ R5, R252, c[0x0][0x23c], -R96.reuse ;  /* 0x00008f00fc057a23 */ /* 0x102ff20000010860 */
[----:B------:R1:W2:Y:S01]  /*b670*/  MUFU.EX2 R246, R5 ;  /* 0x0000000500f67308 */ /* 0x0002a20000000800 */
[----:B---3--:R-:W-:Y:S02]  /*b680*/  FFMA.FTZ R12, R16, c[0x0][0x23c], -R96 ;  /* 0x00008f00100c7a23 */ /* 0x008fe40000010860 */
[----:B------:R-:W-:Y:S07]  /*b690*/  FMUL.FTZ R16, R69, R148 ;  /* 0x0000009445107220 */ /* 0x000fee0000410000 */
[----:B------:R3:W-:Y:S01]  /*b6a0*/  MUFU.EX2 R148, R25 ;  /* 0x0000001900947308 */ /* 0x0007e20000000800 */
[----:B-1----:R-:W-:Y:S01]  /*b6b0*/  FFMA.FTZ R5, R250, c[0x0][0x23c], -R92 ;  /* 0x00008f00fa057a23 */ /* 0x002fe2000001085c */
[----:B--2---:R-:W-:Y:S08]  /*b6c0*/  F2FP.BF16.PACK_AB R65, R246, R237 ;  /* 0x000000edf641723e */ /* 0x004ff000000010ff */
[----:B------:R1:W2:Y:S01]  /*b6d0*/  MUFU.EX2 R250, R5 ;  /* 0x0000000500fa7308 */ /* 0x0002a20000000800 */
[----:B---3--:R-:W-:Y:S02]  /*b6e0*/  FMUL.FTZ R25, R2, R157 ;  /* 0x0000009d02197220 */ /* 0x008fe40000410000 */
[----:B-1----:R-:W-:Y:S01]  /*b6f0*/  FFMA.FTZ R5, R249, c[0x0][0x23c], -R96 ;  /* 0x00008f00f9057a23 */ /* 0x002fe20000010860 */
[----:B--2---:R-:W-:Y:S06]  /*b700*/  F2FP.BF16.PACK_AB R66, R250, R251 ;  /* 0x000000fbfa42723e */ /* 0x004fec00000010ff */
[----:B------:R1:W-:Y:S10]  /*b710*/  MUFU.EX2 R249, R8 ;  /* 0x0000000800f97308 */ /* 0x0003f40000000800 */
[----:B------:R2:W-:Y:S01]  /*b720*/  MUFU.EX2 R241, R5 ;  /* 0x0000000500f17308 */ /* 0x0005e20000000800 */
[----:B-1----:R-:W-:Y:S01]  /*b730*/  MOV R8, R7 ;  /* 0x0000000700087202 */ /* 0x002fe20000000f00 */
[----:B------:R-:W-:Y:S03]  /*b740*/  FFMA.FTZ R7, R21, c[0x0][0x23c], -R4 ;  /* 0x00008f0015077a23 */ /* 0x000fe60000010804 */
[----:B------:R-:W-:Y:S05]  /*b750*/  MOV R128, R8 ;  /* 0x0000000800807202 */ /* 0x000fea0000000f00 */
[----:B------:R1:W-:Y:S01]  /*b760*/  MUFU.EX2 R222, R7 ;  /* 0x0000000700de7308 */ /* 0x0003e20000000800 */
[----:B------:R-:W-:Y:S01]  /*b770*/  FMUL.FTZ R8, R2, R136 ;  /* 0x0000008802087220 */ /* 0x000fe20000410000 */
[----:B------:R-:W-:Y:S01]  /*b780*/  F2FP.BF16.PACK_AB R77, R128, R102 ;  /* 0x00000066804d723e */ /* 0x000fe200000010ff */
[----:B--2---:R-:W-:Y:S07]  /*b790*/  FFMA.FTZ R5, R248, c[0x0][0x23c], -R96 ;  /* 0x00008f00f8057a23 */ /* 0x004fee0000010860 */
[----:B------:R2:W3:Y:S10]  /*b7a0*/  MUFU.EX2 R252, R5 ;  /* 0x0000000500fc7308 */ /* 0x0004f40000000800 */
[----:B------:R4:W-:Y:S01]  /*b7b0*/  MUFU.EX2 R136, R12 ;  /* 0x0000000c00887308 */ /* 0x0009e20000000800 */
[----:B-1----:R-:W-:Y:S01]  /*b7c0*/  FFMA.FTZ R7, R33, c[0x0][0x23c], -R4 ;  /* 0x00008f0021077a23 */ /* 0x002fe20000010804 */
[----:B------:R-:W-:Y:S01]  /*b7d0*/  MOV R33, R10 ;  /* 0x0000000a00217202 */ /* 0x000fe20000000f00 */
[----:B------:R-:W-:Y:S07]  /*b7e0*/  FMUL.FTZ R10, R0, R138 ;  /* 0x0000008a000a7220 */ /* 0x000fee0000410000 */
[----:B------:R1:W1:Y:S01]  /*b7f0*/  MUFU.EX2 R19, R7 ;  /* 0x0000000700137308 */ /* 0x0002620000000800 */
[--C-:B--2---:R-:W-:Y:S01]  /*b800*/  FFMA.FTZ R5, R22, c[0x0][0x23c], -R75.reuse ;  /* 0x00008f0016057a23 */ /* 0x104fe2000001084b */
[----:B---3--:R-:W-:Y:S08]  /*b810*/  F2FP.BF16.PACK_AB R67, R252, R241 ;  /* 0x000000f1fc43723e */ /* 0x008ff000000010ff */
[----:B------:R2:W-:Y:S01]  /*b820*/  MUFU.EX2 R248, R5 ;  /* 0x0000000500f87308 */ /* 0x0005e20000000800 */
[----:B----4-:R-:W-:Y:S02]  /*b830*/  FMUL.FTZ R12, R2, R144 ;  /* 0x00000090020c7220 */ /* 0x010fe40000410000 */
[----:B-1----:R-:W-:Y:S01]  /*b840*/  FFMA.FTZ R7, R247, c[0x0][0x23c], -R92 ;  /* 0x00008f00f7077a23 */ /* 0x002fe2000001085c */
[----:B------:R-:W-:Y:S01]  /*b850*/  MOV R84, R19 ;  /* 0x0000001300547202 */ /* 0x000fe20000000f00 */
[----:B------:R-:W-:Y:S01]  /*b860*/  FMUL.FTZ R19, R68, R151 ;  /* 0x0000009744137220 */ /* 0x000fe20000410000 */
[----:B------:R-:W-:Y:S02]  /*b870*/  MOV R247, R81 ;  /* 0x0000005100f77202 */ /* 0x000fe40000000f00 */
[----:B------:R-:W-:Y:S02]  /*b880*/  MOV R81, R80 ;  /* 0x0000005000517202 */ /* 0x000fe40000000f00 */
[----:B------:R-:W-:Y:S02]  /*b890*/  MOV R80, R53 ;  /* 0x0000003500507202 */ /* 0x000fe40000000f00 */
[----:B------:R-:W-:Y:S01]  /*b8a0*/  MOV R53, R52 ;  /* 0x0000003400357202 */ /* 0x000fe20000000f00 */
[--C-:B--2---:R-:W-:Y:S01]  /*b8b0*/  FFMA.FTZ R5, R23, c[0x0][0x23c], -R75.reuse ;  /* 0x00008f0017057a23 */ /* 0x104fe2000001084b */
[----:B------:R-:W-:Y:S01]  /*b8c0*/  MOV R151, R85 ;  /* 0x0000005500977202 */ /* 0x000fe20000000f00 */
[----:B------:R-:W1:Y:S01]  /*b8d0*/  LDSM.16.MT88.4 R20, [R216+0x8000] ;  /* 0x00800000d814783b */ /* 0x000e620000004200 */
[----:B------:R-:W-:Y:S01]  /*b8e0*/  MOV R112, R80 ;  /* 0x0000005000707202 */ /* 0x000fe20000000f00 */
[----:B------:R2:W-:Y:S04]  /*b8f0*/  MUFU.EX2 R221, R5 ;  /* 0x0000000500dd7308 */ /* 0x0005e80000000800 */
[----:B------:R-:W-:Y:S06]  /*b900*/  FFMA.FTZ R112, R112, c[0x0][0x23c], -R96 ;  /* 0x00008f0070707a23 */ /* 0x000fec0000010860 */
[----:B------:R-:W-:Y:S01]  /*b910*/  MUFU.EX2 R112, R112 ;  /* 0x0000007000707308 */ /* 0x000fe20000000800 */
[----:B--2---:R-:W-:Y:S02]  /*b920*/  FFMA.FTZ R5, R32, c[0x0][0x23c], -R4 ;  /* 0x00008f0020057a23 */ /* 0x004fe40000010804 */
[----:B------:R-:W-:Y:S07]  /*b930*/  FMUL.FTZ R4, R69, R140 ;  /* 0x0000008c45047220 */ /* 0x000fee0000410000 */
[----:B------:R2:W3:Y:S10]  /*b940*/  MUFU.EX2 R32, R6 ;  /* 0x0000000600207308 */ /* 0x0004f40000000800 */
[----:B------:R4:W-:Y:S10]  /*b950*/  MUFU.EX2 R220, R5 ;  /* 0x0000000500dc7308 */ /* 0x0009f40000000800 */
[----:B------:R1:W-:Y:S01]  /*b960*/  MUFU.EX2 R140, R7 ;  /* 0x00000007008c7308 */ /* 0x0003e20000000800 */
[C---:B--2---:R-:W-:Y:S02]  /*b970*/  FMUL.FTZ R6, R68.reuse, R142 ;  /* 0x0000008e44067220 */ /* 0x044fe40000410000 */
[--C-:B----4-:R-:W-:Y:S02]  /*b980*/  FFMA.FTZ R5, R35, c[0x0][0x23c], -R75.reuse ;  /* 0x00008f0023057a23 */ /* 0x110fe4000001084b */
[----:B------:R-:W-:Y:S01]  /*b990*/  IMAD.MOV.U32 R35, RZ, RZ, R76 ;  /* 0x000000ffff237224 */ /* 0x000fe200078e004c */
[----:B------:R-:W-:Y:S04]  /*b9a0*/  F2FP.BF16.PACK_AB R76, R243, R207 ;  /* 0x000000cff34c723e */ /* 0x000fe800000010ff */
[----:B------:R2:W4:Y:S01]  /*b9b0*/  MUFU.EX2 R34, R5 ;  /* 0x0000000500227308 */ /* 0x0005220000000800 */
[----:B------:R-:W-:Y:S02]  /*b9c0*/  MOV R52, R35 ;  /* 0x0000002300347202 */ /* 0x000fe40000000f00 */
[----:B------:R-:W-:Y:S01]  /*b9d0*/  MOV R35, R33 ;  /* 0x0000002100237202 */ /* 0x000fe20000000f00 */
[C---:B-1----:R-:W-:Y:S01]  /*b9e0*/  FMUL.FTZ R7, R68.reuse, R143 ;  /* 0x0000008f44077220 */ /* 0x042fe20000410000 */
[----:B------:R-:W-:Y:S01]  /*b9f0*/  MOV R85, R52 ;  /* 0x0000003400557202 */ /* 0x000fe20000000f00 */
[----:B------:R-:W-:Y:S02]  /*ba00*/  FFMA.FTZ R33, R51, c[0x0][0x23c], -R75 ;  /* 0x00008f0033217a23 */ /* 0x000fe4000001084b */
[----:B------:R-:W-:Y:S02]  /*ba10*/  FMUL.FTZ R51, R68, R183 ;  /* 0x000000b744337220 */ /* 0x000fe40000410000 */
[C---:B--2---:R-:W-:Y:S02]  /*ba20*/  FMUL.FTZ R5, R69.reuse, R141 ;  /* 0x0000008d45057220 */ /* 0x044fe40000410000 */
[----:B------:R1:W-:Y:S05]  /*ba30*/  MUFU.EX2 R141, R17 ;  /* 0x00000011008d7308 */ /* 0x0003ea0000000800 */
[-C--:B------:R-:W-:Y:S08]  /*ba40*/  HMMA.16816.F32.BF16 R4, R76, R20.reuse, R4 ;  /* 0x000000144c04723c */ /* 0x080ff00000041804 */
[C---:B------:R-:W-:Y:S07]  /*ba50*/  HMMA.16816.F32.BF16 R8, R64.reuse, R20, R8 ;  /* 0x000000144008723c */ /* 0x040fee0000041808 */
[--C-:B------:R-:W-:Y:S01]  /*ba60*/  FFMA.FTZ R20, R38, c[0x0][0x23c], -R92.reuse ;  /* 0x00008f0026147a23 */ /* 0x100fe2000001085c */
[-C--:B------:R-:W-:Y:S01]  /*ba70*/  HMMA.16816.F32.BF16 R12, R64, R22.reuse, R12 ;  /* 0x00000016400c723c */ /* 0x080fe2000004180c */
[----:B------:R-:W2:Y:S02]  /*ba80*/  LDSM.16.MT88.4 R36, [R219+0x8000] ;  /* 0x00800000db24783b */ /* 0x000ea40000004200 */
[----:B------:R3:W-:Y:S01]  /*ba90*/  MUFU.EX2 R139, R20 ;  /* 0x00000014008b7308 */ /* 0x0007e20000000800 */
[C---:B-1----:R-:W-:Y:S02]  /*baa0*/  FMUL.FTZ R17, R69.reuse, R149 ;  /* 0x0000009545117220 */ /* 0x042fe40000410000 */
[----:B------:R-:W-:Y:S02]  /*bab0*/  FMUL.FTZ R21, R69, R153 ;  /* 0x0000009945157220 */ /* 0x000fe40000410000 */
[----:B------:R-:W-:Y:S03]  /*bac0*/  IMAD.MOV.U32 R153, RZ, RZ, R55 ;  /* 0x000000ffff997224 */ /* 0x000fe600078e0037 */
[C---:B------:R-:W-:Y:S02]  /*bad0*/  HMMA.16816.F32.BF16 R16, R76.reuse, R22, R16 ;  /* 0x000000164c10723c */ /* 0x040fe40000041810 */
[----:B------:R1:W-:Y:S05]  /*bae0*/  MUFU.EX2 R149, R24 ;  /* 0x0000001800957308 */ /* 0x0003ea0000000800 */
[C---:B------:R-:W-:Y:S02]  /*baf0*/  FMUL.FTZ R22, R68.reuse, R154 ;  /* 0x0000009a44167220 */ /* 0x040fe40000410000 */
[----:B------:R-:W-:Y:S03]  /*bb00*/  FMUL.FTZ R23, R68, R155 ;  /* 0x0000009b44177220 */ /* 0x000fe60000410000 */
[----:B------:R2:W-:Y:S01]  /*bb10*/  MUFU.EX2 R155, R49 ;  /* 0x00000031009b7308 */ /* 0x0005e20000000800 */
[----:B---3--:R-:W-:Y:S09]  /*bb20*/  FFMA.FTZ R20, R101, c[0x0][0x23c], -R92 ;  /* 0x00008f0065147a23 */ /* 0x008ff2000001085c */
[----:B------:R3:W-:Y:S01]  /*bb30*/  MUFU.EX2 R142, R20 ;  /* 0x00000014008e7308 */ /* 0x0007e20000000800 */
[----:B-1----:R-:W-:Y:S09]  /*bb40*/  FMUL.FTZ R24, R2, R156 ;  /* 0x0000009c02187220 */ /* 0x002ff20000410000 */
[----:B------:R1:W-:Y:S01]  /*bb50*/  MUFU.EX2 R101, R26 ;  /* 0x0000001a00657308 */ /* 0x0003e20000000800 */
[----:B--2---:R-:W-:Y:S02]  /*bb60*/  FMUL.FTZ R49, R69, R181 ;  /* 0x000000b545317220 */ /* 0x004fe40000410000 */
[--C-:B---3--:R-:W-:Y:S02]  /*bb70*/  FFMA.FTZ R20, R30, c[0x0][0x23c], -R96.reuse ;  /* 0x00008f001e147a23 */ /* 0x108fe40000010860 */
[C---:B------:R-:W-:Y:S05]  /*bb80*/  FMUL.FTZ R30, R0.reuse, R162 ;  /* 0x000000a2001e7220 */ /* 0x040fea0000410000 */
[----:B------:R2:W-:Y:S01]  /*bb90*/  MUFU.EX2 R138, R20 ;  /* 0x00000014008a7308 */ /* 0x0005e20000000800 */
[C---:B-1----:R-:W-:Y:S09]  /*bba0*/  FMUL.FTZ R26, R0.reuse, R158 ;  /* 0x0000009e001a7220 */ /* 0x042ff20000410000 */
[----:B------:R1:W-:Y:S01]  /*bbb0*/  MUFU.EX2 R162, R56 ;  /* 0x0000003800a27308 */ /* 0x0003e20000000800 */
[----:B--2---:R-:W-:Y:S02]  /*bbc0*/  FFMA.FTZ R20, R31, c[0x0][0x23c], -R96 ;  /* 0x00008f001f147a23 */ /* 0x004fe40000010860 */
[----:B------:R-:W-:Y:S07]  /*bbd0*/  FMUL.FTZ R31, R0, R163 ;  /* 0x000000a3001f7220 */ /* 0x000fee0000410000 */
[----:B------:R2:W-:Y:S01]  /*bbe0*/  MUFU.EX2 R147, R20 ;  /* 0x0000001400937308 */ /* 0x0005e20000000800 */
[----:B-1----:R-:W-:Y:S01]  /*bbf0*/  FMUL.FTZ R56, R2, R188 ;  /* 0x000000bc02387220 */ /* 0x002fe20000410000 */
[----:B------:R-:W-:Y:S01]  /*bc00*/  MOV R188, R107 ;  /* 0x0000006b00bc7202 */ /* 0x000fe20000000f00 */
[--C-:B------:R-:W-:Y:S07]  /*bc10*/  FFMA.FTZ R107, R99, c[0x0][0x23c], -R75.reuse ;  /* 0x00008f00636b7a23 */ /* 0x100fee000001084b */
[----:B------:R1:W-:Y:S01]  /*bc20*/  MUFU.EX2 R163, R33 ;  /* 0x0000002100a37308 */ /* 0x0003e20000000800 */
[--C-:B------:R-:W-:Y:S02]  /*bc30*/  FFMA.FTZ R99, R188, c[0x0][0x23c], -R92.reuse ;  /* 0x00008f00bc637a23 */ /* 0x100fe4000001085c */
[--C-:B--2---:R-:W-:Y:S02]  /*bc40*/  FFMA.FTZ R20, R29, c[0x0][0x23c], -R75.reuse ;  /* 0x00008f001d147a23 */ /* 0x104fe4000001084b */
[----:B------:R-:W-:Y:S01]  /*bc50*/  FMUL.FTZ R29, R2, R161 ;  /* 0x000000a1021d7220 */ /* 0x000fe20000410000 */
[----:B------:R-:W-:Y:S04]  /*bc60*/  MOV R161, R32 ;  /* 0x0000002000a17202 */ /* 0x000fe80000000f00 */
[----:B------:R2:W-:Y:S01]  /*bc70*/  MUFU.EX2 R146, R20 ;  /* 0x0000001400927308 */ /* 0x0005e20000000800 */
[C---:B------:R-:W-:Y:S01]  /*bc80*/  FMUL.FTZ R32, R69.reuse, R164 ;  /* 0x000000a445207220 */ /* 0x040fe20000410000 */
[----:B----4-:R-:W-:Y:S01]  /*bc90*/  MOV R164, R34 ;  /* 0x0000002200a47202 */ /* 0x010fe20000000f00 */
[C---:B------:R-:W-:Y:S01]  /*bca0*/  FMUL.FTZ R34, R68.reuse, R166 ;  /* 0x000000a644227220 */ /* 0x040fe20000410000 */
[----:B------:R-:W-:Y:S01]  /*bcb0*/  MOV R166, R81 ;  /* 0x0000005100a67202 */ /* 0x000fe20000000f00 */
[C---:B-1----:R-:W-:Y:S01]  /*bcc0*/  FMUL.FTZ R33, R69.reuse, R165 ;  /* 0x000000a545217220 */ /* 0x042fe20000410000 */
[----:B------:R-:W-:Y:S02]  /*bcd0*/  MOV R165, R84 ;  /* 0x0000005400a57202 */ /* 0x000fe40000000f00 */
[----:B------:R-:W-:Y:S01]  /*bce0*/  MOV R84, R35 ;  /* 0x0000002300547202 */ /* 0x000fe20000000f00 */
[----:B------:R-:W-:Y:S01]  /*bcf0*/  FMUL.FTZ R35, R68, R167 ;  /* 0x000000a744237220 */ /* 0x000fe20000410000 */
[----:B------:R-:W-:Y:S01]  /*bd00*/  MOV R167, R48 ;  /* 0x0000003000a77202 */ /* 0x000fe20000000f00 */
[C---:B------:R-:W-:Y:S02]  /*bd10*/  FMUL.FTZ R48, R69.reuse, R180 ;  /* 0x000000b445307220 */ /* 0x040fe40000410000 */
[--C-:B--2---:R-:W-:Y:S02]  /*bd20*/  FFMA.FTZ R20, R28, c[0x0][0x23c], -R75.reuse ;  /* 0x00008f001c147a23 */ /* 0x104fe4000001084b */
[----:B------:R-:W-:Y:S02]  /*bd30*/  FFMA.FTZ R28, R50, c[0x0][0x23c], -R75 ;  /* 0x00008f00321c7a23 */ /* 0x000fe4000001084b */
[----:B------:R1:W-:Y:S01]  /*bd40*/  MUFU.EX2 R150, R20 ;  /* 0x0000001400967308 */ /* 0x0003e20000000800 */
[----:B------:R-:W-:Y:S09]  /*bd50*/  FMUL.FTZ R50, R68, R182 ;  /* 0x000000b644327220 */ /* 0x000ff20000410000 */
[----:B------:R2:W-:Y:S01]  /*bd60*/  MUFU.EX2 R100, R28 ;  /* 0x0000001c00647308 */ /* 0x0005e20000000800 */
[----:B-1----:R-:W-:Y:S01]  /*bd70*/  FMUL.FTZ R20, R69, R152 ;  /* 0x0000009845147220 */ /* 0x002fe20000410000 */
[----:B------:R-:W-:Y:S08]  /*bd80*/  MOV R152, R113 ;  /* 0x0000007100987202 */ /* 0x000ff00000000f00 */
[----:B------:R1:W3:Y:S01]  /*bd90*/  MUFU.EX2 R113, R27 ;  /* 0x0000001b00717308 */ /* 0x0002e20000000800 */
[-C--:B------:R-:W-:Y:S03]  /*bda0*/  HMMA.16816.F32.BF16 R20, R76, R36.reuse, R20 ;  /* 0x000000244c14723c */ /* 0x080fe60000041814 */
[----:B--2---:R-:W-:Y:S02]  /*bdb0*/  FMUL.FTZ R28, R2, R160 ;  /* 0x000000a0021c7220 */ /* 0x004fe40000410000 */
[----:B------:R-:W-:Y:S01]  /*bdc0*/  IMAD.MOV.U32 R160, RZ, RZ, R97 ;  /* 0x000000ffffa07224 */ /* 0x000fe200078e0061 */
[----:B------:R-:W-:Y:S02]  /*bdd0*/  MOV R97, R53 ;  /* 0x0000003500617202 */ /* 0x000fe40000000f00 */
[----:B------:R-:W2:Y:S01]  /*bde0*/  LDSM.16.MT88.4 R52, [R217+0x8000] ;  /* 0x00800000d934783b */ /* 0x000ea20000004200 */
[----:B-1----:R-:W-:Y:S03]  /*bdf0*/  FMUL.FTZ R27, R0, R159 ;  /* 0x0000009f001b7220 */ /* 0x002fe60000410000 */
[----:B---3--:R-:W-:Y:S01]  /*be00*/  MOV R181, R113 ;  /* 0x0000007100b57202 */ /* 0x008fe20000000f00 */
[--C-:B------:R-:W-:Y:S03]  /*be10*/  FFMA.FTZ R113, R91, c[0x0][0x23c], -R75.reuse ;  /* 0x00008f005b717a23 */ /* 0x100fe6000001084b */
[C---:B------:R-:W-:Y:S03]  /*be20*/  HMMA.16816.F32.BF16 R24, R64.reuse, R36, R24 ;  /* 0x000000244018723c */ /* 0x040fe60000041818 */
[----:B------:R-:W-:Y:S04]  /*be30*/  MUFU.EX2 R113, R113 ;  /* 0x0000007100717308 */ /* 0x000fe80000000800 */
[--C-:B------:R-:W-:Y:S01]  /*be40*/  FFMA.FTZ R36, R40, c[0x0][0x23c], -R92.reuse ;  /* 0x00008f0028247a23 */ /* 0x100fe2000001085c */
[-C--:B------:R-:W-:Y:S05]  /*be50*/  HMMA.16816.F32.BF16 R28, R64, R38.reuse, R28 ;  /* 0x00000026401c723c */ /* 0x080fea000004181c */
[----:B------:R1:W-:Y:S01]  /*be60*/  MUFU.EX2 R144, R36 ;  /* 0x0000002400907308 */ /* 0x0003e20000000800 */
[----:B------:R-:W-:Y:S02]  /*be70*/  FFMA.FTZ R37, R41, c[0x0][0x23c], -R92 ;  /* 0x00008f0029257a23 */ /* 0x000fe4000001085c */
[--C-:B------:R-:W-:Y:S01]  /*be80*/  FFMA.FTZ R41, R46, c[0x0][0x23c], -R96.reuse ;  /* 0x00008f002e297a23 */ /* 0x100fe20000010860 */
[C---:B------:R-:W-:Y:S04]  /*be90*/  HMMA.16816.F32.BF16 R32, R76.reuse, R38, R32 ;  /* 0x000000264c20723c */ /* 0x040fe80000041820 */
[----:B------:R-:W-:Y:S02]  /*bea0*/  FMUL.FTZ R40, R2, R172 ;  /* 0x000000ac02287220 */ /* 0x000fe40000410000 */
[----:B------:R3:W-:Y:S01]  /*beb0*/  MUFU.EX2 R145, R37 ;  /* 0x0000002500917308 */ /* 0x0007e20000000800 */
[----:B------:R-:W-:Y:S01]  /*bec0*/  FMUL.FTZ R46, R0, R178 ;  /* 0x000000b2002e7220 */ /* 0x000fe20000410000 */
[----:B------:R-:W-:Y:S01]  /*bed0*/  MOV R172, R116 ;  /* 0x0000007400ac7202 */ /* 0x000fe20000000f00 */
[C---:B------:R-:W-:Y:S03]  /*bee0*/  FMUL.FTZ R38, R68.reuse, R170 ;  /* 0x000000aa44267220 */ /* 0x040fe60000410000 */
[----:B------:R-:W-:Y:S01]  /*bef0*/  MOV R116, R61 ;  /* 0x0000003d00747202 */ /* 0x000fe20000000f00 */
[----:B------:R-:W-:Y:S01]  /*bf00*/  FMUL.FTZ R39, R68, R171 ;  /* 0x000000ab44277220 */ /* 0x000fe20000410000 */
[----:B------:R-:W-:Y:S01]  /*bf10*/  MOV R171, R247 ;  /* 0x000000f700ab7202 */ /* 0x000fe20000000f00 */
[----:B------:R-:W-:Y:S01]  /*bf20*/  FMUL.FTZ R61, R2, R193 ;  /* 0x000000c1023d7220 */ /* 0x000fe20000410000 */
[----:B------:R4:W-:Y:S01]  /*bf30*/  MUFU.EX2 R156, R41 ;  /* 0x00000029009c7308 */ /* 0x0009e20000000800 */
[----:B------:R-:W-:Y:S02]  /*bf40*/  MOV R170, R97 ;  /* 0x0000006100aa7202 */ /* 0x000fe40000000f00 */
[----:B------:R-:W-:Y:S01]  /*bf50*/  MOV R97, R63 ;  /* 0x0000003f00617202 */ /* 0x000fe20000000f00 */
[--C-:B-1----:R-:W-:Y:S01]  /*bf60*/  FFMA.FTZ R36, R42, c[0x0][0x23c], -R96.reuse ;  /* 0x00008f002a247a23 */ /* 0x102fe20000010860 */
[----:B------:R-:W-:Y:S01]  /*bf70*/  MOV R182, R116 ;  /* 0x0000007400b67202 */ /* 0x000fe20000000f00 */
[C---:B------:R-:W-:Y:S02]  /*bf80*/  FMUL.FTZ R42, R0.reuse, R174 ;  /* 0x000000ae002a7220 */ /* 0x040fe40000410000 */
[----:B------:R-:W-:Y:S02]  /*bf90*/  FMUL.FTZ R63, R0, R195 ;  /* 0x000000c3003f7220 */ /* 0x000fe40000410000 */
[----:B------:R1:W-:Y:S01]  /*bfa0*/  MUFU.EX2 R143, R36 ;  /* 0x00000024008f7308 */ /* 0x0003e20000000800 */
[----:B------:R-:W-:Y:S02]  /*bfb0*/  FFMA.FTZ R116, R90, c[0x0][0x23c], -R75 ;  /* 0x00008f005a747a23 */ /* 0x000fe4000001084b */
[----:B---3--:R-:W-:Y:S01]  /*bfc0*/  FMUL.FTZ R37, R69, R169 ;  /* 0x000000a945257220 */ /* 0x008fe20000410000 */
[----:B------:R-:W-:Y:S06]  /*bfd0*/  MOV R169, R82 ;  /* 0x0000005200a97202 */ /* 0x000fec0000000f00 */
[----:B------:R-:W-:Y:S01]  /*bfe0*/  MUFU.EX2 R116, R116 ;  /* 0x0000007400747308 */ /* 0x000fe20000000800 */
[----:B----4-:R-:W-:Y:S02]  /*bff0*/  FMUL.FTZ R41, R2, R173 ;  /* 0x000000ad02297220 */ /* 0x010fe40000410000 */
[----:B------:R-:W-:Y:S01]  /*c000*/  IMAD.MOV.U32 R173, RZ, RZ, R117 ;  /* 0x000000ffffad7224 */ /* 0x000fe200078e0075 */
[----:B------:R-:W-:Y:S01]  /*c010*/  MOV R117, R62 ;  /* 0x0000003e00757202 */ /* 0x000fe20000000f00 */
[C---:B------:R-:W-:Y:S02]  /*c020*/  FMUL.FTZ R62, R0.reuse, R194 ;  /* 0x000000c2003e7220 */ /* 0x040fe40000410000 */
[----:B-1----:R-:W-:Y:S02]  /*c030*/  FFMA.FTZ R36, R43, c[0x0][0x23c], -R96 ;  /* 0x00008f002b247a23 */ /* 0x002fe40000010860 */
[----:B------:R-:W-:Y:S02]  /*c040*/  FMUL.FTZ R43, R0, R175 ;  /* 0x000000af002b7220 */ /* 0x000fe40000410000 */
[----:B------:R1:W-:Y:S01]  /*c050*/  MUFU.EX2 R157, R36 ;  /* 0x00000024009d7308 */ /* 0x0003e20000000800 */
[----:B------:R-:W-:Y:S02]  /*c060*/  IMAD.MOV.U32 R175, RZ, RZ, R100 ;  /* 0x000000ffffaf7224 */ /* 0x000fe400078e0064 */
[--C-:B------:R-:W-:Y:S02]  /*c070*/  FFMA.FTZ R100, R238, c[0x0][0x23c], -R75.reuse ;  /* 0x00008f00ee647a23 */ /* 0x100fe4000001084b */
[----:B-1----:R-:W-:Y:S02]  /*c080*/  FFMA.FTZ R36, R44, c[0x0][0x23c], -R92 ;  /* 0x00008f002c247a23 */ /* 0x002fe4000001085c */
[----:B------:R-:W-:Y:S03]  /*c090*/  FFMA.FTZ R44, R47, c[0x0][0x23c], -R96 ;  /* 0x00008f002f2c7a23 */ /* 0x000fe60000010860 */
[----:B------:R1:W-:Y:S01]  /*c0a0*/  MUFU.EX2 R158, R36 ;  /* 0x00000024009e7308 */ /* 0x0003e20000000800 */
[----:B------:R-:W-:Y:S09]  /*c0b0*/  FMUL.FTZ R47, R0, R179 ;  /* 0x000000b3002f7220 */ /* 0x000ff20000410000 */
[----:B------:R3:W-:Y:S10]  /*c0c0*/  MUFU.EX2 R154, R44 ;  /* 0x0000002c009a7308 */ /* 0x0007f40000000800 */
[----:B------:R4:W-:Y:S01]  /*c0d0*/  MUFU.EX2 R179, R57 ;  /* 0x0000003900b37308 */ /* 0x0009e20000000800 */
[----:B-1----:R-:W-:Y:S02]  /*c0e0*/  FFMA.FTZ R36, R45, c[0x0][0x23c], -R92 ;  /* 0x00008f002d247a23 */ /* 0x002fe4000001085c */
[C---:B------:R-:W-:Y:S07]  /*c0f0*/  FMUL.FTZ R45, R2.reuse, R177 ;  /* 0x000000b1022d7220 */ /* 0x040fee0000410000 */
[----:B------:R1:W-:Y:S01]  /*c100*/  MUFU.EX2 R159, R36 ;  /* 0x00000024009f7308 */ /* 0x0003e20000000800 */
[----:B---3--:R-:W-:Y:S01]  /*c110*/  FMUL.FTZ R44, R2, R176 ;  /* 0x000000b0022c7220 */ /* 0x008fe20000410000 */
[----:B------:R-:W-:Y:S02]  /*c120*/  MOV R176, R170 ;  /* 0x000000aa00b07202 */ /* 0x000fe40000000f00 */
[----:B------:R-:W-:Y:S01]  /*c130*/  MOV R170, R103 ;  /* 0x0000006700aa7202 */ /* 0x000fe20000000f00 */
[--C-:B------:R-:W-:Y:S05]  /*c140*/  FFMA.FTZ R103, R210, c[0x0][0x23c], -R75.reuse ;  /* 0x00008f00d2677a23 */ /* 0x100fea000001084b */
[----:B------:R3:W3:Y:S01]  /*c150*/  MUFU.EX2 R177, R58 ;  /* 0x0000003a00b17308 */ /* 0x0006e20000000800 */
[----:B------:R-:W-:Y:S02]  /*c160*/  IMAD.MOV.U32 R195, RZ, RZ, R170 ;  /* 0x000000ffffc37224 */ /* 0x000fe400078e00aa */
[----:B----4-:R-:W-:Y:S01]  /*c170*/  FMUL.FTZ R57, R2, R189 ;  /* 0x000000bd02397220 */ /* 0x010fe20000410000 */
[----:B------:R-:W-:Y:S02]  /*c180*/  MOV R189, R97 ;  /* 0x0000006100bd7202 */ /* 0x000fe40000000f00 */
[----:B------:R-:W-:Y:S01]  /*c190*/  MOV R97, R127 ;  /* 0x0000007f00617202 */ /* 0x000fe20000000f00 */
[--C-:B------:R-:W-:Y:S03]  /*c1a0*/  FFMA.FTZ R127, R89, c[0x0][0x23c], -R75.reuse ;  /* 0x00008f00597f7a23 */ /* 0x100fe6000001084b */
[----:B------:R-:W-:Y:S01]  /*c1b0*/  MUFU.EX2 R170, R93 ;  /* 0x0000005d00aa7308 */ /* 0x000fe20000000800 */
[--C-:B------:R-:W-:Y:S02]  /*c1c0*/  FFMA.FTZ R97, R97, c[0x0][0x23c], -R92.reuse ;  /* 0x00008f0061617a23 */ /* 0x100fe4000001085c */
[----:B-1----:R-:W-:Y:S01]  /*c1d0*/  FMUL.FTZ R36, R69, R168 ;  /* 0x000000a845247220 */ /* 0x002fe20000410000 */
[----:B------:R-:W-:Y:S02]  /*c1e0*/  MOV R168, R83 ;  /* 0x0000005300a87202 */ /* 0x000fe40000000f00 */
[----:B------:R-:W1:Y:S04]  /*c1f0*/  LDSM.16.MT88.4 R80, [R218+0x8000] ;  /* 0x00800000da50783b */ /* 0x000e680000004200 */
[----:B------:R-:W-:Y:S01]  /*c200*/  MUFU.EX2 R127, R127 ;  /* 0x0000007f007f7308 */ /* 0x000fe20000000800 */
[-C--:B--2---:R-:W-:Y:S03]  /*c210*/  HMMA.16816.F32.BF16 R36, R76, R52.reuse, R36 ;  /* 0x000000344c24723c */ /* 0x084fe60000041824 */
[----:B---3--:R-:W-:Y:S05]  /*c220*/  FMUL.FTZ R58, R0, R190 ;  /* 0x000000be003a7220 */ /* 0x008fea0000410000 */
[C---:B------:R-:W-:Y:S07]  /*c230*/  HMMA.16816.F32.BF16 R40, R64.reuse, R52, R40 ;  /* 0x000000344028723c */ /* 0x040fee0000041828 */
[--C-:B------:R-:W-:Y:S01]  /*c240*/  FFMA.FTZ R52, R169, c[0x0][0x23c], -R75.reuse ;  /* 0x00008f00a9347a23 */ /* 0x100fe2000001084b */
[-C--:B------:R-:W-:Y:S04]  /*c250*/  HMMA.16816.F32.BF16 R44, R64, R54.reuse, R44 ;  /* 0x00000036402c723c */ /* 0x080fe8000004182c */
[----:B------:R-:W-:Y:S01]  /*c260*/  MOV R169, R168 ;  /* 0x000000a800a97202 */ /* 0x000fe20000000f00 */
[----:B------:R-:W-:Y:S01]  /*c270*/  FMUL.FTZ R53, R69, R185 ;  /* 0x000000b945357220 */ /* 0x000fe20000410000 */
[----:B------:R-:W-:Y:S02]  /*c280*/  MOV R168, R153 ;  /* 0x0000009900a87202 */ /* 0x000fe40000000f00 */
[C---:B------:R-:W-:Y:S01]  /*c290*/  HMMA.16816.F32.BF16 R48, R76.reuse, R54, R48 ;  /* 0x000000364c30723c */ /* 0x040fe20000041830 */
[----:B------:R2:W-:Y:S03]  /*c2a0*/  MUFU.EX2 R153, R52 ;  /* 0x0000003400997308 */ /* 0x0005e60000000800 */
[----:B------:R-:W-:Y:S02]  /*c2b0*/  MOV R174, R168 ;  /* 0x000000a800ae7202 */ /* 0x000fe40000000f00 */
[----:B------:R-:W-:Y:S01]  /*c2c0*/  MOV R168, R84 ;  /* 0x0000005400a87202 */ /* 0x000fe20000000f00 */
[C---:B------:R-:W-:Y:S01]  /*c2d0*/  FMUL.FTZ R54, R68.reuse, R186 ;  /* 0x000000ba44367220 */ /* 0x040fe20000410000 */
[----:B------:R-:W-:Y:S01]  /*c2e0*/  MOV R186, R117 ;  /* 0x0000007500ba7202 */ /* 0x000fe20000000f00 */
[----:B------:R-:W-:Y:S03]  /*c2f0*/  FMUL.FTZ R55, R68, R187 ;  /* 0x000000bb44377220 */ /* 0x000fe60000410000 */
[----:B------:R-:W-:Y:S01]  /*c300*/  MOV R187, R105 ;  /* 0x0000006900bb7202 */ /* 0x000fe20000000f00 */
[--C-:B------:R-:W-:Y:S02]  /*c310*/  FFMA.FTZ R105, R98, c[0x0][0x23c], -R75.reuse ;  /* 0x00008f0062697a23 */ /* 0x100fe4000001084b */
[--C-:B------:R-:W-:Y:S02]  /*c320*/  FFMA.FTZ R117, R88, c[0x0][0x23c], -R75.reuse ;  /* 0x00008f0058757a23 */ /* 0x100fe4000001084b */
[----:B------:R-:W-:Y:S01]  /*c330*/  FFMA.FTZ R98, R187, c[0x0][0x23c], -R92 ;  /* 0x00008f00bb627a23 */ /* 0x000fe2000001085c */
[----:B------:R-:W-:Y:S01]  /*c340*/  MOV R187, R177 ;  /* 0x000000b100bb7202 */ /* 0x000fe20000000f00 */
[----:B------:R-:W-:Y:S02]  /*c350*/  LDSM.16.MT88.4 R88, [R219+0x8800] ;  /* 0x00880000db58783b */ /* 0x000fe40000004200 */
[----:B------:R-:W-:Y:S01]  /*c360*/  MUFU.EX2 R117, R117 ;  /* 0x0000007500757308 */ /* 0x000fe20000000800 */
[--C-:B--2---:R-:W-:Y:S01]  /*c370*/  FFMA.FTZ R52, R167, c[0x0][0x23c], -R75.reuse ;  /* 0x00008f00a7347a23 */ /* 0x104fe2000001084b */
[----:B------:R-:W-:Y:S02]  /*c380*/  MOV R167, R166 ;  /* 0x000000a600a77202 */ /* 0x000fe40000000f00 */
[----:B------:R-:W-:Y:S06]  /*c390*/  MOV R166, R161 ;  /* 0x000000a100a67202 */ /* 0x000fec0000000f00 */
[----:B------:R2:W-:Y:S02]  /*c3a0*/  MUFU.EX2 R161, R52 ;  /* 0x0000003400a17308 */ /* 0x0005e40000000800 */
[--C-:B--2---:R-:W-:Y:S02]  /*c3b0*/  FFMA.FTZ R52, R60, c[0x0][0x23c], -R75.reuse ;  /* 0x00008f003c347a23 */ /* 0x104fe4000001084b */
[----:B------:R-:W-:Y:S01]  /*c3c0*/  FFMA.FTZ R60, R167, c[0x0][0x23c], -R96 ;  /* 0x00008f00a73c7a23 */ /* 0x000fe20000010860 */
[----:B------:R-:W-:Y:S05]  /*c3d0*/  MOV R167, R160 ;  /* 0x000000a000a77202 */ /* 0x000fea0000000f00 */
[----:B------:R2:W3:Y:S01]  /*c3e0*/  MUFU.EX2 R178, R52 ;  /* 0x0000003400b27308 */ /* 0x0004e20000000800 */
[----:B------:R-:W-:Y:S02]  /*c3f0*/  MOV R177, R167 ;  /* 0x000000a700b17202 */ /* 0x000fe40000000f00 */
[----:B------:R-:W-:Y:S01]  /*c400*/  MOV R167, R108 ;  /* 0x0000006c00a77202 */ /* 0x000fe20000000f00 */
[--C-:B------:R-:W-:Y:S06]  /*c410*/  FFMA.FTZ R108, R240, c[0x0][0x23c], -R92.reuse ;  /* 0x00008f00f06c7a23 */ /* 0x100fec000001085c */
[----:B------:R4:W-:Y:S01]  /*c420*/  MUFU.EX2 R160, R60 ;  /* 0x0000003c00a07308 */ /* 0x0009e20000000800 */
[--C-:B--2---:R-:W-:Y:S01]  /*c430*/  FFMA.FTZ R52, R59, c[0x0][0x23c], -R75.reuse ;  /* 0x00008f003b347a23 */ /* 0x104fe2000001084b */
[----:B---3--:R-:W-:Y:S01]  /*c440*/  MOV R188, R178 ;  /* 0x000000b200bc7202 */ /* 0x008fe20000000f00 */
[--C-:B------:R-:W-:Y:S01]  /*c450*/  FFMA.FTZ R59, R169, c[0x0][0x23c], -R92.reuse ;  /* 0x00008f00a93b7a23 */ /* 0x100fe2000001085c */
[----:B------:R-:W-:Y:S06]  /*c460*/  MOV R169, R85 ;  /* 0x0000005500a97202 */ /* 0x000fec0000000f00 */
[----:B------:R2:W-:Y:S01]  /*c470*/  MUFU.EX2 R183, R52 ;  /* 0x0000003400b77308 */ /* 0x0005e20000000800 */
[----:B------:R-:W-:Y:S02]  /*c480*/  MOV R178, R151 ;  /* 0x0000009700b27202 */ /* 0x000fe40000000f00 */
[----:B------:R-:W-:Y:S02]  /*c490*/  MOV R180, R169 ;  /* 0x000000a900b47202 */ /* 0x000fe40000000f00 */
[----:B------:R-:W-:Y:S01]  /*c4a0*/  MOV R169, R104 ;  /* 0x0000006800a97202 */ /* 0x000fe20000000f00 */
[----:B----4-:R-:W-:Y:S01]  /*c4b0*/  FMUL.FTZ R60, R2, R192 ;  /* 0x000000c0023c7220 */ /* 0x010fe20000410000 */
[----:B------:R-:W-:Y:S01]  /*c4c0*/  MOV R151, R106 ;  /* 0x0000006a00977202 */ /* 0x000fe20000000f00 */
[--C-:B------:R-:W-:Y:S01]  /*c4d0*/  FFMA.FTZ R104, R209, c[0x0][0x23c], -R75.reuse ;  /* 0x00008f00d1687a23 */ /* 0x100fe2000001084b */
[----:B------:R-:W-:Y:S01]  /*c4e0*/  MOV R194, R169 ;  /* 0x000000a900c27202 */ /* 0x000fe20000000f00 */
[----:B------:R3:W4:Y:S01]  /*c4f0*/  MUFU.EX2 R185, R59 ;  /* 0x0000003b00b97308 */ /* 0x0007220000000800 */
[--C-:B------:R-:W-:Y:S09]  /*c500*/  FFMA.FTZ R106, R245, c[0x0][0x23c], -R92.reuse ;  /* 0x00008f00f56a7a23 */ /* 0x100ff2000001085c */
[----:B------:R-:W-:Y:S01]  /*c510*/  MUFU.EX2 R209, R114 ;  /* 0x0000007200d17308 */ /* 0x000fe20000000800 */
[----:B--2---:R-:W-:Y:S09]  /*c520*/  FFMA.FTZ R52, R152, c[0x0][0x23c], -R92 ;  /* 0x00008f0098347a23 */ /* 0x004ff2000001085c */
[----:B------:R2:W-:Y:S01]  /*c530*/  MUFU.EX2 R152, R52 ;  /* 0x0000003400987308 */ /* 0x0005e20000000800 */
[----:B---3--:R-:W-:Y:S01]  /*c540*/  FMUL.FTZ R59, R0, R191 ;  /* 0x000000bf003b7220 */ /* 0x008fe20000410000 */
[----:B------:R-:W-:Y:S02]  /*c550*/  MOV R191, R179 ;  /* 0x000000b300bf7202 */ /* 0x000fe40000000f00 */
[----:B------:R-:W-:Y:S02]  /*c560*/  MOV R179, R176 ;  /* 0x000000b000b37202 */ /* 0x000fe40000000f00 */
[----:B------:R-:W-:Y:S04]  /*c570*/  MOV R192, R191 ;  /* 0x000000bf00c07202 */ /* 0x000fe80000000f00 */
[----:B------:R-:W-:Y:S01]  /*c580*/  MUFU.EX2 R169, R97 ;  /* 0x0000006100a97308 */ /* 0x000fe20000000800 */
[----:B------:R-:W-:Y:S09]  /*c590*/  MOV R176, R171 ;  /* 0x000000ab00b07202 */ /* 0x000ff20000000f00 */
[----:B------:R-:W-:Y:S01]  /*c5a0*/  MUFU.EX2 R171, R110 ;  /* 0x0000006e00ab7308 */ /* 0x000fe20000000800 */
[----:B--2---:R-:W-:Y:S01]  /*c5b0*/  FMUL.FTZ R52, R69, R184 ;  /* 0x000000b845347220 */ /* 0x004fe20000410000 */
[----:B------:R-:W-:Y:S01]  /*c5c0*/  MOV R184, R168 ;  /* 0x000000a800b87202 */ /* 0x000fe20000000f00 */
[----:B------:R-:W-:Y:S02]  /*c5d0*/  IMAD.MOV.U32 R168, RZ, RZ, R128 ;  /* 0x000000ffffa87224 */ /* 0x000fe400078e0080 */
[----:B------:R-:W-:Y:S01]  /*c5e0*/  FFMA.FTZ R128, R118, c[0x0][0x23c], -R75 ;  /* 0x00008f0076807a23 */ /* 0x000fe2000001084b */
[----:B------:R-:W-:Y:S01]  /*c5f0*/  MOV R190, R184 ;  /* 0x000000b800be7202 */ /* 0x000fe20000000f00 */
[----:B------:R-:W-:Y:S01]  /*c600*/  IMAD.MOV.U32 R184, RZ, RZ, R111 ;  /* 0x000000ffffb87224 */ /* 0x000fe200078e006f */
[-C--:B-1----:R-:W-:Y:S02]  /*c610*/  HMMA.16816.F32.BF16 R52, R76, R80.reuse, R52 ;  /* 0x000000504c34723c */ /* 0x082fe40000041834 */
[----:B------:R-:W-:Y:S01]  /*c620*/  MUFU.EX2 R191, R115 ;  /* 0x0000007300bf7308 */ /* 0x000fe20000000800 */
[----:B------:R-:W-:Y:S01]  /*c630*/  FFMA.FTZ R111, R211, c[0x0][0x23c], -R92 ;  /* 0x00008f00d36f7a23 */ /* 0x000fe2000001085c */
[----:B------:R-:W-:Y:S04]  /*c640*/  MOV R193, R190 ;  /* 0x000000be00c17202 */ /* 0x000fe80000000f00 */
[C---:B------:R-:W-:Y:S01]  /*c650*/  HMMA.16816.F32.BF16 R56, R64.reuse, R80, R56 ;  /* 0x000000504038723c */ /* 0x040fe20000041838 */
[----:B------:R-:W2:Y:S03]  /*c660*/  LDL.LU R81, [R1+0x30] ;  /* 0x0000300001517983 */ /* 0x000ea60000300800 */
[----:B------:R-:W-:Y:S03]  /*c670*/  MUFU.EX2 R190, R120 ;  /* 0x0000007800be7308 */ /* 0x000fe60000000800 */
[----:B------:R-:W-:Y:S01]  /*c680*/  FFMA.FTZ R80, R87, c[0x0][0x23c], -R96 ;  /* 0x00008f0057507a23 */ /* 0x000fe20000010860 */
[-C--:B------:R-:W-:Y:S06]  /*c690*/  HMMA.16816.F32.BF16 R60, R64, R82.reuse, R60 ;  /* 0x00000052403c723c */ /* 0x080fec000004183c */
[----:B------:R1:W-:Y:S01]  /*c6a0*/  MUFU.EX2 R247, R80 ;  /* 0x0000005000f77308 */ /* 0x0003e20000000800 */
[--C-:B------:R-:W-:Y:S02]  /*c6b0*/  FFMA.FTZ R65, R86, c[0x0][0x23c], -R92.reuse ;  /* 0x00008f0056417a23 */ /* 0x100fe4000001085c */
[----:B------:R-:W-:Y:S01]  /*c6c0*/  FFMA.FTZ R64, R174, c[0x0][0x23c], -R92 ;  /* 0x00008f00ae407a23 */ /* 0x000fe2000001085c */
[----:B------:R-:W3:Y:S02]  /*c6d0*/  LDSM.16.MT88.4 R84, [R216+0x8800] ;  /* 0x00880000d854783b */ /* 0x000ee40000004200 */
[----:B------:R-:W-:Y:S01]  /*c6e0*/  MOV R174, R101 ;  /* 0x0000006500ae7202 */ /* 0x000fe20000000f00 */
[--C-:B------:R-:W-:Y:S03]  /*c6f0*/  FFMA.FTZ R101, R239, c[0x0][0x23c], -R75.reuse ;  /* 0x00008f00ef657a23 */ /* 0x100fe6000001084b */
[----:B------:R1:W-:Y:S01]  /*c700*/  MUFU.EX2 R239, R64 ;  /* 0x0000004000ef7308 */ /* 0x0003e20000000800 */
[C---:B------:R-:W-:Y:S02]  /*c710*/  FMUL.FTZ R66, R68.reuse, R198 ;  /* 0x000000c644427220 */ /* 0x040fe40000410000 */
[----:B------:R-:W-:Y:S01]  /*c720*/  FMUL.FTZ R67, R68, R199 ;  /* 0x000000c744437220 */ /* 0x000fe20000410000 */
[----:B------:R-:W-:Y:S01]  /*c730*/  MOV R199, R195 ;  /* 0x000000c300c77202 */ /* 0x000fe20000000f00 */
[----:B------:R-:W-:Y:S01]  /*c740*/  FFMA.FTZ R75, R131, c[0x0][0x23c], -R75 ;  /* 0x00008f00834b7a23 */ /* 0x000fe2000001084b */
[----:B------:R-:W-:Y:S02]  /*c750*/  MOV R195, R192 ;  /* 0x000000c000c37202 */ /* 0x000fe40000000f00 */
[----:B----4-:R-:W-:Y:S02]  /*c760*/  MOV R192, R185 ;  /* 0x000000b900c07202 */ /* 0x010fe40000000f00 */
[----:B------:R-:W-:Y:S01]  /*c770*/  MOV R185, R184 ;  /* 0x000000b800b97202 */ /* 0x000fe20000000f00 */
[----:B------:R-:W-:Y:S01]  /*c780*/  IMAD.MOV.U32 R184, RZ, RZ, R178 ;  /* 0x000000ffffb87224 */ /* 0x000fe200078e00b2 */
[----:B------:R-:W-:Y:S01]  /*c790*/  MOV R178, R173 ;  /* 0x000000ad00b27202 */ /* 0x000fe20000000f00 */
[----:B------:R-:W-:Y:S01]  /*c7a0*/  MUFU.EX2 R111, R111 ;  /* 0x0000006f006f7308 */ /* 0x000fe20000000800 */
[--C-:B-1----:R-:W-:Y:S01]  /*c7b0*/  FFMA.FTZ R80, R244, c[0x0][0x23c], -R96.reuse ;  /* 0x00008f00f4507a23 */ /* 0x102fe20000010860 */
[----:B------:R-:W-:Y:S05]  /*c7c0*/  MOV R245, R199 ;  /* 0x000000c700f57202 */ /* 0x000fea0000000f00 */
[--C-:B------:R-:W-:Y:S03]  /*c7d0*/  FFMA.FTZ R97, R245, c[0x0][0x23c], -R96.reuse ;  /* 0x00008f00f5617a23 */ /* 0x100fe60000010860 */
[----:B------:R1:W-:Y:S01]  /*c7e0*/  MUFU.EX2 R238, R80 ;  /* 0x0000005000ee7308 */ /* 0x0003e20000000800 */
[C---:B------:R-:W-:Y:S01]  /*c7f0*/  FMUL.FTZ R64, R69.reuse, R196 ;  /* 0x000000c445407220 */ /* 0x040fe20000410000 */
[----:B------:R-:W-:Y:S02]  /*c800*/  MOV R196, R183 ;  /* 0x000000b700c47202 */ /* 0x000fe40000000f00 */
[----:B------:R-:W-:Y:S02]  /*c810*/  MOV R183, R174 ;  /* 0x000000ae00b77202 */ /* 0x000fe40000000f00 */
[----:B------:R-:W-:Y:S04]  /*c820*/  MOV R240, R196 ;  /* 0x000000c400f07202 */ /* 0x000fe80000000f00 */
[----:B------:R4:W-:Y:S10]  /*c830*/  MUFU.EX2 R244, R65 ;  /* 0x0000004100f47308 */ /* 0x0009f40000000800 */
[----:B------:R-:W-:Y:S01]  /*c840*/  MUFU.EX2 R174, R95 ;  /* 0x0000005f00ae7308 */ /* 0x000fe20000000800 */
[----:B-1----:R-:W2:Y:S09]  /*c850*/  LDL.LU R80, [R1+0x34] ;  /* 0x0000340001507983 */ /* 0x002eb20000300800 */
[----:B------:R-:W-:Y:S01]  /*c860*/  MUFU.EX2 R173, R99 ;  /* 0x0000006300ad7308 */ /* 0x000fe20000000800 */
[----:B----4-:R-:W-:Y:S01]  /*c870*/  FMUL.FTZ R65, R69, R197 ;  /* 0x000000c545417220 */ /* 0x010fe20000410000 */
[----:B------:R-:W-:Y:S02]  /*c880*/  MOV R197, R182 ;  /* 0x000000b600c57202 */ /* 0x000fe40000000f00 */
[----:B------:R-:W-:Y:S02]  /*c890*/  MOV R182, R175 ;  /* 0x000000af00b67202 */ /* 0x000fe40000000f00 */
[----:B------:R-:W-:Y:S04]  /*c8a0*/  MOV R118, R197 ;  /* 0x000000c500767202 */ /* 0x000fe80000000f00 */
[----:B------:R-:W-:Y:S01]  /*c8b0*/  MUFU.EX2 R175, R101 ;  /* 0x0000006500af7308 */ /* 0x000fe20000000800 */
[----:B------:R-:W-:Y:S04]  /*c8c0*/  HMMA.16816.F32.BF16 R64, R76, R82, R64 ;  /* 0x000000524c40723c */ /* 0x000fe80000041840 */
[----:B------:R-:W-:Y:S03]  /*c8d0*/  MOV R197, R168 ;  /* 0x000000a800c57202 */ /* 0x000fe60000000f00 */
[----:B------:R-:W-:Y:S01]  /*c8e0*/  FFMA.FTZ R76, R189, c[0x0][0x23c], -R96 ;  /* 0x00008f00bd4c7a23 */ /* 0x000fe20000010860 */
[----:B------:R-:W-:Y:S01]  /*c8f0*/  MOV R189, R186 ;  /* 0x000000ba00bd7202 */ /* 0x000fe20000000f00 */
[----:B------:R-:W1:Y:S03]  /*c900*/  MUFU.EX2 R128, R128 ;  /* 0x0000008000807308 */ /* 0x000e660000000800 */
[----:B------:R-:W-:Y:S02]  /*c910*/  MOV R198, R189 ;  /* 0x000000bd00c67202 */ /* 0x000fe40000000f00 */
[----:B------:R-:W-:Y:S02]  /*c920*/  MOV R186, R180 ;  /* 0x000000b400ba7202 */ /* 0x000fe40000000f00 */
[----:B------:R-:W-:Y:S01]  /*c930*/  MOV R180, R109 ;  /* 0x0000006d00b47202 */ /* 0x000fe20000000f00 */
[----:B------:R-:W-:Y:S01]  /*c940*/  FFMA.FTZ R109, R236, c[0x0][0x23c], -R92 ;  /* 0x00008f00ec6d7a23 */ /* 0x000fe2000001085c */
[----:B------:R-:W-:Y:S01]  /*c950*/  F2FP.BF16.PACK_AB R77, R221, R248 ;  /* 0x000000f8dd4d723e */ /* 0x000fe200000010ff */
[----:B------:R-:W4:Y:S01]  /*c960*/  LDL.LU R92, [R1+0x38] ;  /* 0x00003800015c7983 */ /* 0x000f220000300800 */
[----:B------:R1:W-:Y:S01]  /*c970*/  MUFU.EX2 R210, R76 ;  /* 0x0000004c00d27308 */ /* 0x0003e20000000800 */
[----:B------:R-:W-:Y:S01]  /*c980*/  F2FP.BF16.PACK_AB R78, R165, R220 ;  /* 0x000000dca54e723e */ /* 0x000fe200000010ff */
[--C-:B------:R-:W-:Y:S01]  /*c990*/  FFMA.FTZ R115, R186, c[0x0][0x23c], -R96.reuse ;  /* 0x00008f00ba737a23 */ /* 0x100fe20000010860 */
[----:B------:R-:W-:Y:S02]  /*c9a0*/  F2FP.BF16.PACK_AB R79, R164, R166 ;  /* 0x000000a6a44f723e */ /* 0x000fe400000010ff */
[----:B------:R-:W-:Y:S02]  /*c9b0*/  F2FP.BF16.PACK_AB R82, R142, R139 ;  /* 0x0000008b8e52723e */ /* 0x000fe400000010ff */
[----:B------:R-:W-:Y:S02]  /*c9c0*/  F2FP.BF16.PACK_AB R83, R147, R138 ;  /* 0x0000008a9353723e */ /* 0x000fe400000010ff */
[----:B------:R-:W-:Y:S01]  /*c9d0*/  MOV R236, R195 ;  /* 0x000000c300ec7202 */ /* 0x000fe20000000f00 */
[----:B------:R3:W-:Y:S10]  /*c9e0*/  MUFU.EX2 R189, R100 ;  /* 0x0000006400bd7308 */ /* 0x0007f40000000800 */
[----:B------:R-:W-:Y:S01]  /*c9f0*/  MUFU.EX2 R186, R104 ;  /* 0x0000006800ba7308 */ /* 0x000fe20000000800 */
[----:B-1----:R-:W-:Y:S09]  /*ca00*/  F2FP.BF16.PACK_AB R76, R222, R249 ;  /* 0x000000f9de4c723e */ /* 0x002ff200000010ff */
[----:B------:R-:W-:Y:S01]  /*ca10*/  MUFU.EX2 R109, R109 ;  /* 0x0000006d006d7308 */ /* 0x000fe20000000800 */
[-C--:B---3--:R-:W-:Y:S03]  /*ca20*/  HMMA.16816.F32.BF16 R4, R76, R84.reuse, R4 ;  /* 0x000000544c04723c */ /* 0x088fe60000041804 */
[----:B------:R-:W-:Y:S06]  /*ca30*/  FFMA.FTZ R100, R176, c[0x0][0x23c], -R96 ;  /* 0x00008f00b0647a23 */ /* 0x000fec0000010860 */
[----:B------:R1:W-:Y:S10]  /*ca40*/  MUFU.EX2 R176, R103 ;  /* 0x0000006700b07308 */ /* 0x0003f40000000800 */
[----:B------:R-:W-:Y:S10]  /*ca50*/  MUFU.EX2 R104, R215 ;  /* 0x000000d700687308 */ /* 0x000ff40000000800 */
[----:B------:R-:W-:Y:S01]  /*ca60*/  MUFU.EX2 R115, R115 ;  /* 0x0000007300737308 */ /* 0x000fe20000000800 */
[----:B--2---:R-:W-:Y:S01]  /*ca70*/  FFMA.FTZ R69, R69, R81, R207 ;  /* 0x0000005145457223 */ /* 0x004fe200000100cf */
[----:B------:R-:W-:Y:S08]  /*ca80*/  F2FP.BF16.PACK_AB R81, R141, R136 ;  /* 0x000000888d51723e */ /* 0x000ff000000010ff */
[----:B------:R-:W-:Y:S01]  /*ca90*/  MUFU.EX2 R207, R94 ;  /* 0x0000005e00cf7308 */ /* 0x000fe20000000800 */
[----:B-1----:R-:W-:Y:S01]  /*caa0*/  FADD.FTZ R103, R243, R69 ;  /* 0x00000045f3677221 */ /* 0x002fe20000010000 */
[----:B------:R-:W-:Y:S01]  /*cab0*/  F2FP.BF16.PACK_AB R69, R150, R146 ;  /* 0x000000929645723e */ /* 0x000fe200000010ff */
[----:B------:R-:W-:Y:S01]  /*cac0*/  FFMA.FTZ R102, R68, R80, R102 ;  /* 0x0000005044667223 */ /* 0x000fe20000010066 */
[----:B------:R-:W-:Y:S01]  /*cad0*/  F2FP.BF16.PACK_AB R80, R137, R140 ;  /* 0x0000008c8950723e */ /* 0x000fe200000010ff */
[----:B------:R-:W-:Y:S01]  /*cae0*/  FFMA.FTZ R68, R198, c[0x0][0x23c], -R96 ;  /* 0x00008f00c6447a23 */ /* 0x000fe20000010860 */
[----:B------:R-:W-:Y:S01]  /*caf0*/  MOV R198, R194 ;  /* 0x000000c200c67202 */ /* 0x000fe20000000f00 */
[----:B------:R-:W-:Y:S01]  /*cb00*/  FADD.FTZ R102, R197, R102 ;  /* 0x00000066c5667221 */ /* 0x000fe20000010000 */
[----:B------:R-:W-:Y:S02]  /*cb10*/  F2FP.BF16.PACK_AB R197, R119, R128 ;  /* 0x0000008077c5723e */ /* 0x000fe400000010ff */
[----:B------:R1:W-:Y:S01]  /*cb20*/  MUFU.EX2 R168, R68 ;  /* 0x0000004400a87308 */ /* 0x0003e20000000800 */
[----:B------:R-:W-:Y:S01]  /*cb30*/  MOV R131, R198 ;  /* 0x000000c600837202 */ /* 0x000fe20000000f00 */
[C---:B------:R-:W-:Y:S04]  /*cb40*/  HMMA.16816.F32.BF16 R8, R80.reuse, R84, R8 ;  /* 0x000000545008723c */ /* 0x040fe80000041808 */
[----:B------:R-:W-:Y:S02]  /*cb50*/  MOV R198, R178 ;  /* 0x000000b200c67202 */ /* 0x000fe40000000f00 */
[----:B------:R-:W-:Y:S02]  /*cb60*/  MOV R194, R188 ;  /* 0x000000bc00c27202 */ /* 0x000fe40000000f00 */
[-C--:B------:R-:W-:Y:S01]  /*cb70*/  HMMA.16816.F32.BF16 R12, R80, R86.reuse, R12 ;  /* 0x00000056500c723c */ /* 0x080fe2000004180c */
[----:B------:R2:W-:Y:S03]  /*cb80*/  MUFU.EX2 R188, R98 ;  /* 0x0000006200bc7308 */ /* 0x0005e60000000800 */
[----:B------:R-:W-:Y:S02]  /*cb90*/  IMAD.MOV.U32 R211, RZ, RZ, R194 ;  /* 0x000000ffffd37224 */ /* 0x000fe400078e00c2 */
[--C-:B------:R-:W-:Y:S02]  /*cba0*/  FFMA.FTZ R114, R198, c[0x0][0x23c], -R96.reuse ;  /* 0x00008f00c6727a23 */ /* 0x100fe40000010860 */
[C---:B------:R-:W-:Y:S01]  /*cbb0*/  HMMA.16816.F32.BF16 R16, R76.reuse, R86, R16 ;  /* 0x000000564c10723c */ /* 0x040fe20000041810 */
[----:B------:R-:W3:Y:S03]  /*cbc0*/  LDSM.16.MT88.4 R84, [R217+0x8800] ;  /* 0x00880000d954783b */ /* 0x000ee60000004200 */
[----:B------:R-:W-:Y:S01]  /*cbd0*/  MUFU.EX2 R114, R114 ;  /* 0x0000007200727308 */ /* 0x000fe20000000800 */
[----:B-1----:R-:W-:Y:S01]  /*cbe0*/  FFMA.FTZ R68, R193, c[0x0][0x23c], -R96 ;  /* 0x00008f00c1447a23 */ /* 0x002fe20000010860 */
[----:B------:R-:W-:Y:S02]  /*cbf0*/  MOV R193, R187 ;  /* 0x000000bb00c17202 */ /* 0x000fe40000000f00 */
[-C--:B------:R-:W-:Y:S04]  /*cc00*/  HMMA.16816.F32.BF16 R20, R76, R88.reuse, R20 ;  /* 0x000000584c14723c */ /* 0x080fe80000041814 */
[----:B------:R-:W-:Y:S01]  /*cc10*/  MOV R187, R177 ;  /* 0x000000b100bb7202 */ /* 0x000fe20000000f00 */
[----:B----4-:R-:W-:Y:S01]  /*cc20*/  FFMA.FTZ R2, R2, R92, R214 ;  /* 0x0000005c02027223 */ /* 0x010fe200000100d6 */
[----:B------:R-:W-:Y:S01]  /*cc30*/  MOV R177, R172 ;  /* 0x000000ac00b17202 */ /* 0x000fe20000000f00 */
[----:B------:R-:W-:Y:S01]  /*cc40*/  LDSM.16.MT88.4 R92, [R217+0x9000] ;  /* 0x00900000d95c783b */ /* 0x000fe20000004200 */
[C---:B------:R-:W-:Y:S01]  /*cc50*/  HMMA.16816.F32.BF16 R24, R80.reuse, R88, R24 ;  /* 0x000000585018723c */ /* 0x040fe20000041818 */
[----:B------:R1:W-:Y:S03]  /*cc60*/  MUFU.EX2 R172, R68 ;  /* 0x0000004400ac7308 */ /* 0x0003e60000000800 */
[----:B--2---:R-:W-:Y:S01]  /*cc70*/  FFMA.FTZ R98, R131, c[0x0][0x23c], -R96 ;  /* 0x00008f0083627a23 */ /* 0x004fe20000010860 */
[----:B------:R-:W-:Y:S01]  /*cc80*/  MOV R214, R193 ;  /* 0x000000c100d67202 */ /* 0x000fe20000000f00 */
[----:B------:R-:W-:Y:S01]  /*cc90*/  FADD.FTZ R101, R242, R2 ;  /* 0x00000002f2657221 */ /* 0x000fe20000010000 */
[----:B------:R-:W-:Y:S01]  /*cca0*/  MOV R199, R177 ;  /* 0x000000b100c77202 */ /* 0x000fe20000000f00 */
[-C--:B------:R-:W-:Y:S03]  /*ccb0*/  HMMA.16816.F32.BF16 R28, R80, R90.reuse, R28 ;  /* 0x0000005a501c723c */ /* 0x080fe6000004181c */
[----:B------:R-:W-:Y:S01]  /*ccc0*/  MUFU.EX2 R120, R98 ;  /* 0x0000006200787308 */ /* 0x000fe20000000800 */
[----:B------:R-:W-:Y:S01]  /*ccd0*/  FFMA.FTZ R110, R199, c[0x0][0x23c], -R96 ;  /* 0x00008f00c76e7a23 */ /* 0x000fe20000010860 */
[----:B------:R-:W-:Y:S03]  /*cce0*/  MOV R193, R184 ;  /* 0x000000b800c17202 */ /* 0x000fe60000000f00 */
[C---:B------:R-:W-:Y:S01]  /*ccf0*/  HMMA.16816.F32.BF16 R32, R76.reuse, R90, R32 ;  /* 0x0000005a4c20723c */ /* 0x040fe20000041820 */
[----:B------:R-:W2:Y:S03]  /*cd00*/  LDSM.16.MT88.4 R88, [R218+0x8800] ;  /* 0x00880000da58783b */ /* 0x000ea60000004200 */
[----:B------:R-:W-:Y:S01]  /*cd10*/  FADD.FTZ R2, R193, R103 ;  /* 0x00000067c1027221 */ /* 0x000fe20000010000 */
[----:B------:R-:W-:Y:S03]  /*cd20*/  MUFU.EX2 R177, R122 ;  /* 0x0000007a00b17308 */ /* 0x000fe60000000800 */
[----:B------:R-:W-:Y:S01]  /*cd30*/  FADD.FTZ R2, R180, R2 ;  /* 0x00000002b4027221 */ /* 0x000fe20000010000 */
[-C--:B---3--:R-:W-:Y:S03]  /*cd40*/  HMMA.16816.F32.BF16 R36, R76, R84.reuse, R36 ;  /* 0x000000544c24723c */ /* 0x088fe60000041824 */
[----:B-1----:R-:W-:Y:S01]  /*cd50*/  FFMA.FTZ R68, R179, c[0x0][0x23c], -R96 ;  /* 0x00008f00b3447a23 */ /* 0x002fe20000010860 */
[----:B------:R-:W-:Y:S01]  /*cd60*/  MOV R180, R151 ;  /* 0x0000009700b47202 */ /* 0x000fe20000000f00 */
[----:B------:R-:W-:Y:S01]  /*cd70*/  FADD.FTZ R2, R249, R2 ;  /* 0x00000002f9027221 */ /* 0x000fe20000010000 */
[----:B------:R-:W1:Y:S02]  /*cd80*/  MUFU.EX2 R103, R129 ;  /* 0x0000008100677308 */ /* 0x000e640000000800 */
[C---:B------:R-:W-:Y:S04]  /*cd90*/  HMMA.16816.F32.BF16 R40, R80.reuse, R84, R40 ;  /* 0x000000545028723c */ /* 0x040fe80000041828 */
[----:B------:R-:W-:Y:S01]  /*cda0*/  FADD.FTZ R2, R222, R2 ;  /* 0x00000002de027221 */ /* 0x000fe20000010000 */
[----:B------:R-:W-:Y:S03]  /*cdb0*/  MOV R245, R180 ;  /* 0x000000b400f57202 */ /* 0x000fe60000000f00 */
[-C--:B------:R-:W-:Y:S01]  /*cdc0*/  HMMA.16816.F32.BF16 R44, R80, R86.reuse, R44 ;  /* 0x00000056502c723c */ /* 0x080fe2000004182c */
[----:B------:R3:W-:Y:S03]  /*cdd0*/  MUFU.EX2 R179, R68 ;  /* 0x0000004400b37308 */ /* 0x0007e60000000800 */
[----:B------:R-:W-:Y:S01]  /*cde0*/  FADD.FTZ R2, R220, R2 ;  /* 0x00000002dc027221 */ /* 0x000fe20000010000 */
[----:B------:R-:W-:Y:S03]  /*cdf0*/  IADD3 R245, R245, -0x1, RZ ;  /* 0xfffffffff5f57810 */ /* 0x000fe60007ffe0ff */
[C---:B------:R-:W-:Y:S01]  /*ce00*/  HMMA.16816.F32.BF16 R48, R76.reuse, R86, R48 ;  /* 0x000000564c30723c */ /* 0x040fe20000041830 */
[----:B------:R-:W4:Y:S02]  /*ce10*/  LDSM.16.MT88.4 R84, [R216+0x9000] ;  /* 0x00900000d854783b */ /* 0x000f240000004200 */
[----:B------:R-:W-:Y:S01]  /*ce20*/  MUFU.EX2 R122, R97 ;  /* 0x00000061007a7308 */ /* 0x000fe20000000800 */
[----:B------:R-:W-:Y:S01]  /*ce30*/  FADD.FTZ R2, R165, R2 ;  /* 0x00000002a5027221 */ /* 0x000fe20000010000 */
[----:B-1----:R-:W-:Y:S03]  /*ce40*/  F2FP.BF16.PACK_AB R198, R103, R104 ;  /* 0x0000006867c6723e */ /* 0x002fe600000010ff */
[-C--:B--2---:R-:W-:Y:S04]  /*ce50*/  HMMA.16816.F32.BF16 R52, R76, R88.reuse, R52 ;  /* 0x000000584c34723c */ /* 0x084fe80000041834 */
[----:B------:R-:W-:Y:S01]  /*ce60*/  FADD.FTZ R2, R148, R2 ;  /* 0x0000000294027221 */ /* 0x000fe20000010000 */
[----:B------:R-:W-:Y:S03]  /*ce70*/  MUFU.EX2 R184, R132 ;  /* 0x0000008400b87308 */ /* 0x000fe60000000800 */
[C---:B------:R-:W-:Y:S04]  /*ce80*/  HMMA.16816.F32.BF16 R56, R80.reuse, R88, R56 ;  /* 0x000000585038723c */ /* 0x040fe80000041838 */
[--C-:B---3--:R-:W-:Y:S01]  /*ce90*/  FFMA.FTZ R68, R118, c[0x0][0x23c], -R96.reuse ;  /* 0x00008f0076447a23 */ /* 0x108fe20000010860 */
[----:B------:R-:W-:Y:S02]  /*cea0*/  MOV R118, R187 ;  /* 0x000000bb00767202 */ /* 0x000fe40000000f00 */
[----:B------:R-:W-:Y:S01]  /*ceb0*/  MUFU.EX2 R187, R123 ;  /* 0x0000007b00bb7308 */ /* 0x000fe20000000800 */
[-C--:B------:R-:W-:Y:S01]  /*cec0*/  HMMA.16816.F32.BF16 R60, R80, R90.reuse, R60 ;  /* 0x0000005a503c723c */ /* 0x080fe2000004183c */
[----:B------:R-:W1:Y:S03]  /*ced0*/  LDSM.16.MT88.4 R80, [R219+0x9000] ;  /* 0x00900000db50783b */ /* 0x000e660000004200 */
[--C-:B------:R-:W-:Y:S02]  /*cee0*/  FFMA.FTZ R99, R118, c[0x0][0x23c], -R96.reuse ;  /* 0x00008f0076637a23 */ /* 0x100fe40000010860 */
[--C-:B------:R-:W-:Y:S01]  /*cef0*/  FFMA.FTZ R118, R71, c[0x0][0x23c], -R96.reuse ;  /* 0x00008f0047767a23 */ /* 0x100fe20000010860 */
[----:B------:R-:W-:Y:S01]  /*cf00*/  F2FP.BF16.PACK_AB R71, R163, R182 ;  /* 0x000000b6a347723e */ /* 0x000fe200000010ff */
[----:B------:R-:W-:Y:S01]  /*cf10*/  HMMA.16816.F32.BF16 R64, R76, R90, R64 ;  /* 0x0000005a4c40723c */ /* 0x000fe20000041840 */
[----:B------:R2:W-:Y:S01]  /*cf20*/  MUFU.EX2 R178, R68 ;  /* 0x0000004400b27308 */ /* 0x0005e20000000800 */
[----:B------:R-:W3:Y:S02]  /*cf30*/  LDSM.16.MT88.4 R88, [R218+0x9000] ;  /* 0x00900000da58783b */ /* 0x000ee40000004200 */
[----:B------:R-:W-:Y:S01]  /*cf40*/  FFMA.FTZ R96, R70, c[0x0][0x23c], -R96 ;  /* 0x00008f0046607a23 */ /* 0x000fe20000010860 */
[----:B------:R-:W-:Y:S02]  /*cf50*/  F2FP.BF16.PACK_AB R70, R181, R183 ;  /* 0x000000b7b546723e */ /* 0x000fe400000010ff */
[----:B------:R-:W-:Y:S02]  /*cf60*/  F2FP.BF16.PACK_AB R76, R145, R144 ;  /* 0x00000090914c723e */ /* 0x000fe400000010ff */
[----:B------:R-:W-:Y:S02]  /*cf70*/  F2FP.BF16.PACK_AB R77, R157, R143 ;  /* 0x0000008f9d4d723e */ /* 0x000fe400000010ff */
[----:B------:R-:W-:Y:S01]  /*cf80*/  MUFU.EX2 R96, R96 ;  /* 0x0000006000607308 */ /* 0x000fe20000000800 */
[----:B------:R-:W-:Y:S02]  /*cf90*/  F2FP.BF16.PACK_AB R78, R159, R158 ;  /* 0x0000009e9f4e723e */ /* 0x000fe400000010ff */
[----:B------:R-:W-:Y:S07]  /*cfa0*/  F2FP.BF16.PACK_AB R79, R154, R156 ;  /* 0x0000009c9a4f723e */ /* 0x000fee00000010ff */
[----:B------:R-:W-:Y:S01]  /*cfb0*/  MUFU.EX2 R132, R105 ;  /* 0x0000006900847308 */ /* 0x000fe20000000800 */
[----:B--2---:R-:W2:Y:S04]  /*cfc0*/  LDL.LU R68, [R1+0x3c] ;  /* 0x00003c0001447983 */ /* 0x004ea80000300800 */
[----:B------:R1:W5:Y:S05]  /*cfd0*/  LDL.LU R222, [R1+0x8c] ;  /* 0x00008c0001de7983 */ /* 0x00036a0000300800 */
[----:B------:R-:W-:Y:S10]  /*cfe0*/  MUFU.EX2 R131, R107 ;  /* 0x0000006b00837308 */ /* 0x000ff40000000800 */
[----:B------:R-:W-:Y:S10]  /*cff0*/  MUFU.EX2 R123, R108 ;  /* 0x0000006c007b7308 */ /* 0x000ff40000000800 */
[----:B------:R-:W-:Y:S10]  /*d000*/  MUFU.EX2 R108, R99 ;  /* 0x00000063006c7308 */ /* 0x000ff40000000800 */
[----:B------:R-:W-:Y:S10]  /*d010*/  MUFU.EX2 R107, R100 ;  /* 0x00000064006b7308 */ /* 0x000ff40000000800 */
[----:B------:R-:W-:Y:S10]  /*d020*/  MUFU.EX2 R105, R213 ;  /* 0x000000d500697308 */ /* 0x000ff40000000800 */
[----:B------:R-:W-:Y:S10]  /*d030*/  MUFU.EX2 R110, R110 ;  /* 0x0000006e006e7308 */ /* 0x000ff40000000800 */
[----:B------:R-:W-:Y:S10]  /*d040*/  MUFU.EX2 R100, R200 ;  /* 0x000000c800647308 */ /* 0x000ff40000000800 */
[----:B------:R-:W-:Y:S01]  /*d050*/  MUFU.EX2 R99, R121 ;  /* 0x0000007900637308 */ /* 0x000fe20000000800 */
[----:B--2---:R-:W-:Y:S01]  /*d060*/  FFMA.FTZ R0, R0, R68, R237 ;  /* 0x0000004400007223 */ /* 0x004fe200000100ed */
[----:B------:R-:W-:Y:S02]  /*d070*/  F2FP.BF16.PACK_AB R68, R149, R148 ;  /* 0x000000949544723e */ /* 0x000fe400000010ff */
[----:B------:R-:W-:Y:S01]  /*d080*/  MOV R237, R192 ;  /* 0x000000c000ed7202 */ /* 0x000fe20000000f00 */
[----:B------:R-:W-:Y:S01]  /*d090*/  FADD.FTZ R0, R246, R0 ;  /* 0x00000000f6007221 */ /* 0x000fe20000010000 */
[----:B------:R-:W-:Y:S04]  /*d0a0*/  MOV R192, R185 ;  /* 0x000000b900c07202 */ /* 0x000fe80000000f00 */
[----:B------:R-:W-:Y:S01]  /*d0b0*/  MUFU.EX2 R185, R126 ;  /* 0x0000007e00b97308 */ /* 0x000fe20000000800 */
[-C--:B----4-:R-:W-:Y:S05]  /*d0c0*/  HMMA.16816.F32.BF16 R4, R68, R84.reuse, R4 ;  /* 0x000000544404723c */ /* 0x090fea0000041804 */
[----:B------:R-:W-:Y:S03]  /*d0d0*/  FADD.FTZ R0, R241, R0 ;  /* 0x00000000f1007221 */ /* 0x000fe60000010000 */
[C---:B------:R-:W-:Y:S01]  /*d0e0*/  HMMA.16816.F32.BF16 R8, R76.reuse, R84, R8 ;  /* 0x000000544c08723c */ /* 0x040fe20000041808 */
[----:B------:R-:W-:Y:S03]  /*d0f0*/  MUFU.EX2 R126, R106 ;  /* 0x0000006a007e7308 */ /* 0x000fe60000000800 */
[----:B------:R-:W-:Y:S04]  /*d100*/  FADD.FTZ R0, R252, R0 ;  /* 0x00000000fc007221 */ /* 0x000fe80000010000 */
[-C--:B------:R-:W-:Y:S03]  /*d110*/  HMMA.16816.F32.BF16 R12, R76, R86.reuse, R12 ;  /* 0x000000564c0c723c */ /* 0x080fe6000004180c */
[----:B------:R-:W2:Y:S01]  /*d120*/  MUFU.EX2 R106, R212 ;  /* 0x000000d4006a7308 */ /* 0x000ea20000000800 */
[----:B------:R-:W-:Y:S04]  /*d130*/  FADD.FTZ R0, R136, R0 ;  /* 0x0000000088007221 */ /* 0x000fe80000010000 */
[C---:B------:R-:W-:Y:S01]  /*d140*/  HMMA.16816.F32.BF16 R16, R68.reuse, R86, R16 ;  /* 0x000000564410723c */ /* 0x040fe20000041810 */
[----:B------:R-:W-:Y:S03]  /*d150*/  LDSM.16.MT88.4 R84, [R219+0x9800] ;  /* 0x00980000db54783b */ /* 0x000fe60000004200 */
[----:B------:R-:W-:Y:S04]  /*d160*/  FADD.FTZ R0, R141, R0 ;  /* 0x000000008d007221 */ /* 0x000fe80000010000 */
[-C--:B-1----:R-:W-:Y:S04]  /*d170*/  HMMA.16816.F32.BF16 R20, R68, R80.reuse, R20 ;  /* 0x000000504414723c */ /* 0x082fe80000041814 */
[----:B------:R-:W-:Y:S04]  /*d180*/  FADD.FTZ R0, R138, R0 ;  /* 0x000000008a007221 */ /* 0x000fe80000010000 */
[C---:B------:R-:W-:Y:S04]  /*d190*/  HMMA.16816.F32.BF16 R24, R76.reuse, R80, R24 ;  /* 0x000000504c18723c */ /* 0x040fe80000041818 */
[----:B--2---:R-:W-:Y:S01]  /*d1a0*/  F2FP.BF16.PACK_AB R196, R105, R106 ;  /* 0x0000006a69c4723e */ /* 0x004fe200000010ff */
[----:B------:R-:W-:Y:S03]  /*d1b0*/  FADD.FTZ R0, R147, R0 ;  /* 0x0000000093007221 */ /* 0x000fe60000010000 */
[-C--:B------:R-:W-:Y:S04]  /*d1c0*/  HMMA.16816.F32.BF16 R28, R76, R82.reuse, R28 ;  /* 0x000000524c1c723c */ /* 0x080fe8000004181c */
[----:B------:R-:W-:Y:S04]  /*d1d0*/  FADD.FTZ R0, R143, R0 ;  /* 0x000000008f007221 */ /* 0x000fe80000010000 */
[C---:B------:R-:W-:Y:S01]  /*d1e0*/  HMMA.16816.F32.BF16 R32, R68.reuse, R82, R32 ;  /* 0x000000524420723c */ /* 0x040fe20000041820 */
[----:B------:R-:W1:Y:S03]  /*d1f0*/  LDSM.16.MT88.4 R80, [R216+0x9800] ;  /* 0x00980000d850783b */ /* 0x000e660000004200 */
[----:B------:R-:W-:Y:S04]  /*d200*/  FADD.FTZ R0, R157, R0 ;  /* 0x000000009d007221 */ /* 0x000fe80000010000 */
[-C--:B------:R-:W-:Y:S04]  /*d210*/  HMMA.16816.F32.BF16 R36, R68, R92.reuse, R36 ;  /* 0x0000005c4424723c */ /* 0x080fe80000041824 */
[----:B------:R-:W-:Y:S04]  /*d220*/  FADD.FTZ R0, R156, R0 ;  /* 0x000000009c007221 */ /* 0x000fe80000010000 */
[C---:B------:R-:W-:Y:S04]  /*d230*/  HMMA.16816.F32.BF16 R40, R76.reuse, R92, R40 ;  /* 0x0000005c4c28723c */ /* 0x040fe80000041828 */
[----:B------:R-:W-:Y:S04]  /*d240*/  FADD.FTZ R0, R154, R0 ;  /* 0x000000009a007221 */ /* 0x000fe80000010000 */
[-C--:B------:R-:W-:Y:S04]  /*d250*/  HMMA.16816.F32.BF16 R44, R76, R94.reuse, R44 ;  /* 0x0000005e4c2c723c */ /* 0x080fe8000004182c */
[----:B------:R-:W-:Y:S04]  /*d260*/  FADD.FTZ R0, R160, R0 ;  /* 0x00000000a0007221 */ /* 0x000fe80000010000 */
[C---:B------:R-:W-:Y:S01]  /*d270*/  HMMA.16816.F32.BF16 R48, R68.reuse, R94, R48 ;  /* 0x0000005e4430723c */ /* 0x040fe20000041830 */
[----:B------:R-:W2:Y:S03]  /*d280*/  LDSM.16.MT88.4 R92, [R217+0x9800] ;  /* 0x00980000d95c783b */ /* 0x000ea60000004200 */
[----:B------:R-:W-:Y:S04]  /*d290*/  FADD.FTZ R0, R247, R0 ;  /* 0x00000000f7007221 */ /* 0x000fe80000010000 */
[-C--:B---3--:R-:W-:Y:S04]  /*d2a0*/  HMMA.16816.F32.BF16 R52, R68, R88.reuse, R52 ;  /* 0x000000584434723c */ /* 0x088fe80000041834 */
[----:B------:R-:W-:Y:S04]  /*d2b0*/  FADD.FTZ R0, R238, R0 ;  /* 0x00000000ee007221 */ /* 0x000fe80000010000 */
[C---:B------:R-:W-:Y:S04]  /*d2c0*/  HMMA.16816.F32.BF16 R56, R76.reuse, R88, R56 ;  /* 0x000000584c38723c */ /* 0x040fe80000041838 */
[----:B------:R-:W-:Y:S04]  /*d2d0*/  FADD.FTZ R0, R210, R0 ;  /* 0x00000000d2007221 */ /* 0x000fe80000010000 */
[-C--:B------:R-:W-:Y:S07]  /*d2e0*/  HMMA.16816.F32.BF16 R60, R76, R90.reuse, R60 ;  /* 0x0000005a4c3c723c */ /* 0x080fee000004183c */
[----:B------:R-:W-:Y:S01]  /*d2f0*/  FADD.FTZ R77, R192, R102 ;  /* 0x00000066c04d7221 */ /* 0x000fe20000010000 */
[----:B------:R-:W-:Y:S01]  /*d300*/  HMMA.16816.F32.BF16 R64, R68, R90, R64 ;  /* 0x0000005a4440723c */ /* 0x000fe20000041840 */
[----:B------:R-:W3:Y:S01]  /*d310*/  LDSM.16.MT88.4 R88, [R218+0x9800] ;  /* 0x00980000da58783b */ /* 0x000ee20000004200 */
[----:B------:R-:W-:Y:S02]  /*d320*/  MUFU.EX2 R102, R130 ;  /* 0x0000008200667308 */ /* 0x000fe40000000800 */
[----:B------:R-:W-:Y:S01]  /*d330*/  FADD.FTZ R76, R251, R101 ;  /* 0x00000065fb4c7221 */ /* 0x000fe20000010000 */
[----:B------:R-:W-:Y:S01]  /*d340*/  F2FP.BF16.PACK_AB R78, R239, R244 ;  /* 0x000000f4ef4e723e */ /* 0x000fe200000010ff */
[----:B------:R-:W-:Y:S01]  /*d350*/  FADD.FTZ R98, R167, R77 ;  /* 0x0000004da7627221 */ /* 0x000fe20000010000 */
[----:B------:R-:W-:Y:S01]  /*d360*/  F2FP.BF16.PACK_AB R68, R162, R155 ;  /* 0x0000009ba244723e */ /* 0x000fe200000010ff */
[----:B------:R-:W-:Y:S01]  /*d370*/  FADD.FTZ R97, R250, R76 ;  /* 0x0000004cfa617221 */ /* 0x000fe20000010000 */
[----:B------:R-:W-:Y:S03]  /*d380*/  F2FP.BF16.PACK_AB R69, R161, R153 ;  /* 0x00000099a145723e */ /* 0x000fe600000010ff */
[----:B------:R-:W-:Y:S01]  /*d390*/  F2FP.BF16.PACK_AB R70, R236, R214 ;  /* 0x000000d6ec46723e */ /* 0x000fe200000010ff */
[----:B------:R-:W4:Y:S01]  /*d3a0*/  MUFU.EX2 R101, R75 ;  /* 0x0000004b00657308 */ /* 0x000f220000000800 */
[----:B------:R-:W-:Y:S02]  /*d3b0*/  F2FP.BF16.PACK_AB R71, R240, R211 ;  /* 0x000000d3f047723e */ /* 0x000fe400000010ff */
[----:B------:R-:W-:Y:S02]  /*d3c0*/  F2FP.BF16.PACK_AB R76, R237, R152 ;  /* 0x00000098ed4c723e */ /* 0x000fe400000010ff */
[----:B------:R-:W-:Y:S02]  /*d3d0*/  F2FP.BF16.PACK_AB R77, R247, R160 ;  /* 0x000000a0f74d723e */ /* 0x000fe400000010ff */
[----:B------:R-:W-:Y:S01]  /*d3e0*/  F2FP.BF16.PACK_AB R79, R210, R238 ;  /* 0x000000eed24f723e */ /* 0x000fe200000010ff */
[-C--:B-1----:R-:W-:Y:S03]  /*d3f0*/  HMMA.16816.F32.BF16 R4, R68, R80.reuse, R4 ;  /* 0x000000504404723c */ /* 0x082fe60000041804 */
[----:B------:R-:W-:Y:S05]  /*d400*/  F2FP.BF16.PACK_AB R192, R99, R100 ;  /* 0x0000006463c0723e */ /* 0x000fea00000010ff */
[C---:B------:R-:W-:Y:S08]  /*d410*/  HMMA.16816.F32.BF16 R8, R76.reuse, R80, R8 ;  /* 0x000000504c08723c */ /* 0x040ff00000041808 */
[-C--:B------:R-:W-:Y:S04]  /*d420*/  HMMA.16816.F32.BF16 R12, R76, R82.reuse, R12 ;  /* 0x000000524c0c723c */ /* 0x080fe8000004180c */
[----:B----4-:R-:W-:Y:S04]  /*d430*/  F2FP.BF16.PACK_AB R199, R101, R102 ;  /* 0x0000006665c7723e */ /* 0x010fe800000010ff */
[C---:B------:R-:W-:Y:S01]  /*d440*/  HMMA.16816.F32.BF16 R16, R68.reuse, R82, R16 ;  /* 0x000000524410723c */ /* 0x040fe20000041810 */
[----:B------:R-:W1:Y:S07]  /*d450*/  LDSM.16.MT88.4 R80, [R216+0xa000] ;  /* 0x00a00000d850783b */ /* 0x000e6e0000004200 */
[-C--:B------:R-:W-:Y:S08]  /*d460*/  HMMA.16816.F32.BF16 R20, R68, R84.reuse, R20 ;  /* 0x000000544414723c */ /* 0x080ff00000041814 */
[C---:B------:R-:W-:Y:S08]  /*d470*/  HMMA.16816.F32.BF16 R24, R76.reuse, R84, R24 ;  /* 0x000000544c18723c */ /* 0x040ff00000041818 */
[-C--:B------:R-:W-:Y:S08]  /*d480*/  HMMA.16816.F32.BF16 R28, R76, R86.reuse, R28 ;  /* 0x000000564c1c723c */ /* 0x080ff0000004181c */
[C---:B------:R-:W-:Y:S01]  /*d490*/  HMMA.16816.F32.BF16 R32, R68.reuse, R86, R32 ;  /* 0x000000564420723c */ /* 0x040fe20000041820 */
[----:B------:R-:W4:Y:S07]  /*d4a0*/  LDSM.16.MT88.4 R84, [R219+0xa000] ;  /* 0x00a00000db54783b */ /* 0x000f2e0000004200 */
[-C--:B--2---:R-:W-:Y:S08]  /*d4b0*/  HMMA.16816.F32.BF16 R36, R68, R92.reuse, R36 ;  /* 0x0000005c4424723c */ /* 0x084ff00000041824 */
[C---:B------:R-:W-:Y:S08]  /*d4c0*/  HMMA.16816.F32.BF16 R40, R76.reuse, R92, R40 ;  /* 0x0000005c4c28723c */ /* 0x040ff00000041828 */
[-C--:B------:R-:W-:Y:S08]  /*d4d0*/  HMMA.16816.F32.BF16 R44, R76, R94.reuse, R44 ;  /* 0x0000005e4c2c723c */ /* 0x080ff0000004182c */
[C---:B------:R-:W-:Y:S01]  /*d4e0*/  HMMA.16816.F32.BF16 R48, R68.reuse, R94, R48 ;  /* 0x0000005e4430723c */ /* 0x040fe20000041830 */
[----:B------:R-:W2:Y:S07]  /*d4f0*/  LDSM.16.MT88.4 R92, [R217+0xa000] ;  /* 0x00a00000d95c783b */ /* 0x000eae0000004200 */
[-C--:B---3--:R-:W-:Y:S08]  /*d500*/  HMMA.16816.F32.BF16 R52, R68, R88.reuse, R52 ;  /* 0x000000584434723c */ /* 0x088ff00000041834 */
[C---:B------:R-:W-:Y:S08]  /*d510*/  HMMA.16816.F32.BF16 R56, R76.reuse, R88, R56 ;  /* 0x000000584c38723c */ /* 0x040ff00000041838 */
[-C--:B------:R-:W-:Y:S07]  /*d520*/  HMMA.16816.F32.BF16 R60, R76, R90.reuse, R60 ;  /* 0x0000005a4c3c723c */ /* 0x080fee000004183c */
[----:B------:R-:W-:Y:S01]  /*d530*/  FADD.FTZ R77, R248, R98 ;  /* 0x00000062f84d7221 */ /* 0x000fe20000010000 */
[----:B------:R-:W-:Y:S01]  /*d540*/  HMMA.16816.F32.BF16 R64, R68, R90, R64 ;  /* 0x0000005a4440723c */ /* 0x000fe20000041840 */
[----:B------:R-:W3:Y:S03]  /*d550*/  LDSM.16.MT88.4 R88, [R218+0xa000] ;  /* 0x00a00000da58783b */ /* 0x000ee60000004200 */
[----:B------:R-:W-:Y:S01]  /*d560*/  FADD.FTZ R76, R140, R97 ;  /* 0x000000618c4c7221 */ /* 0x000fe20000010000 */
[----:B------:R-:W-:Y:S01]  /*d570*/  F2FP.BF16.PACK_AB R78, R188, R173 ;  /* 0x000000adbc4e723e */ /* 0x000fe200000010ff */
[----:B------:R-:W-:Y:S01]  /*d580*/  FADD.FTZ R98, R221, R77 ;  /* 0x0000004ddd627221 */ /* 0x000fe20000010000 */
[----:B------:R-:W-:Y:S01]  /*d590*/  F2FP.BF16.PACK_AB R68, R209, R171 ;  /* 0x000000abd144723e */ /* 0x000fe200000010ff */
[----:B------:R-:W-:Y:S01]  /*d5a0*/  FADD.FTZ R97, R137, R76 ;  /* 0x0000004c89617221 */ /* 0x000fe20000010000 */
[----:B------:R-:W-:Y:S01]  /*d5b0*/  F2FP.BF16.PACK_AB R69, R207, R170 ;  /* 0x000000aacf45723e */ /* 0x000fe200000010ff */
[----:B------:R2:W5:Y:S02]  /*d5c0*/  LDL.LU R221, [R1+0x88] ;  /* 0x0000880001dd7983 */ /* 0x0005640000300800 */
[----:B------:R-:W-:Y:S02]  /*d5d0*/  F2FP.BF16.PACK_AB R70, R190, R191 ;  /* 0x000000bfbe46723e */ /* 0x000fe400000010ff */
[----:B------:R-:W-:Y:S01]  /*d5e0*/  F2FP.BF16.PACK_AB R71, R189, R175 ;  /* 0x000000afbd47723e */ /* 0x000fe200000010ff */
[----:B------:R2:W5:Y:S01]  /*d5f0*/  LDL.LU R220, [R1+0x84] ;  /* 0x0000840001dc7983 */ /* 0x0005620000300800 */
[----:B------:R-:W-:Y:S02]  /*d600*/  F2FP.BF16.PACK_AB R76, R174, R169 ;  /* 0x000000a9ae4c723e */ /* 0x000fe400000010ff */
[----:B------:R-:W-:Y:S02]  /*d610*/  F2FP.BF16.PACK_AB R77, R172, R168 ;  /* 0x000000a8ac4d723e */ /* 0x000fe400000010ff */
[----:B------:R-:W-:Y:S01]  /*d620*/  F2FP.BF16.PACK_AB R79, R178, R179 ;  /* 0x000000b3b24f723e */ /* 0x000fe200000010ff */
[-C--:B-1----:R-:W-:Y:S08]  /*d630*/  HMMA.16816.F32.BF16 R4, R68, R80.reuse, R4 ;  /* 0x000000504404723c */ /* 0x082ff00000041804 */
[C---:B------:R-:W-:Y:S08]  /*d640*/  HMMA.16816.F32.BF16 R8, R76.reuse, R80, R8 ;  /* 0x000000504c08723c */ /* 0x040ff00000041808 */
[-C--:B------:R-:W-:Y:S08]  /*d650*/  HMMA.16816.F32.BF16 R12, R76, R82.reuse, R12 ;  /* 0x000000524c0c723c */ /* 0x080ff0000004180c */
[C---:B------:R-:W-:Y:S01]  /*d660*/  HMMA.16816.F32.BF16 R16, R68.reuse, R82, R16 ;  /* 0x000000524410723c */ /* 0x040fe20000041810 */
[----:B------:R-:W1:Y:S07]  /*d670*/  LDSM.16.MT88.4 R80, [R216+0xa800] ;  /* 0x00a80000d850783b */ /* 0x000e6e0000004200 */
[-C--:B----4-:R-:W-:Y:S08]  /*d680*/  HMMA.16816.F32.BF16 R20, R68, R84.reuse, R20 ;  /* 0x000000544414723c */ /* 0x090ff00000041814 */
        /* <DEDUP_REMOVED lines=21> */
[----:B------:R-:W-:Y:S02]  /*d7e0*/  LDSM.16.MT88.4 R164, [R219+0xb800] ;  /* 0x00b80000dba4783b */ /* 0x000fe40000004200 */
[----:B------:R-:W-:Y:S02]  /*d7f0*/  F2FP.BF16.PACK_AB R70, R184, R185 ;  /* 0x000000b9b846723e */ /* 0x000fe400000010ff */
[----:B------:R-:W-:Y:S02]  /*d800*/  F2FP.BF16.PACK_AB R71, R131, R132 ;  /* 0x000000848347723e */ /* 0x000fe400000010ff */
        /* <DEDUP_REMOVED lines=30> */
[----:B------:R-:W-:Y:S01]  /*d9f0*/  F2FP.BF16.PACK_AB R69, R116, R113 ;  /* 0x000000717445723e */ /* 0x000fe200000010ff */
[----:B------:R-:W2:Y:S02]  /*da00*/  LDSM.16.MT88.4 R148, [R216+0xb800] ;  /* 0x00b80000d894783b */ /* 0x000ea40000004200 */
[----:B------:R-:W-:Y:S01]  /*da10*/  F2FP.BF16.PACK_AB R70, R206, R135 ;  /* 0x00000087ce46723e */ /* 0x000fe200000010ff */
[----:B------:R-:W-:Y:S01]  /*da20*/  FADD.FTZ R2, R145, R76 ;  /* 0x0000004c91027221 */ /* 0x000fe20000010000 */
[----:B------:R-:W-:Y:S01]  /*da30*/  F2FP.BF16.PACK_AB R71, R127, R117 ;  /* 0x000000757f47723e */ /* 0x000fe200000010ff */
[----:B------:R-:W-:Y:S01]  /*da40*/  FADD.FTZ R75, R182, R75 ;  /* 0x0000004bb64b7221 */ /* 0x000fe20000010000 */
[----:B------:R-:W-:Y:S01]  /*da50*/  F2FP.BF16.PACK_AB R76, R203, R208 ;  /* 0x000000d0cb4c723e */ /* 0x000fe200000010ff */
[----:B------:R-:W-:Y:S01]  /*da60*/  FADD.FTZ R2, R158, R2 ;  /* 0x000000029e027221 */ /* 0x000fe20000010000 */
[----:B------:R-:W-:Y:S01]  /*da70*/  F2FP.BF16.PACK_AB R77, R112, R110 ;  /* 0x0000006e704d723e */ /* 0x000fe200000010ff */
[----:B------:R-:W-:Y:S01]  /*da80*/  FADD.FTZ R75, R163, R75 ;  /* 0x0000004ba34b7221 */ /* 0x000fe20000010000 */
[----:B------:R-:W-:Y:S01]  /*da90*/  F2FP.BF16.PACK_AB R79, R115, R114 ;  /* 0x00000072734f723e */ /* 0x000fe200000010ff */
[-C--:B-1----:R-:W-:Y:S03]  /*daa0*/  HMMA.16816.F32.BF16 R4, R68, R80.reuse, R4 ;  /* 0x000000504404723c */ /* 0x082fe60000041804 */
[----:B------:R-:W-:Y:S02]  /*dab0*/  FADD.FTZ R75, R153, R75 ;  /* 0x0000004b994b7221 */ /* 0x000fe40000010000 */
[----:B------:R-:W-:Y:S03]  /*dac0*/  FADD.FTZ R2, R159, R2 ;  /* 0x000000029f027221 */ /* 0x000fe60000010000 */
[C---:B------:R-:W-:Y:S01]  /*dad0*/  HMMA.16816.F32.BF16 R8, R76.reuse, R80, R8 ;  /* 0x000000504c08723c */ /* 0x040fe20000041808 */
[----:B------:R-:W1:Y:S03]  /*dae0*/  MUFU.EX2 R81, R118 ;  /* 0x0000007600517308 */ /* 0x000e660000000800 */
[----:B------:R-:W-:Y:S03]  /*daf0*/  FADD.FTZ R2, R152, R2 ;  /* 0x0000000298027221 */ /* 0x000fe60000010000 */
[----:B------:R-:W-:Y:S01]  /*db00*/  FADD.FTZ R80, R183, R97 ;  /* 0x00000061b7507221 */ /* 0x000fe20000010000 */
[-C--:B------:R-:W-:Y:S04]  /*db10*/  HMMA.16816.F32.BF16 R12, R76, R82.reuse, R12 ;  /* 0x000000524c0c723c */ /* 0x080fe8000004180c */
[----:B------:R-:W-:Y:S02]  /*db20*/  FADD.FTZ R80, R181, R80 ;  /* 0x00000050b5507221 */ /* 0x000fe40000010000 */
[----:B------:R-:W2:Y:S01]  /*db30*/  LDSM.16.MT88.4 R180, [R217+0xb800] ;  /* 0x00b80000d9b4783b */ /* 0x000ea20000004200 */
[----:B------:R-:W-:Y:S01]  /*db40*/  FADD.FTZ R2, R237, R2 ;  /* 0x00000002ed027221 */ /* 0x000fe20000010000 */
[C---:B------:R-:W-:Y:S01]  /*db50*/  HMMA.16816.F32.BF16 R16, R68.reuse, R82, R16 ;  /* 0x000000524410723c */ /* 0x040fe20000041810 */
[----:B------:R-:W-:Y:S03]  /*db60*/  MUFU.EX2 R82, R125 ;  /* 0x0000007d00527308 */ /* 0x000fe60000000800 */
[----:B------:R-:W-:Y:S02]  /*db70*/  FADD.FTZ R80, R155, R80 ;  /* 0x000000509b507221 */ /* 0x000fe40000010000 */
[----:B------:R-:W-:Y:S02]  /*db80*/  FADD.FTZ R2, R244, R2 ;  /* 0x00000002f4027221 */ /* 0x000fe40000010000 */
[-C--:B----4-:R-:W-:Y:S03]  /*db90*/  HMMA.16816.F32.BF16 R20, R68, R84.reuse, R20 ;  /* 0x000000544414723c */ /* 0x090fe60000041814 */
[----:B------:R-:W4:Y:S01]  /*dba0*/  MUFU.EX2 R83, R124 ;  /* 0x0000007c00537308 */ /* 0x000f220000000800 */
[----:B-1----:R-:W-:Y:S01]  /*dbb0*/  F2FP.BF16.PACK_AB R195, R96, R81 ;  /* 0x0000005160c3723e */ /* 0x002fe200000010ff */
[----:B------:R-:W-:Y:S03]  /*dbc0*/  FADD.FTZ R2, R239, R2 ;  /* 0x00000002ef027221 */ /* 0x000fe60000010000 */
[C---:B------:R-:W-:Y:S05]  /*dbd0*/  HMMA.16816.F32.BF16 R24, R76.reuse, R84, R24 ;  /* 0x000000544c18723c */ /* 0x040fea0000041818 */
[----:B------:R-:W1:Y:S03]  /*dbe0*/  MUFU.EX2 R84, R204 ;  /* 0x000000cc00547308 */ /* 0x000e660000000800 */
[-C--:B------:R-:W-:Y:S08]  /*dbf0*/  HMMA.16816.F32.BF16 R28, R76, R86.reuse, R28 ;  /* 0x000000564c1c723c */ /* 0x080ff0000004181c */
[C---:B------:R-:W-:Y:S04]  /*dc00*/  HMMA.16816.F32.BF16 R32, R68.reuse, R86, R32 ;  /* 0x000000564420723c */ /* 0x040fe80000041820 */
[----:B----4-:R-:W-:Y:S04]  /*dc10*/  F2FP.BF16.PACK_AB R194, R82, R83 ;  /* 0x0000005352c2723e */ /* 0x010fe800000010ff */
[-C--:B--2---:R-:W-:Y:S04]  /*dc20*/  HMMA.16816.F32.BF16 R36, R68, R92.reuse, R36 ;  /* 0x0000005c4424723c */ /* 0x084fe80000041824 */
[----:B-1----:R-:W-:Y:S04]  /*dc30*/  F2FP.BF16.PACK_AB R193, R84, R98 ;  /* 0x0000006254c1723e */ /* 0x002fe800000010ff */
[C---:B------:R-:W-:Y:S08]  /*dc40*/  HMMA.16816.F32.BF16 R40, R76.reuse, R92, R40 ;  /* 0x0000005c4c28723c */ /* 0x040ff00000041828 */
[-C--:B------:R-:W-:Y:S08]  /*dc50*/  HMMA.16816.F32.BF16 R44, R76, R94.reuse, R44 ;  /* 0x0000005e4c2c723c */ /* 0x080ff0000004182c */
[C---:B------:R-:W-:Y:S08]  /*dc60*/  HMMA.16816.F32.BF16 R48, R68.reuse, R94, R48 ;  /* 0x0000005e4430723c */ /* 0x040ff00000041830 */
[-C--:B---3--:R-:W-:Y:S08]  /*dc70*/  HMMA.16816.F32.BF16 R52, R68, R88.reuse, R52 ;  /* 0x000000584434723c */ /* 0x088ff00000041834 */
        /* <DEDUP_REMOVED lines=48> */
[----:B------:R-:W-:Y:S01]  /*df80*/  FADD.FTZ R8, R132, R9 ;  /* 0x0000000984087221 */ /* 0x000fe20000010000 */
[----:B------:R-:W-:Y:S01]  /*df90*/  MOV R132, R74 ;  /* 0x0000004a00847202 */ /* 0x000fe20000000f00 */
[----:B------:R-:W-:Y:S01]  /*dfa0*/  FADD.FTZ R2, R109, R2 ;  /* 0x000000026d027221 */ /* 0x000fe20000010000 */
[-C--:B-1----:R-:W-:Y:S03]  /*dfb0*/  HMMA.16816.F32.BF16 R184, R196, R4.reuse, R52 ;  /* 0x00000004c4b8723c */ /* 0x082fe60000041834 */
[----:B------:R-:W-:Y:S02]  /*dfc0*/  FADD.FTZ R0, R108, R0 ;  /* 0x000000006c007221 */ /* 0x000fe40000010000 */
[----:B------:R-:W-:Y:S02]  /*dfd0*/  FADD.FTZ R11, R131, R8 ;  /* 0x00000008830b7221 */ /* 0x000fe40000010000 */
[----:B------:R-:W-:Y:S01]  /*dfe0*/  FADD.FTZ R10, R111, R2 ;  /* 0x000000026f0a7221 */ /* 0x000fe20000010000 */
[C---:B------:R-:W-:Y:S04]  /*dff0*/  HMMA.16816.F32.BF16 R188, R192.reuse, R4, R56 ;  /* 0x00000004c0bc723c */ /* 0x040fe80000041838 */
[----:B------:R-:W-:Y:S01]  /*e000*/  FADD.FTZ R8, R133, R12 ;  /* 0x0000000c85087221 */ /* 0x000fe20000010000 */
[----:B------:R-:W-:Y:S01]  /*e010*/  MOV R133, R73 ;  /* 0x0000004900857202 */ /* 0x000fe20000000f00 */
[----:B------:R-:W-:Y:S02]  /*e020*/  FADD.FTZ R9, R107, R0 ;  /* 0x000000006b097221 */ /* 0x000fe40000010000 */
[----:B------:R-:W-:Y:S01]  /*e030*/  FADD.FTZ R2, R113, R11 ;  /* 0x0000000b71027221 */ /* 0x000fe20000010000 */
[-C--:B------:R-:W-:Y:S03]  /*e040*/  HMMA.16816.F32.BF16 R192, R192, R6.reuse, R60 ;  /* 0x00000006c0c0723c */ /* 0x080fe6000004183c */
[----:B------:R-:W-:Y:S02]  /*e050*/  FADD.FTZ R0, R208, R10 ;  /* 0x0000000ad0007221 */ /* 0x000fe40000010000 */
[----:B------:R-:W-:Y:S01]  /*e060*/  FADD.FTZ R10, R134, R8 ;  /* 0x00000008860a7221 */ /* 0x000fe20000010000 */
[----:B------:R-:W-:Y:S01]  /*e070*/  MOV R134, R72 ;  /* 0x0000004800867202 */ /* 0x000fe20000000f00 */
[----:B------:R-:W-:Y:S01]  /*e080*/  FADD.FTZ R9, R110, R9 ;  /* 0x000000096e097221 */ /* 0x000fe20000010000 */
[----:B------:R-:W-:Y:S04]  /*e090*/  HMMA.16816.F32.BF16 R196, R196, R6, R64 ;  /* 0x00000006c4c4723c */ /* 0x000fe80000041840 */
[----:B------:R-:W-:Y:S02]  /*e0a0*/  FADD.FTZ R2, R116, R2 ;  /* 0x0000000274027221 */ /* 0x000fe40000010000 */
[----:B------:R-:W-:Y:S01]  /*e0b0*/  FADD.FTZ R4, R135, R10 ;  /* 0x0000000a87047221 */ /* 0x000fe20000010000 */
[----:B------:R-:W-:Y:S01]  /*e0c0*/  MOV R135, R3 ;  /* 0x0000000300877202 */ /* 0x000fe20000000f00 */
        /* <DEDUP_REMOVED lines=20> */
[----:B------:R1:W-:Y:S03]  /*e210*/  STL [R1+0x30], R6 ;  /* 0x0000300601007387 */ /* 0x0003e60000100800 */
        /* <DEDUP_REMOVED lines=8> */
[----:B------:R1:W-:Y:S02]  /*e2a0*/  STL [R1+0x2c], R245 ;  /* 0x00002cf501007387 */ /* 0x0003e40000100800 */
[----:B-1---5:R-:W-:-:S05]  /*e2b0*/  @P0 BRA `(.L_x_12) ;  /* 0xffffa26000000947 */ /* 0x022fca000383ffff */
.L_x_11:
[----:B---3--:R-:W2:Y:S04]  /*e2c0*/  LDL.LU R9, [R1+0x30] ;  /* 0x0000300001097983 */ /* 0x008ea80000300800 */
        /* <DEDUP_REMOVED lines=223> */
[----:B-----5:R-:W-:Y:S01]  /*f0c0*/  @P4 FFMA.FTZ R13, R72, c[0x0][0x238], R9 ;  /* 0x00008e00480d4a23 */ /* 0x020fe20000010009 */
        /* <DEDUP_REMOVED lines=8> */
[----:B------:R1:W2:Y:S01]  /*f150*/  LDS.128 R24, [R235] ;  /* 0x00000000eb187984 */ /* 0x0002a20000000c00 */
        /* <DEDUP_REMOVED lines=56> */
.L_x_16:
[----:B------:R-:W-:Y:S05]  /*f4e0*/  BSYNC B0 ;  /* 0x0000000000007941 */ /* 0x000fea0003800000 */
.L_x_15:
        /* <DEDUP_REMOVED lines=47> */
.L_x_9:
[----:B-12---:R-:W-:Y:S01]  /*f7e0*/  SHF.R.S32.HI R10, RZ, 0x1f, R204 ;  /* 0x0000001fff0a7819 */ /* 0x006fe200000114cc */
[----:B------:R-:W1:Y:S01]  /*f7f0*/  LDC.U8 R13, c[0x0][0x329] ;  /* 0x0000ca40ff0d7b82 */ /* 0x000e620000000000 */
[----:B------:R-:W-:Y:S01]  /*f800*/  SHF.R.S32.HI R0, RZ, 0x1f, R22 ;  /* 0x0000001fff007819 */ /* 0x000fe20000011416 */
[----:B------:R-:W-:Y:S01]  /*f810*/  ULDC.64 UR4, c[0x0][0x1e8] ;  /* 0x00007a0000047ab9 */ /* 0x000fe20000000a00 */
[----:B------:R-:W-:Y:S01]  /*f820*/  LEA.HI R10, R10, R204, RZ, 0x3 ;  /* 0x000000cc0a0a7211 */ /* 0x000fe200078f18ff */
[----:B------:R-:W-:Y:S01]  /*f830*/  USHF.L.U32 UR6, UR4, 0x5, URZ ;  /* 0x0000000504067899 */ /* 0x000fe2000800063f */
[----:B------:R-:W-:Y:S01]  /*f840*/  SHF.R.S32.HI R4, RZ, 0x1f, R23 ;  /* 0x0000001fff047819 */ /* 0x000fe20000011417 */
[----:B------:R-:W-:Y:S01]  /*f850*/  IMAD R0, R0, c[0x0][0x1e0], RZ ;  /* 0x0000780000007a24 */ /* 0x000fe200078e02ff */
[----:B------:R-:W-:Y:S01]  /*f860*/  LOP3.LUT R2, R10, 0x1ffffff8, RZ, 0xc0, !PT ;  /* 0x1ffffff80a027812 */ /* 0x000fe200078ec0ff */
[----:B------:R-:W2:Y:S01]  /*f870*/  LDC.U8 R12, c[0x0][0x328] ;  /* 0x0000ca00ff0c7b82 */ /* 0x000ea20000000000 */
[----:B------:R-:W-:Y:S01]  /*f880*/  SHF.R.S32.HI R10, RZ, 0x3, R10 ;  /* 0x00000003ff0a7819 */ /* 0x000fe2000001140a */
[----:B------:R-:W-:Y:S01]  /*f890*/  IMAD R0, R22, c[0x0][0x1e4], R0 ;  /* 0x0000790016007a24 */ /* 0x000fe200078e0200 */
[----:B------:R-:W-:Y:S01]  /*f8a0*/  UMOV UR7, 0x5 ;  /* 0x0000000500077882 */ /* 0x000fe20000000000 */
[C---:B------:R-:W-:Y:S01]  /*f8b0*/  IMAD.IADD R2, R204.reuse, 0x1, -R2 ;  /* 0x00000001cc027824 */ /* 0x040fe200078e0a02 */
[----:B------:R-:W-:Y:S01]  /*f8c0*/  SHF.R.S32.HI R11, RZ, 0x1f, R10 ;  /* 0x0000001fff0b7819 */ /* 0x000fe2000001140a */
[----:B------:R-:W-:Y:S01]  /*f8d0*/  USHF.L.U64.HI UR5, UR4, UR7, UR5 ;  /* 0x0000000704057299 */ /* 0x000fe20008010205 */
[----:B------:R-:W-:Y:S01]  /*f8e0*/  LOP3.LUT P6, RZ, R204, 0x7, RZ, 0xc0, !PT ;  /* 0x00000007ccff7812 */ /* 0x000fe200078cc0ff */
[----:B------:R-:W-:Y:S01]  /*f8f0*/  IMAD.SHL.U32 R2, R2, 0x8, RZ ;  /* 0x0000000802027824 */ /* 0x000fe200078e00ff */
[----:B------:R-:W-:-:S04]  /*f900*/  IADD3 R18, -R238, c[0x0][0x214], RZ ;  /* 0x00008500ee127a10 */ /* 0x000fc80007ffe1ff */
[----:B------:R-:W-:Y:S02]  /*f910*/  SHF.R.S32.HI R3, RZ, 0x1f, R2 ;  /* 0x0000001fff037819 */ /* 0x000fe40000011402 */
[----:B-1----:R-:W-:-:S03]  /*f920*/  ISETP.NE.AND P0, PT, R13, RZ, PT ;  /* 0x000000ff0d00720c */ /* 0x002fc60003f05270 */
        /* <DEDUP_REMOVED lines=19> */
[----:B--2---:R-:W-:Y:S01]  /*fa60*/  @!P0 ISETP.NE.AND P1, PT, R12, RZ, PT ;  /* 0x000000ff0c00820c */ /* 0x004fe20003f25270 */
        /* <DEDUP_REMOVED lines=23> */
[----:B---3--:R-:W-:Y:S01]  /*fbe0*/  IADD3 R4, P2, R2, UR6, RZ ;  /* 0x0000000602047c10 */ /* 0x008fe2000ff5e0ff */
        /* <DEDUP_REMOVED lines=87> */
.L_x_17:
        /* <DEDUP_REMOVED lines=10> */
.L_x_1131:


//--------------------- .text._ZN5flash16flash_fwd_kernelI23Flash_fwd_kernel_traitsILi64ELi128ELi128ELi4ELb0ELb0EN7cutlass10bfloat16_tE19Flash_kernel_traitsILi64ELi128ELi128ELi4ES3_EELb0ELb1ELb0ELb0ELb0ELb1ELb0ELb0EEEvNS_16Flash_fwd_paramsE --------------------------
	.section	.text._ZN5flash16flash_fwd_kernelI23Flash_fwd_kernel_traitsILi64ELi128ELi128ELi4ELb0ELb0EN7cutlass10bfloat16_tE19Flash_kernel_traitsILi64ELi128ELi128ELi4ES3_EELb0ELb1ELb0ELb0ELb0ELb1ELb0ELb0EEEvNS_16Flash_fwd_paramsE,"ax",@progbits
	.sectioninfo	@"SHI_REGISTERS=255"
	.align	128
        .global         _ZN5flash16flash_fwd_kernelI23Flash_fwd_kernel_traitsILi64ELi128ELi128ELi4ELb0ELb0EN7cutlass10bfloat16_tE19Flash_kernel_traitsILi64ELi128ELi128ELi4ES3_EELb0ELb1ELb0ELb0ELb0ELb1ELb0ELb0EEEvNS_16Flash_fwd_paramsE
        .type           _ZN5flash16flash_fwd_kernelI23Flash_fwd_kernel_traitsILi64ELi128ELi128ELi4ELb0ELb0EN7cutlass10bfloat16_tE19Flash_kernel_traitsILi64ELi128ELi128ELi4ES3_EELb0ELb1ELb0ELb0ELb0ELb1ELb0ELb0EEEvNS_16Flash_fwd_paramsE,@function
        .size           _ZN5flash16flash_fwd_kernelI23Flash_fwd_kernel_traitsILi64ELi128ELi128ELi4ELb0ELb0EN7cutlass10bfloat16_tE19Flash_kernel_traitsILi64ELi128ELi128ELi4ES3_EELb0ELb1ELb0ELb0ELb0ELb1ELb0ELb0EEEvNS_16Flash_fwd_paramsE,(.L_x_1132 - _ZN5flash16flash_fwd_kernelI23Flash_fwd_kernel_traitsILi64ELi128ELi128ELi4ELb0ELb0EN7cutlass10bfloat16_tE19Flash_kernel_traitsILi64ELi128ELi128ELi4ES3_EELb0ELb1ELb0ELb0ELb0ELb1ELb0ELb0EEEvNS_16Flash_fwd_paramsE)
        .other          _ZN5flash16flash_fwd_kernelI23Flash_fwd_kernel_traitsILi64ELi128ELi128ELi4ELb0ELb0EN7cutlass10bfloat16_tE19Flash_kernel_traitsILi64ELi128ELi128ELi4ES3_EELb0ELb1ELb0ELb0ELb0ELb1ELb0ELb0EEEvNS_16Flash_fwd_paramsE,@"STO_CUDA_ENTRY STV_DEFAULT"
_ZN5flash16flash_fwd_kernelI23Flash_fwd_kernel_traitsILi64ELi128ELi128ELi4ELb0ELb0EN7cutlass10bfloat16_tE19Flash_kernel_traitsILi64ELi128ELi128ELi4ES3_EELb0ELb1ELb0ELb0ELb0ELb1ELb0ELb0EEEvNS_16Flash_fwd_paramsE:
.text._ZN5flash16flash_fwd_kernelI23Flash_fwd_kernel_traitsILi64ELi128ELi128ELi4ELb0ELb0EN7cutlass10bfloat16_tE19Flash_kernel_traitsILi64ELi128ELi128ELi4ES3_EELb0ELb1ELb0ELb0ELb0ELb1ELb0ELb0EEEvNS_16Flash_fwd_paramsE:
[----:B------:R-:W-:Y:S02]  /*0000*/  MOV R1, c[0x0][0x28] ;  /* 0x00000a0000017a02 */ /* 0x000fe40000000f00 */
[----:B------:R-:W1:Y:S01]  /*0010*/  S2UR UR10, SR_CTAID.Y ;  /* 0x00000000000a79c3 */ /* 0x000e620000002600 */
[----:B------:R-:W-:Y:S01]  /*0020*/  ULDC.64 UR4, c[0x0][0x240] ;  /* 0x0000900000047ab9 */ /* 0x000fe20000000a00 */
[----:B------:R-:W-:Y:S01]  /*0030*/  IADD3 R1, R1, -0x128, RZ ;  /* 0xfffffed801017810 */ /* 0x000fe20007ffe0ff */
[----:B------:R-:W-:Y:S02]  /*0040*/  UISETP.NE.U32.AND UP2, UPT, URZ, UR4, UPT ;  /* 0x000000043f00728c */ /* 0x000fe4000bf45070 */
[----:B------:R-:W-:Y:S02]  /*0050*/  UMOV UR7, 0x4 ;  /* 0x0000000400077882 */ /* 0x000fe40000000000 */
[----:B------:R-:W-:Y:S02]  /*0060*/  UISETP.NE.AND.EX UP2, UPT, URZ, UR5, UPT, UP2 ;  /* 0x000000053f00728c */ /* 0x000fe4000bf45320 */
[----:B------:R-:W-:Y:S02]  /*0070*/  ULDC.64 UR12, c[0x0][0x240] ;  /* 0x00009000000c7ab9 */ /* 0x000fe40000000a00 */
[----:B------:R-:W-:-:S02]  /*0080*/  ULDC.64 UR4, c[0x0][0x250] ;  /* 0x0000940000047ab9 */ /* 0x000fc40000000a00 */
[----:B------:R-:W-:Y:S01]  /*0090*/  PLOP3.LUT P2, PT, PT, PT, UP2, 0x80, 0x0 ;  /* 0x000000000000781c */ /* 0x000fe20003f4f028 */
[----:B------:R-:W-:Y:S02]  /*00a0*/  UISETP.NE.U32.AND UP0, UPT, URZ, UR4, UPT ;  /* 0x000000043f00728c */ /* 0x000fe4000bf05070 */
[----:B------:R-:W-:Y:S02]  /*00b0*/  ULDC.64 UR16, c[0x0][0x118] ;  /* 0x0000460000107ab9 */ /* 0x000fe40000000a00 */
[----:B------:R-:W-:Y:S02]  /*00c0*/  UISETP.NE.AND.EX UP0, UPT, URZ, UR5, UPT, UP0 ;  /* 0x000000053f00728c */ /* 0x000fe4000bf05300 */
[----:B------:R-:W-:Y:S02]  /*00d0*/  ULDC.U8 UR6, c[0x0][0x312] ;  /* 0x0000c48000067ab9 */ /* 0x000fe40000000000 */
[----:B------:R-:W-:Y:S02]  /*00e0*/  ULDC.64 UR8, c[0x0][0x248] ;  /* 0x0000920000087ab9 */ /* 0x000fe40000000a00 */
[----:B-1----:R-:W-:Y:S01]  /*00f0*/  UIMAD.WIDE UR12, UR10, UR7, UR12 ;  /* 0x000000070a0c72a5 */ /* 0x002fe2000f8e020c */
[----:B------:R-:W-:Y:S01]  /*0100*/  PLOP3.LUT P0, PT, PT, PT, UP0, 0x80, 0x0 ;  /* 0x000000000000781c */ /* 0x000fe20003f0f008 */
[----:B------:R-:W-:-:S02]  /*0110*/  ULDC.64 UR4, c[0x0][0x250] ;  /* 0x0000940000047ab9 */ /* 0x000fc40000000a00 */
[----:B------:R-:W-:Y:S02]  /*0120*/  UISETP.NE.AND UP3, UPT, UR6, URZ, UPT ;  /* 0x0000003f0600728c */ /* 0x000fe4000bf65270 */
[----:B------:R-:W-:Y:S01]  /*0130*/  IMAD.U32 R2, RZ, RZ, UR12 ;  /* 0x0000000cff027e24 */ /* 0x000fe2000f8e00ff */
[----:B------:R-:W-:Y:S01]  /*0140*/  UISETP.EQ.U32.AND UP1, UPT, URZ, UR8, UPT ;  /* 0x000000083f00728c */ /* 0x000fe2000bf22070 */
[----:B------:R-:W-:Y:S01]  /*0150*/  IMAD.U32 R3, RZ, RZ, UR13 ;  /* 0x0000000dff037e24 */ /* 0x000fe2000f8e00ff */
[----:B------:R-:W-:Y:S02]  /*0160*/  @UP0 UIMAD.WIDE UR4, UR10, UR7, UR4 ;  /* 0x000000070a0402a5 */ /* 0x000fe4000f8e0204 */
[----:B------:R-:W-:Y:S02]  /*0170*/  UISETP.EQ.OR.EX UP1, UPT, URZ, UR9, !UP3, UP1 ;  /* 0x000000093f00728c */ /* 0x000fe4000df22710 */
[----:B------:R1:W2:Y:S01]  /*0180*/  @P2 LDG.E R7, [R2.64] ;  /* 0x0000001002072981 */ /* 0x0002a2000c1e1900 */
[----:B------:R-:W-:-:S03]  /*0190*/  ULDC.64 UR8, c[0x0][0x248] ;  /* 0x0000920000087ab9 */ /* 0x000fc60000000a00 */
[----:B------:R1:W3:Y:S01]  /*01a0*/  @P2 LDG.E R6, [R2.64+0x4] ;  /* 0x0000041002062981 */ /* 0x0002e2000c1e1900 */
[----:B------:R-:W-:Y:S02]  /*01b0*/  IMAD.U32 R4, RZ, RZ, UR4 ;  /* 0x00000004ff047e24 */ /* 0x000fe4000f8e00ff */
[----:B------:R-:W-:Y:S01]  /*01c0*/  IMAD.U32 R5, RZ, RZ, UR5 ;  /* 0x00000005ff057e24 */ /* 0x000fe2000f8e00ff */
[----:B------:R-:W-:-:S04]  /*01d0*/  PLOP3.LUT P1, PT, PT, PT, UP1, 0x80, 0x0 ;  /* 0x000000000000781c */ /* 0x000fc80003f2f018 */
[----:B------:R-:W4:Y:S01]  /*01e0*/  @P0 LDG.E R4, [R4.64] ;  /* 0x0000001004040981 */ /* 0x000f22000c1e1900 */
[----:B------:R-:W-:-:S06]  /*01f0*/  UIMAD.WIDE UR8, UR10, UR7, UR8 ;  /* 0x000000070a0872a5 */ /* 0x000fcc000f8e0208 */
[----:B-1----:R-:W-:Y:S02]  /*0200*/  IMAD.U32 R2, RZ, RZ, UR8 ;  /* 0x00000008ff027e24 */ /* 0x002fe4000f8e00ff */
[----:B------:R-:W-:-:S05]  /*0210*/  IMAD.U32 R3, RZ, RZ, UR9 ;  /* 0x00000009ff037e24 */ /* 0x000fca000f8e00ff */
[----:B------:R-:W5:Y:S01]  /*0220*/  @!P1 LDG.E R0, [R2.64] ;  /* 0x0000001002009981 */ /* 0x000f62000c1e1900 */
[----:B------:R-:W-:Y:S02]  /*0230*/  UMOV UR9, 0xffffffff ;  /* 0xffffffff00097882 */ /* 0x000fe40000000000 */
[----:B------:R-:W-:Y:S02]  /*0240*/  UMOV UR14, URZ ;  /* 0x0000003f000e7c82 */ /* 0x000fe40008000000 */
[----:B------:R-:W-:Y:S01]  /*0250*/  UMOV UR19, 0xffffffff ;  /* 0xffffffff00137882 */ /* 0x000fe20000000000 */
[----:B------:R-:W1:Y:S08]  /*0260*/  S2UR UR12, SR_CTAID.X ;  /* 0x00000000000c79c3 */ /* 0x000e700000002500 */
[----:B------:R-:W1:Y:S08]  /*0270*/  S2UR UR11, SR_CTAID.Z ;  /* 0x00000000000b79c3 */ /* 0x000e700000002700 */
[----:B--2---:R-:W2:Y:S08]  /*0280*/  @P2 R2UR UR9, R7 ;  /* 0x00000000070923c2 */ /* 0x004eb000000e0000 */
[----:B---3--:R-:W2:Y:S08]  /*0290*/  @P2 R2UR UR15, R6 ;  /* 0x00000000060f23c2 */ /* 0x008eb000000e0000 */
[----:B----4-:R3:W4:Y:S01]  /*02a0*/  @P0 R2UR UR14, R4 ;  /* 0x00000000040e03c2 */ /* 0x01072200000e0000 */
[----:B------:R-:W-:-:S04]  /*02b0*/  ISETP.NE.U32.AND P0, PT, RZ, c[0x0][0x248], PT ;  /* 0x00009200ff007a0c */ /* 0x000fc80003f05070 */
[----:B------:R-:W-:Y:S01]  /*02c0*/  ISETP.NE.AND.EX P0, PT, RZ, c[0x0][0x24c], PT, P0 ;  /* 0x00009300ff007a0c */ /* 0x000fe20003f05300 */
[----:B--2---:R-:W-:Y:S02]  /*02d0*/  @UP2 UIADD3 UR15, UR15, -UR9, URZ ;  /* 0x800000090f0f2290 */ /* 0x004fe4000fffe03f */
[----:B-----5:R3:W2:Y:S05]  /*02e0*/  @!P1 R2UR UR19, R0 ;  /* 0x00000000001393c2 */ /* 0x0206aa00000e0000 */
[----:B------:R-:W-:-:S05]  /*02f0*/  @!UP2 ULDC UR15, c[0x0][0x214] ;  /* 0x00008500000faab9 */ /* 0x000fca0000000800 */
[----:B-1234-:R-:W-:Y:S05]  /*0300*/  @!P0 BRA `(.L_x_18) ;  /* 0x0000007000008947 */ /* 0x01efea0003800000 */
[----:B------:R-:W-:-:S13]  /*0310*/  PLOP3.LUT P0, PT, PT, PT, UP3, 0x80, 0x0 ;  /* 0x000000000000781c */ /* 0x000fda0003f0f038 */
[----:B------:R-:W2:Y:S04]  /*0320*/  @P0 LDG.E R0, [R2.64+0x4] ;  /* 0x0000041002000981 */ /* 0x000ea8000c1e1900 */
[----:B------:R-:W3:Y:S01]  /*0330*/  @!P0 LDG.E R2, [R2.64] ;  /* 0x0000001002028981 */ /* 0x000ee2000c1e1900 */
[----:B--2---:R-:W1:Y:S02]  /*0340*/  @P0 R2UR UR6, R0 ;  /* 0x00000000000603c2 */ /* 0x004e6400000e0000 */
[----:B-1----:R-:W-:-:S11]  /*0350*/  @UP3 UIADD3 UR6, UR6, -UR19, URZ ;  /* 0x8000001306063290 */ /* 0x002fd6000fffe03f */
[----:B---3--:R1:W2:Y:S02]  /*0360*/  @!P0 R2UR UR6, R2 ;  /* 0x00000000020683c2 */ /* 0x0082a400000e0000 */
[----:B-12---:R-:W-:Y:S05]  /*0370*/  BRA `(.L_x_19) ;  /* 0x0000001000007947 */ /* 0x006fea0003800000 */
.L_x_18:
[----:B------:R-:W-:Y:S02]  /*0380*/  ULDC UR6, c[0x0][0x218] ;  /* 0x0000860000067ab9 */ /* 0x000fe40000000800 */
.L_x_19:
[----:B------:R-:W-:Y:S02]  /*0390*/  ULDC.64 UR4, c[0x0][0x258] ;  /* 0x0000960000047ab9 */ /* 0x000fe40000000a00 */
[----:B------:R-:W-:-:S04]  /*03a0*/  UISETP.NE.U32.AND UP2, UPT, URZ, UR4, UPT ;  /* 0x000000043f00728c */ /* 0x000fc8000bf45070 */
[----:B------:R-:W-:-:S03]  /*03b0*/  UISETP.NE.AND.EX UP2, UPT, URZ, UR5, UPT, UP2 ;  /* 0x000000053f00728c */ /* 0x000fc6000bf45320 */
[----:B------:R-:W-:-:S03]  /*03c0*/  ULDC.64 UR4, c[0x0][0x258] ;  /* 0x0000960000047ab9 */ /* 0x000fc60000000a00 */
[----:B------:R-:W-:-:S05]  /*03d0*/  PLOP3.LUT P0, PT, PT, PT, UP2, 0x80, 0x0 ;  /* 0x000000000000781c */ /* 0x000fca0003f0f028 */
[----:B------:R-:W-:-:S06]  /*03e0*/  @UP2 UIMAD.WIDE UR4, UR10, UR7, UR4 ;  /* 0x000000070a0422a5 */ /* 0x000fcc000f8e0204 */
[----:B------:R-:W-:Y:S02]  /*03f0*/  IMAD.U32 R2, RZ, RZ, UR4 ;  /* 0x00000004ff027e24 */ /* 0x000fe4000f8e00ff */
[----:B------:R-:W-:Y:S01]  /*0400*/  IMAD.U32 R3, RZ, RZ, UR5 ;  /* 0x00000005ff037e24 */ /* 0x000fe2000f8e00ff */
[----:B------:R-:W-:Y:S02]  /*0410*/  USHF.L.U32 UR12, UR12, 0x7, URZ ;  /* 0x000000070c0c7899 */ /* 0x000fe4000800063f */
[----:B------:R-:W-:Y:S02]  /*0420*/  ULDC.64 UR4, c[0x0][0x268] ;  /* 0x00009a0000047ab9 */ /* 0x000fe40000000a00 */
[----:B------:R-:W2:Y:S01]  /*0430*/  @P0 LDG.E R0, [R2.64] ;  /* 0x0000001002000981 */ /* 0x000ea2000c1e1900 */
[----:B------:R-:W-:Y:S02]  /*0440*/  UISETP.GT.AND UP0, UPT, UR15, UR12, UPT ;  /* 0x0000000c0f00728c */ /* 0x000fe4000bf04270 */
[----:B------:R-:W-:-:S03]  /*0450*/  @!UP2 UISETP.NE.U32.AND UP1, UPT, URZ, UR4, UPT ;  /* 0x000000043f00a28c */ /* 0x000fc6000bf25070 */
[----:B------:R-:W-:Y:S02]  /*0460*/  ULDC UR4, c[0x0][0x21c] ;  /* 0x0000870000047ab9 */ /* 0x000fe40000000800 */
[----:B------:R-:W-:-:S04]  /*0470*/  @!UP2 UISETP.NE.AND.EX UP1, UPT, URZ, UR5, UPT, UP1 ;  /* 0x000000053f00a28c */ /* 0x000fc8000bf25310 */
[----:B------:R-:W-:Y:S01]  /*0480*/  @!UP2 USEL UR4, URZ, UR4, !UP1 ;  /* 0x000000043f04a287 */ /* 0x000fe2000c800000 */
[----:B--2---:R-:W1:Y:S01]  /*0490*/  @P0 R2UR UR13, R0 ;  /* 0x00000000000d03c2 */ /* 0x004e6200000e0000 */
[----:B------:R-:W-:Y:S01]  /*04a0*/  PLOP3.LUT P0, PT, PT, PT, UP0, 0x80, 0x0 ;  /* 0x000000000000781c */ /* 0x000fe20003f0f008 */
[----:B-1----:R-:W-:Y:S02]  /*04b0*/  @UP2 UIADD3 UR13, UR13, -UR14, URZ ;  /* 0x8000000e0d0d2290 */ /* 0x002fe4000fffe03f */
[----:B------:R-:W-:-:S10]  /*04c0*/  @!UP2 UIADD3 UR13, UR4, UR6, -UR14 ;  /* 0x00000006040da290 */ /* 0x000fd4000fffe80e */
[----:B------:R-:W-:Y:S05]  /*04d0*/  @!P0 EXIT ;  /* 0x000000000000894d */ /* 0x000fea0003800000 */
[----:B------:R-:W-:Y:S01]  /*04e0*/  UIADD3 UR4, -UR15, 0xff, UR12 ;  /* 0x000000ff0f047890 */ /* 0x000fe2000fffe10c */
[----:B------:R-:W1:Y:S01]  /*04f0*/  S2R R232, SR_TID.X ;  /* 0x0000000000e87919 */ /* 0x000e620000002100 */
[----:B------:R-:W-:Y:S02]  /*0500*/  ULDC UR5, c[0x0][0x2e8] ;  /* 0x0000ba0000057ab9 */ /* 0x000fe40000000800 */
[----:B------:R-:W-:Y:S02]  /*0510*/  UIADD3 UR7, UR13, 0x7f, URZ ;  /* 0x0000007f0d077890 */ /* 0x000fe4000fffe03f */
[----:B------:R-:W-:Y:S02]  /*0520*/  UIADD3 UR5, UR4, UR5, UR13 ;  /* 0x0000000504057290 */ /* 0x000fe4000fffe00d */
[----:B------:R-:W-:Y:S02]  /*0530*/  USHF.R.S32.HI UR6, URZ, 0x1f, UR7 ;  /* 0x0000001f3f067899 */ /* 0x000fe40008011407 */
[----:B------:R-:W-:-:S02]  /*0540*/  USHF.R.S32.HI UR4, URZ, 0x1f, UR5 ;  /* 0x0000001f3f047899 */ /* 0x000fc40008011405 */
[----:B------:R-:W-:Y:S02]  /*0550*/  ULEA.HI UR6, UR6, UR7, URZ, 0x7 ;  /* 0x0000000706067291 */ /* 0x000fe4000f8f383f */
[----:B------:R-:W-:Y:S02]  /*0560*/  ULEA.HI UR4, UR4, UR5, URZ, 0x7 ;  /* 0x0000000504047291 */ /* 0x000fe4000f8f383f */
[----:B------:R-:W-:Y:S02]  /*0570*/  USHF.R.S32.HI UR6, URZ, 0x7, UR6 ;  /* 0x000000073f067899 */ /* 0x000fe40008011406 */
[----:B------:R-:W-:-:S04]  /*0580*/  USHF.R.S32.HI UR4, URZ, 0x7, UR4 ;  /* 0x000000073f047899 */ /* 0x000fc80008011404 */
[----:B------:R-:W-:-:S04]  /*0590*/  UISETP.LT.AND UP0, UPT, UR6, UR4, UPT ;  /* 0x000000040600728c */ /* 0x000fc8000bf01270 */
[----:B------:R-:W-:-:S04]  /*05a0*/  USEL UR8, UR6, UR4, UP0 ;  /* 0x0000000406087287 */ /* 0x000fc80008000000 */
[----:B------:R-:W-:-:S06]  /*05b0*/  UISETP.GE.AND UP0, UPT, UR8, 0x1, UPT ;  /* 0x000000010800788c */ /* 0x000fcc000bf06270 */
[----:B------:R-:W-:-:S13]  /*05c0*/  PLOP3.LUT P0, PT, PT, PT, UP0, 0x80, 0x0 ;  /* 0x000000000000781c */ /* 0x000fda0003f0f008 */
[----:B------:R-:W-:Y:S05]  /*05d0*/  @!P0 BRA `(.L_x_20) ;  /* 0x0001660000008947 */ /* 0x000fea0003800000 */
[----:B-1----:R-:W-:Y:S02]  /*05e0*/  UISETP.NE.AND UP1, UPT, UR9, -0x1, UPT ;  /* 0xffffffff0900788c */ /* 0x002fe4000bf25270 */
[----:B------:R-:W-:Y:S02]  /*05f0*/  UISETP.NE.AND UP0, UPT, UR19, -0x1, UPT ;  /* 0xffffffff1300788c */ /* 0x000fe4000bf05270 */
[----:B------:R-:W-:Y:S02]  /*0600*/  ULDC.64 UR4, c[0x0][0x190] ;  /* 0x0000640000047ab9 */ /* 0x000fe40000000a00 */
[----:B------:R-:W-:Y:S02]  /*0610*/  ULDC.64 UR6, c[0x0][0x178] ;  /* 0x00005e0000067ab9 */ /* 0x000fe40000000a00 */
[----:B------:R-:W-:-:S03]  /*0620*/  PLOP3.LUT P0, PT, PT, PT, UP0, 0x80, 0x0 ;  /* 0x000000000000781c */ /* 0x000fc60003f0f008 */
[----:B------:R-:W-:Y:S02]  /*0630*/  @UP1 UIMAD.WIDE.U32 UR24, UR9, UR4, URZ ;  /* 0x00000004091812a5 */ /* 0x000fe4000f8e003f */
[----:B------:R-:W-:Y:S02]  /*0640*/  @!UP1 USHF.R.S32.HI UR22, URZ, 0x1f, UR10 ;  /* 0x0000001f3f169899 */ /* 0x000fe4000801140a */
[----:B------:R-:W-:Y:S02]  /*0650*/  @UP0 UIADD3 UR23, UR14, UR19, URZ ;  /* 0x000000130e170290 */ /* 0x000fe4000fffe03f */
[----:B------:R-:W-:Y:S02]  /*0660*/  @UP1 UIMAD UR18, UR9, UR5, UR25 ;  /* 0x00000005091212a4 */ /* 0x000fe4000f8e0219 */
[----:B------:R-:W-:Y:S02]  /*0670*/  @!UP1 UIMAD.WIDE.U32 UR20, UR10, UR6, URZ ;  /* 0x000000060a1492a5 */ /* 0x000fe4000f8e003f */
[----:B------:R-:W-:-:S02]  /*0680*/  ULDC.64 UR4, c[0x0][0x198] ;  /* 0x0000660000047ab9 */ /* 0x000fc40000000a00 */
[----:B------:R-:W-:Y:S02]  /*0690*/  @!UP1 UIMAD UR22, UR22, UR6, URZ ;  /* 0x00000006161692a4 */ /* 0x000fe4000f8e023f */
[----:B------:R-:W-:Y:S02]  /*06a0*/  @UP0 UIMAD.WIDE.U32 UR26, UR23, UR4, URZ ;  /* 0x00000004171a02a5 */ /* 0x000fe4000f8e003f */
[----:B------:R-:W-:Y:S02]  /*06b0*/  @!UP1 UIMAD UR22, UR10, UR7, UR22 ;  /* 0x000000070a1692a4 */ /* 0x000fe4000f8e0216 */
[----:B------:R-:W-:Y:S02]  /*06c0*/  @UP1 UMOV UR6, UR24 ;  /* 0x0000001800061c82 */ /* 0x000fe40008000000 */
[----:B------:R-:W-:Y:S02]  /*06d0*/  @!UP1 UMOV UR6, UR20 ;  /* 0x0000001400069c82 */ /* 0x000fe40008000000 */
[----:B------:R-:W-:-:S02]  /*06e0*/  @UP0 UIMAD UR7, UR23, UR5, UR27 ;  /* 0x00000005170702a4 */ /* 0x000fc4000f8e021b */
[----:B------:R-:W-:Y:S02]  /*06f0*/  @!UP1 UIADD3 UR18, UR21, UR22, URZ ;  /* 0x0000001615129290 */ /* 0x000fe4000fffe03f */
[----:B------:R-:W-:Y:S01]  /*0700*/  @UP0 UMOV UR20, UR26 ;  /* 0x0000001a00140c82 */ /* 0x000fe20008000000 */
[----:B------:R-:W-:Y:S05]  /*0710*/  @P0 BRA `(.L_x_21) ;  /* 0x000000d000000947 */ /* 0x000fea0003800000 */
[----:B------:R-:W-:Y:S02]  /*0720*/  USHF.R.S32.HI UR20, URZ, 0x1f, UR14 ;  /* 0x0000001f3f147899 */ /* 0x000fe4000801140e */
[----:B------:R-:W-:Y:S02]  /*0730*/  ULDC.64 UR4, c[0x0][0x198] ;  /* 0x0000660000047ab9 */ /* 0x000fe40000000a00 */
[----:B------:R-:W-:Y:S02]  /*0740*/  UIMAD UR20, UR20, UR4, URZ ;  /* 0x00000004141472a4 */ /* 0x000fe4000f8e023f */
[----:B------:R-:W-:Y:S02]  /*0750*/  UIMAD.WIDE.U32 UR22, UR14, UR4, URZ ;  /* 0x000000040e1672a5 */ /* 0x000fe4000f8e003f */
[----:B------:R-:W-:-:S02]  /*0760*/  UIMAD UR20, UR14, UR5, UR20 ;  /* 0x000000050e1472a4 */ /* 0x000fc4000f8e0214 */
[----:B------:R-:W-:Y:S02]  /*0770*/  USHF.R.S32.HI UR7, URZ, 0x1f, UR10 ;  /* 0x0000001f3f077899 */ /* 0x000fe4000801140a */
[----:B------:R-:W-:Y:S02]  /*0780*/  ULDC.64 UR4, c[0x0][0x180] ;  /* 0x0000600000047ab9 */ /* 0x000fe40000000a00 */
[----:B------:R-:W-:Y:S02]  /*0790*/  UIADD3 UR21, UR23, UR20, URZ ;  /* 0x0000001417157290 */ /* 0x000fe4000fffe03f */
[----:B------:R-:W-:Y:S02]  /*07a0*/  UIMAD UR7, UR7, UR4, URZ ;  /* 0x00000004070772a4 */ /* 0x000fe4000f8e023f */
[----:B------:R-:W-:Y:S02]  /*07b0*/  UMOV UR20, UR22 ;  /* 0x0000001600147c82 */ /* 0x000fe40008000000 */
[----:B------:R-:W-:-:S02]  /*07c0*/  UIMAD UR7, UR10, UR5, UR7 ;  /* 0x000000050a0772a4 */ /* 0x000fc4000f8e0207 */
[----:B------:R-:W-:-:S04]  /*07d0*/  UIMAD.WIDE.U32 UR20, UR10, UR4, UR20 ;  /* 0x000000040a1472a5 */ /* 0x000fc8000f8e0014 */
[----:B------:R-:W-:Y:S02]  /*07e0*/  UIADD3 UR7, UR21, UR7, URZ ;  /* 0x0000000715077290 */ /* 0x000fe4000fffe03f */
.L_x_21:
[----:B------:R-:W-:Y:S01]  /*07f0*/  IABS R0, c[0x0][0x1c8] ;  /* 0x0000720000007a13 */ /* 0x000fe20000000000 */
[----:B------:R-:W1:Y:S01]  /*0800*/  S2R R5, SR_CTAID.Z ;  /* 0x0000000000057919 */ /* 0x000e620000002700 */
[----:B------:R-:W-:Y:S02]  /*0810*/  ULDC UR4, c[0x0][0x1c8] ;  /* 0x0000720000047ab9 */ /* 0x000fe40000000800 */
[----:B------:R-:W-:Y:S01]  /*0820*/  ULOP3.LUT UR4, UR11, UR4, URZ, 0x3c, !UPT ;  /* 0x000000040b047292 */ /* 0x000fe2000f8e3c3f */
[----:B------:R-:W-:Y:S01]  /*0830*/  IMAD.MOV.U32 R4, RZ, RZ, R0 ;  /* 0x000000ffff047224 */ /* 0x000fe200078e0000 */
[----:B------:R-:W-:-:S03]  /*0840*/  @UP0 UIADD3 UR19, UR14, UR19, URZ ;  /* 0x000000130e130290 */ /* 0x000fc6000fffe03f */
[----:B------:R-:W2:Y:S01]  /*0850*/  I2F.RP R2, R4 ;  /* 0x0000000400027306 */ /* 0x000ea20000209400 */
[----:B------:R-:W-:Y:S01]  /*0860*/  ISETP.LE.AND P1, PT, RZ, UR4, PT ;  /* 0x00000004ff007c0c */ /* 0x000fe2000bf23270 */
[----:B------:R-:W-:Y:S02]  /*0870*/  ULDC.64 UR4, c[0x0][0x1a0] ;  /* 0x0000680000047ab9 */ /* 0x000fe40000000a00 */
[----:B------:R-:W-:-:S04]  /*0880*/  @UP0 UIMAD.WIDE.U32 UR22, UR19, UR4, URZ ;  /* 0x00000004131602a5 */ /* 0x000fc8000f8e003f */
[----:B------:R-:W-:Y:S02]  /*0890*/  @UP0 UIMAD UR21, UR19, UR5, UR23 ;  /* 0x00000005131502a4 */ /* 0x000fe4000f8e0217 */
[----:B------:R-:W-:Y:S01]  /*08a0*/  USHF.R.S32.HI UR19, URZ, 0x1f, UR11 ;  /* 0x0000001f3f137899 */ /* 0x000fe2000801140b */
[----:B--2---:R-:W2:Y:S01]  /*08b0*/  MUFU.RCP R2, R2 ;  /* 0x0000000200027308 */ /* 0x004ea20000001000 */
[----:B-1----:R-:W-:Y:S02]  /*08c0*/  IABS R5, R5 ;  /* 0x0000000500057213 */ /* 0x002fe40000000000 */
[----:B--2---:R-:W-:-:S05]  /*08d0*/  IADD3 R2, R2, 0xffffffe, RZ ;  /* 0x0ffffffe02027810 */ /* 0x004fca0007ffe0ff */
[----:B------:R-:W1:Y:S02]  /*08e0*/  F2I.FTZ.U32.TRUNC.NTZ R3, R2 ;  /* 0x0000000200037305 */ /* 0x000e64000021f000 */
[----:B-1----:R-:W-:Y:S02]  /*08f0*/  IMAD.MOV R0, RZ, RZ, -R3 ;  /* 0x000000ffff007224 */ /* 0x002fe400078e0a03 */
[----:B------:R-:W-:Y:S02]  /*0900*/  IMAD.MOV.U32 R2, RZ, RZ, RZ ;  /* 0x000000ffff027224 */ /* 0x000fe400078e00ff */
[----:B------:R-:W-:-:S04]  /*0910*/  IMAD R0, R0, R4, RZ ;  /* 0x0000000400007224 */ /* 0x000fc800078e02ff */
[----:B------:R-:W-:-:S04]  /*0920*/  IMAD.HI.U32 R0, R3, R0, R2 ;  /* 0x0000000003007227 */ /* 0x000fc800078e0002 */
[----:B------:R-:W-:-:S04]  /*0930*/  IMAD.MOV.U32 R3, RZ, RZ, R5 ;  /* 0x000000ffff037224 */ /* 0x000fc800078e0005 */
[----:B------:R-:W-:-:S05]  /*0940*/  IMAD.HI.U32 R0, R0, R3, RZ ;  /* 0x0000000300007227 */ /* 0x000fca00078e00ff */
[----:B------:R-:W-:-:S05]  /*0950*/  IADD3 R2, -R0, RZ, RZ ;  /* 0x000000ff00027210 */ /* 0x000fca0007ffe1ff */
[----:B------:R-:W-:-:S05]  /*0960*/  IMAD R2, R4, R2, R3 ;  /* 0x0000000204027224 */ /* 0x000fca00078e0203 */
[----:B------:R-:W-:-:S13]  /*0970*/  ISETP.GT.U32.AND P2, PT, R4, R2, PT ;  /* 0x000000020400720c */ /* 0x000fda0003f44070 */
[----:B------:R-:W-:Y:S01]  /*0980*/  @!P2 IMAD.IADD R2, R2, 0x1, -R4 ;  /* 0x000000010202a824 */ /* 0x000fe200078e0a04 */
[----:B------:R-:W-:Y:S02]  /*0990*/  @!P2 IADD3 R0, R0, 0x1, RZ ;  /* 0x000000010000a810 */ /* 0x000fe40007ffe0ff */
[----:B------:R-:W-:Y:S02]  /*09a0*/  ISETP.NE.AND P2, PT, RZ, c[0x0][0x1c8], PT ;  /* 0x00007200ff007a0c */ /* 0x000fe40003f45270 */
[----:B------:R-:W-:-:S13]  /*09b0*/  ISETP.GE.U32.AND P3, PT, R2, R4, PT ;  /* 0x000000040200720c */ /* 0x000fda0003f66070 */
[----:B------:R-:W-:-:S05]  /*09c0*/  @P3 IADD3 R0, R0, 0x1, RZ ;  /* 0x0000000100003810 */ /* 0x000fca0007ffe0ff */
[----:B------:R-:W-:-:S05]  /*09d0*/  IMAD.MOV.U32 R26, RZ, RZ, R0 ;  /* 0x000000ffff1a7224 */ /* 0x000fca00078e0000 */
[----:B------:R-:W-:Y:S02]  /*09e0*/  @!P1 IADD3 R26, -R26, RZ, RZ ;  /* 0x000000ff1a1a9210 */ /* 0x000fe40007ffe1ff */
[----:B------:R-:W-:Y:S01]  /*09f0*/  @!P2 LOP3.LUT R26, RZ, c[0x0][0x1c8], RZ, 0x33, !PT ;  /* 0x00007200ff1aaa12 */ /* 0x000fe200078e33ff */
        /* <DEDUP_REMOVED lines=10> */
[----:B------:R-:W-:Y:S02]  /*0aa0*/  UIMAD.WIDE.U32 UR22, UR10, UR4, UR22 ;  /* 0x000000040a1672a5 */ /* 0x000fe4000f8e0016 */
[----:B------:R-:W-:-:S04]  /*0ab0*/  UIMAD UR5, UR10, UR5, UR14 ;  /* 0x000000050a0572a4 */ /* 0x000fc8000f8e020e */
[----:B------:R-:W-:Y:S02]  /*0ac0*/  UIADD3 UR21, UR23, UR5, URZ ;  /* 0x0000000517157290 */ /* 0x000fe4000fffe03f */
.L_x_22:
[----:B------:R-:W-:Y:S01]  /*0ad0*/  SHF.R.S32.HI R29, RZ, 0x1f, R232 ;  /* 0x0000001fff1d7819 */ /* 0x000fe200000114e8 */
[----:B------:R-:W1:Y:S01]  /*0ae0*/  S2R R3, SR_CTAID.X ;  /* 0x0000000000037919 */ /* 0x000e620000002500 */
[----:B------:R-:W-:Y:S01]  /*0af0*/  UIADD3 UR10, -UR12, UR15, URZ ;  /* 0x0000000f0c0a7290 */ /* 0x000fe2000fffe13f */
[----:B------:R-:W-:Y:S01]  /*0b00*/  SHF.R.S32.HI R27, RZ, 0x1f, R26 ;  /* 0x0000001fff1b7819 */ /* 0x000fe2000001141a */
[----:B------:R-:W-:Y:S01]  /*0b10*/  ULDC.64 UR4, c[0x0][0x1a8] ;  /* 0x00006a0000047ab9 */ /* 0x000fe20000000a00 */
[CC--:B------:R-:W-:Y:S01]  /*0b20*/  LEA.HI R2, R29.reuse, R232.reuse, RZ, 0x3 ;  /* 0x000000e81d027211 */ /* 0x0c0fe200078f18ff */
[----:B------:R-:W2:Y:S01]  /*0b30*/  S2R R6, SR_CTAID.Z ;  /* 0x0000000000067919 */ /* 0x000ea20000002700 */
[----:B------:R-:W-:Y:S01]  /*0b40*/  UIMAD UR4, UR19, UR4, URZ ;  /* 0x00000004130472a4 */ /* 0x000fe2000f8e023f */
[----:B------:R-:W-:Y:S01]  /*0b50*/  LEA.HI R5, R29, R232, RZ, 0x6 ;  /* 0x000000e81d057211 */ /* 0x000fe200078f30ff */
[----:B------:R-:W-:Y:S01]  /*0b60*/  UISETP.GE.AND UP0, UPT, UR8, 0x2, UPT ;  /* 0x000000020800788c */ /* 0x000fe2000bf06270 */
[----:B------:R-:W-:Y:S01]  /*0b70*/  SHF.R.S32.HI R10, RZ, 0x3, R2 ;  /* 0x00000003ff0a7819 */ /* 0x000fe20000011402 */
[----:B------:R-:W-:Y:S01]  /*0b80*/  UIMAD UR4, UR11, UR5, UR4 ;  /* 0x000000050b0472a4 */ /* 0x000fe2000f8e0204 */
[----:B------:R-:W-:Y:S01]  /*0b90*/  LOP3.LUT R2, R2, 0xfffffff8, RZ, 0xc0, !PT ;  /* 0xfffffff802027812 */ /* 0x000fe200078ec0ff */
[----:B------:R-:W-:Y:S01]  /*0ba0*/  IMAD.SHL.U32 R5, R5, 0x8, RZ ;  /* 0x0000000805057824 */ /* 0x000fe200078e00ff */
[C---:B------:R-:W-:Y:S01]  /*0bb0*/  IADD3 R28, R10.reuse, 0x10, RZ ;  /* 0x000000100a1c7810 */ /* 0x040fe20007ffe0ff */
[----:B------:R-:W-:Y:S01]  /*0bc0*/  IMAD.SHL.U32 R0, R10, 0x40, RZ ;  /* 0x000000400a007824 */ /* 0x000fe200078e00ff */
[----:B------:R-:W-:Y:S01]  /*0bd0*/  SHF.R.S32.HI R11, RZ, 0x1f, R10 ;  /* 0x0000001fff0b7819 */ /* 0x000fe2000001140a */
[----:B------:R-:W-:Y:S01]  /*0be0*/  IMAD.IADD R132, R232, 0x1, -R2 ;  /* 0x00000001e8847824 */ /* 0x000fe200078e0a02 */
[----:B------:R-:W-:Y:S01]  /*0bf0*/  ISETP.GE.AND P2, PT, R28, UR10, PT ;  /* 0x0000000a1c007c0c */ /* 0x000fe2000bf46270 */
[----:B------:R-:W-:Y:S01]  /*0c00*/  UMOV UR11, 0x7 ;  /* 0x00000007000b7882 */ /* 0x000fe20000000000 */
[----:B------:R-:W-:Y:S01]  /*0c10*/  LOP3.LUT R0, R0, 0x1c0, RZ, 0xc0, !PT ;  /* 0x000001c000007812 */ /* 0x000fe200078ec0ff */
[----:B------:R-:W-:Y:S01]  /*0c20*/  IMAD.SHL.U32 R22, R132, 0x8, RZ ;  /* 0x0000000884167824 */ /* 0x000fe200078e00ff */
[----:B------:R-:W-:-:S02]  /*0c30*/  IADD3 R35, R10, 0x20, RZ ;  /* 0x000000200a237810 */ /* 0x000fc40007ffe0ff */
[----:B------:R-:W-:Y:S01]  /*0c40*/  SHF.R.U32.HI R2, RZ, 0x3, R0 ;  /* 0x00000003ff027819 */ /* 0x000fe20000011600 */
[----:B-1----:R-:W-:Y:S01]  /*0c50*/  IMAD.WIDE R36, R3, 0x80, R10 ;  /* 0x0000008003247825 */ /* 0x002fe200078e020a */
[--C-:B------:R-:W-:Y:S02]  /*0c60*/  LOP3.LUT R0, R0, 0x38, R22.reuse, 0xf8, !PT ;  /* 0x0000003800007812 */ /* 0x100fe400078ef816 */
[----:B------:R-:W-:Y:S02]  /*0c70*/  IADD3 R34, R10, 0x30, RZ ;  /* 0x000000300a227810 */ /* 0x000fe40007ffe0ff */
[----:B------:R-:W-:Y:S01]  /*0c80*/  LOP3.LUT R4, R0, R2, RZ, 0x3c, !PT ;  /* 0x0000000200047212 */ /* 0x000fe200078e3cff */
[----:B------:R-:W-:Y:S01]  /*0c90*/  STL.64 [R1+0x58], R36 ;  /* 0x0000582401007387 */ /* 0x000fe20000100a00 */
[----:B------:R-:W-:Y:S02]  /*0ca0*/  SHF.R.S32.HI R23, RZ, 0x1f, R22 ;  /* 0x0000001fff177819 */ /* 0x000fe40000011416 */
[----:B------:R-:W-:-:S02]  /*0cb0*/  IADD3 R2, P0, R22, UR6, RZ ;  /* 0x0000000616027c10 */ /* 0x000fc4000ff1e0ff */
[----:B------:R-:W-:Y:S01]  /*0cc0*/  ISETP.GE.AND P5, PT, R35, UR10, PT ;  /* 0x0000000a23007c0c */ /* 0x000fe2000bfa6270 */
[----:B------:R1:W-:Y:S01]  /*0cd0*/  STL.64 [R1+0x98], R22 ;  /* 0x0000981601007387 */ /* 0x0003e20000100a00 */
[----:B------:R-:W-:Y:S02]  /*0ce0*/  ISETP.GE.AND P4, PT, R34, UR10, PT ;  /* 0x0000000a22007c0c */ /* 0x000fe4000bf86270 */
[----:B------:R-:W-:Y:S01]  /*0cf0*/  ISETP.GE.AND P1, PT, R10, UR10, PT ;  /* 0x0000000a0a007c0c */ /* 0x000fe2000bf26270 */
[----:B------:R-:W-:Y:S01]  /*0d00*/  STL [R1+0xc4], R35 ;  /* 0x0000c42301007387 */ /* 0x000fe20000100800 */
[----:B------:R-:W-:Y:S01]  /*0d10*/  IADD3.X R3, R23, UR18, RZ, P0, !PT ;  /* 0x0000001217037c10 */ /* 0x000fe200087fe4ff */
[----:B------:R-:W-:Y:S01]  /*0d20*/  UIADD3 UR18, UR8, -0x1, URZ ;  /* 0xffffffff08127890 */ /* 0x000fe2000fffe03f */
[----:B------:R-:W-:Y:S01]  /*0d30*/  @!P2 IADD3 R12, P0, R36, 0x10, RZ ;  /* 0x00000010240ca810 */ /* 0x000fe20007f1e0ff */
[----:B------:R-:W-:Y:S01]  /*0d40*/  STL [R1+0xb8], R34 ;  /* 0x0000b82201007387 */ /* 0x000fe20000100800 */
[----:B------:R-:W-:Y:S01]  /*0d50*/  LOP3.LUT R234, R4, 0xfffffe00, R5, 0xf8, !PT ;  /* 0xfffffe0004ea7812 */ /* 0x000fe200078ef805 */
[----:B--2---:R-:W-:Y:S01]  /*0d60*/  IMAD.WIDE.U32 R2, R6, c[0x0][0x1a8], R2 ;  /* 0x00006a0006027a25 */ /* 0x004fe200078e0002 */
[----:B------:R-:W-:Y:S01]  /*0d70*/  IADD3 R33, R10, 0x40, RZ ;  /* 0x000000400a217810 */ /* 0x000fe20007ffe0ff */
[----:B------:R-:W-:Y:S01]  /*0d80*/  USHF.R.S32.HI UR19, URZ, 0x1f, UR18 ;  /* 0x0000001f3f137899 */ /* 0x000fe20008011412 */
[C---:B------:R-:W-:Y:S01]  /*0d90*/  @!P5 IADD3 R6, P3, R36.reuse, 0x20, RZ ;  /* 0x000000202406d810 */ /* 0x040fe20007f7e0ff */
[--C-:B------:R-:W-:Y:S01]  /*0da0*/  @!P2 IMAD.X R0, RZ, RZ, R37.reuse, P0 ;  /* 0x000000ffff00a224 */ /* 0x100fe200000e0625 */
[----:B------:R-:W-:Y:S01]  /*0db0*/  @!P4 IADD3 R15, P0, R36, 0x30, RZ ;  /* 0x00000030240fc810 */ /* 0x000fe20007f1e0ff */
[----:B------:R-:W-:Y:S01]  /*0dc0*/  @!P1 IMAD R4, R37, c[0x0][0x190], RZ ;  /* 0x0000640025049a24 */ /* 0x000fe200078e02ff */
[----:B------:R-:W-:Y:S01]  /*0dd0*/  IADD3 R3, R3, UR4, RZ ;  /* 0x0000000403037c10 */ /* 0x000fe2000fffe0ff */
[----:B------:R-:W-:Y:S01]  /*0de0*/  @!P2 IMAD R0, R0, c[0x0][0x190], RZ ;  /* 0x000064000000aa24 */ /* 0x000fe200078e02ff */
[C---:B------:R-:W-:Y:S01]  /*0df0*/  IADD3 R32, R10.reuse, 0x50, RZ ;  /* 0x000000500a207810 */ /* 0x040fe20007ffe0ff */
[--C-:B------:R-:W-:Y:S01]  /*0e00*/  @!P5 IMAD.X R5, RZ, RZ, R37.reuse, P3 ;  /* 0x000000ffff05d224 */ /* 0x100fe200018e0625 */
[----:B------:R-:W-:Y:S01]  /*0e10*/  IADD3 R31, R10, 0x60, RZ ;  /* 0x000000600a1f7810 */ /* 0x000fe20007ffe0ff */
[----:B------:R-:W-:Y:S01]  /*0e20*/  @!P2 IMAD R17, R12, c[0x0][0x194], R0 ;  /* 0x000065000c11aa24 */ /* 0x000fe200078e0200 */
[----:B------:R-:W-:Y:S01]  /*0e30*/  IADD3 R30, R10, 0x70, RZ ;  /* 0x000000700a1e7810 */ /* 0x000fe20007ffe0ff */
[----:B------:R-:W-:Y:S01]  /*0e40*/  @!P4 IMAD.X R0, RZ, RZ, R37, P0 ;  /* 0x000000ffff00c224 */ /* 0x000fe200000e0625 */
[----:B------:R-:W-:Y:S01]  /*0e50*/  STL [R1+0xc0], R33 ;  /* 0x0000c02101007387 */ /* 0x000fe20000100800 */
[C---:B------:R-:W-:Y:S01]  /*0e60*/  @!P1 IMAD R4, R36.reuse, c[0x0][0x194], R4 ;  /* 0x0000650024049a24 */ /* 0x040fe200078e0204 */
[----:B------:R-:W-:Y:S01]  /*0e70*/  LEA.HI R227, R29, R232, RZ, 0x5 ;  /* 0x000000e81de37211 */ /* 0x000fe200078f28ff */
[----:B------:R-:W-:Y:S01]  /*0e80*/  @!P1 IMAD.WIDE.U32 R8, R36, c[0x0][0x190], R2 ;  /* 0x0000640024089a25 */ /* 0x000fe200078e0002 */
[----:B------:R-:W-:Y:S02]  /*0e90*/  STL [R1+0xb0], R32 ;  /* 0x0000b02001007387 */ /* 0x000fe40000100800 */
[----:B------:R-:W-:Y:S01]  /*0ea0*/  SHF.R.S32.HI R138, RZ, 0x5, R227 ;  /* 0x00000005ff8a7819 */ /* 0x000fe200000114e3 */
[----:B------:R-:W-:Y:S01]  /*0eb0*/  @!P5 IMAD R5, R5, c[0x0][0x190], RZ ;  /* 0x000064000505da24 */ /* 0x000fe200078e02ff */
[----:B------:R-:W-:Y:S01]  /*0ec0*/  @!P1 LEA R14, P0, R8, c[0x0][0x160], 0x1 ;  /* 0x00005800080e9a11 */ /* 0x000fe200078008ff */
[----:B------:R-:W-:Y:S01]  /*0ed0*/  @!P4 IMAD R16, R0, c[0x0][0x190], RZ ;  /* 0x000064000010ca24 */ /* 0x000fe200078e02ff */
[----:B------:R-:W-:Y:S01]  /*0ee0*/  STL [R1+0xb4], R31 ;  /* 0x0000b41f01007387 */ /* 0x000fe20000100800 */
[----:B------:R-:W-:-:S02]  /*0ef0*/  @!P1 IMAD.IADD R0, R9, 0x1, R4 ;  /* 0x0000000109009824 */ /* 0x000fc400078e0204 */
[----:B------:R-:W-:Y:S01]  /*0f00*/  @!P2 IMAD.WIDE.U32 R12, R12, c[0x0][0x190], R2 ;  /* 0x000064000c0caa25 */ /* 0x000fe200078e0002 */
[----:B------:R-:W-:Y:S03]  /*0f10*/  STL [R1+0xbc], R30 ;  /* 0x0000bc1e01007387 */ /* 0x000fe60000100800 */
[----:B------:R-:W-:Y:S02]  /*0f20*/  @!P5 IMAD R18, R6, c[0x0][0x194], R5 ;  /* 0x000065000612da24 */ /* 0x000fe400078e0205 */
[C---:B------:R-:W-:Y:S02]  /*0f30*/  @!P4 IMAD R16, R15.reuse, c[0x0][0x194], R16 ;  /* 0x000065000f10ca24 */ /* 0x040fe400078e0210 */
[----:B------:R-:W-:Y:S01]  /*0f40*/  @!P4 IMAD.WIDE.U32 R4, R15, c[0x0][0x190], R2 ;  /* 0x000064000f04ca25 */ /* 0x000fe200078e0002 */
[----:B------:R-:W-:Y:S02]  /*0f50*/  @!P1 LEA.HI.X R15, R8, c[0x0][0x164], R0, 0x1, P0 ;  /* 0x00005900080f9a11 */ /* 0x000fe400000f0c00 */
[----:B------:R-:W-:Y:S01]  /*0f60*/  @!P2 LEA R8, P0, R12, c[0x0][0x160], 0x1 ;  /* 0x000058000c08aa11 */ /* 0x000fe200078008ff */
[----:B------:R-:W-:Y:S01]  /*0f70*/  @!P2 IMAD.IADD R0, R13, 0x1, R17 ;  /* 0x000000010d00a824 */ /* 0x000fe200078e0211 */
[----:B------:R-:W-:Y:S01]  /*0f80*/  @!P4 LEA R20, P6, R4, c[0x0][0x160], 0x1 ;  /* 0x000058000414ca11 */ /* 0x000fe200078c08ff */
[----:B------:R-:W-:-:S02]  /*0f90*/  IMAD.SHL.U32 R234, R234, 0x2, RZ ;  /* 0x00000002eaea7824 */ /* 0x000fc400078e00ff */
[----:B------:R-:W-:Y:S01]  /*0fa0*/  @!P5 IMAD.WIDE.U32 R6, R6, c[0x0][0x190], R2 ;  /* 0x000064000606da25 */ /* 0x000fe200078e0002 */
[----:B------:R-:W-:Y:S02]  /*0fb0*/  @!P2 LEA.HI.X R9, R12, c[0x0][0x164], R0, 0x1, P0 ;  /* 0x000059000c09aa11 */ /* 0x000fe400000f0c00 */
[----:B------:R-:W-:Y:S01]  /*0fc0*/  ISETP.GE.AND P0, PT, R33, UR10, PT ;  /* 0x0000000a21007c0c */ /* 0x000fe2000bf06270 */
[----:B------:R-:W-:Y:S01]  /*0fd0*/  @!PT LDS RZ, [RZ] ;  /* 0x00000000fffff984 */ /* 0x000fe20000000800 */
[----:B------:R-:W-:Y:S01]  /*0fe0*/  @!PT LDS RZ, [RZ] ;  /* 0x00000000fffff984 */ /* 0x000fe20000000800 */
[----:B------:R-:W-:Y:S01]  /*0ff0*/  @!PT LDS RZ, [RZ] ;  /* 0x00000000fffff984 */ /* 0x000fe20000000800 */
[----:B------:R2:W-:Y:S01]  /*1000*/  @!P1 LDGSTS.E.BYPASS.LTC128B.128 [R234], [R14.64] ;  /* 0x000000000eea9fae */ /* 0x0005e2000b901d50 */
[----:B------:R-:W-:Y:S01]  /*1010*/  ISETP.GE.AND P1, PT, R32, UR10, PT ;  /* 0x0000000a20007c0c */ /* 0x000fe2000bf26270 */
[----:B------:R-:W-:Y:S01]  /*1020*/  @!P5 IMAD.IADD R7, R7, 0x1, R18 ;  /* 0x000000010707d824 */ /* 0x000fe200078e0212 */
[C---:B------:R-:W-:Y:S01]  /*1030*/  @!P5 LEA R24, P3, R6.reuse, c[0x0][0x160], 0x1 ;  /* 0x000058000618da11 */ /* 0x040fe200078608ff */
[----:B------:R-:W-:Y:S01]  /*1040*/  @!P4 IMAD.IADD R0, R5, 0x1, R16 ;  /* 0x000000010500c824 */ /* 0x000fe200078e0210 */
[----:B------:R3:W-:Y:S02]  /*1050*/  @!P2 LDGSTS.E.BYPASS.LTC128B.128 [R234+0x800], [R8.64] ;  /* 0x0080000008eaafae */ /* 0x0007e4000b901d50 */
[----:B------:R-:W-:-:S02]  /*1060*/  @!P5 LEA.HI.X R25, R6, c[0x0][0x164], R7, 0x1, P3 ;  /* 0x000059000619da11 */ /* 0x000fc400018f0c07 */
[----:B------:R-:W-:Y:S02]  /*1070*/  @!P4 LEA.HI.X R21, R4, c[0x0][0x164], R0, 0x1, P6 ;  /* 0x000059000415ca11 */ /* 0x000fe400030f0c00 */
[----:B------:R-:W-:Y:S01]  /*1080*/  ISETP.GE.AND P3, PT, R31, UR10, PT ;  /* 0x0000000a1f007c0c */ /* 0x000fe2000bf66270 */
[----:B------:R4:W-:Y:S01]  /*1090*/  @!P5 LDGSTS.E.BYPASS.LTC128B.128 [R234+0x1000], [R24.64] ;  /* 0x0100000018eadfae */ /* 0x0009e2000b901d50 */
[C---:B------:R-:W-:Y:S02]  /*10a0*/  @!P0 IADD3 R4, P6, R36.reuse, 0x40, RZ ;  /* 0x0000004024048810 */ /* 0x040fe40007fde0ff */
[----:B------:R-:W-:Y:S01]  /*10b0*/  @!P1 IADD3 R6, P2, R36, 0x50, RZ ;  /* 0x0000005024069810 */ /* 0x000fe20007f5e0ff */
[----:B------:R5:W-:Y:S02]  /*10c0*/  @!P4 LDGSTS.E.BYPASS.LTC128B.128 [R234+0x1800], [R20.64] ;  /* 0x0180000014eacfae */ /* 0x000be4000b901d50 */
[----:B------:R-:W-:-:S04]  /*10d0*/  @!P0 IMAD.X R0, RZ, RZ, R37, P6 ;  /* 0x000000ffff008224 */ /* 0x000fc800030e0625 */
[----:B------:R-:W-:Y:S02]  /*10e0*/  @!P0 IMAD R5, R0, c[0x0][0x190], RZ ;  /* 0x0000640000058a24 */ /* 0x000fe400078e02ff */
[----:B------:R-:W-:Y:S01]  /*10f0*/  @!P1 IMAD.X R0, RZ, RZ, R37, P2 ;  /* 0x000000ffff009224 */ /* 0x000fe200010e0625 */
[----:B------:R-:W-:-:S03]  /*1100*/  ISETP.GE.AND P2, PT, R30, UR10, PT ;  /* 0x0000000a1e007c0c */ /* 0x000fc6000bf46270 */
[----:B------:R-:W-:Y:S01]  /*1110*/  @!P1 IMAD R12, R0, c[0x0][0x190], RZ ;  /* 0x00006400000c9a24 */ /* 0x000fe200078e02ff */
[----:B---3--:R-:W-:Y:S01]  /*1120*/  @!P3 IADD3 R9, P6, R36, 0x60, RZ ;  /* 0x000000602409b810 */ /* 0x008fe20007fde0ff */
[C---:B------:R-:W-:Y:S02]  /*1130*/  @!P0 IMAD R8, R4.reuse, c[0x0][0x194], R5 ;  /* 0x0000650004088a24 */ /* 0x040fe400078e0205 */
[----:B------:R-:W-:-:S04]  /*1140*/  @!P0 IMAD.WIDE.U32 R4, R4, c[0x0][0x190], R2 ;  /* 0x0000640004048a25 */ /* 0x000fc800078e0002 */
[----:B------:R-:W-:Y:S01]  /*1150*/  @!P3 IMAD.X R7, RZ, RZ, R37, P6 ;  /* 0x000000ffff07b224 */ /* 0x000fe200030e0625 */
[----:B------:R-:W-:Y:S01]  /*1160*/  @!P0 LEA R16, P6, R4, c[0x0][0x160], 0x1 ;  /* 0x0000580004108a11 */ /* 0x000fe200078c08ff */
[----:B------:R-:W-:Y:S02]  /*1170*/  @!P0 IMAD.IADD R0, R5, 0x1, R8 ;  /* 0x0000000105008824 */ /* 0x000fe400078e0208 */
[----:B--2---:R-:W-:Y:S02]  /*1180*/  @!P3 IMAD R14, R7, c[0x0][0x190], RZ ;  /* 0x00006400070eba24 */ /* 0x004fe400078e02ff */
[----:B------:R-:W-:Y:S01]  /*1190*/  @!P1 IMAD R12, R6, c[0x0][0x194], R12 ;  /* 0x00006500060c9a24 */ /* 0x000fe200078e020c */
[----:B------:R-:W-:Y:S01]  /*11a0*/  @!P0 LEA.HI.X R17, R4, c[0x0][0x164], R0, 0x1, P6 ;  /* 0x0000590004118a11 */ /* 0x000fe200030f0c00 */
[----:B------:R-:W-:Y:S01]  /*11b0*/  @!P1 IMAD.WIDE.U32 R6, R6, c[0x0][0x190], R2 ;  /* 0x0000640006069a25 */ /* 0x000fe200078e0002 */
[----:B------:R-:W-:-:S03]  /*11c0*/  @!P2 IADD3 R8, P6, R36, 0x70, RZ ;  /* 0x000000702408a810 */ /* 0x000fc60007fde0ff */
[C---:B------:R-:W-:Y:S01]  /*11d0*/  @!P3 IMAD R14, R9.reuse, c[0x0][0x194], R14 ;  /* 0x00006500090eba24 */ /* 0x040fe200078e020e */
[----:B------:R2:W-:Y:S01]  /*11e0*/  @!P0 LDGSTS.E.BYPASS.LTC128B.128 [R234+0x2000], [R16.64] ;  /* 0x0200000010ea8fae */ /* 0x0005e2000b901d50 */
[----:B------:R-:W-:-:S04]  /*11f0*/  @!P3 IMAD.WIDE.U32 R4, R9, c[0x0][0x190], R2 ;  /* 0x000064000904ba25 */ /* 0x000fc800078e0002 */
[----:B------:R-:W-:Y:S02]  /*1200*/  @!P2 IMAD.X R9, RZ, RZ, R37, P6 ;  /* 0x000000ffff09a224 */ /* 0x000fe400030e0625 */
[----:B------:R-:W-:Y:S01]  /*1210*/  @!P1 IMAD.IADD R0, R7, 0x1, R12 ;  /* 0x0000000107009824 */ /* 0x000fe200078e020c */
[----:B------:R-:W-:Y:S01]  /*1220*/  @!P1 LEA R12, P6, R6, c[0x0][0x160], 0x1 ;  /* 0x00005800060c9a11 */ /* 0x000fe200078c08ff */
[----:B------:R-:W-:Y:S02]  /*1230*/  @!P2 IMAD R9, R9, c[0x0][0x190], RZ ;  /* 0x000064000909aa24 */ /* 0x000fe400078e02ff */
[----:B------:R-:W-:Y:S01]  /*1240*/  @!P2 IMAD.WIDE.U32 R2, R8, c[0x0][0x190], R2 ;  /* 0x000064000802aa25 */ /* 0x000fe200078e0002 */
[----:B------:R-:W-:Y:S02]  /*1250*/  @!P1 LEA.HI.X R13, R6, c[0x0][0x164], R0, 0x1, P6 ;  /* 0x00005900060d9a11 */ /* 0x000fe400030f0c00 */
[----:B------:R-:W-:Y:S01]  /*1260*/  @!P3 LEA R18, P6, R4, c[0x0][0x160], 0x1 ;  /* 0x000058000412ba11 */ /* 0x000fe200078c08ff */
[----:B------:R-:W-:-:S02]  /*1270*/  @!P3 IMAD.IADD R0, R5, 0x1, R14 ;  /* 0x000000010500b824 */ /* 0x000fc400078e020e */
[----:B------:R-:W-:Y:S01]  /*1280*/  @!P2 IMAD R5, R8, c[0x0][0x194], R9 ;  /* 0x000065000805aa24 */ /* 0x000fe200078e0209 */
[----:B------:R3:W-:Y:S01]  /*1290*/  @!P1 LDGSTS.E.BYPASS.LTC128B.128 [R234+0x2800], [R12.64] ;  /* 0x028000000cea9fae */ /* 0x0007e2000b901d50 */
[----:B-----5:R-:W-:Y:S01]  /*12a0*/  IMAD.MOV.U32 R20, RZ, RZ, c[0x0][0x19c] ;  /* 0x00006700ff147624 */ /* 0x020fe200078e00ff */
[----:B------:R-:W-:Y:S01]  /*12b0*/  @!P3 LEA.HI.X R19, R4, c[0x0][0x164], R0, 0x1, P6 ;  /* 0x000059000413ba11 */ /* 0x000fe200030f0c00 */
[----:B------:R-:W-:Y:S01]  /*12c0*/  @!P2 IMAD.IADD R3, R3, 0x1, R5 ;  /* 0x000000010303a824 */ /* 0x000fe200078e0205 */
[----:B------:R-:W-:Y:S01]  /*12d0*/  @!P2 LEA R14, P6, R2, c[0x0][0x160], 0x1 ;  /* 0x00005800020eaa11 */ /* 0x000fe200078c08ff */
[C---:B------:R-:W-:Y:S02]  /*12e0*/  IMAD R0, R11.reuse, c[0x0][0x198], RZ ;  /* 0x000066000b007a24 */ /* 0x040fe400078e02ff */
[----:B------:R-:W-:Y:S01]  /*12f0*/  IMAD.WIDE.U32 R4, R10, c[0x0][0x198], R22 ;  /* 0x000066000a047a25 */ /* 0x000fe200078e0016 */
[----:B------:R-:W-:Y:S01]  /*1300*/  @!P2 LEA.HI.X R15, R2, c[0x0][0x164], R3, 0x1, P6 ;  /* 0x00005900020faa11 */ /* 0x000fe200030f0c03 */
[----:B------:R5:W-:Y:S02]  /*1310*/  @!P3 LDGSTS.E.BYPASS.LTC128B.128 [R234+0x3000], [R18.64] ;  /* 0x0300000012eabfae */ /* 0x000be4000b901d50 */
[----:B------:R-:W-:Y:S01]  /*1320*/  IMAD R6, R10, c[0x0][0x19c], R0 ;  /* 0x000067000a067a24 */ /* 0x000fe200078e0200 */
[----:B------:R-:W-:Y:S01]  /*1330*/  IADD3 R4, P6, R4, UR20, RZ ;  /* 0x0000001404047c10 */ /* 0x000fe2000ffde0ff */
[----:B------:R-:W-:Y:S01]  /*1340*/  IMAD R0, R11, c[0x0][0x1a0], RZ ;  /* 0x000068000b007a24 */ /* 0x000fe200078e02ff */
[----:B------:R2:W-:Y:S01]  /*1350*/  @!P2 LDGSTS.E.BYPASS.LTC128B.128 [R234+0x3800], [R14.64] ;  /* 0x038000000eeaafae */ /* 0x0005e2000b901d50 */
[----:B------:R-:W-:Y:S01]  /*1360*/  IMAD.WIDE.U32 R2, R10, c[0x0][0x1a0], R22 ;  /* 0x000068000a027a25 */ /* 0x000fe200078e0016 */
[----:B------:R-:W-:Y:S01]  /*1370*/  IADD3.X R5, R5, UR7, R6, P6, !PT ;  /* 0x0000000705057c10 */ /* 0x000fe2000b7fe406 */
[----:B------:R-:W-:-:S02]  /*1380*/  ULDC.64 UR6, c[0x0][0x198] ;  /* 0x0000660000067ab9 */ /* 0x000fc40000000a00 */
[----:B------:R-:W-:Y:S01]  /*1390*/  IMAD R0, R10, c[0x0][0x1a4], R0 ;  /* 0x000069000a007a24 */ /* 0x000fe200078e0200 */
[----:B-1----:R-:W-:Y:S01]  /*13a0*/  IADD3 R22, P6, R2, UR22, RZ ;  /* 0x0000001602167c10 */ /* 0x002fe2000ffde0ff */
[----:B------:R-:W-:Y:S01]  /*13b0*/  USHF.L.U64.HI UR20, UR6, UR11, UR7 ;  /* 0x0000000b06147299 */ /* 0x000fe20008010207 */
[----:B------:R-:W-:Y:S01]  /*13c0*/  IMAD.WIDE.U32 R36, R26, c[0x0][0x1b0], R4 ;  /* 0x00006c001a247a25 */ /* 0x000fe200078e0004 */
[----:B------:R-:W-:Y:S01]  /*13d0*/  UIMAD UR7, UR18, -0x80, UR13 ;  /* 0xffffff80120778a4 */ /* 0x000fe2000f8e020d */
[----:B------:R-:W-:Y:S01]  /*13e0*/  IADD3.X R23, R3, UR21, R0, P6, !PT ;  /* 0x0000001503177c10 */ /* 0x000fe2000b7fe400 */
[----:B------:R-:W-:Y:S01]  /*13f0*/  USHF.L.U32 UR21, UR6, 0x7, URZ ;  /* 0x0000000706157899 */ /* 0x000fe2000800063f */
[----:B------:R-:W-:Y:S01]  /*1400*/  IMAD R0, R27, c[0x0][0x1b0], RZ ;  /* 0x00006c001b007a24 */ /* 0x000fe200078e02ff */
[----:B------:R-:W-:Y:S01]  /*1410*/  UIMAD UR4, UR20, UR18, URZ ;  /* 0x00000012140472a4 */ /* 0x000fe2000f8e023f */
[----:B------:R-:W-:Y:S01]  /*1420*/  IMAD.U32 R2, RZ, RZ, UR18 ;  /* 0x00000012ff027e24 */ /* 0x000fe2000f8e00ff */
[----:B------:R-:W-:Y:S01]  /*1430*/  ISETP.GE.AND P0, PT, R28, UR7, PT ;  /* 0x000000071c007c0c */ /* 0x000fe2000bf06270 */
[----:B------:R-:W-:Y:S01]  /*1440*/  IMAD R0, R26, c[0x0][0x1b4], R0 ;  /* 0x00006d001a007a24 */ /* 0x000fe200078e0200 */
[----:B------:R-:W-:Y:S01]  /*1450*/  ISETP.GE.AND P5, PT, R10, UR7, PT ;  /* 0x000000070a007c0c */ /* 0x000fe2000bfa6270 */
[----:B------:R-:W-:Y:S01]  /*1460*/  IMAD.MOV.U32 R8, RZ, RZ, R36 ;  /* 0x000000ffff087224 */ /* 0x000fe200078e0024 */
[----:B------:R-:W-:Y:S01]  /*1470*/  UIMAD UR4, UR19, UR21, UR4 ;  /* 0x00000015130472a4 */ /* 0x000fe2000f8e0204 */
[----:B------:R-:W-:Y:S01]  /*1480*/  IMAD.IADD R9, R37, 0x1, R0 ;  /* 0x0000000125097824 */ /* 0x000fe200078e0200 */
[----:B------:R-:W-:Y:S01]  /*1490*/  ISETP.GE.AND P1, PT, R35, UR7, PT ;  /* 0x0000000723007c0c */ /* 0x000fe2000bf26270 */
[----:B------:R-:W-:Y:S01]  /*14a0*/  IMAD.U32 R0, RZ, RZ, UR6 ;  /* 0x00000006ff007e24 */ /* 0x000fe2000f8e00ff */
[----:B------:R-:W-:Y:S01]  /*14b0*/  STL.64 [R1+0x90], R36 ;  /* 0x0000902401007387 */ /* 0x000fe20000100a00 */
[----:B------:R-:W-:Y:S01]  /*14c0*/  IMAD.WIDE.U32 R2, R2, UR21, R8 ;  /* 0x0000001502027c25 */ /* 0x000fe2000f8e0008 */
[----:B------:R-:W-:-:S02]  /*14d0*/  ISETP.GE.AND P3, PT, R31, UR7, PT ;  /* 0x000000071f007c0c */ /* 0x000fc4000bf66270 */
[----:B------:R1:W-:Y:S01]  /*14e0*/  STL.64 [R1+0x88], R8 ;  /* 0x0000880801007387 */ /* 0x0003e20000100a00 */
[----:B------:R-:W-:Y:S01]  /*14f0*/  IMAD.U32 R4, RZ, RZ, UR6 ;  /* 0x00000006ff047e24 */ /* 0x000fe2000f8e00ff */
[----:B------:R-:W-:Y:S01]  /*1500*/  @!P0 LEA R0, P4, R0, R2, 0x4 ;  /* 0x0000000200008211 */ /* 0x000fe200078820ff */
[----:B------:R-:W-:Y:S01]  /*1510*/  IMAD.U32 R5, RZ, RZ, UR6 ;  /* 0x00000006ff057e24 */ /* 0x000fe2000f8e00ff */
[----:B------:R-:W-:Y:S01]  /*1520*/  IADD3 R3, R3, UR4, RZ ;  /* 0x0000000403037c10 */ /* 0x000fe2000fffe0ff */
[----:B------:R-:W-:Y:S01]  /*1530*/  UIMAD.WIDE.U32 UR4, UR6, 0x20, URZ ;  /* 0x00000020060478a5 */ /* 0x000fe2000f8e003f */
[----:B------:R-:W-:Y:S01]  /*1540*/  ISETP.GE.AND P2, PT, R30, UR7, PT ;  /* 0x000000071e007c0c */ /* 0x000fe2000bf46270 */
[----:B-----5:R-:W-:Y:S01]  /*1550*/  IMAD.U32 R18, RZ, RZ, UR6 ;  /* 0x00000006ff127e24 */ /* 0x020fe2000f8e00ff */
[----:B------:R-:W-:Y:S01]  /*1560*/  @!P0 LEA.HI.X R4, R4, R3, R20, 0x4, P4 ;  /* 0x0000000304048211 */ /* 0x000fe200020f2414 */
[----:B------:R-:W-:Y:S01]  /*1570*/  IMAD.U32 R11, RZ, RZ, UR6 ;  /* 0x00000006ff0b7e24 */ /* 0x000fe2000f8e00ff */
[----:B------:R-:W-:Y:S01]  /*1580*/  @!P0 LEA R6, P4, R0, c[0x0][0x168], 0x1 ;  /* 0x00005a0000068a11 */ /* 0x000fe200078808ff */
[----:B----4-:R-:W-:-:S03]  /*1590*/  IMAD.MOV.U32 R24, RZ, RZ, c[0x0][0x1a4] ;  /* 0x00006900ff187624 */ /* 0x010fc600078e00ff */
[----:B------:R-:W-:Y:S01]  /*15a0*/  @!P0 LEA.HI.X R7, R0, c[0x0][0x16c], R4, 0x1, P4 ;  /* 0x00005b0000078a11 */ /* 0x000fe200020f0c04 */
[----:B------:R-:W-:Y:S01]  /*15b0*/  IMAD.SHL.U32 R4, R20, 0x20, RZ ;  /* 0x0000002014047824 */ /* 0x000fe200078e00ff */
[----:B------:R-:W-:-:S04]  /*15c0*/  @!P1 IADD3 R0, P4, R2, UR4, RZ ;  /* 0x0000000402009c10 */ /* 0x000fc8000ff9e0ff */
[----:B------:R-:W-:Y:S01]  /*15d0*/  @!P1 IADD3.X R4, R3, UR5, R4, P4, !PT ;  /* 0x0000000503049c10 */ /* 0x000fe2000a7fe404 */
[----:B------:R-:W-:Y:S01]  /*15e0*/  ULDC.64 UR4, c[0x0][0x1a0] ;  /* 0x0000680000047ab9 */ /* 0x000fe20000000a00 */
[C---:B---3--:R-:W-:Y:S01]  /*15f0*/  @!P1 LEA R12, P4, R0.reuse, c[0x0][0x168], 0x1 ;  /* 0x00005a00000c9a11 */ /* 0x048fe200078808ff */
[----:B------:R-:W-:Y:S02]  /*1600*/  USHF.L.U64.HI UR11, UR4, UR11, UR5 ;  /* 0x0000000b040b7299 */ /* 0x000fe40008010205 */
[----:B------:R-:W-:Y:S01]  /*1610*/  USHF.L.U32 UR14, UR4, 0x7, URZ ;  /* 0x00000007040e7899 */ /* 0x000fe2000800063f */
[----:B------:R-:W-:Y:S01]  /*1620*/  @!P1 LEA.HI.X R13, R0, c[0x0][0x16c], R4, 0x1, P4 ;  /* 0x00005b00000d9a11 */ /* 0x000fe200020f0c04 */
[----:B------:R-:W-:Y:S01]  /*1630*/  UIMAD UR5, UR11, UR18, URZ ;  /* 0x000000120b0572a4 */ /* 0x000fe2000f8e023f */
[----:B-1----:R-:W-:Y:S01]  /*1640*/  @!P5 LEA R8, P6, R2, c[0x0][0x168], 0x1 ;  /* 0x00005a000208da11 */ /* 0x002fe200078c08ff */
[----:B------:R-:W-:Y:S01]  /*1650*/  UIMAD.WIDE.U32 UR22, UR4, 0x20, URZ ;  /* 0x00000020041678a5 */ /* 0x000fe2000f8e003f */
[----:B------:R-:W-:Y:S01]  /*1660*/  ISETP.GE.AND P4, PT, R32, UR7, PT ;  /* 0x0000000720007c0c */ /* 0x000fe2000bf86270 */
[----:B------:R-:W-:Y:S01]  /*1670*/  UIMAD UR5, UR19, UR14, UR5 ;  /* 0x0000000e130572a4 */ /* 0x000fe2000f8e0205 */
[----:B------:R-:W-:-:S02]  /*1680*/  @!P5 LEA.HI.X R9, R2, c[0x0][0x16c], R3, 0x1, P6 ;  /* 0x00005b000209da11 */ /* 0x000fc400030f0c03 */
[----:B------:R-:W-:-:S03]  /*1690*/  ISETP.GE.AND P6, PT, R34, UR7, PT ;  /* 0x0000000722007c0c */ /* 0x000fc6000bfc6270 */
[----:B------:R1:W-:Y:S01]  /*16a0*/  @!P5 LDGSTS.E.BYPASS.LTC128B.128 [R234+0x4000], [R8.64] ;  /* 0x0400000008eadfae */ /* 0x0003e2000b901d50 */
[----:B------:R-:W-:-:S03]  /*16b0*/  ISETP.GE.AND P5, PT, R33, UR7, PT ;  /* 0x0000000721007c0c */ /* 0x000fc6000bfa6270 */
[----:B------:R3:W-:Y:S04]  /*16c0*/  @!P0 LDGSTS.E.BYPASS.LTC128B.128 [R234+0x4800], [R6.64] ;  /* 0x0480000006ea8fae */ /* 0x0007e8000b901d50 */
[----:B------:R4:W-:Y:S02]  /*16d0*/  @!P1 LDGSTS.E.BYPASS.LTC128B.128 [R234+0x5000], [R12.64] ;  /* 0x050000000cea9fae */ /* 0x0009e4000b901d50 */
[----:B------:R-:W-:-:S04]  /*16e0*/  @!P6 IMAD.WIDE.U32 R4, R5, 0x30, R2 ;  /* 0x000000300504e825 */ /* 0x000fc800078e0002 */
[----:B------:R-:W-:Y:S01]  /*16f0*/  @!P6 IMAD R0, R20, 0x30, RZ ;  /* 0x000000301400e824 */ /* 0x000fe200078e02ff */
[----:B--2---:R-:W-:-:S03]  /*1700*/  @!P6 LEA R16, P0, R4, c[0x0][0x168], 0x1 ;  /* 0x00005a000410ea11 */ /* 0x004fc600078008ff */
[----:B------:R-:W-:Y:S02]  /*1710*/  @!P6 IMAD.IADD R0, R5, 0x1, R0 ;  /* 0x000000010500e824 */ /* 0x000fe400078e0200 */
[----:B------:R-:W-:-:S03]  /*1720*/  IMAD.U32 R5, RZ, RZ, UR6 ;  /* 0x00000006ff057e24 */ /* 0x000fc6000f8e00ff */
[----:B------:R-:W-:Y:S01]  /*1730*/  @!P6 LEA.HI.X R17, R4, c[0x0][0x16c], R0, 0x1, P0 ;  /* 0x00005b000411ea11 */ /* 0x000fe200000f0c00 */
[----:B------:R-:W-:Y:S02]  /*1740*/  IMAD.U32 R4, RZ, RZ, UR6 ;  /* 0x00000006ff047e24 */ /* 0x000fe4000f8e00ff */
[----:B-1----:R-:W-:Y:S02]  /*1750*/  @!P2 IMAD.MOV.U32 R8, RZ, RZ, R2 ;  /* 0x000000ffff08a224 */ /* 0x002fe400078e0002 */
[----:B------:R1:W-:Y:S01]  /*1760*/  @!P6 LDGSTS.E.BYPASS.LTC128B.128 [R234+0x5800], [R16.64] ;  /* 0x0580000010eaefae */ /* 0x0003e2000b901d50 */
[--C-:B------:R-:W-:Y:S01]  /*1770*/  @!P2 IMAD.MOV.U32 R9, RZ, RZ, R3.reuse ;  /* 0x000000ffff09a224 */ /* 0x100fe200078e0003 */
[----:B------:R-:W-:Y:S01]  /*1780*/  ISETP.GE.AND P6, PT, R35, UR7, PT ;  /* 0x0000000723007c0c */ /* 0x000fe2000bfc6270 */
[----:B---3--:R-:W-:Y:S02]  /*1790*/  IMAD.U32 R6, RZ, RZ, UR6 ;  /* 0x00000006ff067e24 */ /* 0x008fe4000f8e00ff */
[----:B------:R-:W-:-:S03]  /*17a0*/  @!P3 IMAD.MOV.U32 R7, RZ, RZ, R3 ;  /* 0x000000ffff07b224 */ /* 0x000fc600078e0003 */
[----:B------:R-:W-:Y:S01]  /*17b0*/  @!P5 LEA R0, P0, R6, R2, 0x6 ;  /* 0x000000020600d211 */ /* 0x000fe200078030ff */
[----:B------:R-:W-:-:S03]  /*17c0*/  @!P3 IMAD.MOV.U32 R6, RZ, RZ, R2 ;  /* 0x000000ffff06b224 */ /* 0x000fc600078e0002 */
[----:B------:R-:W-:Y:S02]  /*17d0*/  @!P5 LEA.HI.X R5, R5, R3, R20, 0x6, P0 ;  /* 0x000000030505d211 */ /* 0x000fe400000f3414 */
[----:B------:R-:W-:-:S04]  /*17e0*/  @!P5 LEA R14, P0, R0, c[0x0][0x168], 0x1 ;  /* 0x00005a00000eda11 */ /* 0x000fc800078008ff */
[----:B------:R-:W-:Y:S01]  /*17f0*/  @!P5 LEA.HI.X R15, R0, c[0x0][0x16c], R5, 0x1, P0 ;  /* 0x00005b00000fda11 */ /* 0x000fe200000f0c05 */
[----:B------:R-:W-:-:S04]  /*1800*/  @!P4 IMAD.WIDE.U32 R4, R4, 0x50, R2 ;  /* 0x000000500404c825 */ /* 0x000fc800078e0002 */
[----:B------:R-:W-:Y:S01]  /*1810*/  @!P3 IMAD.WIDE.U32 R2, R18, 0x60, R6 ;  /* 0x000000601202b825 */ /* 0x000fe200078e0006 */
[----:B----4-:R-:W-:Y:S01]  /*1820*/  @!P4 LEA R12, P0, R4, c[0x0][0x168], 0x1 ;  /* 0x00005a00040cca11 */ /* 0x010fe200078008ff */
[----:B------:R2:W-:Y:S01]  /*1830*/  @!P5 LDGSTS.E.BYPASS.LTC128B.128 [R234+0x6000], [R14.64] ;  /* 0x060000000eeadfae */ /* 0x0005e2000b901d50 */
[----:B------:R-:W-:Y:S01]  /*1840*/  ISETP.GE.AND P5, PT, R34, UR7, PT ;  /* 0x0000000722007c0c */ /* 0x000fe2000bfa6270 */
[----:B------:R-:W-:Y:S01]  /*1850*/  @!P2 IMAD.WIDE.U32 R6, R11, 0x70, R8 ;  /* 0x000000700b06a825 */ /* 0x000fe200078e0008 */
[----:B------:R-:W-:-:S03]  /*1860*/  LEA.HI R11, R29, R232, RZ, 0x4 ;  /* 0x000000e81d0b7211 */ /* 0x000fc600078f20ff */
[C---:B------:R-:W-:Y:S02]  /*1870*/  @!P3 IMAD R8, R20.reuse, 0x60, RZ ;  /* 0x000000601408b824 */ /* 0x040fe400078e02ff */
[----:B------:R-:W-:Y:S02]  /*1880*/  @!P4 IMAD R0, R20, 0x50, RZ ;  /* 0x000000501400c824 */ /* 0x000fe400078e02ff */
[----:B------:R-:W-:Y:S01]  /*1890*/  @!P3 IMAD.IADD R3, R3, 0x1, R8 ;  /* 0x000000010303b824 */ /* 0x000fe200078e0208 */
[----:B------:R-:W-:Y:S01]  /*18a0*/  @!P3 LEA R8, P1, R2, c[0x0][0x168], 0x1 ;  /* 0x00005a000208ba11 */ /* 0x000fe200078208ff */
[----:B------:R-:W-:Y:S02]  /*18b0*/  @!P4 IMAD.IADD R0, R5, 0x1, R0 ;  /* 0x000000010500c824 */ /* 0x000fe400078e0200 */
[----:B------:R-:W-:Y:S01]  /*18c0*/  @!P2 IMAD R5, R20, 0x70, RZ ;  /* 0x000000701405a824 */ /* 0x000fe200078e02ff */
[----:B------:R-:W-:Y:S01]  /*18d0*/  @!P3 LEA.HI.X R9, R2, c[0x0][0x16c], R3, 0x1, P1 ;  /* 0x00005b000209ba11 */ /* 0x000fe200008f0c03 */
[----:B------:R-:W-:Y:S01]  /*18e0*/  IMAD.WIDE.U32 R20, R26, c[0x0][0x1b8], R22 ;  /* 0x00006e001a147a25 */ /* 0x000fe200078e0016 */
[----:B------:R-:W-:-:S02]  /*18f0*/  @!P2 LEA R2, P1, R6, c[0x0][0x168], 0x1 ;  /* 0x00005a000602aa11 */ /* 0x000fc400078208ff */
[----:B------:R-:W-:Y:S01]  /*1900*/  @!P4 LEA.HI.X R13, R4, c[0x0][0x16c], R0, 0x1, P0 ;  /* 0x00005b00040dca11 */ /* 0x000fe200000f0c00 */
[----:B------:R-:W-:Y:S01]  /*1910*/  @!P2 IMAD.IADD R3, R7, 0x1, R5 ;  /* 0x000000010703a824 */ /* 0x000fe200078e0205 */
[----:B------:R-:W-:Y:S01]  /*1920*/  ISETP.GE.AND P0, PT, R28, UR7, PT ;  /* 0x000000071c007c0c */ /* 0x000fe2000bf06270 */
[----:B------:R-:W-:Y:S01]  /*1930*/  IMAD R0, R27, c[0x0][0x1b8], RZ ;  /* 0x00006e001b007a24 */ /* 0x000fe200078e02ff */
[----:B------:R3:W-:Y:S01]  /*1940*/  STL.64 [R1+0xa8], R20 ;  /* 0x0000a81401007387 */ /* 0x0007e20000100a00 */
[----:B------:R-:W-:Y:S01]  /*1950*/  IMAD.MOV.U32 R18, RZ, RZ, R20 ;  /* 0x000000ffff127224 */ /* 0x000fe200078e0014 */
[----:B------:R-:W-:Y:S01]  /*1960*/  @!P2 LEA.HI.X R3, R6, c[0x0][0x16c], R3, 0x1, P1 ;  /* 0x00005b000603aa11 */ /* 0x000fe200008f0c03 */
[----:B------:R-:W-:Y:S01]  /*1970*/  IMAD R0, R26, c[0x0][0x1bc], R0 ;  /* 0x00006f001a007a24 */ /* 0x000fe200078e0200 */
[----:B------:R4:W-:Y:S01]  /*1980*/  @!P4 LDGSTS.E.BYPASS.LTC128B.128 [R234+0x6800], [R12.64] ;  /* 0x068000000ceacfae */ /* 0x0009e2000b901d50 */
[----:B------:R-:W-:Y:S01]  /*1990*/  IMAD.U32 R5, RZ, RZ, UR4 ;  /* 0x00000004ff057e24 */ /* 0x000fe2000f8e00ff */
[----:B------:R-:W-:Y:S01]  /*19a0*/  ISETP.GE.AND P4, PT, R33, UR7, PT ;  /* 0x0000000721007c0c */ /* 0x000fe2000bf86270 */
[----:B------:R-:W-:Y:S01]  /*19b0*/  IMAD.IADD R19, R21, 0x1, R0 ;  /* 0x0000000115137824 */ /* 0x000fe200078e0200 */
[----:B------:R5:W-:Y:S01]  /*19c0*/  @!P3 LDGSTS.E.BYPASS.LTC128B.128 [R234+0x7000], [R8.64] ;  /* 0x0700000008eabfae */ /* 0x000be2000b901d50 */
[----:B------:R-:W-:Y:S01]  /*19d0*/  IMAD.U32 R0, RZ, RZ, UR4 ;  /* 0x00000004ff007e24 */ /* 0x000fe2000f8e00ff */
[C---:B------:R-:W-:Y:S01]  /*19e0*/  ISETP.GE.AND P3, PT, R10.reuse, UR7, PT ;  /* 0x000000070a007c0c */ /* 0x040fe2000bf66270 */
[----:B------:R-:W-:Y:S01]  /*19f0*/  IMAD.SHL.U32 R10, R10, 0x8, RZ ;  /* 0x000000080a0a7824 */ /* 0x000fe200078e00ff */
[----:B------:R1:W-:Y:S04]  /*1a00*/  @!P2 LDGSTS.E.BYPASS.LTC128B.128 [R234+0x7800], [R2.64] ;  /* 0x0780000002eaafae */ /* 0x0003e8000b901d50 */
[----:B------:R-:W0:Y:S04]  /*1a10*/  LDGDEPBAR ;  /* 0x00000000000079af */ /* 0x000e280000000000 */
[----:B------:R2:W-:Y:S01]  /*1a20*/  STL.64 [R1+0xa0], R18 ;  /* 0x0000a01201007387 */ /* 0x0005e20000100a00 */
[----:B----4-:R-:W-:-:S02]  /*1a30*/  IMAD.U32 R12, RZ, RZ, UR4 ;  /* 0x00000004ff0c7e24 */ /* 0x010fc4000f8e00ff */
[----:B------:R-:W-:Y:S01]  /*1a40*/  IMAD.U32 R13, RZ, RZ, UR4 ;  /* 0x00000004ff0d7e24 */ /* 0x000fe2000f8e00ff */
[----:B-----5:R-:W-:Y:S01]  /*1a50*/  SHF.R.S32.HI R8, RZ, 0x4, R11 ;  /* 0x00000004ff087819 */ /* 0x020fe2000001140b */
[----:B------:R-:W-:Y:S02]  /*1a60*/  IMAD.SHL.U32 R9, R24, 0x20, RZ ;  /* 0x0000002018097824 */ /* 0x000fe400078e00ff */
[----:B-1----:R-:W-:Y:S01]  /*1a70*/  IMAD.U32 R2, RZ, RZ, UR18 ;  /* 0x00000012ff027e24 */ /* 0x002fe2000f8e00ff */
[----:B------:R-:W-:-:S04]  /*1a80*/  DEPBAR.LE SB0, 0x0 ;  /* 0x000080000000791a */ /* 0x000fc80000000000 */
[----:B------:R-:W-:Y:S01]  /*1a90*/  BAR.SYNC.DEFER_BLOCKING 0x0 ;  /* 0x0000000000007b1d */ /* 0x000fe20000010000 */
[----:B------:R-:W-:Y:S01]  /*1aa0*/  IMAD.WIDE.U32 R2, R2, UR14, R18 ;  /* 0x0000000e02027c25 */ /* 0x000fe2000f8e0012 */
[C---:B------:R-:W-:Y:S02]  /*1ab0*/  LEA.HI R7, R11.reuse, R8, RZ, 0x1 ;  /* 0x000000080b077211 */ /* 0x040fe400078f08ff */
[----:B------:R-:W-:Y:S02]  /*1ac0*/  LOP3.LUT R11, R11, 0xfffffff0, RZ, 0xc0, !PT ;  /* 0xfffffff00b0b7812 */ /* 0x000fe400078ec0ff */
[----:B------:R-:W-:Y:S02]  /*1ad0*/  @!P0 LEA R0, P1, R0, R2, 0x4 ;  /* 0x0000000200008211 */ /* 0x000fe400078220ff */
[----:B------:R-:W-:Y:S02]  /*1ae0*/  IADD3 R3, R3, UR5, RZ ;  /* 0x0000000503037c10 */ /* 0x000fe4000fffe0ff */
[----:B------:R-:W-:-:S02]  /*1af0*/  LOP3.LUT R7, R7, 0xfffffffe, RZ, 0xc0, !PT ;  /* 0xfffffffe07077812 */ /* 0x000fc400078ec0ff */
[----:B------:R-:W-:Y:S02]  /*1b00*/  @!P0 LEA.HI.X R5, R5, R3, R24, 0x4, P1 ;  /* 0x0000000305058211 */ /* 0x000fe400008f2418 */
[----:B------:R-:W-:Y:S01]  /*1b10*/  @!P0 LEA R6, P2, R0, c[0x0][0x170], 0x1 ;  /* 0x00005c0000068a11 */ /* 0x000fe200078408ff */
[----:B---3--:R-:W-:Y:S01]  /*1b20*/  IMAD.IADD R21, R8, 0x1, -R7 ;  /* 0x0000000108157824 */ /* 0x008fe200078e0a07 */
[----:B------:R-:W-:Y:S02]  /*1b30*/  @!P6 IADD3 R4, P1, R2, UR22, RZ ;  /* 0x000000160204ec10 */ /* 0x000fe4000ff3e0ff */
[----:B------:R-:W-:Y:S01]  /*1b40*/  @!P0 LEA.HI.X R7, R0, c[0x0][0x174], R5, 0x1, P2 ;  /* 0x00005d0000078a11 */ /* 0x000fe200010f0c05 */
[----:B------:R-:W-:Y:S01]  /*1b50*/  IMAD.U32 R5, RZ, RZ, UR4 ;  /* 0x00000004ff057e24 */ /* 0x000fe2000f8e00ff */
[----:B------:R-:W-:Y:S02]  /*1b60*/  @!P6 IADD3.X R0, R3, UR23, R9, P1, !PT ;  /* 0x000000170300ec10 */ /* 0x000fe40008ffe409 */
[----:B------:R-:W-:-:S02]  /*1b70*/  @!P3 LEA R8, P2, R2, c[0x0][0x170], 0x1 ;  /* 0x00005c000208ba11 */ /* 0x000fc400078408ff */
[----:B--2---:R-:W-:Y:S01]  /*1b80*/  @!P6 LEA R18, P1, R4, c[0x0][0x170], 0x1 ;  /* 0x00005c000412ea11 */ /* 0x004fe200078208ff */
[----:B------:R-:W-:Y:S01]  /*1b90*/  @P3 STS.128 [R234+0x8000], RZ ;  /* 0x008000ffea003388 */ /* 0x000fe20000000c00 */
[----:B------:R-:W-:Y:S02]  /*1ba0*/  @!P3 LEA.HI.X R9, R2, c[0x0][0x174], R3, 0x1, P2 ;  /* 0x00005d000209ba11 */ /* 0x000fe400010f0c03 */
[----:B------:R-:W-:Y:S01]  /*1bb0*/  @!P6 LEA.HI.X R19, R4, c[0x0][0x174], R0, 0x1, P1 ;  /* 0x00005d000413ea11 */ /* 0x000fe200008f0c00 */
[----:B------:R-:W-:Y:S01]  /*1bc0*/  IMAD.IADD R0, R232, 0x1, -R11 ;  /* 0x00000001e8007824 */ /* 0x000fe200078e0a0b */
[----:B------:R-:W-:Y:S01]  /*1bd0*/  ISETP.GE.AND P2, PT, R31, UR7, PT ;  /* 0x000000071f007c0c */ /* 0x000fe2000bf46270 */
[----:B------:R-:W-:Y:S01]  /*1be0*/  @!PT LDS RZ, [RZ] ;  /* 0x00000000fffff984 */ /* 0x000fe20000000800 */
[----:B------:R-:W-:Y:S01]  /*1bf0*/  @!PT LDS RZ, [RZ] ;  /* 0x00000000fffff984 */ /* 0x000fe20000000800 */
[----:B------:R-:W-:Y:S01]  /*1c00*/  @!PT LDS RZ, [RZ] ;  /* 0x00000000fffff984 */ /* 0x000fe20000000800 */
[----:B------:R1:W-:Y:S01]  /*1c10*/  @!P3 LDGSTS.E.BYPASS.LTC128B.128 [R234+0x8000], [R8.64] ;  /* 0x0800000008eabfae */ /* 0x0003e2000b901d50 */
[----:B------:R-:W-:Y:S01]  /*1c20*/  @!P5 IMAD.WIDE.U32 R4, R5, 0x30, R2 ;  /* 0x000000300504d825 */ /* 0x000fe200078e0002 */
[----:B------:R-:W-:Y:S02]  /*1c30*/  ISETP.GE.AND P3, PT, R32, UR7, PT ;  /* 0x0000000720007c0c */ /* 0x000fe4000bf66270 */
[----:B------:R-:W-:Y:S01]  /*1c40*/  ISETP.GE.AND P1, PT, R30, UR7, PT ;  /* 0x000000071e007c0c */ /* 0x000fe2000bf26270 */
[----:B------:R-:W-:Y:S01]  /*1c50*/  @P0 STS.128 [R234+0x8800], RZ ;  /* 0x008800ffea000388 */ /* 0x000fe20000000c00 */
[----:B------:R-:W-:-:S03]  /*1c60*/  IMAD.U32 R11, RZ, RZ, UR4 ;  /* 0x00000004ff0b7e24 */ /* 0x000fc6000f8e00ff */
[----:B------:R-:W-:Y:S01]  /*1c70*/  @!PT LDS RZ, [RZ] ;  /* 0x00000000fffff984 */ /* 0x000fe20000000800 */
[----:B------:R-:W-:Y:S01]  /*1c80*/  @!PT LDS RZ, [RZ] ;  /* 0x00000000fffff984 */ /* 0x000fe20000000800 */
[----:B------:R-:W-:Y:S01]  /*1c90*/  @!PT LDS RZ, [RZ] ;  /* 0x00000000fffff984 */ /* 0x000fe20000000800 */
[----:B------:R2:W-:Y:S01]  /*1ca0*/  @!P0 LDGSTS.E.BYPASS.LTC128B.128 [R234+0x8800], [R6.64] ;  /* 0x0880000006ea8fae */ /* 0x0005e2000b901d50 */
[----:B------:R-:W-:-:S03]  /*1cb0*/  @!P5 LEA R16, P0, R4, c[0x0][0x170], 0x1 ;  /* 0x00005c000410da11 */ /* 0x000fc600078008ff */
[----:B------:R-:W-:Y:S04]  /*1cc0*/  @P6 STS.128 [R234+0x9000], RZ ;  /* 0x009000ffea006388 */ /* 0x000fe80000000c00 */
[----:B------:R-:W-:Y:S01]  /*1cd0*/  @!PT LDS RZ, [RZ] ;  /* 0x00000000fffff984 */ /* 0x000fe20000000800 */
[----:B------:R-:W-:Y:S01]  /*1ce0*/  @!PT LDS RZ, [RZ] ;  /* 0x00000000fffff984 */ /* 0x000fe20000000800 */
[----:B------:R-:W-:Y:S01]  /*1cf0*/  @!PT LDS RZ, [RZ] ;  /* 0x00000000fffff984 */ /* 0x000fe20000000800 */
[----:B------:R3:W-:Y:S04]  /*1d00*/  @!P6 LDGSTS.E.BYPASS.LTC128B.128 [R234+0x9000], [R18.64] ;  /* 0x0900000012eaefae */ /* 0x0007e8000b901d50 */
[----:B------:R-:W-:Y:S01]  /*1d10*/  @P5 STS.128 [R234+0x9800], RZ ;  /* 0x009800ffea005388 */ /* 0x000fe20000000c00 */
[----:B-1----:R-:W-:Y:S01]  /*1d20*/  SHF.R.S32.HI R9, RZ, 0x1f, R0 ;  /* 0x0000001fff097819 */ /* 0x002fe20000011400 */
[----:B------:R-:W-:-:S03]  /*1d30*/  @!P5 IMAD R8, R24, 0x30, RZ ;  /* 0x000000301808d824 */ /* 0x000fc600078e02ff */
[----:B------:R-:W-:Y:S01]  /*1d40*/  LEA.HI R20, R9, R0, RZ, 0x3 ;  /* 0x0000000009147211 */ /* 0x000fe200078f18ff */
[----:B------:R-:W-:Y:S02]  /*1d50*/  @!P5 IMAD.IADD R5, R5, 0x1, R8 ;  /* 0x000000010505d824 */ /* 0x000fe400078e0208 */
[----:B------:R-:W-:Y:S01]  /*1d60*/  @!P1 IMAD.MOV.U32 R8, RZ, RZ, R2 ;  /* 0x000000ffff089224 */ /* 0x000fe200078e0002 */
[----:B--2---:R-:W-:Y:S01]  /*1d70*/  LOP3.LUT R6, R20, 0xfffffff8, RZ, 0xc0, !PT ;  /* 0xfffffff814067812 */ /* 0x004fe200078ec0ff */
[----:B------:R-:W-:Y:S01]  /*1d80*/  @!P2 IMAD.MOV.U32 R7, RZ, RZ, R3 ;  /* 0x000000ffff07a224 */ /* 0x000fe200078e0003 */
[----:B------:R-:W-:Y:S01]  /*1d90*/  @!P5 LEA.HI.X R17, R4, c[0x0][0x174], R5, 0x1, P0 ;  /* 0x00005d000411da11 */ /* 0x000fe200000f0c05 */
[----:B------:R-:W-:Y:S01]  /*1da0*/  IMAD.U32 R4, RZ, RZ, UR4 ;  /* 0x00000004ff047e24 */ /* 0x000fe2000f8e00ff */
[----:B------:R-:W-:Y:S01]  /*1db0*/  @!P4 LEA R11, P0, R11, R2, 0x6 ;  /* 0x000000020b0bc211 */ /* 0x000fe200078030ff */
[----:B------:R-:W-:Y:S02]  /*1dc0*/  IMAD.IADD R44, R0, 0x1, -R6 ;  /* 0x00000001002c7824 */ /* 0x000fe400078e0a06 */
[----:B------:R-:W-:Y:S01]  /*1dd0*/  @!P2 IMAD.MOV.U32 R6, RZ, RZ, R2 ;  /* 0x000000ffff06a224 */ /* 0x000fe200078e0002 */
[----:B------:R-:W-:Y:S01]  /*1de0*/  @!P4 LEA.HI.X R12, R12, R3, R24, 0x6, P0 ;  /* 0x000000030c0cc211 */ /* 0x000fe200000f3418 */
[--C-:B------:R-:W-:Y:S01]  /*1df0*/  @!P1 IMAD.MOV.U32 R9, RZ, RZ, R3.reuse ;  /* 0x000000ffff099224 */ /* 0x100fe200078e0003 */
[C---:B------:R-:W-:Y:S01]  /*1e00*/  @!P4 LEA R14, P0, R11.reuse, c[0x0][0x170], 0x1 ;  /* 0x00005c000b0eca11 */ /* 0x040fe200078008ff */
[----:B------:R-:W-:Y:S01]  /*1e10*/  @!P3 IMAD.WIDE.U32 R4, R4, 0x50, R2 ;  /* 0x000000500404b825 */ /* 0x000fe200078e0002 */
[----:B------:R-:W-:Y:S01]  /*1e20*/  @!PT LDS RZ, [RZ] ;  /* 0x00000000fffff984 */ /* 0x000fe20000000800 */
[----:B------:R-:W-:Y:S01]  /*1e30*/  @!PT LDS RZ, [RZ] ;  /* 0x00000000fffff984 */ /* 0x000fe20000000800 */
[----:B------:R-:W-:Y:S01]  /*1e40*/  @!PT LDS RZ, [RZ] ;  /* 0x00000000fffff984 */ /* 0x000fe20000000800 */
[----:B------:R3:W-:Y:S02]  /*1e50*/  @!P5 LDGSTS.E.BYPASS.LTC128B.128 [R234+0x9800], [R16.64] ;  /* 0x0980000010eadfae */ /* 0x0007e4000b901d50 */
[----:B------:R-:W-:Y:S01]  /*1e60*/  @!P4 LEA.HI.X R15, R11, c[0x0][0x174], R12, 0x1, P0 ;  /* 0x00005d000b0fca11 */ /* 0x000fe200000f0c0c */
[----:B------:R-:W-:Y:S01]  /*1e70*/  @!P3 IMAD R0, R24, 0x50, RZ ;  /* 0x000000501800b824 */ /* 0x000fe200078e02ff */
[----:B------:R-:W-:Y:S01]  /*1e80*/  @!P3 LEA R12, P0, R4, c[0x0][0x170], 0x1 ;  /* 0x00005c00040cba11 */ /* 0x000fe200078008ff */
[----:B------:R-:W-:Y:S01]  /*1e90*/  @!P2 IMAD.WIDE.U32 R2, R13, 0x60, R6 ;  /* 0x000000600d02a825 */ /* 0x000fe200078e0006 */
[----:B------:R-:W-:Y:S03]  /*1ea0*/  @P4 STS.128 [R234+0xa000], RZ ;  /* 0x00a000ffea004388 */ /* 0x000fe60000000c00 */
[----:B------:R-:W-:Y:S01]  /*1eb0*/  IMAD.SHL.U32 R7, R132, 0x40, RZ ;  /* 0x0000004084077824 */ /* 0x000fe200078e00ff */
[----:B------:R-:W-:Y:S01]  /*1ec0*/  @!PT LDS RZ, [RZ] ;  /* 0x00000000fffff984 */ /* 0x000fe20000000800 */
[----:B------:R-:W-:Y:S01]  /*1ed0*/  @!PT LDS RZ, [RZ] ;  /* 0x00000000fffff984 */ /* 0x000fe20000000800 */
[----:B------:R-:W-:Y:S01]  /*1ee0*/  @!PT LDS RZ, [RZ] ;  /* 0x00000000fffff984 */ /* 0x000fe20000000800 */
[----:B------:R1:W-:Y:S01]  /*1ef0*/  @!P4 LDGSTS.E.BYPASS.LTC128B.128 [R234+0xa000], [R14.64] ;  /* 0x0a0000000eeacfae */ /* 0x0003e2000b901d50 */
[----:B------:R-:W-:-:S02]  /*1f00*/  @!P3 IMAD.IADD R5, R5, 0x1, R0 ;  /* 0x000000010505b824 */ /* 0x000fc400078e0200 */
[----:B------:R-:W-:Y:S01]  /*1f10*/  IMAD.U32 R6, RZ, RZ, UR4 ;  /* 0x00000004ff067e24 */ /* 0x000fe2000f8e00ff */
[----:B------:R-:W-:Y:S01]  /*1f20*/  LOP3.LUT R0, R7, 0x1c0, RZ, 0xc0, !PT ;  /* 0x000001c007007812 */ /* 0x000fe200078ec0ff */
[----:B------:R-:W-:Y:S01]  /*1f30*/  @P3 STS.128 [R234+0xa800], RZ ;  /* 0x00a800ffea003388 */ /* 0x000fe20000000c00 */
[----:B------:R-:W-:Y:S01]  /*1f40*/  @!P3 LEA.HI.X R13, R4, c[0x0][0x174], R5, 0x1, P0 ;  /* 0x00005d00040dba11 */ /* 0x000fe200000f0c05 */
[----:B------:R-:W-:Y:S01]  /*1f50*/  @!P2 IMAD R4, R24, 0x60, RZ ;  /* 0x000000601804a824 */ /* 0x000fe200078e02ff */
[----:B------:R-:W-:Y:S01]  /*1f60*/  LOP3.LUT R10, R0, 0x8, R10, 0xf8, !PT ;  /* 0x00000008000a7812 */ /* 0x000fe200078ef80a */
[----:B------:R-:W-:Y:S01]  /*1f70*/  @!P1 IMAD.WIDE.U32 R6, R6, 0x70, R8 ;  /* 0x0000007006069825 */ /* 0x000fe200078e0008 */
[----:B------:R-:W-:Y:S01]  /*1f80*/  SHF.R.U32.HI R5, RZ, 0x3, R0 ;  /* 0x00000003ff057819 */ /* 0x000fe20000011600 */
[----:B------:R-:W-:Y:S01]  /*1f90*/  @!PT LDS RZ, [RZ] ;  /* 0x00000000fffff984 */ /* 0x000fe20000000800 */
[----:B------:R-:W-:Y:S01]  /*1fa0*/  @!PT LDS RZ, [RZ] ;  /* 0x00000000fffff984 */ /* 0x000fe20000000800 */
[----:B------:R-:W-:Y:S01]  /*1fb0*/  @!PT LDS RZ, [RZ] ;  /* 0x00000000fffff984 */ /* 0x000fe20000000800 */
[----:B------:R1:W-:Y:S02]  /*1fc0*/  @!P3 LDGSTS.E.BYPASS.LTC128B.128 [R234+0xa800], [R12.64] ;  /* 0x0a8000000ceabfae */ /* 0x0003e4000b901d50 */
[----:B------:R-:W-:Y:S01]  /*1fd0*/  IMAD.SHL.U32 R0, R44, 0x40, RZ ;  /* 0x000000402c007824 */ /* 0x000fe200078e00ff */
[----:B------:R-:W-:Y:S01]  /*1fe0*/  LOP3.LUT R10, R10, R5, RZ, 0x3c, !PT ;  /* 0x000000050a0a7212 */ /* 0x000fe200078e3cff */
[----:B------:R-:W-:Y:S01]  /*1ff0*/  @!P2 IMAD.IADD R3, R3, 0x1, R4 ;  /* 0x000000010303a824 */ /* 0x000fe200078e0204 */
[----:B------:R-:W-:Y:S01]  /*2000*/  @!P2 LEA R4, P0, R2, c[0x0][0x170], 0x1 ;  /* 0x00005c000204aa11 */ /* 0x000fe200078008ff */
[----:B------:R-:W-:Y:S01]  /*2010*/  IMAD.SHL.U32 R9, R21, 0x8, RZ ;  /* 0x0000000815097824 */ /* 0x000fe200078e00ff */
[----:B------:R-:W-:Y:S01]  /*2020*/  LOP3.LUT R0, R0, 0x1c0, RZ, 0xc0, !PT ;  /* 0x000001c000007812 */ /* 0x000fe200078ec0ff */
[----:B------:R-:W-:Y:S01]  /*2030*/  @!P1 IMAD R8, R24, 0x70, RZ ;  /* 0x0000007018089824 */ /* 0x000fe200078e02ff */
[----:B------:R-:W-:Y:S01]  /*2040*/  @!P2 LEA.HI.X R5, R2, c[0x0][0x174], R3, 0x1, P0 ;  /* 0x00005d000205aa11 */ /* 0x000fe200000f0c03 */
[----:B------:R-:W-:Y:S01]  /*2050*/  @P2 STS.128 [R234+0xb000], RZ ;  /* 0x00b000ffea002388 */ /* 0x000fe20000000c00 */
[----:B------:R-:W-:Y:S01]  /*2060*/  LOP3.LUT R9, R0, 0x8, R9, 0xf8, !PT ;  /* 0x0000000800097812 */ /* 0x000fe200078ef809 */
[----:B------:R-:W-:Y:S01]  /*2070*/  @!P1 IMAD.IADD R2, R7, 0x1, R8 ;  /* 0x0000000107029824 */ /* 0x000fe200078e0208 */
[----:B------:R-:W-:Y:S01]  /*2080*/  SHF.R.U32.HI R3, RZ, 0x3, R0 ;  /* 0x00000003ff037819 */ /* 0x000fe20000011600 */
[----:B------:R-:W-:Y:S01]  /*2090*/  IMAD R0, R21, 0x200, R10 ;  /* 0x0000020015007824 */ /* 0x000fe200078e020a */
[----:B------:R-:W-:Y:S01]  /*20a0*/  @!P1 LEA R8, P0, R6, c[0x0][0x170], 0x1 ;  /* 0x00005c0006089a11 */ /* 0x000fe200078008ff */
[----:B------:R-:W-:Y:S01]  /*20b0*/  @!PT LDS RZ, [RZ] ;  /* 0x00000000fffff984 */ /* 0x000fe20000000800 */
[----:B------:R-:W-:Y:S01]  /*20c0*/  @!PT LDS RZ, [RZ] ;  /* 0x00000000fffff984 */ /* 0x000fe20000000800 */
[----:B------:R-:W-:Y:S01]  /*20d0*/  @!PT LDS RZ, [RZ] ;  /* 0x00000000fffff984 */ /* 0x000fe20000000800 */
[----:B------:R2:W-:Y:S01]  /*20e0*/  @!P2 LDGSTS.E.BYPASS.LTC128B.128 [R234+0xb000], [R4.64] ;  /* 0x0b00000004eaafae */ /* 0x0005e2000b901d50 */
[----:B------:R-:W-:Y:S01]  /*20f0*/  LOP3.LUT R137, R9, R3, RZ, 0x3c, !PT ;  /* 0x0000000309897212 */ /* 0x000fe200078e3cff */
[----:B------:R-:W-:Y:S01]  /*2100*/  IMAD.SHL.U32 R139, R0, 0x2, RZ ;  /* 0x00000002008b7824 */ /* 0x000fe200078e00ff */
[----:B------:R-:W-:Y:S01]  /*2110*/  @!P1 LEA.HI.X R9, R6, c[0x0][0x174], R2, 0x1, P0 ;  /* 0x00005d0006099a11 */ /* 0x000fe200000f0c02 */
[----:B------:R-:W-:Y:S01]  /*2120*/  IMAD.SHL.U32 R2, R20, 0x40, RZ ;  /* 0x0000004014027824 */ /* 0x000fe200078e00ff */
[----:B------:R-:W-:Y:S01]  /*2130*/  @P1 STS.128 [R234+0xb800], RZ ;  /* 0x00b800ffea001388 */ /* 0x000fe20000000c00 */
[----:B------:R-:W-:Y:S01]  /*2140*/  LOP3.LUT P0, RZ, R132, 0x2, RZ, 0xc0, !PT ;  /* 0x0000000284ff7812 */ /* 0x000fe2000780c0ff */
[----:B------:R-:W-:Y:S01]  /*2150*/  IMAD.MOV.U32 R3, RZ, RZ, 0x20 ;  /* 0x00000020ff037424 */ /* 0x000fe200078e00ff */
[----:B------:R-:W-:Y:S01]  /*2160*/  IADD3 R226, R139, 0x4040, RZ ;  /* 0x000040408be27810 */ /* 0x000fe20007ffe0ff */
[----:B------:R-:W-:Y:S01]  /*2170*/  @!PT LDS RZ, [RZ] ;  /* 0x00000000fffff984 */ /* 0x000fe20000000800 */
[----:B------:R-:W-:Y:S01]  /*2180*/  @!PT LDS RZ, [RZ] ;  /* 0x00000000fffff984 */ /* 0x000fe20000000800 */
[----:B------:R-:W-:Y:S01]  /*2190*/  @!PT LDS RZ, [RZ] ;  /* 0x00000000fffff984 */ /* 0x000fe20000000800 */
[----:B------:R4:W-:Y:S01]  /*21a0*/  @!P1 LDGSTS.E.BYPASS.LTC128B.128 [R234+0xb800], [R8.64] ;  /* 0x0b80000008ea9fae */ /* 0x0009e2000b901d50 */
[----:B------:R-:W-:-:S02]  /*21b0*/  LOP3.LUT R136, R2, 0xfffffe00, RZ, 0xc0, !PT ;  /* 0xfffffe0002887812 */ /* 0x000fc400078ec0ff */
[----:B------:R-:W-:Y:S01]  /*21c0*/  R2P PR, R44, 0x6 ;  /* 0x000000062c007804 */ /* 0x000fe20000000000 */
[----:B---3--:R-:W-:Y:S02]  /*21d0*/  LDSM.16.M88.4 R16, [R139+0x7000] ;  /* 0x007000008b10783b */ /* 0x008fe40000000200 */
[----:B------:R-:W-:Y:S02]  /*21e0*/  IMAD R2, R138, 0x400, R136 ;  /* 0x000004008a027824 */ /* 0x000fe400078e0288 */
[----:B------:R-:W-:Y:S02]  /*21f0*/  LDSM.16.M88.4 R36, [R139+0x4800] ;  /* 0x004800008b24783b */ /* 0x000fe40000000200 */
[----:B------:R-:W-:Y:S02]  /*2200*/  IMAD.IADD R2, R137, 0x1, R2 ;  /* 0x0000000189027824 */ /* 0x000fe400078e0202 */
[----:B------:R-:W-:Y:S02]  /*2210*/  LDSM.16.M88.4 R32, [R139+0x5000] ;  /* 0x005000008b20783b */ /* 0x000fe40000000200 */
[----:B------:R-:W-:-:S02]  /*2220*/  IMAD.SHL.U32 R222, R2, 0x2, RZ ;  /* 0x0000000202de7824 */ /* 0x000fc400078e00ff */
[----:B------:R-:W-:Y:S01]  /*2230*/  IMAD.MOV.U32 R2, RZ, RZ, 0x10 ;  /* 0x00000010ff027424 */ /* 0x000fe200078e00ff */
[----:B------:R-:W-:Y:S04]  /*2240*/  LDSM.16.M88.4 R28, [R139+0x5800] ;  /* 0x005800008b1c783b */ /* 0x000fe80000000200 */
[----:B-1----:R-:W1:Y:S01]  /*2250*/  LDSM.16.M88.4 R12, [R222] ;  /* 0x00000000de0c783b */ /* 0x002e620000000200 */
[C---:B------:R-:W-:Y:S02]  /*2260*/  SEL R0, R2.reuse, 0xfffffff0, !P0 ;  /* 0xfffffff002007807 */ /* 0x040fe40004000000 */
[----:B------:R-:W-:Y:S01]  /*2270*/  SEL R2, R2, 0xfffffff0, !P1 ;  /* 0xfffffff002027807 */ /* 0x000fe20004800000 */
[----:B--2---:R-:W2:Y:S01]  /*2280*/  LDSM.16.M88.4 R4, [R139+0x4000] ;  /* 0x004000008b04783b */ /* 0x004ea20000000200 */
[----:B------:R-:W-:Y:S01]  /*2290*/  LOP3.LUT P0, RZ, R132, 0x4, RZ, 0xc0, !PT ;  /* 0x0000000484ff7812 */ /* 0x000fe2000780c0ff */
[----:B------:R-:W-:-:S02]  /*22a0*/  IMAD R221, R0, 0x2, R139 ;  /* 0x0000000200dd7824 */ /* 0x000fc400078e028b */
[----:B----4-:R-:W3:Y:S01]  /*22b0*/  LDSM.16.M88.4 R8, [R222+0x2000] ;  /* 0x00200000de08783b */ /* 0x010ee20000000200 */
[----:B------:R-:W-:-:S03]  /*22c0*/  IMAD R225, R2, 0x2, R222 ;  /* 0x0000000202e17824 */ /* 0x000fc600078e02de */
[----:B------:R-:W4:Y:S04]  /*22d0*/  LDSM.16.M88.4 R24, [R139+0x6000] ;  /* 0x006000008b18783b */ /* 0x000f280000000200 */
[----:B------:R-:W5:Y:S04]  /*22e0*/  LDSM.16.M88.4 R20, [R139+0x6800] ;  /* 0x006800008b14783b */ /* 0x000f680000000200 */
[----:B------:R-:W4:Y:S04]  /*22f0*/  LDSM.16.M88.4 R40, [R139+0x7800] ;  /* 0x007800008b28783b */ /* 0x000f280000000200 */
        /* <DEDUP_REMOVED lines=10> */
[----:B------:R-:W0:Y:S01]  /*23a0*/  LDGDEPBAR ;  /* 0x00000000000079af */ /* 0x000e220000000000 */
[C---:B---3--:R-:W-:Y:S08]  /*23b0*/  HMMA.16816.F32.BF16 R140, R8.reuse, R4, RZ ;  /* 0x00000004088c723c */ /* 0x048ff000000418ff */
[-C--:B------:R-:W-:Y:S08]  /*23c0*/  HMMA.16816.F32.BF16 R128, R8, R6.reuse, RZ ;  /* 0x000000060880723c */ /* 0x080ff000000418ff */
[----:B------:R-:W-:Y:S01]  /*23d0*/  HMMA.16816.F32.BF16 R148, R12, R6, RZ ;  /* 0x000000060c94723c */ /* 0x000fe200000418ff */
[----:B------:R-:W1:Y:S07]  /*23e0*/  LDSM.16.M88.4 R4, [R225+0x2000] ;  /* 0x00200000e104783b */ /* 0x000e6e0000000200 */
[C---:B------:R-:W-:Y:S08]  /*23f0*/  HMMA.16816.F32.BF16 R56, R8.reuse, R16, RZ ;  /* 0x000000100838723c */ /* 0x040ff000000418ff */
[-C--:B------:R-:W-:Y:S08]  /*2400*/  HMMA.16816.F32.BF16 R52, R8, R18.reuse, RZ ;  /* 0x000000120834723c */ /* 0x080ff000000418ff */
[----:B------:R-:W-:Y:S01]  /*2410*/  HMMA.16816.F32.BF16 R152, R12, R18, RZ ;  /* 0x000000120c98723c */ /* 0x000fe200000418ff */
[----:B------:R-:W2:Y:S07]  /*2420*/  LDSM.16.M88.4 R16, [R225] ;  /* 0x00000000e110783b */ /* 0x000eae0000000200 */
[C---:B------:R-:W-:Y:S08]  /*2430*/  HMMA.16816.F32.BF16 R124, R8.reuse, R36, RZ ;  /* 0x00000024087c723c */ /* 0x040ff000000418ff */
[C---:B------:R-:W-:Y:S08]  /*2440*/  HMMA.16816.F32.BF16 R112, R8.reuse, R38, RZ ;  /* 0x000000260870723c */ /* 0x040ff000000418ff */
[----:B------:R-:W-:Y:S01]  /*2450*/  HMMA.16816.F32.BF16 R108, R8, R32, RZ ;  /* 0x00000020086c723c */ /* 0x000fe200000418ff */
[----:B------:R-:W-:-:S02]  /*2460*/  IMAD.MOV.U32 R220, RZ, RZ, R152 ;  /* 0x000000ffffdc7224 */ /* 0x000fc400078e0098 */
[----:B------:R-:W-:Y:S02]  /*2470*/  IMAD.MOV.U32 R135, RZ, RZ, R153 ;  /* 0x000000ffff877224 */ /* 0x000fe400078e0099 */
[----:B------:R-:W-:Y:S02]  /*2480*/  IMAD.MOV.U32 R134, RZ, RZ, R154 ;  /* 0x000000ffff867224 */ /* 0x000fe400078e009a */
[----:B------:R-:W-:Y:S01]  /*2490*/  IMAD.MOV.U32 R133, RZ, RZ, R155 ;  /* 0x000000ffff857224 */ /* 0x000fe200078e009b */
[C---:B------:R-:W-:Y:S08]  /*24a0*/  HMMA.16816.F32.BF16 R104, R8.reuse, R34, RZ ;  /* 0x000000220868723c */ /* 0x040ff000000418ff */
[C---:B------:R-:W-:Y:S08]  /*24b0*/  HMMA.16816.F32.BF16 R100, R8.reuse, R28, RZ ;  /* 0x0000001c0864723c */ /* 0x040ff000000418ff */
[C---:B------:R-:W-:Y:S08]  /*24c0*/  HMMA.16816.F32.BF16 R96, R8.reuse, R30, RZ ;  /* 0x0000001e0860723c */ /* 0x040ff000000418ff */
[C---:B----4-:R-:W-:Y:S08]  /*24d0*/  HMMA.16816.F32.BF16 R92, R8.reuse, R24, RZ ;  /* 0x00000018085c723c */ /* 0x050ff000000418ff */
[C---:B------:R-:W-:Y:S08]  /*24e0*/  HMMA.16816.F32.BF16 R88, R8.reuse, R26, RZ ;  /* 0x0000001a0858723c */ /* 0x040ff000000418ff */
[C---:B-----5:R-:W-:Y:S08]  /*24f0*/  HMMA.16816.F32.BF16 R84, R8.reuse, R20, RZ ;  /* 0x000000140854723c */ /* 0x060ff000000418ff */
[C---:B------:R-:W-:Y:S08]  /*2500*/  HMMA.16816.F32.BF16 R80, R8.reuse, R22, RZ ;  /* 0x000000160850723c */ /* 0x040ff000000418ff */
[C---:B------:R-:W-:Y:S08]  /*2510*/  HMMA.16816.F32.BF16 R48, R8.reuse, R40, RZ ;  /* 0x000000280830723c */ /* 0x040ff000000418ff */
[----:B------:R-:W-:Y:S08]  /*2520*/  HMMA.16816.F32.BF16 R8, R8, R42, RZ ;  /* 0x0000002a0808723c */ /* 0x000ff000000418ff */
[C---:B------:R-:W-:Y:S08]  /*2530*/  HMMA.16816.F32.BF16 R196, R12.reuse, R24, RZ ;  /* 0x000000180cc4723c */ /* 0x040ff000000418ff */
        /* <DEDUP_REMOVED lines=8> */
[C---:B------:R-:W-:Y:S07]  /*25c0*/  HMMA.16816.F32.BF16 R208, R12.reuse, R20, RZ ;  /* 0x000000140cd0723c */ /* 0x040fee00000418ff */
[----:B------:R-:W-:Y:S01]  /*25d0*/  IMAD.MOV.U32 R21, RZ, RZ, R26 ;  /* 0x000000ffff157224 */ /* 0x000fe200078e001a */
[----:B------:R-:W-:Y:S01]  /*25e0*/  HMMA.16816.F32.BF16 R240, R12, R22, RZ ;  /* 0x000000160cf0723c */ /* 0x000fe200000418ff */
[----:B------:R-:W-:-:S06]  /*25f0*/  IMAD.MOV.U32 R20, RZ, RZ, R27 ;  /* 0x000000ffff147224 */ /* 0x000fcc00078e001b */
[----:B------:R-:W-:Y:S01]  /*2600*/  IMAD.MOV.U32 R23, RZ, RZ, R24 ;  /* 0x000000ffff177224 */ /* 0x000fe200078e0018 */
[----:B------:R-:W-:Y:S01]  /*2610*/  HMMA.16816.F32.BF16 R244, R12, R40, RZ ;  /* 0x000000280cf4723c */ /* 0x000fe200000418ff */
[----:B------:R-:W-:-:S07]  /*2620*/  IMAD.MOV.U32 R22, RZ, RZ, R25 ;  /* 0x000000ffff167224 */ /* 0x000fce00078e0019 */
[C---:B-1----:R-:W-:Y:S08]  /*2630*/  HMMA.16816.F32.BF16 R12, R4.reuse, R44, R140 ;  /* 0x0000002c040c723c */ /* 0x042ff0000004188c */
[C---:B------:R-:W-:Y:S08]  /*2640*/  HMMA.16816.F32.BF16 R228, R4.reuse, R72, R124 ;  /* 0x0000004804e4723c */ /* 0x040ff0000004187c */
[C---:B------:R-:W-:Y:S08]  /*2650*/  HMMA.16816.F32.BF16 R180, R4.reuse, R68, R100 ;  /* 0x0000004404b4723c */ /* 0x040ff00000041864 */
[----:B------:R-:W-:Y:S01]  /*2660*/  HMMA.16816.F32.BF16 R160, R4, R64, R92 ;  /* 0x0000004004a0723c */ /* 0x000fe2000004185c */
[----:B------:R-:W-:-:S02]  /*2670*/  IMAD.MOV.U32 R35, RZ, RZ, R12 ;  /* 0x000000ffff237224 */ /* 0x000fc400078e000c */
[----:B------:R-:W-:Y:S02]  /*2680*/  IMAD.MOV.U32 R34, RZ, RZ, R13 ;  /* 0x000000ffff227224 */ /* 0x000fe400078e000d */
[----:B------:R-:W-:Y:S02]  /*2690*/  IMAD.MOV.U32 R33, RZ, RZ, R14 ;  /* 0x000000ffff217224 */ /* 0x000fe400078e000e */
[----:B------:R-:W-:Y:S01]  /*26a0*/  IMAD.MOV.U32 R32, RZ, RZ, R15 ;  /* 0x000000ffff207224 */ /* 0x000fe200078e000f */
        /* <DEDUP_REMOVED lines=11> */
[----:B------:R-:W-:Y:S07]  /*2760*/  HMMA.16816.F32.BF16 R88, R4, R122, R8 ;  /* 0x0000007a0458723c */ /* 0x000fee0000041808 */
[----:B------:R-:W-:Y:S01]  /*2770*/  SEL R4, R3, 0xffffffe0, !P2 ;  /* 0xffffffe003047807 */ /* 0x000fe20005000000 */
[----:B--2---:R-:W-:Y:S01]  /*2780*/  HMMA.16816.F32.BF16 R84, R16, R72, R164 ;  /* 0x000000481054723c */ /* 0x004fe200000418a4 */
[----:B------:R-:W-:Y:S01]  /*2790*/  IADD3 R3, R139, 0x4000, RZ ;  /* 0x000040008b037810 */ /* 0x000fe20007ffe0ff */
[----:B------:R-:W-:-:S02]  /*27a0*/  IMAD.SHL.U32 R7, R232, 0x2, RZ ;  /* 0x00000002e8077824 */ /* 0x000fc400078e00ff */
[----:B------:R-:W-:Y:S01]  /*27b0*/  IMAD R223, R4, 0x2, R222 ;  /* 0x0000000204df7824 */ /* 0x000fe200078e02de */
[----:B------:R-:W-:Y:S01]  /*27c0*/  @P0 IADD3 R226, R3, -0x40, RZ ;  /* 0xffffffc003e20810 */ /* 0x000fe20007ffe0ff */
[----:B------:R-:W-:Y:S01]  /*27d0*/  IMAD.U32 R6, RZ, RZ, UR18 ;  /* 0x00000012ff067e24 */ /* 0x000fe2000f8e00ff */
[----:B------:R-:W-:Y:S01]  /*27e0*/  LOP3.LUT R7, R7, 0x6, RZ, 0xc0, !PT ;  /* 0x0000000607077812 */ /* 0x000fe200078ec0ff */
[----:B------:R-:W-:Y:S01]  /*27f0*/  IMAD.MOV.U32 R164, RZ, RZ, R23 ;  /* 0x000000ffffa47224 */ /* 0x000fe200078e0017 */
[----:B------:R-:W-:Y:S01]  /*2800*/  LDSM.16.M88.4 R8, [R223+0x2000] ;  /* 0x00200000df08783b */ /* 0x000fe20000000200 */
[----:B------:R-:W-:Y:S01]  /*2810*/  IMAD.MOV.U32 R165, RZ, RZ, R22 ;  /* 0x000000ffffa57224 */ /* 0x000fe200078e0016 */
[C---:B------:R-:W-:Y:S01]  /*2820*/  HMMA.16816.F32.BF16 R52, R16.reuse, R46, R148 ;  /* 0x0000002e1034723c */ /* 0x040fe20000041894 */
[----:B------:R-:W-:Y:S01]  /*2830*/  IMAD.MOV.U32 R166, RZ, RZ, R21 ;  /* 0x000000ffffa67224 */ /* 0x000fe200078e0015 */
[----:B------:R-:W-:Y:S01]  /*2840*/  LDSM.16.M88.4 R12, [R226] ;  /* 0x00000000e20c783b */ /* 0x000fe20000000200 */
[----:B------:R-:W-:Y:S01]  /*2850*/  IMAD.MOV.U32 R167, RZ, RZ, R20 ;  /* 0x000000ffffa77224 */ /* 0x000fe200078e0014 */
[----:B------:R-:W-:Y:S01]  /*2860*/  IADD3 R233, R226, 0x800, RZ ;  /* 0x00000800e2e97810 */ /* 0x000fe20007ffe0ff */
[----:B------:R-:W-:Y:S01]  /*2870*/  IMAD R224, R2, 0x2, R223 ;  /* 0x0000000202e07824 */ /* 0x000fe200078e02df */
[----:B------:R-:W1:Y:S01]  /*2880*/  LDSM.16.M88.4 R20, [R223] ;  /* 0x00000000df14783b */ /* 0x000e620000000200 */
[----:B------:R-:W-:Y:S01]  /*2890*/  IMAD.MOV.U32 R148, RZ, RZ, R35 ;  /* 0x000000ffff947224 */ /* 0x000fe200078e0023 */
[----:B------:R-:W-:Y:S01]  /*28a0*/  HMMA.16816.F32.BF16 R56, R16, R44, R144 ;  /* 0x0000002c1038723c */ /* 0x000fe20000041890 */
[----:B------:R-:W-:Y:S01]  /*28b0*/  IMAD.MOV.U32 R149, RZ, RZ, R34 ;  /* 0x000000ffff957224 */ /* 0x000fe200078e0022 */
[----:B------:R-:W2:Y:S01]  /*28c0*/  LDSM.16.M88.4 R24, [R226+0x800] ;  /* 0x00080000e218783b */ /* 0x000ea20000000200 */
[----:B------:R-:W-:-:S02]  /*28d0*/  IMAD.MOV.U32 R150, RZ, RZ, R33 ;  /* 0x000000ffff967224 */ /* 0x000fc400078e0021 */
[----:B------:R-:W-:Y:S01]  /*28e0*/  IMAD.MOV.U32 R151, RZ, RZ, R32 ;  /* 0x000000ffff977224 */ /* 0x000fe200078e0020 */
[----:B------:R-:W3:Y:S02]  /*28f0*/  LDSM.16.M88.4 R28, [R226+0x1000] ;  /* 0x00100000e21c783b */ /* 0x000ee40000000200 */
[C---:B------:R-:W-:Y:S02]  /*2900*/  HMMA.16816.F32.BF16 R96, R16.reuse, R74, R172 ;  /* 0x0000004a1060723c */ /* 0x040fe400000418ac */
[----:B------:R-:W4:Y:S04]  /*2910*/  LDSM.16.M88.4 R48, [R226+0x1800] ;  /* 0x00180000e230783b */ /* 0x000f280000000200 */
[----:B------:R-:W5:Y:S01]  /*2920*/  LDSM.16.M88.4 R44, [R226+0x2000] ;  /* 0x00200000e22c783b */ /* 0x000f620000000200 */
[----:B------:R-:W-:Y:S01]  /*2930*/  IMAD.MOV.U32 R172, RZ, RZ, R220 ;  /* 0x000000ffffac7224 */ /* 0x000fe200078e00dc */
[----:B------:R-:W-:Y:S01]  /*2940*/  HMMA.16816.F32.BF16 R112, R16, R76, R176 ;  /* 0x0000004c1070723c */ /* 0x000fe200000418b0 */
[----:B------:R-:W-:Y:S01]  /*2950*/  IMAD.MOV.U32 R173, RZ, RZ, R135 ;  /* 0x000000ffffad7224 */ /* 0x000fe200078e0087 */
[----:B------:R-:W2:Y:S01]  /*2960*/  LDSM.16.M88.4 R40, [R226+0x2800] ;  /* 0x00280000e228783b */ /* 0x000ea20000000200 */
[----:B------:R-:W-:-:S02]  /*2970*/  IMAD.MOV.U32 R174, RZ, RZ, R134 ;  /* 0x000000ffffae7224 */ /* 0x000fc400078e0086 */
[----:B------:R-:W-:Y:S01]  /*2980*/  IMAD.MOV.U32 R175, RZ, RZ, R133 ;  /* 0x000000ffffaf7224 */ /* 0x000fe200078e0085 */
[----:B------:R-:W2:Y:S01]  /*2990*/  LDSM.16.M88.4 R36, [R226+0x3000] ;  /* 0x00300000e224783b */ /* 0x000ea20000000200 */
[----:B------:R-:W-:Y:S01]  /*29a0*/  IMAD R220, R0, 0x2, R226 ;  /* 0x0000000200dc7824 */ /* 0x000fe200078e02e2 */
[----:B------:R-:W-:Y:S01]  /*29b0*/  HMMA.16816.F32.BF16 R128, R16, R78, R184 ;  /* 0x0000004e1080723c */ /* 0x000fe200000418b8 */
[----:B------:R-:W-:Y:S01]  /*29c0*/  LOP3.LUT R0, R227, 0xffffffe0, RZ, 0xc0, !PT ;  /* 0xffffffe0e3007812 */ /* 0x000fe200078ec0ff */
[----:B------:R-:W2:Y:S01]  /*29d0*/  LDSM.16.M88.4 R32, [R226+0x3800] ;  /* 0x00380000e220783b */ /* 0x000ea20000000200 */
[----:B------:R-:W-:-:S03]  /*29e0*/  IADD3 R227, R226, 0x3800, RZ ;  /* 0x00003800e2e37810 */ /* 0x000fc60007ffe0ff */
[----:B------:R-:W-:Y:S01]  /*29f0*/  IMAD.IADD R0, R232, 0x1, -R0 ;  /* 0x00000001e8007824 */ /* 0x000fe200078e0a00 */
[----:B------:R-:W-:Y:S01]  /*2a00*/  IADD3 R232, R226, 0x1000, RZ ;  /* 0x00001000e2e87810 */ /* 0x000fe20007ffe0ff */
[----:B------:R-:W-:Y:S03]  /*2a10*/  HMMA.16816.F32.BF16 R132, R16, R68, R188 ;  /* 0x000000441084723c */ /* 0x000fe600000418bc */
[----:B------:R-:W-:-:S04]  /*2a20*/  SHF.R.S32.HI R3, RZ, 0x1f, R0 ;  /* 0x0000001fff037819 */ /* 0x000fc80000011400 */
[----:B------:R-:W-:Y:S01]  /*2a30*/  LEA.HI R0, R3, R0, RZ, 0x2 ;  /* 0x0000000003007211 */ /* 0x000fe200078f10ff */
[----:B------:R-:W-:Y:S01]  /*2a40*/  HMMA.16816.F32.BF16 R80, R16, R60, R208 ;  /* 0x0000003c1050723c */ /* 0x000fe200000418d0 */
[----:B------:R-:W-:Y:S02]  /*2a50*/  LEA R3, R138, UR12, 0x4 ;  /* 0x0000000c8a037c11 */ /* 0x000fe4000f8e20ff */
[----:B------:R-:W-:Y:S01]  /*2a60*/  SHF.R.S32.HI R5, RZ, 0x2, R0 ;  /* 0x00000002ff057819 */ /* 0x000fe20000011400 */
[----:B------:R-:W-:-:S03]  /*2a70*/  IMAD.U32 R0, RZ, RZ, UR15 ;  /* 0x0000000fff007e24 */ /* 0x000fc6000f8e00ff */
[----:B------:R-:W-:Y:S01]  /*2a80*/  IADD3 R3, R3, 0x1, R5 ;  /* 0x0000000103037810 */ /* 0x000fe20007ffe005 */
[----:B------:R-:W-:Y:S01]  /*2a90*/  HMMA.16816.F32.BF16 R76, R16, R62, R240 ;  /* 0x0000003e104c723c */ /* 0x000fe200000418f0 */
[----:B------:R2:W-:Y:S07]  /*2aa0*/  STL [R1+0xc8], R5 ;  /* 0x0000c80501007387 */ /* 0x0005ee0000100800 */
[-C--:B-1----:R-:W-:Y:S08]  /*2ab0*/  HMMA.16816.F32.BF16 R188, R20, R12.reuse, R56 ;  /* 0x0000000c14bc723c */ /* 0x082ff00000041838 */
[C---:B------:R-:W-:Y:S08]  /*2ac0*/  HMMA.16816.F32.BF16 R240, R8.reuse, R12, R148 ;  /* 0x0000000c08f0723c */ /* 0x040ff00000041894 */
[----:B------:R-:W-:Y:S01]  /*2ad0*/  HMMA.16816.F32.BF16 R60, R8, R14, R236 ;  /* 0x0000000e083c723c */ /* 0x000fe200000418ec */
[----:B--2---:R-:W-:Y:S01]  /*2ae0*/  IADD3 R5, R3, UR13, -R0 ;  /* 0x0000000d03057c10 */ /* 0x004fe2000fffe800 */
[----:B------:R-:W-:-:S02]  /*2af0*/  IMAD R3, R6, 0x80, R7 ;  /* 0x0000008006037824 */ /* 0x000fc400078e0207 */
[----:B------:R-:W-:Y:S01]  /*2b00*/  IMAD.IADD R0, R136, 0x1, R137 ;  /* 0x0000000188007824 */ /* 0x000fe200078e0289 */
[----:B------:R-:W-:-:S03]  /*2b10*/  IADD3 R5, R5, c[0x0][0x2e8], RZ ;  /* 0x0000ba0005057a10 */ /* 0x000fc60007ffe0ff */
[----:B------:R-:W-:Y:S01]  /*2b20*/  HMMA.16816.F32.BF16 R52, R20, R14, R52 ;  /* 0x0000000e1434723c */ /* 0x000fe20000041834 */
[----:B------:R-:W-:Y:S01]  /*2b30*/  LDSM.16.M88.4 R12, [R224] ;  /* 0x00000000e00c783b */ /* 0x000fe20000000200 */
[C---:B------:R-:W-:Y:S02]  /*2b40*/  IADD3 R7, R3.reuse, 0x8, RZ ;  /* 0x0000000803077810 */ /* 0x040fe40007ffe0ff */
[----:B------:R-:W-:-:S04]  /*2b50*/  IADD3 R6, R3, 0x1, RZ ;  /* 0x0000000103067810 */ /* 0x000fc80007ffe0ff */
[----:B------:R-:W-:Y:S01]  /*2b60*/  HMMA.16816.F32.BF16 R56, R20, R24, R84 ;  /* 0x000000181438723c */ /* 0x000fe20000041854 */
[----:B------:R-:W1:Y:S07]  /*2b70*/  LDSM.16.M88.4 R84, [R220] ;  /* 0x00000000dc54783b */ /* 0x000e6e0000000200 */
[C---:B------:R-:W-:Y:S08]  /*2b80*/  HMMA.16816.F32.BF16 R144, R16.reuse, R70, R192 ;  /* 0x000000461090723c */ /* 0x040ff000000418c0 */
[C---:B------:R-:W-:Y:S08]  /*2b90*/  HMMA.16816.F32.BF16 R108, R16.reuse, R64, R196 ;  /* 0x00000040106c723c */ /* 0x040ff000000418c4 */
[C---:B------:R-:W-:Y:S08]  /*2ba0*/  HMMA.16816.F32.BF16 R104, R16.reuse, R66, R204 ;  /* 0x000000421068723c */ /* 0x040ff000000418cc */
[C---:B------:R-:W-:Y:S08]  /*2bb0*/  HMMA.16816.F32.BF16 R72, R16.reuse, R116, R248 ;  /* 0x000000741048723c */ /* 0x040ff000000418f8 */
[C---:B------:R-:W-:Y:S08]  /*2bc0*/  HMMA.16816.F32.BF16 R64, R16.reuse, R120, R244 ;  /* 0x000000781040723c */ /* 0x040ff000000418f4 */
[C---:B------:R-:W-:Y:S08]  /*2bd0*/  HMMA.16816.F32.BF16 R68, R16.reuse, R118, R172 ;  /* 0x000000761044723c */ /* 0x040ff000000418ac */
[----:B------:R-:W-:Y:S08]  /*2be0*/  HMMA.16816.F32.BF16 R16, R16, R122, R164 ;  /* 0x0000007a1010723c */ /* 0x000ff000000418a4 */
[C---:B------:R-:W-:Y:S07]  /*2bf0*/  HMMA.16816.F32.BF16 R116, R8.reuse, R24, R228 ;  /* 0x000000180874723c */ /* 0x040fee00000418e4 */
[C---:B------:R-:W-:Y:S01]  /*2c00*/  IADD3 R231, R226.reuse, 0x1800, RZ ;  /* 0x00001800e2e77810 */ /* 0x040fe20007ffe0ff */
[----:B------:R-:W-:Y:S01]  /*2c10*/  HMMA.16816.F32.BF16 R120, R8, R26, R216 ;  /* 0x0000001a0878723c */ /* 0x000fe200000418d8 */
[----:B------:R-:W-:-:S02]  /*2c20*/  IADD3 R230, R226, 0x2000, RZ ;  /* 0x00002000e2e67810 */ /* 0x000fc40007ffe0ff */
[C---:B------:R-:W-:Y:S02]  /*2c30*/  IADD3 R229, R226.reuse, 0x2800, RZ ;  /* 0x00002800e2e57810 */ /* 0x040fe40007ffe0ff */
[----:B------:R-:W-:-:S03]  /*2c40*/  IADD3 R228, R226, 0x3000, RZ ;  /* 0x00003000e2e47810 */ /* 0x000fc60007ffe0ff */
[C---:B---3--:R-:W-:Y:S08]  /*2c50*/  HMMA.16816.F32.BF16 R212, R8.reuse, R28, R212 ;  /* 0x0000001c08d4723c */ /* 0x048ff000000418d4 */
[C---:B------:R-:W-:Y:S08]  /*2c60*/  HMMA.16816.F32.BF16 R200, R8.reuse, R30, R200 ;  /* 0x0000001e08c8723c */ /* 0x040ff000000418c8 */
[C---:B----4-:R-:W-:Y:S08]  /*2c70*/  HMMA.16816.F32.BF16 R180, R8.reuse, R48, R180 ;  /* 0x0000003008b4723c */ /* 0x050ff000000418b4 */
[C---:B------:R-:W-:Y:S08]  /*2c80*/  HMMA.16816.F32.BF16 R168, R8.reuse, R50, R168 ;  /* 0x0000003208a8723c */ /* 0x040ff000000418a8 */
[C---:B-----5:R-:W-:Y:S08]  /*2c90*/  HMMA.16816.F32.BF16 R160, R8.reuse, R44, R160 ;  /* 0x0000002c08a0723c */ /* 0x060ff000000418a0 */
[C---:B------:R-:W-:Y:S08]  /*2ca0*/  HMMA.16816.F32.BF16 R156, R8.reuse, R46, R156 ;  /* 0x0000002e089c723c */ /* 0x040ff0000004189c */
[C---:B------:R-:W-:Y:S08]  /*2cb0*/  HMMA.16816.F32.BF16 R152, R8.reuse, R40, R152 ;  /* 0x000000280898723c */ /* 0x040ff00000041898 */
[C---:B------:R-:W-:Y:S08]  /*2cc0*/  HMMA.16816.F32.BF16 R140, R8.reuse, R42, R140 ;  /* 0x0000002a088c723c */ /* 0x040ff0000004188c */
[C---:B------:R-:W-:Y:S08]  /*2cd0*/  HMMA.16816.F32.BF16 R172, R8.reuse, R36, R124 ;  /* 0x0000002408ac723c */ /* 0x040ff0000004187c */
[C---:B------:R-:W-:Y:S08]  /*2ce0*/  HMMA.16816.F32.BF16 R176, R8.reuse, R32, R100 ;  /* 0x0000002008b0723c */ /* 0x040ff00000041864 */
[C---:B------:R-:W-:Y:S08]  /*2cf0*/  HMMA.16816.F32.BF16 R184, R8.reuse, R38, R92 ;  /* 0x0000002608b8723c */ /* 0x040ff0000004185c */
[----:B------:R-:W-:Y:S01]  /*2d00*/  HMMA.16816.F32.BF16 R192, R8, R34, R88 ;  /* 0x0000002208c0723c */ /* 0x000fe20000041858 */
[----:B------:R-:W2:Y:S07]  /*2d10*/  LDSM.16.M88.4 R8, [R224+0x2000] ;  /* 0x00200000e008783b */ /* 0x000eae0000000200 */
[C---:B------:R-:W-:Y:S01]  /*2d20*/  HMMA.16816.F32.BF16 R88, R20.reuse, R26, R96 ;  /* 0x0000001a1458723c */ /* 0x040fe20000041860 */
[----:B------:R-:W3:Y:S07]  /*2d30*/  LDSM.16.M88.4 R24, [R220+0x800] ;  /* 0x00080000dc18783b */ /* 0x000eee0000000200 */
[C---:B------:R-:W-:Y:S08]  /*2d40*/  HMMA.16816.F32.BF16 R92, R20.reuse, R28, R112 ;  /* 0x0000001c145c723c */ /* 0x040ff00000041870 */
[C---:B------:R-:W-:Y:S08]  /*2d50*/  HMMA.16816.F32.BF16 R112, R20.reuse, R32, R64 ;  /* 0x000000201470723c */ /* 0x040ff00000041840 */
[----:B------:R-:W-:Y:S07]  /*2d60*/  HMMA.16816.F32.BF16 R124, R20, R34, R16 ;  /* 0x00000022147c723c */ /* 0x000fee0000041810 */
[C---:B------:R-:W-:Y:S01]  /*2d70*/  IADD3 R17, R5.reuse, 0x8, RZ ;  /* 0x0000000805117810 */ /* 0x040fe20007ffe0ff */
[----:B-1----:R-:W-:Y:S01]  /*2d80*/  HMMA.16816.F32.BF16 R32, R12, R86, R52 ;  /* 0x000000560c20723c */ /* 0x002fe20000041834 */
[----:B------:R-:W-:-:S02]  /*2d90*/  IADD3 R18, R5, 0x40, RZ ;  /* 0x0000004005127810 */ /* 0x000fc40007ffe0ff */
[C---:B------:R-:W-:Y:S02]  /*2da0*/  IMNMX R16, R5.reuse, UR13, PT ;  /* 0x0000000d05107c17 */ /* 0x040fe4000b800200 */
[----:B------:R-:W-:Y:S02]  /*2db0*/  IADD3 R5, R5, 0x48, RZ ;  /* 0x0000004805057810 */ /* 0x000fe40007ffe0ff */
[----:B------:R-:W-:Y:S01]  /*2dc0*/  ISETP.GE.AND P3, PT, R7, R16, PT ;  /* 0x000000100700720c */ /* 0x000fe20003f66270 */
[----:B------:R-:W-:Y:S01]  /*2dd0*/  HMMA.16816.F32.BF16 R96, R20, R30, R128 ;  /* 0x0000001e1460723c */ /* 0x000fe20000041880 */
[----:B------:R-:W1:Y:S01]  /*2de0*/  LDSM.16.M88.4 R28, [R220+0x1000] ;  /* 0x00100000dc1c783b */ /* 0x000e620000000200 */
[----:B------:R-:W-:Y:S02]  /*2df0*/  IMNMX R17, R17, UR13, PT ;  /* 0x0000000d11117c17 */ /* 0x000fe4000b800200 */
[----:B------:R-:W-:Y:S02]  /*2e00*/  IMNMX R18, R18, UR13, PT ;  /* 0x0000000d12127c17 */ /* 0x000fe4000b800200 */
[----:B------:R-:W-:-:S02]  /*2e10*/  IMNMX R19, R5, UR13, PT ;  /* 0x0000000d05137c17 */ /* 0x000fc4000b800200 */
[C---:B------:R-:W-:Y:S01]  /*2e20*/  HMMA.16816.F32.BF16 R100, R20.reuse, R48, R132 ;  /* 0x000000301464723c */ /* 0x040fe20000041884 */
[C---:B------:R-:W-:Y:S02]  /*2e30*/  ISETP.GE.AND P6, PT, R7.reuse, R17, PT ;  /* 0x000000110700720c */ /* 0x040fe40003fc6270 */
[----:B------:R-:W-:Y:S02]  /*2e40*/  ISETP.GE.AND P2, PT, R7, R18, PT ;  /* 0x000000120700720c */ /* 0x000fe40003f46270 */
[----:B------:R-:W-:Y:S02]  /*2e50*/  IADD3 R5, R3, 0x9, RZ ;  /* 0x0000000903057810 */ /* 0x000fe40007ffe0ff */
[----:B------:R-:W-:Y:S01]  /*2e60*/  ISETP.GE.AND P4, PT, R6, R16, PT ;  /* 0x000000100600720c */ /* 0x000fe20003f86270 */
[----:B------:R-:W-:Y:S01]  /*2e70*/  HMMA.16816.F32.BF16 R144, R20, R50, R144 ;  /* 0x000000321490723c */ /* 0x000fe20000041890 */
[----:B------:R-:W-:Y:S02]  /*2e80*/  FSEL R67, R32, -INF , !P3 ;  /* 0xff80000020437808 */ /* 0x000fe40005800000 */
[----:B------:R-:W-:-:S02]  /*2e90*/  ISETP.GE.AND P3, PT, R7, R19, PT ;  /* 0x000000130700720c */ /* 0x000fc40003f66270 */
[C---:B------:R-:W-:Y:S02]  /*2ea0*/  ISETP.GE.AND P1, PT, R6.reuse, R17, PT ;  /* 0x000000110600720c */ /* 0x040fe40003f26270 */
[C---:B------:R-:W-:Y:S01]  /*2eb0*/  ISETP.GE.AND P5, PT, R6.reuse, R18, PT ;  /* 0x000000120600720c */ /* 0x040fe20003fa6270 */
[----:B------:R-:W-:Y:S01]  /*2ec0*/  HMMA.16816.F32.BF16 R108, R20, R44, R108 ;  /* 0x0000002c146c723c */ /* 0x000fe2000004186c */
[----:B------:R-:W-:Y:S02]  /*2ed0*/  ISETP.GE.AND P0, PT, R6, R19, PT ;  /* 0x000000130600720c */ /* 0x000fe40003f06270 */
[C---:B------:R-:W-:Y:S02]  /*2ee0*/  IADD3 R6, R3.reuse, 0x10, RZ ;  /* 0x0000001003067810 */ /* 0x040fe40007ffe0ff */
[----:B------:R-:W-:-:S03]  /*2ef0*/  IADD3 R7, R3, 0x69, RZ ;  /* 0x0000006903077810 */ /* 0x000fc60007ffe0ff */
[C---:B------:R-:W-:Y:S08]  /*2f00*/  HMMA.16816.F32.BF16 R104, R20.reuse, R46, R104 ;  /* 0x0000002e1468723c */ /* 0x040ff00000041868 */
[C---:B------:R-:W-:Y:S08]  /*2f10*/  HMMA.16816.F32.BF16 R80, R20.reuse, R40, R80 ;  /* 0x000000281450723c */ /* 0x040ff00000041850 */
[C---:B------:R-:W-:Y:S08]  /*2f20*/  HMMA.16816.F32.BF16 R76, R20.reuse, R42, R76 ;  /* 0x0000002a144c723c */ /* 0x040ff0000004184c */
[C---:B------:R-:W-:Y:S08]  /*2f30*/  HMMA.16816.F32.BF16 R72, R20.reuse, R36, R72 ;  /* 0x000000241448723c */ /* 0x040ff00000041848 */
[----:B------:R-:W-:Y:S08]  /*2f40*/  HMMA.16816.F32.BF16 R128, R20, R38, R68 ;  /* 0x000000261480723c */ /* 0x000ff00000041844 */
[----:B--2---:R-:W-:Y:S08]  /*2f50*/  HMMA.16816.F32.BF16 R20, R8, R86, R60 ;  /* 0x000000560814723c */ /* 0x004ff0000004183c */
[-C--:B---3--:R-:W-:Y:S08]  /*2f60*/  HMMA.16816.F32.BF16 R36, R12, R24.reuse, R56 ;  /* 0x000000180c24723c */ /* 0x088ff00000041838 */
[----:B------:R-:W-:Y:S08]  /*2f70*/  HMMA.16816.F32.BF16 R44, R8, R24, R116 ;  /* 0x00000018082c723c */ /* 0x000ff00000041874 */
[----:B------:R-:W-:Y:S01]  /*2f80*/  HMMA.16816.F32.BF16 R40, R12, R26, R88 ;  /* 0x0000001a0c28723c */ /* 0x000fe20000041858 */
[----:B------:R-:W-:-:S02]  /*2f90*/  FSEL R116, R22, -INF , !P3 ;  /* 0xff80000016747808 */ /* 0x000fc40005800000 */
[----:B------:R-:W-:-:S04]  /*2fa0*/  ISETP.GE.AND P3, PT, R5, R16, PT ;  /* 0x000000100500720c */ /* 0x000fc80003f66270 */
[----:B------:R-:W-:Y:S01]  /*2fb0*/  FSEL R89, R34, -INF , !P6 ;  /* 0xff80000022597808 */ /* 0x000fe20007000000 */
[----:B------:R-:W-:Y:S01]  /*2fc0*/  HMMA.16816.F32.BF16 R48, R8, R26, R120 ;  /* 0x0000001a0830723c */ /* 0x000fe20000041878 */
[----:B------:R-:W-:Y:S01]  /*2fd0*/  FSEL R91, R20, -INF , !P2 ;  /* 0xff800000145b7808 */ /* 0x000fe20005000000 */
[----:B------:R-:W-:Y:S01]  /*2fe0*/  LDSM.16.M88.4 R24, [R220+0x2000] ;  /* 0x00200000dc18783b */ /* 0x000fe20000000200 */
[C---:B------:R-:W-:Y:S02]  /*2ff0*/  ISETP.GE.AND P6, PT, R5.reuse, R18, PT ;  /* 0x000000120500720c */ /* 0x040fe40003fc6270 */
[----:B------:R-:W-:Y:S02]  /*3000*/  ISETP.GE.AND P2, PT, R5, R19, PT ;  /* 0x000000130500720c */ /* 0x000fe40003f46270 */
[----:B------:R-:W-:Y:S01]  /*3010*/  FSEL R90, R21, -INF , !P6 ;  /* 0xff800000155a7808 */ /* 0x000fe20007000000 */
[----:B-1----:R-:W-:Y:S01]  /*3020*/  HMMA.16816.F32.BF16 R56, R12, R28, R92 ;  /* 0x0000001c0c38723c */ /* 0x002fe2000004185c */
[----:B------:R-:W-:-:S02]  /*3030*/  FSEL R117, R23, -INF , !P2 ;  /* 0xff80000017757808 */ /* 0x000fc40005000000 */
[----:B------:R-:W-:Y:S01]  /*3040*/  FSEL R63, R33, -INF , !P3 ;  /* 0xff800000213f7808 */ /* 0x000fe20005800000 */
[----:B------:R-:W1:Y:S01]  /*3050*/  LDSM.16.M88.4 R20, [R220+0x1800] ;  /* 0x00180000dc14783b */ /* 0x000e620000000200 */
[----:B------:R-:W-:Y:S02]  /*3060*/  ISETP.GE.AND P3, PT, R6, R16, PT ;  /* 0x000000100600720c */ /* 0x000fe40003f66270 */
[----:B------:R-:W-:Y:S02]  /*3070*/  ISETP.GE.AND P6, PT, R5, R17, PT ;  /* 0x000000110500720c */ /* 0x000fe40003fc6270 */
[----:B------:R-:W-:Y:S02]  /*3080*/  FSEL R65, R36, -INF , !P3 ;  /* 0xff80000024417808 */ /* 0x000fe40005800000 */
[----:B------:R-:W-:Y:S02]  /*3090*/  ISETP.GE.AND P3, PT, R6, R19, PT ;  /* 0x000000130600720c */ /* 0x000fe40003f66270 */
[----:B------:R-:W-:-:S02]  /*30a0*/  IADD3 R5, R3, 0x11, RZ ;  /* 0x0000001103057810 */ /* 0x000fc40007ffe0ff */
[----:B------:R-:W-:Y:S02]  /*30b0*/  FSEL R71, R35, -INF , !P6 ;  /* 0xff80000023477808 */ /* 0x000fe40007000000 */
[----:B------:R-:W-:Y:S01]  /*30c0*/  FSEL R92, R46, -INF , !P3 ;  /* 0xff8000002e5c7808 */ /* 0x000fe20005800000 */
[----:B------:R-:W-:Y:S01]  /*30d0*/  HMMA.16816.F32.BF16 R32, R8, R28, R212 ;  /* 0x0000001c0820723c */ /* 0x000fe200000418d4 */
[C---:B------:R-:W-:Y:S02]  /*30e0*/  ISETP.GE.AND P2, PT, R6.reuse, R17, PT ;  /* 0x000000110600720c */ /* 0x040fe40003f46270 */
[-C--:B------:R-:W-:Y:S02]  /*30f0*/  ISETP.GE.AND P6, PT, R6, R18.reuse, PT ;  /* 0x000000120600720c */ /* 0x080fe40003fc6270 */
[----:B------:R-:W-:Y:S02]  /*3100*/  ISETP.GE.AND P3, PT, R5, R18, PT ;  /* 0x000000120500720c */ /* 0x000fe40003f66270 */
[----:B------:R-:W-:-:S02]  /*3110*/  IADD3 R6, R3, 0x18, RZ ;  /* 0x0000001803067810 */ /* 0x000fc40007ffe0ff */
[----:B------:R-:W-:Y:S02]  /*3120*/  FSEL R69, R38, -INF , !P2 ;  /* 0xff80000026457808 */ /* 0x000fe40005000000 */
[----:B------:R-:W-:Y:S02]  /*3130*/  FSEL R86, R45, -INF , !P3 ;  /* 0xff8000002d567808 */ /* 0x000fe40005800000 */
[CC--:B------:R-:W-:Y:S02]  /*3140*/  ISETP.GE.AND P2, PT, R5.reuse, R16.reuse, PT ;  /* 0x000000100500720c */ /* 0x0c0fe40003f46270 */
[----:B------:R-:W-:Y:S02]  /*3150*/  ISETP.GE.AND P3, PT, R6, R16, PT ;  /* 0x000000100600720c */ /* 0x000fe40003f66270 */
[----:B------:R-:W-:Y:S02]  /*3160*/  FSEL R87, R44, -INF , !P6 ;  /* 0xff8000002c577808 */ /* 0x000fe40007000000 */
[----:B------:R-:W-:-:S02]  /*3170*/  ISETP.GE.AND P6, PT, R5, R17, PT ;  /* 0x000000110500720c */ /* 0x000fc40003fc6270 */
[----:B------:R-:W-:Y:S02]  /*3180*/  FSEL R62, R37, -INF , !P2 ;  /* 0xff800000253e7808 */ /* 0x000fe40005000000 */
[----:B------:R-:W-:Y:S02]  /*3190*/  FSEL R61, R40, -INF , !P3 ;  /* 0xff800000283d7808 */ /* 0x000fe40005800000 */
[-C--:B------:R-:W-:Y:S01]  /*31a0*/  ISETP.GE.AND P2, PT, R5, R19.reuse, PT ;  /* 0x000000130500720c */ /* 0x080fe20003f46270 */
[----:B-1----:R-:W-:Y:S01]  /*31b0*/  HMMA.16816.F32.BF16 R52, R12, R20, R100 ;  /* 0x000000140c34723c */ /* 0x002fe20000041864 */
[----:B------:R-:W-:Y:S02]  /*31c0*/  ISETP.GE.AND P3, PT, R6, R19, PT ;  /* 0x000000130600720c */ /* 0x000fe40003f66270 */
[----:B------:R-:W-:Y:S02]  /*31d0*/  IADD3 R5, R3, 0x19, RZ ;  /* 0x0000001903057810 */ /* 0x000fe40007ffe0ff */
[----:B------:R-:W-:-:S02]  /*31e0*/  FSEL R68, R39, -INF , !P6 ;  /* 0xff80000027447808 */ /* 0x000fc40007000000 */
[----:B------:R-:W-:Y:S01]  /*31f0*/  FSEL R94, R47, -INF , !P2 ;  /* 0xff8000002f5e7808 */ /* 0x000fe20005000000 */
[-C--:B------:R-:W-:Y:S01]  /*3200*/  HMMA.16816.F32.BF16 R36, R8, R30.reuse, R200 ;  /* 0x0000001e0824723c */ /* 0x080fe200000418c8 */
[----:B------:R-:W-:Y:S02]  /*3210*/  FSEL R93, R50, -INF , !P3 ;  /* 0xff800000325d7808 */ /* 0x000fe40005800000 */
[C---:B------:R-:W-:Y:S02]  /*3220*/  ISETP.GE.AND P6, PT, R6.reuse, R17, PT ;  /* 0x000000110600720c */ /* 0x040fe40003fc6270 */
[----:B------:R-:W-:Y:S02]  /*3230*/  ISETP.GE.AND P2, PT, R6, R18, PT ;  /* 0x000000120600720c */ /* 0x000fe40003f46270 */
[----:B------:R-:W-:Y:S01]  /*3240*/  ISETP.GE.AND P3, PT, R5, R16, PT ;  /* 0x000000100500720c */ /* 0x000fe20003f66270 */
[----:B------:R-:W-:Y:S01]  /*3250*/  HMMA.16816.F32.BF16 R28, R12, R30, R96 ;  /* 0x0000001e0c1c723c */ /* 0x000fe20000041860 */
[----:B------:R-:W-:-:S02]  /*3260*/  IADD3 R6, R3, 0x20, RZ ;  /* 0x0000002003067810 */ /* 0x000fc40007ffe0ff */
[----:B------:R-:W-:Y:S02]  /*3270*/  FSEL R66, R42, -INF , !P6 ;  /* 0xff8000002a427808 */ /* 0x000fe40007000000 */
[----:B------:R-:W-:Y:S02]  /*3280*/  FSEL R60, R41, -INF , !P3 ;  /* 0xff800000293c7808 */ /* 0x000fe40005800000 */
[----:B------:R-:W-:Y:S01]  /*3290*/  ISETP.GE.AND P6, PT, R5, R18, PT ;  /* 0x000000120500720c */ /* 0x000fe20003fc6270 */
[----:B------:R-:W-:Y:S01]  /*32a0*/  HMMA.16816.F32.BF16 R44, R8, R20, R180 ;  /* 0x00000014082c723c */ /* 0x000fe200000418b4 */
[----:B------:R-:W-:Y:S02]  /*32b0*/  ISETP.GE.AND P3, PT, R6, R16, PT ;  /* 0x000000100600720c */ /* 0x000fe40003f66270 */
[----:B------:R-:W-:Y:S02]  /*32c0*/  FSEL R70, R48, -INF , !P2 ;  /* 0xff80000030467808 */ /* 0x000fe40005000000 */
[----:B------:R-:W-:-:S02]  /*32d0*/  FSEL R88, R49, -INF , !P6 ;  /* 0xff80000031587808 */ /* 0x000fc40007000000 */
[----:B------:R-:W-:Y:S02]  /*32e0*/  FSEL R166, R56, -INF , !P3 ;  /* 0xff80000038a67808 */ /* 0x000fe40005800000 */
[C---:B------:R-:W-:Y:S02]  /*32f0*/  ISETP.GE.AND P2, PT, R5.reuse, R19, PT ;  /* 0x000000130500720c */ /* 0x040fe40003f46270 */
[----:B------:R-:W-:Y:S02]  /*3300*/  ISETP.GE.AND P6, PT, R5, R17, PT ;  /* 0x000000110500720c */ /* 0x000fe40003fc6270 */
[----:B------:R-:W-:Y:S02]  /*3310*/  ISETP.GE.AND P3, PT, R6, R19, PT ;  /* 0x000000130600720c */ /* 0x000fe40003f66270 */
[----:B------:R-:W-:Y:S02]  /*3320*/  IADD3 R5, R3, 0x21, RZ ;  /* 0x0000002103057810 */ /* 0x000fe40007ffe0ff */
[----:B------:R-:W-:-:S02]  /*3330*/  FSEL R95, R51, -INF , !P2 ;  /* 0xff800000335f7808 */ /* 0x000fc40005000000 */
[----:B------:R-:W-:Y:S01]  /*3340*/  FSEL R64, R43, -INF , !P6 ;  /* 0xff8000002b407808 */ /* 0x000fe20007000000 */
[-C--:B------:R-:W-:Y:S01]  /*3350*/  HMMA.16816.F32.BF16 R48, R8, R22.reuse, R168 ;  /* 0x000000160830723c */ /* 0x080fe200000418a8 */
[----:B------:R-:W-:Y:S02]  /*3360*/  FSEL R167, R34, -INF , !P3 ;  /* 0xff80000022a77808 */ /* 0x000fe40005800000 */
[C---:B------:R-:W-:Y:S02]  /*3370*/  ISETP.GE.AND P2, PT, R6.reuse, R17, PT ;  /* 0x000000110600720c */ /* 0x040fe40003f46270 */
[-C--:B------:R-:W-:Y:S02]  /*3380*/  ISETP.GE.AND P6, PT, R6, R18.reuse, PT ;  /* 0x000000120600720c */ /* 0x080fe40003fc6270 */
[----:B------:R-:W-:Y:S01]  /*3390*/  ISETP.GE.AND P3, PT, R5, R18, PT ;  /* 0x000000120500720c */ /* 0x000fe20003f66270 */
[----:B------:R-:W-:Y:S01]  /*33a0*/  HMMA.16816.F32.BF16 R40, R12, R22, R144 ;  /* 0x000000160c28723c */ /* 0x000fe20000041890 */
[----:B------:R-:W-:Y:S01]  /*33b0*/  IADD3 R6, R3, 0x28, RZ ;  /* 0x0000002803067810 */ /* 0x000fe20007ffe0ff */
[----:B------:R-:W1:Y:S01]  /*33c0*/  LDSM.16.M88.4 R20, [R220+0x2800] ;  /* 0x00280000dc14783b */ /* 0x000e620000000200 */
[----:B------:R-:W-:-:S02]  /*33d0*/  FSEL R151, R58, -INF , !P2 ;  /* 0xff8000003a977808 */ /* 0x000fc40005000000 */
[----:B------:R-:W-:Y:S02]  /*33e0*/  FSEL R149, R33, -INF , !P3 ;  /* 0xff80000021957808 */ /* 0x000fe40005800000 */
[-C--:B------:R-:W-:Y:S02]  /*33f0*/  ISETP.GE.AND P2, PT, R5, R16.reuse, PT ;  /* 0x000000100500720c */ /* 0x080fe40003f46270 */
[----:B------:R-:W-:Y:S02]  /*3400*/  ISETP.GE.AND P3, PT, R6, R16, PT ;  /* 0x000000100600720c */ /* 0x000fe40003f66270 */
[----:B------:R-:W-:Y:S02]  /*3410*/  FSEL R165, R32, -INF , !P6 ;  /* 0xff80000020a57808 */ /* 0x000fe40007000000 */
[----:B------:R-:W-:Y:S02]  /*3420*/  FSEL R148, R57, -INF , !P2 ;  /* 0xff80000039947808 */ /* 0x000fe40005000000 */
[----:B------:R-:W-:-:S02]  /*3430*/  FSEL R133, R28, -INF , !P3 ;  /* 0xff8000001c857808 */ /* 0x000fc40005800000 */
[C---:B------:R-:W-:Y:S02]  /*3440*/  ISETP.GE.AND P6, PT, R5.reuse, R17, PT ;  /* 0x000000110500720c */ /* 0x040fe40003fc6270 */
[-C--:B------:R-:W-:Y:S02]  /*3450*/  ISETP.GE.AND P2, PT, R5, R19.reuse, PT ;  /* 0x000000130500720c */ /* 0x080fe40003f46270 */
[----:B------:R-:W-:Y:S02]  /*3460*/  ISETP.GE.AND P3, PT, R6, R19, PT ;  /* 0x000000130600720c */ /* 0x000fe40003f66270 */
[----:B------:R-:W-:Y:S02]  /*3470*/  IADD3 R5, R3, 0x29, RZ ;  /* 0x0000002903057810 */ /* 0x000fe40007ffe0ff */
[----:B------:R-:W-:Y:S02]  /*3480*/  FSEL R150, R59, -INF , !P6 ;  /* 0xff8000003b967808 */ /* 0x000fe40007000000 */
[----:B------:R-:W-:Y:S01]  /*3490*/  FSEL R164, R35, -INF , !P2 ;  /* 0xff80000023a47808 */ /* 0x000fe20005000000 */
[----:B------:R-:W-:Y:S01]  /*34a0*/  HMMA.16816.F32.BF16 R56, R8, R26, R156 ;  /* 0x0000001a0838723c */ /* 0x000fe2000004189c */
[----:B------:R-:W-:-:S02]  /*34b0*/  FSEL R138, R38, -INF , !P3 ;  /* 0xff800000268a7808 */ /* 0x000fc40005800000 */
[C---:B------:R-:W-:Y:S02]  /*34c0*/  ISETP.GE.AND P6, PT, R6.reuse, R17, PT ;  /* 0x000000110600720c */ /* 0x040fe40003fc6270 */
[----:B------:R-:W-:Y:S02]  /*34d0*/  ISETP.GE.AND P2, PT, R6, R18, PT ;  /* 0x000000120600720c */ /* 0x000fe40003f46270 */
[----:B------:R-:W-:Y:S01]  /*34e0*/  ISETP.GE.AND P3, PT, R5, R16, PT ;  /* 0x000000100500720c */ /* 0x000fe20003f66270 */
[----:B------:R-:W-:Y:S01]  /*34f0*/  HMMA.16816.F32.BF16 R32, R12, R24, R108 ;  /* 0x000000180c20723c */ /* 0x000fe2000004186c */
[----:B------:R-:W-:Y:S02]  /*3500*/  IADD3 R6, R3, 0x30, RZ ;  /* 0x0000003003067810 */ /* 0x000fe40007ffe0ff */
[----:B------:R-:W-:Y:S02]  /*3510*/  FSEL R122, R30, -INF , !P6 ;  /* 0xff8000001e7a7808 */ /* 0x000fe40007000000 */
[----:B------:R-:W-:-:S02]  /*3520*/  FSEL R120, R29, -INF , !P3 ;  /* 0xff8000001d787808 */ /* 0x000fc40005800000 */
[----:B------:R-:W-:Y:S02]  /*3530*/  ISETP.GE.AND P6, PT, R5, R18, PT ;  /* 0x000000120500720c */ /* 0x000fe40003fc6270 */
[----:B------:R-:W-:Y:S02]  /*3540*/  ISETP.GE.AND P3, PT, R6, R16, PT ;  /* 0x000000100600720c */ /* 0x000fe40003f66270 */
[----:B------:R-:W-:Y:S02]  /*3550*/  FSEL R132, R36, -INF , !P2 ;  /* 0xff80000024847808 */ /* 0x000fe40005000000 */
[----:B------:R-:W-:Y:S02]  /*3560*/  FSEL R123, R37, -INF , !P6 ;  /* 0xff800000257b7808 */ /* 0x000fe40007000000 */
[----:B------:R-:W-:Y:S02]  /*3570*/  FSEL R198, R52, -INF , !P3 ;  /* 0xff80000034c67808 */ /* 0x000fe40005800000 */
[----:B------:R-:W-:-:S02]  /*3580*/  ISETP.GE.AND P2, PT, R5, R19, PT ;  /* 0x000000130500720c */ /* 0x000fc40003f46270 */
[----:B------:R-:W-:Y:S02]  /*3590*/  ISETP.GE.AND P6, PT, R5, R17, PT ;  /* 0x000000110500720c */ /* 0x000fe40003fc6270 */
[----:B------:R-:W-:Y:S02]  /*35a0*/  ISETP.GE.AND P3, PT, R6, R19, PT ;  /* 0x000000130600720c */ /* 0x000fe40003f66270 */
[----:B------:R-:W-:Y:S02]  /*35b0*/  IADD3 R5, R3, 0x31, RZ ;  /* 0x0000003103057810 */ /* 0x000fe40007ffe0ff */
[----:B------:R-:W-:Y:S02]  /*35c0*/  FSEL R137, R39, -INF , !P2 ;  /* 0xff80000027897808 */ /* 0x000fe40005000000 */
[----:B------:R-:W-:Y:S01]  /*35d0*/  FSEL R121, R31, -INF , !P6 ;  /* 0xff8000001f797808 */ /* 0x000fe20007000000 */
[----:B------:R-:W-:Y:S01]  /*35e0*/  HMMA.16816.F32.BF16 R36, R8, R24, R160 ;  /* 0x000000180824723c */ /* 0x000fe200000418a0 */
[----:B------:R-:W-:Y:S01]  /*35f0*/  FSEL R199, R46, -INF , !P3 ;  /* 0xff8000002ec77808 */ /* 0x000fe20005800000 */
[----:B------:R-:W2:Y:S01]  /*3600*/  LDSM.16.M88.4 R28, [R220+0x3000] ;  /* 0x00300000dc1c783b */ /* 0x000ea20000000200 */
[----:B------:R-:W-:-:S02]  /*3610*/  ISETP.GE.AND P2, PT, R6, R17, PT ;  /* 0x000000110600720c */ /* 0x000fc40003f46270 */
[-C--:B------:R-:W-:Y:S02]  /*3620*/  ISETP.GE.AND P6, PT, R6, R18.reuse, PT ;  /* 0x000000120600720c */ /* 0x080fe40003fc6270 */
[----:B------:R-:W-:Y:S02]  /*3630*/  ISETP.GE.AND P3, PT, R5, R18, PT ;  /* 0x000000120500720c */ /* 0x000fe40003f66270 */
[----:B------:R-:W-:Y:S02]  /*3640*/  IADD3 R6, R3, 0x38, RZ ;  /* 0x0000003803067810 */ /* 0x000fe40007ffe0ff */
[----:B------:R-:W-:Y:S02]  /*3650*/  FSEL R183, R54, -INF , !P2 ;  /* 0xff80000036b77808 */ /* 0x000fe40005000000 */
[----:B------:R-:W-:Y:S02]  /*3660*/  FSEL R181, R45, -INF , !P3 ;  /* 0xff8000002db57808 */ /* 0x000fe40005800000 */
[----:B------:R-:W-:-:S02]  /*3670*/  ISETP.GE.AND P2, PT, R5, R16, PT ;  /* 0x000000100500720c */ /* 0x000fc40003f46270 */
[----:B------:R-:W-:Y:S02]  /*3680*/  ISETP.GE.AND P3, PT, R6, R16, PT ;  /* 0x000000100600720c */ /* 0x000fe40003f66270 */
[----:B------:R-:W-:Y:S02]  /*3690*/  FSEL R197, R44, -INF , !P6 ;  /* 0xff8000002cc57808 */ /* 0x000fe40007000000 */
[----:B------:R-:W-:Y:S02]  /*36a0*/  FSEL R180, R53, -INF , !P2 ;  /* 0xff80000035b47808 */ /* 0x000fe40005000000 */
[----:B------:R-:W-:Y:S02]  /*36b0*/  FSEL R161, R40, -INF , !P3 ;  /* 0xff80000028a17808 */ /* 0x000fe40005800000 */
[C---:B------:R-:W-:Y:S02]  /*36c0*/  ISETP.GE.AND P6, PT, R5.reuse, R17, PT ;  /* 0x000000110500720c */ /* 0x040fe40003fc6270 */
[----:B------:R-:W-:-:S02]  /*36d0*/  ISETP.GE.AND P2, PT, R5, R19, PT ;  /* 0x000000130500720c */ /* 0x000fc40003f46270 */
[----:B------:R-:W-:Y:S02]  /*36e0*/  ISETP.GE.AND P3, PT, R6, R19, PT ;  /* 0x000000130600720c */ /* 0x000fe40003f66270 */
[----:B------:R-:W-:Y:S02]  /*36f0*/  IADD3 R5, R3, 0x39, RZ ;  /* 0x0000003903057810 */ /* 0x000fe40007ffe0ff */
[----:B------:R-:W-:Y:S02]  /*3700*/  FSEL R182, R55, -INF , !P6 ;  /* 0xff80000037b67808 */ /* 0x000fe40007000000 */
[----:B------:R-:W-:Y:S01]  /*3710*/  FSEL R196, R47, -INF , !P2 ;  /* 0xff8000002fc47808 */ /* 0x000fe20005000000 */
[----:B-1----:R-:W-:Y:S01]  /*3720*/  HMMA.16816.F32.BF16 R52, R12, R20, R80 ;  /* 0x000000140c34723c */ /* 0x002fe20000041850 */
[----:B------:R-:W-:Y:S02]  /*3730*/  FSEL R170, R50, -INF , !P3 ;  /* 0xff80000032aa7808 */ /* 0x000fe40005800000 */
[----:B------:R-:W-:-:S02]  /*3740*/  ISETP.GE.AND P6, PT, R6, R17, PT ;  /* 0x000000110600720c */ /* 0x000fc40003fc6270 */
[----:B------:R-:W-:Y:S02]  /*3750*/  ISETP.GE.AND P2, PT, R6, R18, PT ;  /* 0x000000120600720c */ /* 0x000fe40003f46270 */
[----:B------:R-:W-:Y:S01]  /*3760*/  ISETP.GE.AND P3, PT, R5, R16, PT ;  /* 0x000000100500720c */ /* 0x000fe20003f66270 */
[----:B------:R-:W-:Y:S01]  /*3770*/  HMMA.16816.F32.BF16 R44, R12, R26, R104 ;  /* 0x0000001a0c2c723c */ /* 0x000fe20000041868 */
[----:B------:R-:W-:Y:S01]  /*3780*/  IADD3 R6, R3, 0x40, RZ ;  /* 0x0000004003067810 */ /* 0x000fe20007ffe0ff */
[----:B------:R-:W1:Y:S01]  /*3790*/  LDSM.16.M88.4 R24, [R220+0x3800] ;  /* 0x00380000dc18783b */ /* 0x000e620000000200 */
[----:B------:R-:W-:Y:S01]  /*37a0*/  FSEL R147, R42, -INF , !P6 ;  /* 0xff8000002a937808 */ /* 0x000fe20007000000 */
[----:B------:R-:W-:-:S04]  /*37b0*/  DEPBAR.LE SB0, 0x0 ;  /* 0x000080000000791a */ /* 0x000fc80000000000 */
[----:B------:R-:W-:Y:S01]  /*37c0*/  FSEL R144, R41, -INF , !P3 ;  /* 0xff80000029907808 */ /* 0x000fe20005800000 */
[----:B------:R-:W-:Y:S01]  /*37d0*/  BAR.SYNC.DEFER_BLOCKING 0x0 ;  /* 0x0000000000007b1d */ /* 0x000fe20000010000 */
[----:B------:R-:W-:Y:S02]  /*37e0*/  ISETP.GE.AND P6, PT, R5, R18, PT ;  /* 0x000000120500720c */ /* 0x000fe40003fc6270 */
[----:B------:R-:W-:Y:S02]  /*37f0*/  ISETP.GE.AND P3, PT, R6, R16, PT ;  /* 0x000000100600720c */ /* 0x000fe40003f66270 */
[----:B------:R-:W-:Y:S02]  /*3800*/  FSEL R157, R48, -INF , !P2 ;  /* 0xff800000309d7808 */ /* 0x000fe40005000000 */
[----:B------:R-:W-:Y:S02]  /*3810*/  FSEL R156, R49, -INF , !P6 ;  /* 0xff800000319c7808 */ /* 0x000fe40007000000 */
[----:B------:R-:W-:-:S02]  /*3820*/  FSEL R244, R32, -INF , !P3 ;  /* 0xff80000020f47808 */ /* 0x000fc40005800000 */
[C---:B------:R-:W-:Y:S02]  /*3830*/  ISETP.GE.AND P2, PT, R5.reuse, R19, PT ;  /* 0x000000130500720c */ /* 0x040fe40003f46270 */
[----:B------:R-:W-:Y:S02]  /*3840*/  ISETP.GE.AND P6, PT, R5, R17, PT ;  /* 0x000000110500720c */ /* 0x000fe40003fc6270 */
[----:B------:R-:W-:Y:S02]  /*3850*/  ISETP.GE.AND P3, PT, R6, R19, PT ;  /* 0x000000130600720c */ /* 0x000fe40003f66270 */
[----:B------:R-:W-:Y:S02]  /*3860*/  IADD3 R5, R3, 0x41, RZ ;  /* 0x0000004103057810 */ /* 0x000fe40007ffe0ff */
[----:B------:R-:W-:Y:S02]  /*3870*/  FSEL R168, R51, -INF , !P2 ;  /* 0xff80000033a87808 */ /* 0x000fe40005000000 */
[----:B------:R-:W-:Y:S01]  /*3880*/  FSEL R145, R43, -INF , !P6 ;  /* 0xff8000002b917808 */ /* 0x000fe20007000000 */
[----:B------:R-:W-:Y:S01]  /*3890*/  HMMA.16816.F32.BF16 R48, R8, R20, R152 ;  /* 0x000000140830723c */ /* 0x000fe20000041898 */
[----:B------:R-:W-:-:S02]  /*38a0*/  FSEL R134, R38, -INF , !P3 ;  /* 0xff80000026867808 */ /* 0x000fc40005800000 */
[C---:B------:R-:W-:Y:S02]  /*38b0*/  ISETP.GE.AND P2, PT, R6.reuse, R17, PT ;  /* 0x000000110600720c */ /* 0x040fe40003f46270 */
[-C--:B------:R-:W-:Y:S02]  /*38c0*/  ISETP.GE.AND P6, PT, R6, R18.reuse, PT ;  /* 0x000000120600720c */ /* 0x080fe40003fc6270 */
[----:B------:R-:W-:Y:S01]  /*38d0*/  ISETP.GE.AND P3, PT, R5, R18, PT ;  /* 0x000000120500720c */ /* 0x000fe20003f66270 */
[----:B--2---:R-:W-:Y:S01]  /*38e0*/  HMMA.16816.F32.BF16 R40, R12, R28, R72 ;  /* 0x0000001c0c28723c */ /* 0x004fe20000041848 */
[----:B------:R-:W-:Y:S02]  /*38f0*/  IADD3 R6, R3, 0x48, RZ ;  /* 0x0000004803067810 */ /* 0x000fe40007ffe0ff */
[----:B------:R-:W-:Y:S02]  /*3900*/  FSEL R238, R34, -INF , !P2 ;  /* 0xff80000022ee7808 */ /* 0x000fe40005000000 */
[----:B------:R-:W-:-:S02]  /*3910*/  FSEL R248, R37, -INF , !P3 ;  /* 0xff80000025f87808 */ /* 0x000fc40005800000 */
[CC--:B------:R-:W-:Y:S02]  /*3920*/  ISETP.GE.AND P2, PT, R5.reuse, R16.reuse, PT ;  /* 0x000000100500720c */ /* 0x0c0fe40003f46270 */
[----:B------:R-:W-:Y:S02]  /*3930*/  ISETP.GE.AND P3, PT, R6, R16, PT ;  /* 0x000000100600720c */ /* 0x000fe40003f66270 */
[----:B------:R-:W-:Y:S02]  /*3940*/  FSEL R249, R36, -INF , !P6 ;  /* 0xff80000024f97808 */ /* 0x000fe40007000000 */
[----:B------:R-:W-:Y:S02]  /*3950*/  ISETP.GE.AND P6, PT, R5, R17, PT ;  /* 0x000000110500720c */ /* 0x000fe40003fc6270 */
[----:B------:R-:W-:Y:S02]  /*3960*/  FSEL R236, R33, -INF , !P2 ;  /* 0xff80000021ec7808 */ /* 0x000fe40005000000 */
[----:B------:R-:W-:-:S02]  /*3970*/  FSEL R213, R44, -INF , !P3 ;  /* 0xff8000002cd57808 */ /* 0x000fc40005800000 */
[-C--:B------:R-:W-:Y:S02]  /*3980*/  ISETP.GE.AND P2, PT, R5, R19.reuse, PT ;  /* 0x000000130500720c */ /* 0x080fe40003f46270 */
[----:B------:R-:W-:Y:S02]  /*3990*/  ISETP.GE.AND P3, PT, R6, R19, PT ;  /* 0x000000130600720c */ /* 0x000fe40003f66270 */
[----:B------:R-:W-:Y:S02]  /*39a0*/  IADD3 R5, R3, 0x49, RZ ;  /* 0x0000004903057810 */ /* 0x000fe40007ffe0ff */
[----:B------:R-:W-:Y:S02]  /*39b0*/  FSEL R237, R35, -INF , !P6 ;  /* 0xff80000023ed7808 */ /* 0x000fe40007000000 */
[----:B------:R-:W-:Y:S01]  /*39c0*/  HMMA.16816.F32.BF16 R32, R8, R22, R140 ;  /* 0x000000160820723c */ /* 0x000fe2000004188c */
[----:B------:R-:W-:Y:S02]  /*39d0*/  FSEL R252, R39, -INF , !P2 ;  /* 0xff80000027fc7808 */ /* 0x000fe40005000000 */
[----:B------:R-:W-:-:S02]  /*39e0*/  FSEL R251, R58, -INF , !P3 ;  /* 0xff8000003afb7808 */ /* 0x000fc40005800000 */
[C---:B------:R-:W-:Y:S02]  /*39f0*/  ISETP.GE.AND P6, PT, R6.reuse, R17, PT ;  /* 0x000000110600720c */ /* 0x040fe40003fc6270 */
[----:B------:R-:W-:Y:S01]  /*3a00*/  ISETP.GE.AND P2, PT, R6, R18, PT ;  /* 0x000000120600720c */ /* 0x000fe20003f46270 */
[----:B------:R-:W-:Y:S01]  /*3a10*/  HMMA.16816.F32.BF16 R20, R12, R22, R76 ;  /* 0x000000160c14723c */ /* 0x000fe2000004184c */
        /* <DEDUP_REMOVED lines=8> */
[----:B------:R-:W-:Y:S02]  /*3aa0*/  ISETP.GE.AND P3, PT, R6, R16, PT ;  /* 0x000000100600720c */ /* 0x000fe40003f66270 */
[----:B------:R-:W-:Y:S02]  /*3ab0*/  FSEL R246, R57, -INF , !P6 ;  /* 0xff80000039f67808 */ /* 0x000fe40007000000 */
[----:B------:R-:W-:Y:S02]  /*3ac0*/  FSEL R250, R59, -INF , !P2 ;  /* 0xff8000003bfa7808 */ /* 0x000fe40005000000 */
[----:B------:R-:W-:-:S02]  /*3ad0*/  FSEL R204, R52, -INF , !P3 ;  /* 0xff80000034cc7808 */ /* 0x000fc40005800000 */
[-C--:B------:R-:W-:Y:S02]  /*3ae0*/  ISETP.GE.AND P6, PT, R5, R17.reuse, PT ;  /* 0x000000110500720c */ /* 0x080fe40003fc6270 */
[C---:B------:R-:W-:Y:S02]  /*3af0*/  ISETP.GE.AND P2, PT, R6.reuse, R17, PT ;  /* 0x000000110600720c */ /* 0x040fe40003f46270 */
[----:B------:R-:W-:Y:S02]  /*3b00*/  ISETP.GE.AND P3, PT, R6, R19, PT ;  /* 0x000000130600720c */ /* 0x000fe40003f66270 */
[----:B------:R-:W-:Y:S02]  /*3b10*/  IADD3 R5, R3, 0x51, RZ ;  /* 0x0000005103057810 */ /* 0x000fe40007ffe0ff */
[----:B------:R-:W-:Y:S02]  /*3b20*/  FSEL R208, R47, -INF , !P6 ;  /* 0xff8000002fd07808 */ /* 0x000fe40007000000 */
[----:B------:R-:W-:Y:S01]  /*3b30*/  FSEL R210, R54, -INF , !P2 ;  /* 0xff80000036d27808 */ /* 0x000fe20005000000 */
[----:B------:R-:W-:Y:S01]  /*3b40*/  HMMA.16816.F32.BF16 R44, R8, R28, R172 ;  /* 0x0000001c082c723c */ /* 0x000fe200000418ac */
[----:B------:R-:W-:-:S02]  /*3b50*/  FSEL R247, R50, -INF , !P3 ;  /* 0xff80000032f77808 */ /* 0x000fc40005800000 */
[----:B------:R-:W-:Y:S02]  /*3b60*/  ISETP.GE.AND P6, PT, R6, R18, PT ;  /* 0x000000120600720c */ /* 0x000fe40003fc6270 */
[C---:B------:R-:W-:Y:S02]  /*3b70*/  ISETP.GE.AND P2, PT, R5.reuse, R16, PT ;  /* 0x000000100500720c */ /* 0x040fe40003f46270 */
[----:B------:R-:W-:Y:S02]  /*3b80*/  ISETP.GE.AND P3, PT, R5, R18, PT ;  /* 0x000000120500720c */ /* 0x000fe40003f66270 */
[----:B------:R-:W-:Y:S02]  /*3b90*/  IADD3 R6, R3, 0x58, RZ ;  /* 0x0000005803067810 */ /* 0x000fe40007ffe0ff */
        /* <DEDUP_REMOVED lines=9> */
[-C--:B-1----:R-:W-:Y:S01]  /*3c30*/  HMMA.16816.F32.BF16 R52, R12, R24.reuse, R112 ;  /* 0x000000180c34723c */ /* 0x082fe20000041870 */
[----:B------:R-:W-:Y:S02]  /*3c40*/  FSEL R201, R22, -INF , !P3 ;  /* 0xff80000016c97808 */ /* 0x000fe40005800000 */
[C---:B------:R-:W-:Y:S02]  /*3c50*/  ISETP.GE.AND P2, PT, R6.reuse, R16, PT ;  /* 0x000000100600720c */ /* 0x040fe40003f46270 */
[-C--:B------:R-:W-:Y:S02]  /*3c60*/  ISETP.GE.AND P6, PT, R6, R18.reuse, PT ;  /* 0x000000120600720c */ /* 0x080fe40003fc6270 */
[----:B------:R-:W-:Y:S01]  /*3c70*/  ISETP.GE.AND P3, PT, R5, R18, PT ;  /* 0x000000120500720c */ /* 0x000fe20003f66270 */
[----:B------:R-:W-:Y:S01]  /*3c80*/  HMMA.16816.F32.BF16 R48, R8, R24, R176 ;  /* 0x000000180830723c */ /* 0x000fe200000418b0 */
[----:B------:R-:W-:-:S02]  /*3c90*/  FSEL R200, R20, -INF , !P2 ;  /* 0xff80000014c87808 */ /* 0x000fc40005000000 */
[----:B------:R-:W-:Y:S02]  /*3ca0*/  FSEL R206, R32, -INF , !P6 ;  /* 0xff80000020ce7808 */ /* 0x000fe40007000000 */
[----:B------:R-:W-:Y:S02]  /*3cb0*/  FSEL R205, R33, -INF , !P3 ;  /* 0xff80000021cd7808 */ /* 0x000fe40005800000 */
[----:B------:R-:W-:Y:S02]  /*3cc0*/  ISETP.GE.AND P2, PT, R6, R19, PT ;  /* 0x000000130600720c */ /* 0x000fe40003f46270 */
[C---:B------:R-:W-:Y:S02]  /*3cd0*/  ISETP.GE.AND P6, PT, R5.reuse, R16, PT ;  /* 0x000000100500720c */ /* 0x040fe40003fc6270 */
[----:B------:R-:W-:Y:S02]  /*3ce0*/  ISETP.GE.AND P3, PT, R5, R17, PT ;  /* 0x000000110500720c */ /* 0x000fe40003f66270 */
[----:B------:R-:W-:-:S02]  /*3cf0*/  FSEL R235, R34, -INF , !P2 ;  /* 0xff80000022eb7808 */ /* 0x000fc40005000000 */
[----:B------:R-:W-:Y:S02]  /*3d00*/  FSEL R173, R21, -INF , !P6 ;  /* 0xff80000015ad7808 */ /* 0x000fe40007000000 */
[----:B------:R-:W-:Y:S02]  /*3d10*/  FSEL R179, R23, -INF , !P3 ;  /* 0xff80000017b37808 */ /* 0x000fe40005800000 */
[----:B------:R-:W-:Y:S01]  /*3d20*/  ISETP.GE.AND P2, PT, R5, R19, PT ;  /* 0x000000130500720c */ /* 0x000fe20003f46270 */
[----:B------:R-:W-:Y:S01]  /*3d30*/  HMMA.16816.F32.BF16 R20, R8, R30, R184 ;  /* 0x0000001e0814723c */ /* 0x000fe200000418b8 */
[----:B------:R-:W-:Y:S02]  /*3d40*/  IADD3 R6, R3, 0x60, RZ ;  /* 0x0000006003067810 */ /* 0x000fe40007ffe0ff */
[----:B------:R-:W-:Y:S02]  /*3d50*/  FSEL R214, R35, -INF , !P2 ;  /* 0xff80000023d67808 */ /* 0x000fe40005000000 */
[----:B------:R-:W-:-:S02]  /*3d60*/  ISETP.GE.AND P3, PT, R6, R16, PT ;  /* 0x000000100600720c */ /* 0x000fc40003f66270 */
[----:B------:R-:W-:Y:S01]  /*3d70*/  ISETP.GE.AND P2, PT, R6, R17, PT ;  /* 0x000000110600720c */ /* 0x000fe20003f46270 */
[----:B------:R-:W-:Y:S01]  /*3d80*/  HMMA.16816.F32.BF16 R32, R8, R26, R192 ;  /* 0x0000001a0820723c */ /* 0x000fe200000418c0 */
[----:B------:R-:W-:Y:S02]  /*3d90*/  IADD3 R5, R3, 0x61, RZ ;  /* 0x0000006103057810 */ /* 0x000fe40007ffe0ff */
[----:B------:R-:W-:Y:S02]  /*3da0*/  FSEL R172, R40, -INF , !P3 ;  /* 0xff80000028ac7808 */ /* 0x000fe40005800000 */
[----:B------:R-:W-:Y:S02]  /*3db0*/  FSEL R177, R42, -INF , !P2 ;  /* 0xff8000002ab17808 */ /* 0x000fe40005000000 */
[C---:B------:R-:W-:Y:S01]  /*3dc0*/  ISETP.GE.AND P6, PT, R6.reuse, R18, PT ;  /* 0x000000120600720c */ /* 0x040fe20003fc6270 */
[----:B------:R-:W-:Y:S01]  /*3dd0*/  HMMA.16816.F32.BF16 R8, R12, R84, R188 ;  /* 0x000000540c08723c */ /* 0x000fe200000418bc */
[----:B------:R-:W-:-:S02]  /*3de0*/  ISETP.GE.AND P3, PT, R6, R19, PT ;  /* 0x000000130600720c */ /* 0x000fc40003f66270 */
[----:B------:R-:W-:Y:S02]  /*3df0*/  ISETP.GE.AND P2, PT, R5, R16, PT ;  /* 0x000000100500720c */ /* 0x000fe40003f46270 */
[----:B------:R-:W-:Y:S02]  /*3e00*/  FSEL R185, R44, -INF , !P6 ;  /* 0xff8000002cb97808 */ /* 0x000fe40007000000 */
[----:B------:R-:W-:Y:S01]  /*3e10*/  FSEL R209, R46, -INF , !P3 ;  /* 0xff8000002ed17808 */ /* 0x000fe20005800000 */
[----:B------:R-:W-:Y:S01]  /*3e20*/  HMMA.16816.F32.BF16 R28, R12, R30, R128 ;  /* 0x0000001e0c1c723c */ /* 0x000fe20000041880 */
[----:B------:R-:W-:Y:S02]  /*3e30*/  FSEL R152, R41, -INF , !P2 ;  /* 0xff80000029987808 */ /* 0x000fe40005000000 */
[C---:B------:R-:W-:Y:S02]  /*3e40*/  ISETP.GE.AND P6, PT, R5.reuse, R17, PT ;  /* 0x000000110500720c */ /* 0x040fe40003fc6270 */
[----:B------:R-:W-:-:S02]  /*3e50*/  ISETP.GE.AND P3, PT, R5, R18, PT ;  /* 0x000000120500720c */ /* 0x000fc40003f66270 */
[----:B------:R-:W-:Y:S01]  /*3e60*/  ISETP.GE.AND P2, PT, R5, R19, PT ;  /* 0x000000130500720c */ /* 0x000fe20003f46270 */
[----:B------:R-:W-:Y:S01]  /*3e70*/  HMMA.16816.F32.BF16 R12, R12, R26, R124 ;  /* 0x0000001a0c0c723c */ /* 0x000fe2000004187c */
[----:B------:R-:W-:Y:S02]  /*3e80*/  IADD3 R5, R3, 0x68, RZ ;  /* 0x0000006803057810 */ /* 0x000fe40007ffe0ff */
        /* <DEDUP_REMOVED lines=8> */
[----:B------:R-:W-:Y:S02]  /*3f10*/  FSEL R186, R22, -INF , !P2 ;  /* 0xff80000016ba7808 */ /* 0x000fe40005000000 */
[----:B------:R-:W-:-:S02]  /*3f20*/  FSEL R175, R21, -INF , !P3 ;  /* 0xff80000015af7808 */ /* 0x000fc40005800000 */
[----:B------:R-:W-:Y:S02]  /*3f30*/  FSEL R39, R39, -INF , !P0 ;  /* 0xff80000027277808 */ /* 0x000fe40004000000 */
[----:B------:R-:W-:Y:S02]  /*3f40*/  ISETP.GE.AND P6, PT, R5, R16, PT ;  /* 0x000000100500720c */ /* 0x000fe40003fc6270 */
[----:B------:R-:W-:Y:S02]  /*3f50*/  ISETP.GE.AND P2, PT, R7, R19, PT ;  /* 0x000000130700720c */ /* 0x000fe40003f46270 */
[-C--:B------:R-:W-:Y:S02]  /*3f60*/  ISETP.GE.AND P3, PT, R5, R17.reuse, PT ;  /* 0x000000110500720c */ /* 0x080fe40003f66270 */
[----:B------:R-:W-:Y:S02]  /*3f70*/  ISETP.GE.AND P0, PT, R6, R17, PT ;  /* 0x000000110600720c */ /* 0x000fe40003f06270 */
[----:B------:R-:W-:-:S02]  /*3f80*/  IADD3 R5, R3, 0x71, RZ ;  /* 0x0000007103057810 */ /* 0x000fc40007ffe0ff */
[----:B------:R-:W-:Y:S02]  /*3f90*/  FSEL R184, R23, -INF , !P2 ;  /* 0xff80000017b87808 */ /* 0x000fe40005000000 */
[----:B------:R-:W-:Y:S02]  /*3fa0*/  FSEL R146, R54, -INF , !P0 ;  /* 0xff80000036927808 */ /* 0x000fe40004000000 */
[-C--:B------:R-:W-:Y:S02]  /*3fb0*/  ISETP.GE.AND P2, PT, R6, R16.reuse, PT ;  /* 0x000000100600720c */ /* 0x080fe40003f46270 */
[----:B------:R-:W-:Y:S02]  /*3fc0*/  ISETP.GE.AND P0, PT, R5, R16, PT ;  /* 0x000000100500720c */ /* 0x000fe40003f06270 */
[----:B------:R-:W-:Y:S02]  /*3fd0*/  FSEL R37, R37, -INF , !P5 ;  /* 0xff80000025257808 */ /* 0x000fe40006800000 */
[----:B------:R-:W-:-:S02]  /*3fe0*/  FSEL R143, R52, -INF , !P2 ;  /* 0xff800000348f7808 */ /* 0x000fc40005000000 */
[----:B------:R-:W-:Y:S02]  /*3ff0*/  FSEL R128, R53, -INF , !P0 ;  /* 0xff80000035807808 */ /* 0x000fe40004000000 */
[C---:B------:R-:W-:Y:S02]  /*4000*/  ISETP.GE.AND P5, PT, R6.reuse, R18, PT ;  /* 0x000000120600720c */ /* 0x040fe40003fa6270 */
[-C--:B------:R-:W-:Y:S02]  /*4010*/  ISETP.GE.AND P2, PT, R6, R19.reuse, PT ;  /* 0x000000130600720c */ /* 0x080fe40003f46270 */
[----:B------:R-:W-:Y:S02]  /*4020*/  ISETP.GE.AND P0, PT, R5, R19, PT ;  /* 0x000000130500720c */ /* 0x000fe40003f06270 */
[----:B------:R-:W-:Y:S02]  /*4030*/  FSEL R169, R48, -INF , !P5 ;  /* 0xff80000030a97808 */ /* 0x000fe40006800000 */
[----:B------:R-:W-:-:S02]  /*4040*/  FSEL R174, R50, -INF , !P2 ;  /* 0xff80000032ae7808 */ /* 0x000fc40005000000 */
[----:B------:R-:W-:Y:S02]  /*4050*/  FSEL R171, R51, -INF , !P0 ;  /* 0xff80000033ab7808 */ /* 0x000fe40004000000 */
[C---:B------:R-:W-:Y:S02]  /*4060*/  ISETP.GE.AND P5, PT, R5.reuse, R17, PT ;  /* 0x000000110500720c */ /* 0x040fe40003fa6270 */
[----:B------:R-:W-:Y:S02]  /*4070*/  ISETP.GE.AND P2, PT, R5, R18, PT ;  /* 0x000000120500720c */ /* 0x000fe40003f46270 */
[C---:B------:R-:W-:Y:S02]  /*4080*/  ISETP.GE.AND P0, PT, R3.reuse, R16, PT ;  /* 0x000000100300720c */ /* 0x040fe40003f06270 */
[----:B------:R-:W-:Y:S02]  /*4090*/  IADD3 R5, R3, 0x78, RZ ;  /* 0x0000007803057810 */ /* 0x000fe40007ffe0ff */
[----:B------:R-:W-:-:S02]  /*40a0*/  FSEL R25, R11, -INF , !P1 ;  /* 0xff8000000b197808 */ /* 0x000fc40004800000 */
[----:B------:R-:W-:Y:S02]  /*40b0*/  FSEL R22, R8, -INF , !P0 ;  /* 0xff80000008167808 */ /* 0x000fe40004000000 */
[C---:B------:R-:W-:Y:S02]  /*40c0*/  ISETP.GE.AND P1, PT, R5.reuse, R18, PT ;  /* 0x000000120500720c */ /* 0x040fe40003f26270 */
[----:B------:R-:W-:Y:S02]  /*40d0*/  ISETP.GE.AND P0, PT, R5, R19, PT ;  /* 0x000000130500720c */ /* 0x000fe40003f06270 */
[----:B------:R-:W-:Y:S02]  /*40e0*/  FSEL R23, R9, -INF , !P4 ;  /* 0xff80000009177808 */ /* 0x000fe40006000000 */
[----:B------:R-:W-:Y:S02]  /*40f0*/  FSEL R158, R32, -INF , !P1 ;  /* 0xff800000209e7808 */ /* 0x000fe40004800000 */
[----:B------:R-:W-:-:S02]  /*4100*/  FSEL R162, R34, -INF , !P0 ;  /* 0xff80000022a27808 */ /* 0x000fc40004000000 */
[C---:B------:R-:W-:Y:S02]  /*4110*/  ISETP.GE.AND P4, PT, R3.reuse, R17, PT ;  /* 0x000000110300720c */ /* 0x040fe40003f86270 */
[C---:B------:R-:W-:Y:S02]  /*4120*/  ISETP.GE.AND P1, PT, R3.reuse, R18, PT ;  /* 0x000000120300720c */ /* 0x040fe40003f26270 */
[C---:B------:R-:W-:Y:S02]  /*4130*/  ISETP.GE.AND P0, PT, R3.reuse, R19, PT ;  /* 0x000000130300720c */ /* 0x040fe40003f06270 */
[----:B------:R-:W-:Y:S02]  /*4140*/  IADD3 R3, R3, 0x79, RZ ;  /* 0x0000007903037810 */ /* 0x000fe40007ffe0ff */
[----:B------:R-:W-:Y:S02]  /*4150*/  FSEL R38, R38, -INF , !P0 ;  /* 0xff80000026267808 */ /* 0x000fe40004000000 */
[----:B------:R-:W-:-:S02]  /*4160*/  ISETP.GE.AND P0, PT, R3, R16, PT ;  /* 0x000000100300720c */ /* 0x000fc40003f06270 */
[----:B------:R-:W-:Y:S02]  /*4170*/  FSEL R127, R28, -INF , !P6 ;  /* 0xff8000001c7f7808 */ /* 0x000fe40007000000 */
[----:B------:R-:W-:Y:S02]  /*4180*/  FSEL R124, R13, -INF , !P0 ;  /* 0xff8000000d7c7808 */ /* 0x000fe40004000000 */
[----:B------:R-:W-:Y:S02]  /*4190*/  PLOP3.LUT P0, PT, PT, PT, UP0, 0x80, 0x0 ;  /* 0x000000000000781c */ /* 0x000fe40003f0f008 */
[----:B------:R-:W-:Y:S02]  /*41a0*/  ISETP.GE.AND P6, PT, R3, R18, PT ;  /* 0x000000120300720c */ /* 0x000fe40003fc6270 */
[----:B------:R-:W-:Y:S02]  /*41b0*/  FSEL R142, R55, -INF , !P5 ;  /* 0xff800000378e7808 */ /* 0x000fe40006800000 */
[----:B------:R-:W-:-:S02]  /*41c0*/  FSEL R160, R49, -INF , !P2 ;  /* 0xff80000031a07808 */ /* 0x000fc40005000000 */
[----:B------:R-:W-:Y:S02]  /*41d0*/  FSEL R24, R10, -INF , !P4 ;  /* 0xff8000000a187808 */ /* 0x000fe40006000000 */
[----:B------:R-:W-:Y:S02]  /*41e0*/  FSEL R36, R36, -INF , !P1 ;  /* 0xff80000024247808 */ /* 0x000fe40004800000 */
[----:B------:R-:W-:Y:S02]  /*41f0*/  FSEL R154, R30, -INF , !P3 ;  /* 0xff8000001e9a7808 */ /* 0x000fe40005800000 */
[----:B------:R-:W-:Y:S02]  /*4200*/  FSEL R159, R33, -INF , !P6 ;  /* 0xff800000219f7808 */ /* 0x000fe40007000000 */
[C---:B------:R-:W-:Y:S02]  /*4210*/  ISETP.GE.AND P5, PT, R7.reuse, R16, PT ;  /* 0x000000100700720c */ /* 0x040fe40003fa6270 */
[----:B------:R-:W-:-:S02]  /*4220*/  ISETP.GE.AND P2, PT, R7, R17, PT ;  /* 0x000000110700720c */ /* 0x000fc40003f46270 */
[C---:B------:R-:W-:Y:S02]  /*4230*/  ISETP.GE.AND P4, PT, R5.reuse, R16, PT ;  /* 0x000000100500720c */ /* 0x040fe40003f86270 */
[----:B------:R-:W-:Y:S02]  /*4240*/  ISETP.GE.AND P1, PT, R5, R17, PT ;  /* 0x000000110500720c */ /* 0x000fe40003f26270 */
[C---:B------:R-:W-:Y:S02]  /*4250*/  ISETP.GE.AND P3, PT, R3.reuse, R19, PT ;  /* 0x000000130300720c */ /* 0x040fe40003f66270 */
[----:B------:R-:W-:Y:S02]  /*4260*/  ISETP.GE.AND P6, PT, R3, R17, PT ;  /* 0x000000110300720c */ /* 0x000fe40003fc6270 */
[----:B------:R-:W-:Y:S02]  /*4270*/  FSEL R163, R35, -INF , !P3 ;  /* 0xff80000023a37808 */ /* 0x000fe40005800000 */
[----:B------:R-:W-:-:S02]  /*4280*/  FSEL R126, R29, -INF , !P5 ;  /* 0xff8000001d7e7808 */ /* 0x000fc40006800000 */
[----:B------:R-:W-:Y:S02]  /*4290*/  FSEL R155, R31, -INF , !P2 ;  /* 0xff8000001f9b7808 */ /* 0x000fe40005000000 */
[----:B------:R-:W-:Y:S02]  /*42a0*/  FSEL R125, R12, -INF , !P4 ;  /* 0xff8000000c7d7808 */ /* 0x000fe40006000000 */
[----:B------:R-:W-:Y:S02]  /*42b0*/  FSEL R141, R14, -INF , !P1 ;  /* 0xff8000000e8d7808 */ /* 0x000fe40004800000 */
[----:B------:R-:W-:Y:S01]  /*42c0*/  FSEL R140, R15, -INF , !P6 ;  /* 0xff8000000f8c7808 */ /* 0x000fe20007000000 */
[----:B------:R-:W-:Y:S05]  /*42d0*/  @!P0 BRA `(.L_x_23) ;  /* 0x0000028000008947 */ /* 0x000fea0003800000 */
[----:B------:R-:W2:Y:S01]  /*42e0*/  LDL.64 R218, [R1+0x88] ;  /* 0x0000880001da7983 */ /* 0x000ea20000100a00 */
[----:B------:R-:W-:Y:S01]  /*42f0*/  UIADD3 UR7, UR8, -0x2, URZ ;  /* 0xfffffffe08077890 */ /* 0x000fe2000fffe03f */
[----:B------:R-:W-:-:S03]  /*4300*/  IMAD.U32 R3, RZ, RZ, UR6 ;  /* 0x00000006ff037e24 */ /* 0x000fc6000f8e00ff */
[----:B------:R-:W-:Y:S02]  /*4310*/  USHF.R.S32.HI UR5, URZ, 0x1f, UR7 ;  /* 0x0000001f3f057899 */ /* 0x000fe40008011407 */
[----:B------:R-:W-:Y:S01]  /*4320*/  UIMAD UR20, UR20, UR7, URZ ;  /* 0x00000007141472a4 */ /* 0x000fe2000f8e023f */
[----:B------:R-:W-:Y:S01]  /*4330*/  IMAD.U32 R6, RZ, RZ, UR7 ;  /* 0x00000007ff067e24 */ /* 0x000fe2000f8e00ff */
[----:B------:R-:W-:Y:S02]  /*4340*/  USHF.L.U32 UR7, UR6, 0x5, URZ ;  /* 0x0000000506077899 */ /* 0x000fe4000800063f */
[----:B------:R-:W-:Y:S01]  /*4350*/  UIMAD UR5, UR5, UR21, UR20 ;  /* 0x00000015050572a4 */ /* 0x000fe2000f8e0214 */
[----:B--2---:R-:W-:-:S04]  /*4360*/  IMAD.WIDE.U32 R6, R6, UR21, R218 ;  /* 0x0000001506067c25 */ /* 0x004fc8000f8e00da */
[----:B------:R-:W-:Y:S01]  /*4370*/  IMAD.MOV.U32 R219, RZ, RZ, c[0x0][0x19c] ;  /* 0x00006700ffdb7624 */ /* 0x000fe200078e00ff */
[----:B------:R-:W-:Y:S02]  /*4380*/  IADD3 R5, R7, UR5, RZ ;  /* 0x0000000507057c10 */ /* 0x000fe4000fffe0ff */
[C---:B------:R-:W-:Y:S02]  /*4390*/  LEA R8, P1, R6.reuse, c[0x0][0x168], 0x1 ;  /* 0x00005a0006087a11 */ /* 0x040fe400078208ff */
[----:B------:R-:W-:Y:S02]  /*43a0*/  SHF.L.U64.HI R3, R3, 0x5, R219 ;  /* 0x0000000503037819 */ /* 0x000fe400000102db */
[----:B------:R-:W-:Y:S02]  /*43b0*/  LEA.HI.X R9, R6, c[0x0][0x16c], R5, 0x1, P1 ;  /* 0x00005b0006097a11 */ /* 0x000fe400008f0c05 */
[----:B------:R-:W-:-:S03]  /*43c0*/  IADD3 R6, P1, R8, UR7, RZ ;  /* 0x0000000708067c10 */ /* 0x000fc6000ff3e0ff */
[----:B------:R-:W-:Y:S01]  /*43d0*/  @!PT LDS RZ, [RZ] ;  /* 0x00000000fffff984 */ /* 0x000fe20000000800 */
[----:B------:R-:W-:Y:S01]  /*43e0*/  @!PT LDS RZ, [RZ] ;  /* 0x00000000fffff984 */ /* 0x000fe20000000800 */
[----:B------:R-:W-:Y:S01]  /*43f0*/  @!PT LDS RZ, [RZ] ;  /* 0x00000000fffff984 */ /* 0x000fe20000000800 */
[----:B------:R1:W-:Y:S02]  /*4400*/  LDGSTS.E.BYPASS.LTC128B.128 [R234+0x4000], [R8.64] ;  /* 0x0400000008ea7fae */ /* 0x0003e4000b901d50 */
[----:B------:R-:W-:Y:S01]  /*4410*/  IMAD.X R7, R3, 0x1, R9, P1 ;  /* 0x0000000103077824 */ /* 0x000fe200008e0609 */
[----:B------:R-:W-:-:S04]  /*4420*/  IADD3 R20, P1, R6, UR7, RZ ;  /* 0x0000000706147c10 */ /* 0x000fc8000ff3e0ff */
[----:B------:R2:W-:Y:S01]  /*4430*/  LDGSTS.E.BYPASS.LTC128B.128 [R234+0x4800], [R6.64] ;  /* 0x0480000006ea7fae */ /* 0x0005e2000b901d50 */
        /* <DEDUP_REMOVED lines=9> */
[----:B------:R-:W-:-:S05]  /*44d0*/  IMAD.X R11, R13, 0x1, R3, P1 ;  /* 0x000000010d0b7824 */ /* 0x000fca00008e0603 */
[----:B------:R3:W-:Y:S01]  /*44e0*/  LDGSTS.E.BYPASS.LTC128B.128 [R234+0x6800], [R10.64] ;  /* 0x068000000aea7fae */ /* 0x0007e2000b901d50 */
[----:B--2---:R-:W-:-:S05]  /*44f0*/  IADD3 R6, P1, R10, UR7, RZ ;  /* 0x000000070a067c10 */ /* 0x004fca000ff3e0ff */
[----:B------:R-:W-:Y:S01]  /*4500*/  IMAD.X R7, R11, 0x1, R3, P1 ;  /* 0x000000010b077824 */ /* 0x000fe200008e0603 */
[----:B-1----:R-:W-:-:S04]  /*4510*/  IADD3 R8, P1, R6, UR7, RZ ;  /* 0x0000000706087c10 */ /* 0x002fc8000ff3e0ff */
[----:B------:R3:W-:Y:S01]  /*4520*/  LDGSTS.E.BYPASS.LTC128B.128 [R234+0x7000], [R6.64] ;  /* 0x0700000006ea7fae */ /* 0x0007e2000b901d50 */
[----:B------:R-:W-:-:S05]  /*4530*/  IMAD.X R9, R7, 0x1, R3, P1 ;  /* 0x0000000107097824 */ /* 0x000fca00008e0603 */
[----:B------:R3:W-:Y:S04]  /*4540*/  LDGSTS.E.BYPASS.LTC128B.128 [R234+0x7800], [R8.64] ;  /* 0x0780000008ea7fae */ /* 0x0007e8000b901d50 */
[----:B------:R-:W0:Y:S02]  /*4550*/  LDGDEPBAR ;  /* 0x00000000000079af */ /* 0x000e240000000000 */
.L_x_23:
[----:B------:R-:W-:Y:S01]  /*4560*/  FMNMX.FTZ R3, R22, R23, !PT ;  /* 0x0000001716037209 */ /* 0x000fe20007810000 */
[----:B------:R-:W-:Y:S01]  /*4570*/  STL [R1+0x110], R232 ;  /* 0x000110e801007387 */ /* 0x000fe20000100800 */
[----:B------:R-:W-:Y:S01]  /*4580*/  MOV R129, R134 ;  /* 0x0000008600817202 */ /* 0x000fe20000000f00 */
[----:B------:R-:W-:Y:S01]  /*4590*/  IMAD.SHL.U32 R216, R0, 0x2, RZ ;  /* 0x0000000200d87824 */ /* 0x000fe200078e00ff */
[----:B------:R-:W-:Y:S01]  /*45a0*/  FMNMX.FTZ R3, R67, R3, !PT ;  /* 0x0000000343037209 */ /* 0x000fe20007810000 */
[----:B------:R-:W-:Y:S02]  /*45b0*/  STL [R1+0x10c], R231 ;  /* 0x00010ce701007387 */ /* 0x000fe40000100800 */
[----:B------:R-:W-:Y:S01]  /*45c0*/  IMAD R217, R4, 0x2, R216 ;  /* 0x0000000204d97824 */ /* 0x000fe200078e02d8 */
[----:B------:R-:W-:Y:S01]  /*45d0*/  FMNMX.FTZ R3, R63, R3, !PT ;  /* 0x000000033f037209 */ /* 0x000fe20007810000 */
[----:B------:R-:W-:Y:S01]  /*45e0*/  STL [R1+0x108], R230 ;  /* 0x000108e601007387 */ /* 0x000fe20000100800 */
[----:B------:R-:W-:-:S02]  /*45f0*/  LEA R219, R2, R216, 0x1 ;  /* 0x000000d802db7211 */ /* 0x000fc400078e08ff */
[----:B------:R-:W-:Y:S01]  /*4600*/  FMNMX.FTZ R3, R65, R3, !PT ;  /* 0x0000000341037209 */ /* 0x000fe20007810000 */
[----:B------:R-:W-:Y:S01]  /*4610*/  STL [R1+0x104], R229 ;  /* 0x000104e501007387 */ /* 0x000fe20000100800 */
[----:B------:R-:W-:Y:S02]  /*4620*/  LEA R218, R2, R217, 0x1 ;  /* 0x000000d902da7211 */ /* 0x000fe400078e08ff */
[----:B------:R-:W-:Y:S01]  /*4630*/  FMNMX.FTZ R3, R62, R3, !PT ;  /* 0x000000033e037209 */ /* 0x000fe20007810000 */
[----:B------:R-:W-:Y:S03]  /*4640*/  STL [R1+0x100], R228 ;  /* 0x000100e401007387 */ /* 0x000fe60000100800 */
        /* <DEDUP_REMOVED lines=24> */
[----:B---3--:R-:W-:Y:S01]  /*47d0*/  FMNMX.FTZ R6, R236, R5, !PT ;  /* 0x00000005ec067209 */ /* 0x008fe20007810000 */
[----:B------:R-:W-:Y:S01]  /*47e0*/  STL [R1+0xd0], R17 ;  /* 0x0000d01101007387 */ /* 0x000fe20000100800 */
[----:B------:R-:W-:Y:S02]  /*47f0*/  FMNMX.FTZ R3, R71, R3, !PT ;  /* 0x0000000347037209 */ /* 0x000fe40007810000 */
[----:B------:R-:W-:Y:S01]  /*4800*/  FMNMX.FTZ R6, R213, R6, !PT ;  /* 0x00000006d5067209 */ /* 0x000fe20007810000 */
[----:B------:R-:W-:Y:S01]  /*4810*/  STL [R1+0xcc], R16 ;  /* 0x0000cc1001007387 */ /* 0x000fe20000100800 */
        /* <DEDUP_REMOVED lines=34> */
[----:B------:R-:W-:Y:S01]  /*4a40*/  FMNMX.FTZ R5, R86, R5, !PT ;  /* 0x0000000556057209 */ /* 0x000fe20007810000 */
[----:B------:R-:W1:Y:S01]  /*4a50*/  SHFL.BFLY PT, R136, R3, 0x2, 0x1f ;  /* 0x0c401f0003887f89 */ /* 0x000e6200000e0000 */
        /* <DEDUP_REMOVED lines=14> */
[----:B-1----:R-:W-:Y:S02]  /*4b40*/  FMNMX.FTZ R136, R3, R136, !PT ;  /* 0x0000008803887209 */ /* 0x002fe40007810000 */
[----:B------:R-:W-:Y:S02]  /*4b50*/  FMNMX.FTZ R3, R117, R5, !PT ;  /* 0x0000000575037209 */ /* 0x000fe40007810000 */
[----:B------:R-:W-:Y:S02]  /*4b60*/  FMNMX.FTZ R7, R201, R7, !PT ;  /* 0x00000007c9077209 */ /* 0x000fe40007810000 */
[----:B------:R-:W-:Y:S02]  /*4b70*/  FMNMX.FTZ R5, R197, R6, !PT ;  /* 0x00000006c5057209 */ /* 0x000fe40007810000 */
[----:B------:R-:W-:-:S02]  /*4b80*/  FMNMX.FTZ R3, R92, R3, !PT ;  /* 0x000000035c037209 */ /* 0x000fc40007810000 */
[----:B------:R-:W-:Y:S02]  /*4b90*/  FMNMX.FTZ R135, R179, R7, !PT ;  /* 0x00000007b3877209 */ /* 0x000fe40007810000 */
[----:B------:R-:W-:Y:S01]  /*4ba0*/  FMNMX.FTZ R5, R181, R5, !PT ;  /* 0x00000005b5057209 */ /* 0x000fe20007810000 */
[----:B------:R-:W1:Y:S01]  /*4bb0*/  SHFL.BFLY PT, R7, R136, 0x1, 0x1f ;  /* 0x0c201f0088077f89 */ /* 0x000e6200000e0000 */
        /* <DEDUP_REMOVED lines=24> */
[----:B------:R-:W-:Y:S01]  /*4d40*/  FMNMX.FTZ R3, R196, R3, !PT ;  /* 0x00000003c4037209 */ /* 0x000fe20007810000 */
[----:B------:R-:W2:Y:S01]  /*4d50*/  SHFL.BFLY PT, R8, R135, 0x2, 0x1f ;  /* 0x0c401f0087087f89 */ /* 0x000ea200000e0000 */
[----:B------:R-:W-:Y:S02]  /*4d60*/  FMNMX.FTZ R5, R206, R5, !PT ;  /* 0x00000005ce057209 */ /* 0x000fe40007810000 */
[----:B------:R-:W-:Y:S02]  /*4d70*/  FMNMX.FTZ R3, R170, R3, !PT ;  /* 0x00000003aa037209 */ /* 0x000fe40007810000 */
[----:B-1----:R-:W-:-:S02]  /*4d80*/  FMNMX.FTZ R136, R136, R7, !PT ;  /* 0x0000000788887209 */ /* 0x002fc40007810000 */
[----:B------:R-:W-:Y:S02]  /*4d90*/  FMNMX.FTZ R5, R205, R5, !PT ;  /* 0x00000005cd057209 */ /* 0x000fe40007810000 */
[----:B------:R-:W-:Y:S01]  /*4da0*/  FMNMX.FTZ R3, R168, R3, !PT ;  /* 0x00000003a8037209 */ /* 0x000fe20007810000 */
[C---:B------:R-:W-:Y:S01]  /*4db0*/  FMUL.FTZ R7, R136.reuse, c[0x0][0x23c] ;  /* 0x00008f0088077a20 */ /* 0x040fe20000410000 */
[----:B------:R-:W-:Y:S02]  /*4dc0*/  FMNMX.FTZ R5, R185, R5, !PT ;  /* 0x00000005b9057209 */ /* 0x000fe40007810000 */
[----:B------:R-:W-:Y:S02]  /*4dd0*/  FSETP.NEU.FTZ.AND P1, PT, R136, -INF , PT ;  /* 0xff8000008800780b */ /* 0x000fe40003f3d000 */
[----:B------:R-:W-:Y:S02]  /*4de0*/  FMNMX.FTZ R3, R129, R3, !PT ;  /* 0x0000000381037209 */ /* 0x000fe40007810000 */
[----:B------:R-:W-:-:S02]  /*4df0*/  FMNMX.FTZ R5, R178, R5, !PT ;  /* 0x00000005b2057209 */ /* 0x000fc40007810000 */
[----:B------:R-:W-:Y:S02]  /*4e00*/  FSEL R7, R7, RZ, P1 ;  /* 0x000000ff07077208 */ /* 0x000fe40000800000 */
[----:B------:R-:W-:Y:S02]  /*4e10*/  FMNMX.FTZ R3, R252, R3, !PT ;  /* 0x00000003fc037209 */ /* 0x000fe40007810000 */
[----:B------:R-:W-:Y:S01]  /*4e20*/  FMNMX.FTZ R5, R176, R5, !PT ;  /* 0x00000005b0057209 */ /* 0x000fe20007810000 */
[--C-:B------:R-:W-:Y:S01]  /*4e30*/  FFMA.FTZ R6, R22, c[0x0][0x23c], -R7.reuse ;  /* 0x00008f0016067a23 */ /* 0x100fe20000010807 */
[----:B------:R-:W-:Y:S01]  /*4e40*/  FMNMX.FTZ R3, R251, R3, !PT ;  /* 0x00000003fb037209 */ /* 0x000fe20007810000 */
[--C-:B------:R-:W-:Y:S01]  /*4e50*/  FFMA.FTZ R2, R166, c[0x0][0x23c], -R7.reuse ;  /* 0x00008f00a6027a23 */ /* 0x100fe20000010807 */
[----:B------:R-:W-:Y:S01]  /*4e60*/  FMNMX.FTZ R134, R175, R5, !PT ;  /* 0x00000005af867209 */ /* 0x000fe20007810000 */
[----:B------:R1:W-:Y:S01]  /*4e70*/  MUFU.EX2 R193, R6 ;  /* 0x0000000600c17308 */ /* 0x0003e20000000800 */
[----:B------:R-:W-:Y:S01]  /*4e80*/  FMNMX.FTZ R3, R250, R3, !PT ;  /* 0x00000003fa037209 */ /* 0x000fe20007810000 */
[----:B------:R-:W-:Y:S01]  /*4e90*/  FFMA.FTZ R5, R67, c[0x0][0x23c], -R7 ;  /* 0x00008f0043057a23 */ /* 0x000fe20000010807 */
[----:B------:R-:W-:-:S02]  /*4ea0*/  FMNMX.FTZ R134, R169, R134, !PT ;  /* 0x00000086a9867209 */ /* 0x000fc40007810000 */
[----:B--2---:R-:W-:Y:S02]  /*4eb0*/  FMNMX.FTZ R135, R135, R8, !PT ;  /* 0x0000000887877209 */ /* 0x004fe40007810000 */
[----:B------:R-:W-:Y:S01]  /*4ec0*/  FMNMX.FTZ R3, R247, R3, !PT ;  /* 0x00000003f7037209 */ /* 0x000fe20007810000 */
[----:B------:R2:W-:Y:S01]  /*4ed0*/  MUFU.EX2 R82, R5 ;  /* 0x0000000500527308 */ /* 0x0005e20000000800 */
[----:B------:R-:W-:Y:S02]  /*4ee0*/  FMNMX.FTZ R134, R160, R134, !PT ;  /* 0x00000086a0867209 */ /* 0x000fe40007810000 */
[----:B------:R-:W-:Y:S02]  /*4ef0*/  FMNMX.FTZ R3, R239, R3, !PT ;  /* 0x00000003ef037209 */ /* 0x000fe40007810000 */
[----:B------:R-:W-:Y:S01]  /*4f00*/  FMNMX.FTZ R134, R158, R134, !PT ;  /* 0x000000869e867209 */ /* 0x000fe20007810000 */
[----:B-1----:R-:W-:-:S03]  /*4f10*/  FFMA.FTZ R6, R23, c[0x0][0x23c], -R7 ;  /* 0x00008f0017067a23 */ /* 0x002fc60000010807 */
[----:B------:R-:W-:Y:S01]  /*4f20*/  FMNMX.FTZ R134, R159, R134, !PT ;  /* 0x000000869f867209 */ /* 0x000fe20007810000 */
[----:B------:R1:W-:Y:S04]  /*4f30*/  MUFU.EX2 R226, R2 ;  /* 0x0000000200e27308 */ /* 0x0003e80000000800 */
[----:B------:R-:W3:Y:S01]  /*4f40*/  SHFL.BFLY PT, R8, R134, 0x2, 0x1f ;  /* 0x0c401f0086087f89 */ /* 0x000ee200000e0000 */
[----:B--2---:R-:W-:-:S03]  /*4f50*/  FFMA.FTZ R5, R63, c[0x0][0x23c], -R7 ;  /* 0x00008f003f057a23 */ /* 0x004fc60000010807 */
[----:B------:R2:W-:Y:S08]  /*4f60*/  MUFU.EX2 R192, R6 ;  /* 0x0000000600c07308 */ /* 0x0005f00000000800 */
[----:B------:R4:W4:Y:S01]  /*4f70*/  MUFU.EX2 R229, R5 ;  /* 0x0000000500e57308 */ /* 0x0009220000000800 */
[----:B-1----:R-:W-:Y:S01]  /*4f80*/  FFMA.FTZ R2, R148, c[0x0][0x23c], -R7 ;  /* 0x00008f0094027a23 */ /* 0x002fe20000010807 */
[----:B--2---:R-:W1:Y:S01]  /*4f90*/  SHFL.BFLY PT, R6, R135, 0x1, 0x1f ;  /* 0x0c201f0087067f89 */ /* 0x004e6200000e0000 */
[----:B---3--:R-:W-:-:S02]  /*4fa0*/  FMNMX.FTZ R134, R134, R8, !PT ;  /* 0x0000000886867209 */ /* 0x008fc40007810000 */
[----:B----4-:R-:W-:Y:S01]  /*4fb0*/  FMNMX.FTZ R5, R235, R3, !PT ;  /* 0x00000003eb057209 */ /* 0x010fe20007810000 */
[----:B------:R-:W-:Y:S02]  /*4fc0*/  FFMA.FTZ R3, R65, c[0x0][0x23c], -R7 ;  /* 0x00008f0041037a23 */ /* 0x000fe40000010807 */
[----:B------:R-:W2:Y:S01]  /*4fd0*/  SHFL.BFLY PT, R8, R134, 0x1, 0x1f ;  /* 0x0c201f0086087f89 */ /* 0x000ea200000e0000 */
[----:B------:R-:W-:Y:S02]  /*4fe0*/  F2FP.BF16.PACK_AB R26, R229, R82 ;  /* 0x00000052e51a723e */ /* 0x000fe400000010ff */
[----:B------:R-:W-:Y:S01]  /*4ff0*/  FMNMX.FTZ R5, R214, R5, !PT ;  /* 0x00000005d6057209 */ /* 0x000fe20007810000 */
[----:B------:R3:W-:Y:S03]  /*5000*/  MUFU.EX2 R225, R3 ;  /* 0x0000000300e17308 */ /* 0x0007e60000000800 */
[----:B------:R-:W-:-:S04]  /*5010*/  FMNMX.FTZ R5, R209, R5, !PT ;  /* 0x00000005d1057209 */ /* 0x000fc80007810000 */
[----:B------:R-:W-:Y:S02]  /*5020*/  FMNMX.FTZ R5, R187, R5, !PT ;  /* 0x00000005bb057209 */ /* 0x000fe40007810000 */
[----:B-1----:R-:W-:Y:S02]  /*5030*/  FMNMX.FTZ R135, R135, R6, !PT ;  /* 0x0000000687877209 */ /* 0x002fe40007810000 */
[----:B------:R-:W-:Y:S02]  /*5040*/  FMNMX.FTZ R5, R186, R5, !PT ;  /* 0x00000005ba057209 */ /* 0x000fe40007810000 */
[C---:B------:R-:W-:Y:S01]  /*5050*/  FSETP.NEU.FTZ.AND P1, PT, R135.reuse, -INF , PT ;  /* 0xff8000008700780b */ /* 0x040fe20003f3d000 */
[----:B------:R-:W-:Y:S01]  /*5060*/  FMUL.FTZ R6, R135, c[0x0][0x23c] ;  /* 0x00008f0087067a20 */ /* 0x000fe20000410000 */
[----:B------:R-:W-:Y:S01]  /*5070*/  FMNMX.FTZ R5, R184, R5, !PT ;  /* 0x00000005b8057209 */ /* 0x000fe20007810000 */
[----:B---3--:R-:W-:-:S03]  /*5080*/  FFMA.FTZ R3, R62, c[0x0][0x23c], -R7 ;  /* 0x00008f003e037a23 */ /* 0x008fc60000010807 */
[----:B------:R-:W-:Y:S01]  /*5090*/  FMNMX.FTZ R5, R174, R5, !PT ;  /* 0x00000005ae057209 */ /* 0x000fe20007810000 */
[----:B------:R1:W3:Y:S01]  /*50a0*/  MUFU.EX2 R221, R3 ;  /* 0x0000000300dd7308 */ /* 0x0002e20000000800 */
[----:B------:R-:W-:Y:S02]  /*50b0*/  FSEL R6, R6, RZ, P1 ;  /* 0x000000ff06067208 */ /* 0x000fe40000800000 */
[----:B--2---:R-:W-:-:S03]  /*50c0*/  FMNMX.FTZ R134, R134, R8, !PT ;  /* 0x0000000886867209 */ /* 0x004fc60007810000 */
[--C-:B------:R-:W-:Y:S01]  /*50d0*/  FFMA.FTZ R8, R66, c[0x0][0x23c], -R6.reuse ;  /* 0x00008f0042087a23 */ /* 0x100fe20000010806 */
[----:B------:R-:W-:Y:S01]  /*50e0*/  FSETP.NEU.FTZ.AND P1, PT, R134, -INF , PT ;  /* 0xff8000008600780b */ /* 0x000fe20003f3d000 */
[--C-:B------:R-:W-:Y:S02]  /*50f0*/  FFMA.FTZ R153, R153, c[0x0][0x23c], -R6.reuse ;  /* 0x00008f0099997a23 */ /* 0x100fe40000010806 */
[----:B------:R2:W-:Y:S01]  /*5100*/  MUFU.EX2 R17, R8 ;  /* 0x0000000800117308 */ /* 0x0005e20000000800 */
[--C-:B------:R-:W-:Y:S02]  /*5110*/  FFMA.FTZ R154, R154, c[0x0][0x23c], -R6.reuse ;  /* 0x00008f009a9a7a23 */ /* 0x100fe40000010806 */
[----:B------:R-:W-:Y:S02]  /*5120*/  FFMA.FTZ R155, R155, c[0x0][0x23c], -R6 ;  /* 0x00008f009b9b7a23 */ /* 0x000fe40000010806 */
[----:B-1----:R-:W-:Y:S01]  /*5130*/  FFMA.FTZ R3, R61, c[0x0][0x23c], -R7 ;  /* 0x00008f003d037a23 */ /* 0x002fe20000010807 */
[----:B---3--:R-:W-:-:S03]  /*5140*/  F2FP.BF16.PACK_AB R12, R221, R225 ;  /* 0x000000e1dd0c723e */ /* 0x008fc600000010ff */
[----:B------:R1:W-:Y:S01]  /*5150*/  MUFU.EX2 R18, R3 ;  /* 0x0000000300127308 */ /* 0x0003e20000000800 */
[----:B--2---:R-:W-:-:S07]  /*5160*/  FFMA.FTZ R8, R64, c[0x0][0x23c], -R6 ;  /* 0x00008f0040087a23 */ /* 0x004fce0000010806 */
[----:B------:R-:W2:Y:S01]  /*5170*/  MUFU.EX2 R84, R8 ;  /* 0x0000000800547308 */ /* 0x000ea20000000800 */
[----:B-1----:R-:W-:-:S07]  /*5180*/  FFMA.FTZ R3, R60, c[0x0][0x23c], -R7 ;  /* 0x00008f003c037a23 */ /* 0x002fce0000010807 */
[----:B------:R1:W3:Y:S01]  /*5190*/  MUFU.EX2 R83, R3 ;  /* 0x0000000300537308 */ /* 0x0002e20000000800 */
[----:B--2---:R-:W-:Y:S02]  /*51a0*/  F2FP.BF16.PACK_AB R15, R84, R17 ;  /* 0x00000011540f723e */ /* 0x004fe400000010ff */
[----:B-1----:R-:W-:Y:S01]  /*51b0*/  FMNMX.FTZ R3, R171, R5, !PT ;  /* 0x00000005ab037209 */ /* 0x002fe20007810000 */
[----:B------:R-:W-:Y:S01]  /*51c0*/  FFMA.FTZ R5, R24, c[0x0][0x23c], -R6 ;  /* 0x00008f0018057a23 */ /* 0x000fe20000010806 */
[----:B------:R-:W-:Y:S02]  /*51d0*/  F2FP.BF16.PACK_AB R24, R192, R193 ;  /* 0x000000c1c018723e */ /* 0x000fe400000010ff */
[----:B------:R-:W-:Y:S01]  /*51e0*/  FMNMX.FTZ R3, R162, R3, !PT ;  /* 0x00000003a2037209 */ /* 0x000fe20007810000 */
[----:B------:R1:W-:Y:S01]  /*51f0*/  MUFU.EX2 R191, R5 ;  /* 0x0000000500bf7308 */ /* 0x0003e20000000800 */
[----:B---3--:R-:W-:Y:S02]  /*5200*/  F2FP.BF16.PACK_AB R14, R83, R18 ;  /* 0x00000012530e723e */ /* 0x008fe400000010ff */
[----:B------:R-:W-:-:S05]  /*5210*/  FMNMX.FTZ R3, R163, R3, !PT ;  /* 0x00000003a3037209 */ /* 0x000fca0007810000 */
[----:B------:R-:W2:Y:S01]  /*5220*/  SHFL.BFLY PT, R9, R3, 0x2, 0x1f ;  /* 0x0c401f0003097f89 */ /* 0x000ea200000e0000 */
[----:B-1----:R-:W-:-:S04]  /*5230*/  FFMA.FTZ R5, R25, c[0x0][0x23c], -R6 ;  /* 0x00008f0019057a23 */ /* 0x002fc80000010806 */
[----:B------:R1:W3:Y:S01]  /*5240*/  MUFU.EX2 R190, R5 ;  /* 0x0000000500be7308 */ /* 0x0002e20000000800 */
[----:B--2---:R-:W-:Y:S01]  /*5250*/  FMNMX.FTZ R3, R3, R9, !PT ;  /* 0x0000000903037209 */ /* 0x004fe20007810000 */
[----:B-1----:R-:W-:-:S04]  /*5260*/  FFMA.FTZ R5, R89, c[0x0][0x23c], -R6 ;  /* 0x00008f0059057a23 */ /* 0x002fc80000010806 */
[----:B------:R-:W1:Y:S01]  /*5270*/  SHFL.BFLY PT, R9, R3, 0x1, 0x1f ;  /* 0x0c201f0003097f89 */ /* 0x000e6200000e0000 */
[----:B---3--:R-:W-:Y:S01]  /*5280*/  F2FP.BF16.PACK_AB R25, R190, R191 ;  /* 0x000000bfbe19723e */ /* 0x008fe200000010ff */
[----:B------:R2:W-:Y:S02]  /*5290*/  MUFU.EX2 R232, R5 ;  /* 0x0000000500e87308 */ /* 0x0005e40000000800 */
[----:B--2---:R-:W-:-:S06]  /*52a0*/  FFMA.FTZ R5, R71, c[0x0][0x23c], -R6 ;  /* 0x00008f0047057a23 */ /* 0x004fcc0000010806 */
[----:B------:R2:W3:Y:S01]  /*52b0*/  MUFU.EX2 R228, R5 ;  /* 0x0000000500e47308 */ /* 0x0004e20000000800 */
[----:B-1----:R-:W-:Y:S01]  /*52c0*/  FMNMX.FTZ R3, R3, R9, !PT ;  /* 0x0000000903037209 */ /* 0x002fe20007810000 */
[----:B--2---:R-:W-:Y:S01]  /*52d0*/  FFMA.FTZ R5, R69, c[0x0][0x23c], -R6 ;  /* 0x00008f0045057a23 */ /* 0x004fe20000010806 */
[----:B---3--:R-:W-:-:S05]  /*52e0*/  F2FP.BF16.PACK_AB R27, R228, R232 ;  /* 0x000000e8e41b723e */ /* 0x008fca00000010ff */
[----:B------:R1:W-:Y:S02]  /*52f0*/  MUFU.EX2 R224, R5 ;  /* 0x0000000500e07308 */ /* 0x0003e40000000800 */
[C---:B------:R-:W-:Y:S08]  /*5300*/  HMMA.16816.F32.BF16 R64, R24.reuse, R40, RZ ;  /* 0x000000281840723c */ /* 0x040ff000000418ff */
[----:B------:R-:W-:Y:S01]  /*5310*/  HMMA.16816.F32.BF16 R44, R24, R28, RZ ;  /* 0x0000001c182c723c */ /* 0x000fe200000418ff */
[----:B-1----:R-:W-:-:S04]  /*5320*/  FFMA.FTZ R5, R68, c[0x0][0x23c], -R6 ;  /* 0x00008f0044057a23 */ /* 0x002fc80000010806 */
[----:B------:R1:W2:Y:S03]  /*5330*/  MUFU.EX2 R220, R5 ;  /* 0x0000000500dc7308 */ /* 0x0002a60000000800 */
[----:B------:R-:W-:Y:S01]  /*5340*/  HMMA.16816.F32.BF16 R72, R24, R48, RZ ;  /* 0x000000301848723c */ /* 0x000fe200000418ff */
[----:B-1----:R-:W-:Y:S01]  /*5350*/  FMUL.FTZ R5, R134, c[0x0][0x23c] ;  /* 0x00008f0086057a20 */ /* 0x002fe20000410000 */
[----:B--2---:R-:W-:-:S04]  /*5360*/  F2FP.BF16.PACK_AB R13, R220, R224 ;  /* 0x000000e0dc0d723e */ /* 0x004fc800000010ff */
[----:B------:R-:W-:Y:S02]  /*5370*/  FSEL R5, R5, RZ, P1 ;  /* 0x000000ff05057208 */ /* 0x000fe40000800000 */
[----:B------:R-:W-:Y:S01]  /*5380*/  FSETP.NEU.FTZ.AND P1, PT, R3, -INF , PT ;  /* 0xff8000000300780b */ /* 0x000fe20003f3d000 */
[C---:B------:R-:W-:Y:S02]  /*5390*/  HMMA.16816.F32.BF16 R76, R12.reuse, R52, R64 ;  /* 0x000000340c4c723c */ /* 0x040fe40000041840 */
[--C-:B------:R-:W-:Y:S02]  /*53a0*/  FFMA.FTZ R8, R36, c[0x0][0x23c], -R5.reuse ;  /* 0x00008f0024087a23 */ /* 0x100fe40000010805 */
[--C-:B------:R-:W-:Y:S02]  /*53b0*/  FFMA.FTZ R9, R86, c[0x0][0x23c], -R5.reuse ;  /* 0x00008f0056097a23 */ /* 0x100fe40000010805 */
[----:B------:R1:W-:Y:S01]  /*53c0*/  MUFU.EX2 R189, R8 ;  /* 0x0000000800bd7308 */ /* 0x0003e20000000800 */
[--C-:B------:R-:W-:Y:S01]  /*53d0*/  FFMA.FTZ R158, R158, c[0x0][0x23c], -R5.reuse ;  /* 0x00008f009e9e7a23 */ /* 0x100fe20000010805 */
[----:B------:R-:W-:Y:S01]  /*53e0*/  HMMA.16816.F32.BF16 R100, R12, R56, R44 ;  /* 0x000000380c64723c */ /* 0x000fe2000004182c */
[----:B------:R-:W2:Y:S01]  /*53f0*/  LDSM.16.MT88.4 R44, [R217+0x8800] ;  /* 0x00880000d92c783b */ /* 0x000ea20000004200 */
[----:B------:R-:W-:-:S04]  /*5400*/  FFMA.FTZ R159, R159, c[0x0][0x23c], -R5 ;  /* 0x00008f009f9f7a23 */ /* 0x000fc80000010805 */
[----:B------:R-:W-:Y:S01]  /*5410*/  MUFU.EX2 R139, R9 ;  /* 0x00000009008b7308 */ /* 0x000fe20000000800 */
[----:B-1----:R-:W-:-:S07]  /*5420*/  FFMA.FTZ R8, R37, c[0x0][0x23c], -R5 ;  /* 0x00008f0025087a23 */ /* 0x002fce0000010805 */
[----:B------:R1:W3:Y:S02]  /*5430*/  MUFU.EX2 R188, R8 ;  /* 0x0000000800bc7308 */ /* 0x0002e40000000800 */
[----:B-1----:R-:W-:Y:S01]  /*5440*/  FFMA.FTZ R8, R91, c[0x0][0x23c], -R5 ;  /* 0x00008f005b087a23 */ /* 0x002fe20000010805 */
[----:B---3--:R-:W-:-:S05]  /*5450*/  F2FP.BF16.PACK_AB R20, R188, R189 ;  /* 0x000000bdbc14723e */ /* 0x008fca00000010ff */
[----:B------:R1:W-:Y:S01]  /*5460*/  MUFU.EX2 R231, R8 ;  /* 0x0000000800e77308 */ /* 0x0003e20000000800 */
[----:B--2---:R-:W-:Y:S01]  /*5470*/  HMMA.16816.F32.BF16 R108, R12, R44, R72 ;  /* 0x0000002c0c6c723c */ /* 0x004fe20000041848 */
[----:B-1----:R-:W-:-:S06]  /*5480*/  FFMA.FTZ R8, R90, c[0x0][0x23c], -R5 ;  /* 0x00008f005a087a23 */ /* 0x002fcc0000010805 */
[----:B------:R1:W2:Y:S02]  /*5490*/  MUFU.EX2 R227, R8 ;  /* 0x0000000800e37308 */ /* 0x0002a40000000800 */
[----:B-1----:R-:W-:Y:S01]  /*54a0*/  FFMA.FTZ R8, R87, c[0x0][0x23c], -R5 ;  /* 0x00008f0057087a23 */ /* 0x002fe20000010805 */
[----:B--2---:R-:W-:-:S05]  /*54b0*/  F2FP.BF16.PACK_AB R22, R227, R231 ;  /* 0x000000e7e316723e */ /* 0x004fca00000010ff */
[----:B------:R1:W-:Y:S02]  /*54c0*/  MUFU.EX2 R223, R8 ;  /* 0x0000000800df7308 */ /* 0x0003e40000000800 */
[----:B-1----:R-:W-:-:S05]  /*54d0*/  FMUL.FTZ R8, R3, c[0x0][0x23c] ;  /* 0x00008f0003087a20 */ /* 0x002fca0000410000 */
[----:B------:R-:W-:Y:S01]  /*54e0*/  FSEL R0, R8, RZ, P1 ;  /* 0x000000ff08007208 */ /* 0x000fe20000800000 */
[----:B------:R-:W-:-:S04]  /*54f0*/  FFMA.FTZ R8, R70, c[0x0][0x23c], -R5 ;  /* 0x00008f0046087a23 */ /* 0x000fc80000010805 */
[----:B------:R1:W-:Y:S01]  /*5500*/  MUFU.EX2 R16, R8 ;  /* 0x0000000800107308 */ /* 0x0003e20000000800 */
[--C-:B------:R-:W-:Y:S02]  /*5510*/  FFMA.FTZ R4, R95, c[0x0][0x23c], -R0.reuse ;  /* 0x00008f005f047a23 */ /* 0x100fe40000010800 */
[--C-:B------:R-:W-:Y:S02]  /*5520*/  FFMA.FTZ R162, R162, c[0x0][0x23c], -R0.reuse ;  /* 0x00008f00a2a27a23 */ /* 0x100fe40000010800 */
[----:B------:R-:W-:-:S03]  /*5530*/  FFMA.FTZ R163, R163, c[0x0][0x23c], -R0 ;  /* 0x00008f00a3a37a23 */ /* 0x000fc60000010800 */
[----:B------:R-:W-:Y:S01]  /*5540*/  MUFU.EX2 R130, R4 ;  /* 0x0000000400827308 */ /* 0x000fe20000000800 */
[----:B-1----:R-:W-:-:S07]  /*5550*/  FFMA.FTZ R8, R38, c[0x0][0x23c], -R0 ;  /* 0x00008f0026087a23 */ /* 0x002fce0000010800 */
[----:B------:R1:W-:Y:S08]  /*5560*/  MUFU.EX2 R4, R2 ;  /* 0x0000000200047308 */ /* 0x0003f00000000800 */
[----:B------:R2:W-:Y:S01]  /*5570*/  MUFU.EX2 R195, R8 ;  /* 0x0000000800c37308 */ /* 0x0005e20000000800 */
[----:B-1----:R-:W-:-:S07]  /*5580*/  FFMA.FTZ R2, R133, c[0x0][0x23c], -R7 ;  /* 0x00008f0085027a23 */ /* 0x002fce0000010807 */
[----:B------:R1:W-:Y:S01]  /*5590*/  MUFU.EX2 R241, R2 ;  /* 0x0000000200f17308 */ /* 0x0003e20000000800 */
[----:B--2---:R-:W-:Y:S02]  /*55a0*/  FFMA.FTZ R8, R39, c[0x0][0x23c], -R0 ;  /* 0x00008f0027087a23 */ /* 0x004fe40000010800 */
[----:B------:R-:W2:Y:S05]  /*55b0*/  LDSM.16.MT88.4 R36, [R218+0x8000] ;  /* 0x00800000da24783b */ /* 0x000eaa0000004200 */
[----:B------:R3:W4:Y:S01]  /*55c0*/  MUFU.EX2 R194, R8 ;  /* 0x0000000800c27308 */ /* 0x0007220000000800 */
[----:B-1----:R-:W-:-:S07]  /*55d0*/  FFMA.FTZ R2, R120, c[0x0][0x23c], -R7 ;  /* 0x00008f0078027a23 */ /* 0x002fce0000010807 */
[----:B------:R1:W-:Y:S01]  /*55e0*/  MUFU.EX2 R19, R2 ;  /* 0x0000000200137308 */ /* 0x0003e20000000800 */
[----:B---3--:R-:W-:Y:S01]  /*55f0*/  FFMA.FTZ R8, R116, c[0x0][0x23c], -R0 ;  /* 0x00008f0074087a23 */ /* 0x008fe20000010800 */
[----:B----4-:R-:W-:-:S06]  /*5600*/  F2FP.BF16.PACK_AB R21, R194, R195 ;  /* 0x000000c3c215723e */ /* 0x010fcc00000010ff */
[----:B------:R3:W-:Y:S01]  /*5610*/  MUFU.EX2 R80, R8 ;  /* 0x0000000800507308 */ /* 0x0007e20000000800 */
[----:B-1----:R-:W-:Y:S02]  /*5620*/  FFMA.FTZ R2, R151, c[0x0][0x23c], -R6 ;  /* 0x00008f0097027a23 */ /* 0x002fe40000010806 */
[----:B---3--:R-:W-:Y:S01]  /*5630*/  FFMA.FTZ R8, R117, c[0x0][0x23c], -R0 ;  /* 0x00008f0075087a23 */ /* 0x008fe20000010800 */
[----:B--2---:R-:W-:Y:S04]  /*5640*/  HMMA.16816.F32.BF16 R64, R24, R36, RZ ;  /* 0x000000241840723c */ /* 0x004fe800000418ff */
[----:B------:R1:W2:Y:S02]  /*5650*/  MUFU.EX2 R243, R8 ;  /* 0x0000000800f37308 */ /* 0x0002a40000000800 */
[----:B-1----:R-:W-:Y:S01]  /*5660*/  FFMA.FTZ R8, R88, c[0x0][0x23c], -R5 ;  /* 0x00008f0058087a23 */ /* 0x002fe20000010805 */
[----:B--2---:R-:W-:-:S05]  /*5670*/  F2FP.BF16.PACK_AB R23, R243, R80 ;  /* 0x00000050f317723e */ /* 0x004fca00000010ff */
[----:B------:R1:W2:Y:S02]  /*5680*/  MUFU.EX2 R230, R8 ;  /* 0x0000000800e67308 */ /* 0x0002a40000000800 */
[C---:B------:R-:W-:Y:S08]  /*5690*/  HMMA.16816.F32.BF16 R32, R20.reuse, R28, RZ ;  /* 0x0000001c1420723c */ /* 0x040ff000000418ff */
[----:B------:R-:W-:Y:S01]  /*56a0*/  HMMA.16816.F32.BF16 R60, R20, R40, RZ ;  /* 0x00000028143c723c */ /* 0x000fe200000418ff */
[----:B-1----:R-:W-:Y:S01]  /*56b0*/  FFMA.FTZ R8, R92, c[0x0][0x23c], -R0 ;  /* 0x00008f005c087a23 */ /* 0x002fe20000010800 */
[----:B--2---:R-:W-:-:S03]  /*56c0*/  F2FP.BF16.PACK_AB R10, R230, R16 ;  /* 0x00000010e60a723e */ /* 0x004fc600000010ff */
[----:B------:R1:W-:Y:S03]  /*56d0*/  MUFU.EX2 R222, R8 ;  /* 0x0000000800de7308 */ /* 0x0003e60000000800 */
[----:B------:R-:W-:Y:S01]  /*56e0*/  HMMA.16816.F32.BF16 R68, R20, R48, RZ ;  /* 0x000000301444723c */ /* 0x000fe200000418ff */
[----:B-1----:R-:W-:-:S04]  /*56f0*/  FFMA.FTZ R8, R94, c[0x0][0x23c], -R0 ;  /* 0x00008f005e087a23 */ /* 0x002fc80000010800 */
[----:B------:R1:W2:Y:S02]  /*5700*/  MUFU.EX2 R242, R8 ;  /* 0x0000000800f27308 */ /* 0x0002a40000000800 */
[----:B-1----:R-:W-:Y:S01]  /*5710*/  FFMA.FTZ R8, R93, c[0x0][0x23c], -R0 ;  /* 0x00008f005d087a23 */ /* 0x002fe20000010800 */
[----:B--2---:R-:W-:-:S05]  /*5720*/  F2FP.BF16.PACK_AB R9, R242, R222 ;  /* 0x000000def209723e */ /* 0x004fca00000010ff */
[----:B------:R1:W2:Y:S02]  /*5730*/  MUFU.EX2 R81, R8 ;  /* 0x0000000800517308 */ /* 0x0002a40000000800 */
[----:B-1----:R-:W-:Y:S02]  /*5740*/  F2FP.BF16.PACK_AB R8, R139, R223 ;  /* 0x000000df8b08723e */ /* 0x002fe400000010ff */
[----:B--2---:R-:W-:-:S07]  /*5750*/  F2FP.BF16.PACK_AB R11, R130, R81 ;  /* 0x00000051820b723e */ /* 0x004fce00000010ff */
[C---:B------:R-:W-:Y:S01]  /*5760*/  HMMA.16816.F32.BF16 R96, R8.reuse, R56, R32 ;  /* 0x000000380860723c */ /* 0x040fe20000041820 */
[----:B------:R-:W1:Y:S06]  /*5770*/  LDSM.16.MT88.4 R32, [R218+0x8800] ;  /* 0x00880000da20783b */ /* 0x000e6c0000004200 */
[----:B------:R-:W-:Y:S01]  /*5780*/  MOV R57, R81 ;  /* 0x0000005100397202 */ /* 0x000fe20000000f00 */
[----:B------:R-:W-:Y:S01]  /*5790*/  HMMA.16816.F32.BF16 R88, R8, R52, R60 ;  /* 0x000000340858723c */ /* 0x000fe2000004183c */
[----:B------:R-:W-:-:S06]  /*57a0*/  IMAD.MOV.U32 R56, RZ, RZ, R80 ;  /* 0x000000ffff387224 */ /* 0x000fcc00078e0050 */
[----:B------:R-:W-:Y:S01]  /*57b0*/  MOV R53, R83 ;  /* 0x0000005300357202 */ /* 0x000fe20000000f00 */
[----:B------:R-:W-:Y:S01]  /*57c0*/  HMMA.16816.F32.BF16 R60, R20, R36, RZ ;  /* 0x00000024143c723c */ /* 0x000fe200000418ff */
[----:B------:R-:W-:Y:S01]  /*57d0*/  IMAD.MOV.U32 R52, RZ, RZ, R82 ;  /* 0x000000ffff347224 */ /* 0x000fe200078e0052 */
[----:B------:R2:W3:Y:S05]  /*57e0*/  MUFU.EX2 R37, R2 ;  /* 0x0000000200257308 */ /* 0x0004ea0000000800 */
[----:B------:R-:W-:Y:S01]  /*57f0*/  IMAD.MOV.U32 R36, RZ, RZ, R84 ;  /* 0x000000ffff247224 */ /* 0x000fe200078e0054 */
[----:B------:R-:W-:Y:S01]  /*5800*/  HMMA.16816.F32.BF16 R104, R8, R44, R68 ;  /* 0x0000002c0868723c */ /* 0x000fe20000041844 */
[----:B--2---:R-:W-:-:S04]  /*5810*/  FFMA.FTZ R2, R150, c[0x0][0x23c], -R6 ;  /* 0x00008f0096027a23 */ /* 0x004fc80000010806 */
[----:B------:R2:W-:Y:S11]  /*5820*/  MUFU.EX2 R240, R2 ;  /* 0x0000000200f07308 */ /* 0x0005f60000000800 */
[----:B-1----:R-:W-:Y:S08]  /*5830*/  HMMA.16816.F32.BF16 R112, R8, R32, R60 ;  /* 0x000000200870723c */ /* 0x002ff0000004183c */
[----:B------:R-:W-:Y:S01]  /*5840*/  HMMA.16816.F32.BF16 R60, R20, R30, RZ ;  /* 0x0000001e143c723c */ /* 0x000fe200000418ff */
[----:B--2---:R-:W-:Y:S01]  /*5850*/  FFMA.FTZ R2, R122, c[0x0][0x23c], -R6 ;  /* 0x00008f007a027a23 */ /* 0x004fe20000010806 */
[----:B---3--:R-:W-:-:S06]  /*5860*/  MOV R122, R37 ;  /* 0x00000025007a7202 */ /* 0x008fcc0000000f00 */
[----:B------:R-:W-:Y:S01]  /*5870*/  HMMA.16816.F32.BF16 R116, R12, R32, R64 ;  /* 0x000000200c74723c */ /* 0x000fe20000041840 */
[----:B------:R1:W-:Y:S01]  /*5880*/  MUFU.EX2 R131, R2 ;  /* 0x0000000200837308 */ /* 0x0003e20000000800 */
[----:B------:R-:W-:Y:S01]  /*5890*/  MOV R37, R56 ;  /* 0x0000003800257202 */ /* 0x000fe20000000f00 */
[----:B------:R-:W-:Y:S01]  /*58a0*/  IMAD.MOV.U32 R56, RZ, RZ, R57 ;  /* 0x000000ffff387224 */ /* 0x000fe200078e0039 */
[----:B------:R-:W-:Y:S01]  /*58b0*/  MOV R57, R52 ;  /* 0x0000003400397202 */ /* 0x000fe20000000f00 */
[----:B------:R-:W-:Y:S01]  /*58c0*/  IMAD.MOV.U32 R52, RZ, RZ, R53 ;  /* 0x000000ffff347224 */ /* 0x000fe200078e0035 */
[----:B------:R-:W-:Y:S02]  /*58d0*/  MOV R53, R130 ;  /* 0x0000008200357202 */ /* 0x000fe40000000f00 */
[----:B------:R-:W-:Y:S01]  /*58e0*/  HMMA.16816.F32.BF16 R64, R20, R42, RZ ;  /* 0x0000002a1440723c */ /* 0x000fe200000418ff */
[----:B------:R-:W-:Y:S01]  /*58f0*/  MOV R151, R56 ;  /* 0x0000003800977202 */ /* 0x000fe20000000f00 */
[----:B------:R-:W-:Y:S01]  /*5900*/  IMAD.MOV.U32 R120, RZ, RZ, R57 ;  /* 0x000000ffff787224 */ /* 0x000fe200078e0039 */
[----:B------:R-:W-:Y:S01]  /*5910*/  MOV R133, R52 ;  /* 0x0000003400857202 */ /* 0x000fe20000000f00 */
[----:B------:R-:W-:-:S04]  /*5920*/  IMAD.MOV.U32 R148, RZ, RZ, R53 ;  /* 0x000000ffff947224 */ /* 0x000fc800078e0035 */
[----:B------:R-:W-:Y:S01]  /*5930*/  HMMA.16816.F32.BF16 R80, R8, R58, R60 ;  /* 0x0000003a0850723c */ /* 0x000fe2000004183c */
[----:B-1----:R-:W-:-:S07]  /*5940*/  FFMA.FTZ R2, R121, c[0x0][0x23c], -R6 ;  /* 0x00008f0079027a23 */ /* 0x002fce0000010806 */
[C---:B------:R-:W-:Y:S08]  /*5950*/  HMMA.16816.F32.BF16 R60, R20.reuse, R50, RZ ;  /* 0x00000032143c723c */ /* 0x040ff000000418ff */
[----:B------:R-:W-:Y:S08]  /*5960*/  HMMA.16816.F32.BF16 R20, R20, R38, RZ ;  /* 0x000000261414723c */ /* 0x000ff000000418ff */
[C---:B------:R-:W-:Y:S08]  /*5970*/  HMMA.16816.F32.BF16 R64, R8.reuse, R54, R64 ;  /* 0x000000360840723c */ /* 0x040ff00000041840 */
[C---:B------:R-:W-:Y:S08]  /*5980*/  HMMA.16816.F32.BF16 R84, R8.reuse, R46, R60 ;  /* 0x0000002e0854723c */ /* 0x040ff0000004183c */
[----:B------:R-:W-:Y:S01]  /*5990*/  HMMA.16816.F32.BF16 R92, R8, R34, R20 ;  /* 0x00000022085c723c */ /* 0x000fe20000041814 */
[----:B------:R1:W2:Y:S01]  /*59a0*/  MUFU.EX2 R8, R2 ;  /* 0x0000000200087308 */ /* 0x0002a20000000800 */
[----:B------:R-:W3:Y:S06]  /*59b0*/  LDSM.16.MT88.4 R20, [R216+0x9000] ;  /* 0x00900000d814783b */ /* 0x000eec0000004200 */
[C---:B------:R-:W-:Y:S08]  /*59c0*/  HMMA.16816.F32.BF16 R40, R24.reuse, R42, RZ ;  /* 0x0000002a1828723c */ /* 0x040ff000000418ff */
[----:B------:R-:W-:Y:S01]  /*59d0*/  HMMA.16816.F32.BF16 R28, R24, R30, RZ ;  /* 0x0000001e181c723c */ /* 0x000fe200000418ff */
[----:B-1----:R-:W-:-:S04]  /*59e0*/  FFMA.FTZ R2, R165, c[0x0][0x23c], -R5 ;  /* 0x00008f00a5027a23 */ /* 0x002fc80000010805 */
[----:B------:R1:W-:Y:S03]  /*59f0*/  MUFU.EX2 R121, R2 ;  /* 0x0000000200797308 */ /* 0x0003e60000000800 */
[C---:B------:R-:W-:Y:S08]  /*5a00*/  HMMA.16816.F32.BF16 R48, R24.reuse, R50, RZ ;  /* 0x000000321830723c */ /* 0x040ff000000418ff */
[----:B------:R-:W-:Y:S01]  /*5a10*/  HMMA.16816.F32.BF16 R24, R24, R38, RZ ;  /* 0x000000261818723c */ /* 0x000fe200000418ff */
[----:B-1----:R-:W-:-:S07]  /*5a20*/  FFMA.FTZ R2, R149, c[0x0][0x23c], -R5 ;  /* 0x00008f0095027a23 */ /* 0x002fce0000010805 */
[C---:B------:R-:W-:Y:S01]  /*5a30*/  HMMA.16816.F32.BF16 R40, R12.reuse, R54, R40 ;  /* 0x000000360c28723c */ /* 0x040fe20000041828 */
[----:B------:R1:W4:Y:S07]  /*5a40*/  MUFU.EX2 R32, R2 ;  /* 0x0000000200207308 */ /* 0x00032e0000000800 */
[C---:B------:R-:W-:Y:S08]  /*5a50*/  HMMA.16816.F32.BF16 R28, R12.reuse, R58, R28 ;  /* 0x0000003a0c1c723c */ /* 0x040ff0000004181c */
[----:B------:R-:W-:Y:S01]  /*5a60*/  HMMA.16816.F32.BF16 R48, R12, R46, R48 ;  /* 0x0000002e0c30723c */ /* 0x000fe20000041830 */
[----:B-1----:R-:W-:-:S02]  /*5a70*/  FFMA.FTZ R2, R132, c[0x0][0x23c], -R5 ;  /* 0x00008f0084027a23 */ /* 0x002fc40000010805 */
[----:B--2---:R-:W-:Y:S01]  /*5a80*/  IMAD.MOV.U32 R132, RZ, RZ, R8 ;  /* 0x000000ffff847224 */ /* 0x004fe200078e0008 */
[----:B----4-:R-:W-:Y:S01]  /*5a90*/  F2FP.BF16.PACK_AB R8, R32, R121 ;  /* 0x000000792008723e */ /* 0x010fe200000010ff */
[----:B------:R1:W-:Y:S03]  /*5aa0*/  MUFU.EX2 R130, R2 ;  /* 0x0000000200827308 */ /* 0x0003e60000000800 */
[----:B------:R-:W-:Y:S07]  /*5ab0*/  HMMA.16816.F32.BF16 R24, R12, R34, R24 ;  /* 0x000000220c18723c */ /* 0x000fee0000041818 */
[----:B------:R-:W-:-:S02]  /*5ac0*/  F2FP.BF16.PACK_AB R12, R4, R226 ;  /* 0x000000e2040c723e */ /* 0x000fc400000010ff */
[----:B------:R-:W-:Y:S02]  /*5ad0*/  F2FP.BF16.PACK_AB R14, R19, R241 ;  /* 0x000000f1130e723e */ /* 0x000fe400000010ff */
[----:B------:R-:W-:Y:S01]  /*5ae0*/  F2FP.BF16.PACK_AB R15, R132, R131 ;  /* 0x00000083840f723e */ /* 0x000fe200000010ff */
[----:B-1----:R-:W-:-:S04]  /*5af0*/  FFMA.FTZ R2, R123, c[0x0][0x23c], -R5 ;  /* 0x00008f007b027a23 */ /* 0x002fc80000010805 */
[----:B------:R1:W2:Y:S02]  /*5b00*/  MUFU.EX2 R149, R2 ;  /* 0x0000000200957308 */ /* 0x0002a40000000800 */
[----:B-1----:R-:W-:Y:S01]  /*5b10*/  FFMA.FTZ R2, R167, c[0x0][0x23c], -R0 ;  /* 0x00008f00a7027a23 */ /* 0x002fe20000010800 */
[----:B--2---:R-:W-:Y:S02]  /*5b20*/  F2FP.BF16.PACK_AB R10, R149, R130 ;  /* 0x00000082950a723e */ /* 0x004fe400000010ff */
[----:B------:R-:W-:-:S03]  /*5b30*/  MOV R167, R230 ;  /* 0x000000e600a77202 */ /* 0x000fc60000000f00 */
[----:B------:R1:W-:Y:S02]  /*5b40*/  MUFU.EX2 R123, R2 ;  /* 0x00000002007b7308 */ /* 0x0003e40000000800 */
[----:B-1----:R-:W-:Y:S02]  /*5b50*/  FFMA.FTZ R2, R164, c[0x0][0x23c], -R0 ;  /* 0x00008f00a4027a23 */ /* 0x002fe40000010800 */
[----:B------:R-:W-:-:S04]  /*5b60*/  IMAD.MOV.U32 R164, RZ, RZ, R36 ;  /* 0x000000ffffa47224 */ /* 0x000fc800078e0024 */
[----:B------:R1:W2:Y:S02]  /*5b70*/  MUFU.EX2 R150, R2 ;  /* 0x0000000200967308 */ /* 0x0002a40000000800 */
[----:B-1----:R-:W-:Y:S01]  /*5b80*/  FFMA.FTZ R2, R138, c[0x0][0x23c], -R0 ;  /* 0x00008f008a027a23 */ /* 0x002fe20000010800 */
[----:B------:R-:W-:Y:S02]  /*5b90*/  MOV R138, R129 ;  /* 0x00000081008a7202 */ /* 0x000fe40000000f00 */
[----:B--2---:R-:W-:-:S03]  /*5ba0*/  F2FP.BF16.PACK_AB R9, R150, R123 ;  /* 0x0000007b9609723e */ /* 0x004fc600000010ff */
[----:B------:R1:W-:Y:S02]  /*5bb0*/  MUFU.EX2 R129, R2 ;  /* 0x0000000200817308 */ /* 0x0003e40000000800 */
[----:B-1----:R-:W-:Y:S02]  /*5bc0*/  FFMA.FTZ R2, R137, c[0x0][0x23c], -R0 ;  /* 0x00008f0089027a23 */ /* 0x002fe40000010800 */
[----:B------:R-:W-:-:S04]  /*5bd0*/  IMAD.MOV.U32 R137, RZ, RZ, R240 ;  /* 0x000000ffff897224 */ /* 0x000fc800078e00f0 */
[----:B------:R-:W1:Y:S01]  /*5be0*/  MUFU.EX2 R240, R2 ;  /* 0x0000000200f07308 */ /* 0x000e620000000800 */
[----:B------:R-:W-:-:S07]  /*5bf0*/  F2FP.BF16.PACK_AB R13, R137, R122 ;  /* 0x0000007a890d723e */ /* 0x000fce00000010ff */
[----:B---3--:R-:W-:Y:S01]  /*5c00*/  HMMA.16816.F32.BF16 R72, R12, R20, R76 ;  /* 0x000000140c48723c */ /* 0x008fe2000004184c */
[----:B-1----:R-:W-:Y:S01]  /*5c10*/  F2FP.BF16.PACK_AB R11, R240, R129 ;  /* 0x00000081f00b723e */ /* 0x002fe200000010ff */
[----:B------:R-:W-:-:S06]  /*5c20*/  FFMA.FTZ R2, R198, c[0x0][0x23c], -R7 ;  /* 0x00008f00c6027a23 */ /* 0x000fcc0000010807 */
[----:B------:R-:W-:Y:S01]  /*5c30*/  HMMA.16816.F32.BF16 R52, R12, R22, R40 ;  /* 0x000000160c34723c */ /* 0x000fe20000041828 */
[----:B------:R1:W-:Y:S07]  /*5c40*/  MUFU.EX2 R166, R2 ;  /* 0x0000000200a67308 */ /* 0x0003ee0000000800 */
[C---:B------:R-:W-:Y:S07]  /*5c50*/  HMMA.16816.F32.BF16 R76, R8.reuse, R20, R88 ;  /* 0x00000014084c723c */ /* 0x040fee0000041858 */
[----:B------:R-:W-:Y:S01]  /*5c60*/  MOV R91, R32 ;  /* 0x00000020005b7202 */ /* 0x000fe20000000f00 */
[----:B------:R-:W-:Y:S01]  /*5c70*/  HMMA.16816.F32.BF16 R68, R8, R22, R64 ;  /* 0x000000160844723c */ /* 0x000fe20000041840 */
[----:B------:R-:W2:Y:S01]  /*5c80*/  LDSM.16.MT88.4 R20, [R219+0x9000] ;  /* 0x00900000db14783b */ /* 0x000ea20000004200 */
[----:B------:R-:W-:-:S02]  /*5c90*/  IMAD.MOV.U32 R90, RZ, RZ, R37 ;  /* 0x000000ffff5a7224 */ /* 0x000fc400078e0025 */
[----:B-1----:R-:W-:-:S04]  /*5ca0*/  FFMA.FTZ R2, R180, c[0x0][0x23c], -R7 ;  /* 0x00008f00b4027a23 */ /* 0x002fc80000010807 */
[-C--:B--2---:R-:W-:Y:S01]  /*5cb0*/  HMMA.16816.F32.BF16 R64, R12, R20.reuse, R100 ;  /* 0x000000140c40723c */ /* 0x084fe20000041864 */
[----:B------:R1:W-:Y:S07]  /*5cc0*/  MUFU.EX2 R103, R2 ;  /* 0x0000000200677308 */ /* 0x0003ee0000000800 */
[C---:B------:R-:W-:Y:S08]  /*5cd0*/  HMMA.16816.F32.BF16 R60, R8.reuse, R20, R96 ;  /* 0x00000014083c723c */ /* 0x040ff00000041860 */
[----:B------:R-:W-:Y:S01]  /*5ce0*/  HMMA.16816.F32.BF16 R56, R8, R22, R80 ;  /* 0x000000160838723c */ /* 0x000fe20000041850 */
[--C-:B-1----:R-:W-:Y:S01]  /*5cf0*/  FFMA.FTZ R2, R161, c[0x0][0x23c], -R7.reuse ;  /* 0x00008f00a1027a23 */ /* 0x102fe20000010807 */
[----:B------:R-:W-:Y:S01]  /*5d00*/  MOV R161, R133 ;  /* 0x0000008500a17202 */ /* 0x000fe20000000f00 */
[----:B------:R-:W-:-:S02]  /*5d10*/  FFMA.FTZ R133, R200, c[0x0][0x23c], -R7 ;  /* 0x00008f00c8857a23 */ /* 0x000fc40000010807 */
[----:B------:R1:W-:Y:S03]  /*5d20*/  MUFU.EX2 R180, R2 ;  /* 0x0000000200b47308 */ /* 0x0003e60000000800 */
[----:B------:R-:W-:Y:S01]  /*5d30*/  HMMA.16816.F32.BF16 R32, R12, R22, R28 ;  /* 0x000000160c20723c */ /* 0x000fe2000004181c */
[----:B------:R-:W2:Y:S01]  /*5d40*/  LDSM.16.MT88.4 R20, [R217+0x9000] ;  /* 0x00900000d914783b */ /* 0x000ea20000004200 */
[----:B-1----:R-:W-:Y:S02]  /*5d50*/  FFMA.FTZ R2, R144, c[0x0][0x23c], -R7 ;  /* 0x00008f0090027a23 */ /* 0x002fe40000010807 */
[----:B------:R-:W-:Y:S02]  /*5d60*/  IMAD.MOV.U32 R144, RZ, RZ, R243 ;  /* 0x000000ffff907224 */ /* 0x000fe400078e00f3 */
[----:B------:R1:W-:Y:S02]  /*5d70*/  MUFU.EX2 R88, R2 ;  /* 0x0000000200587308 */ /* 0x0003e40000000800 */
[----:B-1----:R-:W-:-:S06]  /*5d80*/  FFMA.FTZ R2, R183, c[0x0][0x23c], -R6 ;  /* 0x00008f00b7027a23 */ /* 0x002fcc0000010806 */
[----:B------:R1:W-:Y:S01]  /*5d90*/  MUFU.EX2 R165, R2 ;  /* 0x0000000200a57308 */ /* 0x0003e20000000800 */
[-C--:B--2---:R-:W-:Y:S08]  /*5da0*/  HMMA.16816.F32.BF16 R44, R12, R20.reuse, R108 ;  /* 0x000000140c2c723c */ /* 0x084ff0000004186c */
[----:B------:R-:W-:Y:S01]  /*5db0*/  HMMA.16816.F32.BF16 R40, R8, R20, R104 ;  /* 0x000000140828723c */ /* 0x000fe20000041868 */
[----:B-1----:R-:W-:-:S07]  /*5dc0*/  FFMA.FTZ R2, R182, c[0x0][0x23c], -R6 ;  /* 0x00008f00b6027a23 */ /* 0x002fce0000010806 */
[-C--:B------:R-:W-:Y:S01]  /*5dd0*/  HMMA.16816.F32.BF16 R36, R8, R22.reuse, R84 ;  /* 0x000000160824723c */ /* 0x080fe20000041854 */
[----:B------:R1:W2:Y:S07]  /*5de0*/  MUFU.EX2 R230, R2 ;  /* 0x0000000200e67308 */ /* 0x0002ae0000000800 */
[----:B------:R-:W-:Y:S01]  /*5df0*/  HMMA.16816.F32.BF16 R48, R12, R22, R48 ;  /* 0x000000160c30723c */ /* 0x000fe20000041830 */
[----:B------:R-:W3:Y:S01]  /*5e00*/  LDSM.16.MT88.4 R20, [R218+0x9000] ;  /* 0x00900000da14783b */ /* 0x000ee20000004200 */
[----:B-1----:R-:W-:Y:S01]  /*5e10*/  FFMA.FTZ R2, R147, c[0x0][0x23c], -R6 ;  /* 0x00008f0093027a23 */ /* 0x002fe20000010806 */
[----:B------:R-:W-:Y:S01]  /*5e20*/  MOV R147, R138 ;  /* 0x0000008a00937202 */ /* 0x000fe20000000f00 */
[----:B------:R-:W-:-:S02]  /*5e30*/  FFMA.FTZ R138, R204, c[0x0][0x23c], -R7 ;  /* 0x00008f00cc8a7a23 */ /* 0x000fc40000010807 */
[----:B------:R1:W-:Y:S01]  /*5e40*/  MUFU.EX2 R183, R2 ;  /* 0x0000000200b77308 */ /* 0x0003e20000000800 */
[--C-:B------:R-:W-:Y:S02]  /*5e50*/  FFMA.FTZ R204, R140, c[0x0][0x23c], -R6.reuse ;  /* 0x00008f008ccc7a23 */ /* 0x100fe40000010806 */
[----:B------:R-:W-:Y:S02]  /*5e60*/  FFMA.FTZ R140, R176, c[0x0][0x23c], -R5 ;  /* 0x00008f00b08c7a23 */ /* 0x000fe40000010805 */
[----:B-1----:R-:W-:-:S04]  /*5e70*/  FFMA.FTZ R2, R145, c[0x0][0x23c], -R6 ;  /* 0x00008f0091027a23 */ /* 0x002fc80000010806 */
[----:B------:R1:W-:Y:S01]  /*5e80*/  MUFU.EX2 R89, R2 ;  /* 0x0000000200597308 */ /* 0x0003e20000000800 */
[----:B---3--:R-:W-:Y:S01]  /*5e90*/  HMMA.16816.F32.BF16 R80, R8, R22, R92 ;  /* 0x000000160850723c */ /* 0x008fe2000004185c */
[----:B-1----:R-:W-:-:S07]  /*5ea0*/  FFMA.FTZ R2, R197, c[0x0][0x23c], -R5 ;  /* 0x00008f00c5027a23 */ /* 0x002fce0000010805 */
[-C--:B------:R-:W-:Y:S01]  /*5eb0*/  HMMA.16816.F32.BF16 R28, R12, R20.reuse, R116 ;  /* 0x000000140c1c723c */ /* 0x080fe20000041874 */
[----:B--2---:R-:W-:Y:S02]  /*5ec0*/  IMAD.MOV.U32 R197, RZ, RZ, R230 ;  /* 0x000000ffffc57224 */ /* 0x004fe400078e00e6 */
[----:B------:R1:W-:Y:S04]  /*5ed0*/  MUFU.EX2 R230, R2 ;  /* 0x0000000200e67308 */ /* 0x0003e80000000800 */
[----:B------:R-:W-:Y:S01]  /*5ee0*/  IMAD.MOV.U32 R117, RZ, RZ, R90 ;  /* 0x000000ffff757224 */ /* 0x000fe200078e005a */
[----:B------:R-:W-:Y:S01]  /*5ef0*/  HMMA.16816.F32.BF16 R84, R8, R20, R112 ;  /* 0x000000140854723c */ /* 0x000fe20000041870 */
[----:B------:R-:W-:Y:S01]  /*5f00*/  MOV R118, R91 ;  /* 0x0000005b00767202 */ /* 0x000fe20000000f00 */
[----:B------:R-:W-:-:S02]  /*5f10*/  IMAD.MOV.U32 R116, RZ, RZ, R150 ;  /* 0x000000ffff747224 */ /* 0x000fc400078e0096 */
[----:B------:R-:W-:Y:S02]  /*5f20*/  IMAD.MOV.U32 R119, RZ, RZ, R137 ;  /* 0x000000ffff777224 */ /* 0x000fe400078e0089 */
[----:B------:R-:W-:Y:S01]  /*5f30*/  FFMA.FTZ R137, R202, c[0x0][0x23c], -R7 ;  /* 0x00008f00ca897a23 */ /* 0x000fe20000010807 */
[----:B------:R-:W-:Y:S01]  /*5f40*/  MOV R176, R116 ;  /* 0x0000007400b07202 */ /* 0x000fe20000000f00 */
[----:B------:R-:W-:Y:S01]  /*5f50*/  HMMA.16816.F32.BF16 R24, R12, R22, R24 ;  /* 0x000000160c18723c */ /* 0x000fe20000041818 */
[----:B------:R-:W2:Y:S01]  /*5f60*/  LDSM.16.MT88.4 R20, [R216+0x9800] ;  /* 0x00980000d814783b */ /* 0x000ea20000004200 */
[----:B------:R-:W-:Y:S01]  /*5f70*/  IMAD.MOV.U32 R116, RZ, RZ, R117 ;  /* 0x000000ffff747224 */ /* 0x000fe200078e0075 */
[----:B------:R-:W-:Y:S01]  /*5f80*/  MOV R117, R118 ;  /* 0x0000007600757202 */ /* 0x000fe20000000f00 */
[----:B-1----:R-:W-:Y:S01]  /*5f90*/  FFMA.FTZ R2, R181, c[0x0][0x23c], -R5 ;  /* 0x00008f00b5027a23 */ /* 0x002fe20000010805 */
[----:B------:R-:W-:Y:S01]  /*5fa0*/  MOV R181, R103 ;  /* 0x0000006700b57202 */ /* 0x000fe20000000f00 */
[----:B------:R-:W-:Y:S01]  /*5fb0*/  FFMA.FTZ R150, R127, c[0x0][0x23c], -R7 ;  /* 0x00008f007f967a23 */ /* 0x000fe20000010807 */
[----:B------:R-:W-:Y:S01]  /*5fc0*/  F2FP.BF16.PACK_AB R13, R197, R165 ;  /* 0x000000a5c50d723e */ /* 0x000fe200000010ff */
[----:B------:R1:W3:Y:S01]  /*5fd0*/  MUFU.EX2 R182, R2 ;  /* 0x0000000200b67308 */ /* 0x0002e20000000800 */
[----:B------:R-:W-:-:S02]  /*5fe0*/  F2FP.BF16.PACK_AB R12, R181, R166 ;  /* 0x000000a6b50c723e */ /* 0x000fc400000010ff */
[----:B------:R-:W-:Y:S01]  /*5ff0*/  MOV R118, R119 ;  /* 0x0000007700767202 */ /* 0x000fe20000000f00 */
[----:B------:R-:W-:Y:S02]  /*6000*/  IMAD.MOV.U32 R119, RZ, RZ, R4 ;  /* 0x000000ffff777224 */ /* 0x000fe400078e0004 */
[----:B------:R-:W-:Y:S02]  /*6010*/  FFMA.FTZ R4, R251, c[0x0][0x23c], -R0 ;  /* 0x00008f00fb047a23 */ /* 0x000fe40000010800 */
[----:B-1----:R-:W-:Y:S01]  /*6020*/  FFMA.FTZ R2, R157, c[0x0][0x23c], -R5 ;  /* 0x00008f009d027a23 */ /* 0x002fe20000010805 */
[----:B---3--:R-:W-:Y:S02]  /*6030*/  F2FP.BF16.PACK_AB R8, R182, R230 ;  /* 0x000000e6b608723e */ /* 0x008fe400000010ff */
[----:B------:R-:W-:Y:S01]  /*6040*/  MOV R157, R149 ;  /* 0x00000095009d7202 */ /* 0x000fe20000000f00 */
[----:B------:R1:W-:Y:S01]  /*6050*/  MUFU.EX2 R93, R2 ;  /* 0x00000002005d7308 */ /* 0x0003e20000000800 */
[----:B------:R-:W-:-:S02]  /*6060*/  FFMA.FTZ R149, R152, c[0x0][0x23c], -R7 ;  /* 0x00008f0098957a23 */ /* 0x000fc40000010807 */
[----:B------:R-:W-:Y:S02]  /*6070*/  FFMA.FTZ R152, R177, c[0x0][0x23c], -R6 ;  /* 0x00008f00b1987a23 */ /* 0x000fe40000010806 */
[----:B-1----:R-:W-:-:S04]  /*6080*/  FFMA.FTZ R2, R156, c[0x0][0x23c], -R5 ;  /* 0x00008f009c027a23 */ /* 0x002fc80000010805 */
[----:B------:R1:W3:Y:S02]  /*6090*/  MUFU.EX2 R156, R2 ;  /* 0x00000002009c7308 */ /* 0x0002e40000000800 */
[----:B-1----:R-:W-:Y:S01]  /*60a0*/  FFMA.FTZ R2, R199, c[0x0][0x23c], -R0 ;  /* 0x00008f00c7027a23 */ /* 0x002fe20000010800 */
[----:B---3--:R-:W-:-:S05]  /*60b0*/  F2FP.BF16.PACK_AB R10, R156, R93 ;  /* 0x0000005d9c0a723e */ /* 0x008fca00000010ff */
[----:B------:R1:W-:Y:S02]  /*60c0*/  MUFU.EX2 R199, R2 ;  /* 0x0000000200c77308 */ /* 0x0003e40000000800 */
[----:B-1----:R-:W-:Y:S02]  /*60d0*/  FFMA.FTZ R2, R196, c[0x0][0x23c], -R0 ;  /* 0x00008f00c4027a23 */ /* 0x002fe40000010800 */
[----:B------:R-:W-:-:S04]  /*60e0*/  IMAD.MOV.U32 R196, RZ, RZ, R89 ;  /* 0x000000ffffc47224 */ /* 0x000fc800078e0059 */
[----:B------:R1:W3:Y:S01]  /*60f0*/  MUFU.EX2 R198, R2 ;  /* 0x0000000200c67308 */ /* 0x0002e20000000800 */
[----:B------:R-:W-:Y:S01]  /*6100*/  F2FP.BF16.PACK_AB R15, R196, R183 ;  /* 0x000000b7c40f723e */ /* 0x000fe200000010ff */
[----:B-1----:R-:W-:Y:S01]  /*6110*/  FFMA.FTZ R2, R170, c[0x0][0x23c], -R0 ;  /* 0x00008f00aa027a23 */ /* 0x002fe20000010800 */
[----:B------:R-:W-:Y:S02]  /*6120*/  MOV R170, R88 ;  /* 0x0000005800aa7202 */ /* 0x000fe40000000f00 */
[----:B---3--:R-:W-:-:S03]  /*6130*/  F2FP.BF16.PACK_AB R9, R198, R199 ;  /* 0x000000c7c609723e */ /* 0x008fc600000010ff */
[----:B------:R1:W-:Y:S01]  /*6140*/  MUFU.EX2 R92, R2 ;  /* 0x00000002005c7308 */ /* 0x0003e20000000800 */
[----:B------:R-:W-:-:S07]  /*6150*/  F2FP.BF16.PACK_AB R14, R170, R180 ;  /* 0x000000b4aa0e723e */ /* 0x000fce00000010ff */
[----:B--2---:R-:W-:Y:S01]  /*6160*/  HMMA.16816.F32.BF16 R108, R12, R20, R72 ;  /* 0x000000140c6c723c */ /* 0x004fe20000041848 */
[----:B-1----:R-:W-:-:S07]  /*6170*/  FFMA.FTZ R2, R168, c[0x0][0x23c], -R0 ;  /* 0x00008f00a8027a23 */ /* 0x002fce0000010800 */
[----:B------:R-:W-:Y:S01]  /*6180*/  HMMA.16816.F32.BF16 R96, R12, R22, R52 ;  /* 0x000000160c60723c */ /* 0x000fe20000041834 */
[----:B------:R-:W-:Y:S01]  /*6190*/  MOV R168, R164 ;  /* 0x000000a400a87202 */ /* 0x000fe20000000f00 */
[----:B------:R-:W-:Y:S01]  /*61a0*/  FFMA.FTZ R164, R143, c[0x0][0x23c], -R7 ;  /* 0x00008f008fa47a23 */ /* 0x000fe20000010807 */
[----:B------:R-:W1:Y:S01]  /*61b0*/  MUFU.EX2 R145, R2 ;  /* 0x0000000200917308 */ /* 0x000e620000000800 */
[----:B------:R-:W-:Y:S01]  /*61c0*/  FFMA.FTZ R143, R175, c[0x0][0x23c], -R5 ;  /* 0x00008f00af8f7a23 */ /* 0x000fe20000010805 */
[----:B-1----:R-:W-:Y:S01]  /*61d0*/  F2FP.BF16.PACK_AB R11, R145, R92 ;  /* 0x0000005c910b723e */ /* 0x002fe200000010ff */
[----:B------:R-:W-:-:S06]  /*61e0*/  FFMA.FTZ R2, R244, c[0x0][0x23c], -R7 ;  /* 0x00008f00f4027a23 */ /* 0x000fcc0000010807 */
[C---:B------:R-:W-:Y:S08]  /*61f0*/  HMMA.16816.F32.BF16 R104, R8.reuse, R20, R76 ;  /* 0x000000140868723c */ /* 0x040ff0000004184c */
[----:B------:R-:W-:Y:S01]  /*6200*/  HMMA.16816.F32.BF16 R100, R8, R22, R68 ;  /* 0x000000160864723c */ /* 0x000fe20000041844 */
[----:B------:R-:W1:Y:S07]  /*6210*/  LDSM.16.MT88.4 R20, [R219+0x9800] ;  /* 0x00980000db14783b */ /* 0x000e6e0000004200 */
[-C--:B-1----:R-:W-:Y:S07]  /*6220*/  HMMA.16816.F32.BF16 R88, R12, R20.reuse, R64 ;  /* 0x000000140c58723c */ /* 0x082fee0000041840 */
[----:B------:R-:W-:Y:S01]  /*6230*/  IMAD.MOV.U32 R66, RZ, RZ, R167 ;  /* 0x000000ffff427224 */ /* 0x000fe200078e00a7 */
[C---:B------:R-:W-:Y:S01]  /*6240*/  HMMA.16816.F32.BF16 R76, R8.reuse, R20, R60 ;  /* 0x00000014084c723c */ /* 0x040fe2000004183c */
[----:B------:R-:W-:Y:S01]  /*6250*/  MOV R167, R242 ;  /* 0x000000f200a77202 */ /* 0x000fe20000000f00 */
[----:B------:R-:W-:Y:S01]  /*6260*/  IMAD.MOV.U32 R64, RZ, RZ, R148 ;  /* 0x000000ffff407224 */ /* 0x000fe200078e0094 */
[----:B------:R-:W-:Y:S01]  /*6270*/  MOV R65, R151 ;  /* 0x0000009700417202 */ /* 0x000fe20000000f00 */
[--C-:B------:R-:W-:Y:S01]  /*6280*/  FFMA.FTZ R148, R172, c[0x0][0x23c], -R7.reuse ;  /* 0x00008f00ac947a23 */ /* 0x100fe20000010807 */
[----:B------:R-:W-:Y:S01]  /*6290*/  MOV R67, R132 ;  /* 0x0000008400437202 */ /* 0x000fe20000000f00 */
[--C-:B------:R-:W-:Y:S01]  /*62a0*/  FFMA.FTZ R132, R173, c[0x0][0x23c], -R7.reuse ;  /* 0x00008f00ad847a23 */ /* 0x100fe20000010807 */
[----:B------:R-:W-:Y:S01]  /*62b0*/  MOV R63, R93 ;  /* 0x0000005d003f7202 */ /* 0x000fe20000000f00 */
[----:B------:R-:W-:Y:S01]  /*62c0*/  HMMA.16816.F32.BF16 R52, R8, R22, R56 ;  /* 0x000000160834723c */ /* 0x000fe20000041838 */
[----:B------:R-:W-:Y:S01]  /*62d0*/  MOV R62, R92 ;  /* 0x0000005c003e7202 */ /* 0x000fe20000000f00 */
[----:B------:R-:W-:Y:S01]  /*62e0*/  FFMA.FTZ R151, R126, c[0x0][0x23c], -R7 ;  /* 0x00008f007e977a23 */ /* 0x000fe20000010807 */
[----:B------:R-:W-:-:S02]  /*62f0*/  MOV R61, R145 ;  /* 0x00000091003d7202 */ /* 0x000fc40000000f00 */
[----:B------:R-:W-:Y:S01]  /*6300*/  MOV R145, R130 ;  /* 0x0000008200917202 */ /* 0x000fe20000000f00 */
[--C-:B------:R-:W-:Y:S01]  /*6310*/  FFMA.FTZ R130, R207, c[0x0][0x23c], -R6.reuse ;  /* 0x00008f00cf827a23 */ /* 0x100fe20000010806 */
[----:B------:R-:W-:Y:S01]  /*6320*/  MOV R57, R166 ;  /* 0x000000a600397202 */ /* 0x000fe20000000f00 */
[C---:B------:R-:W-:Y:S01]  /*6330*/  HMMA.16816.F32.BF16 R72, R12.reuse, R22, R32 ;  /* 0x000000160c48723c */ /* 0x040fe20000041820 */
[----:B------:R-:W1:Y:S01]  /*6340*/  LDSM.16.MT88.4 R20, [R217+0x9800] ;  /* 0x00980000d914783b */ /* 0x000e620000004200 */
[----:B------:R-:W-:Y:S01]  /*6350*/  MOV R56, R165 ;  /* 0x000000a500387202 */ /* 0x000fe20000000f00 */
[--C-:B------:R-:W-:Y:S01]  /*6360*/  FFMA.FTZ R165, R128, c[0x0][0x23c], -R7.reuse ;  /* 0x00008f0080a57a23 */ /* 0x100fe20000010807 */
[----:B------:R-:W-:Y:S01]  /*6370*/  MOV R59, R63 ;  /* 0x0000003f003b7202 */ /* 0x000fe20000000f00 */
[----:B------:R-:W-:Y:S01]  /*6380*/  FFMA.FTZ R166, R125, c[0x0][0x23c], -R7 ;  /* 0x00008f007da67a23 */ /* 0x000fe20000010807 */
[----:B------:R-:W-:Y:S01]  /*6390*/  MOV R58, R64 ;  /* 0x00000040003a7202 */ /* 0x000fe20000000f00 */
[----:B------:R-:W-:Y:S01]  /*63a0*/  IMAD.MOV.U32 R64, RZ, RZ, R65 ;  /* 0x000000ffff407224 */ /* 0x000fe200078e0041 */
[----:B------:R-:W-:Y:S01]  /*63b0*/  MOV R65, R168 ;  /* 0x000000a800417202 */ /* 0x000fe20000000f00 */
[----:B------:R-:W-:Y:S01]  /*63c0*/  FFMA.FTZ R168, R124, c[0x0][0x23c], -R7 ;  /* 0x00008f007ca87a23 */ /* 0x000fe20000010807 */
[----:B------:R-:W-:Y:S01]  /*63d0*/  MOV R63, R131 ;  /* 0x00000083003f7202 */ /* 0x000fe20000000f00 */
[--C-:B------:R-:W-:Y:S01]  /*63e0*/  FFMA.FTZ R131, R210, c[0x0][0x23c], -R6.reuse ;  /* 0x00008f00d2837a23 */ /* 0x100fe20000010806 */
[----:B------:R-:W-:Y:S01]  /*63f0*/  MOV R175, R67 ;  /* 0x0000004300af7202 */ /* 0x000fe20000000f00 */
[----:B------:R-:W-:Y:S01]  /*6400*/  FFMA.FTZ R128, R179, c[0x0][0x23c], -R6 ;  /* 0x00008f00b3807a23 */ /* 0x000fe20000010806 */
[-C--:B-1----:R-:W-:Y:S08]  /*6410*/  HMMA.16816.F32.BF16 R112, R12, R20.reuse, R44 ;  /* 0x000000140c70723c */ /* 0x082ff0000004182c */
[C---:B------:R-:W-:Y:S08]  /*6420*/  HMMA.16816.F32.BF16 R44, R8.reuse, R20, R40 ;  /* 0x00000014082c723c */ /* 0x040ff00000041828 */
[-C--:B------:R-:W-:Y:S08]  /*6430*/  HMMA.16816.F32.BF16 R40, R8, R22.reuse, R36 ;  /* 0x000000160828723c */ /* 0x080ff00000041824 */
[C---:B------:R-:W-:Y:S01]  /*6440*/  HMMA.16816.F32.BF16 R92, R12.reuse, R22, R48 ;  /* 0x000000160c5c723c */ /* 0x040fe20000041830 */
[----:B------:R-:W1:Y:S07]  /*6450*/  LDSM.16.MT88.4 R20, [R218+0x9800] ;  /* 0x00980000da14783b */ /* 0x000e6e0000004200 */
[-C--:B-1----:R-:W-:Y:S07]  /*6460*/  HMMA.16816.F32.BF16 R68, R12, R20.reuse, R28 ;  /* 0x000000140c44723c */ /* 0x082fee000004181c */
[----:B------:R-:W-:Y:S01]  /*6470*/  IMAD.MOV.U32 R31, RZ, RZ, R147 ;  /* 0x000000ffff1f7224 */ /* 0x000fe200078e0093 */
[----:B------:R-:W-:Y:S01]  /*6480*/  HMMA.16816.F32.BF16 R36, R8, R20, R84 ;  /* 0x000000140824723c */ /* 0x000fe20000041854 */
[----:B------:R1:W-:Y:S01]  /*6490*/  MUFU.EX2 R20, R2 ;  /* 0x0000000200147308 */ /* 0x0003e20000000800 */
[----:B------:R-:W-:-:S02]  /*64a0*/  IMAD.MOV.U32 R147, RZ, RZ, R129 ;  /* 0x000000ffff937224 */ /* 0x000fc400078e0081 */
[----:B------:R-:W-:Y:S01]  /*64b0*/  MOV R29, R31 ;  /* 0x0000001f001d7202 */ /* 0x000fe20000000f00 */
[----:B------:R-:W-:Y:S01]  /*64c0*/  FFMA.FTZ R129, R201, c[0x0][0x23c], -R6 ;  /* 0x00008f00c9817a23 */ /* 0x000fe20000010806 */
[----:B------:R-:W-:Y:S02]  /*64d0*/  MOV R31, R57 ;  /* 0x00000039001f7202 */ /* 0x000fe40000000f00 */
[----:B------:R-:W-:Y:S01]  /*64e0*/  MOV R57, R240 ;  /* 0x000000f000397202 */ /* 0x000fe20000000f00 */
[----:B------:R-:W-:Y:S01]  /*64f0*/  IMAD.MOV.U32 R87, RZ, RZ, R29 ;  /* 0x000000ffff577224 */ /* 0x000fe200078e001d */
[----:B------:R-:W-:Y:S01]  /*6500*/  HMMA.16816.F32.BF16 R48, R12, R22, R24 ;  /* 0x000000160c30723c */ /* 0x000fe20000041818 */
[----:B------:R-:W2:Y:S01]  /*6510*/  LDSM.16.MT88.4 R12, [R216+0xa000] ;  /* 0x00a00000d80c783b */ /* 0x000ea20000004200 */
[----:B------:R-:W-:Y:S02]  /*6520*/  MOV R29, R31 ;  /* 0x0000001f001d7202 */ /* 0x000fe40000000f00 */
[----:B------:R-:W-:-:S02]  /*6530*/  MOV R21, R87 ;  /* 0x0000005700157202 */ /* 0x000fc40000000f00 */
[----:B------:R-:W-:Y:S01]  /*6540*/  MOV R31, R57 ;  /* 0x00000039001f7202 */ /* 0x000fe20000000f00 */
[----:B-1----:R-:W-:Y:S01]  /*6550*/  FFMA.FTZ R2, R236, c[0x0][0x23c], -R7 ;  /* 0x00008f00ec027a23 */ /* 0x002fe20000010807 */
[----:B------:R-:W-:Y:S01]  /*6560*/  MOV R85, R29 ;  /* 0x0000001d00557202 */ /* 0x000fe20000000f00 */
[----:B------:R-:W-:Y:S01]  /*6570*/  IMAD.MOV.U32 R57, RZ, RZ, R59 ;  /* 0x000000ffff397224 */ /* 0x000fe200078e003b */
[----:B------:R-:W-:Y:S01]  /*6580*/  MOV R59, R170 ;  /* 0x000000aa003b7202 */ /* 0x000fe20000000f00 */
[----:B------:R1:W-:Y:S01]  /*6590*/  MUFU.EX2 R86, R2 ;  /* 0x0000000200567308 */ /* 0x0003e20000000800 */
[----:B------:R-:W-:Y:S01]  /*65a0*/  FFMA.FTZ R29, R212, c[0x0][0x23c], -R5 ;  /* 0x00008f00d41d7a23 */ /* 0x000fe20000010805 */
[----:B------:R-:W-:Y:S01]  /*65b0*/  HMMA.16816.F32.BF16 R32, R8, R22, R80 ;  /* 0x000000160820723c */ /* 0x000fe20000041850 */
[----:B------:R-:W-:Y:S01]  /*65c0*/  IMAD.MOV.U32 R87, RZ, RZ, R31 ;  /* 0x000000ffff577224 */ /* 0x000fe200078e001f */
[----:B------:R-:W-:Y:S01]  /*65d0*/  MOV R251, R147 ;  /* 0x0000009300fb7202 */ /* 0x000fe20000000f00 */
[----:B------:R-:W-:-:S02]  /*65e0*/  FFMA.FTZ R170, R142, c[0x0][0x23c], -R6 ;  /* 0x00008f008eaa7a23 */ /* 0x000fc40000010806 */
[--C-:B------:R-:W-:Y:S02]  /*65f0*/  FFMA.FTZ R27, R205, c[0x0][0x23c], -R5.reuse ;  /* 0x00008f00cd1b7a23 */ /* 0x100fe40000010805 */
[----:B------:R-:W-:Y:S01]  /*6600*/  FFMA.FTZ R142, R185, c[0x0][0x23c], -R5 ;  /* 0x00008f00b98e7a23 */ /* 0x000fe20000010805 */
[----:B------:R-:W-:Y:S01]  /*6610*/  MOV R82, R121 ;  /* 0x0000007900527202 */ /* 0x000fe20000000f00 */
[--C-:B------:R-:W-:Y:S01]  /*6620*/  FFMA.FTZ R24, R235, c[0x0][0x23c], -R0.reuse ;  /* 0x00008f00eb187a23 */ /* 0x100fe20000010800 */
[----:B------:R-:W-:Y:S01]  /*6630*/  MOV R83, R122 ;  /* 0x0000007a00537202 */ /* 0x000fe20000000f00 */
[--C-:B------:R-:W-:Y:S01]  /*6640*/  FFMA.FTZ R26, R247, c[0x0][0x23c], -R0.reuse ;  /* 0x00008f00f71a7a23 */ /* 0x100fe20000010800 */
[----:B------:R-:W-:Y:S01]  /*6650*/  MOV R247, R63 ;  /* 0x0000003f00f77202 */ /* 0x000fe20000000f00 */
[----:B------:R-:W-:Y:S02]  /*6660*/  FFMA.FTZ R25, R239, c[0x0][0x23c], -R0 ;  /* 0x00008f00ef197a23 */ /* 0x000fe40000010800 */
[----:B-1----:R-:W-:-:S02]  /*6670*/  FFMA.FTZ R2, R213, c[0x0][0x23c], -R7 ;  /* 0x00008f00d5027a23 */ /* 0x002fc40000010807 */
[----:B------:R-:W-:Y:S01]  /*6680*/  MUFU.EX2 R213, R4 ;  /* 0x0000000400d57308 */ /* 0x000fe20000000800 */
[----:B------:R-:W-:Y:S02]  /*6690*/  FFMA.FTZ R147, R184, c[0x0][0x23c], -R0 ;  /* 0x00008f00b8937a23 */ /* 0x000fe40000010800 */
[----:B------:R-:W-:Y:S02]  /*66a0*/  IMAD.MOV.U32 R184, RZ, RZ, R64 ;  /* 0x000000ffffb87224 */ /* 0x000fe400078e0040 */
[----:B------:R-:W-:Y:S02]  /*66b0*/  IMAD.MOV.U32 R81, RZ, RZ, R123 ;  /* 0x000000ffff517224 */ /* 0x000fe400078e007b */
[----:B------:R-:W-:Y:S01]  /*66c0*/  FADD.FTZ R80, R189, R188 ;  /* 0x000000bcbd507221 */ /* 0x000fe20000010000 */
[----:B------:R1:W-:Y:S02]  /*66d0*/  MUFU.EX2 R28, R2 ;  /* 0x00000002001c7308 */ /* 0x0003e40000000800 */
[----:B-1----:R-:W-:-:S06]  /*66e0*/  FFMA.FTZ R2, R203, c[0x0][0x23c], -R7 ;  /* 0x00008f00cb027a23 */ /* 0x002fcc0000010807 */
[----:B------:R1:W-:Y:S02]  /*66f0*/  MUFU.EX2 R60, R2 ;  /* 0x00000002003c7308 */ /* 0x0003e40000000800 */
[----:B-1----:R-:W-:-:S06]  /*6700*/  FFMA.FTZ R2, R238, c[0x0][0x23c], -R6 ;  /* 0x00008f00ee027a23 */ /* 0x002fcc0000010806 */
[----:B------:R1:W-:Y:S02]  /*6710*/  MUFU.EX2 R243, R2 ;  /* 0x0000000200f37308 */ /* 0x0003e40000000800 */
[----:B-1----:R-:W-:-:S06]  /*6720*/  FFMA.FTZ R2, R237, c[0x0][0x23c], -R6 ;  /* 0x00008f00ed027a23 */ /* 0x002fcc0000010806 */
[----:B------:R1:W3:Y:S02]  /*6730*/  MUFU.EX2 R244, R2 ;  /* 0x0000000200f47308 */ /* 0x0002e40000000800 */
[----:B-1----:R-:W-:Y:S01]  /*6740*/  FFMA.FTZ R2, R211, c[0x0][0x23c], -R6 ;  /* 0x00008f00d3027a23 */ /* 0x002fe20000010806 */
[----:B---3--:R-:W-:-:S05]  /*6750*/  F2FP.BF16.PACK_AB R9, R244, R243 ;  /* 0x000000f3f409723e */ /* 0x008fca00000010ff */
[----:B------:R-:W-:Y:S08]  /*6760*/  MUFU.EX2 R211, R27 ;  /* 0x0000001b00d37308 */ /* 0x000ff00000000800 */
[----:B------:R1:W3:Y:S02]  /*6770*/  MUFU.EX2 R30, R2 ;  /* 0x00000002001e7308 */ /* 0x0002e40000000800 */
[----:B-1----:R-:W-:-:S06]  /*6780*/  FFMA.FTZ R2, R208, c[0x0][0x23c], -R6 ;  /* 0x00008f00d0027a23 */ /* 0x002fcc0000010806 */
[----:B------:R1:W4:Y:S02]  /*6790*/  MUFU.EX2 R242, R2 ;  /* 0x0000000200f27308 */ /* 0x0003240000000800 */
[----:B-1----:R-:W-:Y:S01]  /*67a0*/  FFMA.FTZ R2, R249, c[0x0][0x23c], -R5 ;  /* 0x00008f00f9027a23 */ /* 0x002fe20000010805 */
[----:B------:R-:W-:Y:S01]  /*67b0*/  MOV R249, R60 ;  /* 0x0000003c00f97202 */ /* 0x000fe20000000f00 */
[----:B------:R-:W-:Y:S02]  /*67c0*/  IMAD.MOV.U32 R60, RZ, RZ, R62 ;  /* 0x000000ffff3c7224 */ /* 0x000fe400078e003e */
[----:B------:R-:W-:Y:S02]  /*67d0*/  IMAD.MOV.U32 R62, RZ, RZ, R241 ;  /* 0x000000ffff3e7224 */ /* 0x000fe400078e00f1 */
[----:B------:R1:W-:Y:S03]  /*67e0*/  MUFU.EX2 R241, R2 ;  /* 0x0000000200f17308 */ /* 0x0003e60000000800 */
[----:B------:R-:W-:Y:S01]  /*67f0*/  MOV R239, R62 ;  /* 0x0000003e00ef7202 */ /* 0x000fe20000000f00 */
[----:B-1----:R-:W-:Y:S01]  /*6800*/  FFMA.FTZ R2, R248, c[0x0][0x23c], -R5 ;  /* 0x00008f00f8027a23 */ /* 0x002fe20000010805 */
[----:B---3--:R-:W-:Y:S01]  /*6810*/  MOV R248, R30 ;  /* 0x0000001e00f87202 */ /* 0x008fe20000000f00 */
[----:B------:R-:W-:Y:S01]  /*6820*/  IMAD.MOV.U32 R30, RZ, RZ, R56 ;  /* 0x000000ffff1e7224 */ /* 0x000fe200078e0038 */
[----:B------:R-:W-:Y:S01]  /*6830*/  MOV R56, R144 ;  /* 0x0000009000387202 */ /* 0x000fe20000000f00 */
[----:B------:R1:W3:Y:S01]  /*6840*/  MUFU.EX2 R240, R2 ;  /* 0x0000000200f07308 */ /* 0x0002e20000000800 */
[----:B------:R-:W-:Y:S01]  /*6850*/  IMAD.MOV.U32 R144, RZ, RZ, R167 ;  /* 0x000000ffff907224 */ /* 0x000fe200078e00a7 */
[----:B----4-:R-:W-:Y:S01]  /*6860*/  F2FP.BF16.PACK_AB R11, R242, R248 ;  /* 0x000000f8f20b723e */ /* 0x010fe200000010ff */
[----:B------:R-:W-:-:S02]  /*6870*/  FFMA.FTZ R167, R146, c[0x0][0x23c], -R6 ;  /* 0x00008f0092a77a23 */ /* 0x000fc40000010806 */
[--C-:B------:R-:W-:Y:S01]  /*6880*/  FFMA.FTZ R146, R186, c[0x0][0x23c], -R0.reuse ;  /* 0x00008f00ba927a23 */ /* 0x100fe20000010800 */
[----:B------:R-:W-:Y:S01]  /*6890*/  MOV R235, R144 ;  /* 0x0000009000eb7202 */ /* 0x000fe20000000f00 */
[----:B------:R-:W-:Y:S01]  /*68a0*/  FFMA.FTZ R144, R209, c[0x0][0x23c], -R0 ;  /* 0x00008f00d1907a23 */ /* 0x000fe20000010800 */
[----:B------:R-:W-:Y:S01]  /*68b0*/  MOV R186, R119 ;  /* 0x0000007700ba7202 */ /* 0x000fe20000000f00 */
[----:B------:R-:W-:Y:S01]  /*68c0*/  MUFU.EX2 R209, R29 ;  /* 0x0000001d00d17308 */ /* 0x000fe20000000800 */
[----:B-1----:R-:W-:Y:S01]  /*68d0*/  FFMA.FTZ R2, R245, c[0x0][0x23c], -R5 ;  /* 0x00008f00f5027a23 */ /* 0x002fe20000010805 */
[----:B------:R-:W-:Y:S02]  /*68e0*/  MOV R245, R28 ;  /* 0x0000001c00f57202 */ /* 0x000fe40000000f00 */
[----:B------:R-:W-:-:S04]  /*68f0*/  MOV R28, R30 ;  /* 0x0000001e001c7202 */ /* 0x000fc80000000f00 */
[----:B------:R1:W-:Y:S01]  /*6900*/  MUFU.EX2 R238, R2 ;  /* 0x0000000200ee7308 */ /* 0x0003e20000000800 */
[----:B------:R-:W-:Y:S01]  /*6910*/  IMAD.MOV.U32 R30, RZ, RZ, R56 ;  /* 0x000000ffff1e7224 */ /* 0x000fe200078e0038 */
[----:B------:R-:W-:Y:S01]  /*6920*/  MOV R56, R58 ;  /* 0x0000003a00387202 */ /* 0x000fe20000000f00 */
[----:B------:R-:W-:Y:S01]  /*6930*/  IMAD.MOV.U32 R84, RZ, RZ, R28 ;  /* 0x000000ffff547224 */ /* 0x000fe200078e001c */
[----:B------:R-:W-:Y:S01]  /*6940*/  MOV R58, R60 ;  /* 0x0000003c003a7202 */ /* 0x000fe20000000f00 */
[----:B------:R-:W-:Y:S01]  /*6950*/  IMAD.MOV.U32 R60, RZ, RZ, R196 ;  /* 0x000000ffff3c7224 */ /* 0x000fe200078e00c4 */
[----:B------:R-:W-:Y:S01]  /*6960*/  MOV R31, R56 ;  /* 0x00000038001f7202 */ /* 0x000fe20000000f00 */
[----:B------:R-:W-:Y:S01]  /*6970*/  FFMA.FTZ R196, R141, c[0x0][0x23c], -R6 ;  /* 0x00008f008dc47a23 */ /* 0x000fe20000010806 */
[----:B------:R-:W-:Y:S01]  /*6980*/  MOV R56, R57 ;  /* 0x0000003900387202 */ /* 0x000fe20000000f00 */
[----:B------:R-:W-:Y:S01]  /*6990*/  IMAD.MOV.U32 R57, RZ, RZ, R58 ;  /* 0x000000ffff397224 */ /* 0x000fe200078e003a */
[----:B------:R-:W-:Y:S01]  /*69a0*/  MOV R58, R59 ;  /* 0x0000003b003a7202 */ /* 0x000fe20000000f00 */
[--C-:B------:R-:W-:Y:S01]  /*69b0*/  FFMA.FTZ R28, R206, c[0x0][0x23c], -R5.reuse ;  /* 0x00008f00ce1c7a23 */ /* 0x100fe20000010805 */
[----:B------:R-:W-:Y:S01]  /*69c0*/  MOV R59, R60 ;  /* 0x0000003c003b7202 */ /* 0x000fe20000000f00 */
[----:B------:R-:W-:Y:S01]  /*69d0*/  IMAD.MOV.U32 R60, RZ, RZ, R156 ;  /* 0x000000ffff3c7224 */ /* 0x000fe200078e009c */
[----:B------:R-:W-:Y:S01]  /*69e0*/  F2FP.BF16.PACK_AB R10, R249, R245 ;  /* 0x000000f5f90a723e */ /* 0x000fe200000010ff */
[--C-:B-1----:R-:W-:Y:S01]  /*69f0*/  FFMA.FTZ R2, R246, c[0x0][0x23c], -R5.reuse ;  /* 0x00008f00f6027a23 */ /* 0x102fe20000010805 */
[----:B------:R-:W-:Y:S01]  /*6a00*/  MOV R246, R86 ;  /* 0x0000005600f67202 */ /* 0x000fe20000000f00 */
[--C-:B------:R-:W-:Y:S01]  /*6a10*/  FFMA.FTZ R141, R178, c[0x0][0x23c], -R5.reuse ;  /* 0x00008f00b28d7a23 */ /* 0x100fe20000010805 */
[----:B------:R-:W-:Y:S01]  /*6a20*/  MOV R86, R30 ;  /* 0x0000001e00567202 */ /* 0x000fe20000000f00 */
[----:B------:R1:W4:Y:S01]  /*6a30*/  MUFU.EX2 R237, R2 ;  /* 0x0000000200ed7308 */ /* 0x0003220000000800 */
[--C-:B------:R-:W-:Y:S01]  /*6a40*/  FFMA.FTZ R30, R215, c[0x0][0x23c], -R5.reuse ;  /* 0x00008f00d71e7a23 */ /* 0x100fe20000010805 */
[----:B---3--:R-:W-:Y:S01]  /*6a50*/  F2FP.BF16.PACK_AB R4, R240, R241 ;  /* 0x000000f1f004723e */ /* 0x008fe200000010ff */
[----:B------:R-:W-:-:S02]  /*6a60*/  FFMA.FTZ R156, R169, c[0x0][0x23c], -R5 ;  /* 0x00008f00a99c7a23 */ /* 0x000fc40000010805 */
[----:B------:R-:W-:-:S03]  /*6a70*/  IMAD.MOV.U32 R169, RZ, RZ, R66 ;  /* 0x000000ffffa97224 */ /* 0x000fc600078e0042 */
[----:B------:R-:W-:Y:S01]  /*6a80*/  MUFU.EX2 R206, R25 ;  /* 0x0000001900ce7308 */ /* 0x000fe20000000800 */
[----:B-1----:R-:W-:Y:S01]  /*6a90*/  FFMA.FTZ R2, R21, c[0x0][0x23c], -R0 ;  /* 0x00008f0015027a23 */ /* 0x002fe20000010800 */
[----:B------:R-:W-:-:S06]  /*6aa0*/  MOV R21, R84 ;  /* 0x0000005400157202 */ /* 0x000fcc0000000f00 */
[----:B------:R-:W-:Y:S01]  /*6ab0*/  MUFU.EX2 R207, R30 ;  /* 0x0000001e00cf7308 */ /* 0x000fe20000000800 */
[----:B------:R-:W-:Y:S01]  /*6ac0*/  MOV R84, R85 ;  /* 0x0000005500547202 */ /* 0x000fe20000000f00 */
[----:B------:R-:W-:Y:S01]  /*6ad0*/  IMAD.MOV.U32 R85, RZ, RZ, R86 ;  /* 0x000000ffff557224 */ /* 0x000fe200078e0056 */
[----:B------:R-:W-:Y:S02]  /*6ae0*/  MOV R86, R87 ;  /* 0x0000005700567202 */ /* 0x000fe40000000f00 */
[----:B------:R-:W-:Y:S01]  /*6af0*/  MOV R87, R31 ;  /* 0x0000001f00577202 */ /* 0x000fe20000000f00 */
[----:B------:R-:W-:Y:S01]  /*6b00*/  IMAD.MOV.U32 R31, RZ, RZ, R56 ;  /* 0x000000ffff1f7224 */ /* 0x000fe200078e0038 */
[----:B------:R-:W-:Y:S01]  /*6b10*/  MOV R56, R57 ;  /* 0x0000003900387202 */ /* 0x000fe20000000f00 */
[----:B------:R1:W-:Y:S01]  /*6b20*/  MUFU.EX2 R215, R2 ;  /* 0x0000000200d77308 */ /* 0x0003e20000000800 */
[----:B------:R-:W-:Y:S01]  /*6b30*/  MOV R57, R58 ;  /* 0x0000003a00397202 */ /* 0x000fe20000000f00 */
[----:B------:R-:W-:Y:S01]  /*6b40*/  IMAD.MOV.U32 R58, RZ, RZ, R59 ;  /* 0x000000ffff3a7224 */ /* 0x000fe200078e003b */
[----:B------:R-:W-:Y:S01]  /*6b50*/  MOV R59, R60 ;  /* 0x0000003c003b7202 */ /* 0x000fe20000000f00 */
[----:B------:R-:W-:Y:S01]  /*6b60*/  IMAD.MOV.U32 R202, RZ, RZ, R84 ;  /* 0x000000ffffca7224 */ /* 0x000fe200078e0054 */
[----:B------:R-:W-:Y:S01]  /*6b70*/  MOV R60, R61 ;  /* 0x0000003d003c7202 */ /* 0x000fe20000000f00 */
[----:B------:R-:W-:Y:S01]  /*6b80*/  IMAD.MOV.U32 R61, RZ, RZ, R157 ;  /* 0x000000ffff3d7224 */ /* 0x000fe200078e009d */
[----:B----4-:R-:W-:Y:S01]  /*6b90*/  F2FP.BF16.PACK_AB R6, R237, R238 ;  /* 0x000000eeed06723e */ /* 0x010fe200000010ff */
[----:B------:R-:W-:Y:S01]  /*6ba0*/  FFMA.FTZ R157, R160, c[0x0][0x23c], -R5 ;  /* 0x00008f00a09d7a23 */ /* 0x000fe20000010805 */
[----:B------:R-:W-:Y:S01]  /*6bb0*/  MOV R172, R31 ;  /* 0x0000001f00ac7202 */ /* 0x000fe20000000f00 */
[--C-:B------:R-:W-:Y:S01]  /*6bc0*/  FFMA.FTZ R160, R174, c[0x0][0x23c], -R0.reuse ;  /* 0x00008f00aea07a23 */ /* 0x100fe20000010800 */
[----:B------:R-:W-:Y:S01]  /*6bd0*/  MOV R174, R161 ;  /* 0x000000a100ae7202 */ /* 0x000fe20000000f00 */
[--C-:B------:R-:W-:Y:S01]  /*6be0*/  FFMA.FTZ R31, R214, c[0x0][0x23c], -R0.reuse ;  /* 0x00008f00d61f7a23 */ /* 0x100fe20000010800 */
[----:B------:R-:W-:Y:S01]  /*6bf0*/  MOV R178, R61 ;  /* 0x0000003d00b27202 */ /* 0x000fe20000000f00 */
[--C-:B------:R-:W-:Y:S01]  /*6c00*/  FFMA.FTZ R161, R171, c[0x0][0x23c], -R0.reuse ;  /* 0x00008f00aba17a23 */ /* 0x100fe20000010800 */
[----:B------:R-:W-:Y:S01]  /*6c10*/  MOV R171, R65 ;  /* 0x0000004100ab7202 */ /* 0x000fe20000000f00 */
[----:B-1----:R-:W-:Y:S01]  /*6c20*/  FFMA.FTZ R2, R252, c[0x0][0x23c], -R0 ;  /* 0x00008f00fc027a23 */ /* 0x002fe20000010800 */
[----:B------:R-:W-:Y:S01]  /*6c30*/  MOV R252, R20 ;  /* 0x0000001400fc7202 */ /* 0x000fe20000000f00 */
[----:B------:R-:W-:Y:S01]  /*6c40*/  IMAD.MOV.U32 R185, RZ, RZ, R60 ;  /* 0x000000ffffb97224 */ /* 0x000fe200078e003c */
[----:B------:R-:W-:Y:S01]  /*6c50*/  MOV R203, R21 ;  /* 0x0000001500cb7202 */ /* 0x000fe20000000f00 */
[----:B------:R1:W3:Y:S01]  /*6c60*/  MUFU.EX2 R236, R2 ;  /* 0x0000000200ec7308 */ /* 0x0002e20000000800 */
[----:B------:R-:W-:Y:S01]  /*6c70*/  F2FP.BF16.PACK_AB R8, R246, R252 ;  /* 0x000000fcf608723e */ /* 0x000fe200000010ff */
[----:B------:R-:W-:Y:S01]  /*6c80*/  IMAD.MOV.U32 R179, RZ, RZ, R57 ;  /* 0x000000ffffb37224 */ /* 0x000fe200078e0039 */
[----:B------:R-:W-:Y:S01]  /*6c90*/  MOV R201, R56 ;  /* 0x0000003800c97202 */ /* 0x000fe20000000f00 */
[----:B------:R-:W-:Y:S01]  /*6ca0*/  IMAD.MOV.U32 R214, RZ, RZ, R117 ;  /* 0x000000ffffd67224 */ /* 0x000fe200078e0075 */
[----:B------:R-:W-:Y:S01]  /*6cb0*/  MOV R177, R58 ;  /* 0x0000003a00b17202 */ /* 0x000fe20000000f00 */
[----:B------:R-:W4:Y:S01]  /*6cc0*/  LDSM.16.MT88.4 R20, [R217+0xa000] ;  /* 0x00a00000d914783b */ /* 0x000f220000004200 */
[----:B------:R-:W-:Y:S01]  /*6cd0*/  MOV R205, R59 ;  /* 0x0000003b00cd7202 */ /* 0x000fe20000000f00 */
[----:B--2---:R-:W-:Y:S01]  /*6ce0*/  HMMA.16816.F32.BF16 R124, R8, R12, R108 ;  /* 0x0000000c087c723c */ /* 0x004fe2000004186c */
[----:B------:R-:W-:Y:S01]  /*6cf0*/  MOV R200, R85 ;  /* 0x0000005500c87202 */ /* 0x000fe20000000f00 */
[----:B------:R-:W-:Y:S01]  /*6d00*/  IMAD.MOV.U32 R173, RZ, RZ, R87 ;  /* 0x000000ffffad7224 */ /* 0x000fe200078e0057 */
[----:B------:R-:W-:Y:S01]  /*6d10*/  MOV R208, R86 ;  /* 0x0000005600d07202 */ /* 0x000fe20000000f00 */
[----:B------:R-:W-:Y:S01]  /*6d20*/  MUFU.EX2 R210, R28 ;  /* 0x0000001c00d27308 */ /* 0x000fe20000000800 */
[----:B-1----:R-:W-:Y:S01]  /*6d30*/  FFMA.FTZ R2, R250, c[0x0][0x23c], -R0 ;  /* 0x00008f00fa027a23 */ /* 0x002fe20000010800 */
[----:B---3--:R-:W-:Y:S01]  /*6d40*/  F2FP.BF16.PACK_AB R5, R236, R215 ;  /* 0x000000d7ec05723e */ /* 0x008fe200000010ff */
[----:B------:R-:W-:-:S05]  /*6d50*/  IMAD.MOV.U32 R250, RZ, RZ, R145 ;  /* 0x000000fffffa7224 */ /* 0x000fca00078e0091 */
[----:B------:R-:W1:Y:S01]  /*6d60*/  MUFU.EX2 R212, R2 ;  /* 0x0000000200d47308 */ /* 0x000e620000000800 */
[----:B------:R-:W-:Y:S01]  /*6d70*/  FFMA.FTZ R145, R187, c[0x0][0x23c], -R0 ;  /* 0x00008f00bb917a23 */ /* 0x000fe20000010800 */
[----:B------:R-:W-:Y:S01]  /*6d80*/  MOV R187, R118 ;  /* 0x0000007600bb7202 */ /* 0x000fe20000000f00 */
[----:B------:R-:W-:Y:S01]  /*6d90*/  FADD.FTZ R0, R193, R192 ;  /* 0x000000c0c1007221 */ /* 0x000fe20000010000 */
[----:B------:R-:W-:Y:S01]  /*6da0*/  MOV R192, R116 ;  /* 0x0000007400c07202 */ /* 0x000fe20000000f00 */
[----:B------:R-:W-:Y:S02]  /*6db0*/  IMAD.MOV.U32 R193, RZ, RZ, R120 ;  /* 0x000000ffffc17224 */ /* 0x000fe400078e0078 */
[----:B------:R-:W-:Y:S02]  /*6dc0*/  HMMA.16816.F32.BF16 R120, R8, R14, R96 ;  /* 0x0000000e0878723c */ /* 0x000fe40000041860 */
[----:B------:R-:W-:Y:S01]  /*6dd0*/  FADD.FTZ R0, R193, R0 ;  /* 0x00000000c1007221 */ /* 0x000fe20000010000 */
[----:B-1----:R-:W-:Y:S01]  /*6de0*/  F2FP.BF16.PACK_AB R7, R212, R213 ;  /* 0x000000d5d407723e */ /* 0x002fe200000010ff */
[----:B------:R-:W-:-:S06]  /*6df0*/  FADD.FTZ R2, R191, R190 ;  /* 0x000000bebf027221 */ /* 0x000fcc0000010000 */
[C---:B------:R-:W-:Y:S08]  /*6e00*/  HMMA.16816.F32.BF16 R64, R4.reuse, R12, R104 ;  /* 0x0000000c0440723c */ /* 0x040ff00000041868 */
[----:B------:R-:W-:Y:S01]  /*6e10*/  HMMA.16816.F32.BF16 R60, R4, R14, R100 ;  /* 0x0000000e043c723c */ /* 0x000fe20000041864 */
[----:B------:R-:W1:Y:S01]  /*6e20*/  LDSM.16.MT88.4 R12, [R219+0xa000] ;  /* 0x00a00000db0c783b */ /* 0x000e620000004200 */
[----:B------:R-:W-:-:S06]  /*6e30*/  MOV R190, R171 ;  /* 0x000000ab00be7202 */ /* 0x000fcc0000000f00 */
[-C--:B----4-:R-:W-:Y:S08]  /*6e40*/  HMMA.16816.F32.BF16 R96, R8, R20.reuse, R112 ;  /* 0x000000140860723c */ /* 0x090ff00000041870 */
[C---:B------:R-:W-:Y:S08]  /*6e50*/  HMMA.16816.F32.BF16 R44, R4.reuse, R20, R44 ;  /* 0x00000014042c723c */ /* 0x040ff0000004182c */
[-C--:B------:R-:W-:Y:S08]  /*6e60*/  HMMA.16816.F32.BF16 R40, R4, R22.reuse, R40 ;  /* 0x000000160428723c */ /* 0x080ff00000041828 */
[----:B------:R-:W-:Y:S01]  /*6e70*/  HMMA.16816.F32.BF16 R92, R8, R22, R92 ;  /* 0x00000016085c723c */ /* 0x000fe2000004185c */
[----:B------:R-:W-:Y:S01]  /*6e80*/  IMAD.MOV.U32 R193, RZ, RZ, R174 ;  /* 0x000000ffffc17224 */ /* 0x000fe200078e00ae */
[----:B------:R-:W-:Y:S01]  /*6e90*/  MOV R191, R192 ;  /* 0x000000c000bf7202 */ /* 0x000fe20000000f00 */
[----:B------:R-:W2:Y:S01]  /*6ea0*/  MUFU.EX2 R115, R26 ;  /* 0x0000001a00737308 */ /* 0x000ea20000000800 */
[----:B------:R-:W-:-:S02]  /*6eb0*/  FADD.FTZ R0, R229, R0 ;  /* 0x00000000e5007221 */ /* 0x000fc40000010000 */
[----:B------:R-:W-:Y:S02]  /*6ec0*/  FADD.FTZ R2, R232, R2 ;  /* 0x00000002e8027221 */ /* 0x000fe40000010000 */
[-C--:B-1----:R-:W-:Y:S08]  /*6ed0*/  HMMA.16816.F32.BF16 R116, R8, R12.reuse, R88 ;  /* 0x0000000c0874723c */ /* 0x082ff00000041858 */
[C---:B------:R-:W-:Y:S08]  /*6ee0*/  HMMA.16816.F32.BF16 R56, R4.reuse, R12, R76 ;  /* 0x0000000c0438723c */ /* 0x040ff0000004184c */
[-C--:B------:R-:W-:Y:S08]  /*6ef0*/  HMMA.16816.F32.BF16 R52, R4, R14.reuse, R52 ;  /* 0x0000000e0434723c */ /* 0x080ff00000041834 */
[----:B------:R-:W-:Y:S01]  /*6f00*/  HMMA.16816.F32.BF16 R108, R8, R14, R72 ;  /* 0x0000000e086c723c */ /* 0x000fe20000041848 */
[----:B------:R-:W1:Y:S01]  /*6f10*/  LDSM.16.MT88.4 R12, [R218+0xa000] ;  /* 0x00a00000da0c783b */ /* 0x000e620000004200 */
[----:B------:R-:W-:Y:S01]  /*6f20*/  MOV R171, R235 ;  /* 0x000000eb00ab7202 */ /* 0x000fe20000000f00 */
[----:B------:R-:W-:Y:S01]  /*6f30*/  IMAD.MOV.U32 R235, RZ, RZ, R176 ;  /* 0x000000ffffeb7224 */ /* 0x000fe200078e00b0 */
[----:B------:R-:W-:Y:S01]  /*6f40*/  MOV R176, R178 ;  /* 0x000000b200b07202 */ /* 0x000fe20000000f00 */
[----:B------:R-:W3:Y:S01]  /*6f50*/  LDSM.16.MT88.4 R20, [R219+0xa800] ;  /* 0x00a80000db14783b */ /* 0x000ee20000004200 */
[----:B------:R-:W-:Y:S01]  /*6f60*/  MOV R178, R185 ;  /* 0x000000b900b27202 */ /* 0x000fe20000000f00 */
[----:B------:R-:W-:-:S02]  /*6f70*/  IMAD.MOV.U32 R185, RZ, RZ, R205 ;  /* 0x000000ffffb97224 */ /* 0x000fc400078e00cd */
[----:B------:R4:W-:Y:S01]  /*6f80*/  MUFU.EX2 R205, R24 ;  /* 0x0000001800cd7308 */ /* 0x0009e20000000800 */
[----:B------:R-:W-:Y:S01]  /*6f90*/  MOV R174, R173 ;  /* 0x000000ad00ae7202 */ /* 0x000fe20000000f00 */
[----:B------:R1:W5:Y:S04]  /*6fa0*/  LDL.LU R232, [R1+0x110] ;  /* 0x0001100001e87983 */ /* 0x0003680000300800 */
[----:B----4-:R-:W4:Y:S01]  /*6fb0*/  LDSM.16.MT88.4 R24, [R216+0xa800] ;  /* 0x00a80000d818783b */ /* 0x010f220000004200 */
[C---:B-1----:R-:W-:Y:S08]  /*6fc0*/  HMMA.16816.F32.BF16 R36, R4.reuse, R12, R36 ;  /* 0x0000000c0424723c */ /* 0x042ff00000041824 */
[----:B------:R-:W-:Y:S08]  /*6fd0*/  HMMA.16816.F32.BF16 R32, R4, R14, R32 ;  /* 0x0000000e0420723c */ /* 0x000ff00000041820 */
[C---:B------:R-:W-:Y:S08]  /*6fe0*/  HMMA.16816.F32.BF16 R84, R8.reuse, R12, R68 ;  /* 0x0000000c0854723c */ /* 0x040ff00000041844 */
[----:B------:R-:W-:Y:S01]  /*6ff0*/  HMMA.16816.F32.BF16 R48, R8, R14, R48 ;  /* 0x0000000e0830723c */ /* 0x000fe20000041830 */
[----:B------:R-:W1:Y:S01]  /*7000*/  LDSM.16.MT88.4 R12, [R217+0xa800] ;  /* 0x00a80000d90c783b */ /* 0x000e620000004200 */
[----:B------:R-:W-:Y:S01]  /*7010*/  MOV R173, R208 ;  /* 0x000000d000ad7202 */ /* 0x000fe20000000f00 */
[----:B------:R-:W-:-:S02]  /*7020*/  FADD.FTZ R5, R195, R194 ;  /* 0x000000c2c3057221 */ /* 0x000fc40000010000 */
[----:B------:R-:W1:Y:S01]  /*7030*/  LDSM.16.MT88.4 R8, [R218+0xa800] ;  /* 0x00a80000da08783b */ /* 0x000e620000004200 */
[----:B------:R-:W3:Y:S01]  /*7040*/  MUFU.EX2 R208, R31 ;  /* 0x0000001f00d07308 */ /* 0x000ee20000000800 */
[----:B------:R-:W-:Y:S01]  /*7050*/  FADD.FTZ R4, R231, R80 ;  /* 0x00000050e7047221 */ /* 0x000fe20000010000 */
[----:B------:R-:W-:Y:S01]  /*7060*/  MOV R192, R184 ;  /* 0x000000b800c07202 */ /* 0x000fe20000000f00 */
[----:B------:R-:W-:Y:S01]  /*7070*/  IMAD.MOV.U32 R184, RZ, RZ, R200 ;  /* 0x000000ffffb87224 */ /* 0x000fe200078e00c8 */
[----:B------:R-:W-:Y:S01]  /*7080*/  F2FP.BF16.PACK_AB R6, R211, R210 ;  /* 0x000000d2d306723e */ /* 0x000fe200000010ff */
[----:B------:R-:W-:Y:S01]  /*7090*/  FADD.FTZ R29, R191, R5 ;  /* 0x00000005bf1d7221 */ /* 0x000fe20000010000 */
[----:B--2---:R-:W-:Y:S01]  /*70a0*/  F2FP.BF16.PACK_AB R5, R206, R115 ;  /* 0x00000073ce05723e */ /* 0x004fe200000010ff */
[----:B------:R-:W-:Y:S01]  /*70b0*/  FADD.FTZ R28, R227, R4 ;  /* 0x00000004e31c7221 */ /* 0x000fe20000010000 */
[----:B------:R-:W-:Y:S01]  /*70c0*/  MUFU.EX2 R138, R138 ;  /* 0x0000008a008a7308 */ /* 0x000fe20000000800 */
[----:B------:R-:W-:-:S07]  /*70d0*/  F2FP.BF16.PACK_AB R4, R209, R207 ;  /* 0x000000cfd104723e */ /* 0x000fce00000010ff */
[----:B------:R-:W-:Y:S01]  /*70e0*/  MUFU.EX2 R137, R137 ;  /* 0x0000008900897308 */ /* 0x000fe20000000800 */
[----:B---3--:R-:W-:-:S07]  /*70f0*/  F2FP.BF16.PACK_AB R7, R208, R205 ;  /* 0x000000cdd007723e */ /* 0x008fce00000010ff */
[----:B------:R-:W-:Y:S01]  /*7100*/  MUFU.EX2 R133, R133 ;  /* 0x0000008500857308 */ /* 0x000fe20000000800 */
[----:B------:R-:W-:-:S07]  /*7110*/  MOV R114, R184 ;  /* 0x000000b800727202 */ /* 0x000fce0000000f00 */
[----:B------:R-:W2:Y:S01]  /*7120*/  MUFU.EX2 R132, R132 ;  /* 0x0000008400847308 */ /* 0x000ea20000000800 */
[----:B------:R-:W-:-:S07]  /*7130*/  MOV R191, R193 ;  /* 0x000000c100bf7202 */ /* 0x000fce0000000f00 */
[----:B------:R-:W-:Y:S08]  /*7140*/  MUFU.EX2 R131, R131 ;  /* 0x0000008300837308 */ /* 0x000ff00000000800 */
[----:B------:R-:W3:Y:S08]  /*7150*/  MUFU.EX2 R130, R130 ;  /* 0x0000008200827308 */ /* 0x000ef00000000800 */
[----:B------:R-:W-:Y:S08]  /*7160*/  MUFU.EX2 R129, R129 ;  /* 0x0000008100817308 */ /* 0x000ff00000000800 */
[----:B------:R-:W1:Y:S01]  /*7170*/  MUFU.EX2 R128, R128 ;  /* 0x0000008000807308 */ /* 0x000e620000000800 */
[----:B------:R-:W-:Y:S01]  /*7180*/  IMAD.MOV.U32 R189, RZ, RZ, R171 ;  /* 0x000000ffffbd7224 */ /* 0x000fe200078e00ab */
[----:B------:R-:W-:Y:S01]  /*7190*/  MOV R193, R174 ;  /* 0x000000ae00c17202 */ /* 0x000fe20000000f00 */
[----:B------:R-:W-:Y:S01]  /*71a0*/  IMAD.MOV.U32 R184, RZ, RZ, R81 ;  /* 0x000000ffffb87224 */ /* 0x000fe200078e0051 */
[----:B------:R-:W-:Y:S01]  /*71b0*/  MOV R174, R82 ;  /* 0x0000005200ae7202 */ /* 0x000fe20000000f00 */
[C---:B------:R-:W-:Y:S01]  /*71c0*/  HMMA.16816.F32.BF16 R88, R4.reuse, R20, R56 ;  /* 0x000000140458723c */ /* 0x040fe20000041838 */
[----:B------:R-:W-:Y:S01]  /*71d0*/  MOV R171, R83 ;  /* 0x0000005300ab7202 */ /* 0x000fe20000000f00 */
[----:B------:R-:W-:Y:S01]  /*71e0*/  FADD.FTZ R2, R228, R2 ;  /* 0x00000002e4027221 */ /* 0x000fe20000010000 */
[----:B------:R-:W-:Y:S01]  /*71f0*/  MUFU.EX2 R113, R141 ;  /* 0x0000008d00717308 */ /* 0x000fe20000000800 */
[----:B------:R1:W5:Y:S04]  /*7200*/  LDL.LU R231, [R1+0x10c] ;  /* 0x00010c0001e77983 */ /* 0x0003680000300800 */
[C---:B----4-:R-:W-:Y:S08]  /*7210*/  HMMA.16816.F32.BF16 R104, R4.reuse, R24, R64 ;  /* 0x000000180468723c */ /* 0x050ff00000041840 */
[C---:B------:R-:W-:Y:S08]  /*7220*/  HMMA.16816.F32.BF16 R100, R4.reuse, R26, R60 ;  /* 0x0000001a0464723c */ /* 0x040ff0000004183c */
[C---:B------:R-:W-:Y:S08]  /*7230*/  HMMA.16816.F32.BF16 R80, R4.reuse, R22, R52 ;  /* 0x000000160450723c */ /* 0x040ff00000041834 */
[C---:B-1----:R-:W-:Y:S08]  /*7240*/  HMMA.16816.F32.BF16 R76, R4.reuse, R12, R44 ;  /* 0x0000000c044c723c */ /* 0x042ff0000004182c */
[C---:B------:R-:W-:Y:S08]  /*7250*/  HMMA.16816.F32.BF16 R72, R4.reuse, R14, R40 ;  /* 0x0000000e0448723c */ /* 0x040ff00000041828 */
[C---:B------:R-:W-:Y:S08]  /*7260*/  HMMA.16816.F32.BF16 R68, R4.reuse, R8, R36 ;  /* 0x000000080444723c */ /* 0x040ff00000041824 */
[----:B------:R-:W-:Y:S07]  /*7270*/  HMMA.16816.F32.BF16 R56, R4, R10, R32 ;  /* 0x0000000a0438723c */ /* 0x000fee0000041820 */
[----:B------:R-:W-:-:S02]  /*7280*/  FADD.FTZ R5, R114, R29 ;  /* 0x0000001d72057221 */ /* 0x000fc40000010000 */
[----:B------:R-:W-:Y:S01]  /*7290*/  FADD.FTZ R4, R225, R0 ;  /* 0x00000000e1047221 */ /* 0x000fe20000010000 */
[----:B--2---:R-:W-:Y:S01]  /*72a0*/  F2FP.BF16.PACK_AB R6, R132, R133 ;  /* 0x000000858406723e */ /* 0x004fe200000010ff */
[----:B------:R-:W-:Y:S01]  /*72b0*/  FADD.FTZ R30, R222, R5 ;  /* 0x00000005de1e7221 */ /* 0x000fe20000010000 */
[----:B---3--:R-:W-:Y:S01]  /*72c0*/  F2FP.BF16.PACK_AB R5, R130, R131 ;  /* 0x000000838205723e */ /* 0x008fe200000010ff */
[----:B------:R-:W-:Y:S01]  /*72d0*/  FADD.FTZ R29, R221, R4 ;  /* 0x00000004dd1d7221 */ /* 0x000fe20000010000 */
[----:B------:R-:W-:Y:S02]  /*72e0*/  F2FP.BF16.PACK_AB R4, R137, R138 ;  /* 0x0000008a8904723e */ /* 0x000fe400000010ff */
[----:B------:R-:W-:-:S07]  /*72f0*/  F2FP.BF16.PACK_AB R7, R128, R129 ;  /* 0x000000818007723e */ /* 0x000fce00000010ff */
[C---:B------:R-:W-:Y:S08]  /*7300*/  HMMA.16816.F32.BF16 R64, R4.reuse, R24, R124 ;  /* 0x000000180440723c */ /* 0x040ff0000004187c */
[C---:B------:R-:W-:Y:S01]  /*7310*/  HMMA.16816.F32.BF16 R52, R4.reuse, R26, R120 ;  /* 0x0000001a0434723c */ /* 0x040fe20000041878 */
[----:B------:R-:W1:Y:S07]  /*7320*/  LDSM.16.MT88.4 R24, [R216+0xb000] ;  /* 0x00b00000d818783b */ /* 0x000e6e0000004200 */
[C---:B------:R-:W-:Y:S08]  /*7330*/  HMMA.16816.F32.BF16 R44, R4.reuse, R20, R116 ;  /* 0x00000014042c723c */ /* 0x040ff00000041874 */
[C---:B------:R-:W-:Y:S01]  /*7340*/  HMMA.16816.F32.BF16 R40, R4.reuse, R22, R108 ;  /* 0x000000160428723c */ /* 0x040fe2000004186c */
[----:B------:R-:W2:Y:S07]  /*7350*/  LDSM.16.MT88.4 R20, [R219+0xb000] ;  /* 0x00b00000db14783b */ /* 0x000eae0000004200 */
[C---:B------:R-:W-:Y:S08]  /*7360*/  HMMA.16816.F32.BF16 R32, R4.reuse, R12, R96 ;  /* 0x0000000c0420723c */ /* 0x040ff00000041860 */
[C---:B------:R-:W-:Y:S01]  /*7370*/  HMMA.16816.F32.BF16 R36, R4.reuse, R14, R92 ;  /* 0x0000000e0424723c */ /* 0x040fe2000004185c */
[----:B------:R-:W3:Y:S07]  /*7380*/  LDSM.16.MT88.4 R12, [R217+0xb000] ;  /* 0x00b00000d90c783b */ /* 0x000eee0000004200 */
[C---:B------:R-:W-:Y:S08]  /*7390*/  HMMA.16816.F32.BF16 R60, R4.reuse, R8, R84 ;  /* 0x00000008043c723c */ /* 0x040ff00000041854 */
[----:B------:R-:W-:Y:S01]  /*73a0*/  HMMA.16816.F32.BF16 R48, R4, R10, R48 ;  /* 0x0000000a0430723c */ /* 0x000fe20000041830 */
[----:B------:R-:W4:Y:S01]  /*73b0*/  LDSM.16.MT88.4 R8, [R218+0xb000] ;  /* 0x00b00000da08783b */ /* 0x000f220000004200 */
[----:B------:R-:W-:Y:S01]  /*73c0*/  MUFU.EX2 R111, R142 ;  /* 0x0000008e006f7308 */ /* 0x000fe20000000800 */
[----:B------:R-:W-:Y:S01]  /*73d0*/  FADD.FTZ R2, R224, R2 ;  /* 0x00000002e0027221 */ /* 0x000fe20000010000 */
[----:B------:R-:W-:-:S06]  /*73e0*/  MOV R188, R192 ;  /* 0x000000c000bc7202 */ /* 0x000fcc0000000f00 */
[----:B------:R-:W-:Y:S01]  /*73f0*/  MUFU.EX2 R114, R140 ;  /* 0x0000008c00727308 */ /* 0x000fe20000000800 */
[----:B------:R-:W-:-:S07]  /*7400*/  FADD.FTZ R0, R223, R28 ;  /* 0x0000001cdf007221 */ /* 0x000fce0000010000 */
[----:B------:R-:W1:Y:S01]  /*7410*/  MUFU.EX2 R112, R143 ;  /* 0x0000008f00707308 */ /* 0x000e620000000800 */
[----:B------:R-:W-:-:S07]  /*7420*/  FADD.FTZ R28, R220, R2 ;  /* 0x00000002dc1c7221 */ /* 0x000fce0000010000 */
[----:B------:R-:W-:Y:S01]  /*7430*/  MUFU.EX2 R110, R144 ;  /* 0x00000090006e7308 */ /* 0x000fe20000000800 */
[----:B------:R-:W-:-:S07]  /*7440*/  MOV R194, R189 ;  /* 0x000000bd00c27202 */ /* 0x000fce0000000f00 */
[----:B------:R-:W1:Y:S08]  /*7450*/  MUFU.EX2 R109, R145 ;  /* 0x00000091006d7308 */ /* 0x000e700000000800 */
[----:B------:R-:W-:Y:S08]  /*7460*/  MUFU.EX2 R99, R146 ;  /* 0x0000009200637308 */ /* 0x000ff00000000800 */
[----:B------:R-:W2:Y:S01]  /*7470*/  MUFU.EX2 R108, R147 ;  /* 0x00000093006c7308 */ /* 0x000ea20000000800 */
        /* <DEDUP_REMOVED lines=8> */
[----:B------:R-:W-:Y:S01]  /*7500*/  MUFU.EX2 R98, R148 ;  /* 0x0000009400627308 */ /* 0x000fe20000000800 */
[----:B------:R-:W-:Y:S01]  /*7510*/  FADD.FTZ R0, R194, R30 ;  /* 0x0000001ec2007221 */ /* 0x000fe20000010000 */
[----:B-1----:R-:W-:Y:S01]  /*7520*/  F2FP.BF16.PACK_AB R6, R112, R114 ;  /* 0x000000727006723e */ /* 0x002fe200000010ff */
[----:B------:R-:W-:Y:S01]  /*7530*/  FADD.FTZ R31, R188, R5 ;  /* 0x00000005bc1f7221 */ /* 0x000fe20000010000 */
[----:B------:R-:W-:Y:S01]  /*7540*/  F2FP.BF16.PACK_AB R5, R109, R110 ;  /* 0x0000006e6d05723e */ /* 0x000fe200000010ff */
[----:B------:R-:W-:-:S03]  /*7550*/  FADD.FTZ R30, R191, R4 ;  /* 0x00000004bf1e7221 */ /* 0x000fc60000010000 */
[----:B------:R-:W-:Y:S01]  /*7560*/  MUFU.EX2 R97, R149 ;  /* 0x0000009500617308 */ /* 0x000fe20000000800 */
[----:B------:R-:W-:-:S07]  /*7570*/  F2FP.BF16.PACK_AB R4, R113, R111 ;  /* 0x0000006f7104723e */ /* 0x000fce00000010ff */
[----:B------:R-:W-:Y:S01]  /*7580*/  MUFU.EX2 R96, R150 ;  /* 0x0000009600607308 */ /* 0x000fe20000000800 */
[----:B--2---:R-:W-:-:S07]  /*7590*/  F2FP.BF16.PACK_AB R7, R108, R99 ;  /* 0x000000636c07723e */ /* 0x004fce00000010ff */
[----:B------:R1:W-:Y:S01]  /*75a0*/  MUFU.EX2 R95, R151 ;  /* 0x00000097005f7308 */ /* 0x0003e20000000800 */
[----:B------:R-:W-:-:S07]  /*75b0*/  IMAD.MOV.U32 R192, RZ, RZ, R226 ;  /* 0x000000ffffc07224 */ /* 0x000fce00078e00e2 */
[----:B------:R-:W-:Y:S08]  /*75c0*/  MUFU.EX2 R94, R152 ;  /* 0x00000098005e7308 */ /* 0x000ff00000000800 */
[----:B------:R-:W2:Y:S08]  /*75d0*/  MUFU.EX2 R93, R153 ;  /* 0x00000099005d7308 */ /* 0x000eb00000000800 */
[----:B------:R-:W-:Y:S08]  /*75e0*/  MUFU.EX2 R92, R154 ;  /* 0x0000009a005c7308 */ /* 0x000ff00000000800 */
[----:B------:R-:W1:Y:S01]  /*75f0*/  MUFU.EX2 R87, R155 ;  /* 0x0000009b00577308 */ /* 0x000e620000000800 */
[----:B------:R-:W-:Y:S01]  /*7600*/  MOV R190, R169 ;  /* 0x000000a900be7202 */ /* 0x000fe20000000f00 */
[----:B------:R-:W-:Y:S01]  /*7610*/  FADD.FTZ R2, R16, R2 ;  /* 0x0000000210027221 */ /* 0x000fe20000010000 */
[----:B------:R-:W-:Y:S01]  /*7620*/  HMMA.16816.F32.BF16 R104, R4, R24, R104 ;  /* 0x000000180468723c */ /* 0x000fe20000041868 */
[----:B------:R-:W-:Y:S01]  /*7630*/  FADD.FTZ R0, R189, R0 ;  /* 0x00000000bd007221 */ /* 0x000fe20000010000 */
[----:B------:R-:W-:Y:S01]  /*7640*/  MOV R202, R203 ;  /* 0x000000cb00ca7202 */ /* 0x000fe20000000f00 */
[----:B------:R-:W-:Y:S01]  /*7650*/  FADD.FTZ R29, R190, R2 ;  /* 0x00000002be1d7221 */ /* 0x000fe20000010000 */
[----:B------:R-:W-:-:S02]  /*7660*/  MOV R120, R200 ;  /* 0x000000c800787202 */ /* 0x000fc40000000f00 */
[----:B------:R-:W-:Y:S01]  /*7670*/  MOV R123, R199 ;  /* 0x000000c7007b7202 */ /* 0x000fe20000000f00 */
[----:B------:R-:W-:Y:S01]  /*7680*/  IMAD.MOV.U32 R124, RZ, RZ, R181 ;  /* 0x000000ffff7c7224 */ /* 0x000fe200078e00b5 */
[C---:B------:R-:W-:Y:S01]  /*7690*/  HMMA.16816.F32.BF16 R100, R4.reuse, R26, R100 ;  /* 0x0000001a0464723c */ /* 0x040fe20000041864 */
[----:B------:R-:W-:Y:S01]  /*76a0*/  FADD.FTZ R2, R171, R30 ;  /* 0x0000001eab027221 */ /* 0x000fe20000010000 */
[----:B------:R-:W-:Y:S01]  /*76b0*/  MOV R125, R198 ;  /* 0x000000c6007d7202 */ /* 0x000fe20000000f00 */
[----:B------:R-:W-:Y:S01]  /*76c0*/  FADD.FTZ R28, R193, R0 ;  /* 0x00000000c11c7221 */ /* 0x000fe20000010000 */
[----:B------:R-:W-:Y:S01]  /*76d0*/  MOV R126, R180 ;  /* 0x000000b4007e7202 */ /* 0x000fe20000000f00 */
[----:B------:R-:W-:Y:S01]  /*76e0*/  IMAD.MOV.U32 R127, RZ, RZ, R183 ;  /* 0x000000ffff7f7224 */ /* 0x000fe200078e00b7 */
[----:B------:R-:W-:Y:S01]  /*76f0*/  MUFU.EX2 R86, R156 ;  /* 0x0000009c00567308 */ /* 0x000fe20000000800 */
[----:B------:R-:W-:Y:S01]  /*7700*/  LDSM.16.MT88.4 R144, [R219+0xb800] ;  /* 0x00b80000db90783b */ /* 0x000fe20000004200 */
[C---:B------:R-:W-:Y:S03]  /*7710*/  HMMA.16816.F32.BF16 R88, R4.reuse, R20, R88 ;  /* 0x000000140458723c */ /* 0x040fe60000041858 */
[----:B------:R-:W-:Y:S05]  /*7720*/  LDSM.16.MT88.4 R140, [R217+0xb800] ;  /* 0x00b80000d98c783b */ /* 0x000fea0000004200 */
[C---:B------:R-:W-:Y:S08]  /*7730*/  HMMA.16816.F32.BF16 R80, R4.reuse, R22, R80 ;  /* 0x000000160450723c */ /* 0x040ff00000041850 */
[C---:B---3--:R-:W-:Y:S08]  /*7740*/  HMMA.16816.F32.BF16 R76, R4.reuse, R12, R76 ;  /* 0x0000000c044c723c */ /* 0x048ff0000004184c */
[C---:B------:R-:W-:Y:S08]  /*7750*/  HMMA.16816.F32.BF16 R72, R4.reuse, R14, R72 ;  /* 0x0000000e0448723c */ /* 0x040ff00000041848 */
[C---:B----4-:R-:W-:Y:S08]  /*7760*/  HMMA.16816.F32.BF16 R68, R4.reuse, R8, R68 ;  /* 0x000000080444723c */ /* 0x050ff00000041844 */
[----:B------:R-:W-:Y:S01]  /*7770*/  HMMA.16816.F32.BF16 R56, R4, R10, R56 ;  /* 0x0000000a0438723c */ /* 0x000fe20000041838 */
[----:B------:R-:W-:Y:S01]  /*7780*/  MUFU.EX2 R85, R157 ;  /* 0x0000009d00557308 */ /* 0x000fe20000000800 */
[----:B-1----:R-:W1:Y:S05]  /*7790*/  LDSM.16.MT88.4 R148, [R216+0xb800] ;  /* 0x00b80000d894783b */ /* 0x002e6a0000004200 */
[----:B------:R-:W-:Y:S01]  /*77a0*/  FADD.FTZ R4, R192, R31 ;  /* 0x0000001fc0047221 */ /* 0x000fe20000010000 */
[----:B--2---:R-:W-:-:S02]  /*77b0*/  F2FP.BF16.PACK_AB R5, R93, R94 ;  /* 0x0000005e5d05723e */ /* 0x004fc400000010ff */
[----:B------:R-:W-:Y:S01]  /*77c0*/  F2FP.BF16.PACK_AB R6, R95, R96 ;  /* 0x000000605f06723e */ /* 0x000fe200000010ff */
[----:B------:R-:W-:Y:S01]  /*77d0*/  FADD.FTZ R30, R186, R4 ;  /* 0x00000004ba1e7221 */ /* 0x000fe20000010000 */
[----:B------:R-:W-:Y:S02]  /*77e0*/  F2FP.BF16.PACK_AB R4, R97, R98 ;  /* 0x000000626104723e */ /* 0x000fe400000010ff */
[----:B------:R-:W-:Y:S01]  /*77f0*/  F2FP.BF16.PACK_AB R7, R87, R92 ;  /* 0x0000005c5707723e */ /* 0x000fe200000010ff */
[----:B------:R-:W-:Y:S02]  /*7800*/  FADD.FTZ R0, R174, R29 ;  /* 0x0000001dae007221 */ /* 0x000fe40000010000 */
[----:B------:R-:W-:Y:S02]  /*7810*/  FADD.FTZ R28, R184, R28 ;  /* 0x0000001cb81c7221 */ /* 0x000fe40000010000 */
[----:B------:R-:W-:Y:S02]  /*7820*/  FADD.FTZ R29, R187, R2 ;  /* 0x00000002bb1d7221 */ /* 0x000fe40000010000 */
[----:B------:R-:W-:Y:S01]  /*7830*/  FADD.FTZ R2, R214, R0 ;  /* 0x00000000d6027221 */ /* 0x000fe20000010000 */
[----:B------:R-:W-:Y:S01]  /*7840*/  HMMA.16816.F32.BF16 R64, R4, R24, R64 ;  /* 0x000000180440723c */ /* 0x000fe20000041840 */
[----:B------:R-:W-:-:S02]  /*7850*/  FADD.FTZ R0, R235, R28 ;  /* 0x0000001ceb007221 */ /* 0x000fc40000010000 */
[----:B------:R-:W-:Y:S02]  /*7860*/  IMAD.MOV.U32 R203, RZ, RZ, R230 ;  /* 0x000000ffffcb7224 */ /* 0x000fe400078e00e6 */
[----:B------:R-:W-:-:S03]  /*7870*/  IMAD.MOV.U32 R169, RZ, RZ, R19 ;  /* 0x000000ffffa97224 */ /* 0x000fc600078e0013 */
[----:B------:R-:W-:Y:S01]  /*7880*/  HMMA.16816.F32.BF16 R52, R4, R26, R52 ;  /* 0x0000001a0434723c */ /* 0x000fe20000041834 */
[----:B------:R-:W-:Y:S02]  /*7890*/  FADD.FTZ R2, R250, R2 ;  /* 0x00000002fa027221 */ /* 0x000fe40000010000 */
[----:B------:R-:W-:-:S05]  /*78a0*/  FADD.FTZ R0, R251, R0 ;  /* 0x00000000fb007221 */ /* 0x000fca0000010000 */
[----:B------:R-:W-:Y:S01]  /*78b0*/  HMMA.16816.F32.BF16 R44, R4, R20, R44 ;  /* 0x00000014042c723c */ /* 0x000fe2000004182c */
[----:B------:R-:W-:Y:S01]  /*78c0*/  IMAD.MOV.U32 R121, RZ, RZ, R202 ;  /* 0x000000ffff797224 */ /* 0x000fe200078e00ca */
[----:B------:R-:W-:-:S06]  /*78d0*/  MOV R122, R203 ;  /* 0x000000cb007a7202 */ /* 0x000fcc0000000f00 */
[----:B------:R-:W-:Y:S01]  /*78e0*/  HMMA.16816.F32.BF16 R40, R4, R22, R40 ;  /* 0x000000160428723c */ /* 0x000fe20000041828 */
[----:B------:R-:W-:-:S07]  /*78f0*/  FADD.FTZ R2, R176, R2 ;  /* 0x00000002b0027221 */ /* 0x000fce0000010000 */
[C---:B------:R-:W-:Y:S08]  /*7900*/  HMMA.16816.F32.BF16 R32, R4.reuse, R12, R32 ;  /* 0x0000000c0420723c */ /* 0x040ff00000041820 */
[C---:B------:R-:W-:Y:S08]  /*7910*/  HMMA.16816.F32.BF16 R36, R4.reuse, R14, R36 ;  /* 0x0000000e0424723c */ /* 0x040ff00000041824 */
[C---:B------:R-:W-:Y:S08]  /*7920*/  HMMA.16816.F32.BF16 R60, R4.reuse, R8, R60 ;  /* 0x00000008043c723c */ /* 0x040ff0000004183c */
[----:B------:R-:W-:Y:S01]  /*7930*/  HMMA.16816.F32.BF16 R48, R4, R10, R48 ;  /* 0x0000000a0430723c */ /* 0x000fe20000041830 */
[----:B------:R-:W-:Y:S01]  /*7940*/  FADD.FTZ R0, R119, R0 ;  /* 0x0000000077007221 */ /* 0x000fe20000010000 */
[----:B------:R-:W-:Y:S01]  /*7950*/  MOV R171, R197 ;  /* 0x000000c500ab7202 */ /* 0x000fe20000000f00 */
[----:B------:R-:W-:Y:S01]  /*7960*/  FADD.FTZ R2, R122, R2 ;  /* 0x000000027a027221 */ /* 0x000fe20000010000 */
[----:B------:R-:W-:Y:S01]  /*7970*/  MOV R235, R201 ;  /* 0x000000c900eb7202 */ /* 0x000fe20000000f00 */
[----:B------:R-:W-:Y:S01]  /*7980*/  IMAD.MOV.U32 R214, RZ, RZ, R172 ;  /* 0x000000ffffd67224 */ /* 0x000fe200078e00ac */
[----:B------:R-:W-:Y:S01]  /*7990*/  MOV R250, R185 ;  /* 0x000000b900fa7202 */ /* 0x000fe20000000f00 */
[----:B------:R-:W-:Y:S01]  /*79a0*/  FADD.FTZ R5, R239, R30 ;  /* 0x0000001eef057221 */ /* 0x000fe20000010000 */
[----:B------:R-:W-:Y:S01]  /*79b0*/  MOV R251, R178 ;  /* 0x000000b200fb7202 */ /* 0x000fe20000000f00 */
[----:B------:R-:W-:Y:S01]  /*79c0*/  FADD.FTZ R4, R247, R29 ;  /* 0x0000001df7047221 */ /* 0x000fe20000010000 */
[----:B------:R-:W2:Y:S01]  /*79d0*/  MUFU.EX2 R23, R164 ;  /* 0x000000a400177308 */ /* 0x000ea20000000800 */
[----:B------:R-:W-:Y:S01]  /*79e0*/  FADD.FTZ R5, R169, R5 ;  /* 0x00000005a9057221 */ /* 0x000fe20000010000 */
[----:B------:R-:W3:Y:S01]  /*79f0*/  LDSM.16.MT88.4 R12, [R218+0xb800] ;  /* 0x00b80000da0c783b */ /* 0x000ee20000004200 */
[----:B------:R-:W-:Y:S01]  /*7a00*/  FADD.FTZ R4, R175, R4 ;  /* 0x00000004af047221 */ /* 0x000fe20000010000 */
[----:B------:R-:W-:Y:S01]  /*7a10*/  MOV R169, R182 ;  /* 0x000000b600a97202 */ /* 0x000fe20000000f00 */
[----:B------:R-:W-:Y:S01]  /*7a20*/  FADD.FTZ R5, R120, R5 ;  /* 0x0000000578057221 */ /* 0x000fe20000010000 */
[----:B------:R4:W5:Y:S01]  /*7a30*/  LDL.LU R230, [R1+0x108] ;  /* 0x0001080001e67983 */ /* 0x0009620000300800 */
[----:B------:R-:W-:-:S02]  /*7a40*/  FADD.FTZ R4, R121, R4 ;  /* 0x0000000479047221 */ /* 0x000fc40000010000 */
[----:B------:R-:W-:Y:S01]  /*7a50*/  FADD.FTZ R0, R123, R0 ;  /* 0x000000007b007221 */ /* 0x000fe20000010000 */
        /* <DEDUP_REMOVED lines=8> */
[----:B------:R-:W-:-:S02]  /*7ae0*/  IMAD.MOV.U32 R247, RZ, RZ, R177 ;  /* 0x000000fffff77224 */ /* 0x000fc400078e00b1 */
        /* <DEDUP_REMOVED lines=69> */
[----:B------:R-:W-:Y:S01]  /*7f40*/  FADD.FTZ R4, R92, R4 ;  /* 0x000000045c047221 */ /* 0x000fe20000010000 */
[----:B------:R-:W1:Y:S01]  /*7f50*/  MUFU.EX2 R84, R158 ;  /* 0x0000009e00547308 */ /* 0x000e620000000800 */
[----:B------:R-:W-:Y:S02]  /*7f60*/  FADD.FTZ R0, R99, R0 ;  /* 0x0000000063007221 */ /* 0x000fe40000010000 */
[----:B------:R-:W-:Y:S02]  /*7f70*/  FADD.FTZ R2, R114, R2 ;  /* 0x0000000272027221 */ /* 0x000fe40000010000 */
[----:B------:R-:W-:Y:S02]  /*7f80*/  FADD.FTZ R5, R95, R5 ;  /* 0x000000055f057221 */ /* 0x000fe40000010000 */
[----:B------:R-:W-:Y:S01]  /*7f90*/  FADD.FTZ R4, R87, R4 ;  /* 0x0000000457047221 */ /* 0x000fe20000010000 */
[----:B------:R-:W3:Y:S01]  /*7fa0*/  MUFU.EX2 R20, R168 ;  /* 0x000000a800147308 */ /* 0x000ee20000000800 */
[----:B------:R-:W-:-:S02]  /*7fb0*/  FADD.FTZ R0, R108, R0 ;  /* 0x000000006c007221 */ /* 0x000fc40000010000 */
[----:B------:R-:W-:Y:S02]  /*7fc0*/  FADD.FTZ R2, R112, R2 ;  /* 0x0000000270027221 */ /* 0x000fe40000010000 */
[----:B--2---:R-:W-:-:S03]  /*7fd0*/  FADD.FTZ R5, R23, R5 ;  /* 0x0000000517057221 */ /* 0x004fc60000010000 */
[----:B------:R-:W2:Y:S01]  /*7fe0*/  MUFU.EX2 R8, R204 ;  /* 0x000000cc00087308 */ /* 0x000ea20000000800 */
[----:B-1----:R-:W-:Y:S02]  /*7ff0*/  FADD.FTZ R4, R11, R4 ;  /* 0x000000040b047221 */ /* 0x002fe40000010000 */
[----:B------:R-:W-:-:S05]  /*8000*/  FADD.FTZ R0, R27, R0 ;  /* 0x000000001b007221 */ /* 0x000fca0000010000 */
[----:B------:R-:W1:Y:S01]  /*8010*/  MUFU.EX2 R24, R163 ;  /* 0x000000a300187308 */ /* 0x000e620000000800 */
[----:B------:R-:W-:Y:S02]  /*8020*/  FADD.FTZ R2, R86, R2 ;  /* 0x0000000256027221 */ /* 0x000fe40000010000 */
[----:B------:R-:W-:-:S05]  /*8030*/  FADD.FTZ R5, R22, R5 ;  /* 0x0000000516057221 */ /* 0x000fca0000010000 */
[----:B------:R-:W1:Y:S01]  /*8040*/  MUFU.EX2 R31, R159 ;  /* 0x0000009f001f7308 */ /* 0x000e620000000800 */
[----:B------:R-:W-:Y:S02]  /*8050*/  FADD.FTZ R4, R10, R4 ;  /* 0x000000040a047221 */ /* 0x000fe40000010000 */
[----:B------:R-:W-:Y:S02]  /*8060*/  FADD.FTZ R0, R26, R0 ;  /* 0x000000001a007221 */ /* 0x000fe40000010000 */
[----:B------:R-:W-:Y:S02]  /*8070*/  FADD.FTZ R2, R85, R2 ;  /* 0x0000000255027221 */ /* 0x000fe40000010000 */
[----:B------:R-:W-:Y:S02]  /*8080*/  FADD.FTZ R5, R21, R5 ;  /* 0x0000000515057221 */ /* 0x000fe40000010000 */
[----:B------:R-:W-:Y:S02]  /*8090*/  FADD.FTZ R4, R9, R4 ;  /* 0x0000000409047221 */ /* 0x000fe40000010000 */
[----:B------:R-:W-:-:S02]  /*80a0*/  FADD.FTZ R0, R25, R0 ;  /* 0x0000000019007221 */ /* 0x000fc40000010000 */
[----:B------:R-:W-:Y:S02]  /*80b0*/  FADD.FTZ R2, R84, R2 ;  /* 0x0000000254027221 */ /* 0x000fe40000010000 */
[----:B---3--:R-:W-:Y:S02]  /*80c0*/  FADD.FTZ R5, R20, R5 ;  /* 0x0000000514057221 */ /* 0x008fe40000010000 */
[----:B--2---:R-:W-:Y:S02]  /*80d0*/  FADD.FTZ R4, R8, R4 ;  /* 0x0000000408047221 */ /* 0x004fe40000010000 */
[----:B-1----:R-:W-:Y:S02]  /*80e0*/  FADD.FTZ R0, R24, R0 ;  /* 0x0000000018007221 */ /* 0x002fe40000010000 */
        /* <DEDUP_REMOVED lines=29> */
[----:B------:R-:W-:Y:S11]  /*82c0*/  @!P0 BRA `(.L_x_24) ;  /* 0x0000819000008947 */ /* 0x000ff60003800000 */
[----:B----4-:R-:W2:Y:S01]  /*82d0*/  LDL.64 R248, [R1+0xa0] ;  /* 0x0000a00001f87983 */ /* 0x010ea20000100a00 */
[----:B------:R-:W-:Y:S01]  /*82e0*/  UIADD3 UR6, UR8, -0x2, URZ ;  /* 0xfffffffe08067890 */ /* 0x000fe2000fffe03f */
[----:B------:R-:W-:Y:S01]  /*82f0*/  IMAD.U32 R0, RZ, RZ, UR4 ;  /* 0x00000004ff007e24 */ /* 0x000fe2000f8e00ff */
[----:B------:R-:W-:-:S04]  /*8300*/  DEPBAR.LE SB0, 0x0 ;  /* 0x000080000000791a */ /* 0x000fc80000000000 */
[----:B------:R-:W-:Y:S01]  /*8310*/  USHF.R.S32.HI UR5, URZ, 0x1f, UR6 ;  /* 0x0000001f3f057899 */ /* 0x000fe20008011406 */
[----:B------:R-:W-:Y:S01]  /*8320*/  IMAD.U32 R4, RZ, RZ, UR6 ;  /* 0x00000006ff047e24 */ /* 0x000fe2000f8e00ff */
[----:B------:R-:W-:Y:S01]  /*8330*/  UIMAD UR7, UR11, UR6, URZ ;  /* 0x000000060b0772a4 */ /* 0x000fe2000f8e023f */
[----:B------:R-:W-:Y:S01]  /*8340*/  STL [R1+0x124], R158 ;  /* 0x0001249e01007387 */ /* 0x000fe20000100800 */
[----:B------:R-:W-:Y:S02]  /*8350*/  USHF.L.U32 UR6, UR4, 0x5, URZ ;  /* 0x0000000504067899 */ /* 0x000fe4000800063f */
[----:B------:R-:W-:Y:S01]  /*8360*/  UIMAD UR5, UR5, UR14, UR7 ;  /* 0x0000000e050572a4 */ /* 0x000fe2000f8e0207 */
[----:B------:R-:W-:Y:S04]  /*8370*/  STL [R1+0x120], R157 ;  /* 0x0001209d01007387 */ /* 0x000fe80000100800 */
        /* <DEDUP_REMOVED lines=20> */
[----:B------:R-:W-:Y:S01]  /*84c0*/  STL [R1+0xcc], R3 ;  /* 0x0000cc0301007387 */ /* 0x000fe20000100800 */
[----:B--2---:R-:W-:-:S04]  /*84d0*/  IMAD.WIDE.U32 R4, R4, UR14, R248 ;  /* 0x0000000e04047c25 */ /* 0x004fc8000f8e00f8 */
[----:B------:R-:W-:Y:S01]  /*84e0*/  IMAD.MOV.U32 R249, RZ, RZ, c[0x0][0x1a4] ;  /* 0x00006900fff97624 */ /* 0x000fe200078e00ff */
[----:B------:R-:W-:Y:S01]  /*84f0*/  IADD3 R2, R5, UR5, RZ ;  /* 0x0000000505027c10 */ /* 0x000fe2000fffe0ff */
[----:B------:R-:W-:Y:S01]  /*8500*/  BAR.SYNC.DEFER_BLOCKING 0x0 ;  /* 0x0000000000007b1d */ /* 0x000fe20000010000 */
[----:B------:R-:W-:Y:S02]  /*8510*/  LEA R6, P0, R4, c[0x0][0x170], 0x1 ;  /* 0x00005c0004067a11 */ /* 0x000fe400078008ff */
[----:B------:R-:W-:Y:S02]  /*8520*/  SHF.L.U64.HI R0, R0, 0x5, R249 ;  /* 0x0000000500007819 */ /* 0x000fe400000102f9 */
[----:B------:R-:W-:Y:S02]  /*8530*/  LEA.HI.X R7, R4, c[0x0][0x174], R2, 0x1, P0 ;  /* 0x00005d0004077a11 */ /* 0x000fe400000f0c02 */
[----:B------:R-:W-:-:S05]  /*8540*/  IADD3 R4, P0, R6, UR6, RZ ;  /* 0x0000000606047c10 */ /* 0x000fca000ff1e0ff */
[----:B------:R-:W-:Y:S01]  /*8550*/  IMAD.X R5, R0, 0x1, R7, P0 ;  /* 0x0000000100057824 */ /* 0x000fe200000e0607 */
[----:B------:R-:W-:-:S05]  /*8560*/  IADD3 R14, P0, R4, UR6, RZ ;  /* 0x00000006040e7c10 */ /* 0x000fca000ff1e0ff */
[----:B------:R-:W-:Y:S01]  /*8570*/  IMAD.X R15, R5, 0x1, R0, P0 ;  /* 0x00000001050f7824 */ /* 0x000fe200000e0600 */
[----:B------:R-:W-:-:S05]  /*8580*/  IADD3 R12, P0, R14, UR6, RZ ;  /* 0x000000060e0c7c10 */ /* 0x000fca000ff1e0ff */
[--C-:B------:R-:W-:Y:S01]  /*8590*/  IMAD.X R13, R15, 0x1, R0.reuse, P0 ;  /* 0x000000010f0d7824 */ /* 0x100fe200000e0600 */
[----:B------:R-:W-:Y:S01]  /*85a0*/  IADD3 R10, P0, R12, UR6, RZ ;  /* 0x000000060c0a7c10 */ /* 0x000fe2000ff1e0ff */
[----:B------:R-:W-:Y:S01]  /*85b0*/  @!PT LDS RZ, [RZ] ;  /* 0x00000000fffff984 */ /* 0x000fe20000000800 */
[----:B------:R-:W-:Y:S01]  /*85c0*/  @!PT LDS RZ, [RZ] ;  /* 0x00000000fffff984 */ /* 0x000fe20000000800 */
[----:B------:R-:W-:Y:S01]  /*85d0*/  @!PT LDS RZ, [RZ] ;  /* 0x00000000fffff984 */ /* 0x000fe20000000800 */
[----:B------:R1:W-:Y:S04]  /*85e0*/  LDGSTS.E.BYPASS.LTC128B.128 [R234+0x8000], [R6.64] ;  /* 0x0800000006ea7fae */ /* 0x0003e8000b901d50 */
[--C-:B------:R-:W-:Y:S01]  /*85f0*/  IMAD.X R11, R13, 0x1, R0.reuse, P0 ;  /* 0x000000010d0b7824 */ /* 0x100fe200000e0600 */
[----:B------:R-:W-:Y:S01]  /*8600*/  IADD3 R8, P0, R10, UR6, RZ ;  /* 0x000000060a087c10 */ /* 0x000fe2000ff1e0ff */
[----:B------:R2:W-:Y:S04]  /*8610*/  LDGSTS.E.BYPASS.LTC128B.128 [R234+0x8800], [R4.64] ;  /* 0x0880000004ea7fae */ /* 0x0005e8000b901d50 */
[----:B------:R-:W-:Y:S01]  /*8620*/  IMAD.X R9, R11, 0x1, R0, P0 ;  /* 0x000000010b097824 */ /* 0x000fe200000e0600 */
[----:B------:R3:W-:Y:S04]  /*8630*/  LDGSTS.E.BYPASS.LTC128B.128 [R234+0x9000], [R14.64] ;  /* 0x090000000eea7fae */ /* 0x0007e8000b901d50 */
[----:B------:R3:W-:Y:S04]  /*8640*/  LDGSTS.E.BYPASS.LTC128B.128 [R234+0x9800], [R12.64] ;  /* 0x098000000cea7fae */ /* 0x0007e8000b901d50 */
[----:B------:R4:W-:Y:S04]  /*8650*/  LDGSTS.E.BYPASS.LTC128B.128 [R234+0xa000], [R10.64] ;  /* 0x0a0000000aea7fae */ /* 0x0009e8000b901d50 */
[----:B------:R4:W-:Y:S01]  /*8660*/  LDGSTS.E.BYPASS.LTC128B.128 [R234+0xa800], [R8.64] ;  /* 0x0a80000008ea7fae */ /* 0x0009e2000b901d50 */
[----:B--2---:R-:W-:-:S05]  /*8670*/  IADD3 R4, P0, R8, UR6, RZ ;  /* 0x0000000608047c10 */ /* 0x004fca000ff1e0ff */
[----:B------:R-:W-:Y:S01]  /*8680*/  IMAD.X R5, R9, 0x1, R0, P0 ;  /* 0x0000000109057824 */ /* 0x000fe200000e0600 */
[----:B-1----:R-:W-:-:S04]  /*8690*/  IADD3 R6, P0, R4, UR6, RZ ;  /* 0x0000000604067c10 */ /* 0x002fc8000ff1e0ff */
[----:B------:R1:W-:Y:S01]  /*86a0*/  LDGSTS.E.BYPASS.LTC128B.128 [R234+0xb000], [R4.64] ;  /* 0x0b00000004ea7fae */ /* 0x0003e2000b901d50 */
[----:B------:R-:W-:-:S05]  /*86b0*/  IMAD.X R7, R5, 0x1, R0, P0 ;  /* 0x0000000105077824 */ /* 0x000fca00000e0600 */
[----:B------:R1:W-:Y:S04]  /*86c0*/  LDGSTS.E.BYPASS.LTC128B.128 [R234+0xb800], [R6.64] ;  /* 0x0b80000006ea7fae */ /* 0x0003e8000b901d50 */
[----:B----45:R-:W-:Y:S04]  /*86d0*/  LDSM.16.M88.4 R8, [R222+0x2000] ;  /* 0x00200000de08783b */ /* 0x030fe80000000200 */
[----:B------:R-:W2:Y:S04]  /*86e0*/  LDSM.16.M88.4 R64, [R139+0x5000] ;  /* 0x005000008b40783b */ /* 0x000ea80000000200 */
[----:B------:R-:W4:Y:S04]  /*86f0*/  LDSM.16.M88.4 R72, [R139+0x4000] ;  /* 0x004000008b48783b */ /* 0x000f280000000200 */
[----:B------:R-:W3:Y:S04]  /*8700*/  LDSM.16.M88.4 R68, [R139+0x4800] ;  /* 0x004800008b44783b */ /* 0x000ee80000000200 */
[----:B------:R-:W3:Y:S04]  /*8710*/  LDSM.16.M88.4 R60, [R139+0x5800] ;  /* 0x005800008b3c783b */ /* 0x000ee80000000200 */
[----:B------:R-:W3:Y:S04]  /*8720*/  LDSM.16.M88.4 R56, [R139+0x6000] ;  /* 0x006000008b38783b */ /* 0x000ee80000000200 */
[----:B------:R-:W3:Y:S04]  /*8730*/  LDSM.16.M88.4 R52, [R139+0x6800] ;  /* 0x006800008b34783b */ /* 0x000ee80000000200 */
[----:B------:R-:W3:Y:S04]  /*8740*/  LDSM.16.M88.4 R48, [R139+0x7000] ;  /* 0x007000008b30783b */ /* 0x000ee80000000200 */
[----:B------:R-:W3:Y:S04]  /*8750*/  LDSM.16.M88.4 R44, [R139+0x7800] ;  /* 0x007800008b2c783b */ /* 0x000ee80000000200 */
[----:B-1----:R-:W-:Y:S04]  /*8760*/  LDSM.16.M88.4 R4, [R225+0x2000] ;  /* 0x00200000e104783b */ /* 0x002fe80000000200 */
[----:B------:R-:W1:Y:S01]  /*8770*/  LDSM.16.M88.4 R32, [R221+0x5000] ;  /* 0x00500000dd20783b */ /* 0x000e620000000200 */
[C---:B--2---:R-:W-:Y:S03]  /*8780*/  HMMA.16816.F32.BF16 R108, R8.reuse, R64, RZ ;  /* 0x00000040086c723c */ /* 0x044fe600000418ff */
[----:B------:R-:W-:Y:S04]  /*8790*/  LDSM.16.M88.4 R28, [R221+0x5800] ;  /* 0x00580000dd1c783b */ /* 0x000fe80000000200 */
[----:B------:R-:W-:Y:S01]  /*87a0*/  LDSM.16.M88.4 R24, [R221+0x6000] ;  /* 0x00600000dd18783b */ /* 0x000fe20000000200 */
[C---:B----4-:R-:W-:Y:S03]  /*87b0*/  HMMA.16816.F32.BF16 R116, R8.reuse, R72, RZ ;  /* 0x000000480874723c */ /* 0x050fe600000418ff */
[----:B------:R-:W-:Y:S04]  /*87c0*/  LDSM.16.M88.4 R20, [R221+0x6800] ;  /* 0x00680000dd14783b */ /* 0x000fe80000000200 */
[----:B------:R-:W-:Y:S01]  /*87d0*/  LDSM.16.M88.4 R80, [R221+0x7000] ;  /* 0x00700000dd50783b */ /* 0x000fe20000000200 */
[C---:B---3--:R-:W-:Y:S03]  /*87e0*/  HMMA.16816.F32.BF16 R112, R8.reuse, R68, RZ ;  /* 0x000000440870723c */ /* 0x048fe600000418ff */
[----:B------:R-:W2:Y:S04]  /*87f0*/  LDSM.16.M88.4 R36, [R221+0x4800] ;  /* 0x00480000dd24783b */ /* 0x000ea80000000200 */
[----:B------:R-:W3:Y:S01]  /*8800*/  LDSM.16.M88.4 R40, [R221+0x4000] ;  /* 0x00400000dd28783b */ /* 0x000ee20000000200 */
[C---:B------:R-:W-:Y:S03]  /*8810*/  HMMA.16816.F32.BF16 R104, R8.reuse, R60, RZ ;  /* 0x0000003c0868723c */ /* 0x040fe600000418ff */
[----:B------:R-:W4:Y:S04]  /*8820*/  LDSM.16.M88.4 R76, [R221+0x7800] ;  /* 0x00780000dd4c783b */ /* 0x000f280000000200 */
[----:B------:R-:W1:Y:S01]  /*8830*/  LDSM.16.M88.4 R12, [R222] ;  /* 0x00000000de0c783b */ /* 0x000e620000000200 */
[----:B------:R-:W-:Y:S01]  /*8840*/  HMMA.16816.F32.BF16 R100, R8, R56, RZ ;  /* 0x000000380864723c */ /* 0x000fe200000418ff */
[----:B------:R-:W-:-:S02]  /*8850*/  UIADD3 UR18, UR8, -0x2, URZ ;  /* 0xfffffffe08127890 */ /* 0x000fc4000fffe03f */
[----:B------:R-:W0:Y:S05]  /*8860*/  LDGDEPBAR ;  /* 0x00000000000079af */ /* 0x000e2a0000000000 */
        /* <DEDUP_REMOVED lines=12> */
[C---:B--2---:R-:W-:Y:S08]  /*8930*/  HMMA.16816.F32.BF16 R132, R4.reuse, R36, R112 ;  /* 0x000000240484723c */ /* 0x044ff00000041870 */
[C---:B---3--:R-:W-:Y:S08]  /*8940*/  HMMA.16816.F32.BF16 R240, R4.reuse, R40, R116 ;  /* 0x0000002804f0723c */ /* 0x048ff00000041874 */
[----:B------:R-:W-:Y:S01]  /*8950*/  IMAD.MOV.U32 R111, RZ, RZ, R9 ;  /* 0x000000ffff6f7224 */ /* 0x000fe200078e0009 */
[----:B----4-:R-:W-:Y:S01]  /*8960*/  HMMA.16816.F32.BF16 R152, R4, R76, R88 ;  /* 0x0000004c0498723c */ /* 0x010fe20000041858 */
[----:B------:R-:W-:-:S02]  /*8970*/  IMAD.MOV.U32 R110, RZ, RZ, R10 ;  /* 0x000000ffff6e7224 */ /* 0x000fc400078e000a */
[----:B------:R-:W-:Y:S02]  /*8980*/  IMAD.MOV.U32 R109, RZ, RZ, R11 ;  /* 0x000000ffff6d7224 */ /* 0x000fe400078e000b */
[----:B------:R-:W-:Y:S02]  /*8990*/  IMAD.MOV.U32 R108, RZ, RZ, R8 ;  /* 0x000000ffff6c7224 */ /* 0x000fe400078e0008 */
[----:B------:R-:W-:Y:S01]  /*89a0*/  IMAD.MOV.U32 R116, RZ, RZ, R133 ;  /* 0x000000ffff747224 */ /* 0x000fe200078e0085 */
[----:B------:R-:W-:Y:S01]  /*89b0*/  HMMA.16816.F32.BF16 R8, R4, R28, R104 ;  /* 0x0000001c0408723c */ /* 0x000fe20000041868 */
[----:B------:R-:W-:Y:S02]  /*89c0*/  IMAD.MOV.U32 R115, RZ, RZ, R134 ;  /* 0x000000ffff737224 */ /* 0x000fe400078e0086 */
[----:B------:R-:W-:Y:S02]  /*89d0*/  IMAD.MOV.U32 R114, RZ, RZ, R135 ;  /* 0x000000ffff727224 */ /* 0x000fe400078e0087 */
[----:B------:R-:W-:-:S03]  /*89e0*/  IMAD.MOV.U32 R113, RZ, RZ, R132 ;  /* 0x000000ffff717224 */ /* 0x000fc600078e0084 */
[----:B------:R-:W-:Y:S08]  /*89f0*/  HMMA.16816.F32.BF16 R88, R12, R64, RZ ;  /* 0x000000400c58723c */ /* 0x000ff000000418ff */
[----:B------:R-:W-:Y:S08]  /*8a00*/  HMMA.16816.F32.BF16 R132, R4, R78, R84 ;  /* 0x0000004e0484723c */ /* 0x000ff00000041854 */
[----:B------:R-:W-:Y:S01]  /*8a10*/  IMAD.MOV.U32 R157, RZ, RZ, R8 ;  /* 0x000000ffff9d7224 */ /* 0x000fe200078e0008 */
[----:B------:R-:W-:Y:S01]  /*8a20*/  HMMA.16816.F32.BF16 R84, R12, R60, RZ ;  /* 0x0000003c0c54723c */ /* 0x000fe200000418ff */
[----:B------:R-:W-:-:S02]  /*8a30*/  IMAD.MOV.U32 R156, RZ, RZ, R9 ;  /* 0x000000ffff9c7224 */ /* 0x000fc400078e0009 */
[----:B------:R-:W-:Y:S02]  /*8a40*/  IMAD.MOV.U32 R138, RZ, RZ, R10 ;  /* 0x000000ffff8a7224 */ /* 0x000fe400078e000a */
[----:B------:R-:W-:-:S03]  /*8a50*/  IMAD.MOV.U32 R137, RZ, RZ, R11 ;  /* 0x000000ffff897224 */ /* 0x000fc600078e000b */
[C---:B------:R-:W-:Y:S07]  /*8a60*/  HMMA.16816.F32.BF16 R8, R4.reuse, R24, R100 ;  /* 0x000000180408723c */ /* 0x040fee0000041864 */
[----:B------:R-:W-:Y:S01]  /*8a70*/  IMAD.MOV.U32 R103, RZ, RZ, R109 ;  /* 0x000000ffff677224 */ /* 0x000fe200078e006d */
[----:B------:R-:W-:Y:S01]  /*8a80*/  HMMA.16816.F32.BF16 R236, R4, R42, R236 ;  /* 0x0000002a04ec723c */ /* 0x000fe200000418ec */
[----:B------:R-:W-:Y:S02]  /*8a90*/  IMAD.MOV.U32 R109, RZ, RZ, R116 ;  /* 0x000000ffff6d7224 */ /* 0x000fe400078e0074 */
[----:B------:R-:W-:-:S02]  /*8aa0*/  IMAD.MOV.U32 R101, RZ, RZ, R111 ;  /* 0x000000ffff657224 */ /* 0x000fc400078e006f */
[----:B------:R-:W-:Y:S02]  /*8ab0*/  IMAD.MOV.U32 R102, RZ, RZ, R110 ;  /* 0x000000ffff667224 */ /* 0x000fe400078e006e */
[----:B------:R-:W-:Y:S01]  /*8ac0*/  IMAD.MOV.U32 R100, RZ, RZ, R108 ;  /* 0x000000ffff647224 */ /* 0x000fe200078e006c */
[----:B------:R-:W-:Y:S01]  /*8ad0*/  HMMA.16816.F32.BF16 R212, R4, R38, R212 ;  /* 0x0000002604d4723c */ /* 0x000fe200000418d4 */
[----:B------:R-:W-:Y:S02]  /*8ae0*/  IMAD.MOV.U32 R110, RZ, RZ, R115 ;  /* 0x000000ffff6e7224 */ /* 0x000fe400078e0073 */
[----:B------:R-:W-:Y:S02]  /*8af0*/  IMAD.MOV.U32 R111, RZ, RZ, R114 ;  /* 0x000000ffff6f7224 */ /* 0x000fe400078e0072 */
[----:B------:R-:W-:-:S03]  /*8b00*/  IMAD.MOV.U32 R108, RZ, RZ, R113 ;  /* 0x000000ffff6c7224 */ /* 0x000fc600078e0071 */
[----:B------:R-:W-:Y:S01]  /*8b10*/  IMAD.MOV.U32 R107, RZ, RZ, R8 ;  /* 0x000000ffff6b7224 */ /* 0x000fe200078e0008 */
[----:B------:R-:W-:Y:S01]  /*8b20*/  HMMA.16816.F32.BF16 R208, R4, R34, R208 ;  /* 0x0000002204d0723c */ /* 0x000fe200000418d0 */
[----:B------:R-:W-:Y:S02]  /*8b30*/  IMAD.MOV.U32 R106, RZ, RZ, R9 ;  /* 0x000000ffff6a7224 */ /* 0x000fe400078e0009 */
[----:B------:R-:W-:Y:S02]  /*8b40*/  IMAD.MOV.U32 R105, RZ, RZ, R10 ;  /* 0x000000ffff697224 */ /* 0x000fe400078e000a */
[----:B------:R-:W-:-:S03]  /*8b50*/  IMAD.MOV.U32 R104, RZ, RZ, R11 ;  /* 0x000000ffff687224 */ /* 0x000fc600078e000b */
[C---:B------:R-:W-:Y:S08]  /*8b60*/  HMMA.16816.F32.BF16 R8, R4.reuse, R20, R96 ;  /* 0x000000140408723c */ /* 0x040ff00000041860 */
[C---:B------:R-:W-:Y:S08]  /*8b70*/  HMMA.16816.F32.BF16 R148, R4.reuse, R26, R128 ;  /* 0x0000001a0494723c */ /* 0x040ff00000041880 */
[C---:B------:R-:W-:Y:S08]  /*8b80*/  HMMA.16816.F32.BF16 R144, R4.reuse, R22, R124 ;  /* 0x000000160490723c */ /* 0x040ff0000004187c */
[----:B------:R-:W-:Y:S01]  /*8b90*/  IMAD.MOV.U32 R99, RZ, RZ, R8 ;  /* 0x000000ffff637224 */ /* 0x000fe200078e0008 */
[----:B------:R-:W-:Y:S01]  /*8ba0*/  HMMA.16816.F32.BF16 R140, R4, R82, R120 ;  /* 0x00000052048c723c */ /* 0x000fe20000041878 */
        /* <DEDUP_REMOVED lines=8> */
[----:B------:R-:W-:Y:S08]  /*8c30*/  HMMA.16816.F32.BF16 R92, R4, R30, R204 ;  /* 0x0000001e045c723c */ /* 0x000ff000000418cc */
[C---:B------:R-:W-:Y:S08]  /*8c40*/  HMMA.16816.F32.BF16 R4, R12.reuse, R56, RZ ;  /* 0x000000380c04723c */ /* 0x040ff000000418ff */
[----:B------:R-:W-:Y:S01]  /*8c50*/  IMAD.MOV.U32 R136, RZ, RZ, R8 ;  /* 0x000000ffff887224 */ /* 0x000fe200078e0008 */
[----:B------:R-:W-:Y:S01]  /*8c60*/  HMMA.16816.F32.BF16 R96, R12, R72, RZ ;  /* 0x000000480c60723c */ /* 0x000fe200000418ff */
[----:B------:R-:W-:-:S02]  /*8c70*/  IMAD.MOV.U32 R3, RZ, RZ, R9 ;  /* 0x000000ffff037224 */ /* 0x000fc400078e0009 */
[----:B------:R-:W-:Y:S02]  /*8c80*/  IMAD.MOV.U32 R2, RZ, RZ, R10 ;  /* 0x000000ffff027224 */ /* 0x000fe400078e000a */
[----:B------:R-:W-:Y:S02]  /*8c90*/  IMAD.MOV.U32 R0, RZ, RZ, R11 ;  /* 0x000000ffff007224 */ /* 0x000fe400078e000b */
[----:B------:R-:W1:Y:S01]  /*8ca0*/  LDSM.16.M88.4 R8, [R225] ;  /* 0x00000000e108783b */ /* 0x000e620000000200 */
[----:B------:R-:W-:Y:S01]  /*8cb0*/  HMMA.16816.F32.BF16 R72, R12, R74, RZ ;  /* 0x0000004a0c48723c */ /* 0x000fe200000418ff */
[----:B------:R-:W-:Y:S02]  /*8cc0*/  IMAD.MOV.U32 R112, RZ, RZ, R92 ;  /* 0x000000ffff707224 */ /* 0x000fe400078e005c */
[----:B------:R-:W-:Y:S02]  /*8cd0*/  IMAD.MOV.U32 R252, RZ, RZ, R93 ;  /* 0x000000fffffc7224 */ /* 0x000fe400078e005d */
[----:B------:R-:W-:-:S02]  /*8ce0*/  IMAD.MOV.U32 R235, RZ, RZ, R94 ;  /* 0x000000ffffeb7224 */ /* 0x000fc400078e005e */
[----:B------:R-:W-:Y:S02]  /*8cf0*/  IMAD.MOV.U32 R158, RZ, RZ, R95 ;  /* 0x000000ffff9e7224 */ /* 0x000fe400078e005f */
[C---:B------:R-:W-:Y:S08]  /*8d00*/  HMMA.16816.F32.BF16 R92, R12.reuse, R68, RZ ;  /* 0x000000440c5c723c */ /* 0x040ff000000418ff */
[----:B------:R-:W-:Y:S08]  /*8d10*/  HMMA.16816.F32.BF16 R68, R12, R70, RZ ;  /* 0x000000460c44723c */ /* 0x000ff000000418ff */
[----:B-1----:R-:W-:Y:S08]  /*8d20*/  HMMA.16816.F32.BF16 R116, R8, R32, R88 ;  /* 0x000000200874723c */ /* 0x002ff00000041858 */
[----:B------:R-:W-:Y:S08]  /*8d30*/  HMMA.16816.F32.BF16 R88, R12, R62, RZ ;  /* 0x0000003e0c58723c */ /* 0x000ff000000418ff */
[----:B------:R-:W-:Y:S08]  /*8d40*/  HMMA.16816.F32.BF16 R204, R8, R28, R84 ;  /* 0x0000001c08cc723c */ /* 0x000ff00000041854 */
[C---:B------:R-:W-:Y:S08]  /*8d50*/  HMMA.16816.F32.BF16 R60, R12.reuse, R52, RZ ;  /* 0x000000340c3c723c */ /* 0x040ff000000418ff */
[C---:B------:R-:W-:Y:S08]  /*8d60*/  HMMA.16816.F32.BF16 R84, R12.reuse, R66, RZ ;  /* 0x000000420c54723c */ /* 0x040ff000000418ff */
[C---:B------:R-:W-:Y:S08]  /*8d70*/  HMMA.16816.F32.BF16 R64, R12.reuse, R58, RZ ;  /* 0x0000003a0c40723c */ /* 0x040ff000000418ff */
[----:B------:R-:W-:Y:S08]  /*8d80*/  HMMA.16816.F32.BF16 R52, R12, R54, RZ ;  /* 0x000000360c34723c */ /* 0x000ff000000418ff */
[----:B------:R-:W-:Y:S08]  /*8d90*/  HMMA.16816.F32.BF16 R248, R8, R24, R4 ;  /* 0x0000001808f8723c */ /* 0x000ff00000041804 */
[----:B------:R-:W-:Y:S08]  /*8da0*/  HMMA.16816.F32.BF16 R56, R12, R48, RZ ;  /* 0x000000300c38723c */ /* 0x000ff000000418ff */
[C---:B------:R-:W-:Y:S07]  /*8db0*/  HMMA.16816.F32.BF16 R128, R8.reuse, R20, R60 ;  /* 0x000000140880723c */ /* 0x040fee000004183c */
[----:B------:R-:W-:Y:S01]  /*8dc0*/  IMAD.MOV.U32 R60, RZ, RZ, R108 ;  /* 0x000000ffff3c7224 */ /* 0x000fe200078e006c */
[----:B------:R-:W-:Y:S01]  /*8dd0*/  HMMA.16816.F32.BF16 R96, R8, R40, R96 ;  /* 0x000000280860723c */ /* 0x000fe20000041860 */
[----:B------:R-:W-:-:S02]  /*8de0*/  IMAD.MOV.U32 R61, RZ, RZ, R109 ;  /* 0x000000ffff3d7224 */ /* 0x000fc400078e006d */
[----:B------:R-:W-:Y:S02]  /*8df0*/  IMAD.MOV.U32 R62, RZ, RZ, R110 ;  /* 0x000000ffff3e7224 */ /* 0x000fe400078e006e */
[----:B------:R-:W-:-:S03]  /*8e00*/  IMAD.MOV.U32 R63, RZ, RZ, R111 ;  /* 0x000000ffff3f7224 */ /* 0x000fc600078e006f */
[C---:B------:R-:W-:Y:S08]  /*8e10*/  HMMA.16816.F32.BF16 R4, R12.reuse, R44, RZ ;  /* 0x0000002c0c04723c */ /* 0x040ff000000418ff */
[C---:B------:R-:W-:Y:S08]  /*8e20*/  HMMA.16816.F32.BF16 R48, R12.reuse, R50, RZ ;  /* 0x000000320c30723c */ /* 0x040ff000000418ff */
[----:B------:R-:W-:Y:S01]  /*8e30*/  HMMA.16816.F32.BF16 R44, R12, R46, RZ ;  /* 0x0000002e0c2c723c */ /* 0x000fe200000418ff */
[----:B------:R-:W-:Y:S07]  /*8e40*/  LDSM.16.M88.4 R12, [R223] ;  /* 0x00000000df0c783b */ /* 0x000fee0000000200 */
[C---:B------:R-:W-:Y:S08]  /*8e50*/  HMMA.16816.F32.BF16 R40, R8.reuse, R42, R72 ;  /* 0x0000002a0828723c */ /* 0x040ff00000041848 */
[C---:B------:R-:W-:Y:S01]  /*8e60*/  HMMA.16816.F32.BF16 R108, R8.reuse, R26, R64 ;  /* 0x0000001a086c723c */ /* 0x040fe20000041840 */
[----:B------:R-:W1:Y:S07]  /*8e70*/  LDSM.16.M88.4 R24, [R233] ;  /* 0x00000000e918783b */ /* 0x000e6e0000000200 */
[C---:B------:R-:W-:Y:S01]  /*8e80*/  HMMA.16816.F32.BF16 R72, R8.reuse, R22, R52 ;  /* 0x000000160848723c */ /* 0x040fe20000041834 */
[----:B------:R-:W2:Y:S07]  /*8e90*/  LDSM.16.M88.4 R20, [R232] ;  /* 0x00000000e814783b */ /* 0x000eae0000000200 */
[C---:B------:R-:W-:Y:S08]  /*8ea0*/  HMMA.16816.F32.BF16 R92, R8.reuse, R36, R92 ;  /* 0x00000024085c723c */ /* 0x040ff0000004185c */
[C---:B------:R-:W-:Y:S08]  /*8eb0*/  HMMA.16816.F32.BF16 R36, R8.reuse, R38, R68 ;  /* 0x000000260824723c */ /* 0x040ff00000041844 */
[C---:B------:R-:W-:Y:S08]  /*8ec0*/  HMMA.16816.F32.BF16 R32, R8.reuse, R34, R84 ;  /* 0x000000220820723c */ /* 0x040ff00000041854 */
[C---:B------:R-:W-:Y:S07]  /*8ed0*/  HMMA.16816.F32.BF16 R120, R8.reuse, R80, R56 ;  /* 0x000000500878723c */ /* 0x040fee0000041838 */
[----:B------:R-:W-:Y:S01]  /*8ee0*/  IMAD.MOV.U32 R59, RZ, RZ, R112 ;  /* 0x000000ffff3b7224 */ /* 0x000fe200078e0070 */
[C---:B------:R-:W-:Y:S01]  /*8ef0*/  HMMA.16816.F32.BF16 R244, R8.reuse, R76, R4 ;  /* 0x0000004c08f4723c */ /* 0x040fe20000041804 */
[----:B------:R-:W-:Y:S07]  /*8f00*/  LDSM.16.M88.4 R4, [R223+0x2000] ;  /* 0x00200000df04783b */ /* 0x000fee0000000200 */
[----:B------:R-:W-:Y:S01]  /*8f10*/  HMMA.16816.F32.BF16 R112, R8, R30, R88 ;  /* 0x0000001e0870723c */ /* 0x000fe20000041858 */
[----:B------:R-:W3:Y:S06]  /*8f20*/  LDSM.16.M88.4 R28, [R226] ;  /* 0x00000000e21c783b */ /* 0x000eec0000000200 */
[----:B------:R-:W-:Y:S01]  /*8f30*/  IMAD.MOV.U32 R88, RZ, RZ, R107 ;  /* 0x000000ffff587224 */ /* 0x000fe200078e006b */
[----:B-1----:R-:W-:Y:S01]  /*8f40*/  HMMA.16816.F32.BF16 R52, R12, R26, R36 ;  /* 0x0000001a0c34723c */ /* 0x002fe20000041824 */
[----:B------:R-:W-:-:S02]  /*8f50*/  IMAD.MOV.U32 R89, RZ, RZ, R106 ;  /* 0x000000ffff597224 */ /* 0x000fc400078e006a */
[----:B------:R-:W-:Y:S02]  /*8f60*/  IMAD.MOV.U32 R90, RZ, RZ, R105 ;  /* 0x000000ffff5a7224 */ /* 0x000fe400078e0069 */
[----:B------:R-:W-:-:S03]  /*8f70*/  IMAD.MOV.U32 R91, RZ, RZ, R104 ;  /* 0x000000ffff5b7224 */ /* 0x000fc600078e0068 */
[----:B--2---:R-:W-:Y:S01]  /*8f80*/  HMMA.16816.F32.BF16 R36, R12, R22, R32 ;  /* 0x000000160c24723c */ /* 0x004fe20000041820 */
[----:B------:R-:W1:Y:S07]  /*8f90*/  LDSM.16.M88.4 R32, [R227] ;  /* 0x00000000e320783b */ /* 0x000e6e0000000200 */
[C---:B------:R-:W-:Y:S07]  /*8fa0*/  HMMA.16816.F32.BF16 R104, R8.reuse, R78, R44 ;  /* 0x0000004e0868723c */ /* 0x040fee000004182c */
[----:B------:R-:W-:Y:S01]  /*8fb0*/  IMAD.MOV.U32 R44, RZ, RZ, R100 ;  /* 0x000000ffff2c7224 */ /* 0x000fe200078e0064 */
[----:B------:R-:W-:Y:S01]  /*8fc0*/  HMMA.16816.F32.BF16 R80, R8, R82, R48 ;  /* 0x000000520850723c */ /* 0x000fe20000041830 */
[----:B------:R-:W-:Y:S01]  /*8fd0*/  IMAD.MOV.U32 R45, RZ, RZ, R101 ;  /* 0x000000ffff2d7224 */ /* 0x000fe200078e0065 */
[----:B------:R-:W-:Y:S01]  /*8fe0*/  LDSM.16.M88.4 R8, [R228] ;  /* 0x00000000e408783b */ /* 0x000fe20000000200 */
[----:B------:R-:W-:-:S02]  /*8ff0*/  IMAD.MOV.U32 R46, RZ, RZ, R102 ;  /* 0x000000ffff2e7224 */ /* 0x000fc400078e0066 */
[----:B------:R-:W-:-:S03]  /*9000*/  IMAD.MOV.U32 R47, RZ, RZ, R103 ;  /* 0x000000ffff2f7224 */ /* 0x000fc600078e0067 */
[----:B------:R-:W-:Y:S08]  /*9010*/  HMMA.16816.F32.BF16 R64, R12, R24, R92 ;  /* 0x000000180c40723c */ /* 0x000ff0000004185c */
[----:B---3--:R-:W-:Y:S07]  /*9020*/  HMMA.16816.F32.BF16 R100, R4, R28, R240 ;  /* 0x0000001c0464723c */ /* 0x008fee00000418f0 */
[----:B------:R-:W-:Y:S01]  /*9030*/  IMAD.MOV.U32 R240, RZ, RZ, R59 ;  /* 0x000000fffff07224 */ /* 0x000fe200078e003b */
[----:B------:R-:W-:Y:S01]  /*9040*/  HMMA.16816.F32.BF16 R68, R12, R30, R40 ;  /* 0x0000001e0c44723c */ /* 0x000fe20000041828 */
[----:B------:R-:W-:-:S02]  /*9050*/  IMAD.MOV.U32 R241, RZ, RZ, R252 ;  /* 0x000000fffff17224 */ /* 0x000fc400078e00fc */
[----:B------:R-:W-:Y:S02]  /*9060*/  IMAD.MOV.U32 R242, RZ, RZ, R235 ;  /* 0x000000fffff27224 */ /* 0x000fe400078e00eb */
[----:B------:R-:W-:-:S03]  /*9070*/  IMAD.MOV.U32 R243, RZ, RZ, R158 ;  /* 0x000000fffff37224 */ /* 0x000fc600078e009e */
[----:B------:R-:W-:Y:S07]  /*9080*/  HMMA.16816.F32.BF16 R84, R12, R28, R96 ;  /* 0x0000001c0c54723c */ /* 0x000fee0000041860 */
[----:B------:R-:W-:Y:S01]  /*9090*/  IMAD.MOV.U32 R96, RZ, RZ, R157 ;  /* 0x000000ffff607224 */ /* 0x000fe200078e009d */
[----:B------:R-:W-:Y:S01]  /*90a0*/  HMMA.16816.F32.BF16 R76, R4, R30, R236 ;  /* 0x0000001e044c723c */ /* 0x000fe200000418ec */
[----:B------:R-:W2:Y:S01]  /*90b0*/  LDSM.16.M88.4 R28, [R231] ;  /* 0x00000000e71c783b */ /* 0x000ea20000000200 */
[----:B------:R-:W-:-:S02]  /*90c0*/  IMAD.MOV.U32 R97, RZ, RZ, R156 ;  /* 0x000000ffff617224 */ /* 0x000fc400078e009c */
[----:B------:R-:W-:Y:S02]  /*90d0*/  IMAD.MOV.U32 R98, RZ, RZ, R138 ;  /* 0x000000ffff627224 */ /* 0x000fe400078e008a */
[----:B------:R-:W-:Y:S02]  /*90e0*/  IMAD.MOV.U32 R99, RZ, RZ, R137 ;  /* 0x000000ffff637224 */ /* 0x000fe400078e0089 */
[C---:B------:R-:W-:Y:S01]  /*90f0*/  HMMA.16816.F32.BF16 R60, R4.reuse, R24, R60 ;  /* 0x00000018043c723c */ /* 0x040fe2000004183c */
[----:B------:R-:W-:Y:S02]  /*9100*/  IMAD.MOV.U32 R236, RZ, RZ, R136 ;  /* 0x000000ffffec7224 */ /* 0x000fe400078e0088 */
[----:B------:R-:W-:Y:S02]  /*9110*/  IMAD.MOV.U32 R237, RZ, RZ, R3 ;  /* 0x000000ffffed7224 */ /* 0x000fe400078e0003 */
[----:B------:R-:W-:Y:S02]  /*9120*/  IMAD.MOV.U32 R238, RZ, RZ, R2 ;  /* 0x000000ffffee7224 */ /* 0x000fe400078e0002 */
[----:B------:R-:W-:Y:S01]  /*9130*/  IMAD.MOV.U32 R239, RZ, RZ, R0 ;  /* 0x000000ffffef7224 */ /* 0x000fe200078e0000 */
[----:B------:R-:W-:Y:S01]  /*9140*/  HMMA.16816.F32.BF16 R56, R4, R26, R212 ;  /* 0x0000001a0438723c */ /* 0x000fe200000418d4 */
[----:B------:R-:W3:Y:S07]  /*9150*/  LDSM.16.M88.4 R24, [R230] ;  /* 0x00000000e618783b */ /* 0x000eee0000000200 */
[-C--:B------:R-:W-:Y:S08]  /*9160*/  HMMA.16816.F32.BF16 R48, R12, R20.reuse, R116 ;  /* 0x000000140c30723c */ /* 0x080ff00000041874 */
[C---:B------:R-:W-:Y:S08]  /*9170*/  HMMA.16816.F32.BF16 R44, R4.reuse, R20, R44 ;  /* 0x00000014042c723c */ /* 0x040ff0000004182c */
[C---:B------:R-:W-:Y:S01]  /*9180*/  HMMA.16816.F32.BF16 R40, R4.reuse, R22, R208 ;  /* 0x000000160428723c */ /* 0x040fe200000418d0 */
[----:B------:R-:W4:Y:S07]  /*9190*/  LDSM.16.M88.4 R20, [R229] ;  /* 0x00000000e514783b */ /* 0x000f2e0000000200 */
[C---:B-1----:R-:W-:Y:S08]  /*91a0*/  HMMA.16816.F32.BF16 R92, R4.reuse, R32, R152 ;  /* 0x00000020045c723c */ /* 0x042ff00000041898 */
[C---:B--2---:R-:W-:Y:S08]  /*91b0*/  HMMA.16816.F32.BF16 R96, R4.reuse, R28, R96 ;  /* 0x0000001c0460723c */ /* 0x044ff00000041860 */
[C---:B---3--:R-:W-:Y:S08]  /*91c0*/  HMMA.16816.F32.BF16 R88, R4.reuse, R24, R88 ;  /* 0x000000180458723c */ /* 0x048ff00000041858 */
[----:B------:R-:W-:Y:S01]  /*91d0*/  IMAD.MOV.U32 R156, RZ, RZ, R93 ;  /* 0x000000ffff9c7224 */ /* 0x000fe200078e005d */
[----:B------:R-:W-:Y:S01]  /*91e0*/  HMMA.16816.F32.BF16 R236, R4, R8, R236 ;  /* 0x0000000804ec723c */ /* 0x000fe200000418ec */
[----:B------:R-:W-:-:S02]  /*91f0*/  IMAD.MOV.U32 R155, RZ, RZ, R94 ;  /* 0x000000ffff9b7224 */ /* 0x000fc400078e005e */
[----:B------:R-:W-:Y:S02]  /*9200*/  IMAD.MOV.U32 R154, RZ, RZ, R92 ;  /* 0x000000ffff9a7224 */ /* 0x000fe400078e005c */
[----:B------:R-:W-:-:S03]  /*9210*/  IMAD.MOV.U32 R2, RZ, RZ, R95 ;  /* 0x000000ffff027224 */ /* 0x000fc600078e005f */
[C---:B----4-:R-:W-:Y:S08]  /*9220*/  HMMA.16816.F32.BF16 R124, R4.reuse, R20, R124 ;  /* 0x00000014047c723c */ /* 0x050ff0000004187c */
[C---:B------:R-:W-:Y:S08]  /*9230*/  HMMA.16816.F32.BF16 R92, R4.reuse, R30, R240 ;  /* 0x0000001e045c723c */ /* 0x040ff000000418f0 */
[C---:B------:R-:W-:Y:S08]  /*9240*/  HMMA.16816.F32.BF16 R116, R4.reuse, R26, R148 ;  /* 0x0000001a0474723c */ /* 0x040ff00000041894 */
[C---:B------:R-:W-:Y:S08]  /*9250*/  HMMA.16816.F32.BF16 R208, R4.reuse, R22, R144 ;  /* 0x0000001604d0723c */ /* 0x040ff00000041890 */
[C---:B------:R-:W-:Y:S08]  /*9260*/  HMMA.16816.F32.BF16 R140, R4.reuse, R10, R140 ;  /* 0x0000000a048c723c */ /* 0x040ff0000004188c */
[----:B------:R-:W-:Y:S08]  /*9270*/  HMMA.16816.F32.BF16 R4, R4, R34, R132 ;  /* 0x000000220404723c */ /* 0x000ff00000041884 */
[C---:B------:R-:W-:Y:S08]  /*9280*/  HMMA.16816.F32.BF16 R132, R12.reuse, R32, R244 ;  /* 0x000000200c84723c */ /* 0x040ff000000418f4 */
[----:B------:R-:W-:Y:S01]  /*9290*/  HMMA.16816.F32.BF16 R244, R12, R34, R104 ;  /* 0x000000220cf4723c */ /* 0x000fe20000041868 */
[----:B------:R-:W-:-:S02]  /*92a0*/  IMAD.MOV.U32 R0, RZ, RZ, R141 ;  /* 0x000000ffff007224 */ /* 0x000fc400078e008d */
[----:B------:R-:W-:Y:S02]  /*92b0*/  IMAD.MOV.U32 R3, RZ, RZ, R140 ;  /* 0x000000ffff037224 */ /* 0x000fe400078e008c */
[----:B------:R-:W-:Y:S02]  /*92c0*/  IMAD.MOV.U32 R158, RZ, RZ, R142 ;  /* 0x000000ffff9e7224 */ /* 0x000fe400078e008e */
[----:B------:R-:W-:Y:S02]  /*92d0*/  IMAD.MOV.U32 R157, RZ, RZ, R143 ;  /* 0x000000ffff9d7224 */ /* 0x000fe400078e008f */
[----:B------:R-:W-:Y:S02]  /*92e0*/  IMAD.MOV.U32 R215, RZ, RZ, R5 ;  /* 0x000000ffffd77224 */ /* 0x000fe400078e0005 */
[----:B------:R-:W-:Y:S02]  /*92f0*/  IMAD.MOV.U32 R214, RZ, RZ, R6 ;  /* 0x000000ffffd67224 */ /* 0x000fe400078e0006 */
[----:B------:R-:W-:-:S02]  /*9300*/  IMAD.MOV.U32 R213, RZ, RZ, R7 ;  /* 0x000000ffffd57224 */ /* 0x000fc400078e0007 */
[----:B------:R-:W-:Y:S02]  /*9310*/  IMAD.MOV.U32 R212, RZ, RZ, R4 ;  /* 0x000000ffffd47224 */ /* 0x000fe400078e0004 */
[C---:B------:R-:W-:Y:S01]  /*9320*/  HMMA.16816.F32.BF16 R4, R12.reuse, R28, R204 ;  /* 0x0000001c0c04723c */ /* 0x040fe200000418cc */
[----:B------:R-:W-:Y:S02]  /*9330*/  IMAD.MOV.U32 R33, RZ, RZ, R134 ;  /* 0x000000ffff217224 */ /* 0x000fe400078e0086 */
[----:B------:R-:W-:Y:S11]  /*9340*/  IMAD.MOV.U32 R32, RZ, RZ, R135 ;  /* 0x000000ffff207224 */ /* 0x000ff600078e0087 */
[----:B------:R-:W-:Y:S10]  /*9350*/  @!UPT UIADD3 URZ, URZ, URZ, URZ ;  /* 0x0000003f3f3ff290 */ /* 0x000ff4000fffe03f */
[----:B------:R-:W-:Y:S02]  /*9360*/  IMAD.MOV.U32 R207, RZ, RZ, R5 ;  /* 0x000000ffffcf7224 */ /* 0x000fe400078e0005 */
[----:B------:R-:W-:Y:S02]  /*9370*/  IMAD.MOV.U32 R206, RZ, RZ, R6 ;  /* 0x000000ffffce7224 */ /* 0x000fe400078e0006 */
[----:B------:R-:W-:Y:S02]  /*9380*/  IMAD.MOV.U32 R205, RZ, RZ, R7 ;  /* 0x000000ffffcd7224 */ /* 0x000fe400078e0007 */
[----:B------:R-:W-:Y:S02]  /*9390*/  IMAD.MOV.U32 R204, RZ, RZ, R4 ;  /* 0x000000ffffcc7224 */ /* 0x000fe400078e0004 */
[----:B------:R-:W-:Y:S01]  /*93a0*/  HMMA.16816.F32.BF16 R4, R12, R30, R112 ;  /* 0x0000001e0c04723c */ /* 0x000fe20000041870 */
[----:B------:R-:W-:Y:S06]  /*93b0*/  LDSM.16.M88.4 R28, [R220] ;  /* 0x00000000dc1c783b */ /* 0x000fec0000000200 */
[----:B------:R-:W-:-:S02]  /*93c0*/  IMAD.MOV.U32 R115, RZ, RZ, R0 ;  /* 0x000000ffff737224 */ /* 0x000fc400078e0000 */
[----:B------:R-:W-:Y:S11]  /*93d0*/  IMAD.MOV.U32 R114, RZ, RZ, R3 ;  /* 0x000000ffff727224 */ /* 0x000ff600078e0003 */
[----:B------:R-:W-:Y:S04]  /*93e0*/  @!UPT UIADD3 URZ, URZ, URZ, URZ ;  /* 0x0000003f3f3ff290 */ /* 0x000fe8000fffe03f */
[----:B------:R-:W-:Y:S02]  /*93f0*/  IMAD.MOV.U32 R153, RZ, RZ, R4 ;  /* 0x000000ffff997224 */ /* 0x000fe400078e0004 */
[----:B------:R-:W-:Y:S02]  /*9400*/  IMAD.MOV.U32 R152, RZ, RZ, R5 ;  /* 0x000000ffff987224 */ /* 0x000fe400078e0005 */
[----:B------:R-:W-:Y:S02]  /*9410*/  IMAD.MOV.U32 R151, RZ, RZ, R6 ;  /* 0x000000ffff977224 */ /* 0x000fe400078e0006 */
[----:B------:R-:W-:Y:S02]  /*9420*/  IMAD.MOV.U32 R150, RZ, RZ, R7 ;  /* 0x000000ffff967224 */ /* 0x000fe400078e0007 */
[C---:B------:R-:W-:Y:S11]  /*9430*/  HMMA.16816.F32.BF16 R4, R12.reuse, R24, R248 ;  /* 0x000000180c04723c */ /* 0x040ff600000418f8 */
[----:B------:R-:W-:Y:S11]  /*9440*/  @!UPT UIADD3 URZ, URZ, URZ, URZ ;  /* 0x0000003f3f3ff290 */ /* 0x000ff6000fffe03f */
[----:B------:R-:W-:Y:S02]  /*9450*/  @!UPT UIADD3 URZ, URZ, URZ, URZ ;  /* 0x0000003f3f3ff290 */ /* 0x000fe4000fffe03f */
[----:B------:R-:W-:Y:S02]  /*9460*/  IMAD.MOV.U32 R241, RZ, RZ, R5 ;  /* 0x000000fffff17224 */ /* 0x000fe400078e0005 */
[----:B------:R-:W-:Y:S02]  /*9470*/  IMAD.MOV.U32 R240, RZ, RZ, R6 ;  /* 0x000000fffff07224 */ /* 0x000fe400078e0006 */
[----:B------:R-:W-:Y:S02]  /*9480*/  IMAD.MOV.U32 R113, RZ, RZ, R7 ;  /* 0x000000ffff717224 */ /* 0x000fe400078e0007 */
[----:B------:R-:W-:Y:S02]  /*9490*/  IMAD.MOV.U32 R112, RZ, RZ, R4 ;  /* 0x000000ffff707224 */ /* 0x000fe400078e0004 */
[C---:B------:R-:W-:Y:S01]  /*94a0*/  HMMA.16816.F32.BF16 R4, R12.reuse, R26, R108 ;  /* 0x0000001a0c04723c */ /* 0x040fe2000004186c */
[----:B------:R-:W-:Y:S11]  /*94b0*/  LDSM.16.M88.4 R24, [R220+0x800] ;  /* 0x00080000dc18783b */ /* 0x000ff60000000200 */
[----:B------:R-:W-:Y:S11]  /*94c0*/  @!UPT UIADD3 URZ, URZ, URZ, URZ ;  /* 0x0000003f3f3ff290 */ /* 0x000ff6000fffe03f */
[----:B------:R-:W-:Y:S01]  /*94d0*/  @!UPT UIADD3 URZ, URZ, URZ, URZ ;  /* 0x0000003f3f3ff290 */ /* 0x000fe2000fffe03f */
        /* <DEDUP_REMOVED lines=19> */
[----:B------:R-:W-:Y:S01]  /*9610*/  HMMA.16816.F32.BF16 R4, R12, R8, R120 ;  /* 0x000000080c04723c */ /* 0x000fe20000041878 */
[----:B------:R-:W-:Y:S02]  /*9620*/  IMAD.MOV.U32 R107, RZ, RZ, R73 ;  /* 0x000000ffff6b7224 */ /* 0x000fe400078e0049 */
[----:B------:R-:W-:-:S02]  /*9630*/  IMAD.MOV.U32 R104, RZ, RZ, R72 ;  /* 0x000000ffff687224 */ /* 0x000fc400078e0048 */
[----:B------:R-:W-:Y:S02]  /*9640*/  IMAD.MOV.U32 R72, RZ, RZ, R240 ;  /* 0x000000ffff487224 */ /* 0x000fe400078e00f0 */
[----:B------:R-:W-:Y:S02]  /*9650*/  IMAD.MOV.U32 R73, RZ, RZ, R113 ;  /* 0x000000ffff497224 */ /* 0x000fe400078e0071 */
[----:B------:R-:W-:Y:S02]  /*9660*/  IMAD.MOV.U32 R113, RZ, RZ, R213 ;  /* 0x000000ffff717224 */ /* 0x000fe400078e00d5 */
[----:B------:R-:W-:Y:S02]  /*9670*/  IMAD.MOV.U32 R105, RZ, RZ, R75 ;  /* 0x000000ffff697224 */ /* 0x000fe400078e004b */
[----:B------:R-:W-:Y:S02]  /*9680*/  IMAD.MOV.U32 R106, RZ, RZ, R74 ;  /* 0x000000ffff6a7224 */ /* 0x000fe400078e004a */
[----:B------:R-:W-:-:S02]  /*9690*/  IMAD.MOV.U32 R75, RZ, RZ, R207 ;  /* 0x000000ffff4b7224 */ /* 0x000fc400078e00cf */
[----:B------:R-:W-:-:S07]  /*96a0*/  IMAD.MOV.U32 R74, RZ, RZ, R204 ;  /* 0x000000ffff4a7224 */ /* 0x000fce00078e00cc */
[----:B------:R-:W-:Y:S02]  /*96b0*/  IMAD.MOV.U32 R123, RZ, RZ, R5 ;  /* 0x000000ffff7b7224 */ /* 0x000fe400078e0005 */
[----:B------:R-:W-:Y:S02]  /*96c0*/  IMAD.MOV.U32 R122, RZ, RZ, R6 ;  /* 0x000000ffff7a7224 */ /* 0x000fe400078e0006 */
[----:B------:R-:W-:Y:S02]  /*96d0*/  IMAD.MOV.U32 R121, RZ, RZ, R7 ;  /* 0x000000ffff797224 */ /* 0x000fe400078e0007 */
[----:B------:R-:W-:Y:S02]  /*96e0*/  IMAD.MOV.U32 R120, RZ, RZ, R4 ;  /* 0x000000ffff787224 */ /* 0x000fe400078e0004 */
[----:B------:R-:W-:Y:S01]  /*96f0*/  HMMA.16816.F32.BF16 R4, R12, R10, R80 ;  /* 0x0000000a0c04723c */ /* 0x000fe20000041850 */
[----:B------:R-:W1:Y:S01]  /*9700*/  LDSM.16.M88.4 R8, [R224] ;  /* 0x00000000e008783b */ /* 0x000e620000000200 */
[----:B------:R-:W-:-:S02]  /*9710*/  IMAD.MOV.U32 R34, RZ, RZ, R122 ;  /* 0x000000ffff227224 */ /* 0x000fc400078e007a */
[----:B------:R-:W-:Y:S02]  /*9720*/  IMAD.MOV.U32 R35, RZ, RZ, R121 ;  /* 0x000000ffff237224 */ /* 0x000fe400078e0079 */
[----:B------:R-:W-:Y:S02]  /*9730*/  IMAD.MOV.U32 R121, RZ, RZ, R110 ;  /* 0x000000ffff797224 */ /* 0x000fe400078e006e */
[----:B------:R-:W-:Y:S02]  /*9740*/  IMAD.MOV.U32 R122, RZ, RZ, R112 ;  /* 0x000000ffff7a7224 */ /* 0x000fe400078e0070 */
[----:B------:R-:W-:Y:S02]  /*9750*/  IMAD.MOV.U32 R112, RZ, RZ, R214 ;  /* 0x000000ffff707224 */ /* 0x000fe400078e00d6 */
[----:B------:R-:W-:Y:S02]  /*9760*/  IMAD.MOV.U32 R110, RZ, RZ, R212 ;  /* 0x000000ffff6e7224 */ /* 0x000fe400078e00d4 */
[----:B------:R-:W-:-:S02]  /*9770*/  IMAD.MOV.U32 R80, RZ, RZ, R133 ;  /* 0x000000ffff507224 */ /* 0x000fc400078e0085 */
[----:B------:R-:W-:-:S08]  /*9780*/  IMAD.MOV.U32 R81, RZ, RZ, R132 ;  /* 0x000000ffff517224 */ /* 0x000fd000078e0084 */
[----:B------:R-:W-:Y:S02]  /*9790*/  IMAD.MOV.U32 R243, RZ, RZ, R5 ;  /* 0x000000fffff37224 */ /* 0x000fe400078e0005 */
[----:B------:R-:W-:Y:S02]  /*97a0*/  IMAD.MOV.U32 R131, RZ, RZ, R6 ;  /* 0x000000ffff837224 */ /* 0x000fe400078e0006 */
[----:B------:R-:W-:Y:S02]  /*97b0*/  IMAD.MOV.U32 R83, RZ, RZ, R7 ;  /* 0x000000ffff537224 */ /* 0x000fe400078e0007 */
[----:B------:R-:W-:Y:S02]  /*97c0*/  IMAD.MOV.U32 R82, RZ, RZ, R4 ;  /* 0x000000ffff527224 */ /* 0x000fe400078e0004 */
[----:B------:R-:W2:Y:S01]  /*97d0*/  LDSM.16.M88.4 R4, [R224+0x2000] ;  /* 0x00200000e004783b */ /* 0x000ea20000000200 */
[C---:B-1----:R-:W-:Y:S08]  /*97e0*/  HMMA.16816.F32.BF16 R68, R8.reuse, R30, R68 ;  /* 0x0000001e0844723c */ /* 0x042ff00000041844 */
[C---:B------:R-:W-:Y:S08]  /*97f0*/  HMMA.16816.F32.BF16 R64, R8.reuse, R24, R64 ;  /* 0x000000180840723c */ /* 0x040ff00000041840 */
[----:B------:R-:W-:Y:S08]  /*9800*/  HMMA.16816.F32.BF16 R84, R8, R28, R84 ;  /* 0x0000001c0854723c */ /* 0x000ff00000041854 */
[----:B------:R-:W-:-:S02]  /*9810*/  IMAD.MOV.U32 R12, RZ, RZ, R68 ;  /* 0x000000ffff0c7224 */ /* 0x000fc400078e0044 */
[----:B------:R-:W-:Y:S02]  /*9820*/  IMAD.MOV.U32 R68, RZ, RZ, R122 ;  /* 0x000000ffff447224 */ /* 0x000fe400078e007a */
[----:B------:R-:W-:Y:S02]  /*9830*/  IMAD.MOV.U32 R252, RZ, RZ, R70 ;  /* 0x000000fffffc7224 */ /* 0x000fe400078e0046 */
[----:B------:R-:W-:Y:S01]  /*9840*/  IMAD.MOV.U32 R235, RZ, RZ, R71 ;  /* 0x000000ffffeb7224 */ /* 0x000fe200078e0047 */
[----:B--2---:R-:W-:Y:S01]  /*9850*/  HMMA.16816.F32.BF16 R100, R4, R28, R100 ;  /* 0x0000001c0464723c */ /* 0x004fe20000041864 */
[----:B------:R-:W-:Y:S02]  /*9860*/  IMAD.MOV.U32 R138, RZ, RZ, R66 ;  /* 0x000000ffff8a7224 */ /* 0x000fe400078e0042 */
[----:B------:R-:W-:Y:S02]  /*9870*/  IMAD.MOV.U32 R137, RZ, RZ, R67 ;  /* 0x000000ffff897224 */ /* 0x000fe400078e0043 */
[----:B------:R-:W-:-:S02]  /*9880*/  IMAD.MOV.U32 R67, RZ, RZ, R121 ;  /* 0x000000ffff437224 */ /* 0x000fc400078e0079 */
[----:B------:R-:W-:Y:S01]  /*9890*/  IMAD.MOV.U32 R28, RZ, RZ, R69 ;  /* 0x000000ffff1c7224 */ /* 0x000fe200078e0045 */
[C---:B------:R-:W-:Y:S01]  /*98a0*/  HMMA.16816.F32.BF16 R76, R4.reuse, R30, R76 ;  /* 0x0000001e044c723c */ /* 0x040fe2000004184c */
[----:B------:R-:W-:Y:S02]  /*98b0*/  IMAD.MOV.U32 R29, RZ, RZ, R65 ;  /* 0x000000ffff1d7224 */ /* 0x000fe400078e0041 */
[----:B------:R-:W-:Y:S02]  /*98c0*/  IMAD.MOV.U32 R15, RZ, RZ, R87 ;  /* 0x000000ffff0f7224 */ /* 0x000fe400078e0057 */
[----:B------:R-:W-:Y:S02]  /*98d0*/  IMAD.MOV.U32 R87, RZ, RZ, R243 ;  /* 0x000000ffff577224 */ /* 0x000fe400078e00f3 */
        /* <DEDUP_REMOVED lines=22> */
[----:B------:R-:W-:Y:S01]  /*9a40*/  IMAD.MOV.U32 R40, RZ, RZ, R29 ;  /* 0x000000ffff287224 */ /* 0x000fe200078e001d */
[----:B------:R-:W-:Y:S01]  /*9a50*/  LDSM.16.M88.4 R24, [R220+0x2000] ;  /* 0x00200000dc18783b */ /* 0x000fe20000000200 */
[----:B------:R-:W-:Y:S02]  /*9a60*/  IMAD.MOV.U32 R42, RZ, RZ, R28 ;  /* 0x000000ffff2a7224 */ /* 0x000fe400078e001c */
[----:B------:R-:W-:Y:S01]  /*9a70*/  IMAD.MOV.U32 R100, RZ, RZ, R131 ;  /* 0x000000ffff647224 */ /* 0x000fe200078e0083 */
[----:B------:R-:W1:Y:S01]  /*9a80*/  LDSM.16.M88.4 R28, [R220+0x1800] ;  /* 0x00180000dc1c783b */ /* 0x000e620000000200 */
[----:B------:R-:W-:-:S02]  /*9a90*/  IMAD.MOV.U32 R131, RZ, RZ, R206 ;  /* 0x000000ffff837224 */ /* 0x000fc400078e00ce */
[----:B------:R-:W-:Y:S01]  /*9aa0*/  HMMA.16816.F32.BF16 R204, R8, R20, R48 ;  /* 0x0000001408cc723c */ /* 0x000fe20000041830 */
[----:B------:R-:W-:Y:S02]  /*9ab0*/  IMAD.MOV.U32 R64, RZ, RZ, R82 ;  /* 0x000000ffff407224 */ /* 0x000fe400078e0052 */
[----:B------:R-:W-:Y:S02]  /*9ac0*/  IMAD.MOV.U32 R65, RZ, RZ, R83 ;  /* 0x000000ffff417224 */ /* 0x000fe400078e0053 */
[----:B------:R-:W-:Y:S02]  /*9ad0*/  IMAD.MOV.U32 R44, RZ, RZ, R81 ;  /* 0x000000ffff2c7224 */ /* 0x000fe400078e0051 */
[----:B------:R-:W-:Y:S02]  /*9ae0*/  IMAD.MOV.U32 R48, RZ, RZ, R86 ;  /* 0x000000ffff307224 */ /* 0x000fe400078e0056 */
[----:B------:R-:W-:Y:S02]  /*9af0*/  IMAD.MOV.U32 R49, RZ, RZ, R87 ;  /* 0x000000ffff317224 */ /* 0x000fe400078e0057 */
[----:B------:R-:W-:-:S02]  /*9b00*/  IMAD.MOV.U32 R86, RZ, RZ, R112 ;  /* 0x000000ffff567224 */ /* 0x000fc400078e0070 */
[----:B------:R-:W-:Y:S02]  /*9b10*/  IMAD.MOV.U32 R87, RZ, RZ, R113 ;  /* 0x000000ffff577224 */ /* 0x000fe400078e0071 */
[----:B------:R-:W-:Y:S02]  /*9b20*/  IMAD.MOV.U32 R112, RZ, RZ, R114 ;  /* 0x000000ffff707224 */ /* 0x000fe400078e0072 */
[----:B------:R-:W-:Y:S02]  /*9b30*/  IMAD.MOV.U32 R113, RZ, RZ, R115 ;  /* 0x000000ffff717224 */ /* 0x000fe400078e0073 */
[----:B------:R-:W-:Y:S02]  /*9b40*/  IMAD.MOV.U32 R114, RZ, RZ, R158 ;  /* 0x000000ffff727224 */ /* 0x000fe400078e009e */
[----:B------:R-:W-:Y:S01]  /*9b50*/  IMAD.MOV.U32 R115, RZ, RZ, R157 ;  /* 0x000000ffff737224 */ /* 0x000fe200078e009d */
[----:B------:R2:W5:Y:S01]  /*9b60*/  LDL.LU R158, [R1+0x124] ;  /* 0x00012400019e7983 */ /* 0x0005620000300800 */
[----:B------:R-:W-:-:S02]  /*9b70*/  IMAD.MOV.U32 R45, RZ, RZ, R80 ;  /* 0x000000ffff2d7224 */ /* 0x000fc400078e0050 */
[----:B------:R-:W-:Y:S01]  /*9b80*/  IMAD.MOV.U32 R66, RZ, RZ, R120 ;  /* 0x000000ffff427224 */ /* 0x000fe200078e0078 */
[----:B------:R-:W-:Y:S01]  /*9b90*/  HMMA.16816.F32.BF16 R80, R8, R22, R36 ;  /* 0x000000160850723c */ /* 0x000fe20000041824 */
[----:B------:R-:W-:Y:S01]  /*9ba0*/  IMAD.MOV.U32 R69, RZ, RZ, R123 ;  /* 0x000000ffff457224 */ /* 0x000fe200078e007b */
[----:B------:R-:W-:Y:S01]  /*9bb0*/  LDSM.16.M88.4 R20, [R220+0x2800] ;  /* 0x00280000dc14783b */ /* 0x000fe20000000200 */
[----:B------:R-:W-:Y:S02]  /*9bc0*/  IMAD.MOV.U32 R54, RZ, RZ, R34 ;  /* 0x000000ffff367224 */ /* 0x000fe400078e0022 */
[----:B------:R-:W-:Y:S01]  /*9bd0*/  IMAD.MOV.U32 R55, RZ, RZ, R35 ;  /* 0x000000ffff377224 */ /* 0x000fe200078e0023 */
[----:B------:R2:W5:Y:S01]  /*9be0*/  LDL.LU R157, [R1+0x120] ;  /* 0x00012000019d7983 */ /* 0x0005620000300800 */
[----:B------:R-:W-:Y:S02]  /*9bf0*/  IMAD.MOV.U32 R46, RZ, RZ, R33 ;  /* 0x000000ffff2e7224 */ /* 0x000fe400078e0021 */
[----:B------:R-:W-:Y:S01]  /*9c00*/  IMAD.MOV.U32 R47, RZ, RZ, R32 ;  /* 0x000000ffff2f7224 */ /* 0x000fe200078e0020 */
[----:B-1----:R-:W-:Y:S01]  /*9c10*/  HMMA.16816.F32.BF16 R120, R4, R30, R92 ;  /* 0x0000001e0478723c */ /* 0x002fe2000004185c */
[----:B------:R-:W1:Y:S01]  /*9c20*/  LDSM.16.M88.4 R32, [R220+0x3800] ;  /* 0x00380000dc20783b */ /* 0x000e620000000200 */
[----:B------:R-:W-:-:S02]  /*9c30*/  IMAD.MOV.U32 R14, RZ, RZ, R84 ;  /* 0x000000ffff0e7224 */ /* 0x000fc400078e0054 */
[----:B------:R-:W-:Y:S02]  /*9c40*/  IMAD.MOV.U32 R13, RZ, RZ, R85 ;  /* 0x000000ffff0d7224 */ /* 0x000fe400078e0055 */
[----:B------:R-:W-:Y:S02]  /*9c50*/  IMAD.MOV.U32 R43, RZ, RZ, R15 ;  /* 0x000000ffff2b7224 */ /* 0x000fe400078e000f */
[----:B------:R-:W-:Y:S02]  /*9c60*/  IMAD.MOV.U32 R92, RZ, RZ, R112 ;  /* 0x000000ffff5c7224 */ /* 0x000fe400078e0070 */
[----:B------:R-:W-:Y:S02]  /*9c70*/  IMAD.MOV.U32 R93, RZ, RZ, R113 ;  /* 0x000000ffff5d7224 */ /* 0x000fe400078e0071 */
[----:B------:R-:W-:Y:S02]  /*9c80*/  IMAD.MOV.U32 R94, RZ, RZ, R114 ;  /* 0x000000ffff5e7224 */ /* 0x000fe400078e0072 */
[----:B------:R-:W-:-:S02]  /*9c90*/  IMAD.MOV.U32 R95, RZ, RZ, R115 ;  /* 0x000000ffff5f7224 */ /* 0x000fc400078e0073 */
[----:B------:R-:W-:Y:S01]  /*9ca0*/  HMMA.16816.F32.BF16 R112, R4, R24, R88 ;  /* 0x000000180470723c */ /* 0x000fe20000041858 */
[----:B------:R-:W-:Y:S02]  /*9cb0*/  IMAD.MOV.U32 R39, RZ, RZ, R14 ;  /* 0x000000ffff277224 */ /* 0x000fe400078e000e */
[----:B------:R-:W-:Y:S02]  /*9cc0*/  IMAD.MOV.U32 R38, RZ, RZ, R12 ;  /* 0x000000ffff267224 */ /* 0x000fe400078e000c */
[----:B------:R-:W-:Y:S02]  /*9cd0*/  IMAD.MOV.U32 R143, RZ, RZ, R79 ;  /* 0x000000ffff8f7224 */ /* 0x000fe400078e004f */
[----:B------:R-:W-:Y:S02]  /*9ce0*/  IMAD.MOV.U32 R91, RZ, RZ, R2 ;  /* 0x000000ffff5b7224 */ /* 0x000fe400078e0002 */
[----:B------:R-:W3:Y:S01]  /*9cf0*/  S2R R2, SR_TID.X ;  /* 0x0000000000027919 */ /* 0x000ee20000002100 */
[----:B------:R-:W-:-:S02]  /*9d00*/  IMAD.MOV.U32 R37, RZ, RZ, R13 ;  /* 0x000000ffff257224 */ /* 0x000fc400078e000d */
[----:B------:R-:W-:Y:S01]  /*9d10*/  IMAD.MOV.U32 R79, RZ, RZ, R109 ;  /* 0x000000ffff4f7224 */ /* 0x000fe200078e006d */
[----:B------:R-:W4:Y:S01]  /*9d20*/  LDSM.16.M88.4 R12, [R220+0x3000] ;  /* 0x00300000dc0c783b */ /* 0x000f220000000200 */
        /* <DEDUP_REMOVED lines=10> */
[----:B-1----:R-:W-:Y:S01]  /*9dd0*/  HMMA.16816.F32.BF16 R44, R8, R32, R44 ;  /* 0x00000020082c723c */ /* 0x002fe2000004182c */
[----:B------:R-:W-:Y:S01]  /*9de0*/  IMAD.MOV.U32 R85, RZ, RZ, R111 ;  /* 0x000000ffff557224 */ /* 0x000fe200078e006f */
[----:B------:R-:W-:Y:S01]  /*9df0*/  UISETP.NE.AND UP0, UPT, UR8, 0x2, UPT ;  /* 0x000000020800788c */ /* 0x000fe2000bf05270 */
[----:B------:R-:W-:Y:S01]  /*9e00*/  IMAD.MOV.U32 R110, RZ, RZ, R156 ;  /* 0x000000ffff6e7224 */ /* 0x000fe200078e009c */
[----:B------:R-:W-:-:S04]  /*9e10*/  DEPBAR.LE SB0, 0x0 ;  /* 0x000080000000791a */ /* 0x000fc80000000000 */
[----:B------:R-:W-:Y:S02]  /*9e20*/  IMAD.MOV.U32 R111, RZ, RZ, R155 ;  /* 0x000000ffff6f7224 */ /* 0x000fe400078e009b */
[----:B------:R-:W-:Y:S02]  /*9e30*/  IMAD.MOV.U32 R109, RZ, RZ, R154 ;  /* 0x000000ffff6d7224 */ /* 0x000fe400078e009a */
[----:B---3--:R-:W-:Y:S02]  /*9e40*/  IMAD.SHL.U32 R2, R2, 0x2, RZ ;  /* 0x0000000202027824 */ /* 0x008fe400078e00ff */
[----:B------:R-:W-:Y:S02]  /*9e50*/  IMAD.MOV.U32 R63, RZ, RZ, R108 ;  /* 0x000000ffff3f7224 */ /* 0x000fe400078e006c */
[----:B------:R-:W-:Y:S02]  /*9e60*/  IMAD.MOV.U32 R56, RZ, RZ, R104 ;  /* 0x000000ffff387224 */ /* 0x000fe400078e0068 */
[----:B------:R-:W-:-:S02]  /*9e70*/  IMAD.MOV.U32 R57, RZ, RZ, R105 ;  /* 0x000000ffff397224 */ /* 0x000fc400078e0069 */
[----:B------:R-:W-:Y:S02]  /*9e80*/  IMAD.MOV.U32 R58, RZ, RZ, R106 ;  /* 0x000000ffff3a7224 */ /* 0x000fe400078e006a */
[----:B------:R-:W-:Y:S01]  /*9e90*/  IMAD.MOV.U32 R59, RZ, RZ, R107 ;  /* 0x000000ffff3b7224 */ /* 0x000fe200078e006b */
[C---:B------:R-:W-:Y:S01]  /*9ea0*/  HMMA.16816.F32.BF16 R84, R4.reuse, R34, R84 ;  /* 0x000000220454723c */ /* 0x040fe20000041854 */
[----:B------:R-:W-:Y:S01]  /*9eb0*/  IMAD.MOV.U32 R88, RZ, RZ, R109 ;  /* 0x000000ffff587224 */ /* 0x000fe200078e006d */
[----:B------:R2:W5:Y:S01]  /*9ec0*/  LDL.LU R156, [R1+0x11c] ;  /* 0x00011c00019c7983 */ /* 0x0005620000300800 */
[----:B------:R-:W-:Y:S02]  /*9ed0*/  IMAD.MOV.U32 R89, RZ, RZ, R110 ;  /* 0x000000ffff597224 */ /* 0x000fe400078e006e */
[----:B------:R-:W-:Y:S01]  /*9ee0*/  IMAD.MOV.U32 R90, RZ, RZ, R111 ;  /* 0x000000ffff5a7224 */ /* 0x000fe200078e006f */
[----:B------:R-:W-:Y:S01]  /*9ef0*/  LOP3.LUT R2, R2, 0x6, RZ, 0xc0, !PT ;  /* 0x0000000602027812 */ /* 0x000fe200078ec0ff */
[----:B------:R-:W-:Y:S01]  /*9f00*/  IMAD.MOV.U32 R76, RZ, RZ, R74 ;  /* 0x000000ffff4c7224 */ /* 0x000fe200078e004a */
[----:B------:R-:W-:Y:S01]  /*9f10*/  HMMA.16816.F32.BF16 R108, R4, R26, R116 ;  /* 0x0000001a046c723c */ /* 0x000fe20000041874 */
[----:B------:R-:W-:Y:S01]  /*9f20*/  IMAD.MOV.U32 R77, RZ, RZ, R75 ;  /* 0x000000ffff4d7224 */ /* 0x000fe200078e004b */
[----:B------:R2:W5:Y:S01]  /*9f30*/  LDL.LU R155, [R1+0x118] ;  /* 0x00011800019b7983 */ /* 0x0005620000300800 */
[----:B------:R-:W-:-:S02]  /*9f40*/  IMAD.MOV.U32 R145, RZ, RZ, R78 ;  /* 0x000000ffff917224 */ /* 0x000fc400078e004e */
[----:B------:R-:W-:Y:S01]  /*9f50*/  IMAD.MOV.U32 R142, RZ, RZ, R60 ;  /* 0x000000ffff8e7224 */ /* 0x000fe200078e003c */
[----:B------:R2:W5:Y:S01]  /*9f60*/  LDL.LU R154, [R1+0x114] ;  /* 0x00011400019a7983 */ /* 0x0005620000300800 */
[----:B------:R-:W-:Y:S02]  /*9f70*/  IMAD.MOV.U32 R117, RZ, RZ, R38 ;  /* 0x000000ffff757224 */ /* 0x000fe400078e0026 */
[----:B------:R-:W-:Y:S02]  /*9f80*/  IMAD.MOV.U32 R38, RZ, RZ, R0 ;  /* 0x000000ffff267224 */ /* 0x000fe400078e0000 */
[----:B------:R-:W-:Y:S01]  /*9f90*/  IMAD.U32 R0, RZ, RZ, UR18 ;  /* 0x00000012ff007e24 */ /* 0x000fe2000f8e00ff */
[----:B------:R-:W-:Y:S01]  /*9fa0*/  HMMA.16816.F32.BF16 R104, R4, R20, R124 ;  /* 0x000000140468723c */ /* 0x000fe2000004187c */
[----:B------:R-:W-:Y:S02]  /*9fb0*/  IMAD.MOV.U32 R118, RZ, RZ, R42 ;  /* 0x000000ffff767224 */ /* 0x000fe400078e002a */
[----:B------:R-:W-:-:S02]  /*9fc0*/  IMAD R0, R0, 0x80, R2 ;  /* 0x0000008000007824 */ /* 0x000fc400078e0202 */
        /* <DEDUP_REMOVED lines=9> */
[C---:B------:R-:W-:Y:S01]  /*a060*/  IADD3 R33, R0.reuse, 0x11, RZ ;  /* 0x0000001100217810 */ /* 0x040fe20007ffe0ff */
[----:B------:R-:W-:Y:S02]  /*a070*/  IMAD.MOV.U32 R78, RZ, RZ, R131 ;  /* 0x000000ffff4e7224 */ /* 0x000fe400078e0083 */
[----:B------:R-:W-:Y:S02]  /*a080*/  IMAD.MOV.U32 R141, RZ, RZ, R62 ;  /* 0x000000ffff8d7224 */ /* 0x000fe400078e003e */
[----:B------:R-:W-:Y:S01]  /*a090*/  IMAD.MOV.U32 R140, RZ, RZ, R61 ;  /* 0x000000ffff8c7224 */ /* 0x000fe200078e003d */
[----:B------:R-:W-:Y:S01]  /*a0a0*/  IADD3 R34, R0, 0x10, RZ ;  /* 0x0000001000227810 */ /* 0x000fe20007ffe0ff */
[----:B------:R-:W-:Y:S01]  /*a0b0*/  IMAD.MOV.U32 R60, RZ, RZ, R130 ;  /* 0x000000ffff3c7224 */ /* 0x000fe200078e0082 */
[-C--:B------:R-:W-:Y:S01]  /*a0c0*/  ISETP.GE.AND P4, PT, R33, R16.reuse, PT ;  /* 0x000000102100720c */ /* 0x080fe20003f86270 */
[----:B------:R-:W-:Y:S01]  /*a0d0*/  IMAD.MOV.U32 R61, RZ, RZ, R129 ;  /* 0x000000ffff3d7224 */ /* 0x000fe200078e0081 */
[-C--:B------:R-:W-:Y:S01]  /*a0e0*/  ISETP.GE.AND P3, PT, R34, R16.reuse, PT ;  /* 0x000000102200720c */ /* 0x080fe20003f66270 */
[----:B------:R-:W-:Y:S01]  /*a0f0*/  IMAD.MOV.U32 R62, RZ, RZ, R128 ;  /* 0x000000ffff3e7224 */ /* 0x000fe200078e0080 */
[----:B------:R-:W-:Y:S01]  /*a100*/  HMMA.16816.F32.BF16 R72, R8, R30, R72 ;  /* 0x0000001e0848723c */ /* 0x000fe20000041848 */
[----:B------:R-:W-:Y:S01]  /*a110*/  IMAD.MOV.U32 R50, RZ, RZ, R100 ;  /* 0x000000ffff327224 */ /* 0x000fe200078e0064 */
[C---:B------:R-:W-:Y:S01]  /*a120*/  ISETP.GE.AND P1, PT, R0.reuse, R16, PT ;  /* 0x000000100000720c */ /* 0x040fe20003f26270 */
[----:B------:R-:W-:Y:S01]  /*a130*/  IMAD.MOV.U32 R51, RZ, RZ, R101 ;  /* 0x000000ffff337224 */ /* 0x000fe200078e0065 */
[----:B------:R-:W-:Y:S01]  /*a140*/  IADD3 R32, R0, 0x18, RZ ;  /* 0x0000001800207810 */ /* 0x000fe20007ffe0ff */
[----:B------:R-:W-:-:S02]  /*a150*/  IMAD.MOV.U32 R52, RZ, RZ, R102 ;  /* 0x000000ffff347224 */ /* 0x000fc400078e0066 */
[----:B------:R-:W-:Y:S01]  /*a160*/  IMAD.MOV.U32 R53, RZ, RZ, R103 ;  /* 0x000000ffff357224 */ /* 0x000fe200078e0067 */
[C---:B------:R-:W-:Y:S01]  /*a170*/  HMMA.16816.F32.BF16 R128, R4.reuse, R28, R96 ;  /* 0x0000001c0480723c */ /* 0x040fe20000041860 */
[----:B------:R-:W-:Y:S01]  /*a180*/  IMAD.MOV.U32 R116, RZ, RZ, R37 ;  /* 0x000000ffff747224 */ /* 0x000fe200078e0025 */
[C---:B------:R-:W-:Y:S01]  /*a190*/  IADD3 R37, R0.reuse, 0x1, RZ ;  /* 0x0000000100257810 */ /* 0x040fe20007ffe0ff */
[----:B------:R2:W5:Y:S01]  /*a1a0*/  LDL.LU R153, [R1+0x110] ;  /* 0x0001100001997983 */ /* 0x0005620000300800 */
[C---:B------:R-:W-:Y:S02]  /*a1b0*/  IADD3 R31, R0.reuse, 0x19, RZ ;  /* 0x00000019001f7810 */ /* 0x040fe40007ffe0ff */
[----:B------:R-:W-:Y:S01]  /*a1c0*/  IADD3 R36, R0, 0x8, RZ ;  /* 0x0000000800247810 */ /* 0x000fe20007ffe0ff */
[----:B------:R2:W5:Y:S01]  /*a1d0*/  LDL.LU R152, [R1+0x10c] ;  /* 0x00010c0001987983 */ /* 0x0005620000300800 */
[----:B------:R-:W-:Y:S01]  /*a1e0*/  HMMA.16816.F32.BF16 R100, R4, R22, R208 ;  /* 0x000000160464723c */ /* 0x000fe200000418d0 */
[----:B------:R-:W-:-:S02]  /*a1f0*/  FSEL R2, R127, -INF , !P4 ;  /* 0xff8000007f027808 */ /* 0x000fc40006000000 */
[----:B------:R-:W-:Y:S01]  /*a200*/  ISETP.GE.AND P2, PT, R32, R16, PT ;  /* 0x000000102000720c */ /* 0x000fe20003f46270 */
[----:B------:R2:W5:Y:S01]  /*a210*/  LDL.LU R151, [R1+0x108] ;  /* 0x0001080001977983 */ /* 0x0005620000300800 */
[----:B------:R-:W-:-:S03]  /*a220*/  FSEL R39, R39, -INF , !P1 ;  /* 0xff80000027277808 */ /* 0x000fc60004800000 */
[----:B----4-:R-:W-:Y:S01]  /*a230*/  HMMA.16816.F32.BF16 R96, R4, R12, R236 ;  /* 0x0000000c0460723c */ /* 0x010fe200000418ec */
[-C--:B------:R-:W-:Y:S01]  /*a240*/  ISETP.GE.AND P0, PT, R37, R16.reuse, PT ;  /* 0x000000102500720c */ /* 0x080fe20003f06270 */
[----:B------:R2:W5:Y:S01]  /*a250*/  LDL.LU R150, [R1+0x104] ;  /* 0x0001040001967983 */ /* 0x0005620000300800 */
[----:B------:R-:W-:-:S05]  /*a260*/  ISETP.GE.AND P1, PT, R31, R16, PT ;  /* 0x000000101f00720c */ /* 0x000fca0003f26270 */
[----:B------:R-:W-:Y:S01]  /*a270*/  HMMA.16816.F32.BF16 R92, R4, R14, R92 ;  /* 0x0000000e045c723c */ /* 0x000fe2000004185c */
[----:B------:R-:W-:Y:S02]  /*a280*/  IADD3 R30, R0, 0x20, RZ ;  /* 0x00000020001e7810 */ /* 0x000fe40007ffe0ff */
[----:B------:R-:W-:-:S04]  /*a290*/  ISETP.GE.AND P6, PT, R36, R16, PT ;  /* 0x000000102400720c */ /* 0x000fc80003fc6270 */
[----:B------:R-:W-:Y:S01]  /*a2a0*/  FSEL R4, R126, -INF , !P3 ;  /* 0xff8000007e047808 */ /* 0x000fe20005800000 */
[----:B------:R-:W-:Y:S01]  /*a2b0*/  HMMA.16816.F32.BF16 R76, R8, R28, R76 ;  /* 0x0000001c084c723c */ /* 0x000fe2000004184c */
[----:B------:R-:W-:-:S03]  /*a2c0*/  IADD3 R35, R0, 0x9, RZ ;  /* 0x0000000900237810 */ /* 0x000fc60007ffe0ff */
[----:B------:R1:W-:Y:S01]  /*a2d0*/  STL [R1+0x80], R4 ;  /* 0x0000800401007387 */ /* 0x0003e20000100800 */
[----:B------:R-:W-:Y:S02]  /*a2e0*/  FSEL R116, R116, -INF , !P0 ;  /* 0xff80000074747808 */ /* 0x000fe40004000000 */
[----:B------:R-:W-:Y:S01]  /*a2f0*/  IADD3 R29, R0, 0x21, RZ ;  /* 0x00000021001d7810 */ /* 0x000fe20007ffe0ff */
[----:B------:R3:W-:Y:S01]  /*a300*/  STL [R1+0x7c], R2 ;  /* 0x00007c0201007387 */ /* 0x0007e20000100800 */
[-C--:B------:R-:W-:Y:S02]  /*a310*/  ISETP.GE.AND P0, PT, R30, R16.reuse, PT ;  /* 0x000000101e00720c */ /* 0x080fe40003f06270 */
[----:B------:R-:W-:Y:S02]  /*a320*/  FSEL R117, R117, -INF , !P6 ;  /* 0xff80000075757808 */ /* 0x000fe40007000000 */
[-C--:B------:R-:W-:Y:S02]  /*a330*/  ISETP.GE.AND P6, PT, R29, R16.reuse, PT ;  /* 0x000000101d00720c */ /* 0x080fe40003fc6270 */
[----:B------:R-:W-:-:S02]  /*a340*/  ISETP.GE.AND P5, PT, R35, R16, PT ;  /* 0x000000102300720c */ /* 0x000fc40003fa6270 */
[----:B------:R-:W-:Y:S01]  /*a350*/  IADD3 R28, R0, 0x28, RZ ;  /* 0x00000028001c7810 */ /* 0x000fe20007ffe0ff */
[----:B------:R-:W-:Y:S01]  /*a360*/  HMMA.16816.F32.BF16 R68, R8, R24, R68 ;  /* 0x000000180844723c */ /* 0x000fe20000041844 */
[----:B------:R-:W-:Y:S02]  /*a370*/  FSEL R118, R118, -INF , !P5 ;  /* 0xff80000076767808 */ /* 0x000fe40006800000 */
[----:B-1----:R-:W-:Y:S02]  /*a380*/  FSEL R4, R212, -INF , !P2 ;  /* 0xff800000d4047808 */ /* 0x002fe40005000000 */
[----:B---3--:R-:W-:-:S03]  /*a390*/  FSEL R2, R213, -INF , !P1 ;  /* 0xff800000d5027808 */ /* 0x008fc60004800000 */
[----:B------:R1:W-:Y:S01]  /*a3a0*/  STL [R1+0x78], R4 ;  /* 0x0000780401007387 */ /* 0x0003e20000100800 */
[----:B------:R-:W-:-:S03]  /*a3b0*/  ISETP.GE.AND P5, PT, R28, R16, PT ;  /* 0x000000101c00720c */ /* 0x000fc60003fa6270 */
[----:B------:R3:W-:Y:S01]  /*a3c0*/  STL [R1+0x74], R2 ;  /* 0x0000740201007387 */ /* 0x0007e20000100800 */
[----:B------:R-:W-:Y:S01]  /*a3d0*/  IADD3 R25, R0, 0x31, RZ ;  /* 0x0000003100197810 */ /* 0x000fe20007ffe0ff */
[----:B------:R-:W-:Y:S03]  /*a3e0*/  HMMA.16816.F32.BF16 R56, R8, R22, R56 ;  /* 0x000000160838723c */ /* 0x000fe60000041838 */
[----:B------:R-:W-:-:S04]  /*a3f0*/  ISETP.GE.AND P2, PT, R25, R16, PT ;  /* 0x000000101900720c */ /* 0x000fc80003f46270 */
[----:B------:R-:W-:Y:S02]  /*a400*/  IADD3 R23, R0, 0x39, RZ ;  /* 0x0000003900177810 */ /* 0x000fe40007ffe0ff */
[----:B-1----:R-:W-:Y:S02]  /*a410*/  FSEL R4, R204, -INF , !P0 ;  /* 0xff800000cc047808 */ /* 0x002fe40004000000 */
[----:B---3--:R-:W-:-:S03]  /*a420*/  FSEL R2, R205, -INF , !P6 ;  /* 0xff800000cd027808 */ /* 0x008fc60007000000 */
[----:B------:R-:W-:Y:S04]  /*a430*/  STL [R1+0x70], R4 ;  /* 0x0000700401007387 */ /* 0x000fe80000100800 */
[----:B------:R1:W-:Y:S01]  /*a440*/  STL [R1+0x6c], R2 ;  /* 0x00006c0201007387 */ /* 0x0003e20000100800 */
[----:B------:R-:W-:Y:S01]  /*a450*/  HMMA.16816.F32.BF16 R64, R8, R26, R64 ;  /* 0x0000001a0840723c */ /* 0x000fe20000041840 */
[----:B------:R-:W-:Y:S02]  /*a460*/  ISETP.GE.AND P0, PT, R23, R16, PT ;  /* 0x000000101700720c */ /* 0x000fe40003f06270 */
[----:B------:R-:W-:-:S05]  /*a470*/  IADD3 R22, R0, 0x40, RZ ;  /* 0x0000004000167810 */ /* 0x000fca0007ffe0ff */
[----:B------:R-:W-:Y:S01]  /*a480*/  HMMA.16816.F32.BF16 R60, R8, R20, R60 ;  /* 0x00000014083c723c */ /* 0x000fe2000004183c */
[----:B------:R-:W-:Y:S02]  /*a490*/  ISETP.GE.AND P6, PT, R22, R16, PT ;  /* 0x000000101600720c */ /* 0x000fe40003fc6270 */
[----:B-1----:R-:W-:-:S05]  /*a4a0*/  FSEL R2, R80, -INF , !P5 ;  /* 0xff80000050027808 */ /* 0x002fca0006800000 */
[----:B------:R1:W-:Y:S01]  /*a4b0*/  STL [R1+0x68], R2 ;  /* 0x0000680201007387 */ /* 0x0003e20000100800 */
[C---:B------:R-:W-:Y:S02]  /*a4c0*/  IADD3 R27, R0.reuse, 0x29, RZ ;  /* 0x00000029001b7810 */ /* 0x040fe40007ffe0ff */
[C---:B------:R-:W-:Y:S02]  /*a4d0*/  IADD3 R21, R0.reuse, 0x41, RZ ;  /* 0x0000004100157810 */ /* 0x040fe40007ffe0ff */
[----:B------:R-:W-:Y:S01]  /*a4e0*/  IADD3 R26, R0, 0x30, RZ ;  /* 0x00000030001a7810 */ /* 0x000fe20007ffe0ff */
[----:B------:R-:W-:Y:S01]  /*a4f0*/  HMMA.16816.F32.BF16 R52, R8, R12, R52 ;  /* 0x0000000c0834723c */ /* 0x000fe20000041834 */
[-C--:B------:R-:W-:Y:S02]  /*a500*/  ISETP.GE.AND P3, PT, R27, R16.reuse, PT ;  /* 0x000000101b00720c */ /* 0x080fe40003f66270 */
[----:B------:R-:W-:Y:S02]  /*a510*/  ISETP.GE.AND P5, PT, R21, R16, PT ;  /* 0x000000101500720c */ /* 0x000fe40003fa6270 */
[----:B-1----:R-:W-:-:S05]  /*a520*/  FSEL R2, R77, -INF , !P2 ;  /* 0xff8000004d027808 */ /* 0x002fca0005000000 */
[----:B------:R1:W-:Y:S01]  /*a530*/  STL [R1+0x64], R2 ;  /* 0x0000640201007387 */ /* 0x0003e20000100800 */
[----:B------:R-:W-:Y:S01]  /*a540*/  HMMA.16816.F32.BF16 R48, R8, R14, R48 ;  /* 0x0000000e0830723c */ /* 0x000fe20000041830 */
[----:B------:R-:W-:Y:S02]  /*a550*/  ISETP.GE.AND P4, PT, R26, R16, PT ;  /* 0x000000101a00720c */ /* 0x000fe40003f86270 */
[C---:B------:R-:W-:Y:S01]  /*a560*/  IADD3 R20, R0.reuse, 0x48, RZ ;  /* 0x0000004800147810 */ /* 0x040fe20007ffe0ff */
[----:B------:R-:W-:Y:S01]  /*a570*/  IMAD.MOV.U32 R127, RZ, RZ, R119 ;  /* 0x000000ffff7f7224 */ /* 0x000fe200078e0077 */
[C---:B------:R-:W-:Y:S02]  /*a580*/  IADD3 R24, R0.reuse, 0x38, RZ ;  /* 0x0000003800187810 */ /* 0x040fe40007ffe0ff */
[----:B------:R-:W-:Y:S02]  /*a590*/  IADD3 R15, R0, 0x49, RZ ;  /* 0x00000049000f7810 */ /* 0x000fe40007ffe0ff */
[----:B------:R-:W-:-:S02]  /*a5a0*/  FSEL R119, R81, -INF , !P3 ;  /* 0xff80000051777808 */ /* 0x000fc40005800000 */
[----:B------:R-:W-:Y:S02]  /*a5b0*/  ISETP.GE.AND P3, PT, R20, R16, PT ;  /* 0x000000101400720c */ /* 0x000fe40003f66270 */
[----:B-1----:R-:W-:-:S05]  /*a5c0*/  FSEL R2, R73, -INF , !P0 ;  /* 0xff80000049027808 */ /* 0x002fca0004000000 */
[----:B------:R1:W-:Y:S01]  /*a5d0*/  STL [R1+0x60], R2 ;  /* 0x0000600201007387 */ /* 0x0003e20000100800 */
[----:B------:R-:W-:Y:S02]  /*a5e0*/  FSEL R81, R76, -INF , !P4 ;  /* 0xff8000004c517808 */ /* 0x000fe40006000000 */
[-C--:B------:R-:W-:Y:S02]  /*a5f0*/  ISETP.GE.AND P4, PT, R15, R16.reuse, PT ;  /* 0x000000100f00720c */ /* 0x080fe40003f86270 */
[----:B------:R-:W-:Y:S02]  /*a600*/  ISETP.GE.AND P1, PT, R24, R16, PT ;  /* 0x000000101800720c */ /* 0x000fe40003f26270 */
[C---:B------:R-:W-:Y:S02]  /*a610*/  IADD3 R14, R0.reuse, 0x50, RZ ;  /* 0x00000050000e7810 */ /* 0x040fe40007ffe0ff */
[----:B------:R-:W-:Y:S02]  /*a620*/  IADD3 R13, R0, 0x51, RZ ;  /* 0x00000051000d7810 */ /* 0x000fe40007ffe0ff */
[----:B------:R-:W-:-:S02]  /*a630*/  FSEL R4, R64, -INF , !P3 ;  /* 0xff80000040047808 */ /* 0x000fc40005800000 */
[----:B-1----:R-:W-:-:S05]  /*a640*/  FSEL R2, R68, -INF , !P6 ;  /* 0xff80000044027808 */ /* 0x002fca0007000000 */
[----:B------:R1:W-:Y:S01]  /*a650*/  STL [R1+0x54], R2 ;  /* 0x0000540201007387 */ /* 0x0003e20000100800 */
[-C--:B------:R-:W-:Y:S02]  /*a660*/  ISETP.GE.AND P2, PT, R14, R16.reuse, PT ;  /* 0x000000100e00720c */ /* 0x080fe40003f46270 */
[----:B------:R-:W-:Y:S02]  /*a670*/  FSEL R80, R72, -INF , !P1 ;  /* 0xff80000048507808 */ /* 0x000fe40004800000 */
[----:B------:R-:W-:Y:S02]  /*a680*/  ISETP.GE.AND P1, PT, R13, R16, PT ;  /* 0x000000100d00720c */ /* 0x000fe40003f26270 */
[C---:B------:R-:W-:Y:S02]  /*a690*/  IADD3 R12, R0.reuse, 0x58, RZ ;  /* 0x00000058000c7810 */ /* 0x040fe40007ffe0ff */
[C---:B------:R-:W-:Y:S02]  /*a6a0*/  IADD3 R11, R0.reuse, 0x59, RZ ;  /* 0x00000059000b7810 */ /* 0x040fe40007ffe0ff */
[----:B------:R-:W-:-:S02]  /*a6b0*/  IADD3 R10, R0, 0x60, RZ ;  /* 0x00000060000a7810 */ /* 0x000fc40007ffe0ff */
[----:B-1----:R-:W-:-:S05]  /*a6c0*/  FSEL R2, R69, -INF , !P5 ;  /* 0xff80000045027808 */ /* 0x002fca0006800000 */
[----:B------:R1:W-:Y:S04]  /*a6d0*/  STL [R1+0x50], R2 ;  /* 0x0000500201007387 */ /* 0x0003e80000100800 */
[----:B------:R3:W-:Y:S01]  /*a6e0*/  STL [R1+0x4c], R4 ;  /* 0x00004c0401007387 */ /* 0x0007e20000100800 */
[----:B------:R-:W-:Y:S02]  /*a6f0*/  IADD3 R9, R0, 0x61, RZ ;  /* 0x0000006100097810 */ /* 0x000fe40007ffe0ff */
[-C--:B------:R-:W-:Y:S02]  /*a700*/  ISETP.GE.AND P0, PT, R12, R16.reuse, PT ;  /* 0x000000100c00720c */ /* 0x080fe40003f06270 */
[-C--:B------:R-:W-:Y:S02]  /*a710*/  ISETP.GE.AND P6, PT, R11, R16.reuse, PT ;  /* 0x000000100b00720c */ /* 0x080fe40003fc6270 */
[----:B------:R-:W-:-:S02]  /*a720*/  ISETP.GE.AND P5, PT, R10, R16, PT ;  /* 0x000000100a00720c */ /* 0x000fc40003fa6270 */
[----:B------:R-:W-:Y:S02]  /*a730*/  IADD3 R8, R0, 0x68, RZ ;  /* 0x0000006800087810 */ /* 0x000fe40007ffe0ff */
[----:B-1----:R-:W-:Y:S02]  /*a740*/  FSEL R2, R65, -INF , !P4 ;  /* 0xff80000041027808 */ /* 0x002fe40006000000 */
[----:B---3--:R-:W-:-:S03]  /*a750*/  FSEL R4, R60, -INF , !P2 ;  /* 0xff8000003c047808 */ /* 0x008fc60005000000 */
[----:B------:R1:W-:Y:S01]  /*a760*/  STL [R1+0x3c], R2 ;  /* 0x00003c0201007387 */ /* 0x0003e20000100800 */
[----:B------:R-:W-:-:S03]  /*a770*/  IADD3 R7, R0, 0x69, RZ ;  /* 0x0000006900077810 */ /* 0x000fc60007ffe0ff */
[----:B------:R3:W-:Y:S01]  /*a780*/  STL [R1+0x38], R4 ;  /* 0x0000380401007387 */ /* 0x0007e20000100800 */
[C---:B------:R-:W-:Y:S02]  /*a790*/  IADD3 R6, R0.reuse, 0x70, RZ ;  /* 0x0000007000067810 */ /* 0x040fe40007ffe0ff */
[----:B------:R-:W-:Y:S02]  /*a7a0*/  IADD3 R5, R0, 0x71, RZ ;  /* 0x0000007100057810 */ /* 0x000fe40007ffe0ff */
[----:B------:R-:W-:Y:S02]  /*a7b0*/  ISETP.GE.AND P3, PT, R9, R16, PT ;  /* 0x000000100900720c */ /* 0x000fe40003f66270 */
[----:B------:R-:W-:Y:S02]  /*a7c0*/  FSEL R124, R56, -INF , !P0 ;  /* 0xff800000387c7808 */ /* 0x000fe40004000000 */
[----:B------:R-:W-:Y:S02]  /*a7d0*/  FSEL R57, R57, -INF , !P6 ;  /* 0xff80000039397808 */ /* 0x000fe40007000000 */
[----:B------:R-:W-:-:S02]  /*a7e0*/  FSEL R52, R52, -INF , !P5 ;  /* 0xff80000034347808 */ /* 0x000fc40006800000 */
[----:B-1----:R-:W-:Y:S02]  /*a7f0*/  FSEL R2, R61, -INF , !P1 ;  /* 0xff8000003d027808 */ /* 0x002fe40004800000 */
[----:B---3--:R-:W-:-:S03]  /*a800*/  IADD3 R4, R0, 0x78, RZ ;  /* 0x0000007800047810 */ /* 0x008fc60007ffe0ff */
[----:B------:R1:W-:Y:S04]  /*a810*/  STL [R1+0x30], R2 ;  /* 0x0000300201007387 */ /* 0x0003e80000100800 */
[----:B------:R-:W-:Y:S01]  /*a820*/  BAR.SYNC.DEFER_BLOCKING 0x0 ;  /* 0x0000000000007b1d */ /* 0x000fe20000010000 */
[-C--:B------:R-:W-:Y:S02]  /*a830*/  ISETP.GE.AND P4, PT, R8, R16.reuse, PT ;  /* 0x000000100800720c */ /* 0x080fe40003f86270 */
[-C--:B------:R-:W-:Y:S02]  /*a840*/  ISETP.GE.AND P2, PT, R7, R16.reuse, PT ;  /* 0x000000100700720c */ /* 0x080fe40003f46270 */
[-C--:B------:R-:W-:Y:S02]  /*a850*/  ISETP.GE.AND P1, PT, R6, R16.reuse, PT ;  /* 0x000000100600720c */ /* 0x080fe40003f26270 */
[----:B------:R-:W-:-:S02]  /*a860*/  ISETP.GE.AND P0, PT, R5, R16, PT ;  /* 0x000000100500720c */ /* 0x000fc40003f06270 */
[----:B------:R-:W-:Y:S02]  /*a870*/  ISETP.GE.AND P6, PT, R4, R16, PT ;  /* 0x000000100400720c */ /* 0x000fe40003fc6270 */
[----:B-1----:R-:W-:-:S04]  /*a880*/  IADD3 R2, R0, 0x79, RZ ;  /* 0x0000007900027810 */ /* 0x002fc80007ffe0ff */
[----:B------:R-:W-:Y:S02]  /*a890*/  ISETP.GE.AND P5, PT, R2, R16, PT ;  /* 0x000000100200720c */ /* 0x000fe40003fa6270 */
[----:B------:R-:W-:Y:S02]  /*a8a0*/  FSEL R16, R53, -INF , !P3 ;  /* 0xff80000035107808 */ /* 0x000fe40005800000 */
[----:B------:R-:W-:-:S04]  /*a8b0*/  ISETP.GE.AND P3, PT, R0, R17, PT ;  /* 0x000000110000720c */ /* 0x000fc80003f66270 */
[----:B------:R-:W-:Y:S02]  /*a8c0*/  FSEL R38, R38, -INF , !P3 ;  /* 0xff80000026267808 */ /* 0x000fe40005800000 */
[-C--:B------:R-:W-:Y:S01]  /*a8d0*/  ISETP.GE.AND P3, PT, R37, R17.reuse, PT ;  /* 0x000000112500720c */ /* 0x080fe20003f66270 */
[----:B------:R1:W-:Y:S03]  /*a8e0*/  STL [R1+0x2c], R52 ;  /* 0x00002c3401007387 */ /* 0x0003e60000100800 */
[----:B-1----:R-:W-:Y:S02]  /*a8f0*/  FSEL R52, R127, -INF , !P3 ;  /* 0xff8000007f347808 */ /* 0x002fe40005800000 */
[----:B------:R-:W-:-:S04]  /*a900*/  ISETP.GE.AND P3, PT, R36, R17, PT ;  /* 0x000000112400720c */ /* 0x000fc80003f66270 */
[----:B------:R-:W-:Y:S02]  /*a910*/  FSEL R53, R252, -INF , !P3 ;  /* 0xff800000fc357808 */ /* 0x000fe40005800000 */
[----:B------:R-:W-:-:S04]  /*a920*/  ISETP.GE.AND P3, PT, R35, R17, PT ;  /* 0x000000112300720c */ /* 0x000fc80003f66270 */
[----:B------:R-:W-:Y:S02]  /*a930*/  FSEL R56, R235, -INF , !P3 ;  /* 0xff800000eb387808 */ /* 0x000fe40005800000 */
[----:B------:R-:W-:-:S04]  /*a940*/  ISETP.GE.AND P3, PT, R34, R17, PT ;  /* 0x000000112200720c */ /* 0x000fc80003f66270 */
[----:B------:R-:W-:Y:S02]  /*a950*/  FSEL R60, R138, -INF , !P3 ;  /* 0xff8000008a3c7808 */ /* 0x000fe40005800000 */
[----:B------:R-:W-:-:S04]  /*a960*/  ISETP.GE.AND P3, PT, R33, R17, PT ;  /* 0x000000112100720c */ /* 0x000fc80003f66270 */
[----:B------:R-:W-:Y:S02]  /*a970*/  FSEL R61, R137, -INF , !P3 ;  /* 0xff800000893d7808 */ /* 0x000fe40005800000 */
[-C--:B------:R-:W-:Y:S01]  /*a980*/  ISETP.GE.AND P3, PT, R32, R17.reuse, PT ;  /* 0x000000112000720c */ /* 0x080fe20003f66270 */
[----:B------:R1:W-:Y:S03]  /*a990*/  STL [R1+0x28], R16 ;  /* 0x0000281001007387 */ /* 0x0003e60000100800 */
[----:B-1----:R-:W-:Y:S02]  /*a9a0*/  FSEL R16, R214, -INF , !P3 ;  /* 0xff800000d6107808 */ /* 0x002fe40005800000 */
[----:B------:R-:W-:-:S03]  /*a9b0*/  ISETP.GE.AND P3, PT, R31, R17, PT ;  /* 0x000000111f00720c */ /* 0x000fc60003f66270 */
[----:B------:R1:W-:Y:S02]  /*a9c0*/  STL [R1+0x24], R16 ;  /* 0x0000241001007387 */ /* 0x0003e40000100800 */
[----:B-1----:R-:W-:Y:S02]  /*a9d0*/  FSEL R16, R215, -INF , !P3 ;  /* 0xff800000d7107808 */ /* 0x002fe40005800000 */
[----:B------:R-:W-:-:S04]  /*a9e0*/  ISETP.GE.AND P3, PT, R30, R17, PT ;  /* 0x000000111e00720c */ /* 0x000fc80003f66270 */
[----:B------:R-:W-:Y:S02]  /*a9f0*/  FSEL R64, R206, -INF , !P3 ;  /* 0xff800000ce407808 */ /* 0x000fe40005800000 */
[-C--:B------:R-:W-:Y:S01]  /*aa00*/  ISETP.GE.AND P3, PT, R29, R17.reuse, PT ;  /* 0x000000111d00720c */ /* 0x080fe20003f66270 */
[----:B------:R1:W-:Y:S04]  /*aa10*/  STL [R1+0x20], R16 ;  /* 0x0000201001007387 */ /* 0x0003e80000100800 */
[----:B------:R3:W-:Y:S01]  /*aa20*/  STL [R1+0x1c], R64 ;  /* 0x00001c4001007387 */ /* 0x0007e20000100800 */
[----:B-1----:R-:W-:Y:S02]  /*aa30*/  FSEL R16, R207, -INF , !P3 ;  /* 0xff800000cf107808 */ /* 0x002fe40005800000 */
[----:B------:R-:W-:-:S04]  /*aa40*/  ISETP.GE.AND P3, PT, R28, R17, PT ;  /* 0x000000111c00720c */ /* 0x000fc80003f66270 */
[----:B---3--:R-:W-:Y:S02]  /*aa50*/  FSEL R64, R82, -INF , !P3 ;  /* 0xff80000052407808 */ /* 0x008fe40005800000 */
[-C--:B------:R-:W-:Y:S01]  /*aa60*/  ISETP.GE.AND P3, PT, R27, R17.reuse, PT ;  /* 0x000000111b00720c */ /* 0x080fe20003f66270 */
[----:B------:R1:W-:Y:S01]  /*aa70*/  STL [R1+0x18], R16 ;  /* 0x0000181001007387 */ /* 0x0003e20000100800 */
[----:B------:R-:W-:Y:S02]  /*aa80*/  IMAD.MOV.U32 R127, RZ, RZ, R133 ;  /* 0x000000ffff7f7224 */ /* 0x000fe400078e0085 */
        /* <DEDUP_REMOVED lines=16> */
[----:B------:R1:W-:Y:S04]  /*ab90*/  STL [R1+0x14], R64 ;  /* 0x0000144001007387 */ /* 0x0003e80000100800 */
[----:B------:R3:W-:Y:S01]  /*aba0*/  STL [R1+0x10], R16 ;  /* 0x0000101001007387 */ /* 0x0007e20000100800 */
[----:B-1----:R-:W-:Y:S02]  /*abb0*/  FSEL R64, R67, -INF , !P3 ;  /* 0xff80000043407808 */ /* 0x002fe40005800000 */
[----:B------:R-:W-:-:S04]  /*abc0*/  ISETP.GE.AND P3, PT, R14, R17, PT ;  /* 0x000000110e00720c */ /* 0x000fc80003f66270 */
[----:B------:R-:W-:Y:S02]  /*abd0*/  FSEL R82, R62, -INF , !P3 ;  /* 0xff8000003e527808 */ /* 0x000fe40005800000 */
[----:B------:R-:W-:-:S04]  /*abe0*/  ISETP.GE.AND P3, PT, R13, R17, PT ;  /* 0x000000110d00720c */ /* 0x000fc80003f66270 */
[----:B------:R-:W-:Y:S02]  /*abf0*/  FSEL R137, R63, -INF , !P3 ;  /* 0xff8000003f897808 */ /* 0x000fe40005800000 */
[----:B------:R-:W-:-:S04]  /*ac00*/  ISETP.GE.AND P3, PT, R12, R17, PT ;  /* 0x000000110c00720c */ /* 0x000fc80003f66270 */
[----:B---3--:R-:W-:Y:S02]  /*ac10*/  FSEL R16, R58, -INF , !P3 ;  /* 0xff8000003a107808 */ /* 0x008fe40005800000 */
[----:B------:R-:W-:-:S03]  /*ac20*/  ISETP.GE.AND P3, PT, R11, R17, PT ;  /* 0x000000110b00720c */ /* 0x000fc60003f66270 */
[----:B------:R1:W-:Y:S01]  /*ac30*/  STL [R1+0xc], R16 ;  /* 0x00000c1001007387 */ /* 0x0003e20000100800 */
[----:B------:R-:W-:Y:S02]  /*ac40*/  FSEL R235, R49, -INF , !P2 ;  /* 0xff80000031eb7808 */ /* 0x000fe40005000000 */
[-C--:B------:R-:W-:Y:S02]  /*ac50*/  ISETP.GE.AND P2, PT, R7, R17.reuse, PT ;  /* 0x000000110700720c */ /* 0x080fe40003f46270 */
[----:B------:R-:W-:Y:S02]  /*ac60*/  FSEL R215, R44, -INF , !P1 ;  /* 0xff8000002cd77808 */ /* 0x000fe40004800000 */
[-C--:B------:R-:W-:Y:S02]  /*ac70*/  ISETP.GE.AND P1, PT, R6, R17.reuse, PT ;  /* 0x000000110600720c */ /* 0x080fe40003f26270 */
[----:B------:R-:W-:Y:S02]  /*ac80*/  FSEL R214, R45, -INF , !P0 ;  /* 0xff8000002dd67808 */ /* 0x000fe40004000000 */
[----:B------:R-:W-:-:S02]  /*ac90*/  ISETP.GE.AND P0, PT, R5, R17, PT ;  /* 0x000000110500720c */ /* 0x000fc40003f06270 */
[----:B------:R-:W-:Y:S02]  /*aca0*/  FSEL R247, R51, -INF , !P2 ;  /* 0xff80000033f77808 */ /* 0x000fe40005000000 */
[----:B-1----:R-:W-:Y:S02]  /*acb0*/  FSEL R16, R59, -INF , !P3 ;  /* 0xff8000003b107808 */ /* 0x002fe40005800000 */
[----:B------:R-:W-:-:S04]  /*acc0*/  ISETP.GE.AND P3, PT, R10, R17, PT ;  /* 0x000000110a00720c */ /* 0x000fc80003f66270 */
[----:B------:R-:W-:Y:S02]  /*acd0*/  FSEL R54, R54, -INF , !P3 ;  /* 0xff80000036367808 */ /* 0x000fe40005800000 */
[----:B------:R-:W-:Y:S01]  /*ace0*/  ISETP.GE.AND P3, PT, R9, R17, PT ;  /* 0x000000110900720c */ /* 0x000fe20003f66270 */
[----:B------:R1:W-:Y:S01]  /*acf0*/  STL [R1+0x8], R16 ;  /* 0x0000081001007387 */ /* 0x0003e20000100800 */
[----:B------:R-:W-:Y:S02]  /*ad00*/  ISETP.GE.AND P2, PT, R0, R18, PT ;  /* 0x000000120000720c */ /* 0x000fe40003f46270 */
[----:B------:R-:W-:Y:S01]  /*ad10*/  FSEL R246, R46, -INF , !P1 ;  /* 0xff8000002ef67808 */ /* 0x000fe20004800000 */
[----:B------:R-:W-:Y:S01]  /*ad20*/  STL [R1+0x4], R54 ;  /* 0x0000043601007387 */ /* 0x000fe20000100800 */
[----:B------:R-:W-:Y:S02]  /*ad30*/  ISETP.GE.AND P1, PT, R0, R19, PT ;  /* 0x000000130000720c */ /* 0x000fe40003f26270 */
[----:B------:R-:W-:-:S02]  /*ad40*/  FSEL R245, R47, -INF , !P0 ;  /* 0xff8000002ff57808 */ /* 0x000fc40004000000 */
[----:B------:R-:W-:Y:S02]  /*ad50*/  ISETP.GE.AND P0, PT, R37, R18, PT ;  /* 0x000000122500720c */ /* 0x000fe40003f06270 */
[----:B------:R-:W-:Y:S02]  /*ad60*/  FSEL R237, R48, -INF , !P4 ;  /* 0xff80000030ed7808 */ /* 0x000fe40006000000 */
[-C--:B------:R-:W-:Y:S02]  /*ad70*/  ISETP.GE.AND P4, PT, R4, R17.reuse, PT ;  /* 0x000000110400720c */ /* 0x080fe40003f86270 */
[----:B-1----:R-:W-:Y:S02]  /*ad80*/  FSEL R16, R55, -INF , !P3 ;  /* 0xff80000037107808 */ /* 0x002fe40005800000 */
[----:B------:R-:W-:-:S03]  /*ad90*/  ISETP.GE.AND P3, PT, R8, R17, PT ;  /* 0x000000110800720c */ /* 0x000fc60003f66270 */
[----:B------:R1:W-:Y:S01]  /*ada0*/  STL [R1], R16 ;  /* 0x0000001001007387 */ /* 0x0003e20000100800 */
[----:B------:R-:W-:Y:S02]  /*adb0*/  FSEL R252, R50, -INF , !P3 ;  /* 0xff80000032fc7808 */ /* 0x000fe40005800000 */
[----:B------:R-:W-:Y:S02]  /*adc0*/  ISETP.GE.AND P3, PT, R2, R17, PT ;  /* 0x000000110200720c */ /* 0x000fe40003f66270 */
[----:B------:R-:W-:Y:S02]  /*add0*/  FSEL R17, R148, -INF , !P0 ;  /* 0xff80000094117808 */ /* 0x000fe40004000000 */
[----:B------:R-:W-:-:S04]  /*ade0*/  ISETP.GE.AND P0, PT, R36, R19, PT ;  /* 0x000000132400720c */ /* 0x000fc80003f06270 */
[----:B------:R-:W-:Y:S02]  /*adf0*/  FSEL R45, R145, -INF , !P0 ;  /* 0xff800000912d7808 */ /* 0x000fe40004000000 */
[-C--:B------:R-:W-:Y:S02]  /*ae00*/  ISETP.GE.AND P0, PT, R34, R18.reuse, PT ;  /* 0x000000122200720c */ /* 0x080fe40003f06270 */
[----:B-1----:R-:W-:Y:S02]  /*ae10*/  FSEL R16, R127, -INF , !P2 ;  /* 0xff8000007f107808 */ /* 0x002fe40005000000 */
[----:B------:R-:W-:Y:S02]  /*ae20*/  ISETP.GE.AND P2, PT, R37, R19, PT ;  /* 0x000000132500720c */ /* 0x000fe40003f46270 */
[----:B------:R-:W-:Y:S02]  /*ae30*/  FSEL R37, R149, -INF , !P1 ;  /* 0xff80000095257808 */ /* 0x000fe40004800000 */
[----:B------:R-:W-:Y:S01]  /*ae40*/  ISETP.GE.AND P1, PT, R36, R18, PT ;  /* 0x000000122400720c */ /* 0x000fe20003f26270 */
[----:B------:R2:W5:Y:S01]  /*ae50*/  LDL.LU R149, [R1+0x100] ;  /* 0x0001000001957983 */ /* 0x0005620000300800 */
[----:B------:R-:W-:-:S02]  /*ae60*/  FSEL R44, R147, -INF , !P2 ;  /* 0xff800000932c7808 */ /* 0x000fc40005000000 */
[C---:B------:R-:W-:Y:S01]  /*ae70*/  ISETP.GE.AND P2, PT, R35.reuse, R18, PT ;  /* 0x000000122300720c */ /* 0x040fe20003f46270 */
[----:B------:R2:W5:Y:S01]  /*ae80*/  LDL.LU R148, [R1+0xfc] ;  /* 0x0000fc0001947983 */ /* 0x0005620000300800 */
[----:B------:R-:W-:Y:S02]  /*ae90*/  FSEL R36, R146, -INF , !P1 ;  /* 0xff80000092247808 */ /* 0x000fe40004800000 */
[-C--:B------:R-:W-:Y:S01]  /*aea0*/  ISETP.GE.AND P1, PT, R35, R19.reuse, PT ;  /* 0x000000132300720c */ /* 0x080fe20003f26270 */
[----:B------:R2:W5:Y:S01]  /*aeb0*/  LDL.LU R147, [R1+0xf8] ;  /* 0x0000f80001937983 */ /* 0x0005620000300800 */
[----:B------:R-:W-:Y:S02]  /*aec0*/  FSEL R35, R144, -INF , !P2 ;  /* 0xff80000090237808 */ /* 0x000fe40005000000 */
[----:B------:R-:W-:Y:S01]  /*aed0*/  ISETP.GE.AND P2, PT, R34, R19, PT ;  /* 0x000000132200720c */ /* 0x000fe20003f46270 */
[----:B------:R2:W5:Y:S01]  /*aee0*/  LDL.LU R146, [R1+0xf4] ;  /* 0x0000f40001927983 */ /* 0x0005620000300800 */
[----:B------:R-:W-:-:S02]  /*aef0*/  FSEL R34, R143, -INF , !P1 ;  /* 0xff8000008f227808 */ /* 0x000fc40004800000 */
[CC--:B------:R-:W-:Y:S01]  /*af00*/  ISETP.GE.AND P1, PT, R33.reuse, R18.reuse, PT ;  /* 0x000000122100720c */ /* 0x0c0fe20003f26270 */
[----:B------:R2:W5:Y:S01]  /*af10*/  LDL.LU R145, [R1+0xf0] ;  /* 0x0000f00001917983 */ /* 0x0005620000300800 */
[----:B------:R-:W-:Y:S02]  /*af20*/  FSEL R213, R142, -INF , !P0 ;  /* 0xff8000008ed57808 */ /* 0x000fe40004000000 */
[----:B------:R-:W-:Y:S01]  /*af30*/  ISETP.GE.AND P0, PT, R33, R19, PT ;  /* 0x000000132100720c */ /* 0x000fe20003f06270 */
[----:B------:R2:W5:Y:S01]  /*af40*/  LDL.LU R144, [R1+0xec] ;  /* 0x0000ec0001907983 */ /* 0x0005620000300800 */
[----:B------:R-:W-:Y:S02]  /*af50*/  FSEL R244, R141, -INF , !P2 ;  /* 0xff8000008df47808 */ /* 0x000fe40005000000 */
[----:B------:R-:W-:Y:S01]  /*af60*/  ISETP.GE.AND P2, PT, R32, R18, PT ;  /* 0x000000122000720c */ /* 0x000fe20003f46270 */
[----:B------:R2:W5:Y:S01]  /*af70*/  LDL.LU R143, [R1+0xe8] ;  /* 0x0000e800018f7983 */ /* 0x0005620000300800 */
[----:B------:R-:W-:-:S02]  /*af80*/  FSEL R212, R140, -INF , !P1 ;  /* 0xff8000008cd47808 */ /* 0x000fc40004800000 */
[----:B------:R-:W-:Y:S01]  /*af90*/  ISETP.GE.AND P1, PT, R32, R19, PT ;  /* 0x000000132000720c */ /* 0x000fe20003f26270 */
[----:B------:R2:W5:Y:S01]  /*afa0*/  LDL.LU R142, [R1+0xe4] ;  /* 0x0000e400018e7983 */ /* 0x0005620000300800 */
[----:B------:R-:W-:Y:S02]  /*afb0*/  FSEL R239, R136, -INF , !P0 ;  /* 0xff80000088ef7808 */ /* 0x000fe40004000000 */
[----:B------:R-:W-:Y:S01]  /*afc0*/  ISETP.GE.AND P0, PT, R31, R18, PT ;  /* 0x000000121f00720c */ /* 0x000fe20003f06270 */
[----:B------:R2:W5:Y:S01]  /*afd0*/  LDL.LU R141, [R1+0xe0] ;  /* 0x0000e000018d7983 */ /* 0x0005620000300800 */
[----:B------:R-:W-:-:S03]  /*afe0*/  FSEL R210, R135, -INF , !P2 ;  /* 0xff80000087d27808 */ /* 0x000fc60005000000 */
[----:B------:R2:W5:Y:S01]  /*aff0*/  LDL.LU R140, [R1+0xdc] ;  /* 0x0000dc00018c7983 */ /* 0x0005620000300800 */
[----:B------:R-:W-:-:S03]  /*b000*/  FSEL R238, R134, -INF , !P1 ;  /* 0xff80000086ee7808 */ /* 0x000fc60004800000 */
[----:B------:R2:W5:Y:S01]  /*b010*/  LDL.LU R136, [R1+0xd8] ;  /* 0x0000d80001887983 */ /* 0x0005620000300800 */
[----:B------:R-:W-:-:S03]  /*b020*/  FSEL R127, R3, -INF , !P0 ;  /* 0xff800000037f7808 */ /* 0x000fc60004000000 */
[----:B------:R2:W5:Y:S04]  /*b030*/  LDL.LU R135, [R1+0xd4] ;  /* 0x0000d40001877983 */ /* 0x0005680000300800 */
[----:B------:R2:W5:Y:S04]  /*b040*/  LDL.LU R134, [R1+0xd0] ;  /* 0x0000d00001867983 */ /* 0x0005680000300800 */
[----:B------:R2:W5:Y:S01]  /*b050*/  LDL.LU R3, [R1+0xcc] ;  /* 0x0000cc0001037983 */ /* 0x0005620000300800 */
[----:B------:R-:W-:Y:S02]  /*b060*/  ISETP.GE.AND P2, PT, R31, R19, PT ;  /* 0x000000131f00720c */ /* 0x000fe40003f46270 */
[----:B------:R-:W-:-:S02]  /*b070*/  ISETP.GE.AND P1, PT, R30, R18, PT ;  /* 0x000000121e00720c */ /* 0x000fc40003f26270 */
[-C--:B------:R-:W-:Y:S02]  /*b080*/  ISETP.GE.AND P0, PT, R30, R19.reuse, PT ;  /* 0x000000131e00720c */ /* 0x080fe40003f06270 */
[----:B------:R-:W-:Y:S02]  /*b090*/  FSEL R236, R132, -INF , !P2 ;  /* 0xff80000084ec7808 */ /* 0x000fe40005000000 */
[----:B------:R-:W-:Y:S02]  /*b0a0*/  FSEL R248, R248, -INF , !P1 ;  /* 0xff800000f8f87808 */ /* 0x000fe40004800000 */
[C---:B------:R-:W-:Y:S02]  /*b0b0*/  ISETP.GE.AND P2, PT, R29.reuse, R18, PT ;  /* 0x000000121d00720c */ /* 0x040fe40003f46270 */
[----:B------:R-:W-:Y:S02]  /*b0c0*/  ISETP.GE.AND P1, PT, R29, R19, PT ;  /* 0x000000131d00720c */ /* 0x000fe40003f26270 */
[----:B------:R-:W-:-:S02]  /*b0d0*/  FSEL R250, R250, -INF , !P0 ;  /* 0xff800000fafa7808 */ /* 0x000fc40004000000 */
[CC--:B------:R-:W-:Y:S02]  /*b0e0*/  ISETP.GE.AND P0, PT, R28.reuse, R18.reuse, PT ;  /* 0x000000121c00720c */ /* 0x0c0fe40003f06270 */
[----:B------:R-:W-:Y:S02]  /*b0f0*/  FSEL R249, R249, -INF , !P2 ;  /* 0xff800000f9f97808 */ /* 0x000fe40005000000 */
[----:B------:R-:W-:Y:S02]  /*b100*/  FSEL R251, R251, -INF , !P1 ;  /* 0xff800000fbfb7808 */ /* 0x000fe40004800000 */
[----:B------:R-:W-:Y:S02]  /*b110*/  ISETP.GE.AND P2, PT, R28, R19, PT ;  /* 0x000000131c00720c */ /* 0x000fe40003f46270 */
[----:B------:R-:W-:Y:S02]  /*b120*/  ISETP.GE.AND P1, PT, R27, R18, PT ;  /* 0x000000121b00720c */ /* 0x000fe40003f26270 */
[----:B------:R-:W-:-:S02]  /*b130*/  FSEL R240, R240, -INF , !P0 ;  /* 0xff800000f0f07808 */ /* 0x000fc40004000000 */
[-C--:B------:R-:W-:Y:S02]  /*b140*/  ISETP.GE.AND P0, PT, R27, R19.reuse, PT ;  /* 0x000000131b00720c */ /* 0x080fe40003f06270 */
[----:B------:R-:W-:Y:S02]  /*b150*/  FSEL R242, R242, -INF , !P2 ;  /* 0xff800000f2f27808 */ /* 0x000fe40005000000 */
[----:B------:R-:W-:Y:S02]  /*b160*/  FSEL R241, R241, -INF , !P1 ;  /* 0xff800000f1f17808 */ /* 0x000fe40004800000 */
[C---:B------:R-:W-:Y:S02]  /*b170*/  ISETP.GE.AND P2, PT, R26.reuse, R18, PT ;  /* 0x000000121a00720c */ /* 0x040fe40003f46270 */
[----:B------:R-:W-:Y:S02]  /*b180*/  ISETP.GE.AND P1, PT, R26, R19, PT ;  /* 0x000000131a00720c */ /* 0x000fe40003f26270 */
[----:B------:R-:W-:-:S02]  /*b190*/  FSEL R243, R243, -INF , !P0 ;  /* 0xff800000f3f37808 */ /* 0x000fc40004000000 */
[C---:B------:R-:W-:Y:S02]  /*b1a0*/  ISETP.GE.AND P0, PT, R25.reuse, R18, PT ;  /* 0x000000121900720c */ /* 0x040fe40003f06270 */
[----:B------:R-:W-:Y:S02]  /*b1b0*/  FSEL R126, R128, -INF , !P2 ;  /* 0xff800000807e7808 */ /* 0x000fe40005000000 */
[----:B------:R-:W-:Y:S02]  /*b1c0*/  FSEL R211, R130, -INF , !P1 ;  /* 0xff80000082d37808 */ /* 0x000fe40004800000 */
[-C--:B------:R-:W-:Y:S02]  /*b1d0*/  ISETP.GE.AND P2, PT, R25, R19.reuse, PT ;  /* 0x000000131900720c */ /* 0x080fe40003f46270 */
[----:B------:R-:W-:Y:S02]  /*b1e0*/  FSEL R130, R129, -INF , !P0 ;  /* 0xff80000081827808 */ /* 0x000fe40004000000 */
[----:B------:R-:W-:-:S02]  /*b1f0*/  ISETP.GE.AND P0, PT, R24, R19, PT ;  /* 0x000000131800720c */ /* 0x000fc40003f06270 */
[----:B------:R-:W-:Y:S02]  /*b200*/  FSEL R209, R131, -INF , !P2 ;  /* 0xff80000083d17808 */ /* 0x000fe40005000000 */
[-C--:B------:R-:W-:Y:S02]  /*b210*/  ISETP.GE.AND P2, PT, R23, R18.reuse, PT ;  /* 0x000000121700720c */ /* 0x080fe40003f46270 */
[----:B------:R-:W-:Y:S02]  /*b220*/  FSEL R131, R122, -INF , !P0 ;  /* 0xff8000007a837808 */ /* 0x000fe40004000000 */
[-C--:B------:R-:W-:Y:S02]  /*b230*/  ISETP.GE.AND P0, PT, R22, R18.reuse, PT ;  /* 0x000000121600720c */ /* 0x080fe40003f06270 */
[----:B------:R-:W-:Y:S02]  /*b240*/  ISETP.GE.AND P1, PT, R24, R18, PT ;  /* 0x000000121800720c */ /* 0x000fe40003f26270 */
[----:B------:R-:W-:-:S02]  /*b250*/  FSEL R128, R121, -INF , !P2 ;  /* 0xff80000079807808 */ /* 0x000fc40005000000 */
[-C--:B------:R-:W-:Y:S02]  /*b260*/  ISETP.GE.AND P2, PT, R22, R19.reuse, PT ;  /* 0x000000131600720c */ /* 0x080fe40003f46270 */
[----:B------:R-:W-:Y:S02]  /*b270*/  FSEL R125, R112, -INF , !P0 ;  /* 0xff800000707d7808 */ /* 0x000fe40004000000 */
        /* <DEDUP_REMOVED lines=16> */
[----:B------:R-:W-:Y:S02]  /*b380*/  FSEL R111, R106, -INF , !P0 ;  /* 0xff8000006a6f7808 */ /* 0x000fe40004000000 */
[----:B------:R-:W-:Y:S02]  /*b390*/  FSEL R206, R110, -INF , !P1 ;  /* 0xff8000006ece7808 */ /* 0x000fe40004800000 */
[-C--:B------:R-:W-:Y:S02]  /*b3a0*/  ISETP.GE.AND P0, PT, R12, R18.reuse, PT ;  /* 0x000000120c00720c */ /* 0x080fe40003f06270 */
[----:B------:R-:W-:Y:S02]  /*b3b0*/  ISETP.GE.AND P1, PT, R14, R18, PT ;  /* 0x000000120e00720c */ /* 0x000fe40003f26270 */
[----:B------:R-:W-:Y:S02]  /*b3c0*/  FSEL R100, R100, -INF , !P0 ;  /* 0xff80000064647808 */ /* 0x000fe40004000000 */
[----:B------:R-:W-:-:S02]  /*b3d0*/  FSEL R77, R104, -INF , !P1 ;  /* 0xff800000684d7808 */ /* 0x000fc40004800000 */
[-C--:B------:R-:W-:Y:S02]  /*b3e0*/  ISETP.GE.AND P0, PT, R11, R19.reuse, PT ;  /* 0x000000130b00720c */ /* 0x080fe40003f06270 */
[C---:B------:R-:W-:Y:S02]  /*b3f0*/  ISETP.GE.AND P2, PT, R13.reuse, R18, PT ;  /* 0x000000120d00720c */ /* 0x040fe40003f46270 */
[----:B------:R-:W-:Y:S02]  /*b400*/  ISETP.GE.AND P1, PT, R13, R19, PT ;  /* 0x000000130d00720c */ /* 0x000fe40003f26270 */
[----:B------:R-:W-:Y:S02]  /*b410*/  FSEL R103, R103, -INF , !P0 ;  /* 0xff80000067677808 */ /* 0x000fe40004000000 */
[----:B------:R-:W-:Y:S02]  /*b420*/  FSEL R75, R105, -INF , !P2 ;  /* 0xff800000694b7808 */ /* 0x000fe40005000000 */
[----:B------:R-:W-:-:S02]  /*b430*/  FSEL R110, R107, -INF , !P1 ;  /* 0xff8000006b6e7808 */ /* 0x000fc40004800000 */
[-C--:B------:R-:W-:Y:S02]  /*b440*/  ISETP.GE.AND P0, PT, R9, R18.reuse, PT ;  /* 0x000000120900720c */ /* 0x080fe40003f06270 */
        /* <DEDUP_REMOVED lines=23> */
[----:B------:R-:W-:Y:S02]  /*b5c0*/  PLOP3.LUT P0, PT, PT, PT, UP0, 0x80, 0x0 ;  /* 0x000000000000781c */ /* 0x000fe40003f0f008 */
[----:B------:R-:W-:Y:S02]  /*b5d0*/  ISETP.GE.AND P2, PT, R6, R19, PT ;  /* 0x000000130600720c */ /* 0x000fe40003f46270 */
[-C--:B------:R-:W-:Y:S02]  /*b5e0*/  ISETP.GE.AND P1, PT, R5, R18.reuse, PT ;  /* 0x000000120500720c */ /* 0x080fe40003f26270 */
[----:B------:R-:W-:Y:S02]  /*b5f0*/  FSEL R74, R90, -INF , !P2 ;  /* 0xff8000005a4a7808 */ /* 0x000fe40005000000 */
[----:B------:R-:W-:Y:S02]  /*b600*/  FSEL R24, R89, -INF , !P1 ;  /* 0xff80000059187808 */ /* 0x000fe40004800000 */
[----:B------:R-:W-:-:S02]  /*b610*/  ISETP.GE.AND P2, PT, R4, R18, PT ;  /* 0x000000120400720c */ /* 0x000fc40003f46270 */
[----:B------:R-:W-:Y:S02]  /*b620*/  ISETP.GE.AND P1, PT, R2, R18, PT ;  /* 0x000000120200720c */ /* 0x000fe40003f26270 */
[----:B------:R-:W-:Y:S02]  /*b630*/  FSEL R84, R84, -INF , !P2 ;  /* 0xff80000054547808 */ /* 0x000fe40005000000 */
[----:B------:R-:W-:Y:S02]  /*b640*/  FSEL R85, R85, -INF , !P1 ;  /* 0xff80000055557808 */ /* 0x000fe40004800000 */
[-C--:B------:R-:W-:Y:S02]  /*b650*/  ISETP.GE.AND P2, PT, R4, R19.reuse, PT ;  /* 0x000000130400720c */ /* 0x080fe40003f46270 */
[----:B------:R-:W-:Y:S02]  /*b660*/  ISETP.GE.AND P1, PT, R2, R19, PT ;  /* 0x000000130200720c */ /* 0x000fe40003f26270 */
[----:B------:R-:W-:-:S02]  /*b670*/  FSEL R86, R86, -INF , !P2 ;  /* 0xff80000056567808 */ /* 0x000fc40005000000 */
[----:B------:R-:W-:Y:S02]  /*b680*/  FSEL R87, R87, -INF , !P1 ;  /* 0xff80000057577808 */ /* 0x000fe40004800000 */
[----:B------:R-:W-:Y:S02]  /*b690*/  FSEL R21, R40, -INF , !P6 ;  /* 0xff80000028157808 */ /* 0x000fe40007000000 */
[----:B------:R-:W-:Y:S02]  /*b6a0*/  FSEL R20, R41, -INF , !P5 ;  /* 0xff80000029147808 */ /* 0x000fe40006800000 */
[----:B------:R-:W-:Y:S02]  /*b6b0*/  FSEL R23, R42, -INF , !P4 ;  /* 0xff8000002a177808 */ /* 0x000fe40006000000 */
[----:B------:R-:W-:Y:S01]  /*b6c0*/  FSEL R22, R43, -INF , !P3 ;  /* 0xff8000002b167808 */ /* 0x000fe20005800000 */
[----:B------:R-:W-:Y:S05]  /*b6d0*/  @!P0 BRA `(.L_x_25) ;  /* 0x000002c000008947 */ /* 0x000fea0003800000 */
[----:B--2---:R-:W2:Y:S04]  /*b6e0*/  LDL.64 R66, [R1+0x90] ;  /* 0x0000900001427983 */ /* 0x004ea80000100a00 */
[----:B------:R-:W3:Y:S01]  /*b6f0*/  LDL.64 R70, [R1+0x88] ;  /* 0x0000880001467983 */ /* 0x000ee20000100a00 */
[----:B------:R-:W-:-:S02]  /*b700*/  UIADD3 UR7, UR8, -0x3, URZ ;  /* 0xfffffffd08077890 */ /* 0x000fc4000fffe03f */
[----:B------:R-:W-:Y:S02]  /*b710*/  ULDC.64 UR4, c[0x0][0x198] ;  /* 0x0000660000047ab9 */ /* 0x000fe40000000a00 */
[----:B------:R-:W-:Y:S02]  /*b720*/  USHF.R.S32.HI UR6, URZ, 0x1f, UR7 ;  /* 0x0000001f3f067899 */ /* 0x000fe40008011407 */
[----:B------:R-:W-:Y:S02]  /*b730*/  UIMAD.WIDE.U32 UR12, UR7, UR4, URZ ;  /* 0x00000004070c72a5 */ /* 0x000fe4000f8e003f */
[----:B------:R-:W-:-:S04]  /*b740*/  UIMAD UR6, UR6, UR4, URZ ;  /* 0x00000004060672a4 */ /* 0x000fc8000f8e023f */
[----:B------:R-:W-:Y:S01]  /*b750*/  UIMAD UR6, UR7, UR5, UR6 ;  /* 0x00000005070672a4 */ /* 0x000fe2000f8e0206 */
[----:B------:R-:W-:Y:S02]  /*b760*/  IMAD.U32 R0, RZ, RZ, UR12 ;  /* 0x0000000cff007e24 */ /* 0x000fe4000f8e00ff */
[----:B------:R-:W-:Y:S01]  /*b770*/  IMAD.U32 R4, RZ, RZ, UR12 ;  /* 0x0000000cff047e24 */ /* 0x000fe2000f8e00ff */
[----:B------:R-:W-:-:S06]  /*b780*/  UIADD3 UR6, UR13, UR6, URZ ;  /* 0x000000060d067290 */ /* 0x000fcc000fffe03f */
[----:B------:R-:W-:Y:S01]  /*b790*/  IMAD.U32 R2, RZ, RZ, UR6 ;  /* 0x00000006ff027e24 */ /* 0x000fe2000f8e00ff */
[----:B------:R-:W-:Y:S02]  /*b7a0*/  USHF.L.U32 UR6, UR4, 0x5, URZ ;  /* 0x0000000504067899 */ /* 0x000fe4000800063f */
[----:B------:R-:W-:Y:S01]  /*b7b0*/  USHF.L.U64.HI UR4, UR4, 0x5, UR5 ;  /* 0x0000000504047899 */ /* 0x000fe20008010205 */
[----:B--2---:R-:W-:-:S04]  /*b7c0*/  LEA R0, P0, R0, R66, 0x7 ;  /* 0x0000004200007211 */ /* 0x004fc800078038ff */
[----:B---3--:R-:W-:Y:S02]  /*b7d0*/  LEA.HI.X R2, R4, R71, R2, 0x7, P0 ;  /* 0x0000004704027211 */ /* 0x008fe400000f3c02 */
[----:B------:R-:W-:-:S04]  /*b7e0*/  LEA R4, P0, R0, c[0x0][0x168], 0x1 ;  /* 0x00005a0000047a11 */ /* 0x000fc800078008ff */
[----:B------:R-:W-:-:S05]  /*b7f0*/  LEA.HI.X R5, R0, c[0x0][0x16c], R2, 0x1, P0 ;  /* 0x00005b0000057a11 */ /* 0x000fca00000f0c02 */
[----:B------:R-:W-:Y:S01]  /*b800*/  @!PT LDS RZ, [RZ] ;  /* 0x00000000fffff984 */ /* 0x000fe20000000800 */
[----:B------:R-:W-:Y:S01]  /*b810*/  @!PT LDS RZ, [RZ] ;  /* 0x00000000fffff984 */ /* 0x000fe20000000800 */
[----:B------:R-:W-:Y:S01]  /*b820*/  @!PT LDS RZ, [RZ] ;  /* 0x00000000fffff984 */ /* 0x000fe20000000800 */
[----:B------:R1:W-:Y:S02]  /*b830*/  LDGSTS.E.BYPASS.LTC128B.128 [R234+0x4000], [R4.64] ;  /* 0x0400000004ea7fae */ /* 0x0003e4000b901d50 */
[----:B-1----:R-:W-:-:S04]  /*b840*/  IADD3 R4, P0, R4, UR6, RZ ;  /* 0x0000000604047c10 */ /* 0x002fc8000ff1e0ff */
[----:B------:R-:W-:-:S05]  /*b850*/  IADD3.X R5, R5, UR4, RZ, P0, !PT ;  /* 0x0000000405057c10 */ /* 0x000fca00087fe4ff */
        /* <DEDUP_REMOVED lines=18> */
[----:B------:R1:W-:Y:S04]  /*b980*/  LDGSTS.E.BYPASS.LTC128B.128 [R234+0x7800], [R4.64] ;  /* 0x0780000004ea7fae */ /* 0x0003e8000b901d50 */
[----:B------:R-:W0:Y:S02]  /*b990*/  LDGDEPBAR ;  /* 0x00000000000079af */ /* 0x000e240000000000 */
.L_x_25:
[----:B--2---:R-:W2:Y:S04]  /*b9a0*/  LDL.LU R9, [R1+0x18] ;  /* 0x0000180001097983 */ /* 0x004ea80000300800 */
[----:B------:R-:W3:Y:S04]  /*b9b0*/  LDL.LU R0, [R1+0x50] ;  /* 0x0000500001007983 */ /* 0x000ee80000300800 */
[----:B------:R-:W4:Y:S04]  /*b9c0*/  LDL.LU R32, [R1+0x74] ;  /* 0x0000740001207983 */ /* 0x000f280000300800 */
[----:B------:R-:W4:Y:S04]  /*b9d0*/  LDL.LU R33, [R1+0x60] ;  /* 0x0000600001217983 */ /* 0x000f280000300800 */
[----:B------:R-:W4:Y:S04]  /*b9e0*/  LDL.LU R40, [R1+0x54] ;  /* 0x0000540001287983 */ /* 0x000f280000300800 */
[----:B------:R-:W4:Y:S04]  /*b9f0*/  LDL.LU R46, [R1+0x24] ;  /* 0x00002400012e7983 */ /* 0x000f280000300800 */
[----:B------:R-:W4:Y:S04]  /*ba00*/  LDL.LU R47, [R1+0x20] ;  /* 0x00002000012f7983 */ /* 0x000f280000300800 */
[----:B------:R-:W4:Y:S04]  /*ba10*/  LDL.LU R63, [R1+0x1c] ;  /* 0x00001c00013f7983 */ /* 0x000f280000300800 */
[----:B------:R-:W4:Y:S04]  /*ba20*/  LDL.LU R2, [R1+0x30] ;  /* 0x0000300001027983 */ /* 0x000f280000300800 */
[----:B-1----:R-:W4:Y:S04]  /*ba30*/  LDL.LU R4, [R1+0x38] ;  /* 0x0000380001047983 */ /* 0x002f280000300800 */
[----:B------:R-:W4:Y:S04]  /*ba40*/  LDL.LU R5, [R1+0x14] ;  /* 0x0000140001057983 */ /* 0x000f280000300800 */
[----:B------:R-:W4:Y:S04]  /*ba50*/  LDL.LU R6, [R1+0x64] ;  /* 0x0000640001067983 */ /* 0x000f280000300800 */
[----:B------:R-:W4:Y:S04]  /*ba60*/  LDL.LU R7, [R1+0x3c] ;  /* 0x00003c0001077983 */ /* 0x000f280000300800 */
[----:B------:R-:W4:Y:S04]  /*ba70*/  LDL.LU R8, [R1+0x4c] ;  /* 0x00004c0001087983 */ /* 0x000f280000300800 */
[----:B------:R-:W4:Y:S04]  /*ba80*/  LDL R11, [R1+0x80] ;  /* 0x00008000010b7983 */ /* 0x000f280000100800 */
[----:B------:R1:W-:Y:S04]  /*ba90*/  STL [R1+0xf8], R230 ;  /* 0x0000f8e601007387 */ /* 0x0003e80000100800 */
[----:B-1----:R-:W4:Y:S04]  /*baa0*/  LDL.LU R230, [R1+0x7c] ;  /* 0x00007c0001e67983 */ /* 0x002f280000300800 */
[----:B------:R1:W-:Y:S04]  /*bab0*/  STL [R1+0xf4], R229 ;  /* 0x0000f4e501007387 */ /* 0x0003e80000100800 */
[----:B-1----:R-:W4:Y:S04]  /*bac0*/  LDL.LU R229, [R1+0x78] ;  /* 0x0000780001e57983 */ /* 0x002f280000300800 */
[----:B------:R-:W4:Y:S04]  /*bad0*/  LDL.LU R122, [R1+0x70] ;  /* 0x00007000017a7983 */ /* 0x000f280000300800 */
[----:B------:R-:W4:Y:S04]  /*bae0*/  LDL.LU R121, [R1+0x6c] ;  /* 0x00006c0001797983 */ /* 0x000f280000300800 */
[----:B------:R-:W4:Y:S04]  /*baf0*/  LDL.LU R120, [R1+0x68] ;  /* 0x0000680001787983 */ /* 0x000f280000300800 */
[----:B------:R-:W4:Y:S04]  /*bb00*/  LDL.LU R31, [R1+0x10] ;  /* 0x00001000011f7983 */ /* 0x000f280000300800 */
[----:B------:R-:W4:Y:S04]  /*bb10*/  LDL.LU R29, [R1+0x8] ;  /* 0x00000800011d7983 */ /* 0x000f280000300800 */
[----:B------:R-:W4:Y:S04]  /*bb20*/  LDL.LU R28, [R1+0x4] ;  /* 0x00000400011c7983 */ /* 0x000f280000300800 */
[----:B------:R-:W4:Y:S04]  /*bb30*/  LDL.LU R27, [R1] ;  /* 0x00000000011b7983 */ /* 0x000f280000300800 */
[----:B------:R-:W-:Y:S04]  /*bb40*/  STL [R1+0xf0], R228 ;  /* 0x0000f0e401007387 */ /* 0x000fe80000100800 */
[----:B------:R-:W-:Y:S04]  /*bb50*/  STL [R1+0xec], R227 ;  /* 0x0000ece301007387 */ /* 0x000fe80000100800 */
[----:B------:R-:W-:Y:S04]  /*bb60*/  STL [R1+0xe8], R226 ;  /* 0x0000e8e201007387 */ /* 0x000fe80000100800 */
[----:B------:R-:W-:Y:S04]  /*bb70*/  STL [R1+0xe4], R225 ;  /* 0x0000e4e101007387 */ /* 0x000fe80000100800 */
[----:B------:R-:W-:Y:S04]  /*bb80*/  STL [R1+0xe0], R224 ;  /* 0x0000e0e001007387 */ /* 0x000fe80000100800 */
[----:B------:R1:W-:Y:S04]  /*bb90*/  STL [R1+0xdc], R223 ;  /* 0x0000dcdf01007387 */ /* 0x0003e80000100800 */
[----:B-1----:R-:W4:Y:S04]  /*bba0*/  LDL.LU R223, [R1+0x28] ;  /* 0x0000280001df7983 */ /* 0x002f280000300800 */
[----:B------:R-:W-:Y:S04]  /*bbb0*/  STL [R1+0xd8], R222 ;  /* 0x0000d8de01007387 */ /* 0x000fe80000100800 */
[----:B------:R1:W-:Y:S04]  /*bbc0*/  STL [R1+0xd4], R221 ;  /* 0x0000d4dd01007387 */ /* 0x0003e80000100800 */
[----:B-1----:R-:W4:Y:S04]  /*bbd0*/  LDL.LU R221, [R1+0x2c] ;  /* 0x00002c0001dd7983 */ /* 0x002f280000300800 */
[----:B------:R1:W-:Y:S04]  /*bbe0*/  STL [R1+0xd0], R220 ;  /* 0x0000d0dc01007387 */ /* 0x0003e80000100800 */
[----:B-1----:R-:W4:Y:S04]  /*bbf0*/  LDL.LU R220, [R1+0xc] ;  /* 0x00000c0001dc7983 */ /* 0x002f280000300800 */
[----:B------:R-:W-:Y:S01]  /*bc00*/  STL [R1+0xcc], R139 ;  /* 0x0000cc8b01007387 */ /* 0x000fe20000100800 */
[----:B--2---:R-:W-:-:S02]  /*bc10*/  MOV R10, R9 ;  /* 0x00000009000a7202 */ /* 0x004fc40000000f00 */
[----:B---3--:R-:W-:-:S04]  /*bc20*/  MOV R9, R0 ;  /* 0x0000000000097202 */ /* 0x008fc80000000f00 */
[----:B------:R-:W-:Y:S02]  /*bc30*/  MOV R41, R9 ;  /* 0x0000000900297202 */ /* 0x000fe40000000f00 */
[----:B------:R-:W2:Y:S01]  /*bc40*/  LDL.LU R9, [R1+0x34] ;  /* 0x0000340001097983 */ /* 0x000ea20000300800 */
[----:B-----5:R-:W-:-:S03]  /*bc50*/  FMNMX.FTZ R0, R136, R39, !PT ;  /* 0x0000002788007209 */ /* 0x020fc60007810000 */
[----:B------:R-:W3:Y:S01]  /*bc60*/  LDL.LU R14, [R1+0x40] ;  /* 0x00004000010e7983 */ /* 0x000ee20000300800 */
[----:B------:R-:W-:-:S04]  /*bc70*/  FMNMX.FTZ R0, R116, R0, !PT ;  /* 0x0000000074007209 */ /* 0x000fc80007810000 */
[----:B------:R-:W-:-:S04]  /*bc80*/  FMNMX.FTZ R0, R117, R0, !PT ;  /* 0x0000000075007209 */ /* 0x000fc80007810000 */
[----:B------:R-:W-:Y:S02]  /*bc90*/  FMNMX.FTZ R0, R118, R0, !PT ;  /* 0x0000000076007209 */ /* 0x000fe40007810000 */
[----:B----4-:R-:W-:Y:S02]  /*bca0*/  MOV R90, R2 ;  /* 0x00000002005a7202 */ /* 0x010fe40000000f00 */
[----:B------:R-:W-:Y:S01]  /*bcb0*/  FMNMX.FTZ R0, R11, R0, !PT ;  /* 0x000000000b007209 */ /* 0x000fe20007810000 */
[----:B------:R-:W-:-:S03]  /*bcc0*/  IMAD.MOV.U32 R62, RZ, RZ, R4 ;  /* 0x000000ffff3e7224 */ /* 0x000fc600078e0004 */
[----:B------:R-:W-:Y:S01]  /*bcd0*/  FMNMX.FTZ R0, R230, R0, !PT ;  /* 0x00000000e6007209 */ /* 0x000fe20007810000 */
[----:B------:R-:W-:Y:S01]  /*bce0*/  IMAD.MOV.U32 R88, RZ, RZ, R10 ;  /* 0x000000ffff587224 */ /* 0x000fe200078e000a */
[----:B------:R-:W-:Y:S02]  /*bcf0*/  MOV R10, R6 ;  /* 0x00000006000a7202 */ /* 0x000fe40000000f00 */
        /* <DEDUP_REMOVED lines=24> */
[----:B------:R-:W-:Y:S02]  /*be80*/  MOV R89, R5 ;  /* 0x0000000500597202 */ /* 0x000fe40000000f00 */
[----:B------:R-:W-:Y:S02]  /*be90*/  FMNMX.FTZ R2, R88, R2, !PT ;  /* 0x0000000258027209 */ /* 0x000fe40007810000 */
[----:B------:R-:W-:Y:S02]  /*bea0*/  FMNMX.FTZ R0, R212, R0, !PT ;  /* 0x00000000d4007209 */ /* 0x000fe40007810000 */
[----:B------:R-:W-:-:S02]  /*beb0*/  FMNMX.FTZ R4, R40, R4, !PT ;  /* 0x0000000428047209 */ /* 0x000fc40007810000 */
[----:B------:R-:W-:Y:S02]  /*bec0*/  FMNMX.FTZ R2, R89, R2, !PT ;  /* 0x0000000259027209 */ /* 0x000fe40007810000 */
[----:B------:R-:W-:Y:S02]  /*bed0*/  FMNMX.FTZ R0, R210, R0, !PT ;  /* 0x00000000d2007209 */ /* 0x000fe40007810000 */
[----:B------:R-:W-:Y:S02]  /*bee0*/  MOV R42, R8 ;  /* 0x00000008002a7202 */ /* 0x000fe40000000f00 */
[----:B------:R-:W-:Y:S01]  /*bef0*/  FMNMX.FTZ R4, R41, R4, !PT ;  /* 0x0000000429047209 */ /* 0x000fe20007810000 */
[----:B------:R-:W-:Y:S01]  /*bf00*/  IMAD.MOV.U32 R43, RZ, RZ, R7 ;  /* 0x000000ffff2b7224 */ /* 0x000fe200078e0007 */
[----:B------:R-:W-:Y:S02]  /*bf10*/  MOV R91, R83 ;  /* 0x00000053005b7202 */ /* 0x000fe40000000f00 */
[----:B------:R-:W-:-:S02]  /*bf20*/  FMNMX.FTZ R2, R31, R2, !PT ;  /* 0x000000021f027209 */ /* 0x000fc40007810000 */
[----:B------:R-:W-:Y:S01]  /*bf30*/  FMNMX.FTZ R0, R127, R0, !PT ;  /* 0x000000007f007209 */ /* 0x000fe20007810000 */
[----:B------:R-:W-:Y:S01]  /*bf40*/  IMAD.MOV.U32 R96, RZ, RZ, R204 ;  /* 0x000000ffff607224 */ /* 0x000fe200078e00cc */
[----:B------:R-:W-:Y:S02]  /*bf50*/  FMNMX.FTZ R4, R42, R4, !PT ;  /* 0x000000042a047209 */ /* 0x000fe40007810000 */
[----:B------:R-:W-:Y:S02]  /*bf60*/  FMNMX.FTZ R2, R91, R2, !PT ;  /* 0x000000025b027209 */ /* 0x000fe40007810000 */
[----:B------:R-:W-:Y:S02]  /*bf70*/  FMNMX.FTZ R0, R248, R0, !PT ;  /* 0x00000000f8007209 */ /* 0x000fe40007810000 */
[----:B------:R-:W-:Y:S02]  /*bf80*/  FMNMX.FTZ R4, R43, R4, !PT ;  /* 0x000000042b047209 */ /* 0x000fe40007810000 */
[----:B------:R-:W-:-:S02]  /*bf90*/  MOV R97, R138 ;  /* 0x0000008a00617202 */ /* 0x000fc40000000f00 */
[----:B------:R-:W-:Y:S02]  /*bfa0*/  FMNMX.FTZ R2, R96, R2, !PT ;  /* 0x0000000260027209 */ /* 0x000fe40007810000 */
[----:B------:R-:W-:Y:S01]  /*bfb0*/  FMNMX.FTZ R6, R249, R0, !PT ;  /* 0x00000000f9067209 */ /* 0x000fe20007810000 */
[----:B------:R-:W-:Y:S01]  /*bfc0*/  IMAD.MOV.U32 R99, RZ, RZ, R133 ;  /* 0x000000ffff637224 */ /* 0x000fe200078e0085 */
[----:B------:R-:W-:Y:S02]  /*bfd0*/  FMNMX.FTZ R4, R62, R4, !PT ;  /* 0x000000043e047209 */ /* 0x000fe40007810000 */
[----:B------:R-:W-:Y:S02]  /*bfe0*/  FMNMX.FTZ R0, R3, R37, !PT ;  /* 0x0000002503007209 */ /* 0x000fe40007810000 */
[----:B------:R-:W-:Y:S02]  /*bff0*/  FMNMX.FTZ R5, R97, R2, !PT ;  /* 0x0000000261057209 */ /* 0x000fe40007810000 */
[----:B------:R-:W-:-:S02]  /*c000*/  MOV R11, R124 ;  /* 0x0000007c000b7202 */ /* 0x000fc40000000f00 */
[----:B------:R-:W-:Y:S02]  /*c010*/  FMNMX.FTZ R4, R90, R4, !PT ;  /* 0x000000045a047209 */ /* 0x000fe40007810000 */
[----:B------:R-:W-:Y:S02]  /*c020*/  FMNMX.FTZ R0, R44, R0, !PT ;  /* 0x000000002c007209 */ /* 0x000fe40007810000 */
[----:B------:R-:W-:Y:S02]  /*c030*/  FMNMX.FTZ R2, R240, R6, !PT ;  /* 0x00000006f0027209 */ /* 0x000fe40007810000 */
[----:B------:R-:W-:Y:S02]  /*c040*/  MOV R104, R69 ;  /* 0x0000004500687202 */ /* 0x000fe40000000f00 */
[----:B------:R-:W-:Y:S02]  /*c050*/  FMNMX.FTZ R5, R99, R5, !PT ;  /* 0x0000000563057209 */ /* 0x000fe40007810000 */
[----:B------:R-:W-:-:S02]  /*c060*/  FMNMX.FTZ R4, R11, R4, !PT ;  /* 0x000000040b047209 */ /* 0x000fc40007810000 */
[----:B------:R-:W-:Y:S02]  /*c070*/  FMNMX.FTZ R0, R45, R0, !PT ;  /* 0x000000002d007209 */ /* 0x000fe40007810000 */
[----:B------:R-:W-:Y:S02]  /*c080*/  FMNMX.FTZ R2, R241, R2, !PT ;  /* 0x00000002f1027209 */ /* 0x000fe40007810000 */
[----:B------:R-:W-:Y:S02]  /*c090*/  MOV R105, R68 ;  /* 0x0000004400697202 */ /* 0x000fe40000000f00 */
[----:B------:R-:W-:Y:S01]  /*c0a0*/  FMNMX.FTZ R5, R104, R5, !PT ;  /* 0x0000000568057209 */ /* 0x000fe20007810000 */
[----:B------:R-:W-:Y:S01]  /*c0b0*/  IMAD.MOV.U32 R106, RZ, RZ, R65 ;  /* 0x000000ffff6a7224 */ /* 0x000fe200078e0041 */
[----:B------:R-:W-:Y:S02]  /*c0c0*/  FMNMX.FTZ R6, R57, R4, !PT ;  /* 0x0000000439067209 */ /* 0x000fe40007810000 */
[----:B------:R-:W-:-:S02]  /*c0d0*/  FMNMX.FTZ R0, R34, R0, !PT ;  /* 0x0000000022007209 */ /* 0x000fc40007810000 */
[----:B------:R-:W-:Y:S02]  /*c0e0*/  FMNMX.FTZ R2, R126, R2, !PT ;  /* 0x000000027e027209 */ /* 0x000fe40007810000 */
[----:B------:R-:W-:Y:S02]  /*c0f0*/  FMNMX.FTZ R5, R105, R5, !PT ;  /* 0x0000000569057209 */ /* 0x000fe40007810000 */
[----:B------:R-:W-:Y:S02]  /*c100*/  FMNMX.FTZ R6, R221, R6, !PT ;  /* 0x00000006dd067209 */ /* 0x000fe40007810000 */
[----:B------:R-:W-:Y:S02]  /*c110*/  FMNMX.FTZ R0, R244, R0, !PT ;  /* 0x00000000f4007209 */ /* 0x000fe40007810000 */
[----:B------:R-:W-:Y:S02]  /*c120*/  FMNMX.FTZ R2, R130, R2, !PT ;  /* 0x0000000282027209 */ /* 0x000fe40007810000 */
[----:B------:R-:W-:-:S02]  /*c130*/  MOV R107, R64 ;  /* 0x00000040006b7202 */ /* 0x000fc40000000f00 */
        /* <DEDUP_REMOVED lines=48> */
[----:B-1----:R-:W-:-:S02]  /*c440*/  FMNMX.FTZ R0, R0, R7, !PT ;  /* 0x0000000700007209 */ /* 0x002fc40007810000 */
[----:B------:R-:W-:Y:S02]  /*c450*/  FMNMX.FTZ R4, R206, R4, !PT ;  /* 0x00000004ce047209 */ /* 0x000fe40007810000 */
[----:B------:R-:W-:Y:S01]  /*c460*/  FMNMX.FTZ R5, R92, R6, !PT ;  /* 0x000000065c057209 */ /* 0x000fe20007810000 */
[----:B------:R-:W1:Y:S01]  /*c470*/  SHFL.BFLY PT, R7, R0, 0x1, 0x1f ;  /* 0x0c201f0000077f89 */ /* 0x000e6200000e0000 */
[----:B------:R-:W-:-:S03]  /*c480*/  FMNMX.FTZ R4, R205, R4, !PT ;  /* 0x00000004cd047209 */ /* 0x000fc60007810000 */
[----:B------:R-:W4:Y:S01]  /*c490*/  SHFL.BFLY PT, R6, R2, 0x2, 0x1f ;  /* 0x0c401f0002067f89 */ /* 0x000f2200000e0000 */
        /* <DEDUP_REMOVED lines=10> */
[----:B-1----:R-:W-:Y:S02]  /*c540*/  FMNMX.FTZ R204, R0, R7, !PT ;  /* 0x0000000700cc7209 */ /* 0x002fe40007810000 */
[----:B----4-:R-:W-:-:S02]  /*c550*/  FMNMX.FTZ R2, R2, R6, !PT ;  /* 0x0000000602027209 */ /* 0x010fc40007810000 */
[----:B------:R-:W-:Y:S01]  /*c560*/  FMNMX.FTZ R0, R76, R4, !PT ;  /* 0x000000044c007209 */ /* 0x000fe20007810000 */
[----:B------:R-:W1:Y:S03]  /*c570*/  SHFL.BFLY PT, R6, R5, 0x2, 0x1f ;  /* 0x0c401f0005067f89 */ /* 0x000e6600000e0000 */
[----:B------:R-:W-:Y:S01]  /*c580*/  FMNMX.FTZ R0, R94, R0, !PT ;  /* 0x000000005e007209 */ /* 0x000fe20007810000 */
[----:B------:R-:W4:Y:S03]  /*c590*/  SHFL.BFLY PT, R7, R2, 0x1, 0x1f ;  /* 0x0c201f0002077f89 */ /* 0x000f2600000e0000 */
[----:B------:R-:W-:-:S04]  /*c5a0*/  FMNMX.FTZ R0, R95, R0, !PT ;  /* 0x000000005f007209 */ /* 0x000fc80007810000 */
[----:B------:R-:W-:Y:S01]  /*c5b0*/  FMNMX.FTZ R0, R74, R0, !PT ;  /* 0x000000004a007209 */ /* 0x000fe20007810000 */
[----:B------:R-:W-:-:S03]  /*c5c0*/  FMUL.FTZ R4, R204, c[0x0][0x23c] ;  /* 0x00008f00cc047a20 */ /* 0x000fc60000410000 */
[----:B------:R-:W-:Y:S02]  /*c5d0*/  FMNMX.FTZ R0, R72, R0, !PT ;  /* 0x0000000048007209 */ /* 0x000fe40007810000 */
[----:B------:R-:W-:Y:S02]  /*c5e0*/  FSETP.NEU.FTZ.AND P0, PT, R204, -INF , PT ;  /* 0xff800000cc00780b */ /* 0x000fe40003f1d000 */
[----:B------:R-:W-:Y:S02]  /*c5f0*/  FMNMX.FTZ R0, R86, R0, !PT ;  /* 0x0000000056007209 */ /* 0x000fe40007810000 */
[----:B------:R-:W-:Y:S02]  /*c600*/  FSEL R4, R4, RZ, P0 ;  /* 0x000000ff04047208 */ /* 0x000fe40000000000 */
[----:B------:R-:W-:Y:S02]  /*c610*/  FMNMX.FTZ R0, R87, R0, !PT ;  /* 0x0000000057007209 */ /* 0x000fe40007810000 */
[----:B-1----:R-:W-:Y:S01]  /*c620*/  FMNMX.FTZ R6, R5, R6, !PT ;  /* 0x0000000605067209 */ /* 0x002fe20007810000 */
[--C-:B------:R-:W-:Y:S01]  /*c630*/  FFMA.FTZ R5, R39, c[0x0][0x23c], -R4.reuse ;  /* 0x00008f0027057a23 */ /* 0x100fe20000010804 */
[----:B----4-:R-:W-:Y:S01]  /*c640*/  FMNMX.FTZ R138, R2, R7, !PT ;  /* 0x00000007028a7209 */ /* 0x010fe20007810000 */
[----:B------:R-:W-:Y:S01]  /*c650*/  FFMA.FTZ R2, R116, c[0x0][0x23c], -R4 ;  /* 0x00008f0074027a23 */ /* 0x000fe20000010804 */
[----:B------:R-:W-:Y:S01]  /*c660*/  SHFL.BFLY PT, R7, R0, 0x2, 0x1f ;  /* 0x0c401f0000077f89 */ /* 0x000fe200000e0000 */
[----:B------:R1:W-:Y:S01]  /*c670*/  MUFU.EX2 R12, R5 ;  /* 0x00000005000c7308 */ /* 0x0003e20000000800 */
[----:B------:R-:W-:-:S02]  /*c680*/  FSETP.NEU.FTZ.AND P2, PT, R138, -INF , PT ;  /* 0xff8000008a00780b */ /* 0x000fc40003f5d000 */
[----:B------:R-:W4:Y:S05]  /*c690*/  SHFL.BFLY PT, R8, R6, 0x1, 0x1f ;  /* 0x0c201f0006087f89 */ /* 0x000f2a00000e0000 */
[----:B------:R2:W-:Y:S01]  /*c6a0*/  MUFU.EX2 R225, R2 ;  /* 0x0000000200e17308 */ /* 0x0005e20000000800 */
[----:B-1----:R-:W-:-:S07]  /*c6b0*/  FFMA.FTZ R5, R117, c[0x0][0x23c], -R4 ;  /* 0x00008f0075057a23 */ /* 0x002fce0000010804 */
[----:B------:R1:W-:Y:S01]  /*c6c0*/  MUFU.EX2 R15, R5 ;  /* 0x00000005000f7308 */ /* 0x0003e20000000800 */
[----:B--2---:R-:W-:-:S05]  /*c6d0*/  FMUL.FTZ R2, R138, c[0x0][0x23c] ;  /* 0x00008f008a027a20 */ /* 0x004fca0000410000 */
[----:B------:R-:W-:Y:S01]  /*c6e0*/  FSEL R2, R2, RZ, P2 ;  /* 0x000000ff02027208 */ /* 0x000fe20001000000 */
[----:B-1----:R-:W-:-:S04]  /*c6f0*/  FFMA.FTZ R5, R118, c[0x0][0x23c], -R4 ;  /* 0x00008f0076057a23 */ /* 0x002fc80000010804 */
[----:B------:R1:W-:Y:S01]  /*c700*/  MUFU.EX2 R224, R5 ;  /* 0x0000000500e07308 */ /* 0x0003e20000000800 */
[----:B----4-:R-:W-:Y:S01]  /*c710*/  FMNMX.FTZ R137, R6, R8, !PT ;  /* 0x0000000806897209 */ /* 0x010fe20007810000 */
[----:B-1----:R-:W-:-:S06]  /*c720*/  FFMA.FTZ R5, R38, c[0x0][0x23c], -R2 ;  /* 0x00008f0026057a23 */ /* 0x002fcc0000010802 */
[----:B------:R1:W-:Y:S02]  /*c730*/  MUFU.EX2 R13, R5 ;  /* 0x00000005000d7308 */ /* 0x0003e40000000800 */
[----:B-1----:R-:W-:-:S06]  /*c740*/  FFMA.FTZ R5, R52, c[0x0][0x23c], -R2 ;  /* 0x00008f0034057a23 */ /* 0x002fcc0000010802 */
[----:B------:R1:W-:Y:S01]  /*c750*/  MUFU.EX2 R19, R5 ;  /* 0x0000000500137308 */ /* 0x0003e20000000800 */
[----:B------:R-:W-:Y:S02]  /*c760*/  FSETP.NEU.FTZ.AND P1, PT, R137, -INF , PT ;  /* 0xff8000008900780b */ /* 0x000fe40003f3d000 */
[----:B-1----:R-:W-:Y:S01]  /*c770*/  FMNMX.FTZ R5, R0, R7, !PT ;  /* 0x0000000700057209 */ /* 0x002fe20007810000 */
[----:B------:R-:W-:-:S04]  /*c780*/  FFMA.FTZ R0, R53, c[0x0][0x23c], -R2 ;  /* 0x00008f0035007a23 */ /* 0x000fc80000010802 */
[----:B------:R-:W1:Y:S01]  /*c790*/  SHFL.BFLY PT, R8, R5, 0x1, 0x1f ;  /* 0x0c201f0005087f89 */ /* 0x000e6200000e0000 */
[----:B------:R2:W-:Y:S01]  /*c7a0*/  MUFU.EX2 R18, R0 ;  /* 0x0000000000127308 */ /* 0x0005e20000000800 */
[----:B------:R-:W-:Y:S01]  /*c7b0*/  FFMA.FTZ R6, R56, c[0x0][0x23c], -R2 ;  /* 0x00008f0038067a23 */ /* 0x000fe20000010802 */
[----:B------:R-:W-:Y:S01]  /*c7c0*/  FSEL R7, R204, RZ, P0 ;  /* 0x000000ffcc077208 */ /* 0x000fe20000000000 */
[----:B--2---:R-:W-:-:S05]  /*c7d0*/  FMUL.FTZ R0, R137, c[0x0][0x23c] ;  /* 0x00008f0089007a20 */ /* 0x004fca0000410000 */
[----:B------:R2:W-:Y:S01]  /*c7e0*/  MUFU.EX2 R26, R6 ;  /* 0x00000006001a7308 */ /* 0x0005e20000000800 */
[----:B------:R-:W-:Y:S01]  /*c7f0*/  FSEL R0, R0, RZ, P1 ;  /* 0x000000ff00007208 */ /* 0x000fe20000800000 */
[----:B------:R-:W-:Y:S01]  /*c800*/  FADD.FTZ R7, R136, -R7 ;  /* 0x8000000788077221 */ /* 0x000fe20000010000 */
[----:B-1----:R-:W-:-:S03]  /*c810*/  FMNMX.FTZ R133, R5, R8, !PT ;  /* 0x0000000805857209 */ /* 0x002fc60007810000 */
[----:B--2---:R-:W-:-:S04]  /*c820*/  FFMA.FTZ R6, R16, c[0x0][0x23c], -R0 ;  /* 0x00008f0010067a23 */ /* 0x004fc80000010800 */
[----:B------:R1:W-:Y:S01]  /*c830*/  MUFU.EX2 R124, R6 ;  /* 0x00000006007c7308 */ /* 0x0003e20000000800 */
[C---:B------:R-:W-:Y:S01]  /*c840*/  FMUL.FTZ R5, R133.reuse, c[0x0][0x23c] ;  /* 0x00008f0085057a20 */ /* 0x040fe20000410000 */
[----:B------:R-:W-:Y:S01]  /*c850*/  FSETP.NEU.FTZ.AND P0, PT, R133, -INF , PT ;  /* 0xff8000008500780b */ /* 0x000fe20003f1d000 */
[----:B-1----:R-:W-:-:S05]  /*c860*/  FFMA.FTZ R6, R17, c[0x0][0x23c], -R0 ;  /* 0x00008f0011067a23 */ /* 0x002fca0000010800 */
[----:B------:R1:W-:Y:S01]  /*c870*/  MUFU.EX2 R48, R6 ;  /* 0x0000000600307308 */ /* 0x0003e20000000800 */
[----:B------:R-:W-:Y:S01]  /*c880*/  FSEL R5, R5, RZ, P0 ;  /* 0x000000ff05057208 */ /* 0x000fe20000000000 */
[----:B-1----:R-:W-:Y:S02]  /*c890*/  FMUL.FTZ R6, R7, c[0x0][0x23c] ;  /* 0x00008f0007067a20 */ /* 0x002fe40000410000 */
[----:B------:R-:W-:-:S04]  /*c8a0*/  FFMA.FTZ R7, R36, c[0x0][0x23c], -R0 ;  /* 0x00008f0024077a23 */ /* 0x000fc80000010800 */
[----:B------:R-:W1:Y:S08]  /*c8b0*/  MUFU.EX2 R6, R6 ;  /* 0x0000000600067308 */ /* 0x000e700000000800 */
[----:B------:R2:W-:Y:S01]  /*c8c0*/  MUFU.EX2 R139, R7 ;  /* 0x00000007008b7308 */ /* 0x0005e20000000800 */
[----:B------:R-:W-:Y:S02]  /*c8d0*/  FFMA.FTZ R8, R35, c[0x0][0x23c], -R0 ;  /* 0x00008f0023087a23 */ /* 0x000fe40000010800 */
[----:B-1----:R-:W-:-:S02]  /*c8e0*/  FFMA.FTZ R222, R9, R6, R12 ;  /* 0x0000000609de7223 */ /* 0x002fc4000001000c */
[----:B--2---:R-:W-:-:S04]  /*c8f0*/  FFMA.FTZ R7, R37, c[0x0][0x23c], -R5 ;  /* 0x00008f0025077a23 */ /* 0x004fc80000010805 */
[----:B------:R1:W-:Y:S01]  /*c900*/  MUFU.EX2 R123, R7 ;  /* 0x00000007007b7308 */ /* 0x0003e20000000800 */
[-C--:B------:R-:W-:Y:S02]  /*c910*/  FMUL.FTZ R168, R168, R6.reuse ;  /* 0x00000006a8a87220 */ /* 0x080fe40000410000 */
[-C--:B------:R-:W-:Y:S02]  /*c920*/  FMUL.FTZ R169, R169, R6.reuse ;  /* 0x00000006a9a97220 */ /* 0x080fe40000410000 */
[-C--:B------:R-:W-:Y:S02]  /*c930*/  FMUL.FTZ R148, R148, R6.reuse ;  /* 0x0000000694947220 */ /* 0x080fe40000410000 */
[-C--:B------:R-:W-:Y:S02]  /*c940*/  FMUL.FTZ R149, R149, R6.reuse ;  /* 0x0000000695957220 */ /* 0x080fe40000410000 */
[-C--:B------:R-:W-:Y:S02]  /*c950*/  FMUL.FTZ R164, R164, R6.reuse ;  /* 0x00000006a4a47220 */ /* 0x080fe40000410000 */
[----:B------:R-:W-:-:S02]  /*c960*/  FMUL.FTZ R165, R165, R6 ;  /* 0x00000006a5a57220 */ /* 0x000fc40000410000 */
[-C--:B------:R-:W-:Y:S01]  /*c970*/  FMUL.FTZ R144, R144, R6.reuse ;  /* 0x0000000690907220 */ /* 0x080fe20000410000 */
[----:B-1----:R-:W-:Y:S01]  /*c980*/  FSEL R7, R138, RZ, P2 ;  /* 0x000000ff8a077208 */ /* 0x002fe20001000000 */
[-C--:B------:R-:W-:Y:S02]  /*c990*/  FMUL.FTZ R145, R145, R6.reuse ;  /* 0x0000000691917220 */ /* 0x080fe40000410000 */
[-C--:B------:R-:W-:Y:S02]  /*c9a0*/  FMUL.FTZ R160, R160, R6.reuse ;  /* 0x00000006a0a07220 */ /* 0x080fe40000410000 */
[-C--:B------:R-:W-:Y:S02]  /*c9b0*/  FMUL.FTZ R161, R161, R6.reuse ;  /* 0x00000006a1a17220 */ /* 0x080fe40000410000 */
[-C--:B------:R-:W-:Y:S02]  /*c9c0*/  FMUL.FTZ R140, R140, R6.reuse ;  /* 0x000000068c8c7220 */ /* 0x080fe40000410000 */
[----:B------:R-:W-:-:S02]  /*c9d0*/  FMUL.FTZ R141, R141, R6 ;  /* 0x000000068d8d7220 */ /* 0x000fc40000410000 */
[-C--:B------:R-:W-:Y:S02]  /*c9e0*/  FMUL.FTZ R68, R156, R6.reuse ;  /* 0x000000069c447220 */ /* 0x080fe40000410000 */
[-C--:B------:R-:W-:Y:S02]  /*c9f0*/  FMUL.FTZ R69, R157, R6.reuse ;  /* 0x000000069d457220 */ /* 0x080fe40000410000 */
[-C--:B------:R-:W-:Y:S02]  /*ca00*/  FMUL.FTZ R64, R152, R6.reuse ;  /* 0x0000000698407220 */ /* 0x080fe40000410000 */
[----:B------:R-:W-:Y:S02]  /*ca10*/  FMUL.FTZ R65, R153, R6 ;  /* 0x0000000699417220 */ /* 0x000fe40000410000 */
[----:B------:R-:W-:Y:S02]  /*ca20*/  FFMA.FTZ R6, R44, c[0x0][0x23c], -R5 ;  /* 0x00008f002c067a23 */ /* 0x000fe40000010805 */
[----:B------:R-:W-:Y:S01]  /*ca30*/  FADD.FTZ R9, R135, -R7 ;  /* 0x8000000787097221 */ /* 0x000fe20000010000 */
[----:B------:R-:W-:Y:S01]  /*ca40*/  FSEL R7, R137, RZ, P1 ;  /* 0x000000ff89077208 */ /* 0x000fe20000800000 */
[----:B------:R1:W-:Y:S01]  /*ca50*/  MUFU.EX2 R228, R6 ;  /* 0x0000000600e47308 */ /* 0x0003e20000000800 */
[----:B------:R-:W-:-:S07]  /*ca60*/  MOV R136, R18 ;  /* 0x0000001200887202 */ /* 0x000fce0000000f00 */
[----:B------:R2:W-:Y:S01]  /*ca70*/  MUFU.EX2 R227, R8 ;  /* 0x0000000800e37308 */ /* 0x0005e20000000800 */
[----:B-1----:R-:W-:-:S07]  /*ca80*/  FFMA.FTZ R6, R45, c[0x0][0x23c], -R5 ;  /* 0x00008f002d067a23 */ /* 0x002fce0000010805 */
[----:B------:R1:W-:Y:S01]  /*ca90*/  MUFU.EX2 R226, R6 ;  /* 0x0000000600e27308 */ /* 0x0003e20000000800 */
[----:B--2---:R-:W-:Y:S02]  /*caa0*/  FADD.FTZ R8, R134, -R7 ;  /* 0x8000000786087221 */ /* 0x004fe40000010000 */
[----:B------:R-:W-:Y:S02]  /*cab0*/  IMAD.MOV.U32 R134, RZ, RZ, R19 ;  /* 0x000000ffff867224 */ /* 0x000fe400078e0013 */
[----:B------:R-:W2:Y:S01]  /*cac0*/  LDSM.16.MT88.4 R16, [R216+0x8000] ;  /* 0x00800000d810783b */ /* 0x000ea20000004200 */
[----:B-1----:R-:W-:-:S06]  /*cad0*/  FMUL.FTZ R6, R9, c[0x0][0x23c] ;  /* 0x00008f0009067a20 */ /* 0x002fcc0000410000 */
[----:B------:R-:W1:Y:S01]  /*cae0*/  MUFU.EX2 R6, R6 ;  /* 0x0000000600067308 */ /* 0x000e620000000800 */
[----:B------:R-:W-:-:S05]  /*caf0*/  FSEL R7, R133, RZ, P0 ;  /* 0x000000ff85077208 */ /* 0x000fca0000000000 */
[----:B------:R-:W-:Y:S02]  /*cb00*/  FADD.FTZ R3, R3, -R7 ;  /* 0x8000000703037221 */ /* 0x000fe40000010000 */
[----:B------:R-:W-:Y:S02]  /*cb10*/  FMUL.FTZ R7, R8, c[0x0][0x23c] ;  /* 0x00008f0008077a20 */ /* 0x000fe40000410000 */
[----:B------:R-:W-:Y:S02]  /*cb20*/  FFMA.FTZ R8, R34, c[0x0][0x23c], -R5 ;  /* 0x00008f0022087a23 */ /* 0x000fe40000010805 */
[----:B------:R-:W-:Y:S02]  /*cb30*/  FMUL.FTZ R3, R3, c[0x0][0x23c] ;  /* 0x00008f0003037a20 */ /* 0x000fe40000410000 */
[-C--:B-1----:R-:W-:Y:S02]  /*cb40*/  FMUL.FTZ R66, R154, R6.reuse ;  /* 0x000000069a427220 */ /* 0x082fe40000410000 */
[----:B------:R-:W-:-:S02]  /*cb50*/  FMUL.FTZ R170, R170, R6 ;  /* 0x00000006aaaa7220 */ /* 0x000fc40000410000 */
[-C--:B------:R-:W-:Y:S02]  /*cb60*/  FMUL.FTZ R171, R171, R6.reuse ;  /* 0x00000006abab7220 */ /* 0x080fe40000410000 */
        /* <DEDUP_REMOVED lines=13> */
[----:B---3--:R-:W-:Y:S02]  /*cc40*/  FFMA.FTZ R154, R14, R6, R13 ;  /* 0x000000060e9a7223 */ /* 0x008fe4000001000d */
[----:B------:R-:W1:Y:S01]  /*cc50*/  MUFU.EX2 R6, R8 ;  /* 0x0000000800067308 */ /* 0x000e620000000800 */
[----:B------:R-:W-:Y:S01]  /*cc60*/  IMAD.MOV.U32 R155, RZ, RZ, R15 ;  /* 0x000000ffff9b7224 */ /* 0x000fe200078e000f */
[----:B------:R-:W-:Y:S02]  /*cc70*/  F2FP.BF16.PACK_AB R12, R225, R12 ;  /* 0x0000000ce10c723e */ /* 0x000fe400000010ff */
[----:B------:R-:W-:-:S04]  /*cc80*/  F2FP.BF16.PACK_AB R13, R134, R13 ;  /* 0x0000000d860d723e */ /* 0x000fc800000010ff */
[----:B------:R-:W3:Y:S01]  /*cc90*/  MUFU.EX2 R7, R7 ;  /* 0x0000000700077308 */ /* 0x000ee20000000800 */
[----:B------:R-:W-:Y:S02]  /*cca0*/  F2FP.BF16.PACK_AB R14, R224, R155 ;  /* 0x0000009be00e723e */ /* 0x000fe400000010ff */
[----:B------:R-:W-:-:S05]  /*ccb0*/  F2FP.BF16.PACK_AB R15, R26, R136 ;  /* 0x000000881a0f723e */ /* 0x000fca00000010ff */
[----:B------:R-:W4:Y:S01]  /*ccc0*/  MUFU.EX2 R3, R3 ;  /* 0x0000000300037308 */ /* 0x000f220000000800 */
[----:B------:R-:W-:Y:S01]  /*ccd0*/  MOV R158, R48 ;  /* 0x00000030009e7202 */ /* 0x000fe20000000f00 */
[----:B--2---:R-:W-:Y:S01]  /*cce0*/  HMMA.16816.F32.BF16 R112, R12, R16, R168 ;  /* 0x000000100c70723c */ /* 0x004fe200000418a8 */
[----:B------:R-:W-:Y:S01]  /*ccf0*/  IMAD.MOV.U32 R117, RZ, RZ, R11 ;  /* 0x000000ffff757224 */ /* 0x000fe200078e000b */
[----:B------:R-:W-:-:S05]  /*cd00*/  MOV R152, R10 ;  /* 0x0000000a00987202 */ /* 0x000fca0000000f00 */
[----:B-1----:R-:W-:Y:S01]  /*cd10*/  MOV R170, R6 ;  /* 0x0000000600aa7202 */ /* 0x002fe20000000f00 */
[-C--:B---3--:R-:W-:Y:S01]  /*cd20*/  FMUL.FTZ R172, R172, R7.reuse ;  /* 0x00000007acac7220 */ /* 0x088fe20000410000 */
[----:B------:R-:W-:Y:S01]  /*cd30*/  F2FP.BF16.PACK_AB R8, R158, R124 ;  /* 0x0000007c9e08723e */ /* 0x000fe200000010ff */
[----:B------:R-:W-:Y:S01]  /*cd40*/  FMUL.FTZ R173, R173, R7 ;  /* 0x00000007adad7220 */ /* 0x000fe20000410000 */
[----:B------:R-:W-:Y:S01]  /*cd50*/  F2FP.BF16.PACK_AB R9, R228, R123 ;  /* 0x0000007be409723e */ /* 0x000fe200000010ff */
[----:B------:R-:W-:Y:S01]  /*cd60*/  FMUL.FTZ R176, R176, R7 ;  /* 0x00000007b0b07220 */ /* 0x000fe20000410000 */
[----:B------:R-:W-:Y:S01]  /*cd70*/  F2FP.BF16.PACK_AB R10, R227, R139 ;  /* 0x0000008be30a723e */ /* 0x000fe200000010ff */
[-C--:B----4-:R-:W-:Y:S01]  /*cd80*/  FMUL.FTZ R174, R174, R3.reuse ;  /* 0x00000003aeae7220 */ /* 0x090fe20000410000 */
[----:B------:R-:W-:Y:S01]  /*cd90*/  F2FP.BF16.PACK_AB R11, R170, R226 ;  /* 0x000000e2aa0b723e */ /* 0x000fe200000010ff */
[----:B------:R-:W-:Y:S02]  /*cda0*/  FMUL.FTZ R175, R175, R3 ;  /* 0x00000003afaf7220 */ /* 0x000fe40000410000 */
[----:B------:R-:W-:-:S02]  /*cdb0*/  FMUL.FTZ R177, R177, R7 ;  /* 0x00000007b1b17220 */ /* 0x000fc40000410000 */
[-C--:B------:R-:W-:Y:S02]  /*cdc0*/  FMUL.FTZ R178, R178, R3.reuse ;  /* 0x00000003b2b27220 */ /* 0x080fe40000410000 */
[----:B------:R-:W-:Y:S01]  /*cdd0*/  FMUL.FTZ R179, R179, R3 ;  /* 0x00000003b3b37220 */ /* 0x000fe20000410000 */
[----:B------:R-:W-:Y:S01]  /*cde0*/  MOV R116, R57 ;  /* 0x0000003900747202 */ /* 0x000fe20000000f00 */
[----:B------:R-:W-:Y:S08]  /*cdf0*/  HMMA.16816.F32.BF16 R148, R12, R18, R148 ;  /* 0x000000120c94723c */ /* 0x000ff00000041894 */
[C---:B------:R-:W-:Y:S08]  /*ce00*/  HMMA.16816.F32.BF16 R56, R8.reuse, R16, R172 ;  /* 0x000000100838723c */ /* 0x040ff000000418ac */
[----:B------:R-:W-:Y:S01]  /*ce10*/  HMMA.16816.F32.BF16 R52, R8, R18, R176 ;  /* 0x000000120834723c */ /* 0x000fe200000418b0 */
[----:B------:R-:W1:Y:S01]  /*ce20*/  LDSM.16.MT88.4 R16, [R219+0x8000] ;  /* 0x00800000db10783b */ /* 0x000e620000004200 */
[----:B------:R-:W-:-:S02]  /*ce30*/  FMUL.FTZ R184, R184, R7 ;  /* 0x00000007b8b87220 */ /* 0x000fc40000410000 */
[----:B------:R-:W-:Y:S02]  /*ce40*/  FMUL.FTZ R185, R185, R7 ;  /* 0x00000007b9b97220 */ /* 0x000fe40000410000 */
[-C--:B------:R-:W-:Y:S02]  /*ce50*/  FMUL.FTZ R186, R186, R3.reuse ;  /* 0x00000003baba7220 */ /* 0x080fe40000410000 */
[----:B------:R-:W-:Y:S01]  /*ce60*/  FMUL.FTZ R187, R187, R3 ;  /* 0x00000003bbbb7220 */ /* 0x000fe20000410000 */
[----:B------:R-:W-:Y:S02]  /*ce70*/  MOV R178, R47 ;  /* 0x0000002f00b27202 */ /* 0x000fe40000000f00 */
[----:B------:R-:W-:-:S04]  /*ce80*/  MOV R177, R46 ;  /* 0x0000002e00b17202 */ /* 0x000fc80000000f00 */
[----:B-1----:R-:W-:Y:S01]  /*ce90*/  HMMA.16816.F32.BF16 R44, R8, R18, R184 ;  /* 0x00000012082c723c */ /* 0x002fe200000418b8 */
[----:B------:R-:W2:Y:S02]  /*cea0*/  LDL.LU R186, [R1+0x44] ;  /* 0x0000440001ba7983 */ /* 0x000ea40000300800 */
[-C--:B--2---:R-:W-:Y:S02]  /*ceb0*/  FFMA.FTZ R124, R186, R7.reuse, R124 ;  /* 0x00000007ba7c7223 */ /* 0x084fe4000001007c */
[----:B------:R-:W2:Y:S01]  /*cec0*/  LDL.LU R186, [R1+0x48] ;  /* 0x0000480001ba7983 */ /* 0x000ea20000300800 */
[-C--:B------:R-:W-:Y:S02]  /*ced0*/  FMUL.FTZ R180, R180, R7.reuse ;  /* 0x00000007b4b47220 */ /* 0x080fe40000410000 */
[----:B------:R-:W-:Y:S02]  /*cee0*/  FMUL.FTZ R181, R181, R7 ;  /* 0x00000007b5b57220 */ /* 0x000fe40000410000 */
[----:B------:R-:W-:-:S02]  /*cef0*/  FMUL.FTZ R182, R182, R3 ;  /* 0x00000003b6b67220 */ /* 0x000fc40000410000 */
[----:B------:R-:W-:Y:S01]  /*cf00*/  FMUL.FTZ R183, R183, R3 ;  /* 0x00000003b7b77220 */ /* 0x000fe20000410000 */
[----:B------:R-:W-:Y:S01]  /*cf10*/  MOV R39, R82 ;  /* 0x0000005200277202 */ /* 0x000fe20000000f00 */
[----:B------:R-:W-:Y:S01]  /*cf20*/  IMAD.MOV.U32 R153, RZ, RZ, R81 ;  /* 0x000000ffff997224 */ /* 0x000fe200078e0051 */
[----:B------:R-:W-:Y:S02]  /*cf30*/  MOV R6, R80 ;  /* 0x0000005000067202 */ /* 0x000fe40000000f00 */
[----:B------:R-:W-:Y:S01]  /*cf40*/  HMMA.16816.F32.BF16 R80, R12, R16, R164 ;  /* 0x000000100c50723c */ /* 0x000fe200000418a4 */
[----:B------:R-:W-:-:S06]  /*cf50*/  MOV R179, R91 ;  /* 0x0000005b00b37202 */ /* 0x000fcc0000000f00 */
[----:B------:R-:W-:Y:S01]  /*cf60*/  IMAD.MOV.U32 R164, RZ, RZ, R116 ;  /* 0x000000ffffa47224 */ /* 0x000fe200078e0074 */
[----:B------:R-:W-:Y:S01]  /*cf70*/  HMMA.16816.F32.BF16 R48, R8, R16, R180 ;  /* 0x000000100830723c */ /* 0x000fe200000418b4 */
[----:B------:R-:W-:-:S06]  /*cf80*/  IMAD.MOV.U32 R116, RZ, RZ, R89 ;  /* 0x000000ffff747224 */ /* 0x000fcc00078e0059 */
[----:B------:R-:W-:Y:S02]  /*cf90*/  MOV R181, R117 ;  /* 0x0000007500b57202 */ /* 0x000fe40000000f00 */
[----:B------:R-:W-:Y:S02]  /*cfa0*/  MOV R183, R90 ;  /* 0x0000005a00b77202 */ /* 0x000fe40000000f00 */
[----:B------:R-:W-:Y:S02]  /*cfb0*/  MOV R117, R88 ;  /* 0x0000005800757202 */ /* 0x000fe40000000f00 */
[----:B------:R-:W-:Y:S01]  /*cfc0*/  HMMA.16816.F32.BF16 R88, R12, R18, R144 ;  /* 0x000000120c58723c */ /* 0x000fe20000041890 */
[----:B------:R-:W1:Y:S01]  /*cfd0*/  LDSM.16.MT88.4 R16, [R217+0x8000] ;  /* 0x00800000d910783b */ /* 0x000e620000004200 */
[-C--:B------:R-:W-:Y:S02]  /*cfe0*/  FMUL.FTZ R188, R188, R7.reuse ;  /* 0x00000007bcbc7220 */ /* 0x080fe40000410000 */
[----:B------:R-:W-:-:S02]  /*cff0*/  FMUL.FTZ R189, R189, R7 ;  /* 0x00000007bdbd7220 */ /* 0x000fc40000410000 */
[-C--:B------:R-:W-:Y:S02]  /*d000*/  FMUL.FTZ R190, R190, R3.reuse ;  /* 0x00000003bebe7220 */ /* 0x080fe40000410000 */
[----:B------:R-:W-:Y:S02]  /*d010*/  FMUL.FTZ R191, R191, R3 ;  /* 0x00000003bfbf7220 */ /* 0x000fe40000410000 */
[-C--:B------:R-:W-:Y:S02]  /*d020*/  FMUL.FTZ R192, R192, R7.reuse ;  /* 0x00000007c0c07220 */ /* 0x080fe40000410000 */
[----:B------:R-:W-:Y:S02]  /*d030*/  FMUL.FTZ R193, R193, R7 ;  /* 0x00000007c1c17220 */ /* 0x000fe40000410000 */
[-C--:B------:R-:W-:Y:S02]  /*d040*/  FMUL.FTZ R194, R194, R3.reuse ;  /* 0x00000003c2c27220 */ /* 0x080fe40000410000 */
[----:B--2---:R-:W-:-:S02]  /*d050*/  FFMA.FTZ R123, R186, R3, R123 ;  /* 0x00000003ba7b7223 */ /* 0x004fc4000001007b */
[----:B------:R-:W2:Y:S01]  /*d060*/  LDL.LU R186, [R1+0x80] ;  /* 0x0000800001ba7983 */ /* 0x000ea20000300800 */
[----:B------:R-:W-:Y:S01]  /*d070*/  FMUL.FTZ R195, R195, R3 ;  /* 0x00000003c3c37220 */ /* 0x000fe20000410000 */
        /* <DEDUP_REMOVED lines=9> */
[----:B-1----:R-:W-:Y:S01]  /*d110*/  HMMA.16816.F32.BF16 R36, R8, R18, R192 ;  /* 0x000000120824723c */ /* 0x002fe200000418c0 */
[----:B------:R-:W-:-:S02]  /*d120*/  MOV R173, R97 ;  /* 0x0000006100ad7202 */ /* 0x000fc40000000f00 */
[----:B------:R-:W-:Y:S02]  /*d130*/  MOV R166, R43 ;  /* 0x0000002b00a67202 */ /* 0x000fe40000000f00 */
[----:B------:R-:W-:Y:S02]  /*d140*/  MOV R168, R41 ;  /* 0x0000002900a87202 */ /* 0x000fe40000000f00 */
[----:B------:R-:W-:Y:S01]  /*d150*/  MOV R169, R40 ;  /* 0x0000002800a97202 */ /* 0x000fe20000000f00 */
[-C--:B------:R-:W-:Y:S08]  /*d160*/  HMMA.16816.F32.BF16 R96, R12, R16.reuse, R160 ;  /* 0x000000100c60723c */ /* 0x080ff000000418a0 */
[----:B------:R-:W-:Y:S08]  /*d170*/  HMMA.16816.F32.BF16 R40, R8, R16, R188 ;  /* 0x000000100828723c */ /* 0x000ff000000418bc */
[----:B------:R-:W-:Y:S01]  /*d180*/  HMMA.16816.F32.BF16 R104, R12, R18, R140 ;  /* 0x000000120c68723c */ /* 0x000fe2000004188c */
[----:B------:R-:W1:Y:S01]  /*d190*/  LDSM.16.MT88.4 R16, [R218+0x8000] ;  /* 0x00800000da10783b */ /* 0x000e620000004200 */
[----:B------:R-:W-:-:S02]  /*d1a0*/  FMUL.FTZ R196, R196, R7 ;  /* 0x00000007c4c47220 */ /* 0x000fc40000410000 */
[-C--:B------:R-:W-:Y:S02]  /*d1b0*/  FMUL.FTZ R197, R197, R7.reuse ;  /* 0x00000007c5c57220 */ /* 0x080fe40000410000 */
[-C--:B------:R-:W-:Y:S02]  /*d1c0*/  FMUL.FTZ R200, R200, R7.reuse ;  /* 0x00000007c8c87220 */ /* 0x080fe40000410000 */
[----:B------:R-:W-:Y:S02]  /*d1d0*/  FMUL.FTZ R201, R201, R7 ;  /* 0x00000007c9c97220 */ /* 0x000fe40000410000 */
[-C--:B------:R-:W-:Y:S02]  /*d1e0*/  FMUL.FTZ R198, R198, R3.reuse ;  /* 0x00000003c6c67220 */ /* 0x080fe40000410000 */
[-C--:B------:R-:W-:Y:S02]  /*d1f0*/  FMUL.FTZ R199, R199, R3.reuse ;  /* 0x00000003c7c77220 */ /* 0x080fe40000410000 */
[----:B------:R-:W-:-:S02]  /*d200*/  FMUL.FTZ R202, R202, R3 ;  /* 0x00000003caca7220 */ /* 0x000fc40000410000 */
[----:B------:R-:W-:Y:S01]  /*d210*/  FMUL.FTZ R203, R203, R3 ;  /* 0x00000003cbcb7220 */ /* 0x000fe20000410000 */
[----:B------:R-:W-:Y:S01]  /*d220*/  MOV R187, R32 ;  /* 0x0000002000bb7202 */ /* 0x000fe20000000f00 */
[----:B------:R-:W-:Y:S01]  /*d230*/  IMAD.MOV.U32 R182, RZ, RZ, R62 ;  /* 0x000000ffffb67224 */ /* 0x000fe200078e003e */
[----:B------:R-:W-:Y:S01]  /*d240*/  MOV R118, R63 ;  /* 0x0000003f00767202 */ /* 0x000fe20000000f00 */
[----:B------:R-:W-:Y:S01]  /*d250*/  IMAD.MOV.U32 R176, RZ, RZ, R61 ;  /* 0x000000ffffb07224 */ /* 0x000fe200078e003d */
[----:B------:R-:W-:Y:S01]  /*d260*/  MOV R165, R60 ;  /* 0x0000003c00a57202 */ /* 0x000fe20000000f00 */
[----:B------:R-:W-:Y:S02]  /*d270*/  IMAD.MOV.U32 R180, RZ, RZ, R33 ;  /* 0x000000ffffb47224 */ /* 0x000fe400078e0021 */
[--C-:B------:R-:W-:Y:S02]  /*d280*/  FFMA.FTZ R7, R230, c[0x0][0x23c], -R4.reuse ;  /* 0x00008f00e6077a23 */ /* 0x100fe40000010804 */
[--C-:B------:R-:W-:Y:S01]  /*d290*/  FFMA.FTZ R122, R122, c[0x0][0x23c], -R4.reuse ;  /* 0x00008f007a7a7a23 */ /* 0x100fe20000010804 */
[----:B------:R3:W5:Y:S01]  /*d2a0*/  LDL.LU R230, [R1+0xf8] ;  /* 0x0000f80001e67983 */ /* 0x0007620000300800 */
[C---:B-1----:R-:W-:Y:S08]  /*d2b0*/  HMMA.16816.F32.BF16 R60, R8.reuse, R16, R196 ;  /* 0x00000010083c723c */ /* 0x042ff000000418c4 */
[----:B------:R-:W-:Y:S01]  /*d2c0*/  HMMA.16816.F32.BF16 R32, R8, R18, R200 ;  /* 0x000000120820723c */ /* 0x000fe200000418c8 */
[----:B------:R-:W-:-:S02]  /*d2d0*/  FFMA.FTZ R121, R121, c[0x0][0x23c], -R4 ;  /* 0x00008f0079797a23 */ /* 0x000fc40000010804 */
[--C-:B------:R-:W-:Y:S02]  /*d2e0*/  FFMA.FTZ R120, R120, c[0x0][0x23c], -R4.reuse ;  /* 0x00008f0078787a23 */ /* 0x100fe40000010804 */
[--C-:B------:R-:W-:Y:S02]  /*d2f0*/  FFMA.FTZ R119, R119, c[0x0][0x23c], -R4.reuse ;  /* 0x00008f0077777a23 */ /* 0x100fe40000010804 */
[--C-:B------:R-:W-:Y:S01]  /*d300*/  FFMA.FTZ R200, R221, c[0x0][0x23c], -R4.reuse ;  /* 0x00008f00ddc87a23 */ /* 0x100fe20000010804 */
[----:B------:R-:W-:Y:S01]  /*d310*/  HMMA.16816.F32.BF16 R68, R12, R16, R68 ;  /* 0x000000100c44723c */ /* 0x000fe20000041844 */
[--C-:B------:R-:W-:Y:S02]  /*d320*/  FFMA.FTZ R201, R223, c[0x0][0x23c], -R4.reuse ;  /* 0x00008f00dfc97a23 */ /* 0x100fe40000010804 */
[--C-:B------:R-:W-:Y:S02]  /*d330*/  FFMA.FTZ R153, R153, c[0x0][0x23c], -R4.reuse ;  /* 0x00008f0099997a23 */ /* 0x100fe40000010804 */
[----:B------:R-:W-:-:S02]  /*d340*/  FFMA.FTZ R152, R152, c[0x0][0x23c], -R4 ;  /* 0x00008f0098987a23 */ /* 0x000fc40000010804 */
[--C-:B------:R-:W-:Y:S01]  /*d350*/  FFMA.FTZ R146, R180, c[0x0][0x23c], -R4.reuse ;  /* 0x00008f00b4927a23 */ /* 0x100fe20000010804 */
[----:B------:R-:W-:Y:S01]  /*d360*/  HMMA.16816.F32.BF16 R64, R12, R18, R64 ;  /* 0x000000120c40723c */ /* 0x000fe20000041840 */
        /* <DEDUP_REMOVED lines=9> */
[--C-:B------:R-:W-:Y:S02]  /*d400*/  FFMA.FTZ R235, R235, c[0x0][0x23c], -R4.reuse ;  /* 0x00008f00ebeb7a23 */ /* 0x100fe40000010804 */
[----:B------:R-:W-:-:S02]  /*d410*/  FFMA.FTZ R223, R215, c[0x0][0x23c], -R4 ;  /* 0x00008f00d7df7a23 */ /* 0x000fc40000010804 */
[--C-:B------:R-:W-:Y:S02]  /*d420*/  FFMA.FTZ R9, R21, c[0x0][0x23c], -R4.reuse ;  /* 0x00008f0015097a23 */ /* 0x100fe40000010804 */
[----:B------:R-:W-:Y:S01]  /*d430*/  FFMA.FTZ R221, R20, c[0x0][0x23c], -R4 ;  /* 0x00008f0014dd7a23 */ /* 0x000fe20000010804 */
[----:B------:R1:W4:Y:S01]  /*d440*/  MUFU.EX2 R15, R7 ;  /* 0x00000007000f7308 */ /* 0x0003220000000800 */
[--C-:B------:R-:W-:Y:S01]  /*d450*/  FFMA.FTZ R143, R179, c[0x0][0x23c], -R2.reuse ;  /* 0x00008f00b38f7a23 */ /* 0x100fe20000010802 */
[----:B------:R-:W-:Y:S01]  /*d460*/  LDSM.16.MT88.4 R16, [R217+0x8800] ;  /* 0x00880000d910783b */ /* 0x000fe20000004200 */
[--C-:B------:R-:W-:Y:S02]  /*d470*/  FFMA.FTZ R180, R220, c[0x0][0x23c], -R2.reuse ;  /* 0x00008f00dcb47a23 */ /* 0x100fe40000010802 */
[--C-:B------:R-:W-:Y:S02]  /*d480*/  FFMA.FTZ R118, R118, c[0x0][0x23c], -R2.reuse ;  /* 0x00008f0076767a23 */ /* 0x100fe40000010802 */
[----:B------:R-:W-:-:S02]  /*d490*/  FFMA.FTZ R117, R117, c[0x0][0x23c], -R2 ;  /* 0x00008f0075757a23 */ /* 0x000fc40000010802 */
[--C-:B------:R-:W-:Y:S02]  /*d4a0*/  FFMA.FTZ R116, R116, c[0x0][0x23c], -R2.reuse ;  /* 0x00008f0074747a23 */ /* 0x100fe40000010802 */
[--C-:B------:R-:W-:Y:S02]  /*d4b0*/  FFMA.FTZ R31, R31, c[0x0][0x23c], -R2.reuse ;  /* 0x00008f001f1f7a23 */ /* 0x100fe40000010802 */
[--C-:B-1----:R-:W-:Y:S02]  /*d4c0*/  FFMA.FTZ R7, R165, c[0x0][0x23c], -R2.reuse ;  /* 0x00008f00a5077a23 */ /* 0x102fe40000010802 */
[--C-:B------:R-:W-:Y:S02]  /*d4d0*/  FFMA.FTZ R142, R172, c[0x0][0x23c], -R2.reuse ;  /* 0x00008f00ac8e7a23 */ /* 0x100fe40000010802 */
[----:B------:R1:W-:Y:S01]  /*d4e0*/  MUFU.EX2 R202, R7 ;  /* 0x0000000700ca7308 */ /* 0x0003e20000000800 */
        /* <DEDUP_REMOVED lines=13> */
[----:B-1----:R-:W-:Y:S01]  /*d5c0*/  FFMA.FTZ R7, R23, c[0x0][0x23c], -R2 ;  /* 0x00008f0017077a23 */ /* 0x002fe20000010802 */
[----:B------:R-:W-:Y:S01]  /*d5d0*/  MOV R175, R227 ;  /* 0x000000e300af7202 */ /* 0x000fe20000000f00 */
[----:B------:R-:W-:-:S02]  /*d5e0*/  FFMA.FTZ R28, R249, c[0x0][0x23c], -R0 ;  /* 0x00008f00f91c7a23 */ /* 0x000fc40000010800 */
[--C-:B------:R-:W-:Y:S02]  /*d5f0*/  FFMA.FTZ R27, R240, c[0x0][0x23c], -R0.reuse ;  /* 0x00008f00f01b7a23 */ /* 0x100fe40000010800 */
[----:B----4-:R-:W-:Y:S01]  /*d600*/  IMAD.MOV.U32 R240, RZ, RZ, R15 ;  /* 0x000000fffff07224 */ /* 0x010fe200078e000f */
[----:B------:R-:W-:Y:S01]  /*d610*/  MOV R171, R136 ;  /* 0x0000008800ab7202 */ /* 0x000fe20000000f00 */
        /* <DEDUP_REMOVED lines=18> */
[----:B------:R-:W-:Y:S01]  /*d740*/  FFMA.FTZ R198, R85, c[0x0][0x23c], -R0 ;  /* 0x00008f0055c67a23 */ /* 0x000fe20000010800 */
[----:B------:R-:W-:Y:S01]  /*d750*/  MOV R101, R226 ;  /* 0x000000e200657202 */ /* 0x000fe20000000f00 */
[--C-:B------:R-:W-:Y:S01]  /*d760*/  FFMA.FTZ R125, R211, c[0x0][0x23c], -R5.reuse ;  /* 0x00008f00d37d7a23 */ /* 0x100fe20000010805 */
[----:B------:R-:W-:Y:S01]  /*d770*/  MOV R190, R171 ;  /* 0x000000ab00be7202 */ /* 0x000fe20000000f00 */
[----:B------:R-:W-:Y:S01]  /*d780*/  FFMA.FTZ R30, R243, c[0x0][0x23c], -R5 ;  /* 0x00008f00f31e7a23 */ /* 0x000fe20000010805 */
[----:B------:R-:W-:Y:S01]  /*d790*/  MOV R108, R158 ;  /* 0x0000009e006c7202 */ /* 0x000fe20000000f00 */
[----:B------:R-:W-:-:S02]  /*d7a0*/  IMAD.MOV.U32 R188, RZ, RZ, R155 ;  /* 0x000000ffffbc7224 */ /* 0x000fc400078e009b */
[----:B------:R-:W-:Y:S02]  /*d7b0*/  IMAD.MOV.U32 R109, RZ, RZ, R134 ;  /* 0x000000ffff6d7224 */ /* 0x000fe400078e0086 */
[--C-:B------:R-:W-:Y:S02]  /*d7c0*/  FFMA.FTZ R25, R250, c[0x0][0x23c], -R5.reuse ;  /* 0x00008f00fa197a23 */ /* 0x100fe40000010805 */
[----:B------:R-:W-:Y:S02]  /*d7d0*/  FFMA.FTZ R24, R251, c[0x0][0x23c], -R5 ;  /* 0x00008f00fb187a23 */ /* 0x000fe40000010805 */
[----:B------:R-:W-:Y:S02]  /*d7e0*/  IMAD.MOV.U32 R243, RZ, RZ, R9 ;  /* 0x000000fffff37224 */ /* 0x000fe400078e0009 */
[----:B------:R-:W-:Y:S02]  /*d7f0*/  FFMA.FTZ R131, R131, c[0x0][0x23c], -R5 ;  /* 0x00008f0083837a23 */ /* 0x000fe40000010805 */
[----:B--2---:R-:W-:Y:S01]  /*d800*/  FFMA.FTZ R8, R186, c[0x0][0x23c], -R4 ;  /* 0x00008f00ba087a23 */ /* 0x004fe20000010804 */
[----:B------:R-:W-:Y:S01]  /*d810*/  MOV R186, R187 ;  /* 0x000000bb00ba7202 */ /* 0x000fe20000000f00 */
[----:B------:R-:W-:-:S02]  /*d820*/  IMAD.MOV.U32 R187, RZ, RZ, R6 ;  /* 0x000000ffffbb7224 */ /* 0x000fc400078e0006 */
[--C-:B------:R-:W-:Y:S02]  /*d830*/  FFMA.FTZ R6, R229, c[0x0][0x23c], -R4.reuse ;  /* 0x00008f00e5067a23 */ /* 0x100fe40000010804 */
[--C-:B------:R-:W-:Y:S01]  /*d840*/  FFMA.FTZ R3, R186, c[0x0][0x23c], -R4.reuse ;  /* 0x00008f00ba037a23 */ /* 0x100fe20000010804 */
[----:B------:R1:W-:Y:S01]  /*d850*/  MUFU.EX2 R11, R8 ;  /* 0x00000008000b7308 */ /* 0x0003e20000000800 */
[----:B------:R-:W-:Y:S02]  /*d860*/  FFMA.FTZ R147, R187, c[0x0][0x23c], -R4 ;  /* 0x00008f00bb937a23 */ /* 0x000fe40000010804 */
[--C-:B------:R-:W-:Y:S02]  /*d870*/  FFMA.FTZ R132, R132, c[0x0][0x23c], -R5.reuse ;  /* 0x00008f0084847a23 */ /* 0x100fe40000010805 */
[--C-:B------:R-:W-:Y:S02]  /*d880*/  FFMA.FTZ R207, R207, c[0x0][0x23c], -R5.reuse ;  /* 0x00008f00cfcf7a23 */ /* 0x100fe40000010805 */
[--C-:B------:R-:W-:Y:S01]  /*d890*/  FFMA.FTZ R206, R206, c[0x0][0x23c], -R5.reuse ;  /* 0x00008f00cece7a23 */ /* 0x100fe20000010805 */
[----:B------:R2:W4:Y:S01]  /*d8a0*/  MUFU.EX2 R10, R6 ;  /* 0x00000006000a7308 */ /* 0x0005220000000800 */
[----:B------:R-:W-:-:S02]  /*d8b0*/  FFMA.FTZ R134, R208, c[0x0][0x23c], -R5 ;  /* 0x00008f00d0867a23 */ /* 0x000fc40000010805 */
[--C-:B------:R-:W-:Y:S02]  /*d8c0*/  FFMA.FTZ R205, R205, c[0x0][0x23c], -R5.reuse ;  /* 0x00008f00cdcd7a23 */ /* 0x100fe40000010805 */
[--C-:B------:R-:W-:Y:S02]  /*d8d0*/  FFMA.FTZ R160, R103, c[0x0][0x23c], -R5.reuse ;  /* 0x00008f0067a07a23 */ /* 0x100fe40000010805 */
[--C-:B------:R-:W-:Y:S01]  /*d8e0*/  FFMA.FTZ R189, R74, c[0x0][0x23c], -R5.reuse ;  /* 0x00008f004abd7a23 */ /* 0x100fe20000010805 */
[----:B------:R3:W-:Y:S01]  /*d8f0*/  MUFU.EX2 R14, R3 ;  /* 0x00000003000e7308 */ /* 0x0007e20000000800 */
[----:B-1----:R-:W-:Y:S02]  /*d900*/  FFMA.FTZ R8, R214, c[0x0][0x23c], -R4 ;  /* 0x00008f00d6087a23 */ /* 0x002fe40000010804 */
[--C-:B------:R-:W-:Y:S02]  /*d910*/  FFMA.FTZ R191, R72, c[0x0][0x23c], -R5.reuse ;  /* 0x00008f0048bf7a23 */ /* 0x100fe40000010805 */
[----:B------:R-:W-:-:S02]  /*d920*/  FFMA.FTZ R195, R86, c[0x0][0x23c], -R5 ;  /* 0x00008f0056c37a23 */ /* 0x000fc40000010805 */
[--C-:B------:R-:W-:Y:S02]  /*d930*/  FFMA.FTZ R199, R87, c[0x0][0x23c], -R5.reuse ;  /* 0x00008f0057c77a23 */ /* 0x100fe40000010805 */
[--C-:B------:R-:W-:Y:S02]  /*d940*/  FFMA.FTZ R155, R110, c[0x0][0x23c], -R5.reuse ;  /* 0x00008f006e9b7a23 */ /* 0x100fe40000010805 */
[--C-:B------:R-:W-:Y:S02]  /*d950*/  FFMA.FTZ R158, R102, c[0x0][0x23c], -R5.reuse ;  /* 0x00008f00669e7a23 */ /* 0x100fe40000010805 */
[----:B------:R-:W-:Y:S01]  /*d960*/  FFMA.FTZ R171, R76, c[0x0][0x23c], -R5 ;  /* 0x00008f004cab7a23 */ /* 0x000fe20000010805 */
[----:B------:R-:W-:Y:S01]  /*d970*/  MOV R100, R228 ;  /* 0x000000e400647202 */ /* 0x000fe20000000f00 */
[--C-:B--2---:R-:W-:Y:S01]  /*d980*/  FFMA.FTZ R6, R176, c[0x0][0x23c], -R2.reuse ;  /* 0x00008f00b0067a23 */ /* 0x104fe20000010802 */
[----:B------:R-:W-:Y:S01]  /*d990*/  MUFU.EX2 R215, R29 ;  /* 0x0000001d00d77308 */ /* 0x000fe20000000800 */
[--C-:B------:R-:W-:Y:S01]  /*d9a0*/  FFMA.FTZ R4, R177, c[0x0][0x23c], -R2.reuse ;  /* 0x00008f00b1047a23 */ /* 0x100fe20000010802 */
[----:B------:R1:W5:Y:S01]  /*d9b0*/  LDL.LU R229, [R1+0xf4] ;  /* 0x0000f40001e57983 */ /* 0x0003620000300800 */
[----:B---3--:R-:W-:-:S05]  /*d9c0*/  FFMA.FTZ R3, R178, c[0x0][0x23c], -R2 ;  /* 0x00008f00b2037a23 */ /* 0x008fca0000010802 */
[----:B------:R-:W2:Y:S01]  /*d9d0*/  MUFU.EX2 R6, R6 ;  /* 0x0000000600067308 */ /* 0x000ea20000000800 */
[----:B------:R-:W-:-:S07]  /*d9e0*/  FFMA.FTZ R214, R246, c[0x0][0x23c], -R2 ;  /* 0x00008f00f6d67a23 */ /* 0x000fce0000010802 */
[----:B------:R3:W1:Y:S08]  /*d9f0*/  MUFU.EX2 R13, R4 ;  /* 0x00000004000d7308 */ /* 0x0006700000000800 */
[----:B------:R1:W1:Y:S01]  /*da00*/  MUFU.EX2 R12, R3 ;  /* 0x00000003000c7308 */ /* 0x0002620000000800 */
[----:B----4-:R-:W-:Y:S01]  /*da10*/  MOV R246, R10 ;  /* 0x0000000a00f67202 */ /* 0x010fe20000000f00 */
[----:B------:R-:W-:-:S02]  /*da20*/  FFMA.FTZ R178, R157, c[0x0][0x23c], -R2 ;  /* 0x00008f009db27a23 */ /* 0x000fc40000010802 */
[----:B------:R-:W-:Y:S02]  /*da30*/  FFMA.FTZ R10, R22, c[0x0][0x23c], -R2 ;  /* 0x00008f00160a7a23 */ /* 0x000fe40000010802 */
[--C-:B------:R-:W-:Y:S01]  /*da40*/  FFMA.FTZ R2, R127, c[0x0][0x23c], -R0.reuse ;  /* 0x00008f007f027a23 */ /* 0x100fe20000010800 */
[----:B--2---:R-:W-:Y:S01]  /*da50*/  MOV R245, R6 ;  /* 0x0000000600f57202 */ /* 0x004fe20000000f00 */
[--C-:B---3--:R-:W-:Y:S01]  /*da60*/  FFMA.FTZ R4, R212, c[0x0][0x23c], -R0.reuse ;  /* 0x00008f00d4047a23 */ /* 0x108fe20000010800 */
[----:B-1----:R-:W-:Y:S01]  /*da70*/  MOV R249, R13 ;  /* 0x0000000d00f97202 */ /* 0x002fe20000000f00 */
[----:B------:R-:W-:Y:S01]  /*da80*/  FFMA.FTZ R6, R213, c[0x0][0x23c], -R0 ;  /* 0x00008f00d5067a23 */ /* 0x000fe20000010800 */
[----:B------:R1:W-:Y:S01]  /*da90*/  MUFU.EX2 R227, R2 ;  /* 0x0000000200e37308 */ /* 0x0003e20000000800 */
[----:B------:R-:W-:Y:S01]  /*daa0*/  IMAD.MOV.U32 R177, RZ, RZ, R26 ;  /* 0x000000ffffb17224 */ /* 0x000fe200078e001a */
[----:B------:R-:W-:Y:S01]  /*dab0*/  MOV R211, R11 ;  /* 0x0000000b00d37202 */ /* 0x000fe20000000f00 */
[----:B------:R-:W-:Y:S01]  /*dac0*/  FFMA.FTZ R3, R210, c[0x0][0x23c], -R0 ;  /* 0x00008f00d2037a23 */ /* 0x000fe20000010800 */
[----:B------:R-:W-:Y:S04]  /*dad0*/  LDSM.16.MT88.4 R20, [R219+0x8800] ;  /* 0x00880000db14783b */ /* 0x000fe80000004200 */
[----:B------:R2:W-:Y:S01]  /*dae0*/  MUFU.EX2 R213, R4 ;  /* 0x0000000400d57308 */ /* 0x0005e20000000800 */
[----:B-1----:R-:W-:-:S02]  /*daf0*/  FFMA.FTZ R2, R236, c[0x0][0x23c], -R5 ;  /* 0x00008f00ec027a23 */ /* 0x002fc40000010805 */
[----:B------:R-:W-:Y:S02]  /*db00*/  IMAD.MOV.U32 R236, RZ, RZ, R12 ;  /* 0x000000ffffec7224 */ /* 0x000fe400078e000c */
[----:B--2---:R-:W-:Y:S01]  /*db10*/  FFMA.FTZ R4, R239, c[0x0][0x23c], -R5 ;  /* 0x00008f00ef047a23 */ /* 0x004fe20000010805 */
[----:B------:R-:W-:Y:S02]  /*db20*/  MOV R239, R14 ;  /* 0x0000000e00ef7202 */ /* 0x000fe40000000f00 */
[----:B------:R-:W1:Y:S01]  /*db30*/  LDSM.16.MT88.4 R12, [R216+0x8800] ;  /* 0x00880000d80c783b */ /* 0x000e620000004200 */
[--C-:B------:R-:W-:Y:S01]  /*db40*/  FFMA.FTZ R26, R241, c[0x0][0x23c], -R0.reuse ;  /* 0x00008f00f11a7a23 */ /* 0x100fe20000010800 */
[----:B------:R2:W-:Y:S01]  /*db50*/  MUFU.EX2 R212, R3 ;  /* 0x0000000300d47308 */ /* 0x0005e20000000800 */
[--C-:B------:R-:W-:Y:S02]  /*db60*/  FFMA.FTZ R157, R75, c[0x0][0x23c], -R0.reuse ;  /* 0x00008f004b9d7a23 */ /* 0x100fe40000010800 */
[----:B------:R-:W-:-:S02]  /*db70*/  FFMA.FTZ R176, R93, c[0x0][0x23c], -R0 ;  /* 0x00008f005db07a23 */ /* 0x000fc40000010800 */
[----:B------:R-:W-:-:S03]  /*db80*/  FFMA.FTZ R0, R244, c[0x0][0x23c], -R5 ;  /* 0x00008f00f4007a23 */ /* 0x000fc60000010805 */
[----:B------:R-:W3:Y:S01]  /*db90*/  MUFU.EX2 R187, R6 ;  /* 0x0000000600bb7308 */ /* 0x000ee20000000800 */
[----:B--2---:R-:W-:-:S07]  /*dba0*/  FFMA.FTZ R3, R238, c[0x0][0x23c], -R5 ;  /* 0x00008f00ee037a23 */ /* 0x004fce0000010805 */
[----:B------:R2:W-:Y:S08]  /*dbb0*/  MUFU.EX2 R186, R0 ;  /* 0x0000000000ba7308 */ /* 0x0005f00000000800 */
[----:B------:R3:W4:Y:S08]  /*dbc0*/  MUFU.EX2 R210, R4 ;  /* 0x0000000400d27308 */ /* 0x0007300000000800 */
[----:B------:R-:W-:Y:S08]  /*dbd0*/  MUFU.EX2 R203, R3 ;  /* 0x0000000300cb7308 */ /* 0x000ff00000000800 */
[----:B------:R-:W1:Y:S01]  /*dbe0*/  MUFU.EX2 R226, R2 ;  /* 0x0000000200e27308 */ /* 0x000e620000000800 */
[--C-:B--2---:R-:W-:Y:S01]  /*dbf0*/  FFMA.FTZ R0, R242, c[0x0][0x23c], -R5.reuse ;  /* 0x00008f00f2007a23 */ /* 0x104fe20000010805 */
[----:B------:R-:W-:Y:S01]  /*dc00*/  MOV R248, R177 ;  /* 0x000000b100f87202 */ /* 0x000fe20000000f00 */
[----:B------:R-:W-:Y:S01]  /*dc10*/  IMAD.MOV.U32 R242, RZ, RZ, R170 ;  /* 0x000000fffff27224 */ /* 0x000fe200078e00aa */
[----:B------:R-:W-:Y:S01]  /*dc20*/  MOV R238, R175 ;  /* 0x000000af00ee7202 */ /* 0x000fe20000000f00 */
[--C-:B------:R-:W-:Y:S01]  /*dc30*/  FFMA.FTZ R127, R209, c[0x0][0x23c], -R5.reuse ;  /* 0x00008f00d17f7a23 */ /* 0x100fe20000010805 */
[----:B------:R-:W-:Y:S01]  /*dc40*/  MOV R75, R154 ;  /* 0x0000009a004b7202 */ /* 0x000fe20000000f00 */
[----:B------:R-:W-:Y:S01]  /*dc50*/  IMAD.MOV.U32 R241, RZ, RZ, R8 ;  /* 0x000000fffff17224 */ /* 0x000fe200078e0008 */
[----:B------:R-:W-:Y:S01]  /*dc60*/  MOV R244, R10 ;  /* 0x0000000a00f47202 */ /* 0x000fe20000000f00 */
[--C-:B------:R-:W-:Y:S01]  /*dc70*/  FFMA.FTZ R154, R111, c[0x0][0x23c], -R5.reuse ;  /* 0x00008f006f9a7a23 */ /* 0x100fe20000010805 */
[----:B------:R-:W-:Y:S01]  /*dc80*/  MOV R209, R7 ;  /* 0x0000000700d17202 */ /* 0x000fe20000000f00 */
[--C-:B------:R-:W-:Y:S01]  /*dc90*/  FFMA.FTZ R170, R78, c[0x0][0x23c], -R5.reuse ;  /* 0x00008f004eaa7a23 */ /* 0x100fe20000010805 */
[----:B------:R-:W-:Y:S01]  /*dca0*/  F2FP.BF16.PACK_AB R8, R240, R211 ;  /* 0x000000d3f008723e */ /* 0x000fe200000010ff */
[--C-:B------:R-:W-:Y:S01]  /*dcb0*/  FFMA.FTZ R175, R94, c[0x0][0x23c], -R5.reuse ;  /* 0x00008f005eaf7a23 */ /* 0x100fe20000010805 */
[----:B------:R-:W-:Y:S01]  /*dcc0*/  F2FP.BF16.PACK_AB R9, R245, R202 ;  /* 0x000000caf509723e */ /* 0x000fe200000010ff */
[----:B------:R-:W-:Y:S01]  /*dcd0*/  FFMA.FTZ R177, R95, c[0x0][0x23c], -R5 ;  /* 0x00008f005fb17a23 */ /* 0x000fe20000010805 */
[----:B------:R-:W-:-:S02]  /*dce0*/  F2FP.BF16.PACK_AB R10, R239, R246 ;  /* 0x000000f6ef0a723e */ /* 0x000fc400000010ff */
[----:B------:R-:W-:Y:S02]  /*dcf0*/  F2FP.BF16.PACK_AB R11, R236, R249 ;  /* 0x000000f9ec0b723e */ /* 0x000fe400000010ff */
[----:B---3--:R-:W-:Y:S02]  /*dd00*/  F2FP.BF16.PACK_AB R4, R213, R187 ;  /* 0x000000bbd504723e */ /* 0x008fe400000010ff */
[----:B----4-:R-:W-:Y:S02]  /*dd10*/  F2FP.BF16.PACK_AB R5, R210, R186 ;  /* 0x000000bad205723e */ /* 0x010fe400000010ff */
[----:B------:R-:W-:Y:S02]  /*dd20*/  F2FP.BF16.PACK_AB R6, R227, R212 ;  /* 0x000000d4e306723e */ /* 0x000fe400000010ff */
[----:B-1----:R-:W-:Y:S01]  /*dd30*/  F2FP.BF16.PACK_AB R7, R226, R203 ;  /* 0x000000cbe207723e */ /* 0x002fe200000010ff */
[-C--:B------:R-:W-:Y:S08]  /*dd40*/  HMMA.16816.F32.BF16 R112, R8, R12.reuse, R112 ;  /* 0x0000000c0870723c */ /* 0x080ff00000041870 */
[C---:B------:R-:W-:Y:S08]  /*dd50*/  HMMA.16816.F32.BF16 R56, R4.reuse, R12, R56 ;  /* 0x0000000c0438723c */ /* 0x040ff00000041838 */
[-C--:B------:R-:W-:Y:S08]  /*dd60*/  HMMA.16816.F32.BF16 R52, R4, R14.reuse, R52 ;  /* 0x0000000e0434723c */ /* 0x080ff00000041834 */
[----:B------:R-:W-:Y:S01]  /*dd70*/  HMMA.16816.F32.BF16 R148, R8, R14, R148 ;  /* 0x0000000e0894723c */ /* 0x000fe20000041894 */
[----:B------:R-:W1:Y:S07]  /*dd80*/  LDSM.16.MT88.4 R12, [R218+0x8800] ;  /* 0x00880000da0c783b */ /* 0x000e6e0000004200 */
[C---:B------:R-:W-:Y:S08]  /*dd90*/  HMMA.16816.F32.BF16 R48, R4.reuse, R20, R48 ;  /* 0x000000140430723c */ /* 0x040ff00000041830 */
[----:B------:R-:W-:Y:S08]  /*dda0*/  HMMA.16816.F32.BF16 R44, R4, R22, R44 ;  /* 0x00000016042c723c */ /* 0x000ff0000004182c */
[C---:B------:R-:W-:Y:S08]  /*ddb0*/  HMMA.16816.F32.BF16 R80, R8.reuse, R20, R80 ;  /* 0x000000140850723c */ /* 0x040ff00000041850 */
[----:B------:R-:W-:Y:S01]  /*ddc0*/  HMMA.16816.F32.BF16 R88, R8, R22, R88 ;  /* 0x000000160858723c */ /* 0x000fe20000041858 */
[----:B------:R-:W2:Y:S01]  /*ddd0*/  LDSM.16.MT88.4 R20, [R216+0x9000] ;  /* 0x00900000d814783b */ /* 0x000ea20000004200 */
[----:B------:R3:W-:Y:S06]  /*dde0*/  MUFU.EX2 R228, R28 ;  /* 0x0000001c00e47308 */ /* 0x0007ec0000000800 */
[C---:B------:R-:W-:Y:S02]  /*ddf0*/  HMMA.16816.F32.BF16 R40, R4.reuse, R16, R40 ;  /* 0x000000100428723c */ /* 0x040fe40000041828 */
[----:B------:R4:W1:Y:S06]  /*de00*/  MUFU.EX2 R2, R26 ;  /* 0x0000001a00027308 */ /* 0x00086c0000000800 */
[----:B------:R-:W-:Y:S01]  /*de10*/  HMMA.16816.F32.BF16 R36, R4, R18, R36 ;  /* 0x000000120424723c */ /* 0x000fe20000041824 */
[----:B---3--:R-:W-:-:S07]  /*de20*/  MOV R28, R241 ;  /* 0x000000f1001c7202 */ /* 0x008fce0000000f00 */
[----:B------:R-:W-:Y:S01]  /*de30*/  HMMA.16816.F32.BF16 R96, R8, R16, R96 ;  /* 0x000000100860723c */ /* 0x000fe20000041860 */
[----:B------:R3:W-:Y:S01]  /*de40*/  MUFU.EX2 R241, R27 ;  /* 0x0000001b00f17308 */ /* 0x0007e20000000800 */
[----:B----4-:R-:W-:-:S06]  /*de50*/  IMAD.MOV.U32 R26, RZ, RZ, R223 ;  /* 0x000000ffff1a7224 */ /* 0x010fcc00078e00df */
[----:B------:R-:W-:Y:S01]  /*de60*/  HMMA.16816.F32.BF16 R104, R8, R18, R104 ;  /* 0x000000120868723c */ /* 0x000fe20000041868 */
[----:B------:R-:W4:Y:S01]  /*de70*/  LDSM.16.MT88.4 R16, [R219+0x9000] ;  /* 0x00900000db10783b */ /* 0x000f220000004200 */
[----:B------:R-:W-:Y:S06]  /*de80*/  MUFU.EX2 R223, R24 ;  /* 0x0000001800df7308 */ /* 0x000fec0000000800 */
[C---:B-1----:R-:W-:Y:S01]  /*de90*/  HMMA.16816.F32.BF16 R60, R4.reuse, R12, R60 ;  /* 0x0000000c043c723c */ /* 0x042fe2000004183c */
[----:B---3--:R-:W-:Y:S01]  /*dea0*/  MOV R27, R214 ;  /* 0x000000d6001b7202 */ /* 0x008fe20000000f00 */
[----:B------:R-:W-:Y:S06]  /*deb0*/  MUFU.EX2 R29, R0 ;  /* 0x00000000001d7308 */ /* 0x000fec0000000800 */
[----:B------:R-:W-:Y:S02]  /*dec0*/  HMMA.16816.F32.BF16 R32, R4, R14, R32 ;  /* 0x0000000e0420723c */ /* 0x000fe40000041820 */
[----:B------:R1:W3:Y:S06]  /*ded0*/  MUFU.EX2 R214, R25 ;  /* 0x0000001900d67308 */ /* 0x0002ec0000000800 */
[C---:B------:R-:W-:Y:S02]  /*dee0*/  HMMA.16816.F32.BF16 R92, R8.reuse, R12, R68 ;  /* 0x0000000c085c723c */ /* 0x040fe40000041844 */
[----:B------:R-:W2:Y:S06]  /*def0*/  MUFU.EX2 R30, R30 ;  /* 0x0000001e001e7308 */ /* 0x000eac0000000800 */
[----:B------:R-:W-:Y:S01]  /*df00*/  HMMA.16816.F32.BF16 R76, R8, R14, R64 ;  /* 0x0000000e084c723c */ /* 0x000fe20000041840 */
[----:B------:R-:W4:Y:S04]  /*df10*/  LDSM.16.MT88.4 R12, [R217+0x9000] ;  /* 0x00900000d90c783b */ /* 0x000f280000004200 */
[----:B------:R-:W4:Y:S01]  /*df20*/  LDSM.16.MT88.4 R8, [R218+0x9000] ;  /* 0x00900000da08783b */ /* 0x000f220000004200 */
[----:B-1----:R-:W-:-:S02]  /*df30*/  MOV R25, R2 ;  /* 0x0000000200197202 */ /* 0x002fc40000000f00 */
[----:B------:R-:W-:Y:S02]  /*df40*/  F2FP.BF16.PACK_AB R4, R228, R215 ;  /* 0x000000d7e404723e */ /* 0x000fe400000010ff */
[----:B---3--:R-:W-:Y:S02]  /*df50*/  F2FP.BF16.PACK_AB R5, R223, R214 ;  /* 0x000000d6df05723e */ /* 0x008fe400000010ff */
[----:B------:R-:W-:Y:S02]  /*df60*/  F2FP.BF16.PACK_AB R6, R25, R241 ;  /* 0x000000f11906723e */ /* 0x000fe400000010ff */
[----:B--2---:R-:W-:Y:S01]  /*df70*/  F2FP.BF16.PACK_AB R7, R30, R29 ;  /* 0x0000001d1e07723e */ /* 0x004fe200000010ff */
[----:B------:R-:W-:Y:S01]  /*df80*/  IMAD.MOV.U32 R0, RZ, RZ, R100 ;  /* 0x000000ffff007224 */ /* 0x000fe200078e0064 */
[----:B------:R-:W-:Y:S02]  /*df90*/  MOV R24, R101 ;  /* 0x0000006500187202 */ /* 0x000fe40000000f00 */
[----:B------:R-:W-:-:S02]  /*dfa0*/  MOV R3, R109 ;  /* 0x0000006d00037202 */ /* 0x000fc40000000f00 */
[----:B------:R-:W-:Y:S01]  /*dfb0*/  MOV R2, R108 ;  /* 0x0000006c00027202 */ /* 0x000fe20000000f00 */
[C---:B------:R-:W-:Y:S01]  /*dfc0*/  HMMA.16816.F32.BF16 R100, R4.reuse, R22, R52 ;  /* 0x000000160464723c */ /* 0x040fe20000041834 */
[----:B------:R-:W-:Y:S06]  /*dfd0*/  MUFU.EX2 R208, R119 ;  /* 0x0000007700d07308 */ /* 0x000fec0000000800 */
[----:B------:R-:W-:Y:S01]  /*dfe0*/  MOV R54, R222 ;  /* 0x000000de00367202 */ /* 0x000fe20000000f00 */
[C---:B------:R-:W-:Y:S01]  /*dff0*/  HMMA.16816.F32.BF16 R108, R4.reuse, R20, R56 ;  /* 0x00000014046c723c */ /* 0x040fe20000041838 */
[----:B------:R-:W-:Y:S01]  /*e000*/  MOV R55, R225 ;  /* 0x000000e100377202 */ /* 0x000fe20000000f00 */
[----:B------:R-:W-:Y:S05]  /*e010*/  MUFU.EX2 R222, R120 ;  /* 0x0000007800de7308 */ /* 0x000fea0000000800 */
[----:B------:R-:W-:Y:S01]  /*e020*/  MOV R57, R188 ;  /* 0x000000bc00397202 */ /* 0x000fe20000000f00 */
[----:B------:R-:W-:Y:S01]  /*e030*/  IMAD.MOV.U32 R59, RZ, RZ, R139 ;  /* 0x000000ffff3b7224 */ /* 0x000fe200078e008b */
[----:B------:R-:W-:Y:S01]  /*e040*/  MOV R58, R190 ;  /* 0x000000be003a7202 */ /* 0x000fe20000000f00 */
[----:B------:R-:W-:Y:S08]  /*e050*/  MUFU.EX2 R225, R121 ;  /* 0x0000007900e17308 */ /* 0x000ff00000000800 */
[----:B------:R-:W-:Y:S08]  /*e060*/  MUFU.EX2 R190, R122 ;  /* 0x0000007a00be7308 */ /* 0x000ff00000000800 */
[----:B------:R-:W-:Y:S08]  /*e070*/  MUFU.EX2 R188, R118 ;  /* 0x0000007600bc7308 */ /* 0x000ff00000000800 */
[----:B------:R-:W1:Y:S08]  /*e080*/  MUFU.EX2 R250, R117 ;  /* 0x0000007500fa7308 */ /* 0x000e700000000800 */
[----:B------:R2:W-:Y:S08]  /*e090*/  MUFU.EX2 R251, R116 ;  /* 0x0000007400fb7308 */ /* 0x0005f00000000800 */
[----:B------:R-:W3:Y:S01]  /*e0a0*/  MUFU.EX2 R139, R31 ;  /* 0x0000001f008b7308 */ /* 0x000ee20000000800 */
[----:B------:R-:W-:Y:S01]  /*e0b0*/  IMAD.MOV.U32 R56, RZ, RZ, R75 ;  /* 0x000000ffff387224 */ /* 0x000fe200078e004b */
[C---:B----4-:R-:W-:Y:S08]  /*e0c0*/  HMMA.16816.F32.BF16 R84, R4.reuse, R16, R48 ;  /* 0x000000100454723c */ /* 0x050ff00000041830 */
[C---:B------:R-:W-:Y:S08]  /*e0d0*/  HMMA.16816.F32.BF16 R72, R4.reuse, R18, R44 ;  /* 0x000000120448723c */ /* 0x040ff0000004182c */
[C---:B------:R-:W-:Y:S08]  /*e0e0*/  HMMA.16816.F32.BF16 R68, R4.reuse, R12, R40 ;  /* 0x0000000c0444723c */ /* 0x040ff00000041828 */
[C---:B------:R-:W-:Y:S08]  /*e0f0*/  HMMA.16816.F32.BF16 R64, R4.reuse, R14, R36 ;  /* 0x0000000e0440723c */ /* 0x040ff00000041824 */
[C---:B------:R-:W-:Y:S08]  /*e100*/  HMMA.16816.F32.BF16 R60, R4.reuse, R8, R60 ;  /* 0x00000008043c723c */ /* 0x040ff0000004183c */
[----:B------:R-:W-:Y:S07]  /*e110*/  HMMA.16816.F32.BF16 R48, R4, R10, R32 ;  /* 0x0000000a0430723c */ /* 0x000fee0000041820 */
[----:B------:R-:W-:Y:S01]  /*e120*/  FADD.FTZ R4, R55, R54 ;  /* 0x0000003637047221 */ /* 0x000fe20000010000 */
[----:B-1----:R-:W-:-:S02]  /*e130*/  F2FP.BF16.PACK_AB R5, R250, R188 ;  /* 0x000000bcfa05723e */ /* 0x002fc400000010ff */
[----:B------:R-:W-:Y:S01]  /*e140*/  F2FP.BF16.PACK_AB R6, R208, R222 ;  /* 0x000000ded006723e */ /* 0x000fe200000010ff */
[----:B--2---:R-:W-:Y:S01]  /*e150*/  FADD.FTZ R116, R57, R4 ;  /* 0x0000000439747221 */ /* 0x004fe20000010000 */
[----:B------:R-:W-:Y:S02]  /*e160*/  F2FP.BF16.PACK_AB R4, R225, R190 ;  /* 0x000000bee104723e */ /* 0x000fe400000010ff */
[----:B---3--:R-:W-:Y:S01]  /*e170*/  F2FP.BF16.PACK_AB R7, R139, R251 ;  /* 0x000000fb8b07723e */ /* 0x008fe200000010ff */
[----:B------:R-:W-:Y:S02]  /*e180*/  FADD.FTZ R3, R3, R56 ;  /* 0x0000003803037221 */ /* 0x000fe40000010000 */
[----:B------:R-:W-:Y:S02]  /*e190*/  FADD.FTZ R2, R2, R124 ;  /* 0x0000007c02027221 */ /* 0x000fe40000010000 */
[----:B------:R-:W-:Y:S01]  /*e1a0*/  FADD.FTZ R0, R0, R123 ;  /* 0x0000007b00007221 */ /* 0x000fe20000010000 */
[----:B------:R-:W-:Y:S01]  /*e1b0*/  MOV R118, R30 ;  /* 0x0000001e00767202 */ /* 0x000fe20000000f00 */
[----:B------:R-:W-:Y:S01]  /*e1c0*/  FADD.FTZ R3, R58, R3 ;  /* 0x000000033a037221 */ /* 0x000fe20000010000 */
[----:B------:R-:W-:Y:S01]  /*e1d0*/  HMMA.16816.F32.BF16 R52, R4, R22, R148 ;  /* 0x000000160434723c */ /* 0x000fe20000041894 */
[----:B------:R-:W-:Y:S01]  /*e1e0*/  FADD.FTZ R2, R59, R2 ;  /* 0x000000023b027221 */ /* 0x000fe20000010000 */
[----:B------:R-:W-:Y:S01]  /*e1f0*/  MOV R117, R26 ;  /* 0x0000001a00757202 */ /* 0x000fe20000000f00 */
[----:B------:R-:W-:-:S02]  /*e200*/  FADD.FTZ R0, R24, R0 ;  /* 0x0000000018007221 */ /* 0x000fc40000010000 */
[----:B------:R-:W-:Y:S02]  /*e210*/  IMAD.MOV.U32 R119, RZ, RZ, R25 ;  /* 0x000000ffff777224 */ /* 0x000fe400078e0019 */
[----:B------:R-:W-:Y:S01]  /*e220*/  MOV R151, R28 ;  /* 0x0000001c00977202 */ /* 0x000fe20000000f00 */
[C---:B------:R-:W-:Y:S01]  /*e230*/  HMMA.16816.F32.BF16 R56, R4.reuse, R20, R112 ;  /* 0x000000140438723c */ /* 0x040fe20000041870 */
[----:B------:R-:W-:Y:S01]  /*e240*/  MOV R149, R29 ;  /* 0x0000001d00957202 */ /* 0x000fe20000000f00 */
[----:B------:R-:W-:Y:S02]  /*e250*/  IMAD.MOV.U32 R150, RZ, RZ, R27 ;  /* 0x000000ffff967224 */ /* 0x000fe400078e001b */
[----:B------:R-:W-:Y:S04]  /*e260*/  LDSM.16.MT88.4 R24, [R218+0x9800] ;  /* 0x00980000da18783b */ /* 0x000fe80000004200 */
[C---:B------:R-:W-:Y:S08]  /*e270*/  HMMA.16816.F32.BF16 R40, R4.reuse, R16, R80 ;  /* 0x000000100428723c */ /* 0x040ff00000041850 */
[C---:B------:R-:W-:Y:S01]  /*e280*/  HMMA.16816.F32.BF16 R36, R4.reuse, R18, R88 ;  /* 0x000000120424723c */ /* 0x040fe20000041858 */
[----:B------:R-:W1:Y:S07]  /*e290*/  LDSM.16.MT88.4 R16, [R216+0x9800] ;  /* 0x00980000d810783b */ /* 0x000e6e0000004200 */
[C---:B------:R-:W-:Y:S08]  /*e2a0*/  HMMA.16816.F32.BF16 R32, R4.reuse, R12, R96 ;  /* 0x0000000c0420723c */ /* 0x040ff00000041860 */
[C---:B------:R-:W-:Y:S01]  /*e2b0*/  HMMA.16816.F32.BF16 R20, R4.reuse, R14, R104 ;  /* 0x0000000e0414723c */ /* 0x040fe20000041868 */
[----:B------:R-:W2:Y:S07]  /*e2c0*/  LDSM.16.MT88.4 R12, [R219+0x9800] ;  /* 0x00980000db0c783b */ /* 0x000eae0000004200 */
[C---:B------:R-:W-:Y:S08]  /*e2d0*/  HMMA.16816.F32.BF16 R28, R4.reuse, R8, R92 ;  /* 0x00000008041c723c */ /* 0x040ff0000004185c */
[----:B------:R-:W-:Y:S01]  /*e2e0*/  HMMA.16816.F32.BF16 R44, R4, R10, R76 ;  /* 0x0000000a042c723c */ /* 0x000fe2000004184c */
[----:B------:R-:W3:Y:S01]  /*e2f0*/  LDSM.16.MT88.4 R8, [R217+0x9800] ;  /* 0x00980000d908783b */ /* 0x000ee20000004200 */
[----:B------:R-:W-:Y:S01]  /*e300*/  IMAD.MOV.U32 R90, RZ, RZ, R242 ;  /* 0x000000ffff5a7224 */ /* 0x000fe200078e00f2 */
[----:B------:R-:W-:Y:S01]  /*e310*/  MOV R91, R211 ;  /* 0x000000d3005b7202 */ /* 0x000fe20000000f00 */
[----:B------:R4:W-:Y:S01]  /*e320*/  MUFU.EX2 R242, R130 ;  /* 0x0000008200f27308 */ /* 0x0009e20000000800 */
[----:B------:R-:W-:Y:S01]  /*e330*/  IMAD.MOV.U32 R148, RZ, RZ, R208 ;  /* 0x000000ffff947224 */ /* 0x000fe200078e00d0 */
[----:B------:R-:W-:-:S06]  /*e340*/  MOV R88, R248 ;  /* 0x000000f800587202 */ /* 0x000fcc0000000f00 */
[----:B------:R-:W1:Y:S01]  /*e350*/  MUFU.EX2 R208, R126 ;  /* 0x0000007e00d07308 */ /* 0x000e620000000800 */
[----:B----4-:R-:W-:-:S07]  /*e360*/  IMAD.MOV.U32 R130, RZ, RZ, R224 ;  /* 0x000000ffff827224 */ /* 0x010fce00078e00e0 */
[----:B------:R-:W-:Y:S08]  /*e370*/  MUFU.EX2 R129, R129 ;  /* 0x0000008100817308 */ /* 0x000ff00000000800 */
[----:B------:R-:W-:Y:S08]  /*e380*/  MUFU.EX2 R80, R128 ;  /* 0x0000008000507308 */ /* 0x000ff00000000800 */
[----:B------:R-:W-:Y:S08]  /*e390*/  MUFU.EX2 R224, R125 ;  /* 0x0000007d00e07308 */ /* 0x000ff00000000800 */
[----:B------:R-:W4:Y:S08]  /*e3a0*/  MUFU.EX2 R248, R127 ;  /* 0x0000007f00f87308 */ /* 0x000f300000000800 */
[----:B------:R-:W-:Y:S08]  /*e3b0*/  MUFU.EX2 R131, R131 ;  /* 0x0000008300837308 */ /* 0x000ff00000000800 */
[----:B------:R-:W2:Y:S01]  /*e3c0*/  MUFU.EX2 R211, R132 ;  /* 0x0000008400d37308 */ /* 0x000ea20000000800 */
[----:B------:R-:W-:-:S02]  /*e3d0*/  MOV R83, R209 ;  /* 0x000000d100537202 */ /* 0x000fc40000000f00 */
[----:B------:R-:W-:-:S05]  /*e3e0*/  MOV R89, R238 ;  /* 0x000000ee00597202 */ /* 0x000fca0000000f00 */
[----:B------:R-:W3:Y:S01]  /*e3f0*/  MUFU.EX2 R82, R153 ;  /* 0x0000009900527308 */ /* 0x000ee20000000800 */
[----:B-1----:R-:W-:-:S07]  /*e400*/  F2FP.BF16.PACK_AB R4, R242, R208 ;  /* 0x000000d0f204723e */ /* 0x002fce00000010ff */
[----:B------:R-:W1:Y:S01]  /*e410*/  MUFU.EX2 R81, R140 ;  /* 0x0000008c00517308 */ /* 0x000e620000000800 */
[----:B----4-:R-:W-:Y:S02]  /*e420*/  F2FP.BF16.PACK_AB R5, R248, R224 ;  /* 0x000000e0f805723e */ /* 0x010fe400000010ff */
[----:B------:R-:W-:Y:S02]  /*e430*/  F2FP.BF16.PACK_AB R6, R80, R129 ;  /* 0x000000815006723e */ /* 0x000fe400000010ff */
[----:B--2---:R-:W-:-:S03]  /*e440*/  F2FP.BF16.PACK_AB R7, R211, R131 ;  /* 0x00000083d307723e */ /* 0x004fc600000010ff */
[----:B------:R-:W-:Y:S01]  /*e450*/  MUFU.EX2 R209, R152 ;  /* 0x0000009800d17308 */ /* 0x000fe20000000800 */
[----:B------:R-:W-:-:S07]  /*e460*/  FADD.FTZ R2, R89, R2 ;  /* 0x0000000259027221 */ /* 0x000fce0000010000 */
[----:B------:R-:W-:Y:S01]  /*e470*/  MUFU.EX2 R147, R147 ;  /* 0x0000009300937308 */ /* 0x000fe20000000800 */
[----:B------:R-:W-:-:S07]  /*e480*/  FADD.FTZ R0, R90, R0 ;  /* 0x000000005a007221 */ /* 0x000fce0000010000 */
[----:B------:R-:W-:Y:S08]  /*e490*/  MUFU.EX2 R238, R146 ;  /* 0x0000009200ee7308 */ /* 0x000ff00000000800 */
[----:B------:R-:W-:Y:S08]  /*e4a0*/  MUFU.EX2 R152, R143 ;  /* 0x0000008f00987308 */ /* 0x000ff00000000800 */
[----:B------:R-:W2:Y:S08]  /*e4b0*/  MUFU.EX2 R153, R142 ;  /* 0x0000008e00997308 */ /* 0x000eb00000000800 */
[----:B------:R-:W4:Y:S01]  /*e4c0*/  MUFU.EX2 R141, R141 ;  /* 0x0000008d008d7308 */ /* 0x000f220000000800 */
[----:B------:R-:W-:Y:S01]  /*e4d0*/  HMMA.16816.F32.BF16 R124, R4, R16, R108 ;  /* 0x00000010047c723c */ /* 0x000fe2000004186c */
[----:B------:R-:W-:Y:S01]  /*e4e0*/  FADD.FTZ R2, R187, R2 ;  /* 0x00000002bb027221 */ /* 0x000fe20000010000 */
[----:B---3--:R-:W-:Y:S01]  /*e4f0*/  MOV R187, R82 ;  /* 0x0000005200bb7202 */ /* 0x008fe20000000f00 */
[----:B------:R-:W-:Y:S01]  /*e500*/  FADD.FTZ R0, R186, R0 ;  /* 0x00000000ba007221 */ /* 0x000fe20000010000 */
[----:B-1----:R-:W-:-:S04]  /*e510*/  MOV R186, R81 ;  /* 0x0000005100ba7202 */ /* 0x002fc80000000f00 */
[C---:B------:R-:W-:Y:S08]  /*e520*/  HMMA.16816.F32.BF16 R120, R4.reuse, R18, R100 ;  /* 0x000000120478723c */ /* 0x040ff00000041864 */
[C---:B------:R-:W-:Y:S08]  /*e530*/  HMMA.16816.F32.BF16 R112, R4.reuse, R12, R84 ;  /* 0x0000000c0470723c */ /* 0x040ff00000041854 */
[C---:B------:R-:W-:Y:S08]  /*e540*/  HMMA.16816.F32.BF16 R108, R4.reuse, R14, R72 ;  /* 0x0000000e046c723c */ /* 0x040ff00000041848 */
[C---:B------:R-:W-:Y:S08]  /*e550*/  HMMA.16816.F32.BF16 R104, R4.reuse, R8, R68 ;  /* 0x000000080468723c */ /* 0x040ff00000041844 */
[C---:B------:R-:W-:Y:S08]  /*e560*/  HMMA.16816.F32.BF16 R100, R4.reuse, R10, R64 ;  /* 0x0000000a0464723c */ /* 0x040ff00000041840 */
[C---:B------:R-:W-:Y:S08]  /*e570*/  HMMA.16816.F32.BF16 R96, R4.reuse, R24, R60 ;  /* 0x000000180460723c */ /* 0x040ff0000004183c */
[----:B------:R-:W-:Y:S07]  /*e580*/  HMMA.16816.F32.BF16 R92, R4, R26, R48 ;  /* 0x0000001a045c723c */ /* 0x000fee0000041830 */
[----:B------:R-:W-:Y:S01]  /*e590*/  FADD.FTZ R4, R130, R116 ;  /* 0x0000007482047221 */ /* 0x000fe20000010000 */
[----:B--2---:R-:W-:-:S02]  /*e5a0*/  F2FP.BF16.PACK_AB R5, R153, R152 ;  /* 0x000000989905723e */ /* 0x004fc400000010ff */
[----:B------:R-:W-:Y:S01]  /*e5b0*/  F2FP.BF16.PACK_AB R6, R238, R147 ;  /* 0x00000093ee06723e */ /* 0x000fe200000010ff */
[----:B------:R-:W-:Y:S01]  /*e5c0*/  FADD.FTZ R132, R91, R4 ;  /* 0x000000045b847221 */ /* 0x000fe20000010000 */
[----:B------:R-:W-:Y:S02]  /*e5d0*/  F2FP.BF16.PACK_AB R4, R209, R187 ;  /* 0x000000bbd104723e */ /* 0x000fe400000010ff */
[----:B----4-:R-:W-:Y:S01]  /*e5e0*/  F2FP.BF16.PACK_AB R7, R186, R141 ;  /* 0x0000008dba07723e */ /* 0x010fe200000010ff */
[----:B------:R-:W-:Y:S01]  /*e5f0*/  FADD.FTZ R3, R88, R3 ;  /* 0x0000000358037221 */ /* 0x000fe20000010000 */
        /* <DEDUP_REMOVED lines=9> */
[----:B------:R-:W-:-:S05]  /*e690*/  MOV R72, R119 ;  /* 0x0000007700487202 */ /* 0x000fca0000000f00 */
[C---:B------:R-:W-:Y:S08]  /*e6a0*/  HMMA.16816.F32.BF16 R128, R4.reuse, R16, R56 ;  /* 0x000000100480723c */ /* 0x040ff00000041838 */
[C---:B------:R-:W-:Y:S01]  /*e6b0*/  HMMA.16816.F32.BF16 R116, R4.reuse, R18, R52 ;  /* 0x000000120474723c */ /* 0x040fe20000041834 */
[----:B------:R-:W-:Y:S07]  /*e6c0*/  LDSM.16.MT88.4 R16, [R218+0xa000] ;  /* 0x00a00000da10783b */ /* 0x000fee0000004200 */
[C---:B------:R-:W-:Y:S01]  /*e6d0*/  HMMA.16816.F32.BF16 R80, R4.reuse, R14, R36 ;  /* 0x0000000e0450723c */ /* 0x040fe20000041824 */
[----:B------:R-:W1:Y:S07]  /*e6e0*/  LDSM.16.MT88.4 R12, [R216+0xa000] ;  /* 0x00a00000d80c783b */ /* 0x000e6e0000004200 */
[C---:B------:R-:W-:Y:S08]  /*e6f0*/  HMMA.16816.F32.BF16 R32, R4.reuse, R8, R32 ;  /* 0x000000080420723c */ /* 0x040ff00000041820 */
[C---:B------:R-:W-:Y:S01]  /*e700*/  HMMA.16816.F32.BF16 R84, R4.reuse, R10, R20 ;  /* 0x0000000a0454723c */ /* 0x040fe20000041814 */
[----:B------:R-:W2:Y:S04]  /*e710*/  LDSM.16.MT88.4 R8, [R219+0xa000] ;  /* 0x00a00000db08783b */ /* 0x000ea80000004200 */
[----:B------:R-:W3:Y:S01]  /*e720*/  LDSM.16.MT88.4 R20, [R217+0xa000] ;  /* 0x00a00000d914783b */ /* 0x000ee20000004200 */
[----:B------:R-:W4:Y:S08]  /*e730*/  MUFU.EX2 R50, R144 ;  /* 0x0000009000327308 */ /* 0x000f300000000800 */
[----:B------:R-:W-:Y:S08]  /*e740*/  MUFU.EX2 R48, R135 ;  /* 0x0000008700307308 */ /* 0x000ff00000000800 */
[----:B------:R4:W1:Y:S08]  /*e750*/  MUFU.EX2 R49, R134 ;  /* 0x0000008600317308 */ /* 0x0008700000000800 */
[----:B------:R-:W1:Y:S08]  /*e760*/  MUFU.EX2 R136, R136 ;  /* 0x0000008800887308 */ /* 0x000e700000000800 */
[----:B------:R-:W-:Y:S08]  /*e770*/  MUFU.EX2 R39, R145 ;  /* 0x0000009100277308 */ /* 0x000ff00000000800 */
[----:B------:R-:W1:Y:S08]  /*e780*/  MUFU.EX2 R207, R207 ;  /* 0x000000cf00cf7308 */ /* 0x000e700000000800 */
[----:B------:R-:W-:Y:S08]  /*e790*/  MUFU.EX2 R206, R206 ;  /* 0x000000ce00ce7308 */ /* 0x000ff00000000800 */
[----:B------:R-:W2:Y:S01]  /*e7a0*/  MUFU.EX2 R205, R205 ;  /* 0x000000cd00cd7308 */ /* 0x000ea20000000800 */
[----:B------:R-:W-:Y:S01]  /*e7b0*/  HMMA.16816.F32.BF16 R76, R4, R24, R28 ;  /* 0x00000018044c723c */ /* 0x000fe2000004181c */
[----:B----4-:R-:W-:Y:S01]  /*e7c0*/  IMAD.MOV.U32 R134, RZ, RZ, R50 ;  /* 0x000000ffff867224 */ /* 0x010fe200078e0032 */
[----:B------:R-:W-:Y:S01]  /*e7d0*/  MOV R140, R244 ;  /* 0x000000f4008c7202 */ /* 0x000fe20000000f00 */
[----:B------:R-:W-:Y:S01]  /*e7e0*/  IMAD.MOV.U32 R135, RZ, RZ, R240 ;  /* 0x000000ffff877224 */ /* 0x000fe200078e00f0 */
[----:B------:R-:W-:-:S02]  /*e7f0*/  MOV R38, R241 ;  /* 0x000000f100267202 */ /* 0x000fc40000000f00 */
[----:B------:R-:W-:Y:S01]  /*e800*/  MOV R144, R238 ;  /* 0x000000ee00907202 */ /* 0x000fe20000000f00 */
[----:B------:R-:W-:Y:S01]  /*e810*/  IMAD.MOV.U32 R24, RZ, RZ, R245 ;  /* 0x000000ffff187224 */ /* 0x000fe200078e00f5 */
[----:B------:R-:W-:Y:S01]  /*e820*/  MOV R28, R141 ;  /* 0x0000008d001c7202 */ /* 0x000fe20000000f00 */
[----:B------:R-:W-:Y:S01]  /*e830*/  IMAD.MOV.U32 R141, RZ, RZ, R243 ;  /* 0x000000ffff8d7224 */ /* 0x000fe200078e00f3 */
[----:B-1----:R-:W-:Y:S01]  /*e840*/  MOV R30, R49 ;  /* 0x00000031001e7202 */ /* 0x002fe20000000f00 */
[----:B------:R-:W-:Y:S01]  /*e850*/  MUFU.EX2 R241, R169 ;  /* 0x000000a900f17308 */ /* 0x000fe20000000800 */
[----:B------:R-:W-:Y:S02]  /*e860*/  MOV R31, R48 ;  /* 0x00000030001f7202 */ /* 0x000fe40000000f00 */
[----:B------:R-:W-:Y:S02]  /*e870*/  MOV R25, R249 ;  /* 0x000000f900197202 */ /* 0x000fe40000000f00 */
[----:B------:R-:W-:Y:S01]  /*e880*/  MOV R36, R246 ;  /* 0x000000f600247202 */ /* 0x000fe20000000f00 */
[----:B------:R-:W-:Y:S02]  /*e890*/  HMMA.16816.F32.BF16 R44, R4, R26, R44 ;  /* 0x0000001a042c723c */ /* 0x000fe4000004182c */
[----:B------:R-:W-:Y:S05]  /*e8a0*/  MUFU.EX2 R244, R168 ;  /* 0x000000a800f47308 */ /* 0x000fea0000000800 */
[----:B------:R-:W-:-:S03]  /*e8b0*/  F2FP.BF16.PACK_AB R4, R31, R136 ;  /* 0x000000881f04723e */ /* 0x000fc600000010ff */
[----:B------:R-:W-:Y:S01]  /*e8c0*/  MUFU.EX2 R246, R167 ;  /* 0x000000a700f67308 */ /* 0x000fe20000000800 */
[----:B------:R-:W-:Y:S02]  /*e8d0*/  F2FP.BF16.PACK_AB R5, R207, R30 ;  /* 0x0000001ecf05723e */ /* 0x000fe400000010ff */
[----:B------:R-:W-:Y:S02]  /*e8e0*/  F2FP.BF16.PACK_AB R6, R39, R134 ;  /* 0x000000862706723e */ /* 0x000fe400000010ff */
[----:B--2---:R-:W-:-:S03]  /*e8f0*/  F2FP.BF16.PACK_AB R7, R205, R206 ;  /* 0x000000cecd07723e */ /* 0x004fc600000010ff */
[----:B------:R-:W-:Y:S08]  /*e900*/  MUFU.EX2 R249, R166 ;  /* 0x000000a600f97308 */ /* 0x000ff00000000800 */
[----:B------:R-:W-:Y:S08]  /*e910*/  MUFU.EX2 R238, R165 ;  /* 0x000000a500ee7308 */ /* 0x000ff00000000800 */
[----:B------:R-:W1:Y:S08]  /*e920*/  MUFU.EX2 R240, R164 ;  /* 0x000000a400f07308 */ /* 0x000e700000000800 */
[----:B------:R-:W-:Y:S08]  /*e930*/  MUFU.EX2 R243, R163 ;  /* 0x000000a300f37308 */ /* 0x000ff00000000800 */
[----:B------:R-:W2:Y:S01]  /*e940*/  MUFU.EX2 R245, R162 ;  /* 0x000000a200f57308 */ /* 0x000ea20000000800 */
        /* <DEDUP_REMOVED lines=9> */
[----:B------:R-:W-:-:S07]  /*e9e0*/  MOV R142, R75 ;  /* 0x0000004b008e7202 */ /* 0x000fce0000000f00 */
[C---:B------:R-:W-:Y:S08]  /*e9f0*/  HMMA.16816.F32.BF16 R72, R4.reuse, R12, R124 ;  /* 0x0000000c0448723c */ /* 0x040ff0000004187c */
[C---:B------:R-:W-:Y:S08]  /*ea00*/  HMMA.16816.F32.BF16 R64, R4.reuse, R8, R112 ;  /* 0x000000080440723c */ /* 0x040ff00000041870 */
[C---:B------:R-:W-:Y:S08]  /*ea10*/  HMMA.16816.F32.BF16 R60, R4.reuse, R10, R108 ;  /* 0x0000000a043c723c */ /* 0x040ff0000004186c */
[C---:B---3--:R-:W-:Y:S08]  /*ea20*/  HMMA.16816.F32.BF16 R56, R4.reuse, R20, R104 ;  /* 0x000000140438723c */ /* 0x048ff00000041868 */
[C---:B------:R-:W-:Y:S08]  /*ea30*/  HMMA.16816.F32.BF16 R52, R4.reuse, R22, R100 ;  /* 0x000000160434723c */ /* 0x040ff00000041864 */
[C---:B------:R-:W-:Y:S08]  /*ea40*/  HMMA.16816.F32.BF16 R48, R4.reuse, R16, R96 ;  /* 0x000000100430723c */ /* 0x040ff00000041860 */
[----:B------:R-:W-:Y:S07]  /*ea50*/  HMMA.16816.F32.BF16 R40, R4, R18, R92 ;  /* 0x000000120428723c */ /* 0x000fee000004185c */
[----:B------:R-:W-:Y:S01]  /*ea60*/  FADD.FTZ R4, R135, R132 ;  /* 0x0000008487047221 */ /* 0x000fe20000010000 */
[----:B-1----:R-:W-:-:S02]  /*ea70*/  F2FP.BF16.PACK_AB R5, R240, R238 ;  /* 0x000000eef005723e */ /* 0x002fc400000010ff */
[----:B------:R-:W-:Y:S01]  /*ea80*/  F2FP.BF16.PACK_AB R6, R249, R246 ;  /* 0x000000f6f906723e */ /* 0x000fe200000010ff */
[----:B------:R-:W-:Y:S01]  /*ea90*/  FADD.FTZ R36, R36, R4 ;  /* 0x0000000424247221 */ /* 0x000fe20000010000 */
[----:B------:R-:W-:Y:S02]  /*eaa0*/  F2FP.BF16.PACK_AB R4, R244, R241 ;  /* 0x000000f1f404723e */ /* 0x000fe400000010ff */
[----:B--2---:R-:W-:Y:S01]  /*eab0*/  F2FP.BF16.PACK_AB R7, R245, R243 ;  /* 0x000000f3f507723e */ /* 0x004fe200000010ff */
[----:B------:R-:W-:Y:S01]  /*eac0*/  FADD.FTZ R3, R24, R3 ;  /* 0x0000000318037221 */ /* 0x000fe20000010000 */
[----:B------:R-:W-:Y:S01]  /*ead0*/  MOV R126, R29 ;  /* 0x0000001d007e7202 */ /* 0x000fe20000000f00 */
[----:B------:R-:W-:Y:S01]  /*eae0*/  IMAD.MOV.U32 R127, RZ, RZ, R28 ;  /* 0x000000ffff7f7224 */ /* 0x000fe200078e001c */
[----:B------:R-:W-:-:S03]  /*eaf0*/  MOV R125, R30 ;  /* 0x0000001e007d7202 */ /* 0x000fc60000000f00 */
[C---:B------:R-:W-:Y:S01]  /*eb00*/  HMMA.16816.F32.BF16 R92, R4.reuse, R12, R128 ;  /* 0x0000000c045c723c */ /* 0x040fe20000041880 */
[----:B------:R-:W-:Y:S02]  /*eb10*/  FADD.FTZ R3, R25, R3 ;  /* 0x0000000319037221 */ /* 0x000fe40000010000 */
[----:B------:R-:W-:Y:S01]  /*eb20*/  IMAD.MOV.U32 R124, RZ, RZ, R31 ;  /* 0x000000ffff7c7224 */ /* 0x000fe200078e001f */
[----:B------:R-:W-:Y:S04]  /*eb30*/  LDSM.16.MT88.4 R24, [R219+0xa800] ;  /* 0x00a80000db18783b */ /* 0x000fe80000004200 */
[C---:B------:R-:W-:Y:S01]  /*eb40*/  HMMA.16816.F32.BF16 R12, R4.reuse, R14, R116 ;  /* 0x0000000e040c723c */ /* 0x040fe20000041874 */
[----:B------:R-:W-:Y:S07]  /*eb50*/  LDSM.16.MT88.4 R28, [R218+0xa800] ;  /* 0x00a80000da1c783b */ /* 0x000fee0000004200 */
[C---:B------:R-:W-:Y:S08]  /*eb60*/  HMMA.16816.F32.BF16 R108, R4.reuse, R8, R88 ;  /* 0x00000008046c723c */ /* 0x040ff00000041858 */
[C---:B------:R-:W-:Y:S01]  /*eb70*/  HMMA.16816.F32.BF16 R120, R4.reuse, R10, R80 ;  /* 0x0000000a0478723c */ /* 0x040fe20000041850 */
[----:B------:R-:W1:Y:S07]  /*eb80*/  LDSM.16.MT88.4 R8, [R216+0xa800] ;  /* 0x00a80000d808783b */ /* 0x000e6e0000004200 */
[----:B------:R-:W-:Y:S01]  /*eb90*/  HMMA.16816.F32.BF16 R116, R4, R20, R32 ;  /* 0x000000140474723c */ /* 0x000fe20000041820 */
[----:B------:R-:W2:Y:S01]  /*eba0*/  LDSM.16.MT88.4 R32, [R217+0xa800] ;  /* 0x00a80000d920783b */ /* 0x000ea20000004200 */
[----:B------:R-:W-:Y:S01]  /*ebb0*/  MOV R135, R248 ;  /* 0x000000f800877202 */ /* 0x000fe20000000f00 */
[----:B------:R-:W-:Y:S01]  /*ebc0*/  FADD.FTZ R2, R213, R2 ;  /* 0x00000002d5027221 */ /* 0x000fe20000010000 */
[----:B------:R3:W-:Y:S01]  /*ebd0*/  MUFU.EX2 R248, R156 ;  /* 0x0000009c00f87308 */ /* 0x0007e20000000800 */
[----:B------:R-:W-:Y:S01]  /*ebe0*/  FADD.FTZ R0, R210, R0 ;  /* 0x00000000d2007221 */ /* 0x000fe20000010000 */
[----:B------:R-:W-:Y:S01]  /*ebf0*/  MOV R163, R242 ;  /* 0x000000f200a37202 */ /* 0x000fe20000000f00 */
[----:B------:R-:W-:Y:S01]  /*ec00*/  IMAD.MOV.U32 R164, RZ, RZ, R135 ;  /* 0x000000ffffa47224 */ /* 0x000fe200078e0087 */
[----:B------:R-:W-:Y:S01]  /*ec10*/  MOV R135, R211 ;  /* 0x000000d300877202 */ /* 0x000fe20000000f00 */
[----:B------:R-:W-:-:S02]  /*ec20*/  IMAD.MOV.U32 R162, RZ, RZ, R236 ;  /* 0x000000ffffa27224 */ /* 0x000fc400078e00ec */
[----:B------:R-:W-:Y:S01]  /*ec30*/  FADD.FTZ R2, R212, R2 ;  /* 0x00000002d4027221 */ /* 0x000fe20000010000 */
[----:B------:R-:W4:Y:S01]  /*ec40*/  MUFU.EX2 R242, R157 ;  /* 0x0000009d00f27308 */ /* 0x000f220000000800 */
[----:B---3--:R-:W-:-:S07]  /*ec50*/  MOV R156, R239 ;  /* 0x000000ef009c7202 */ /* 0x008fce0000000f00 */
[----:B------:R-:W-:Y:S08]  /*ec60*/  MUFU.EX2 R236, R161 ;  /* 0x000000a100ec7308 */ /* 0x000ff00000000800 */
[----:B------:R-:W-:Y:S08]  /*ec70*/  MUFU.EX2 R239, R159 ;  /* 0x0000009f00ef7308 */ /* 0x000ff00000000800 */
[----:B------:R-:W-:Y:S08]  /*ec80*/  MUFU.EX2 R213, R154 ;  /* 0x0000009a00d57308 */ /* 0x000ff00000000800 */
[----:B------:R-:W3:Y:S08]  /*ec90*/  MUFU.EX2 R212, R155 ;  /* 0x0000009b00d47308 */ /* 0x000ef00000000800 */
[----:B------:R-:W-:Y:S08]  /*eca0*/  MUFU.EX2 R211, R158 ;  /* 0x0000009e00d37308 */ /* 0x000ff00000000800 */
[----:B------:R-:W1:Y:S01]  /*ecb0*/  MUFU.EX2 R210, R160 ;  /* 0x000000a000d27308 */ /* 0x000e620000000800 */
[----:B------:R-:W-:Y:S01]  /*ecc0*/  MOV R168, R134 ;  /* 0x0000008600a87202 */ /* 0x000fe20000000f00 */
[----:B------:R-:W-:Y:S01]  /*ecd0*/  IMAD.MOV.U32 R167, RZ, RZ, R206 ;  /* 0x000000ffffa77224 */ /* 0x000fe200078e00ce */
[----:B------:R-:W-:Y:S01]  /*ece0*/  MOV R166, R39 ;  /* 0x0000002700a67202 */ /* 0x000fe20000000f00 */
[----:B------:R-:W-:Y:S01]  /*ecf0*/  HMMA.16816.F32.BF16 R112, R4, R22, R84 ;  /* 0x000000160470723c */ /* 0x000fe20000041854 */
[----:B------:R-:W-:Y:S01]  /*ed00*/  MOV R169, R207 ;  /* 0x000000cf00a97202 */ /* 0x000fe20000000f00 */
[----:B------:R-:W2:Y:S01]  /*ed10*/  LDSM.16.MT88.4 R20, [R216+0xb000] ;  /* 0x00b00000d814783b */ /* 0x000ea20000004200 */
[----:B------:R-:W-:Y:S01]  /*ed20*/  MOV R165, R205 ;  /* 0x000000cd00a57202 */ /* 0x000fe20000000f00 */
[----:B------:R-:W-:Y:S01]  /*ed30*/  MUFU.EX2 R207, R184 ;  /* 0x000000b800cf7308 */ /* 0x000fe20000000800 */
[----:B------:R-:W-:-:S02]  /*ed40*/  MOV R134, R209 ;  /* 0x000000d100867202 */ /* 0x000fc40000000f00 */
[----:B------:R-:W-:Y:S01]  /*ed50*/  MOV R39, R208 ;  /* 0x000000d000277202 */ /* 0x000fe20000000f00 */
[C---:B------:R-:W-:Y:S04]  /*ed60*/  HMMA.16816.F32.BF16 R104, R4.reuse, R16, R76 ;  /* 0x000000100468723c */ /* 0x040fe8000004184c */
[----:B------:R-:W-:Y:S04]  /*ed70*/  MUFU.EX2 R209, R182 ;  /* 0x000000b600d17308 */ /* 0x000fe80000000800 */
[----:B------:R-:W-:Y:S01]  /*ed80*/  HMMA.16816.F32.BF16 R96, R4, R18, R44 ;  /* 0x000000120460723c */ /* 0x000fe2000004182c */
[----:B------:R-:W2:Y:S03]  /*ed90*/  LDSM.16.MT88.4 R16, [R219+0xb000] ;  /* 0x00b00000db10783b */ /* 0x000ea60000004200 */
[----:B------:R-:W-:Y:S03]  /*eda0*/  MUFU.EX2 R208, R183 ;  /* 0x000000b700d07308 */ /* 0x000fe60000000800 */
[----:B----4-:R-:W-:-:S02]  /*edb0*/  F2FP.BF16.PACK_AB R4, R242, R248 ;  /* 0x000000f8f204723e */ /* 0x010fc400000010ff */
[----:B---3--:R-:W-:Y:S02]  /*edc0*/  F2FP.BF16.PACK_AB R5, R212, R213 ;  /* 0x000000d5d405723e */ /* 0x008fe400000010ff */
[----:B------:R-:W-:Y:S01]  /*edd0*/  F2FP.BF16.PACK_AB R6, R236, R239 ;  /* 0x000000efec06723e */ /* 0x000fe200000010ff */
[----:B------:R-:W-:Y:S01]  /*ede0*/  MUFU.EX2 R206, R185 ;  /* 0x000000b900ce7308 */ /* 0x000fe20000000800 */
[----:B-1----:R-:W-:-:S07]  /*edf0*/  F2FP.BF16.PACK_AB R7, R210, R211 ;  /* 0x000000d3d207723e */ /* 0x002fce00000010ff */
[----:B------:R-:W-:Y:S08]  /*ee00*/  MUFU.EX2 R205, R178 ;  /* 0x000000b200cd7308 */ /* 0x000ff00000000800 */
[----:B------:R-:W1:Y:S08]  /*ee10*/  MUFU.EX2 R132, R179 ;  /* 0x000000b300847308 */ /* 0x000e700000000800 */
[----:B------:R-:W-:Y:S08]  /*ee20*/  MUFU.EX2 R131, R180 ;  /* 0x000000b400837308 */ /* 0x000ff00000000800 */
[----:B------:R-:W3:Y:S01]  /*ee30*/  MUFU.EX2 R130, R181 ;  /* 0x000000b500827308 */ /* 0x000ee20000000800 */
[C---:B------:R-:W-:Y:S08]  /*ee40*/  HMMA.16816.F32.BF16 R100, R4.reuse, R8, R72 ;  /* 0x000000080464723c */ /* 0x040ff00000041848 */
[C---:B------:R-:W-:Y:S08]  /*ee50*/  HMMA.16816.F32.BF16 R88, R4.reuse, R10, R68 ;  /* 0x0000000a0458723c */ /* 0x040ff00000041844 */
[C---:B--2---:R-:W-:Y:S08]  /*ee60*/  HMMA.16816.F32.BF16 R72, R4.reuse, R34, R52 ;  /* 0x000000220448723c */ /* 0x044ff00000041834 */
        /* <DEDUP_REMOVED lines=10> */
[----:B---3--:R-:W-:Y:S01]  /*ef10*/  F2FP.BF16.PACK_AB R7, R130, R131 ;  /* 0x000000838207723e */ /* 0x008fe200000010ff */
[----:B------:R-:W-:-:S06]  /*ef20*/  FADD.FTZ R0, R203, R0 ;  /* 0x00000000cb007221 */ /* 0x000fcc0000010000 */
[----:B------:R-:W-:Y:S01]  /*ef30*/  HMMA.16816.F32.BF16 R60, R4, R8, R92 ;  /* 0x00000008043c723c */ /* 0x000fe2000004185c */
[----:B------:R-:W-:-:S07]  /*ef40*/  MOV R203, R162 ;  /* 0x000000a200cb7202 */ /* 0x000fce0000000f00 */
[----:B------:R-:W-:Y:S01]  /*ef50*/  HMMA.16816.F32.BF16 R56, R4, R10, R12 ;  /* 0x0000000a0438723c */ /* 0x000fe2000004180c */
[----:B------:R-:W1:Y:S04]  /*ef60*/  LDSM.16.MT88.4 R12, [R217+0xb000] ;  /* 0x00b00000d90c783b */ /* 0x000e680000004200 */
[----:B------:R-:W2:Y:S01]  /*ef70*/  LDSM.16.MT88.4 R8, [R218+0xb000] ;  /* 0x00b00000da08783b */ /* 0x000ea20000004200 */
[----:B------:R-:W-:Y:S01]  /*ef80*/  IMAD.MOV.U32 R156, RZ, RZ, R163 ;  /* 0x000000ffff9c7224 */ /* 0x000fe200078e00a3 */
[----:B------:R-:W-:Y:S02]  /*ef90*/  MOV R162, R164 ;  /* 0x000000a400a27202 */ /* 0x000fe40000000f00 */
[----:B------:R-:W-:Y:S01]  /*efa0*/  MOV R163, R165 ;  /* 0x000000a500a37202 */ /* 0x000fe20000000f00 */
[----:B------:R-:W-:Y:S01]  /*efb0*/  IMAD.MOV.U32 R165, RZ, RZ, R167 ;  /* 0x000000ffffa57224 */ /* 0x000fe200078e00a7 */
[----:B------:R-:W-:-:S02]  /*efc0*/  MOV R164, R166 ;  /* 0x000000a600a47202 */ /* 0x000fc40000000f00 */
[----:B------:R-:W-:Y:S02]  /*efd0*/  MOV R166, R168 ;  /* 0x000000a800a67202 */ /* 0x000fe40000000f00 */
[----:B------:R-:W-:Y:S01]  /*efe0*/  MOV R167, R169 ;  /* 0x000000a900a77202 */ /* 0x000fe20000000f00 */
[----:B------:R-:W-:Y:S01]  /*eff0*/  IMAD.MOV.U32 R169, RZ, RZ, R125 ;  /* 0x000000ffffa97224 */ /* 0x000fe200078e007d */
[----:B------:R-:W-:Y:S02]  /*f000*/  MOV R168, R124 ;  /* 0x0000007c00a87202 */ /* 0x000fe40000000f00 */
[----:B------:R-:W-:Y:S01]  /*f010*/  MOV R124, R126 ;  /* 0x0000007e007c7202 */ /* 0x000fe20000000f00 */
[----:B------:R-:W-:Y:S01]  /*f020*/  FADD.FTZ R3, R203, R3 ;  /* 0x00000003cb037221 */ /* 0x000fe20000010000 */
[----:B------:R-:W-:Y:S02]  /*f030*/  MOV R125, R127 ;  /* 0x0000007f007d7202 */ /* 0x000fe40000000f00 */
[----:B------:R-:W-:Y:S01]  /*f040*/  MOV R126, R145 ;  /* 0x00000091007e7202 */ /* 0x000fe20000000f00 */
[----:B------:R-:W-:Y:S01]  /*f050*/  IMAD.MOV.U32 R157, RZ, RZ, R162 ;  /* 0x000000ffff9d7224 */ /* 0x000fe200078e00a2 */
[----:B------:R-:W-:-:S02]  /*f060*/  MOV R159, R156 ;  /* 0x0000009c009f7202 */ /* 0x000fc40000000f00 */
[----:B------:R-:W-:Y:S01]  /*f070*/  MOV R203, R163 ;  /* 0x000000a300cb7202 */ /* 0x000fe20000000f00 */
[----:B------:R-:W-:Y:S01]  /*f080*/  IMAD.MOV.U32 R163, RZ, RZ, R166 ;  /* 0x000000ffffa37224 */ /* 0x000fe200078e00a6 */
[----:B------:R-:W-:Y:S02]  /*f090*/  MOV R156, R164 ;  /* 0x000000a4009c7202 */ /* 0x000fe40000000f00 */
[----:B------:R-:W-:Y:S01]  /*f0a0*/  MOV R162, R165 ;  /* 0x000000a500a27202 */ /* 0x000fe20000000f00 */
[----:B------:R-:W-:Y:S01]  /*f0b0*/  HMMA.16816.F32.BF16 R48, R4, R24, R108 ;  /* 0x000000180430723c */ /* 0x000fe2000004186c */
[----:B------:R-:W-:Y:S01]  /*f0c0*/  MOV R164, R167 ;  /* 0x000000a700a47202 */ /* 0x000fe20000000f00 */
[----:B------:R-:W-:Y:S01]  /*f0d0*/  IMAD.MOV.U32 R167, RZ, RZ, R124 ;  /* 0x000000ffffa77224 */ /* 0x000fe200078e007c */
[----:B------:R-:W-:Y:S02]  /*f0e0*/  MOV R165, R168 ;  /* 0x000000a800a57202 */ /* 0x000fe40000000f00 */
[----:B------:R-:W-:Y:S01]  /*f0f0*/  MOV R166, R169 ;  /* 0x000000a900a67202 */ /* 0x000fe20000000f00 */
[----:B------:R-:W-:Y:S01]  /*f100*/  MUFU.EX2 R129, R172 ;  /* 0x000000ac00817308 */ /* 0x000fe20000000800 */
[----:B------:R-:W-:-:S02]  /*f110*/  MOV R168, R125 ;  /* 0x0000007d00a87202 */ /* 0x000fc40000000f00 */
[----:B------:R-:W-:-:S05]  /*f120*/  MOV R169, R126 ;  /* 0x0000007e00a97202 */ /* 0x000fca0000000f00 */
[----:B------:R-:W3:Y:S01]  /*f130*/  MUFU.EX2 R128, R173 ;  /* 0x000000ad00807308 */ /* 0x000ee20000000800 */
[----:B------:R-:W-:-:S07]  /*f140*/  IMAD.MOV.U32 R145, RZ, RZ, R37 ;  /* 0x000000ffff917224 */ /* 0x000fce00078e0025 */
[----:B------:R-:W-:Y:S08]  /*f150*/  MUFU.EX2 R127, R174 ;  /* 0x000000ae007f7308 */ /* 0x000ff00000000800 */
[----:B------:R-:W-:Y:S08]  /*f160*/  MUFU.EX2 R126, R176 ;  /* 0x000000b0007e7308 */ /* 0x000ff00000000800 */
[----:B------:R-:W-:Y:S08]  /*f170*/  MUFU.EX2 R125, R170 ;  /* 0x000000aa007d7308 */ /* 0x000ff00000000800 */
[----:B------:R-:W4:Y:S08]  /*f180*/  MUFU.EX2 R124, R171 ;  /* 0x000000ab007c7308 */ /* 0x000f300000000800 */
[----:B------:R-:W-:Y:S08]  /*f190*/  MUFU.EX2 R109, R175 ;  /* 0x000000af006d7308 */ /* 0x000ff00000000800 */
[----:B------:R-:W1:Y:S01]  /*f1a0*/  MUFU.EX2 R108, R177 ;  /* 0x000000b1006c7308 */ /* 0x000e620000000800 */
[----:B------:R-:W-:-:S02]  /*f1b0*/  MOV R37, R38 ;  /* 0x0000002600257202 */ /* 0x000fc40000000f00 */
[----:B------:R-:W-:Y:S02]  /*f1c0*/  MOV R38, R228 ;  /* 0x000000e400267202 */ /* 0x000fe40000000f00 */
[----:B------:R-:W-:Y:S01]  /*f1d0*/  MOV R161, R145 ;  /* 0x0000009100a17202 */ /* 0x000fe20000000f00 */
[----:B------:R-:W-:Y:S01]  /*f1e0*/  IMAD.MOV.U32 R154, RZ, RZ, R37 ;  /* 0x000000ffff9a7224 */ /* 0x000fe200078e0025 */
[----:B------:R-:W-:Y:S01]  /*f1f0*/  MOV R155, R38 ;  /* 0x00000026009b7202 */ /* 0x000fe20000000f00 */
[----:B------:R-:W-:Y:S01]  /*f200*/  HMMA.16816.F32.BF16 R64, R4, R28, R104 ;  /* 0x0000001c0440723c */ /* 0x000fe20000041868 */
[----:B------:R-:W-:Y:S02]  /*f210*/  MOV R145, R39 ;  /* 0x0000002700917202 */ /* 0x000fe40000000f00 */
[----:B------:R-:W-:-:S05]  /*f220*/  MOV R158, R225 ;  /* 0x000000e1009e7202 */ /* 0x000fca0000000f00 */
[----:B------:R-:W-:Y:S01]  /*f230*/  HMMA.16816.F32.BF16 R44, R4, R26, R120 ;  /* 0x0000001a042c723c */ /* 0x000fe20000041878 */
[----:B------:R-:W-:Y:S01]  /*f240*/  MUFU.EX2 R95, R237 ;  /* 0x000000ed005f7308 */ /* 0x000fe20000000800 */
[----:B------:R-:W-:-:S07]  /*f250*/  FADD.FTZ R2, R227, R2 ;  /* 0x00000002e3027221 */ /* 0x000fce0000010000 */
[----:B------:R-:W-:Y:S01]  /*f260*/  MUFU.EX2 R94, R235 ;  /* 0x000000eb005e7308 */ /* 0x000fe20000000800 */
[----:B------:R-:W-:Y:S01]  /*f270*/  HMMA.16816.F32.BF16 R36, R4, R32, R116 ;  /* 0x000000200424723c */ /* 0x000fe20000041874 */
[----:B------:R-:W-:-:S06]  /*f280*/  FADD.FTZ R0, R226, R0 ;  /* 0x00000000e2007221 */ /* 0x000fcc0000010000 */
[----:B------:R-:W-:Y:S01]  /*f290*/  MUFU.EX2 R93, R194 ;  /* 0x000000c2005d7308 */ /* 0x000fe20000000800 */
[C---:B------:R-:W-:Y:S07]  /*f2a0*/  HMMA.16816.F32.BF16 R32, R4.reuse, R34, R112 ;  /* 0x000000220420723c */ /* 0x040fee0000041870 */
[----:B------:R-:W1:Y:S01]  /*f2b0*/  MUFU.EX2 R92, R197 ;  /* 0x000000c5005c7308 */ /* 0x000e620000000800 */
[----:B------:R-:W-:Y:S07]  /*f2c0*/  HMMA.16816.F32.BF16 R28, R4, R30, R96 ;  /* 0x0000001e041c723c */ /* 0x000fee0000041860 */
[----:B------:R-:W-:Y:S01]  /*f2d0*/  MUFU.EX2 R43, R252 ;  /* 0x000000fc002b7308 */ /* 0x000fe20000000800 */
[----:B---3--:R-:W-:-:S07]  /*f2e0*/  F2FP.BF16.PACK_AB R4, R128, R129 ;  /* 0x000000818004723e */ /* 0x008fce00000010ff */
[----:B------:R-:W3:Y:S01]  /*f2f0*/  MUFU.EX2 R42, R247 ;  /* 0x000000f7002a7308 */ /* 0x000ee20000000800 */
[----:B----4-:R-:W-:Y:S01]  /*f300*/  F2FP.BF16.PACK_AB R5, R124, R125 ;  /* 0x0000007d7c05723e */ /* 0x010fe200000010ff */
[----:B------:R-:W-:Y:S01]  /*f310*/  IMAD.MOV.U32 R185, RZ, RZ, R220 ;  /* 0x000000ffffb97224 */ /* 0x000fe200078e00dc */
[----:B------:R-:W-:Y:S02]  /*f320*/  F2FP.BF16.PACK_AB R6, R126, R127 ;  /* 0x0000007f7e06723e */ /* 0x000fe400000010ff */
[----:B------:R-:W-:Y:S02]  /*f330*/  MOV R179, R150 ;  /* 0x0000009600b37202 */ /* 0x000fe40000000f00 */
[----:B------:R-:W-:Y:S02]  /*f340*/  MOV R183, R141 ;  /* 0x0000008d00b77202 */ /* 0x000fe40000000f00 */
[----:B------:R-:W-:Y:S02]  /*f350*/  MOV R182, R140 ;  /* 0x0000008c00b67202 */ /* 0x000fe40000000f00 */
[----:B------:R-:W-:-:S02]  /*f360*/  MOV R160, R187 ;  /* 0x000000bb00a07202 */ /* 0x000fc40000000f00 */
[----:B------:R-:W-:Y:S02]  /*f370*/  MOV R180, R149 ;  /* 0x0000009500b47202 */ /* 0x000fe40000000f00 */
[----:B------:R-:W-:Y:S02]  /*f380*/  MOV R184, R143 ;  /* 0x0000008f00b87202 */ /* 0x000fe40000000f00 */
[----:B------:R-:W-:Y:S01]  /*f390*/  MOV R178, R151 ;  /* 0x0000009700b27202 */ /* 0x000fe20000000f00 */
[----:B------:R-:W-:Y:S01]  /*f3a0*/  FADD.FTZ R3, R188, R3 ;  /* 0x00000003bc037221 */ /* 0x000fe20000010000 */
[----:B-1----:R-:W-:Y:S01]  /*f3b0*/  F2FP.BF16.PACK_AB R7, R108, R109 ;  /* 0x0000006d6c07723e */ /* 0x002fe200000010ff */
[----:B------:R-:W-:Y:S01]  /*f3c0*/  MUFU.EX2 R97, R200 ;  /* 0x000000c800617308 */ /* 0x000fe20000000800 */
[----:B------:R-:W-:Y:S01]  /*f3d0*/  FADD.FTZ R2, R215, R2 ;  /* 0x00000002d7027221 */ /* 0x000fe20000010000 */
[----:B------:R-:W-:Y:S01]  /*f3e0*/  MOV R173, R146 ;  /* 0x0000009200ad7202 */ /* 0x000fe20000000f00 */
[----:B------:R-:W-:Y:S01]  /*f3f0*/  IMAD.MOV.U32 R181, RZ, RZ, R148 ;  /* 0x000000ffffb57224 */ /* 0x000fe200078e0094 */
[----:B------:R-:W-:Y:S01]  /*f400*/  MOV R172, R147 ;  /* 0x0000009300ac7202 */ /* 0x000fe20000000f00 */
[----:B------:R1:W5:Y:S01]  /*f410*/  LDL.LU R228, [R1+0xf0] ;  /* 0x0000f00001e47983 */ /* 0x0003620000300800 */
[----:B------:R-:W-:Y:S02]  /*f420*/  HMMA.16816.F32.BF16 R100, R4, R20, R100 ;  /* 0x000000140464723c */ /* 0x000fe40000041864 */
[----:B------:R-:W4:Y:S01]  /*f430*/  MUFU.EX2 R96, R201 ;  /* 0x000000c900607308 */ /* 0x000f220000000800 */
[----:B------:R-:W-:Y:S01]  /*f440*/  FADD.FTZ R0, R214, R0 ;  /* 0x00000000d6007221 */ /* 0x000fe20000010000 */
[----:B------:R-:W-:Y:S01]  /*f450*/  MOV R190, R179 ;  /* 0x000000b300be7202 */ /* 0x000fe20000000f00 */
[----:B------:R-:W-:Y:S01]  /*f460*/  FADD.FTZ R3, R250, R3 ;  /* 0x00000003fa037221 */ /* 0x000fe20000010000 */
[----:B------:R-:W-:-:S02]  /*f470*/  MOV R119, R135 ;  /* 0x0000008700777202 */ /* 0x000fc40000000f00 */
[C---:B------:R-:W-:Y:S08]  /*f480*/  HMMA.16816.F32.BF16 R88, R4.reuse, R22, R88 ;  /* 0x000000160458723c */ /* 0x040ff00000041858 */
[C---:B------:R-:W-:Y:S08]  /*f490*/  HMMA.16816.F32.BF16 R84, R4.reuse, R16, R84 ;  /* 0x000000100454723c */ /* 0x040ff00000041854 */
[C---:B------:R-:W-:Y:S08]  /*f4a0*/  HMMA.16816.F32.BF16 R80, R4.reuse, R18, R80 ;  /* 0x000000120450723c */ /* 0x040ff00000041850 */
[C---:B------:R-:W-:Y:S08]  /*f4b0*/  HMMA.16816.F32.BF16 R76, R4.reuse, R12, R76 ;  /* 0x0000000c044c723c */ /* 0x040ff0000004184c */
[C---:B------:R-:W-:Y:S08]  /*f4c0*/  HMMA.16816.F32.BF16 R72, R4.reuse, R14, R72 ;  /* 0x0000000e0448723c */ /* 0x040ff00000041848 */
[C---:B--2---:R-:W-:Y:S08]  /*f4d0*/  HMMA.16816.F32.BF16 R68, R4.reuse, R8, R68 ;  /* 0x000000080444723c */ /* 0x044ff00000041844 */
[----:B------:R-:W-:Y:S01]  /*f4e0*/  HMMA.16816.F32.BF16 R52, R4, R10, R52 ;  /* 0x0000000a0434723c */ /* 0x000fe20000041834 */
[----:B------:R-:W-:Y:S01]  /*f4f0*/  IMAD.MOV.U32 R187, RZ, RZ, R142 ;  /* 0x000000ffffbb7224 */ /* 0x000fe200078e008e */
[----:B------:R-:W-:Y:S01]  /*f500*/  MOV R120, R136 ;  /* 0x0000008800787202 */ /* 0x000fe20000000f00 */
[----:B------:R-:W-:Y:S01]  /*f510*/  FADD.FTZ R0, R223, R0 ;  /* 0x00000000df007221 */ /* 0x000fe20000010000 */
[----:B------:R-:W-:Y:S01]  /*f520*/  MOV R179, R185 ;  /* 0x000000b900b37202 */ /* 0x000fe20000000f00 */
[----:B------:R-:W-:Y:S01]  /*f530*/  FADD.FTZ R3, R251, R3 ;  /* 0x00000003fb037221 */ /* 0x000fe20000010000 */
[----:B------:R-:W-:Y:S01]  /*f540*/  MUFU.EX2 R41, R192 ;  /* 0x000000c000297308 */ /* 0x000fe20000000800 */
[----:B------:R-:W-:Y:S01]  /*f550*/  FADD.FTZ R4, R158, R40 ;  /* 0x000000289e047221 */ /* 0x000fe20000010000 */
[----:B------:R-:W-:Y:S01]  /*f560*/  F2FP.BF16.PACK_AB R5, R92, R93 ;  /* 0x0000005d5c05723e */ /* 0x000fe200000010ff */
[----:B------:R-:W-:Y:S01]  /*f570*/  IMAD.MOV.U32 R158, RZ, RZ, R155 ;  /* 0x000000ffff9e7224 */ /* 0x000fe200078e009b */
[----:B------:R-:W-:Y:S01]  /*f580*/  MOV R155, R154 ;  /* 0x0000009a009b7202 */ /* 0x000fe20000000f00 */
[----:B------:R-:W2:Y:S01]  /*f590*/  LDSM.16.MT88.4 R148, [R216+0xb800] ;  /* 0x00b80000d894783b */ /* 0x000ea20000004200 */
[----:B------:R-:W-:-:S02]  /*f5a0*/  MOV R154, R161 ;  /* 0x000000a1009a7202 */ /* 0x000fc40000000f00 */
[----:B------:R-:W-:Y:S01]  /*f5b0*/  MOV R161, R134 ;  /* 0x0000008600a17202 */ /* 0x000fe20000000f00 */
[----:B------:R-:W-:Y:S01]  /*f5c0*/  IMAD.MOV.U32 R134, RZ, RZ, R224 ;  /* 0x000000ffff867224 */ /* 0x000fe200078e00e0 */
[----:B------:R-:W-:Y:S01]  /*f5d0*/  F2FP.BF16.PACK_AB R6, R94, R95 ;  /* 0x0000005f5e06723e */ /* 0x000fe200000010ff */
[----:B------:R-:W-:Y:S01]  /*f5e0*/  FADD.FTZ R2, R158, R2 ;  /* 0x000000029e027221 */ /* 0x000fe20000010000 */
[----:B------:R-:W-:Y:S01]  /*f5f0*/  MOV R158, R155 ;  /* 0x0000009b009e7202 */ /* 0x000fe20000000f00 */
[----:B------:R-:W-:Y:S01]  /*f600*/  MUFU.EX2 R25, R189 ;  /* 0x000000bd00197308 */ /* 0x000fe20000000800 */
[----:B------:R-:W-:Y:S01]  /*f610*/  MOV R155, R154 ;  /* 0x0000009a009b7202 */ /* 0x000fe20000000f00 */
[----:B------:R-:W-:Y:S01]  /*f620*/  LDSM.16.MT88.4 R140, [R217+0xb800] ;  /* 0x00b80000d98c783b */ /* 0x000fe20000004200 */
[----:B------:R-:W-:Y:S01]  /*f630*/  MOV R154, R134 ;  /* 0x00000086009a7202 */ /* 0x000fe20000000f00 */
[----:B------:R-:W-:Y:S01]  /*f640*/  IMAD.MOV.U32 R134, RZ, RZ, R145 ;  /* 0x000000ffff867224 */ /* 0x000fe200078e0091 */
[----:B---3--:R-:W-:Y:S01]  /*f650*/  F2FP.BF16.PACK_AB R7, R42, R43 ;  /* 0x0000002b2a07723e */ /* 0x008fe200000010ff */
[----:B------:R-:W-:Y:S01]  /*f660*/  FADD.FTZ R24, R222, R4 ;  /* 0x00000004de187221 */ /* 0x000fe20000010000 */
[----:B----4-:R-:W-:Y:S01]  /*f670*/  F2FP.BF16.PACK_AB R4, R96, R97 ;  /* 0x000000616004723e */ /* 0x010fe200000010ff */
[----:B------:R-:W-:Y:S01]  /*f680*/  FADD.FTZ R0, R155, R0 ;  /* 0x000000009b007221 */ /* 0x000fe20000010000 */
[----:B------:R-:W-:Y:S01]  /*f690*/  MOV R145, R221 ;  /* 0x000000dd00917202 */ /* 0x000fe20000000f00 */
[----:B------:R-:W-:Y:S01]  /*f6a0*/  MUFU.EX2 R27, R196 ;  /* 0x000000c4001b7308 */ /* 0x000fe20000000800 */
[----:B------:R-:W-:Y:S01]  /*f6b0*/  MOV R155, R134 ;  /* 0x00000086009b7202 */ /* 0x000fe20000000f00 */
[----:B------:R-:W-:Y:S01]  /*f6c0*/  FADD.FTZ R2, R158, R2 ;  /* 0x000000029e027221 */ /* 0x000fe20000010000 */
[----:B------:R-:W-:Y:S01]  /*f6d0*/  MOV R185, R183 ;  /* 0x000000b700b97202 */ /* 0x000fe20000000f00 */
[----:B------:R1:W5:Y:S01]  /*f6e0*/  LDL.LU R227, [R1+0xec] ;  /* 0x0000ec0001e37983 */ /* 0x0003620000300800 */
[----:B------:R-:W-:Y:S01]  /*f6f0*/  MOV R183, R182 ;  /* 0x000000b600b77202 */ /* 0x000fe20000000f00 */
[----:B------:R-:W-:Y:S01]  /*f700*/  HMMA.16816.F32.BF16 R60, R4, R20, R60 ;  /* 0x00000014043c723c */ /* 0x000fe2000004183c */
[----:B------:R-:W-:Y:S01]  /*f710*/  MOV R158, R145 ;  /* 0x00000091009e7202 */ /* 0x000fe20000000f00 */
[----:B------:R-:W-:Y:S01]  /*f720*/  FADD.FTZ R3, R139, R3 ;  /* 0x000000038b037221 */ /* 0x000fe20000010000 */
[----:B------:R-:W-:Y:S01]  /*f730*/  MOV R182, R160 ;  /* 0x000000a000b67202 */ /* 0x000fe20000000f00 */
[----:B------:R3:W4:Y:S01]  /*f740*/  MUFU.EX2 R20, R180 ;  /* 0x000000b400147308 */ /* 0x0007220000000800 */
[----:B------:R-:W-:-:S03]  /*f750*/  MOV R160, R155 ;  /* 0x0000009b00a07202 */ /* 0x000fc60000000f00 */
[C---:B------:R-:W-:Y:S01]  /*f760*/  HMMA.16816.F32.BF16 R56, R4.reuse, R22, R56 ;  /* 0x000000160438723c */ /* 0x040fe20000041838 */
[----:B------:R-:W-:Y:S01]  /*f770*/  MOV R155, R161 ;  /* 0x000000a1009b7202 */ /* 0x000fe20000000f00 */
[----:B------:R-:W-:Y:S01]  /*f780*/  IMAD.MOV.U32 R134, RZ, RZ, R144 ;  /* 0x000000ffff867224 */ /* 0x000fe200078e0090 */
[----:B------:R-:W-:Y:S01]  /*f790*/  MOV R161, R157 ;  /* 0x0000009d00a17202 */ /* 0x000fe20000000f00 */
[----:B------:R-:W-:Y:S01]  /*f7a0*/  FADD.FTZ R2, R172, R2 ;  /* 0x00000002ac027221 */ /* 0x000fe20000010000 */
[----:B------:R-:W-:Y:S01]  /*f7b0*/  MOV R157, R156 ;  /* 0x0000009c009d7202 */ /* 0x000fe20000000f00 */
[----:B------:R-:W-:Y:S01]  /*f7c0*/  IMAD.MOV.U32 R156, RZ, RZ, R162 ;  /* 0x000000ffff9c7224 */ /* 0x000fe200078e00a2 */
[----:B------:R-:W-:Y:S01]  /*f7d0*/  MOV R162, R163 ;  /* 0x000000a300a27202 */ /* 0x000fe20000000f00 */
[C---:B------:R-:W-:Y:S01]  /*f7e0*/  HMMA.16816.F32.BF16 R48, R4.reuse, R16, R48 ;  /* 0x000000100430723c */ /* 0x040fe20000041830 */
[----:B------:R-:W-:Y:S01]  /*f7f0*/  FADD.FTZ R0, R181, R0 ;  /* 0x00000000b5007221 */ /* 0x000fe20000010000 */
[----:B------:R-:W-:Y:S01]  /*f800*/  MOV R110, R179 ;  /* 0x000000b3006e7202 */ /* 0x000fe20000000f00 */
[----:B------:R-:W-:Y:S01]  /*f810*/  MUFU.EX2 R40, R193 ;  /* 0x000000c100287308 */ /* 0x000fe20000000800 */
[----:B---3--:R-:W-:Y:S01]  /*f820*/  MOV R180, R178 ;  /* 0x000000b200b47202 */ /* 0x008fe20000000f00 */
[----:B------:R-:W-:Y:S01]  /*f830*/  IMAD.MOV.U32 R178, RZ, RZ, R184 ;  /* 0x000000ffffb27224 */ /* 0x000fe200078e00b8 */
[----:B------:R-:W-:Y:S01]  /*f840*/  MOV R214, R160 ;  /* 0x000000a000d67202 */ /* 0x000fe20000000f00 */
[----:B------:R-:W-:Y:S01]  /*f850*/  IMAD.MOV.U32 R184, RZ, RZ, R158 ;  /* 0x000000ffffb87224 */ /* 0x000fe200078e009e */
[----:B------:R-:W-:Y:S01]  /*f860*/  MOV R158, R154 ;  /* 0x0000009a009e7202 */ /* 0x000fe20000000f00 */
[----:B------:R-:W-:Y:S01]  /*f870*/  IMAD.MOV.U32 R154, RZ, RZ, R159 ;  /* 0x000000ffff9a7224 */ /* 0x000fe200078e009f */
[----:B------:R-:W-:Y:S01]  /*f880*/  MOV R163, R164 ;  /* 0x000000a400a37202 */ /* 0x000fe20000000f00 */
[----:B------:R-:W-:Y:S01]  /*f890*/  HMMA.16816.F32.BF16 R44, R4, R18, R44 ;  /* 0x00000012042c723c */ /* 0x000fe2000004182c */
[----:B------:R-:W-:Y:S01]  /*f8a0*/  MOV R159, R203 ;  /* 0x000000cb009f7202 */ /* 0x000fe20000000f00 */
[----:B------:R-:W-:Y:S01]  /*f8b0*/  IMAD.MOV.U32 R170, RZ, RZ, R182 ;  /* 0x000000ffffaa7224 */ /* 0x000fe200078e00b6 */
[----:B------:R-:W-:Y:S01]  /*f8c0*/  MOV R164, R165 ;  /* 0x000000a500a47202 */ /* 0x000fe20000000f00 */
[----:B------:R-:W-:Y:S01]  /*f8d0*/  IMAD.MOV.U32 R165, RZ, RZ, R166 ;  /* 0x000000ffffa57224 */ /* 0x000fe200078e00a6 */
[----:B------:R-:W-:-:S03]  /*f8e0*/  MOV R166, R167 ;  /* 0x000000a700a67202 */ /* 0x000fc60000000f00 */
[----:B------:R-:W-:Y:S01]  /*f8f0*/  HMMA.16816.F32.BF16 R36, R4, R12, R36 ;  /* 0x0000000c0424723c */ /* 0x000fe20000041824 */
[----:B------:R-:W-:Y:S01]  /*f900*/  MOV R215, R158 ;  /* 0x0000009e00d77202 */ /* 0x000fe20000000f00 */
[----:B------:R-:W-:Y:S01]  /*f910*/  IMAD.MOV.U32 R158, RZ, RZ, R154 ;  /* 0x000000ffff9e7224 */ /* 0x000fe200078e009a */
[----:B------:R-:W-:-:S05]  /*f920*/  MOV R160, R155 ;  /* 0x0000009b00a07202 */ /* 0x000fca0000000f00 */
[----:B------:R-:W-:Y:S01]  /*f930*/  HMMA.16816.F32.BF16 R32, R4, R14, R32 ;  /* 0x0000000e0420723c */ /* 0x000fe20000041820 */
[----:B------:R-:W-:Y:S01]  /*f940*/  MOV R167, R168 ;  /* 0x000000a800a77202 */ /* 0x000fe20000000f00 */
[----:B------:R-:W-:Y:S01]  /*f950*/  FADD.FTZ R3, R152, R3 ;  /* 0x0000000398037221 */ /* 0x000fe20000010000 */
[----:B------:R-:W-:-:S05]  /*f960*/  MOV R155, R161 ;  /* 0x000000a1009b7202 */ /* 0x000fca0000000f00 */
        /* <DEDUP_REMOVED lines=15> */
[----:B------:R-:W-:Y:S01]  /*fa60*/  MOV R164, R166 ;  /* 0x000000a600a47202 */ /* 0x000fe20000000f00 */
[----:B------:R-:W3:Y:S01]  /*fa70*/  MUFU.EX2 R16, R190 ;  /* 0x000000be00107308 */ /* 0x000ee20000000800 */
        /* <DEDUP_REMOVED lines=24> */
[----:B------:R-:W1:Y:S01]  /*fc00*/  LDSM.16.MT88.4 R144, [R219+0xb800] ;  /* 0x00b80000db90783b */ /* 0x000e620000004200 */
[----:B------:R-:W-:Y:S01]  /*fc10*/  FADD.FTZ R8, R116, R5 ;  /* 0x0000000574087221 */ /* 0x000fe20000010000 */
[----:B------:R-:W-:Y:S01]  /*fc20*/  MOV R121, R163 ;  /* 0x000000a300797202 */ /* 0x000fe20000000f00 */
[----:B------:R-:W-:Y:S01]  /*fc30*/  FADD.FTZ R7, R117, R4 ;  /* 0x0000000475077221 */ /* 0x000fe20000010000 */
[----:B------:R-:W-:Y:S01]  /*fc40*/  MUFU.EX2 R23, R191 ;  /* 0x000000bf00177308 */ /* 0x000fe20000000800 */
[----:B------:R-:W-:Y:S01]  /*fc50*/  FADD.FTZ R6, R118, R2 ;  /* 0x0000000276067221 */ /* 0x000fe20000010000 */
[----:B------:R-:W1:Y:S01]  /*fc60*/  LDSM.16.MT88.4 R12, [R218+0xb800] ;  /* 0x00b80000da0c783b */ /* 0x000e620000004200 */
[----:B------:R-:W-:Y:S01]  /*fc70*/  FADD.FTZ R5, R119, R0 ;  /* 0x0000000077057221 */ /* 0x000fe20000010000 */
[----:B------:R-:W-:Y:S01]  /*fc80*/  MOV R122, R162 ;  /* 0x000000a2007a7202 */ /* 0x000fe20000000f00 */
[----:B------:R-:W-:Y:S01]  /*fc90*/  FADD.FTZ R4, R241, R8 ;  /* 0x00000008f1047221 */ /* 0x000fe20000010000 */
[----:B------:R1:W5:Y:S01]  /*fca0*/  LDL.LU R226, [R1+0xe8] ;  /* 0x0000e80001e27983 */ /* 0x0003620000300800 */
[----:B------:R-:W-:-:S02]  /*fcb0*/  FADD.FTZ R2, R238, R7 ;  /* 0x00000007ee027221 */ /* 0x000fc40000010000 */
[----:B------:R-:W-:Y:S01]  /*fcc0*/  FADD.FTZ R0, R120, R6 ;  /* 0x0000000678007221 */ /* 0x000fe20000010000 */
[----:B------:R2:W1:Y:S01]  /*fcd0*/  MUFU.EX2 R11, R110 ;  /* 0x0000006e000b7308 */ /* 0x0004620000000800 */
[----:B------:R-:W-:Y:S01]  /*fce0*/  IMAD.MOV.U32 R123, RZ, RZ, R156 ;  /* 0x000000ffff7b7224 */ /* 0x000fe200078e009c */
[----:B------:R-:W-:Y:S01]  /*fcf0*/  MOV R214, R161 ;  /* 0x000000a100d67202 */ /* 0x000fe20000000f00 */
[----:B------:R-:W-:Y:S01]  /*fd00*/  FADD.FTZ R5, R121, R5 ;  /* 0x0000000579057221 */ /* 0x000fe20000010000 */
[----:B------:R1:W5:Y:S01]  /*fd10*/  LDL.LU R225, [R1+0xe4] ;  /* 0x0000e40001e17983 */ /* 0x0003620000300800 */
[----:B------:R-:W-:Y:S02]  /*fd20*/  FADD.FTZ R4, R244, R4 ;  /* 0x00000004f4047221 */ /* 0x000fe40000010000 */
[----:B------:R-:W-:Y:S01]  /*fd30*/  FADD.FTZ R2, R240, R2 ;  /* 0x00000002f0027221 */ /* 0x000fe20000010000 */
[----:B------:R3:W-:Y:S01]  /*fd40*/  MUFU.EX2 R10, R111 ;  /* 0x0000006f000a7308 */ /* 0x0007e20000000800 */
[----:B------:R-:W-:Y:S01]  /*fd50*/  FADD.FTZ R0, R122, R0 ;  /* 0x000000007a007221 */ /* 0x000fe20000010000 */
[----:B------:R1:W5:Y:S01]  /*fd60*/  LDL.LU R224, [R1+0xe0] ;  /* 0x0000e00001e07983 */ /* 0x0003620000300800 */
[----:B------:R-:W-:-:S02]  /*fd70*/  FADD.FTZ R5, R123, R5 ;  /* 0x000000057b057221 */ /* 0x000fc40000010000 */
[----:B------:R-:W-:Y:S01]  /*fd80*/  FADD.FTZ R4, R246, R4 ;  /* 0x00000004f6047221 */ /* 0x000fe20000010000 */
[----:B------:R1:W5:Y:S01]  /*fd90*/  LDL.LU R223, [R1+0xdc] ;  /* 0x0000dc0001df7983 */ /* 0x0003620000300800 */
[----:B--2---:R-:W-:Y:S01]  /*fda0*/  MOV R110, R157 ;  /* 0x0000009d006e7202 */ /* 0x004fe20000000f00 */
[----:B------:R-:W-:Y:S02]  /*fdb0*/  FADD.FTZ R2, R243, R2 ;  /* 0x00000002f3027221 */ /* 0x000fe40000010000 */
[----:B------:R-:W-:Y:S01]  /*fdc0*/  IMAD.MOV.U32 R215, RZ, RZ, R154 ;  /* 0x000000ffffd77224 */ /* 0x000fe200078e009a */
[----:B------:R-:W2:Y:S01]  /*fdd0*/  MUFU.EX2 R18, R185 ;  /* 0x000000b900127308 */ /* 0x000ea20000000800 */
[----:B---3--:R-:W-:Y:S01]  /*fde0*/  MOV R111, R159 ;  /* 0x0000009f006f7202 */ /* 0x008fe20000000f00 */
[----:B------:R-:W-:Y:S01]  /*fdf0*/  FADD.FTZ R0, R110, R0 ;  /* 0x000000006e007221 */ /* 0x000fe20000010000 */
[----:B------:R3:W5:Y:S01]  /*fe00*/  LDL.LU R222, [R1+0xd8] ;  /* 0x0000d80001de7983 */ /* 0x0007620000300800 */
[----:B------:R-:W-:-:S02]  /*fe10*/  FADD.FTZ R6, R249, R4 ;  /* 0x00000004f9067221 */ /* 0x000fc40000010000 */
[----:B------:R-:W-:Y:S02]  /*fe20*/  FADD.FTZ R5, R111, R5 ;  /* 0x000000056f057221 */ /* 0x000fe40000010000 */
        /* <DEDUP_REMOVED lines=35> */
[----:B------:R-:W-:Y:S01]  /*10060*/  FADD.FTZ R0, R109, R0 ;  /* 0x000000006d007221 */ /* 0x000fe20000010000 */
[----:B------:R-:W1:Y:S01]  /*10070*/  MUFU.EX2 R9, R171 ;  /* 0x000000ab00097308 */ /* 0x000e620000000800 */
[----:B------:R-:W-:-:S02]  /*10080*/  FADD.FTZ R5, R94, R5 ;  /* 0x000000055e057221 */ /* 0x000fc40000010000 */
[----:B------:R-:W-:Y:S02]  /*10090*/  FADD.FTZ R4, R42, R4 ;  /* 0x000000042a047221 */ /* 0x000fe40000010000 */
[----:B------:R-:W-:Y:S02]  /*100a0*/  FADD.FTZ R2, R126, R2 ;  /* 0x000000027e027221 */ /* 0x000fe40000010000 */
[----:B------:R-:W-:Y:S01]  /*100b0*/  FADD.FTZ R0, R108, R0 ;  /* 0x000000006c007221 */ /* 0x000fe20000010000 */
[----:B------:R-:W2:Y:S01]  /*100c0*/  MUFU.EX2 R26, R198 ;  /* 0x000000c6001a7308 */ /* 0x000ea20000000800 */
[----:B----4-:R-:W-:Y:S02]  /*100d0*/  FADD.FTZ R5, R20, R5 ;  /* 0x0000000514057221 */ /* 0x010fe40000010000 */
[----:B------:R-:W-:Y:S02]  /*100e0*/  FADD.FTZ R4, R16, R4 ;  /* 0x0000000410047221 */ /* 0x000fe40000010000 */
[----:B------:R-:W-:-:S03]  /*100f0*/  FADD.FTZ R2, R41, R2 ;  /* 0x0000000229027221 */ /* 0x000fc60000010000 */
[----:B------:R-:W4:Y:S01]  /*10100*/  MUFU.EX2 R21, R199 ;  /* 0x000000c700157308 */ /* 0x000f220000000800 */
[----:B------:R-:W-:Y:S02]  /*10110*/  FADD.FTZ R0, R25, R0 ;  /* 0x0000000019007221 */ /* 0x000fe40000010000 */
[----:B-1----:R-:W-:Y:S02]  /*10120*/  FADD.FTZ R5, R19, R5 ;  /* 0x0000000513057221 */ /* 0x002fe40000010000 */
[----:B------:R-:W-:Y:S02]  /*10130*/  FADD.FTZ R4, R11, R4 ;  /* 0x000000040b047221 */ /* 0x000fe40000010000 */
[----:B------:R-:W-:Y:S02]  /*10140*/  FADD.FTZ R2, R40, R2 ;  /* 0x0000000228027221 */ /* 0x000fe40000010000 */
[----:B------:R-:W-:Y:S02]  /*10150*/  FADD.FTZ R0, R23, R0 ;  /* 0x0000000017007221 */ /* 0x000fe40000010000 */
[----:B--2---:R-:W-:-:S02]  /*10160*/  FADD.FTZ R5, R18, R5 ;  /* 0x0000000512057221 */ /* 0x004fc40000010000 */
[----:B------:R-:W-:Y:S02]  /*10170*/  FADD.FTZ R4, R10, R4 ;  /* 0x000000040a047221 */ /* 0x000fe40000010000 */
[----:B------:R-:W-:Y:S02]  /*10180*/  FADD.FTZ R2, R27, R2 ;  /* 0x000000021b027221 */ /* 0x000fe40000010000 */
[----:B------:R-:W-:Y:S02]  /*10190*/  FADD.FTZ R0, R22, R0 ;  /* 0x0000000016007221 */ /* 0x000fe40000010000 */
[----:B------:R-:W-:Y:S02]  /*101a0*/  FADD.FTZ R5, R17, R5 ;  /* 0x0000000511057221 */ /* 0x000fe40000010000 */
[----:B------:R-:W-:Y:S02]  /*101b0*/  FADD.FTZ R4, R9, R4 ;  /* 0x0000000409047221 */ /* 0x000fe40000010000 */
[----:B------:R-:W-:-:S02]  /*101c0*/  FADD.FTZ R2, R26, R2 ;  /* 0x000000021a027221 */ /* 0x000fc40000010000 */
[----:B----4-:R-:W-:Y:S01]  /*101d0*/  FADD.FTZ R0, R21, R0 ;  /* 0x0000000015007221 */ /* 0x010fe20000010000 */
[----:B------:R3:W-:Y:S01]  /*101e0*/  STL [R1+0x34], R5 ;  /* 0x0000340501007387 */ /* 0x0007e20000100800 */
[----:B------:R-:W-:-:S03]  /*101f0*/  UISETP.GE.AND UP0, UPT, UR8, 0x3, UPT ;  /* 0x000000030800788c */ /* 0x000fc6000bf06270 */
[----:B------:R3:W-:Y:S04]  /*10200*/  STL [R1+0x40], R4 ;  /* 0x0000400401007387 */ /* 0x0007e80000100800 */
[----:B------:R3:W-:Y:S04]  /*10210*/  STL [R1+0x44], R2 ;  /* 0x0000440201007387 */ /* 0x0007e80000100800 */
[----:B------:R3:W-:Y:S01]  /*10220*/  STL [R1+0x48], R0 ;  /* 0x0000480001007387 */ /* 0x0007e20000100800 */
[----:B------:R-:W-:Y:S02]  /*10230*/  PLOP3.LUT P0, PT, PT, PT, UP0, 0x80, 0x0 ;  /* 0x000000000000781c */ /* 0x000fe40003f0f008 */
        /* <DEDUP_REMOVED lines=8> */
[----:B------:R-:W-:Y:S01]  /*102c0*/  HMMA.16816.F32.BF16 R172, R200, R148, R100 ;  /* 0x00000094c8ac723c */ /* 0x000fe20000041864 */
[----:B------:R-:W-:Y:S01]  /*102d0*/  @UP0 UIADD3 UR8, UR8, -0x3, URZ ;  /* 0xfffffffd08080890 */ /* 0x000fe2000fffe03f */
[----:B------:R-:W-:Y:S01]  /*102e0*/  IMAD.MOV.U32 R135, RZ, RZ, R138 ;  /* 0x000000ffff877224 */ /* 0x000fe200078e008a */
[----:B------:R-:W-:-:S05]  /*102f0*/  MOV R136, R204 ;  /* 0x000000cc00887202 */ /* 0x000fca0000000f00 */
[----:B------:R-:W-:Y:S01]  /*10300*/  HMMA.16816.F32.BF16 R176, R200, R150, R88 ;  /* 0x00000096c8b0723c */ /* 0x000fe20000041858 */
[----:B------:R-:W-:Y:S01]  /*10310*/  MOV R3, R133 ;  /* 0x0000008500037202 */ /* 0x000fe20000000f00 */
[----:B------:R-:W-:Y:S01]  /*10320*/  @P0 IMAD.MOV.U32 R135, RZ, RZ, R138 ;  /* 0x000000ffff870224 */ /* 0x000fe200078e008a */
[----:B------:R-:W-:-:S05]  /*10330*/  MOV R134, R137 ;  /* 0x0000008900867202 */ /* 0x000fca0000000f00 */
[----:B------:R-:W-:Y:S01]  /*10340*/  HMMA.16816.F32.BF16 R180, R200, R144, R84 ;  /* 0x00000090c8b4723c */ /* 0x000fe20000041854 */
[----:B------:R-:W-:Y:S02]  /*10350*/  @P0 MOV R136, R204 ;  /* 0x000000cc00880202 */ /* 0x000fe40000000f00 */
[----:B------:R-:W-:-:S05]  /*10360*/  @P0 MOV R3, R133 ;  /* 0x0000008500030202 */ /* 0x000fca0000000f00 */
[----:B------:R-:W-:Y:S01]  /*10370*/  HMMA.16816.F32.BF16 R184, R200, R146, R80 ;  /* 0x00000092c8b8723c */ /* 0x000fe20000041850 */
[----:B------:R-:W-:-:S07]  /*10380*/  @P0 MOV R134, R137 ;  /* 0x0000008900860202 */ /* 0x000fce0000000f00 */
        /* <DEDUP_REMOVED lines=12> */
[----:B------:R-:W-:Y:S11]  /*10450*/  @P0 BRA `(.L_x_26) ;  /* 0x0000001000000947 */ /* 0x000ff60003800000 */
.L_x_24:
[----:B---34-:R-:W-:-:S12]  /*10460*/  UIADD3 UR8, UR18, -0x1, URZ ;  /* 0xffffffff12087890 */ /* 0x018fd8000fffe03f */
.L_x_26:
[----:B---3--:R-:W-:-:S13]  /*10470*/  ISETP.LE.AND P0, PT, RZ, UR8, PT ;  /* 0x00000008ff007c0c */ /* 0x008fda000bf03270 */
[----:B------:R-:W-:Y:S05]  /*10480*/  @!P0 BRA `(.L_x_27) ;  /* 0x00004b8000008947 */ /* 0x000fea0003800000 */
[----:B------:R-:W2:Y:S01]  /*10490*/  LDL.LU.64 R6, [R1+0xa0] ;  /* 0x0000a00001067983 */ /* 0x000ea20000300a00 */
[----:B------:R-:W-:Y:S01]  /*104a0*/  MOV R138, R3 ;  /* 0x00000003008a7202 */ /* 0x000fe20000000f00 */
[----:B------:R-:W-:Y:S01]  /*104b0*/  ULDC.64 UR6, c[0x0][0x198] ;  /* 0x0000660000067ab9 */ /* 0x000fe20000000a00 */
[----:B------:R-:W-:Y:S01]  /*104c0*/  IMAD.MOV.U32 R133, RZ, RZ, R135 ;  /* 0x000000ffff857224 */ /* 0x000fe200078e0087 */
[----:B------:R-:W3:Y:S01]  /*104d0*/  LDL.LU.64 R4, [R1+0xa8] ;  /* 0x0000a80001047983 */ /* 0x000ee20000300a00 */
[----:B------:R-:W-:Y:S01]  /*104e0*/  IMAD.MOV.U32 R132, RZ, RZ, R136 ;  /* 0x000000ffff847224 */ /* 0x000fe200078e0088 */
[----:B------:R-:W-:Y:S01]  /*104f0*/  ULDC.64 UR4, c[0x0][0x1a0] ;  /* 0x0000680000047ab9 */ /* 0x000fe20000000a00 */
[----:B------:R-:W-:Y:S01]  /*10500*/  IMAD.MOV.U32 R137, RZ, RZ, R134 ;  /* 0x000000ffff897224 */ /* 0x000fe200078e0086 */
[----:B------:R-:W-:Y:S02]  /*10510*/  USHF.L.U64.HI UR7, UR6, 0x5, UR7 ;  /* 0x0000000506077899 */ /* 0x000fe40008010207 */
[----:B------:R-:W-:-:S02]  /*10520*/  USHF.L.U64.HI UR12, UR4, 0x5, UR5 ;  /* 0x00000005040c7899 */ /* 0x000fc40008010205 */
[----:B------:R-:W-:Y:S02]  /*10530*/  USHF.L.U32 UR13, UR4, 0x5, URZ ;  /* 0x00000005040d7899 */ /* 0x000fe4000800063f */
[----:B------:R-:W-:Y:S01]  /*10540*/  USHF.L.U32 UR6, UR6, 0x5, URZ ;  /* 0x0000000506067899 */ /* 0x000fe2000800063f */
[----:B--2---:R-:W-:Y:S02]  /*10550*/  MOV R3, R7 ;  /* 0x0000000700037202 */ /* 0x004fe40000000f00 */
[----:B---3--:R-:W-:-:S05]  /*10560*/  MOV R2, R4 ;  /* 0x0000000400027202 */ /* 0x008fca0000000f00 */
[----:B------:R1:W-:Y:S01]  /*10570*/  STL.64 [R1+0x50], R2 ;  /* 0x0000500201007387 */ /* 0x0003e20000100a00 */
[----:B------:R-:W-:Y:S05]  /*10580*/  BRA `(.L_x_28) ;  /* 0x000002b000007947 */ /* 0x000fea0003800000 */
.L_x_30:
[----:B------:R-:W2:Y:S01]  /*10590*/  LDL.64 R238, [R1+0x90] ;  /* 0x0000900001ee7983 */ /* 0x000ea20000100a00 */
[----:B------:R-:W-:Y:S02]  /*105a0*/  ULDC.64 UR4, c[0x0][0x198] ;  /* 0x0000660000047ab9 */ /* 0x000fe40000000a00 */
[----:B------:R-:W-:Y:S01]  /*105b0*/  UIADD3 UR18, UR8, -0x1, URZ ;  /* 0xffffffff08127890 */ /* 0x000fe2000fffe03f */
[----:B------:R-:W3:Y:S03]  /*105c0*/  LDL.64 R236, [R1+0x88] ;  /* 0x0000880001ec7983 */ /* 0x000ee60000100a00 */
[----:B------:R-:W-:Y:S02]  /*105d0*/  USHF.R.S32.HI UR15, URZ, 0x1f, UR18 ;  /* 0x0000001f3f0f7899 */ /* 0x000fe40008011412 */
[----:B------:R-:W-:Y:S02]  /*105e0*/  UIMAD.WIDE.U32 UR20, UR18, UR4, URZ ;  /* 0x00000004121472a5 */ /* 0x000fe4000f8e003f */
[----:B------:R-:W-:Y:S04]  /*105f0*/  UIMAD UR15, UR15, UR4, URZ ;  /* 0x000000040f0f72a4 */ /* 0x000fe8000f8e023f */
[----:B------:R-:W-:Y:S01]  /*10600*/  UIMAD UR15, UR18, UR5, UR15 ;  /* 0x00000005120f72a4 */ /* 0x000fe2000f8e020f */
[----:B------:R-:W-:Y:S02]  /*10610*/  IMAD.U32 R0, RZ, RZ, UR20 ;  /* 0x00000014ff007e24 */ /* 0x000fe4000f8e00ff */
[----:B------:R-:W-:Y:S01]  /*10620*/  IMAD.U32 R134, RZ, RZ, UR20 ;  /* 0x00000014ff867e24 */ /* 0x000fe2000f8e00ff */
[----:B------:R-:W-:Y:S06]  /*10630*/  UIADD3 UR15, UR21, UR15, URZ ;  /* 0x0000000f150f7290 */ /* 0x000fec000fffe03f */
[----:B------:R-:W-:Y:S01]  /*10640*/  IMAD.U32 R3, RZ, RZ, UR15 ;  /* 0x0000000fff037e24 */ /* 0x000fe2000f8e00ff */
        /* <DEDUP_REMOVED lines=31> */
.L_x_28:
[----:B------:R-:W2:Y:S01]  /*10840*/  LDL.64 R4, [R1+0x50] ;  /* 0x0000500001047983 */ /* 0x000ea20000100a00 */
[----:B------:R-:W-:Y:S04]  /*10850*/  DEPBAR.LE SB0, 0x0 ;  /* 0x000080000000791a */ /* 0x000fe80000000000 */
[----:B------:R-:W-:Y:S01]  /*10860*/  USHF.R.S32.HI UR5, URZ, 0x1f, UR8 ;  /* 0x0000001f3f057899 */ /* 0x000fe20008011408 */
[----:B------:R-:W-:Y:S01]  /*10870*/  BAR.SYNC.DEFER_BLOCKING 0x0 ;  /* 0x0000000000007b1d */ /* 0x000fe20000010000 */
[----:B------:R-:W-:Y:S01]  /*10880*/  UIMAD UR4, UR11, UR8, URZ ;  /* 0x000000080b0472a4 */ /* 0x000fe2000f8e023f */
[----:B-1----:R-:W-:Y:S03]  /*10890*/  IMAD.U32 R2, RZ, RZ, UR8 ;  /* 0x00000008ff027e24 */ /* 0x002fe6000f8e00ff */
[----:B------:R-:W-:Y:S01]  /*108a0*/  UIMAD UR4, UR5, UR14, UR4 ;  /* 0x0000000e050472a4 */ /* 0x000fe2000f8e0204 */
[----:B--2---:R-:W-:Y:S05]  /*108b0*/  IMAD.WIDE.U32 R2, R2, UR14, R4 ;  /* 0x0000000e02027c25 */ /* 0x004fea000f8e0004 */
[C---:B------:R-:W-:Y:S02]  /*108c0*/  LEA R4, P0, R2.reuse, c[0x0][0x170], 0x1 ;  /* 0x00005c0002047a11 */ /* 0x040fe400078008ff */
[----:B------:R-:W-:Y:S04]  /*108d0*/  IADD3 R0, R3, UR4, RZ ;  /* 0x0000000403007c10 */ /* 0x000fe8000fffe0ff */
[----:B------:R-:W-:Y:S02]  /*108e0*/  LEA.HI.X R5, R2, c[0x0][0x174], R0, 0x1, P0 ;  /* 0x00005d0002057a11 */ /* 0x000fe400000f0c00 */
[----:B------:R-:W-:Y:S03]  /*108f0*/  IADD3 R2, P0, R4, UR13, RZ ;  /* 0x0000000d04027c10 */ /* 0x000fe6000ff1e0ff */
[----:B------:R-:W-:Y:S01]  /*10900*/  @!PT LDS RZ, [RZ] ;  /* 0x00000000fffff984 */ /* 0x000fe20000000800 */
[----:B------:R-:W-:Y:S01]  /*10910*/  @!PT LDS RZ, [RZ] ;  /* 0x00000000fffff984 */ /* 0x000fe20000000800 */
[----:B------:R-:W-:Y:S01]  /*10920*/  @!PT LDS RZ, [RZ] ;  /* 0x00000000fffff984 */ /* 0x000fe20000000800 */
[----:B------:R1:W-:Y:S01]  /*10930*/  LDGSTS.E.BYPASS.LTC128B.128 [R234+0x8000], [R4.64] ;  /* 0x0800000004ea7fae */ /* 0x0003e2000b901d50 */
[----:B------:R-:W-:Y:S02]  /*10940*/  IADD3.X R3, R5, UR12, RZ, P0, !PT ;  /* 0x0000000c05037c10 */ /* 0x000fe400087fe4ff */
[----:B------:R-:W-:Y:S04]  /*10950*/  IADD3 R12, P0, R2, UR13, RZ ;  /* 0x0000000d020c7c10 */ /* 0x000fe8000ff1e0ff */
[----:B------:R-:W-:Y:S01]  /*10960*/  IADD3.X R13, R3, UR12, RZ, P0, !PT ;  /* 0x0000000c030d7c10 */ /* 0x000fe200087fe4ff */
[----:B------:R2:W-:Y:S01]  /*10970*/  LDGSTS.E.BYPASS.LTC128B.128 [R234+0x8800], [R2.64] ;  /* 0x0880000002ea7fae */ /* 0x0005e2000b901d50 */
[----:B------:R-:W-:Y:S04]  /*10980*/  IADD3 R10, P0, R12, UR13, RZ ;  /* 0x0000000d0c0a7c10 */ /* 0x000fe8000ff1e0ff */
[----:B------:R-:W-:Y:S02]  /*10990*/  IADD3.X R11, R13, UR12, RZ, P0, !PT ;  /* 0x0000000c0d0b7c10 */ /* 0x000fe400087fe4ff */
[----:B------:R-:W-:Y:S01]  /*109a0*/  IADD3 R8, P0, R10, UR13, RZ ;  /* 0x0000000d0a087c10 */ /* 0x000fe2000ff1e0ff */
[----:B------:R3:W-:Y:S03]  /*109b0*/  LDGSTS.E.BYPASS.LTC128B.128 [R234+0x9000], [R12.64] ;  /* 0x090000000cea7fae */ /* 0x0007e6000b901d50 */
[----:B------:R-:W-:Y:S02]  /*109c0*/  IADD3.X R9, R11, UR12, RZ, P0, !PT ;  /* 0x0000000c0b097c10 */ /* 0x000fe400087fe4ff */
[----:B------:R-:W-:Y:S03]  /*109d0*/  IADD3 R6, P0, R8, UR13, RZ ;  /* 0x0000000d08067c10 */ /* 0x000fe6000ff1e0ff */
[----:B------:R4:W-:Y:S01]  /*109e0*/  LDGSTS.E.BYPASS.LTC128B.128 [R234+0x9800], [R10.64] ;  /* 0x098000000aea7fae */ /* 0x0009e2000b901d50 */
[----:B------:R-:W-:Y:S07]  /*109f0*/  IADD3.X R7, R9, UR12, RZ, P0, !PT ;  /* 0x0000000c09077c10 */ /* 0x000fee00087fe4ff */
[----:B------:R4:W-:Y:S01]  /*10a00*/  LDGSTS.E.BYPASS.LTC128B.128 [R234+0xa000], [R8.64] ;  /* 0x0a00000008ea7fae */ /* 0x0009e2000b901d50 */
[----:B--2---:R-:W-:Y:S04]  /*10a10*/  IADD3 R2, P0, R6, UR13, RZ ;  /* 0x0000000d06027c10 */ /* 0x004fe8000ff1e0ff */
[----:B------:R-:W-:Y:S03]  /*10a20*/  IADD3.X R3, R7, UR12, RZ, P0, !PT ;  /* 0x0000000c07037c10 */ /* 0x000fe600087fe4ff */
[----:B------:R2:W-:Y:S01]  /*10a30*/  LDGSTS.E.BYPASS.LTC128B.128 [R234+0xa800], [R6.64] ;  /* 0x0a80000006ea7fae */ /* 0x0005e2000b901d50 */
[----:B-1----:R-:W-:Y:S04]  /*10a40*/  IADD3 R4, P0, R2, UR13, RZ ;  /* 0x0000000d02047c10 */ /* 0x002fe8000ff1e0ff */
[----:B------:R-:W-:Y:S02]  /*10a50*/  IADD3.X R5, R3, UR12, RZ, P0, !PT ;  /* 0x0000000c03057c10 */ /* 0x000fe400087fe4ff */
[----:B------:R-:W-:Y:S01]  /*10a60*/  ISETP.LT.AND P0, PT, RZ, UR8, PT ;  /* 0x00000008ff007c0c */ /* 0x000fe2000bf01270 */
[----:B------:R1:W-:Y:S08]  /*10a70*/  LDGSTS.E.BYPASS.LTC128B.128 [R234+0xb000], [R2.64] ;  /* 0x0b00000002ea7fae */ /* 0x0003f0000b901d50 */
[----:B------:R2:W-:Y:S08]  /*10a80*/  LDGSTS.E.BYPASS.LTC128B.128 [R234+0xb800], [R4.64] ;  /* 0x0b80000004ea7fae */ /* 0x0005f0000b901d50 */
[----:B-----5:R-:W-:Y:S08]  /*10a90*/  LDSM.16.M88.4 R128, [R222] ;  /* 0x00000000de80783b */ /* 0x020ff00000000200 */
[----:B------:R-:W2:Y:S08]  /*10aa0*/  LDSM.16.M88.4 R16, [R139+0x4000] ;  /* 0x004000008b10783b */ /* 0x000eb00000000200 */
[----:B------:R-:W4:Y:S08]  /*10ab0*/  LDSM.16.M88.4 R124, [R222+0x2000] ;  /* 0x00200000de7c783b */ /* 0x000f300000000200 */
[----:B------:R-:W1:Y:S08]  /*10ac0*/  LDSM.16.M88.4 R32, [R139+0x4800] ;  /* 0x004800008b20783b */ /* 0x000e700000000200 */
[----:B------:R-:W0:Y:S08]  /*10ad0*/  LDGDEPBAR ;  /* 0x00000000000079af */ /* 0x000e300000000000 */
[----:B------:R-:W1:Y:S01]  /*10ae0*/  LDSM.16.M88.4 R48, [R139+0x5000] ;  /* 0x005000008b30783b */ /* 0x000e620000000200 */
[-C--:B--2---:R-:W-:Y:S07]  /*10af0*/  HMMA.16816.F32.BF16 R4, R128, R16.reuse, RZ ;  /* 0x000000108004723c */ /* 0x084fee00000418ff */
[----:B------:R-:W2:Y:S01]  /*10b00*/  LDSM.16.M88.4 R64, [R139+0x5800] ;  /* 0x005800008b40783b */ /* 0x000ea20000000200 */
[C---:B----4-:R-:W-:Y:S07]  /*10b10*/  HMMA.16816.F32.BF16 R8, R124.reuse, R16, RZ ;  /* 0x000000107c08723c */ /* 0x050fee00000418ff */
[----:B------:R-:W4:Y:S01]  /*10b20*/  LDSM.16.M88.4 R80, [R139+0x6000] ;  /* 0x006000008b50783b */ /* 0x000f220000000200 */
[-C--:B---3--:R-:W-:Y:S07]  /*10b30*/  HMMA.16816.F32.BF16 R12, R124, R18.reuse, RZ ;  /* 0x000000127c0c723c */ /* 0x088fee00000418ff */
[----:B------:R-:W3:Y:S01]  /*10b40*/  LDSM.16.M88.4 R96, [R139+0x6800] ;  /* 0x006800008b60783b */ /* 0x000ee20000000200 */
[C---:B------:R-:W-:Y:S07]  /*10b50*/  HMMA.16816.F32.BF16 R16, R128.reuse, R18, RZ ;  /* 0x000000128010723c */ /* 0x040fee00000418ff */
[----:B------:R-:W2:Y:S01]  /*10b60*/  LDSM.16.M88.4 R112, [R139+0x7000] ;  /* 0x007000008b70783b */ /* 0x000ea20000000200 */
[-C--:B-1----:R-:W-:Y:S07]  /*10b70*/  HMMA.16816.F32.BF16 R20, R128, R32.reuse, RZ ;  /* 0x000000208014723c */ /* 0x082fee00000418ff */
[----:B------:R-:W1:Y:S01]  /*10b80*/  LDSM.16.M88.4 R204, [R139+0x7800] ;  /* 0x007800008bcc783b */ /* 0x000e620000000200 */
[C---:B------:R-:W-:Y:S07]  /*10b90*/  HMMA.16816.F32.BF16 R24, R124.reuse, R32, RZ ;  /* 0x000000207c18723c */ /* 0x040fee00000418ff */
[----:B------:R-:W-:Y:S01]  /*10ba0*/  LDSM.16.M88.4 R208, [R225] ;  /* 0x00000000e1d0783b */ /* 0x000fe20000000200 */
[-C--:B------:R-:W-:Y:S07]  /*10bb0*/  HMMA.16816.F32.BF16 R28, R124, R34.reuse, RZ ;  /* 0x000000227c1c723c */ /* 0x080fee00000418ff */
[----:B------:R-:W1:Y:S01]  /*10bc0*/  LDSM.16.M88.4 R212, [R221+0x4000] ;  /* 0x00400000ddd4783b */ /* 0x000e620000000200 */
        /* <DEDUP_REMOVED lines=24> */
[----:B------:R-:W-:Y:S01]  /*10d50*/  HMMA.16816.F32.BF16 R128, R128, R206, RZ ;  /* 0x000000ce8080723c */ /* 0x000fe200000418ff */
[----:B------:R-:W1:Y:S07]  /*10d60*/  LDSM.16.M88.4 R204, [R225+0x2000] ;  /* 0x00200000e1cc783b */ /* 0x000e6e0000000200 */
[-C--:B------:R-:W-:Y:S08]  /*10d70*/  HMMA.16816.F32.BF16 R4, R208, R212.reuse, R4 ;  /* 0x000000d4d004723c */ /* 0x080ff00000041804 */
[C---:B-1----:R-:W-:Y:S08]  /*10d80*/  HMMA.16816.F32.BF16 R8, R204.reuse, R212, R8 ;  /* 0x000000d4cc08723c */ /* 0x042ff00000041808 */
[-C--:B------:R-:W-:Y:S08]  /*10d90*/  HMMA.16816.F32.BF16 R12, R204, R214.reuse, R12 ;  /* 0x000000d6cc0c723c */ /* 0x080ff0000004180c */
[C---:B------:R-:W-:Y:S01]  /*10da0*/  HMMA.16816.F32.BF16 R16, R208.reuse, R214, R16 ;  /* 0x000000d6d010723c */ /* 0x040fe20000041810 */
[----:B------:R-:W1:Y:S07]  /*10db0*/  LDSM.16.M88.4 R212, [R221+0x4800] ;  /* 0x00480000ddd4783b */ /* 0x000e6e0000000200 */
[-C--:B-1----:R-:W-:Y:S08]  /*10dc0*/  HMMA.16816.F32.BF16 R20, R208, R212.reuse, R20 ;  /* 0x000000d4d014723c */ /* 0x082ff00000041814 */
[C---:B------:R-:W-:Y:S08]  /*10dd0*/  HMMA.16816.F32.BF16 R24, R204.reuse, R212, R24 ;  /* 0x000000d4cc18723c */ /* 0x040ff00000041818 */
        /* <DEDUP_REMOVED lines=30> */
[-C--:B------:R-:W-:Y:S01]  /*10fc0*/  HMMA.16816.F32.BF16 R124, R204, R214.reuse, R124 ;  /* 0x000000d6cc7c723c */ /* 0x080fe2000004187c */
[----:B------:R-:W-:Y:S07]  /*10fd0*/  LDSM.16.M88.4 R204, [R223] ;  /* 0x00000000dfcc783b */ /* 0x000fee0000000200 */
[----:B------:R-:W-:Y:S01]  /*10fe0*/  HMMA.16816.F32.BF16 R128, R208, R214, R128 ;  /* 0x000000d6d080723c */ /* 0x000fe20000041880 */
[----:B------:R-:W1:Y:S08]  /*10ff0*/  LDSM.16.M88.4 R208, [R226] ;  /* 0x00000000e2d0783b */ /* 0x000e700000000200 */
[----:B------:R-:W2:Y:S01]  /*11000*/  LDSM.16.M88.4 R212, [R223+0x2000] ;  /* 0x00200000dfd4783b */ /* 0x000ea20000000200 */
[-C--:B-1----:R-:W-:Y:S08]  /*11010*/  HMMA.16816.F32.BF16 R4, R204, R208.reuse, R4 ;  /* 0x000000d0cc04723c */ /* 0x082ff00000041804 */
[C---:B--2---:R-:W-:Y:S08]  /*11020*/  HMMA.16816.F32.BF16 R8, R212.reuse, R208, R8 ;  /* 0x000000d0d408723c */ /* 0x044ff00000041808 */
[-C--:B------:R-:W-:Y:S08]  /*11030*/  HMMA.16816.F32.BF16 R12, R212, R210.reuse, R12 ;  /* 0x000000d2d40c723c */ /* 0x080ff0000004180c */
[C---:B------:R-:W-:Y:S01]  /*11040*/  HMMA.16816.F32.BF16 R16, R204.reuse, R210, R16 ;  /* 0x000000d2cc10723c */ /* 0x040fe20000041810 */
[----:B------:R-:W1:Y:S07]  /*11050*/  LDSM.16.M88.4 R208, [R233] ;  /* 0x00000000e9d0783b */ /* 0x000e6e0000000200 */
[-C--:B-1----:R-:W-:Y:S08]  /*11060*/  HMMA.16816.F32.BF16 R20, R204, R208.reuse, R20 ;  /* 0x000000d0cc14723c */ /* 0x082ff00000041814 */
[C---:B------:R-:W-:Y:S08]  /*11070*/  HMMA.16816.F32.BF16 R24, R212.reuse, R208, R24 ;  /* 0x000000d0d418723c */ /* 0x040ff00000041818 */
        /* <DEDUP_REMOVED lines=69> */
[----:B------:R-:W1:Y:S01]  /*114d0*/  LDSM.16.M88.4 R204, [R220+0x3800] ;  /* 0x00380000dccc783b */ /* 0x000e620000000200 */
[----:B------:R-:W-:Y:S07]  /*114e0*/  DEPBAR.LE SB0, 0x0 ;  /* 0x000080000000791a */ /* 0x000fee0000000000 */
[----:B------:R-:W-:Y:S01]  /*114f0*/  BAR.SYNC.DEFER_BLOCKING 0x0 ;  /* 0x0000000000007b1d */ /* 0x000fe20000010000 */
[-C--:B-1----:R-:W-:Y:S08]  /*11500*/  HMMA.16816.F32.BF16 R116, R212, R204.reuse, R116 ;  /* 0x000000ccd474723c */ /* 0x082ff00000041874 */
[C---:B------:R-:W-:Y:S08]  /*11510*/  HMMA.16816.F32.BF16 R120, R208.reuse, R204, R120 ;  /* 0x000000ccd078723c */ /* 0x040ff00000041878 */
[-C--:B------:R-:W-:Y:S08]  /*11520*/  HMMA.16816.F32.BF16 R124, R208, R206.reuse, R124 ;  /* 0x000000ced07c723c */ /* 0x080ff0000004187c */
[----:B------:R-:W-:Y:S01]  /*11530*/  HMMA.16816.F32.BF16 R128, R212, R206, R128 ;  /* 0x000000ced480723c */ /* 0x000fe20000041880 */
[----:B------:R-:W-:-:S07]  /*11540*/  @P0 BRA `(.L_x_30) ;  /* 0xfffff04000000947 */ /* 0x000fce000383ffff */
.L_x_29:
[----:B------:R-:W-:Y:S01]  /*11550*/  FMNMX.FTZ R0, R4, R132, !PT ;  /* 0x0000008404007209 */ /* 0x000fe20007810000 */
[----:B------:R-:W-:Y:S03]  /*11560*/  UIADD3 UR8, UR8, -0x1, URZ ;  /* 0xffffffff08087890 */ /* 0x000fe6000fffe03f */
[----:B---3--:R-:W-:Y:S02]  /*11570*/  FMNMX.FTZ R2, R5, R0, !PT ;  /* 0x0000000005027209 */ /* 0x008fe40007810000 */
        /* <DEDUP_REMOVED lines=126> */
[----:B------:R-:W-:Y:S02]  /*11d60*/  FMNMX.FTZ R0, R127, R0, !PT ;  /* 0x000000007f007209 */ /* 0x000fe40007810000 */
[----:B------:R-:W-:Y:S01]  /*11d70*/  FMNMX.FTZ R134, R124, R2, !PT ;  /* 0x000000027c867209 */ /* 0x000fe20007810000 */
[----:B------:R-:W2:Y:S03]  /*11d80*/  SHFL.BFLY PT, R135, R3, 0x2, 0x1f ;  /* 0x0c401f0003877f89 */ /* 0x000ea600000e0000 */
[----:B------:R-:W-:Y:S05]  /*11d90*/  FMNMX.FTZ R134, R125, R134, !PT ;  /* 0x000000867d867209 */ /* 0x000fea0007810000 */
[----:B------:R-:W3:Y:S01]  /*11da0*/  SHFL.BFLY PT, R2, R0, 0x2, 0x1f ;  /* 0x0c401f0000027f89 */ /* 0x000ee200000e0000 */
[----:B-1----:R-:W-:Y:S07]  /*11db0*/  FMNMX.FTZ R136, R136, R205, !PT ;  /* 0x000000cd88887209 */ /* 0x002fee0007810000 */
[----:B------:R-:W1:Y:S01]  /*11dc0*/  SHFL.BFLY PT, R204, R134, 0x2, 0x1f ;  /* 0x0c401f0086cc7f89 */ /* 0x000e6200000e0000 */
[----:B------:R-:W-:Y:S02]  /*11dd0*/  FSETP.NEU.FTZ.AND P1, PT, R136, -INF , PT ;  /* 0xff8000008800780b */ /* 0x000fe40003f3d000 */
[----:B--2---:R-:W-:Y:S05]  /*11de0*/  FMNMX.FTZ R135, R3, R135, !PT ;  /* 0x0000008703877209 */ /* 0x004fea0007810000 */
[----:B------:R-:W2:Y:S01]  /*11df0*/  SHFL.BFLY PT, R206, R135, 0x1, 0x1f ;  /* 0x0c201f0087ce7f89 */ /* 0x000ea200000e0000 */
[----:B---3--:R-:W-:Y:S01]  /*11e00*/  FMNMX.FTZ R2, R0, R2, !PT ;  /* 0x0000000200027209 */ /* 0x008fe20007810000 */
[----:B------:R-:W-:Y:S04]  /*11e10*/  FADD.FTZ R0, -R136, R132 ;  /* 0x0000008488007221 */ /* 0x000fe80000010100 */
[----:B------:R-:W-:Y:S02]  /*11e20*/  FMUL.FTZ R0, R0, c[0x0][0x23c] ;  /* 0x00008f0000007a20 */ /* 0x000fe40000410000 */
[----:B------:R-:W3:Y:S02]  /*11e30*/  SHFL.BFLY PT, R3, R2, 0x1, 0x1f ;  /* 0x0c201f0002037f89 */ /* 0x000ee400000e0000 */
[----:B------:R4:W-:Y:S01]  /*11e40*/  MUFU.EX2 R132, R0 ;  /* 0x0000000000847308 */ /* 0x0009e20000000800 */
[----:B-1----:R-:W-:Y:S05]  /*11e50*/  FMNMX.FTZ R134, R134, R204, !PT ;  /* 0x000000cc86867209 */ /* 0x002fea0007810000 */
[----:B------:R-:W1:Y:S01]  /*11e60*/  SHFL.BFLY PT, R204, R134, 0x1, 0x1f ;  /* 0x0c201f0086cc7f89 */ /* 0x000e6200000e0000 */
[----:B--2---:R-:W-:Y:S02]  /*11e70*/  FMNMX.FTZ R135, R135, R206, !PT ;  /* 0x000000ce87877209 */ /* 0x004fe40007810000 */
[----:B---3--:R-:W-:Y:S03]  /*11e80*/  FMNMX.FTZ R3, R2, R3, !PT ;  /* 0x0000000302037209 */ /* 0x008fe60007810000 */
[----:B----4-:R-:W-:Y:S04]  /*11e90*/  FADD.FTZ R0, -R135, R133 ;  /* 0x0000008587007221 */ /* 0x010fe80000010100 */
[----:B------:R-:W-:Y:S01]  /*11ea0*/  FMUL.FTZ R0, R0, c[0x0][0x23c] ;  /* 0x00008f0000007a20 */ /* 0x000fe20000410000 */
[----:B-1----:R-:W-:Y:S03]  /*11eb0*/  FMNMX.FTZ R134, R134, R204, !PT ;  /* 0x000000cc86867209 */ /* 0x002fe60007810000 */
[----:B------:R1:W-:Y:S01]  /*11ec0*/  MUFU.EX2 R133, R0 ;  /* 0x0000000000857308 */ /* 0x0003e20000000800 */
[C---:B------:R-:W-:Y:S01]  /*11ed0*/  FSETP.NEU.FTZ.AND P2, PT, R134.reuse, -INF , PT ;  /* 0xff8000008600780b */ /* 0x040fe20003f5d000 */
[----:B-1----:R-:W-:Y:S02]  /*11ee0*/  FADD.FTZ R0, -R134, R137 ;  /* 0x0000008986007221 */ /* 0x002fe40000010100 */
[----:B------:R-:W-:Y:S02]  /*11ef0*/  FMUL.FTZ R137, R136, c[0x0][0x23c] ;  /* 0x00008f0088897a20 */ /* 0x000fe40000410000 */
[----:B------:R-:W-:Y:S03]  /*11f00*/  FMUL.FTZ R0, R0, c[0x0][0x23c] ;  /* 0x00008f0000007a20 */ /* 0x000fe60000410000 */
[----:B------:R-:W-:Y:S01]  /*11f10*/  FSEL R137, R137, RZ, P1 ;  /* 0x000000ff89897208 */ /* 0x000fe20000800000 */
[----:B------:R-:W-:Y:S01]  /*11f20*/  MUFU.EX2 R2, R0 ;  /* 0x0000000000027308 */ /* 0x000fe20000000800 */
[----:B------:R-:W-:Y:S03]  /*11f30*/  FSETP.NEU.FTZ.AND P1, PT, R135, -INF , PT ;  /* 0xff8000008700780b */ /* 0x000fe60003f3d000 */
[--C-:B------:R-:W-:Y:S02]  /*11f40*/  FFMA.FTZ R4, R4, c[0x0][0x23c], -R137.reuse ;  /* 0x00008f0004047a23 */ /* 0x100fe40000010889 */
[--C-:B------:R-:W-:Y:S02]  /*11f50*/  FFMA.FTZ R205, R32, c[0x0][0x23c], -R137.reuse ;  /* 0x00008f0020cd7a23 */ /* 0x100fe40000010889 */
[--C-:B------:R-:W-:Y:S02]  /*11f60*/  FFMA.FTZ R204, R33, c[0x0][0x23c], -R137.reuse ;  /* 0x00008f0021cc7a23 */ /* 0x100fe40000010889 */
[----:B------:R1:W-:Y:S01]  /*11f70*/  MUFU.EX2 R243, R4 ;  /* 0x0000000400f37308 */ /* 0x0003e20000000800 */
[--C-:B------:R-:W-:Y:S02]  /*11f80*/  FFMA.FTZ R5, R5, c[0x0][0x23c], -R137.reuse ;  /* 0x00008f0005057a23 */ /* 0x100fe40000010889 */
[--C-:B------:R-:W-:Y:S02]  /*11f90*/  FFMA.FTZ R214, R53, c[0x0][0x23c], -R137.reuse ;  /* 0x00008f0035d67a23 */ /* 0x100fe40000010889 */
[--C-:B------:R-:W-:Y:S02]  /*11fa0*/  FFMA.FTZ R53, R113, c[0x0][0x23c], -R137.reuse ;  /* 0x00008f0071357a23 */ /* 0x100fe40000010889 */
[--C-:B------:R-:W-:Y:S02]  /*11fb0*/  FFMA.FTZ R211, R36, c[0x0][0x23c], -R137.reuse ;  /* 0x00008f0024d37a23 */ /* 0x100fe40000010889 */
[--C-:B------:R-:W-:Y:S01]  /*11fc0*/  FFMA.FTZ R210, R37, c[0x0][0x23c], -R137.reuse ;  /* 0x00008f0025d27a23 */ /* 0x100fe20000010889 */
[----:B------:R2:W-:Y:S01]  /*11fd0*/  MUFU.EX2 R237, R5 ;  /* 0x0000000500ed7308 */ /* 0x0005e20000000800 */
[--C-:B------:R-:W-:Y:S02]  /*11fe0*/  FFMA.FTZ R16, R16, c[0x0][0x23c], -R137.reuse ;  /* 0x00008f0010107a23 */ /* 0x100fe40000010889 */
[--C-:B------:R-:W-:Y:S02]  /*11ff0*/  FFMA.FTZ R208, R49, c[0x0][0x23c], -R137.reuse ;  /* 0x00008f0031d07a23 */ /* 0x100fe40000010889 */
[--C-:B------:R-:W-:Y:S02]  /*12000*/  FFMA.FTZ R215, R52, c[0x0][0x23c], -R137.reuse ;  /* 0x00008f0034d77a23 */ /* 0x100fe40000010889 */
[--C-:B------:R-:W-:Y:S02]  /*12010*/  FFMA.FTZ R239, R69, c[0x0][0x23c], -R137.reuse ;  /* 0x00008f0045ef7a23 */ /* 0x100fe40000010889 */
[--C-:B------:R-:W-:Y:S01]  /*12020*/  FFMA.FTZ R69, R100, c[0x0][0x23c], -R137.reuse ;  /* 0x00008f0064457a23 */ /* 0x100fe20000010889 */
[----:B------:R-:W-:Y:S01]  /*12030*/  MUFU.EX2 R235, R16 ;  /* 0x0000001000eb7308 */ /* 0x000fe20000000800 */
[--C-:B------:R-:W-:Y:S02]  /*12040*/  FFMA.FTZ R17, R17, c[0x0][0x23c], -R137.reuse ;  /* 0x00008f0011117a23 */ /* 0x100fe40000010889 */
[--C-:B------:R-:W-:Y:S02]  /*12050*/  FFMA.FTZ R250, R97, c[0x0][0x23c], -R137.reuse ;  /* 0x00008f0061fa7a23 */ /* 0x100fe40000010889 */
[----:B-1----:R-:W-:Y:S02]  /*12060*/  FMUL.FTZ R4, R135, c[0x0][0x23c] ;  /* 0x00008f0087047a20 */ /* 0x002fe40000410000 */
[--C-:B------:R-:W-:Y:S02]  /*12070*/  FFMA.FTZ R238, R68, c[0x0][0x23c], -R137.reuse ;  /* 0x00008f0044ee7a23 */ /* 0x100fe40000010889 */
[----:B------:R-:W-:Y:S01]  /*12080*/  FFMA.FTZ R68, R128, c[0x0][0x23c], -R137 ;  /* 0x00008f0080447a23 */ /* 0x000fe20000010889 */
[----:B------:R-:W-:Y:S01]  /*12090*/  MUFU.EX2 R236, R17 ;  /* 0x0000001100ec7308 */ /* 0x000fe20000000800 */
[C---:B------:R-:W-:Y:S02]  /*120a0*/  FADD.FTZ R0, -R3.reuse, R138 ;  /* 0x0000008a03007221 */ /* 0x040fe40000010100 */
[C---:B------:R-:W-:Y:S01]  /*120b0*/  FMUL.FTZ R138, R3.reuse, c[0x0][0x23c] ;  /* 0x00008f00038a7a20 */ /* 0x040fe20000410000 */
[----:B--2---:R-:W-:Y:S01]  /*120c0*/  FSEL R5, R4, RZ, P1 ;  /* 0x000000ff04057208 */ /* 0x004fe20000800000 */
[----:B------:R-:W-:Y:S01]  /*120d0*/  FMUL.FTZ R4, R134, c[0x0][0x23c] ;  /* 0x00008f0086047a20 */ /* 0x000fe20000410000 */
[----:B------:R-:W-:Y:S01]  /*120e0*/  FSETP.NEU.FTZ.AND P1, PT, R3, -INF , PT ;  /* 0xff8000000300780b */ /* 0x000fe20003f3d000 */
[----:B------:R-:W-:Y:S02]  /*120f0*/  FMUL.FTZ R0, R0, c[0x0][0x23c] ;  /* 0x00008f0000007a20 */ /* 0x000fe40000410000 */
[--C-:B------:R-:W-:Y:S01]  /*12100*/  FFMA.FTZ R6, R6, c[0x0][0x23c], -R5.reuse ;  /* 0x00008f0006067a23 */ /* 0x100fe20000010805 */
[----:B------:R-:W-:Y:S01]  /*12110*/  MUFU.EX2 R205, R205 ;  /* 0x000000cd00cd7308 */ /* 0x000fe20000000800 */
[----:B------:R-:W-:Y:S01]  /*12120*/  FSEL R4, R4, RZ, P2 ;  /* 0x000000ff04047208 */ /* 0x000fe20001000000 */
[--C-:B------:R-:W-:Y:S01]  /*12130*/  FFMA.FTZ R36, R34, c[0x0][0x23c], -R5.reuse ;  /* 0x00008f0022247a23 */ /* 0x100fe20000010805 */
[----:B------:R-:W-:Y:S01]  /*12140*/  FSEL R138, R138, RZ, P1 ;  /* 0x000000ff8a8a7208 */ /* 0x000fe20000800000 */
[--C-:B------:R-:W-:Y:S02]  /*12150*/  FFMA.FTZ R37, R35, c[0x0][0x23c], -R5.reuse ;  /* 0x00008f0023257a23 */ /* 0x100fe40000010805 */
[--C-:B------:R-:W-:Y:S01]  /*12160*/  FFMA.FTZ R9, R9, c[0x0][0x23c], -R4.reuse ;  /* 0x00008f0009097a23 */ /* 0x100fe20000010804 */
[----:B------:R-:W1:Y:S01]  /*12170*/  LDSM.16.MT88.4 R32, [R216+0x8000] ;  /* 0x00800000d820783b */ /* 0x000e620000004200 */
[--C-:B------:R-:W-:Y:S02]  /*12180*/  FFMA.FTZ R52, R103, c[0x0][0x23c], -R5.reuse ;  /* 0x00008f0067347a23 */ /* 0x100fe40000010805 */
[----:B------:R-:W2:Y:S01]  /*12190*/  MUFU.EX2 R212, R6 ;  /* 0x0000000600d47308 */ /* 0x000ea20000000800 */
[--C-:B------:R-:W-:Y:S02]  /*121a0*/  FFMA.FTZ R97, R39, c[0x0][0x23c], -R5.reuse ;  /* 0x00008f0027617a23 */ /* 0x100fe40000010805 */
[----:B------:R-:W-:Y:S02]  /*121b0*/  FFMA.FTZ R73, R73, c[0x0][0x23c], -R4 ;  /* 0x00008f0049497a23 */ /* 0x000fe40000010804 */
[--C-:B------:R-:W-:Y:S02]  /*121c0*/  FFMA.FTZ R74, R74, c[0x0][0x23c], -R138.reuse ;  /* 0x00008f004a4a7a23 */ /* 0x100fe4000001088a */
[----:B------:R-:W-:Y:S02]  /*121d0*/  FFMA.FTZ R75, R75, c[0x0][0x23c], -R138 ;  /* 0x00008f004b4b7a23 */ /* 0x000fe4000001088a */
[--C-:B------:R-:W-:Y:S01]  /*121e0*/  FFMA.FTZ R113, R55, c[0x0][0x23c], -R5.reuse ;  /* 0x00008f0037717a23 */ /* 0x100fe20000010805 */
[----:B------:R-:W3:Y:S01]  /*121f0*/  MUFU.EX2 R6, R9 ;  /* 0x0000000900067308 */ /* 0x000ee20000000800 */
[--C-:B------:R-:W-:Y:S02]  /*12200*/  FFMA.FTZ R8, R8, c[0x0][0x23c], -R4.reuse ;  /* 0x00008f0008087a23 */ /* 0x100fe40000010804 */
[--C-:B------:R-:W-:Y:S02]  /*12210*/  FFMA.FTZ R7, R7, c[0x0][0x23c], -R5.reuse ;  /* 0x00008f0007077a23 */ /* 0x100fe40000010805 */
[--C-:B------:R-:W-:Y:S02]  /*12220*/  FFMA.FTZ R18, R18, c[0x0][0x23c], -R5.reuse ;  /* 0x00008f0012127a23 */ /* 0x100fe40000010805 */
[----:B------:R-:W-:Y:S02]  /*12230*/  FFMA.FTZ R19, R19, c[0x0][0x23c], -R5 ;  /* 0x00008f0013137a23 */ /* 0x000fe40000010805 */
[----:B------:R-:W-:Y:S01]  /*12240*/  FFMA.FTZ R13, R13, c[0x0][0x23c], -R4 ;  /* 0x00008f000d0d7a23 */ /* 0x000fe20000010804 */
[----:B------:R-:W-:Y:S01]  /*12250*/  MUFU.EX2 R7, R7 ;  /* 0x0000000700077308 */ /* 0x000fe20000000800 */
[--C-:B------:R-:W-:Y:S02]  /*12260*/  FFMA.FTZ R209, R48, c[0x0][0x23c], -R137.reuse ;  /* 0x00008f0030d17a23 */ /* 0x100fe40000010889 */
[--C-:B------:R-:W-:Y:S01]  /*12270*/  FFMA.FTZ R10, R10, c[0x0][0x23c], -R138.reuse ;  /* 0x00008f000a0a7a23 */ /* 0x100fe2000001088a */
[----:B--2---:R-:W-:Y:S01]  /*12280*/  MOV R49, R212 ;  /* 0x000000d400317202 */ /* 0x004fe20000000f00 */
[--C-:B------:R-:W-:Y:S02]  /*12290*/  FFMA.FTZ R212, R65, c[0x0][0x23c], -R137.reuse ;  /* 0x00008f0041d47a23 */ /* 0x100fe40000010889 */
[----:B------:R-:W-:Y:S02]  /*122a0*/  FFMA.FTZ R16, R116, c[0x0][0x23c], -R137 ;  /* 0x00008f0074107a23 */ /* 0x000fe40000010889 */
[----:B------:R-:W-:Y:S01]  /*122b0*/  FFMA.FTZ R116, R54, c[0x0][0x23c], -R5 ;  /* 0x00008f0036747a23 */ /* 0x000fe20000010805 */
[----:B------:R2:W-:Y:S01]  /*122c0*/  MUFU.EX2 R65, R8 ;  /* 0x0000000800417308 */ /* 0x0005e20000000800 */
[--C-:B------:R-:W-:Y:S01]  /*122d0*/  FFMA.FTZ R14, R14, c[0x0][0x23c], -R138.reuse ;  /* 0x00008f000e0e7a23 */ /* 0x100fe2000001088a */
[----:B------:R-:W-:Y:S01]  /*122e0*/  MOV R54, R16 ;  /* 0x0000001000367202 */ /* 0x000fe20000000f00 */
[----:B------:R-:W-:Y:S01]  /*122f0*/  FFMA.FTZ R15, R15, c[0x0][0x23c], -R138 ;  /* 0x00008f000f0f7a23 */ /* 0x000fe2000001088a */
[----:B---3--:R-:W-:Y:S01]  /*12300*/  MOV R55, R6 ;  /* 0x0000000600377202 */ /* 0x008fe20000000f00 */
[----:B------:R-:W-:Y:S01]  /*12310*/  FFMA.FTZ R207, R20, c[0x0][0x23c], -R137 ;  /* 0x00008f0014cf7a23 */ /* 0x000fe20000010889 */
[----:B------:R-:W3:Y:S01]  /*12320*/  LDL.LU R6, [R1+0x34] ;  /* 0x0000340001067983 */ /* 0x000ee20000300800 */
[--C-:B------:R-:W-:Y:S02]  /*12330*/  FFMA.FTZ R100, R38, c[0x0][0x23c], -R5.reuse ;  /* 0x00008f0026647a23 */ /* 0x100fe40000010805 */
[--C-:B------:R-:W-:Y:S01]  /*12340*/  FFMA.FTZ R247, R98, c[0x0][0x23c], -R5.reuse ;  /* 0x00008f0062f77a23 */ /* 0x100fe20000010805 */
[----:B------:R-:W-:Y:S01]  /*12350*/  MUFU.EX2 R20, R18 ;  /* 0x0000001200147308 */ /* 0x000fe20000000800 */
[----:B------:R-:W-:Y:S01]  /*12360*/  MOV R98, R49 ;  /* 0x0000003100627202 */ /* 0x000fe20000000f00 */
[----:B------:R-:W-:Y:S02]  /*12370*/  FFMA.FTZ R248, R99, c[0x0][0x23c], -R5 ;  /* 0x00008f0063f87a23 */ /* 0x000fe40000010805 */
[----:B------:R-:W-:Y:S01]  /*12380*/  FMUL.FTZ R9, R2, R173 ;  /* 0x000000ad02097220 */ /* 0x000fe20000410000 */
[----:B------:R-:W-:Y:S01]  /*12390*/  MOV R173, R55 ;  /* 0x0000003700ad7202 */ /* 0x000fe20000000f00 */
[----:B------:R-:W-:Y:S02]  /*123a0*/  FFMA.FTZ R249, R96, c[0x0][0x23c], -R137 ;  /* 0x00008f0060f97a23 */ /* 0x000fe40000010889 */
[--C-:B------:R-:W-:Y:S02]  /*123b0*/  FFMA.FTZ R96, R41, c[0x0][0x23c], -R4.reuse ;  /* 0x00008f0029607a23 */ /* 0x100fe40000010804 */
[----:B------:R-:W4:Y:S01]  /*123c0*/  MUFU.EX2 R48, R19 ;  /* 0x0000001300307308 */ /* 0x000f220000000800 */
[--C-:B------:R-:W-:Y:S02]  /*123d0*/  FFMA.FTZ R23, R23, c[0x0][0x23c], -R5.reuse ;  /* 0x00008f0017177a23 */ /* 0x100fe40000010805 */
[--C-:B------:R-:W-:Y:S01]  /*123e0*/  FFMA.FTZ R242, R86, c[0x0][0x23c], -R5.reuse ;  /* 0x00008f0056f27a23 */ /* 0x100fe20000010805 */
[----:B--2---:R-:W-:Y:S01]  /*123f0*/  MOV R8, R235 ;  /* 0x000000eb00087202 */ /* 0x004fe20000000f00 */
[--C-:B------:R-:W-:Y:S02]  /*12400*/  FFMA.FTZ R235, R82, c[0x0][0x23c], -R5.reuse ;  /* 0x00008f0052eb7a23 */ /* 0x100fe40000010805 */
[----:B------:R-:W-:Y:S02]  /*12410*/  FFMA.FTZ R244, R87, c[0x0][0x23c], -R5 ;  /* 0x00008f0057f47a23 */ /* 0x000fe40000010805 */
[--C-:B------:R-:W-:Y:S01]  /*12420*/  FFMA.FTZ R28, R28, c[0x0][0x23c], -R4.reuse ;  /* 0x00008f001c1c7a23 */ /* 0x100fe20000010804 */
[----:B------:R-:W-:Y:S01]  /*12430*/  MUFU.EX2 R17, R13 ;  /* 0x0000000d00117308 */ /* 0x000fe20000000800 */
[----:B------:R-:W-:Y:S01]  /*12440*/  FFMA.FTZ R240, R81, c[0x0][0x23c], -R137 ;  /* 0x00008f0051f07a23 */ /* 0x000fe20000010889 */
[----:B------:R-:W-:Y:S01]  /*12450*/  MOV R81, R236 ;  /* 0x000000ec00517202 */ /* 0x000fe20000000f00 */
[--C-:B------:R-:W-:Y:S02]  /*12460*/  FFMA.FTZ R236, R71, c[0x0][0x23c], -R5.reuse ;  /* 0x00008f0047ec7a23 */ /* 0x100fe40000010805 */
[----:B------:R-:W-:Y:S02]  /*12470*/  FFMA.FTZ R71, R115, c[0x0][0x23c], -R5 ;  /* 0x00008f0073477a23 */ /* 0x000fe40000010805 */
[--C-:B------:R-:W-:Y:S02]  /*12480*/  FFMA.FTZ R115, R76, c[0x0][0x23c], -R4.reuse ;  /* 0x00008f004c737a23 */ /* 0x100fe40000010804 */
[----:B------:R-:W-:Y:S01]  /*12490*/  FFMA.FTZ R76, R120, c[0x0][0x23c], -R4 ;  /* 0x00008f00784c7a23 */ /* 0x000fe20000010804 */
[----:B------:R-:W2:Y:S01]  /*124a0*/  MUFU.EX2 R0, R0 ;  /* 0x0000000000007308 */ /* 0x000ea20000000800 */
[--C-:B------:R-:W-:Y:S02]  /*124b0*/  FFMA.FTZ R246, R85, c[0x0][0x23c], -R137.reuse ;  /* 0x00008f0055f67a23 */ /* 0x100fe40000010889 */
[----:B------:R-:W-:Y:S01]  /*124c0*/  FFMA.FTZ R85, R112, c[0x0][0x23c], -R137 ;  /* 0x00008f0070557a23 */ /* 0x000fe20000010889 */
[----:B----4-:R-:W-:Y:S01]  /*124d0*/  MOV R99, R48 ;  /* 0x0000003000637202 */ /* 0x010fe20000000f00 */
[----:B------:R-:W-:Y:S02]  /*124e0*/  FFMA.FTZ R11, R11, c[0x0][0x23c], -R138 ;  /* 0x00008f000b0b7a23 */ /* 0x000fe4000001088a */
[--C-:B------:R-:W-:Y:S02]  /*124f0*/  FFMA.FTZ R112, R51, c[0x0][0x23c], -R5.reuse ;  /* 0x00008f0033707a23 */ /* 0x100fe40000010805 */
[----:B------:R-:W-:Y:S01]  /*12500*/  FFMA.FTZ R51, R118, c[0x0][0x23c], -R5 ;  /* 0x00008f0076337a23 */ /* 0x000fe20000010805 */
[----:B------:R2:W-:Y:S01]  /*12510*/  MUFU.EX2 R251, R10 ;  /* 0x0000000a00fb7308 */ /* 0x0005e20000000800 */
[--C-:B------:R-:W-:Y:S01]  /*12520*/  FFMA.FTZ R118, R88, c[0x0][0x23c], -R4.reuse ;  /* 0x00008f0058767a23 */ /* 0x100fe20000010804 */
[----:B------:R-:W-:Y:S01]  /*12530*/  MOV R88, R8 ;  /* 0x0000000800587202 */ /* 0x000fe20000000f00 */
[--C-:B------:R-:W-:Y:S02]  /*12540*/  FFMA.FTZ R12, R12, c[0x0][0x23c], -R4.reuse ;  /* 0x00008f000c0c7a23 */ /* 0x100fe40000010804 */
[--C-:B------:R-:W-:Y:S02]  /*12550*/  FFMA.FTZ R120, R125, c[0x0][0x23c], -R4.reuse ;  /* 0x00008f007d787a23 */ /* 0x100fe40000010804 */
[--C-:B------:R-:W-:Y:S02]  /*12560*/  FFMA.FTZ R29, R29, c[0x0][0x23c], -R4.reuse ;  /* 0x00008f001d1d7a23 */ /* 0x100fe40000010804 */
[--C-:B------:R-:W-:Y:S01]  /*12570*/  FFMA.FTZ R61, R61, c[0x0][0x23c], -R4.reuse ;  /* 0x00008f003d3d7a23 */ /* 0x100fe20000010804 */
[----:B------:R-:W4:Y:S01]  /*12580*/  MUFU.EX2 R8, R14 ;  /* 0x0000000e00087308 */ /* 0x000f220000000800 */
[----:B------:R-:W-:Y:S02]  /*12590*/  FFMA.FTZ R77, R77, c[0x0][0x23c], -R4 ;  /* 0x00008f004d4d7a23 */ /* 0x000fe40000010804 */
[C---:B------:R-:W-:Y:S02]  /*125a0*/  FMUL.FTZ R16, R132.reuse, R148 ;  /* 0x0000009484107220 */ /* 0x040fe40000410000 */
[C---:B------:R-:W-:Y:S02]  /*125b0*/  FMUL.FTZ R48, R132.reuse, R144 ;  /* 0x0000009084307220 */ /* 0x040fe40000410000 */
[C---:B------:R-:W-:Y:S02]  /*125c0*/  FMUL.FTZ R49, R132.reuse, R145 ;  /* 0x0000009184317220 */ /* 0x040fe40000410000 */
[----:B------:R-:W-:Y:S01]  /*125d0*/  FMUL.FTZ R41, R132, R157 ;  /* 0x0000009d84297220 */ /* 0x000fe20000410000 */
[----:B------:R-:W5:Y:S01]  /*125e0*/  MUFU.EX2 R125, R15 ;  /* 0x0000000f007d7308 */ /* 0x000f620000000800 */
[--C-:B------:R-:W-:Y:S01]  /*125f0*/  FFMA.FTZ R206, R21, c[0x0][0x23c], -R137.reuse ;  /* 0x00008f0015ce7a23 */ /* 0x100fe20000010889 */
[----:B------:R-:W-:Y:S01]  /*12600*/  MOV R157, R71 ;  /* 0x00000047009d7202 */ /* 0x000fe20000000f00 */
[--C-:B------:R-:W-:Y:S02]  /*12610*/  FFMA.FTZ R213, R64, c[0x0][0x23c], -R137.reuse ;  /* 0x00008f0040d57a23 */ /* 0x100fe40000010889 */
[----:B--2---:R-:W-:Y:S01]  /*12620*/  FMUL.FTZ R10, R0, R174 ;  /* 0x000000ae000a7220 */ /* 0x004fe20000410000 */
[----:B------:R-:W-:Y:S01]  /*12630*/  MOV R174, R54 ;  /* 0x0000003600ae7202 */ /* 0x000fe20000000f00 */
[----:B------:R-:W-:Y:S02]  /*12640*/  FMUL.FTZ R13, R2, R177 ;  /* 0x000000b1020d7220 */ /* 0x000fe40000410000 */
[--C-:B------:R-:W-:Y:S01]  /*12650*/  FFMA.FTZ R27, R27, c[0x0][0x23c], -R138.reuse ;  /* 0x00008f001b1b7a23 */ /* 0x100fe2000001088a */
[----:B------:R-:W-:Y:S01]  /*12660*/  MUFU.EX2 R64, R11 ;  /* 0x0000000b00407308 */ /* 0x000fe20000000800 */
[--C-:B------:R-:W-:Y:S02]  /*12670*/  FFMA.FTZ R30, R30, c[0x0][0x23c], -R138.reuse ;  /* 0x00008f001e1e7a23 */ /* 0x100fe4000001088a */
[--C-:B------:R-:W-:Y:S01]  /*12680*/  FFMA.FTZ R31, R31, c[0x0][0x23c], -R138.reuse ;  /* 0x00008f001f1f7a23 */ /* 0x100fe2000001088a */
[----:B----4-:R-:W-:Y:S01]  /*12690*/  MOV R148, R8 ;  /* 0x0000000800947202 */ /* 0x010fe20000000f00 */
[----:B------:R-:W-:Y:S01]  /*126a0*/  FMUL.FTZ R14, R0, R178 ;  /* 0x000000b2000e7220 */ /* 0x000fe20000410000 */
[----:B------:R-:W-:Y:S01]  /*126b0*/  MOV R178, R53 ;  /* 0x0000003500b27202 */ /* 0x000fe20000000f00 */
[----:B------:R-:W-:Y:S02]  /*126c0*/  FMUL.FTZ R8, R2, R172 ;  /* 0x000000ac02087220 */ /* 0x000fe40000410000 */
[----:B------:R-:W-:Y:S01]  /*126d0*/  FFMA.FTZ R42, R42, c[0x0][0x23c], -R138 ;  /* 0x00008f002a2a7a23 */ /* 0x000fe2000001088a */
[----:B------:R-:W2:Y:S01]  /*126e0*/  MUFU.EX2 R21, R12 ;  /* 0x0000000c00157308 */ /* 0x000ea20000000800 */
[----:B------:R-:W-:Y:S01]  /*126f0*/  FFMA.FTZ R241, R80, c[0x0][0x23c], -R137 ;  /* 0x00008f0050f17a23 */ /* 0x000fe20000010889 */
[----:B------:R-:W-:Y:S01]  /*12700*/  MOV R80, R237 ;  /* 0x000000ed00507202 */ /* 0x000fe20000000f00 */
[--C-:B------:R-:W-:Y:S01]  /*12710*/  FFMA.FTZ R237, R70, c[0x0][0x23c], -R5.reuse ;  /* 0x00008f0046ed7a23 */ /* 0x100fe20000010805 */
[----:B-----5:R-:W-:Y:S01]  /*12720*/  F2FP.BF16.PACK_AB R87, R125, R148 ;  /* 0x000000947d57723e */ /* 0x020fe200000010ff */
[----:B------:R-:W-:Y:S02]  /*12730*/  FFMA.FTZ R70, R119, c[0x0][0x23c], -R5 ;  /* 0x00008f0077467a23 */ /* 0x000fe40000010805 */
[--C-:B------:R-:W-:Y:S01]  /*12740*/  FFMA.FTZ R119, R89, c[0x0][0x23c], -R4.reuse ;  /* 0x00008f0059777a23 */ /* 0x100fe20000010804 */
[----:B------:R-:W-:Y:S01]  /*12750*/  MOV R89, R81 ;  /* 0x0000005100597202 */ /* 0x000fe20000000f00 */
[----:B------:R-:W-:Y:S01]  /*12760*/  FFMA.FTZ R19, R117, c[0x0][0x23c], -R137 ;  /* 0x00008f0075137a23 */ /* 0x000fe20000010889 */
[----:B------:R4:W-:Y:S01]  /*12770*/  MUFU.EX2 R145, R23 ;  /* 0x0000001700917308 */ /* 0x0009e20000000800 */
[--C-:B------:R-:W-:Y:S01]  /*12780*/  FFMA.FTZ R117, R66, c[0x0][0x23c], -R5.reuse ;  /* 0x00008f0042757a23 */ /* 0x100fe20000010805 */
[----:B------:R-:W-:Y:S01]  /*12790*/  F2FP.BF16.PACK_AB R82, R89, R88 ;  /* 0x000000585952723e */ /* 0x000fe200000010ff */
[--C-:B------:R-:W-:Y:S02]  /*127a0*/  FFMA.FTZ R66, R25, c[0x0][0x23c], -R4.reuse ;  /* 0x00008f0019427a23 */ /* 0x100fe40000010804 */
[----:B------:R-:W-:Y:S01]  /*127b0*/  FMUL.FTZ R25, R132, R161 ;  /* 0x000000a184197220 */ /* 0x000fe20000410000 */
[----:B------:R-:W-:Y:S01]  /*127c0*/  MOV R161, R7 ;  /* 0x0000000700a17202 */ /* 0x000fe20000000f00 */
[--C-:B------:R-:W-:Y:S02]  /*127d0*/  FFMA.FTZ R39, R114, c[0x0][0x23c], -R5.reuse ;  /* 0x00008f0072277a23 */ /* 0x100fe40000010805 */
[----:B------:R-:W-:Y:S01]  /*127e0*/  FFMA.FTZ R38, R131, c[0x0][0x23c], -R5 ;  /* 0x00008f0083267a23 */ /* 0x000fe20000010805 */
[----:B------:R-:W-:Y:S01]  /*127f0*/  MUFU.EX2 R144, R28 ;  /* 0x0000001c00907308 */ /* 0x000fe20000000800 */
[--C-:B------:R-:W-:Y:S01]  /*12800*/  FFMA.FTZ R114, R72, c[0x0][0x23c], -R4.reuse ;  /* 0x00008f0048727a23 */ /* 0x100fe20000010804 */
[----:B------:R-:W-:Y:S01]  /*12810*/  MOV R72, R17 ;  /* 0x0000001100487202 */ /* 0x000fe20000000f00 */
[----:B------:R-:W-:Y:S01]  /*12820*/  FMUL.FTZ R17, R132, R149 ;  /* 0x0000009584117220 */ /* 0x000fe20000410000 */
[----:B------:R-:W-:Y:S01]  /*12830*/  MOV R149, R20 ;  /* 0x0000001400957202 */ /* 0x000fe20000000f00 */
[--C-:B------:R-:W-:Y:S01]  /*12840*/  FFMA.FTZ R131, R93, c[0x0][0x23c], -R4.reuse ;  /* 0x00008f005d837a23 */ /* 0x100fe20000010804 */
[----:B------:R-:W-:Y:S01]  /*12850*/  MOV R93, R80 ;  /* 0x00000050005d7202 */ /* 0x000fe20000000f00 */
[----:B------:R-:W-:Y:S01]  /*12860*/  FMUL.FTZ R15, R0, R179 ;  /* 0x000000b3000f7220 */ /* 0x000fe20000410000 */
[----:B------:R-:W-:Y:S01]  /*12870*/  MOV R179, R52 ;  /* 0x0000003400b37202 */ /* 0x000fe20000000f00 */
[----:B------:R-:W-:Y:S01]  /*12880*/  FMUL.FTZ R20, R132, R164 ;  /* 0x000000a484147220 */ /* 0x000fe20000410000 */
[----:B------:R-:W-:Y:S01]  /*12890*/  MUFU.EX2 R207, R207 ;  /* 0x000000cf00cf7308 */ /* 0x000fe20000000800 */
[----:B------:R-:W5:Y:S01]  /*128a0*/  LDSM.16.MT88.4 R52, [R219+0x8000] ;  /* 0x00800000db34783b */ /* 0x000f620000004200 */
[----:B------:R-:W-:Y:S01]  /*128b0*/  F2FP.BF16.PACK_AB R80, R93, R243 ;  /* 0x000000f35d50723e */ /* 0x000fe200000010ff */
[----:B------:R-:W-:Y:S01]  /*128c0*/  FMUL.FTZ R7, R133, R171 ;  /* 0x000000ab85077220 */ /* 0x000fe20000410000 */
[----:B------:R-:W-:Y:S01]  /*128d0*/  F2FP.BF16.PACK_AB R81, R161, R98 ;  /* 0x00000062a151723e */ /* 0x000fe200000010ff */
[----:B------:R-:W-:Y:S01]  /*128e0*/  FFMA.FTZ R245, R84, c[0x0][0x23c], -R137 ;  /* 0x00008f0054f57a23 */ /* 0x000fe20000010889 */
[----:B--2---:R-:W-:Y:S01]  /*128f0*/  MOV R164, R21 ;  /* 0x0000001500a47202 */ /* 0x004fe20000000f00 */
[----:B------:R-:W-:Y:S01]  /*12900*/  FFMA.FTZ R84, R130, c[0x0][0x23c], -R5 ;  /* 0x00008f0082547a23 */ /* 0x000fe20000010805 */
[----:B------:R-:W-:Y:S01]  /*12910*/  MOV R172, R38 ;  /* 0x0000002600ac7202 */ /* 0x000fe20000000f00 */
[----:B------:R-:W-:Y:S01]  /*12920*/  FMUL.FTZ R21, R132, R165 ;  /* 0x000000a584157220 */ /* 0x000fe20000410000 */
[----:B------:R-:W-:Y:S01]  /*12930*/  MUFU.EX2 R206, R206 ;  /* 0x000000ce00ce7308 */ /* 0x000fe20000000800 */
[--C-:B------:R-:W-:Y:S01]  /*12940*/  FFMA.FTZ R18, R101, c[0x0][0x23c], -R137.reuse ;  /* 0x00008f0065127a23 */ /* 0x100fe20000010889 */
[----:B------:R-:W-:Y:S01]  /*12950*/  F2FP.BF16.PACK_AB R86, R72, R164 ;  /* 0x000000a44856723e */ /* 0x000fe200000010ff */
[----:B------:R-:W-:Y:S01]  /*12960*/  FFMA.FTZ R137, R129, c[0x0][0x23c], -R137 ;  /* 0x00008f0081897a23 */ /* 0x000fe20000010889 */
[----:B------:R-:W-:Y:S01]  /*12970*/  MOV R165, R120 ;  /* 0x0000007800a57202 */ /* 0x000fe20000000f00 */
[--C-:B------:R-:W-:Y:S01]  /*12980*/  FFMA.FTZ R129, R83, c[0x0][0x23c], -R5.reuse ;  /* 0x00008f0053817a23 */ /* 0x100fe20000010805 */
[----:B------:R-:W-:Y:S01]  /*12990*/  F2FP.BF16.PACK_AB R83, R99, R149 ;  /* 0x000000956353723e */ /* 0x000fe200000010ff */
[--C-:B------:R-:W-:Y:S01]  /*129a0*/  FFMA.FTZ R22, R22, c[0x0][0x23c], -R5.reuse ;  /* 0x00008f0016167a23 */ /* 0x100fe20000010805 */
[----:B------:R-:W-:Y:S01]  /*129b0*/  MOV R177, R18 ;  /* 0x0000001200b17202 */ /* 0x000fe20000000f00 */
[--C-:B------:R-:W-:Y:S01]  /*129c0*/  FFMA.FTZ R101, R50, c[0x0][0x23c], -R5.reuse ;  /* 0x00008f0032657a23 */ /* 0x100fe20000010805 */
[----:B------:R-:W-:Y:S01]  /*129d0*/  MUFU.EX2 R204, R204 ;  /* 0x000000cc00cc7308 */ /* 0x000fe20000000800 */
[--C-:B------:R-:W-:Y:S02]  /*129e0*/  FFMA.FTZ R128, R67, c[0x0][0x23c], -R5.reuse ;  /* 0x00008f0043807a23 */ /* 0x100fe40000010805 */
[--C-:B------:R-:W-:Y:S02]  /*129f0*/  FFMA.FTZ R67, R40, c[0x0][0x23c], -R4.reuse ;  /* 0x00008f0028437a23 */ /* 0x100fe40000010804 */
[----:B------:R-:W-:Y:S02]  /*12a00*/  FMUL.FTZ R40, R132, R156 ;  /* 0x0000009c84287220 */ /* 0x000fe40000410000 */
[----:B------:R-:W-:Y:S02]  /*12a10*/  FFMA.FTZ R252, R102, c[0x0][0x23c], -R5 ;  /* 0x00008f0066fc7a23 */ /* 0x000fe40000010805 */
[----:B------:R-:W-:Y:S01]  /*12a20*/  FMUL.FTZ R5, R132, R169 ;  /* 0x000000a984057220 */ /* 0x000fe20000410000 */
[----:B------:R-:W-:Y:S01]  /*12a30*/  MUFU.EX2 R211, R211 ;  /* 0x000000d300d37308 */ /* 0x000fe20000000800 */
[--C-:B------:R-:W-:Y:S02]  /*12a40*/  FFMA.FTZ R50, R24, c[0x0][0x23c], -R4.reuse ;  /* 0x00008f0018327a23 */ /* 0x100fe40000010804 */
[C---:B------:R-:W-:Y:S01]  /*12a50*/  FMUL.FTZ R24, R132.reuse, R160 ;  /* 0x000000a084187220 */ /* 0x040fe20000410000 */
[----:B------:R-:W-:Y:S01]  /*12a60*/  MOV R160, R64 ;  /* 0x0000004000a07202 */ /* 0x000fe20000000f00 */
[----:B------:R-:W-:Y:S02]  /*12a70*/  FMUL.FTZ R64, R132, R140 ;  /* 0x0000008c84407220 */ /* 0x000fe40000410000 */
[--C-:B------:R-:W-:Y:S02]  /*12a80*/  FFMA.FTZ R44, R44, c[0x0][0x23c], -R4.reuse ;  /* 0x00008f002c2c7a23 */ /* 0x100fe40000010804 */
[--C-:B------:R-:W-:Y:S01]  /*12a90*/  FFMA.FTZ R45, R45, c[0x0][0x23c], -R4.reuse ;  /* 0x00008f002d2d7a23 */ /* 0x100fe20000010804 */
[----:B------:R2:W-:Y:S01]  /*12aa0*/  MUFU.EX2 R120, R50 ;  /* 0x0000003200787308 */ /* 0x0005e20000000800 */
[--C-:B------:R-:W-:Y:S02]  /*12ab0*/  FFMA.FTZ R102, R56, c[0x0][0x23c], -R4.reuse ;  /* 0x00008f0038667a23 */ /* 0x100fe40000010804 */
[C---:B------:R-:W-:Y:S02]  /*12ac0*/  FMUL.FTZ R56, R132.reuse, R152 ;  /* 0x0000009884387220 */ /* 0x040fe40000410000 */
[--C-:B------:R-:W-:Y:S02]  /*12ad0*/  FFMA.FTZ R103, R57, c[0x0][0x23c], -R4.reuse ;  /* 0x00008f0039677a23 */ /* 0x100fe40000010804 */
[----:B------:R-:W-:Y:S01]  /*12ae0*/  FMUL.FTZ R57, R132, R153 ;  /* 0x0000009984397220 */ /* 0x000fe20000410000 */
[----:B------:R-:W-:Y:S01]  /*12af0*/  MOV R153, R70 ;  /* 0x0000004600997202 */ /* 0x000fe20000000f00 */
[--C-:B------:R-:W-:Y:S01]  /*12b00*/  FFMA.FTZ R60, R60, c[0x0][0x23c], -R4.reuse ;  /* 0x00008f003c3c7a23 */ /* 0x100fe20000010804 */
[----:B------:R1:W-:Y:S01]  /*12b10*/  MUFU.EX2 R152, R37 ;  /* 0x0000002500987308 */ /* 0x0003e20000000800 */
[--C-:B------:R-:W-:Y:S01]  /*12b20*/  FFMA.FTZ R130, R92, c[0x0][0x23c], -R4.reuse ;  /* 0x00008f005c827a23 */ /* 0x100fe20000010804 */
[----:B------:R-:W-:Y:S01]  /*12b30*/  MOV R92, R65 ;  /* 0x00000041005c7202 */ /* 0x000fe20000000f00 */
[----:B------:R-:W-:Y:S02]  /*12b40*/  FMUL.FTZ R65, R132, R141 ;  /* 0x0000008d84417220 */ /* 0x000fe40000410000 */
[--C-:B------:R-:W-:Y:S02]  /*12b50*/  FFMA.FTZ R104, R104, c[0x0][0x23c], -R4.reuse ;  /* 0x00008f0068687a23 */ /* 0x100fe40000010804 */
[--C-:B------:R-:W-:Y:S02]  /*12b60*/  FFMA.FTZ R105, R105, c[0x0][0x23c], -R4.reuse ;  /* 0x00008f0069697a23 */ /* 0x100fe40000010804 */
[--C-:B------:R-:W-:Y:S01]  /*12b70*/  FFMA.FTZ R108, R108, c[0x0][0x23c], -R4.reuse ;  /* 0x00008f006c6c7a23 */ /* 0x100fe20000010804 */
[----:B------:R-:W-:Y:S01]  /*12b80*/  MUFU.EX2 R140, R27 ;  /* 0x0000001b008c7308 */ /* 0x000fe20000000800 */
[--C-:B------:R-:W-:Y:S02]  /*12b90*/  FFMA.FTZ R109, R109, c[0x0][0x23c], -R4.reuse ;  /* 0x00008f006d6d7a23 */ /* 0x100fe40000010804 */
[--C-:B------:R-:W-:Y:S02]  /*12ba0*/  FFMA.FTZ R12, R121, c[0x0][0x23c], -R4.reuse ;  /* 0x00008f00790c7a23 */ /* 0x100fe40000010804 */
[----:B------:R-:W-:Y:S02]  /*12bb0*/  FFMA.FTZ R124, R124, c[0x0][0x23c], -R4 ;  /* 0x00008f007c7c7a23 */ /* 0x000fe40000010804 */
[----:B------:R-:W-:Y:S01]  /*12bc0*/  FMUL.FTZ R4, R132, R168 ;  /* 0x000000a884047220 */ /* 0x000fe20000410000 */
[----:B------:R-:W-:Y:S01]  /*12bd0*/  MOV R168, R84 ;  /* 0x0000005400a87202 */ /* 0x000fe20000000f00 */
[----:B------:R-:W-:Y:S01]  /*12be0*/  FMUL.FTZ R11, R0, R175 ;  /* 0x000000af000b7220 */ /* 0x000fe20000410000 */
[----:B------:R5:W3:Y:S01]  /*12bf0*/  MUFU.EX2 R121, R22 ;  /* 0x0000001600797308 */ /* 0x000ae20000000800 */
[----:B------:R-:W-:Y:S01]  /*12c00*/  F2FP.BF16.PACK_AB R84, R173, R92 ;  /* 0x0000005cad54723e */ /* 0x000fe200000010ff */
[C---:B------:R-:W-:Y:S01]  /*12c10*/  FMUL.FTZ R18, R133.reuse, R150 ;  /* 0x0000009685127220 */ /* 0x040fe20000410000 */
[----:B------:R-:W-:Y:S01]  /*12c20*/  MOV R175, R85 ;  /* 0x0000005500af7202 */ /* 0x000fe20000000f00 */
[C---:B----4-:R-:W-:Y:S01]  /*12c30*/  FMUL.FTZ R23, R133.reuse, R167 ;  /* 0x000000a785177220 */ /* 0x050fe20000410000 */
[----:B------:R-:W-:Y:S01]  /*12c40*/  F2FP.BF16.PACK_AB R85, R160, R251 ;  /* 0x000000fba055723e */ /* 0x000fe200000010ff */
[--C-:B------:R-:W-:Y:S01]  /*12c50*/  FFMA.FTZ R26, R26, c[0x0][0x23c], -R138.reuse ;  /* 0x00008f001a1a7a23 */ /* 0x100fe2000001088a */
[----:B------:R-:W-:Y:S01]  /*12c60*/  MOV R169, R12 ;  /* 0x0000000c00a97202 */ /* 0x000fe20000000f00 */
[C---:B------:R-:W-:Y:S01]  /*12c70*/  FMUL.FTZ R12, R2.reuse, R176 ;  /* 0x000000b0020c7220 */ /* 0x040fe20000410000 */
[----:B------:R-:W-:Y:S01]  /*12c80*/  MOV R176, R39 ;  /* 0x0000002700b07202 */ /* 0x000fe20000000f00 */
[C---:B--2---:R-:W-:Y:S01]  /*12c90*/  FMUL.FTZ R50, R133.reuse, R146 ;  /* 0x0000009285327220 */ /* 0x044fe20000410000 */
[----:B------:R-:W-:Y:S01]  /*12ca0*/  MOV R39, R19 ;  /* 0x0000001300277202 */ /* 0x000fe20000000f00 */
[C---:B------:R-:W-:Y:S01]  /*12cb0*/  FMUL.FTZ R19, R133.reuse, R151 ;  /* 0x0000009785137220 */ /* 0x040fe20000410000 */
[----:B------:R-:W-:Y:S01]  /*12cc0*/  MOV R156, R124 ;  /* 0x0000007c009c7202 */ /* 0x000fe20000000f00 */
[----:B------:R2:W-:Y:S01]  /*12cd0*/  MUFU.EX2 R151, R100 ;  /* 0x0000006400977308 */ /* 0x0005e20000000800 */
[----:B------:R-:W-:Y:S01]  /*12ce0*/  MOV R171, R39 ;  /* 0x0000002700ab7202 */ /* 0x000fe20000000f00 */
[----:B-1----:R-:W-:Y:S01]  /*12cf0*/  FMUL.FTZ R37, R2, R185 ;  /* 0x000000b902257220 */ /* 0x002fe20000410000 */
[----:B------:R-:W-:Y:S01]  /*12d00*/  MOV R167, R149 ;  /* 0x0000009500a77202 */ /* 0x000fe20000000f00 */
[C---:B------:R-:W-:Y:S01]  /*12d10*/  FMUL.FTZ R38, R0.reuse, R186 ;  /* 0x000000ba00267220 */ /* 0x040fe20000410000 */
[----:B------:R-:W-:Y:S01]  /*12d20*/  MOV R186, R179 ;  /* 0x000000b300ba7202 */ /* 0x000fe20000000f00 */
[----:B------:R-:W-:Y:S01]  /*12d30*/  FMUL.FTZ R39, R0, R187 ;  /* 0x000000bb00277220 */ /* 0x000fe20000410000 */
[----:B------:R-:W-:Y:S01]  /*12d40*/  MOV R187, R177 ;  /* 0x000000b100bb7202 */ /* 0x000fe20000000f00 */
[----:B------:R-:W-:Y:S01]  /*12d50*/  FMUL.FTZ R28, R2, R188 ;  /* 0x000000bc021c7220 */ /* 0x000fe20000410000 */
[----:B------:R-:W-:Y:S01]  /*12d60*/  MOV R188, R160 ;  /* 0x000000a000bc7202 */ /* 0x000fe20000000f00 */
[C---:B-----5:R-:W-:Y:S01]  /*12d70*/  FMUL.FTZ R22, R133.reuse, R166 ;  /* 0x000000a685167220 */ /* 0x060fe20000410000 */
[----:B------:R-:W-:Y:S01]  /*12d80*/  MOV R166, R164 ;  /* 0x000000a400a67202 */ /* 0x000fe20000000f00 */
[----:B------:R1:W-:Y:S01]  /*12d90*/  MUFU.EX2 R124, R26 ;  /* 0x0000001a007c7308 */ /* 0x0003e20000000800 */
[----:B------:R-:W-:Y:S01]  /*12da0*/  MOV R164, R168 ;  /* 0x000000a800a47202 */ /* 0x000fe20000000f00 */
[----:B------:R-:W-:Y:S01]  /*12db0*/  FMUL.FTZ R27, R133, R163 ;  /* 0x000000a3851b7220 */ /* 0x000fe20000410000 */
[----:B------:R-:W-:Y:S01]  /*12dc0*/  MOV R168, R68 ;  /* 0x0000004400a87202 */ /* 0x000fe20000000f00 */
[--C-:B------:R-:W-:Y:S01]  /*12dd0*/  FFMA.FTZ R43, R43, c[0x0][0x23c], -R138.reuse ;  /* 0x00008f002b2b7a23 */ /* 0x100fe2000001088a */
[----:B------:R-:W-:Y:S01]  /*12de0*/  MOV R185, R175 ;  /* 0x000000af00b97202 */ /* 0x000fe20000000f00 */
[--C-:B------:R-:W-:Y:S01]  /*12df0*/  FFMA.FTZ R46, R46, c[0x0][0x23c], -R138.reuse ;  /* 0x00008f002e2e7a23 */ /* 0x100fe2000001088a */
[----:B------:R-:W-:Y:S01]  /*12e00*/  MOV R177, R168 ;  /* 0x000000a800b17202 */ /* 0x000fe20000000f00 */
[--C-:B------:R-:W-:Y:S02]  /*12e10*/  FFMA.FTZ R47, R47, c[0x0][0x23c], -R138.reuse ;  /* 0x00008f002f2f7a23 */ /* 0x100fe4000001088a */
[----:B------:R4:W-:Y:S01]  /*12e20*/  MUFU.EX2 R141, R66 ;  /* 0x00000042008d7308 */ /* 0x0009e20000000800 */
[--C-:B------:R-:W-:Y:S01]  /*12e30*/  FFMA.FTZ R58, R58, c[0x0][0x23c], -R138.reuse ;  /* 0x00008f003a3a7a23 */ /* 0x100fe2000001088a */
[----:B--2---:R-:W-:Y:S01]  /*12e40*/  MOV R100, R173 ;  /* 0x000000ad00647202 */ /* 0x004fe20000000f00 */
[--C-:B------:R-:W-:Y:S02]  /*12e50*/  FFMA.FTZ R59, R59, c[0x0][0x23c], -R138.reuse ;  /* 0x00008f003b3b7a23 */ /* 0x100fe4000001088a */
[--C-:B------:R-:W-:Y:S02]  /*12e60*/  FFMA.FTZ R62, R62, c[0x0][0x23c], -R138.reuse ;  /* 0x00008f003e3e7a23 */ /* 0x100fe4000001088a */
[--C-:B------:R-:W-:Y:S02]  /*12e70*/  FFMA.FTZ R78, R78, c[0x0][0x23c], -R138.reuse ;  /* 0x00008f004e4e7a23 */ /* 0x100fe4000001088a */
[--C-:B------:R-:W-:Y:S01]  /*12e80*/  FFMA.FTZ R79, R79, c[0x0][0x23c], -R138.reuse ;  /* 0x00008f004f4f7a23 */ /* 0x100fe2000001088a */
[----:B------:R2:W-:Y:S01]  /*12e90*/  MUFU.EX2 R146, R67 ;  /* 0x0000004300927308 */ /* 0x0005e20000000800 */
[--C-:B------:R-:W-:Y:S02]  /*12ea0*/  FFMA.FTZ R106, R106, c[0x0][0x23c], -R138.reuse ;  /* 0x00008f006a6a7a23 */ /* 0x100fe4000001088a */
[--C-:B------:R-:W-:Y:S02]  /*12eb0*/  FFMA.FTZ R107, R107, c[0x0][0x23c], -R138.reuse ;  /* 0x00008f006b6b7a23 */ /* 0x100fe4000001088a */
[----:B-1----:R-:W-:Y:S02]  /*12ec0*/  FMUL.FTZ R26, R133, R162 ;  /* 0x000000a2851a7220 */ /* 0x002fe40000410000 */
[--C-:B------:R-:W-:Y:S02]  /*12ed0*/  FFMA.FTZ R110, R110, c[0x0][0x23c], -R138.reuse ;  /* 0x00008f006e6e7a23 */ /* 0x100fe4000001088a */
[--C-:B------:R-:W-:Y:S01]  /*12ee0*/  FFMA.FTZ R111, R111, c[0x0][0x23c], -R138.reuse ;  /* 0x00008f006f6f7a23 */ /* 0x100fe2000001088a */
[----:B------:R1:W5:Y:S01]  /*12ef0*/  MUFU.EX2 R150, R29 ;  /* 0x0000001d00967308 */ /* 0x0003620000000800 */
[--C-:B------:R-:W-:Y:S02]  /*12f00*/  FFMA.FTZ R122, R122, c[0x0][0x23c], -R138.reuse ;  /* 0x00008f007a7a7a23 */ /* 0x100fe4000001088a */
[--C-:B------:R-:W-:Y:S02]  /*12f10*/  FFMA.FTZ R123, R123, c[0x0][0x23c], -R138.reuse ;  /* 0x00008f007b7b7a23 */ /* 0x100fe4000001088a */
[C---:B----4-:R-:W-:Y:S02]  /*12f20*/  FMUL.FTZ R66, R133.reuse, R142 ;  /* 0x0000008e85427220 */ /* 0x050fe40000410000 */
[--C-:B------:R-:W-:Y:S03]  /*12f30*/  FFMA.FTZ R126, R126, c[0x0][0x23c], -R138.reuse ;  /* 0x00008f007e7e7a23 */ /* 0x100fe6000001088a */
[----:B------:R4:W-:Y:S01]  /*12f40*/  MUFU.EX2 R149, R31 ;  /* 0x0000001f00957308 */ /* 0x0009e20000000800 */
[C---:B--2---:R-:W-:Y:S09]  /*12f50*/  FMUL.FTZ R67, R133.reuse, R143 ;  /* 0x0000008f85437220 */ /* 0x044ff20000410000 */
[----:B------:R-:W-:Y:S01]  /*12f60*/  MUFU.EX2 R160, R101 ;  /* 0x0000006500a07308 */ /* 0x000fe20000000800 */
[----:B-1----:R-:W-:Y:S01]  /*12f70*/  FMUL.FTZ R29, R2, R189 ;  /* 0x000000bd021d7220 */ /* 0x002fe20000410000 */
[----:B------:R-:W-:Y:S08]  /*12f80*/  MOV R189, R167 ;  /* 0x000000a700bd7202 */ /* 0x000ff00000000f00 */
[----:B------:R1:W-:Y:S01]  /*12f90*/  MUFU.EX2 R142, R42 ;  /* 0x0000002a008e7308 */ /* 0x0003e20000000800 */
[----:B----4-:R-:W-:Y:S09]  /*12fa0*/  FMUL.FTZ R31, R0, R191 ;  /* 0x000000bf001f7220 */ /* 0x010ff20000410000 */
[----:B------:R2:W-:Y:S10]  /*12fb0*/  MUFU.EX2 R143, R43 ;  /* 0x0000002b008f7308 */ /* 0x0005f40000000800 */
[----:B------:R4:W-:Y:S01]  /*12fc0*/  MUFU.EX2 R168, R45 ;  /* 0x0000002d00a87308 */ /* 0x0009e20000000800 */
[C---:B-1----:R-:W-:Y:S02]  /*12fd0*/  FMUL.FTZ R42, R133.reuse, R158 ;  /* 0x0000009e852a7220 */ /* 0x042fe40000410000 */
[----:B---3--:R-:W-:Y:S01]  /*12fe0*/  FFMA.FTZ R132, R132, R6, R243 ;  /* 0x0000000684847223 */ /* 0x008fe200000100f3 */
[----:B------:R-:W-:Y:S01]  /*12ff0*/  MOV R243, R69 ;  /* 0x0000004500f37202 */ /* 0x000fe20000000f00 */
[C---:B------:R-:W-:Y:S01]  /*13000*/  FMUL.FTZ R6, R133.reuse, R170 ;  /* 0x000000aa85067220 */ /* 0x040fe20000410000 */
[----:B------:R-:W1:Y:S01]  /*13010*/  LDSM.16.MT88.4 R68, [R217+0x8000] ;  /* 0x00800000d944783b */ /* 0x000e620000004200 */
[C---:B--2---:R-:W-:Y:S03]  /*13020*/  FMUL.FTZ R43, R133.reuse, R159 ;  /* 0x0000009f852b7220 */ /* 0x044fe60000410000 */
[----:B------:R-:W-:Y:S01]  /*13030*/  MUFU.EX2 R137, R137 ;  /* 0x0000008900897308 */ /* 0x000fe20000000800 */
[----:B------:R-:W-:Y:S01]  /*13040*/  MOV R170, R51 ;  /* 0x0000003300aa7202 */ /* 0x000fe20000000f00 */
[----:B------:R-:W-:Y:S01]  /*13050*/  FMUL.FTZ R51, R133, R147 ;  /* 0x0000009385337220 */ /* 0x000fe20000410000 */
[----:B------:R-:W-:Y:S01]  /*13060*/  MOV R173, R243 ;  /* 0x000000f300ad7202 */ /* 0x000fe20000000f00 */
[-C--:B------:R-:W-:Y:S05]  /*13070*/  HMMA.16816.F32.BF16 R4, R80, R32.reuse, R4 ;  /* 0x000000205004723c */ /* 0x080fea0000041804 */
[C---:B----4-:R-:W-:Y:S01]  /*13080*/  FMUL.FTZ R45, R2.reuse, R197 ;  /* 0x000000c5022d7220 */ /* 0x050fe20000410000 */
[----:B------:R2:W-:Y:S01]  /*13090*/  MUFU.EX2 R147, R30 ;  /* 0x0000001e00937308 */ /* 0x0005e20000000800 */
[----:B------:R-:W-:Y:S01]  /*130a0*/  MOV R191, R173 ;  /* 0x000000ad00bf7202 */ /* 0x000fe20000000f00 */
[C---:B------:R-:W-:Y:S04]  /*130b0*/  HMMA.16816.F32.BF16 R8, R84.reuse, R32, R8 ;  /* 0x000000205408723c */ /* 0x040fe80000041808 */
[----:B------:R-:W-:Y:S02]  /*130c0*/  MOV R173, R169 ;  /* 0x000000a900ad7202 */ /* 0x000fe40000000f00 */
[----:B------:R-:W-:Y:S01]  /*130d0*/  MOV R243, R172 ;  /* 0x000000ac00f37202 */ /* 0x000fe20000000f00 */
[C---:B------:R-:W-:Y:S01]  /*130e0*/  FMUL.FTZ R32, R2.reuse, R180 ;  /* 0x000000b402207220 */ /* 0x040fe20000410000 */
[-C--:B------:R-:W-:Y:S01]  /*130f0*/  HMMA.16816.F32.BF16 R12, R84, R34.reuse, R12 ;  /* 0x00000022540c723c */ /* 0x080fe2000004180c */
[----:B------:R-:W-:Y:S03]  /*13100*/  MUFU.EX2 R197, R61 ;  /* 0x0000003d00c57308 */ /* 0x000fe60000000800 */
[----:B------:R-:W-:Y:S01]  /*13110*/  MOV R180, R148 ;  /* 0x0000009400b47202 */ /* 0x000fe20000000f00 */
[----:B------:R-:W-:Y:S01]  /*13120*/  FMUL.FTZ R33, R2, R181 ;  /* 0x000000b502217220 */ /* 0x000fe20000410000 */
[----:B------:R-:W-:Y:S02]  /*13130*/  MOV R181, R174 ;  /* 0x000000ae00b57202 */ /* 0x000fe40000000f00 */
[C---:B------:R-:W-:Y:S03]  /*13140*/  HMMA.16816.F32.BF16 R16, R80.reuse, R34, R16 ;  /* 0x000000225010723c */ /* 0x040fe60000041810 */
[----:B------:R3:W4:Y:S01]  /*13150*/  MUFU.EX2 R148, R36 ;  /* 0x0000002400947308 */ /* 0x0007220000000800 */
[----:B------:R-:W-:Y:S02]  /*13160*/  MOV R172, R171 ;  /* 0x000000ab00ac7202 */ /* 0x000fe40000000f00 */
[----:B------:R-:W-:Y:S01]  /*13170*/  MOV R171, R170 ;  /* 0x000000aa00ab7202 */ /* 0x000fe20000000f00 */
[C---:B------:R-:W-:Y:S01]  /*13180*/  FMUL.FTZ R34, R0.reuse, R182 ;  /* 0x000000b600227220 */ /* 0x040fe20000410000 */
[-C--:B------:R-:W-:Y:S04]  /*13190*/  HMMA.16816.F32.BF16 R20, R80, R52.reuse, R20 ;  /* 0x000000345014723c */ /* 0x080fe80000041814 */
[----:B------:R-:W-:Y:S01]  /*131a0*/  MOV R170, R153 ;  /* 0x0000009900aa7202 */ /* 0x000fe20000000f00 */
[C---:B------:R-:W-:Y:S01]  /*131b0*/  FMUL.FTZ R35, R0.reuse, R183 ;  /* 0x000000b700237220 */ /* 0x040fe20000410000 */
[----:B------:R-:W-:Y:S01]  /*131c0*/  MOV R153, R157 ;  /* 0x0000009d00997202 */ /* 0x000fe20000000f00 */
[----:B--2---:R-:W-:Y:S01]  /*131d0*/  FMUL.FTZ R30, R0, R190 ;  /* 0x000000be001e7220 */ /* 0x004fe20000410000 */
[----:B------:R-:W-:Y:S01]  /*131e0*/  MUFU.EX2 R157, R97 ;  /* 0x00000061009d7308 */ /* 0x000fe20000000800 */
[----:B------:R-:W-:Y:S02]  /*131f0*/  MOV R174, R76 ;  /* 0x0000004c00ae7202 */ /* 0x000fe40000000f00 */
[----:B------:R-:W2:Y:S01]  /*13200*/  LDL.LU R76, [R1+0x40] ;  /* 0x00004000014c7983 */ /* 0x000ea20000300800 */
[C---:B------:R-:W-:Y:S04]  /*13210*/  HMMA.16816.F32.BF16 R32, R84.reuse, R52, R32 ;  /* 0x000000345420723c */ /* 0x040fe80000041820 */
[----:B------:R-:W-:Y:S02]  /*13220*/  MOV R182, R153 ;  /* 0x0000009900b67202 */ /* 0x000fe40000000f00 */
[----:B------:R1:W-:Y:S01]  /*13230*/  MUFU.EX2 R153, R96 ;  /* 0x0000006000997308 */ /* 0x0003e20000000800 */
[C---:B---3--:R-:W-:Y:S01]  /*13240*/  FMUL.FTZ R36, R2.reuse, R184 ;  /* 0x000000b802247220 */ /* 0x048fe20000410000 */
[----:B------:R-:W-:Y:S01]  /*13250*/  F2FP.BF16.PACK_AB R61, R145, R121 ;  /* 0x00000079913d723e */ /* 0x000fe200000010ff */
[C---:B------:R-:W-:Y:S03]  /*13260*/  FMUL.FTZ R52, R2.reuse, R192 ;  /* 0x000000c002347220 */ /* 0x040fe60000410000 */
[----:B------:R-:W-:Y:S01]  /*13270*/  MOV R192, R99 ;  /* 0x0000006300c07202 */ /* 0x000fe20000000f00 */
[----:B------:R-:W-:Y:S01]  /*13280*/  FMUL.FTZ R53, R2, R193 ;  /* 0x000000c102357220 */ /* 0x000fe20000410000 */
[-C--:B------:R-:W-:Y:S02]  /*13290*/  HMMA.16816.F32.BF16 R36, R84, R54.reuse, R36 ;  /* 0x000000365424723c */ /* 0x080fe40000041824 */
[----:B------:R3:W-:Y:S01]  /*132a0*/  MUFU.EX2 R169, R113 ;  /* 0x0000007100a97308 */ /* 0x0007e20000000800 */
[----:B------:R-:W-:Y:S02]  /*132b0*/  MOV R193, R98 ;  /* 0x0000006200c17202 */ /* 0x000fe40000000f00 */
[----:B------:R-:W-:Y:S02]  /*132c0*/  MOV R190, R166 ;  /* 0x000000a600be7202 */ /* 0x000fe40000000f00 */
[----:B------:R-:W-:Y:S01]  /*132d0*/  MOV R179, R171 ;  /* 0x000000ab00b37202 */ /* 0x000fe20000000f00 */
[C---:B------:R-:W-:Y:S04]  /*132e0*/  HMMA.16816.F32.BF16 R48, R80.reuse, R54, R48 ;  /* 0x000000365030723c */ /* 0x040fe80000041830 */
[----:B------:R-:W-:Y:S01]  /*132f0*/  MOV R171, R165 ;  /* 0x000000a500ab7202 */ /* 0x000fe20000000f00 */
[----:B------:R4:W-:Y:S01]  /*13300*/  MUFU.EX2 R167, R47 ;  /* 0x0000002f00a77308 */ /* 0x0009e20000000800 */
[----:B------:R-:W-:Y:S01]  /*13310*/  MOV R175, R243 ;  /* 0x000000f300af7202 */ /* 0x000fe20000000f00 */
[C---:B------:R-:W-:Y:S01]  /*13320*/  FMUL.FTZ R54, R0.reuse, R194 ;  /* 0x000000c200367220 */ /* 0x040fe20000410000 */
[-C--:B-1----:R-:W-:Y:S01]  /*13330*/  HMMA.16816.F32.BF16 R24, R80, R68.reuse, R24 ;  /* 0x000000445018723c */ /* 0x082fe20000041818 */
[----:B------:R-:W1:Y:S03]  /*13340*/  LDSM.16.MT88.4 R96, [R218+0x8000] ;  /* 0x00800000da60783b */ /* 0x000e660000004200 */
[----:B------:R-:W-:Y:S01]  /*13350*/  MOV R101, R180 ;  /* 0x000000b400657202 */ /* 0x000fe20000000f00 */
[----:B------:R-:W-:Y:S01]  /*13360*/  FMUL.FTZ R55, R0, R195 ;  /* 0x000000c300377220 */ /* 0x000fe20000410000 */
[----:B------:R-:W-:Y:S01]  /*13370*/  MOV R180, R172 ;  /* 0x000000ac00b47202 */ /* 0x000fe20000000f00 */
[----:B------:R5:W-:Y:S01]  /*13380*/  MUFU.EX2 R165, R46 ;  /* 0x0000002e00a57308 */ /* 0x000be20000000800 */
[C---:B------:R-:W-:Y:S04]  /*13390*/  HMMA.16816.F32.BF16 R28, R84.reuse, R68, R28 ;  /* 0x00000044541c723c */ /* 0x040fe8000004181c */
[----:B------:R-:W-:Y:S02]  /*133a0*/  MOV R172, R156 ;  /* 0x0000009c00ac7202 */ /* 0x000fe40000000f00 */
[----:B---3--:R-:W-:Y:S01]  /*133b0*/  MOV R113, R192 ;  /* 0x000000c000717202 */ /* 0x008fe20000000f00 */
[C---:B------:R-:W-:Y:S01]  /*133c0*/  FMUL.FTZ R68, R2.reuse, R200 ;  /* 0x000000c802447220 */ /* 0x040fe20000410000 */
[-C--:B------:R-:W-:Y:S01]  /*133d0*/  HMMA.16816.F32.BF16 R52, R84, R70.reuse, R52 ;  /* 0x000000465434723c */ /* 0x080fe20000041834 */
[----:B------:R3:W1:Y:S03]  /*133e0*/  MUFU.EX2 R156, R44 ;  /* 0x0000002c009c7308 */ /* 0x0006660000000800 */
[----:B------:R-:W-:Y:S01]  /*133f0*/  FMUL.FTZ R69, R2, R201 ;  /* 0x000000c902457220 */ /* 0x000fe20000410000 */
[----:B------:R-:W-:Y:S01]  /*13400*/  MOV R200, R188 ;  /* 0x000000bc00c87202 */ /* 0x000fe20000000f00 */
[C---:B----4-:R-:W-:Y:S01]  /*13410*/  FMUL.FTZ R47, R0.reuse, R199 ;  /* 0x000000c7002f7220 */ /* 0x050fe20000410000 */
[----:B------:R-:W-:Y:S01]  /*13420*/  MOV R201, R100 ;  /* 0x0000006400c97202 */ /* 0x000fe20000000f00 */
[C---:B------:R-:W-:Y:S03]  /*13430*/  HMMA.16816.F32.BF16 R64, R80.reuse, R70, R64 ;  /* 0x000000465040723c */ /* 0x040fe60000041840 */
[----:B------:R4:W-:Y:S01]  /*13440*/  MUFU.EX2 R162, R58 ;  /* 0x0000003a00a27308 */ /* 0x0009e20000000800 */
[--C-:B------:R-:W-:Y:S01]  /*13450*/  FFMA.FTZ R100, R91, c[0x0][0x23c], -R138.reuse ;  /* 0x00008f005b647a23 */ /* 0x100fe2000001088a */
[----:B------:R-:W-:Y:S01]  /*13460*/  MOV R184, R178 ;  /* 0x000000b200b87202 */ /* 0x000fe20000000f00 */
[C---:B-----5:R-:W-:Y:S01]  /*13470*/  FMUL.FTZ R46, R0.reuse, R198 ;  /* 0x000000c6002e7220 */ /* 0x060fe20000410000 */
[----:B------:R-:W-:Y:S01]  /*13480*/  MOV R178, R170 ;  /* 0x000000aa00b27202 */ /* 0x000fe20000000f00 */
[C---:B------:R-:W-:Y:S04]  /*13490*/  FMUL.FTZ R70, R0.reuse, R202 ;  /* 0x000000ca00467220 */ /* 0x040fe80000410000 */
[----:B------:R-:W-:Y:S01]  /*134a0*/  FMUL.FTZ R71, R0, R203 ;  /* 0x000000cb00477220 */ /* 0x000fe20000410000 */
[----:B------:R5:W-:Y:S01]  /*134b0*/  MUFU.EX2 R195, R59 ;  /* 0x0000003b00c37308 */ /* 0x000be20000000800 */
[----:B------:R-:W-:Y:S01]  /*134c0*/  MOV R203, R93 ;  /* 0x0000005d00cb7202 */ /* 0x000fe20000000f00 */
[--C-:B------:R-:W-:Y:S01]  /*134d0*/  FFMA.FTZ R93, R90, c[0x0][0x23c], -R138.reuse ;  /* 0x00008f005a5d7a23 */ /* 0x100fe2000001088a */
[----:B------:R-:W-:Y:S01]  /*134e0*/  MOV R202, R161 ;  /* 0x000000a100ca7202 */ /* 0x000fe20000000f00 */
[-C--:B-1----:R-:W-:Y:S03]  /*134f0*/  HMMA.16816.F32.BF16 R40, R80, R96.reuse, R40 ;  /* 0x000000605028723c */ /* 0x082fe60000041828 */
[----:B---3--:R-:W-:Y:S01]  /*13500*/  FMUL.FTZ R44, R2, R196 ;  /* 0x000000c4022c7220 */ /* 0x008fe20000410000 */
[----:B------:R-:W-:Y:S02]  /*13510*/  MOV R183, R176 ;  /* 0x000000b000b77202 */ /* 0x000fe40000000f00 */
[----:B------:R-:W-:Y:S01]  /*13520*/  MUFU.EX2 R188, R75 ;  /* 0x0000004b00bc7308 */ /* 0x000fe20000000800 */
[----:B------:R-:W-:Y:S02]  /*13530*/  MOV R176, R164 ;  /* 0x000000a400b07202 */ /* 0x000fe40000000f00 */
[----:B------:R-:W-:Y:S01]  /*13540*/  MOV R199, R101 ;  /* 0x0000006500c77202 */ /* 0x000fe20000000f00 */
[C---:B------:R-:W-:Y:S04]  /*13550*/  HMMA.16816.F32.BF16 R44, R84.reuse, R96, R44 ;  /* 0x00000060542c723c */ /* 0x040fe8000004182c */
[C---:B----4-:R-:W-:Y:S02]  /*13560*/  FMUL.FTZ R58, R133.reuse, R154 ;  /* 0x0000009a853a7220 */ /* 0x050fe40000410000 */
[----:B------:R1:W-:Y:S01]  /*13570*/  MUFU.EX2 R170, R112 ;  /* 0x0000007000aa7308 */ /* 0x0003e20000000800 */
[--C-:B------:R-:W-:Y:S01]  /*13580*/  FFMA.FTZ R101, R94, c[0x0][0x23c], -R138.reuse ;  /* 0x00008f005e657a23 */ /* 0x100fe2000001088a */
[-C--:B------:R-:W-:Y:S01]  /*13590*/  HMMA.16816.F32.BF16 R68, R84, R98.reuse, R68 ;  /* 0x000000625444723c */ /* 0x080fe20000041844 */
[----:B------:R-:W3:Y:S03]  /*135a0*/  LDSM.16.MT88.4 R84, [R216+0x8800] ;  /* 0x00880000d854783b */ /* 0x000ee60000004200 */
[----:B-----5:R-:W-:Y:S04]  /*135b0*/  FMUL.FTZ R59, R133, R155 ;  /* 0x0000009b853b7220 */ /* 0x020fe80000410000 */
[----:B------:R4:W-:Y:S03]  /*135c0*/  MUFU.EX2 R192, R77 ;  /* 0x0000004d00c07308 */ /* 0x0009e60000000800 */
[----:B------:R-:W-:Y:S01]  /*135d0*/  HMMA.16816.F32.BF16 R56, R80, R98, R56 ;  /* 0x000000625038723c */ /* 0x000fe20000041838 */
[----:B------:R-:W5:Y:S04]  /*135e0*/  LDL.LU R81, [R1+0x44] ;  /* 0x0000440001517983 */ /* 0x000f680000300800 */
[----:B------:R-:W5:Y:S02]  /*135f0*/  LDL.LU R80, [R1+0x48] ;  /* 0x0000480001507983 */ /* 0x000f640000300800 */
[----:B------:R3:W-:Y:S01]  /*13600*/  MUFU.EX2 R196, R60 ;  /* 0x0000003c00c47308 */ /* 0x0007e20000000800 */
[----:B------:R-:W-:Y:S01]  /*13610*/  F2FP.BF16.PACK_AB R82, R150, R144 ;  /* 0x000000909652723e */ /* 0x000fe200000010ff */
[----:B------:R-:W2:Y:S03]  /*13620*/  LDSM.16.MT88.4 R96, [R219+0x8800] ;  /* 0x00880000db60783b */ /* 0x000ea60000004200 */
[----:B-1----:R-:W-:Y:S01]  /*13630*/  MOV R112, R72 ;  /* 0x0000004800707202 */ /* 0x002fe20000000f00 */
[--C-:B------:R-:W-:Y:S01]  /*13640*/  FFMA.FTZ R72, R63, c[0x0][0x23c], -R138.reuse ;  /* 0x00008f003f487a23 */ /* 0x100fe2000001088a */
[----:B------:R-:W-:Y:S02]  /*13650*/  F2FP.BF16.PACK_AB R63, R152, R148 ;  /* 0x00000094983f723e */ /* 0x000fe400000010ff */
[----:B------:R-:W-:Y:S01]  /*13660*/  F2FP.BF16.PACK_AB R83, R149, R147 ;  /* 0x000000939553723e */ /* 0x000fe200000010ff */
[----:B------:R1:W-:Y:S01]  /*13670*/  MUFU.EX2 R194, R62 ;  /* 0x0000003e00c27308 */ /* 0x0003e20000000800 */
[----:B----4-:R-:W-:Y:S09]  /*13680*/  F2FP.BF16.PACK_AB R77, R143, R142 ;  /* 0x0000008e8f4d723e */ /* 0x010ff200000010ff */
[----:B------:R4:W-:Y:S01]  /*13690*/  MUFU.EX2 R166, R116 ;  /* 0x0000007400a67308 */ /* 0x0009e20000000800 */
[----:B---3--:R-:W-:Y:S09]  /*136a0*/  F2FP.BF16.PACK_AB R60, R206, R207 ;  /* 0x000000cfce3c723e */ /* 0x008ff200000010ff */
[----:B------:R-:W-:Y:S01]  /*136b0*/  MUFU.EX2 R243, R212 ;  /* 0x000000d400f37308 */ /* 0x000fe20000000800 */
[----:B-1----:R-:W-:Y:S09]  /*136c0*/  F2FP.BF16.PACK_AB R62, R204, R205 ;  /* 0x000000cdcc3e723e */ /* 0x002ff200000010ff */
[----:B------:R1:W-:Y:S01]  /*136d0*/  MUFU.EX2 R212, R117 ;  /* 0x0000007500d47308 */ /* 0x0003e20000000800 */
[-C--:B------:R-:W-:Y:S05]  /*136e0*/  HMMA.16816.F32.BF16 R4, R60, R84.reuse, R4 ;  /* 0x000000543c04723c */ /* 0x080fea0000041804 */
[----:B----4-:R-:W-:Y:S02]  /*136f0*/  MOV R116, R112 ;  /* 0x0000007000747202 */ /* 0x010fe40000000f00 */
[----:B------:R-:W-:Y:S02]  /*13700*/  MOV R112, R191 ;  /* 0x000000bf00707202 */ /* 0x000fe40000000f00 */
[----:B------:R-:W-:Y:S10]  /*13710*/  MUFU.EX2 R191, R72 ;  /* 0x0000004800bf7308 */ /* 0x000ff40000000800 */
[----:B------:R3:W-:Y:S01]  /*13720*/  MUFU.EX2 R198, R128 ;  /* 0x0000008000c67308 */ /* 0x0007e20000000800 */
[----:B-1----:R-:W-:Y:S09]  /*13730*/  MOV R117, R190 ;  /* 0x000000be00757202 */ /* 0x002ff20000000f00 */
[----:B------:R-:W-:Y:S10]  /*13740*/  MUFU.EX2 R190, R73 ;  /* 0x0000004900be7308 */ /* 0x000ff40000000800 */
[----:B------:R-:W1:Y:S01]  /*13750*/  MUFU.EX2 R210, R210 ;  /* 0x000000d200d27308 */ /* 0x000e620000000800 */
[----:B---3--:R-:W-:Y:S09]  /*13760*/  MOV R128, R189 ;  /* 0x000000bd00807202 */ /* 0x008ff20000000f00 */
[----:B------:R-:W-:Y:S10]  /*13770*/  MUFU.EX2 R209, R209 ;  /* 0x000000d100d17308 */ /* 0x000ff40000000800 */
[----:B------:R-:W3:Y:S10]  /*13780*/  MUFU.EX2 R208, R208 ;  /* 0x000000d000d07308 */ /* 0x000ef40000000800 */
[----:B------:R4:W-:Y:S10]  /*13790*/  MUFU.EX2 R163, R102 ;  /* 0x0000006600a37308 */ /* 0x0009f40000000800 */
[----:B------:R1:W-:Y:S10]  /*137a0*/  MUFU.EX2 R159, R78 ;  /* 0x0000004e009f7308 */ /* 0x0003f40000000800 */
[----:B------:R3:W-:Y:S01]  /*137b0*/  MUFU.EX2 R158, R79 ;  /* 0x0000004f009e7308 */ /* 0x0007e20000000800 */
[--C-:B----4-:R-:W-:Y:S02]  /*137c0*/  FFMA.FTZ R102, R95, c[0x0][0x23c], -R138.reuse ;  /* 0x00008f005f667a23 */ /* 0x110fe4000001088a */
[----:B------:R-:W-:Y:S07]  /*137d0*/  FFMA.FTZ R138, R127, c[0x0][0x23c], -R138 ;  /* 0x00008f007f8a7a23 */ /* 0x000fee000001088a */
[----:B------:R-:W-:Y:S01]  /*137e0*/  MUFU.EX2 R215, R215 ;  /* 0x000000d700d77308 */ /* 0x000fe20000000800 */
[----:B-1----:R-:W-:Y:S09]  /*137f0*/  F2FP.BF16.PACK_AB R78, R168, R156 ;  /* 0x0000009ca84e723e */ /* 0x002ff200000010ff */
[----:B------:R-:W-:Y:S01]  /*13800*/  MUFU.EX2 R138, R138 ;  /* 0x0000008a008a7308 */ /* 0x000fe20000000800 */
[----:B---3--:R-:W-:Y:S09]  /*13810*/  F2FP.BF16.PACK_AB R79, R167, R165 ;  /* 0x000000a5a74f723e */ /* 0x008ff200000010ff */
[----:B------:R-:W1:Y:S10]  /*13820*/  MUFU.EX2 R214, R214 ;  /* 0x000000d600d67308 */ /* 0x000e740000000800 */
[----:B------:R-:W3:Y:S10]  /*13830*/  MUFU.EX2 R213, R213 ;  /* 0x000000d500d57308 */ /* 0x000ef40000000800 */
[----:B------:R-:W4:Y:S10]  /*13840*/  MUFU.EX2 R164, R103 ;  /* 0x0000006700a47308 */ /* 0x000f340000000800 */
[----:B------:R-:W-:Y:S01]  /*13850*/  MUFU.EX2 R238, R238 ;  /* 0x000000ee00ee7308 */ /* 0x000fe20000000800 */
[----:B--2---:R-:W-:Y:S04]  /*13860*/  FFMA.FTZ R76, R133, R76, R193 ;  /* 0x0000004c854c7223 */ /* 0x004fe800000100c1 */
[----:B------:R-:W-:Y:S05]  /*13870*/  FADD.FTZ R76, R202, R76 ;  /* 0x0000004cca4c7221 */ /* 0x000fea0000010000 */
[----:B------:R2:W-:Y:S10]  /*13880*/  MUFU.EX2 R133, R74 ;  /* 0x0000004a00857308 */ /* 0x0005f40000000800 */
[----:B------:R-:W-:Y:S10]  /*13890*/  MUFU.EX2 R239, R239 ;  /* 0x000000ef00ef7308 */ /* 0x000ff40000000800 */
[----:B------:R-:W-:Y:S01]  /*138a0*/  MUFU.EX2 R237, R237 ;  /* 0x000000ed00ed7308 */ /* 0x000fe20000000800 */
[----:B--2---:R-:W-:Y:S09]  /*138b0*/  LDSM.16.MT88.4 R72, [R216+0x9000] ;  /* 0x00900000d848783b */ /* 0x004ff20000004200 */
[----:B------:R-:W-:Y:S10]  /*138c0*/  MUFU.EX2 R236, R236 ;  /* 0x000000ec00ec7308 */ /* 0x000ff40000000800 */
[----:B------:R-:W-:Y:S10]  /*138d0*/  MUFU.EX2 R241, R241 ;  /* 0x000000f100f17308 */ /* 0x000ff40000000800 */
[----:B------:R-:W-:Y:S10]  /*138e0*/  MUFU.EX2 R240, R240 ;  /* 0x000000f000f07308 */ /* 0x000ff40000000800 */
[----:B------:R-:W-:Y:S10]  /*138f0*/  MUFU.EX2 R235, R235 ;  /* 0x000000eb00eb7308 */ /* 0x000ff40000000800 */
[----:B------:R-:W-:Y:S10]  /*13900*/  MUFU.EX2 R193, R129 ;  /* 0x0000008100c17308 */ /* 0x000ff40000000800 */
[----:B------:R-:W-:Y:S10]  /*13910*/  MUFU.EX2 R161, R114 ;  /* 0x0000007200a17308 */ /* 0x000ff40000000800 */
[----:B------:R-:W-:Y:S01]  /*13920*/  MUFU.EX2 R189, R115 ;  /* 0x0000007300bd7308 */ /* 0x000fe20000000800 */
[----:B-----5:R-:W-:Y:S01]  /*13930*/  FFMA.FTZ R2, R2, R81, R92 ;  /* 0x0000005102027223 */ /* 0x020fe2000001005c */
[----:B------:R-:W-:Y:S01]  /*13940*/  F2FP.BF16.PACK_AB R81, R140, R124 ;  /* 0x0000007c8c51723e */ /* 0x000fe200000010ff */
[----:B------:R-:W-:Y:S01]  /*13950*/  FFMA.FTZ R92, R0, R80, R251 ;  /* 0x00000050005c7223 */ /* 0x000fe200000100fb */
[----:B------:R-:W-:Y:S01]  /*13960*/  F2FP.BF16.PACK_AB R80, R141, R120 ;  /* 0x000000788d50723e */ /* 0x000fe200000010ff */
[----:B------:R-:W-:Y:S05]  /*13970*/  FADD.FTZ R0, R203, R132 ;  /* 0x00000084cb007221 */ /* 0x000fea0000010000 */
[----:B------:R-:W-:Y:S01]  /*13980*/  MUFU.EX2 R245, R245 ;  /* 0x000000f500f57308 */ /* 0x000fe20000000800 */
[----:B------:R-:W-:Y:S01]  /*13990*/  FADD.FTZ R92, R200, R92 ;  /* 0x0000005cc85c7221 */ /* 0x000fe20000010000 */
[----:B------:R-:W-:Y:S01]  /*139a0*/  MOV R200, R128 ;  /* 0x0000008000c87202 */ /* 0x000fe20000000f00 */
[----:B------:R-:W-:Y:S01]  /*139b0*/  FADD.FTZ R2, R201, R2 ;  /* 0x00000002c9027221 */ /* 0x000fe20000010000 */
[----:B------:R-:W-:Y:S01]  /*139c0*/  MOV R128, R117 ;  /* 0x0000007500807202 */ /* 0x000fe20000000f00 */
[C---:B------:R-:W-:Y:S04]  /*139d0*/  HMMA.16816.F32.BF16 R8, R80.reuse, R84, R8 ;  /* 0x000000545008723c */ /* 0x040fe80000041808 */
[----:B------:R-:W-:Y:S01]  /*139e0*/  MOV R117, R89 ;  /* 0x0000005900757202 */ /* 0x000fe20000000f00 */
[----:B------:R-:W-:Y:S01]  /*139f0*/  FADD.FTZ R95, R200, R76 ;  /* 0x0000004cc85f7221 */ /* 0x000fe20000010000 */
[----:B------:R-:W-:Y:S01]  /*13a00*/  F2FP.BF16.PACK_AB R76, R153, R146 ;  /* 0x00000092994c723e */ /* 0x000fe200000010ff */
[----:B------:R-:W-:Y:S01]  /*13a10*/  MUFU.EX2 R246, R246 ;  /* 0x000000f600f67308 */ /* 0x000fe20000000800 */
[-C--:B------:R-:W-:Y:S04]  /*13a20*/  HMMA.16816.F32.BF16 R12, R80, R86.reuse, R12 ;  /* 0x00000056500c723c */ /* 0x080fe8000004180c */
[----:B------:R-:W-:Y:S04]  /*13a30*/  FADD.FTZ R94, R128, R2 ;  /* 0x00000002805e7221 */ /* 0x000fe80000010000 */
[C---:B------:R-:W-:Y:S01]  /*13a40*/  HMMA.16816.F32.BF16 R16, R60.reuse, R86, R16 ;  /* 0x000000563c10723c */ /* 0x040fe20000041810 */
[----:B------:R-:W2:Y:S01]  /*13a50*/  LDSM.16.MT88.4 R84, [R217+0x8800] ;  /* 0x00880000d954783b */ /* 0x000ea20000004200 */
[----:B------:R5:W-:Y:S06]  /*13a60*/  MUFU.EX2 R128, R93 ;  /* 0x0000005d00807308 */ /* 0x000bec0000000800 */
[-C--:B------:R-:W-:Y:S04]  /*13a70*/  HMMA.16816.F32.BF16 R20, R60, R96.reuse, R20 ;  /* 0x000000603c14723c */ /* 0x080fe80000041814 */
[----:B------:R-:W-:Y:S04]  /*13a80*/  MUFU.EX2 R242, R242 ;  /* 0x000000f200f27308 */ /* 0x000fe80000000800 */
[C---:B------:R-:W-:Y:S06]  /*13a90*/  HMMA.16816.F32.BF16 R32, R80.reuse, R96, R32 ;  /* 0x000000605020723c */ /* 0x040fec0000041820 */
[----:B------:R-:W-:Y:S02]  /*13aa0*/  MUFU.EX2 R244, R244 ;  /* 0x000000f400f47308 */ /* 0x000fe40000000800 */
[-C--:B------:R-:W-:Y:S08]  /*13ab0*/  HMMA.16816.F32.BF16 R36, R80, R98.reuse, R36 ;  /* 0x000000625024723c */ /* 0x080ff00000041824 */
[C---:B------:R-:W-:Y:S01]  /*13ac0*/  HMMA.16816.F32.BF16 R48, R60.reuse, R98, R48 ;  /* 0x000000623c30723c */ /* 0x040fe20000041830 */
[----:B------:R-:W1:Y:S01]  /*13ad0*/  LDSM.16.MT88.4 R96, [R218+0x8800] ;  /* 0x00880000da60783b */ /* 0x000e620000004200 */
[----:B------:R-:W-:Y:S06]  /*13ae0*/  MUFU.EX2 R249, R249 ;  /* 0x000000f900f97308 */ /* 0x000fec0000000800 */
[-C--:B--2---:R-:W-:Y:S04]  /*13af0*/  HMMA.16816.F32.BF16 R24, R60, R84.reuse, R24 ;  /* 0x000000543c18723c */ /* 0x084fe80000041818 */
[----:B------:R-:W-:Y:S04]  /*13b00*/  MUFU.EX2 R250, R250 ;  /* 0x000000fa00fa7308 */ /* 0x000fe80000000800 */
[C---:B------:R-:W-:Y:S06]  /*13b10*/  HMMA.16816.F32.BF16 R28, R80.reuse, R84, R28 ;  /* 0x00000054501c723c */ /* 0x040fec000004181c */
[----:B------:R-:W-:Y:S02]  /*13b20*/  MUFU.EX2 R247, R247 ;  /* 0x000000f700f77308 */ /* 0x000fe40000000800 */
[-C--:B------:R-:W-:Y:S08]  /*13b30*/  HMMA.16816.F32.BF16 R52, R80, R86.reuse, R52 ;  /* 0x000000565034723c */ /* 0x080ff00000041834 */
[----:B------:R-:W-:Y:S01]  /*13b40*/  MUFU.EX2 R248, R248 ;  /* 0x000000f800f87308 */ /* 0x000fe20000000800 */
[C---:B------:R-:W-:Y:S01]  /*13b50*/  HMMA.16816.F32.BF16 R64, R60.reuse, R86, R64 ;  /* 0x000000563c40723c */ /* 0x040fe20000041840 */
[----:B------:R-:W2:Y:S07]  /*13b60*/  LDSM.16.MT88.4 R84, [R219+0x9000] ;  /* 0x00900000db54783b */ /* 0x000eae0000004200 */
[-C--:B-1----:R-:W-:Y:S01]  /*13b70*/  HMMA.16816.F32.BF16 R40, R60, R96.reuse, R40 ;  /* 0x000000603c28723c */ /* 0x082fe20000041828 */
[----:B------:R-:W-:Y:S07]  /*13b80*/  MUFU.EX2 R132, R118 ;  /* 0x0000007600847308 */ /* 0x000fee0000000800 */
[C---:B------:R-:W-:Y:S03]  /*13b90*/  HMMA.16816.F32.BF16 R44, R80.reuse, R96, R44 ;  /* 0x00000060502c723c */ /* 0x040fe6000004182c */
[----:B------:R-:W-:Y:S04]  /*13ba0*/  MUFU.EX2 R97, R175 ;  /* 0x000000af00617308 */ /* 0x000fe80000000800 */
[----:B------:R-:W-:Y:S01]  /*13bb0*/  FADD.FTZ R96, R88, R0 ;  /* 0x0000000058607221 */ /* 0x000fe20000010000 */
[-C--:B------:R-:W-:Y:S01]  /*13bc0*/  HMMA.16816.F32.BF16 R68, R80, R98.reuse, R68 ;  /* 0x000000625044723c */ /* 0x080fe20000041844 */
[----:B------:R-:W1:Y:S03]  /*13bd0*/  LDSM.16.MT88.4 R80, [R217+0x9000] ;  /* 0x00900000d950783b */ /* 0x000e660000004200 */
[----:B------:R-:W-:Y:S01]  /*13be0*/  FADD.FTZ R0, R199, R92 ;  /* 0x0000005cc7007221 */ /* 0x000fe20000010000 */
[----:B------:R-:W-:Y:S01]  /*13bf0*/  MUFU.EX2 R129, R119 ;  /* 0x0000007700817308 */ /* 0x000fe20000000800 */
[----:B------:R-:W-:Y:S02]  /*13c00*/  FADD.FTZ R2, R117, R96 ;  /* 0x0000006075027221 */ /* 0x000fe40000010000 */
[----:B------:R-:W-:Y:S01]  /*13c10*/  HMMA.16816.F32.BF16 R56, R60, R98, R56 ;  /* 0x000000623c38723c */ /* 0x000fe20000041838 */
[----:B------:R-:W1:Y:S03]  /*13c20*/  LDSM.16.MT88.4 R88, [R218+0x9000] ;  /* 0x00900000da58783b */ /* 0x000e660000004200 */
[----:B------:R-:W-:Y:S02]  /*13c30*/  FADD.FTZ R0, R125, R0 ;  /* 0x000000007d007221 */ /* 0x000fe40000010000 */
[----:B------:R-:W-:Y:S01]  /*13c40*/  FADD.FTZ R2, R207, R2 ;  /* 0x00000002cf027221 */ /* 0x000fe20000010000 */
[----:B------:R-:W-:Y:S01]  /*13c50*/  F2FP.BF16.PACK_AB R61, R157, R151 ;  /* 0x000000979d3d723e */ /* 0x000fe200000010ff */
[----:B------:R-:W-:Y:S01]  /*13c60*/  FADD.FTZ R0, R124, R0 ;  /* 0x000000007c007221 */ /* 0x000fe20000010000 */
[----:B------:R-:W-:Y:S01]  /*13c70*/  F2FP.BF16.PACK_AB R60, R210, R211 ;  /* 0x000000d3d23c723e */ /* 0x000fe200000010ff */
[----:B------:R-:W-:Y:S02]  /*13c80*/  MUFU.EX2 R127, R100 ;  /* 0x00000064007f7308 */ /* 0x000fe40000000800 */
[----:B------:R-:W-:Y:S01]  /*13c90*/  F2FP.BF16.PACK_AB R62, R208, R209 ;  /* 0x000000d1d03e723e */ /* 0x000fe200000010ff */
[----:B------:R-:W-:Y:S01]  /*13ca0*/  FADD.FTZ R0, R140, R0 ;  /* 0x000000008c007221 */ /* 0x000fe20000010000 */
[----:B------:R-:W-:Y:S01]  /*13cb0*/  F2FP.BF16.PACK_AB R63, R170, R160 ;  /* 0x000000a0aa3f723e */ /* 0x000fe200000010ff */
[----:B------:R-:W-:Y:S02]  /*13cc0*/  FADD.FTZ R2, R206, R2 ;  /* 0x00000002ce027221 */ /* 0x000fe40000010000 */
[----:B------:R-:W-:Y:S02]  /*13cd0*/  FADD.FTZ R0, R147, R0 ;  /* 0x0000000093007221 */ /* 0x000fe40000010000 */
[----:B------:R-:W-:Y:S01]  /*13ce0*/  FADD.FTZ R2, R205, R2 ;  /* 0x00000002cd027221 */ /* 0x000fe20000010000 */
[----:B------:R-:W-:Y:S01]  /*13cf0*/  MUFU.EX2 R130, R130 ;  /* 0x0000008200827308 */ /* 0x000fe20000000800 */
[-C--:B------:R-:W-:Y:S03]  /*13d00*/  HMMA.16816.F32.BF16 R4, R60, R72.reuse, R4 ;  /* 0x000000483c04723c */ /* 0x080fe60000041804 */
[----:B------:R-:W-:Y:S02]  /*13d10*/  FADD.FTZ R0, R149, R0 ;  /* 0x0000000095007221 */ /* 0x000fe40000010000 */
[----:B------:R-:W-:Y:S02]  /*13d20*/  FADD.FTZ R2, R204, R2 ;  /* 0x00000002cc027221 */ /* 0x000fe40000010000 */
[----:B------:R-:W-:Y:S01]  /*13d30*/  FADD.FTZ R0, R142, R0 ;  /* 0x000000008e007221 */ /* 0x000fe20000010000 */
[C---:B------:R-:W-:Y:S01]  /*13d40*/  HMMA.16816.F32.BF16 R8, R76.reuse, R72, R8 ;  /* 0x000000484c08723c */ /* 0x040fe20000041808 */
[----:B------:R-:W-:Y:S03]  /*13d50*/  MUFU.EX2 R131, R131 ;  /* 0x0000008300837308 */ /* 0x000fe60000000800 */
[----:B------:R-:W-:Y:S02]  /*13d60*/  FADD.FTZ R0, R143, R0 ;  /* 0x000000008f007221 */ /* 0x000fe40000010000 */
[----:B------:R-:W-:Y:S02]  /*13d70*/  FADD.FTZ R2, R211, R2 ;  /* 0x00000002d3027221 */ /* 0x000fe40000010000 */
[-C--:B------:R-:W-:Y:S03]  /*13d80*/  HMMA.16816.F32.BF16 R12, R76, R74.reuse, R12 ;  /* 0x0000004a4c0c723c */ /* 0x080fe6000004180c */
[----:B------:R-:W-:Y:S01]  /*13d90*/  MUFU.EX2 R125, R101 ;  /* 0x00000065007d7308 */ /* 0x000fe20000000800 */
[----:B------:R-:W-:Y:S02]  /*13da0*/  FADD.FTZ R2, R210, R2 ;  /* 0x00000002d2027221 */ /* 0x000fe40000010000 */
[----:B------:R-:W-:Y:S02]  /*13db0*/  FADD.FTZ R0, R165, R0 ;  /* 0x00000000a5007221 */ /* 0x000fe40000010000 */
[C---:B------:R-:W-:Y:S01]  /*13dc0*/  HMMA.16816.F32.BF16 R16, R60.reuse, R74, R16 ;  /* 0x0000004a3c10723c */ /* 0x040fe20000041810 */
[----:B------:R-:W3:Y:S03]  /*13dd0*/  LDSM.16.MT88.4 R72, [R216+0x9800] ;  /* 0x00980000d848783b */ /* 0x000ee60000004200 */
[----:B------:R-:W-:Y:S01]  /*13de0*/  FADD.FTZ R0, R167, R0 ;  /* 0x00000000a7007221 */ /* 0x000fe20000010000 */
[----:B------:R-:W-:Y:S03]  /*13df0*/  MUFU.EX2 R119, R187 ;  /* 0x000000bb00777308 */ /* 0x000fe60000000800 */
[-C--:B--2---:R-:W-:Y:S04]  /*13e00*/  HMMA.16816.F32.BF16 R20, R60, R84.reuse, R20 ;  /* 0x000000543c14723c */ /* 0x084fe80000041814 */
[----:B------:R-:W-:Y:S03]  /*13e10*/  FADD.FTZ R0, R162, R0 ;  /* 0x00000000a2007221 */ /* 0x000fe60000010000 */
[----:B------:R-:W-:Y:S01]  /*13e20*/  MUFU.EX2 R252, R252 ;  /* 0x000000fc00fc7308 */ /* 0x000fe20000000800 */
[C---:B------:R-:W-:Y:S04]  /*13e30*/  HMMA.16816.F32.BF16 R32, R76.reuse, R84, R32 ;  /* 0x000000544c20723c */ /* 0x040fe80000041820 */
[----:B------:R-:W-:Y:S04]  /*13e40*/  FADD.FTZ R0, R195, R0 ;  /* 0x00000000c3007221 */ /* 0x000fe80000010000 */
[-C--:B------:R-:W-:Y:S01]  /*13e50*/  HMMA.16816.F32.BF16 R36, R76, R86.reuse, R36 ;  /* 0x000000564c24723c */ /* 0x080fe20000041824 */
[----:B------:R-:W-:Y:S03]  /*13e60*/  MUFU.EX2 R117, R186 ;  /* 0x000000ba00757308 */ /* 0x000fe60000000800 */
[----:B------:R-:W-:Y:S04]  /*13e70*/  FADD.FTZ R0, R194, R0 ;  /* 0x00000000c2007221 */ /* 0x000fe80000010000 */
[C---:B------:R-:W-:Y:S01]  /*13e80*/  HMMA.16816.F32.BF16 R48, R60.reuse, R86, R48 ;  /* 0x000000563c30723c */ /* 0x040fe20000041830 */
[----:B------:R-:W-:Y:S02]  /*13e90*/  LDSM.16.MT88.4 R84, [R217+0x9800] ;  /* 0x00980000d954783b */ /* 0x000fe40000004200 */
[----:B------:R-:W-:Y:S01]  /*13ea0*/  MUFU.EX2 R118, R185 ;  /* 0x000000b900767308 */ /* 0x000fe20000000800 */
[----:B------:R-:W-:Y:S04]  /*13eb0*/  FADD.FTZ R0, R191, R0 ;  /* 0x00000000bf007221 */ /* 0x000fe80000010000 */
[-C--:B-1----:R-:W-:Y:S05]  /*13ec0*/  HMMA.16816.F32.BF16 R24, R60, R80.reuse, R24 ;  /* 0x000000503c18723c */ /* 0x082fea0000041818 */
[----:B------:R-:W-:Y:S03]  /*13ed0*/  MUFU.EX2 R115, R183 ;  /* 0x000000b700737308 */ /* 0x000fe60000000800 */
[C---:B------:R-:W-:Y:S07]  /*13ee0*/  HMMA.16816.F32.BF16 R28, R76.reuse, R80, R28 ;  /* 0x000000504c1c723c */ /* 0x040fee000004181c */
[----:B------:R-:W-:Y:S01]  /*13ef0*/  MUFU.EX2 R114, R182 ;  /* 0x000000b600727308 */ /* 0x000fe20000000800 */
        /* <DEDUP_REMOVED lines=8> */
[-C--:B------:R-:W-:Y:S07]  /*13f80*/  HMMA.16816.F32.BF16 R68, R76, R90.reuse, R68 ;  /* 0x0000005a4c44723c */ /* 0x080fee0000041844 */
[----:B------:R-:W-:Y:S01]  /*13f90*/  F2FP.BF16.PACK_AB R78, R197, R196 ;  /* 0x000000c4c54e723e */ /* 0x000fe200000010ff */
[----:B------:R-:W-:Y:S01]  /*13fa0*/  HMMA.16816.F32.BF16 R56, R60, R90, R56 ;  /* 0x0000005a3c38723c */ /* 0x000fe20000041838 */
[----:B------:R-:W2:Y:S01]  /*13fb0*/  LDSM.16.MT88.4 R88, [R218+0x9800] ;  /* 0x00980000da58783b */ /* 0x000ea20000004200 */
[----:B------:R-:W1:Y:S02]  /*13fc0*/  MUFU.EX2 R99, R177 ;  /* 0x000000b100637308 */ /* 0x000e640000000800 */
[----:B------:R-:W-:Y:S01]  /*13fd0*/  FADD.FTZ R77, R113, R95 ;  /* 0x0000005f714d7221 */ /* 0x000fe20000010000 */
[----:B------:R-:W-:Y:S01]  /*13fe0*/  F2FP.BF16.PACK_AB R79, R191, R194 ;  /* 0x000000c2bf4f723e */ /* 0x000fe200000010ff */
[----:B------:R-:W-:Y:S01]  /*13ff0*/  FADD.FTZ R76, R116, R94 ;  /* 0x0000005e744c7221 */ /* 0x000fe20000010000 */
[----:B------:R-:W-:Y:S01]  /*14000*/  F2FP.BF16.PACK_AB R60, R214, R215 ;  /* 0x000000d7d63c723e */ /* 0x000fe200000010ff */
[----:B-----5:R-:W-:Y:S01]  /*14010*/  FADD.FTZ R93, R121, R77 ;  /* 0x0000004d795d7221 */ /* 0x020fe20000010000 */
[----:B------:R-:W-:Y:S03]  /*14020*/  F2FP.BF16.PACK_AB R61, R169, R166 ;  /* 0x000000a6a93d723e */ /* 0x000fe600000010ff */
[----:B---3--:R-:W-:Y:S01]  /*14030*/  F2FP.BF16.PACK_AB R62, R243, R213 ;  /* 0x000000d5f33e723e */ /* 0x008fe200000010ff */
[----:B------:R-:W-:Y:S01]  /*14040*/  FADD.FTZ R92, R120, R76 ;  /* 0x0000004c785c7221 */ /* 0x000fe20000010000 */
[----:B------:R-:W-:Y:S01]  /*14050*/  F2FP.BF16.PACK_AB R63, R198, R212 ;  /* 0x000000d4c63f723e */ /* 0x000fe200000010ff */
[----:B------:R-:W-:Y:S01]  /*14060*/  MUFU.EX2 R121, R102 ;  /* 0x0000006600797308 */ /* 0x000fe20000000800 */
[----:B----4-:R-:W-:Y:S02]  /*14070*/  F2FP.BF16.PACK_AB R76, R164, R163 ;  /* 0x000000a3a44c723e */ /* 0x010fe400000010ff */
[----:B------:R-:W-:Y:S03]  /*14080*/  F2FP.BF16.PACK_AB R77, R195, R162 ;  /* 0x000000a2c34d723e */ /* 0x000fe600000010ff */
[-C--:B------:R-:W-:Y:S04]  /*14090*/  HMMA.16816.F32.BF16 R4, R60, R72.reuse, R4 ;  /* 0x000000483c04723c */ /* 0x080fe80000041804 */
[----:B------:R-:W-:Y:S01]  /*140a0*/  MUFU.EX2 R120, R112 ;  /* 0x0000007000787308 */ /* 0x000fe20000000800 */
[----:B-1----:R-:W-:Y:S03]  /*140b0*/  F2FP.BF16.PACK_AB R154, R137, R99 ;  /* 0x00000063899a723e */ /* 0x002fe600000010ff */
[C---:B------:R-:W-:Y:S06]  /*140c0*/  HMMA.16816.F32.BF16 R8, R76.reuse, R72, R8 ;  /* 0x000000484c08723c */ /* 0x040fec0000041808 */
[----:B------:R-:W-:Y:S02]  /*140d0*/  MUFU.EX2 R116, R184 ;  /* 0x000000b800747308 */ /* 0x000fe40000000800 */
[-C--:B------:R-:W-:Y:S08]  /*140e0*/  HMMA.16816.F32.BF16 R12, R76, R74.reuse, R12 ;  /* 0x0000004a4c0c723c */ /* 0x080ff0000004180c */
[C---:B------:R-:W-:Y:S01]  /*140f0*/  HMMA.16816.F32.BF16 R16, R60.reuse, R74, R16 ;  /* 0x0000004a3c10723c */ /* 0x040fe20000041810 */
[----:B------:R-:W1:Y:S01]  /*14100*/  LDSM.16.MT88.4 R72, [R216+0xa000] ;  /* 0x00a00000d848783b */ /* 0x000e620000004200 */
[----:B------:R-:W-:Y:S06]  /*14110*/  MUFU.EX2 R102, R180 ;  /* 0x000000b400667308 */ /* 0x000fec0000000800 */
[-C--:B------:R-:W-:Y:S04]  /*14120*/  HMMA.16816.F32.BF16 R20, R60, R80.reuse, R20 ;  /* 0x000000503c14723c */ /* 0x080fe80000041814 */
[----:B------:R-:W3:Y:S04]  /*14130*/  MUFU.EX2 R98, R176 ;  /* 0x000000b000627308 */ /* 0x000ee80000000800 */
[C---:B------:R-:W-:Y:S06]  /*14140*/  HMMA.16816.F32.BF16 R32, R76.reuse, R80, R32 ;  /* 0x000000504c20723c */ /* 0x040fec0000041820 */
[----:B------:R-:W-:Y:S02]  /*14150*/  MUFU.EX2 R95, R173 ;  /* 0x000000ad005f7308 */ /* 0x000fe40000000800 */
[-C--:B------:R-:W-:Y:S08]  /*14160*/  HMMA.16816.F32.BF16 R36, R76, R82.reuse, R36 ;  /* 0x000000524c24723c */ /* 0x080ff00000041824 */
[C---:B------:R-:W-:Y:S01]  /*14170*/  HMMA.16816.F32.BF16 R48, R60.reuse, R82, R48 ;  /* 0x000000523c30723c */ /* 0x040fe20000041830 */
[----:B------:R-:W4:Y:S01]  /*14180*/  LDSM.16.MT88.4 R80, [R219+0xa000] ;  /* 0x00a00000db50783b */ /* 0x000f220000004200 */
[----:B------:R-:W-:Y:S02]  /*14190*/  MUFU.EX2 R94, R122 ;  /* 0x0000007a005e7308 */ /* 0x000fe40000000800 */
[----:B---3--:R-:W-:Y:S04]  /*141a0*/  F2FP.BF16.PACK_AB R155, R97, R98 ;  /* 0x00000062619b723e */ /* 0x008fe800000010ff */
        /* <DEDUP_REMOVED lines=8> */
[-C--:B--2---:R-:W-:Y:S04]  /*14230*/  HMMA.16816.F32.BF16 R40, R60, R88.reuse, R40 ;  /* 0x000000583c28723c */ /* 0x084fe80000041828 */
[----:B------:R-:W-:Y:S04]  /*14240*/  MUFU.EX2 R107, R107 ;  /* 0x0000006b006b7308 */ /* 0x000fe80000000800 */
[C---:B------:R-:W-:Y:S06]  /*14250*/  HMMA.16816.F32.BF16 R44, R76.reuse, R88, R44 ;  /* 0x000000584c2c723c */ /* 0x040fec000004182c */
[----:B------:R-:W-:Y:S02]  /*14260*/  MUFU.EX2 R104, R108 ;  /* 0x0000006c00687308 */ /* 0x000fe40000000800 */
[-C--:B------:R-:W-:Y:S07]  /*14270*/  HMMA.16816.F32.BF16 R68, R76, R90.reuse, R68 ;  /* 0x0000005a4c44723c */ /* 0x080fee0000041844 */
[----:B------:R-:W-:Y:S01]  /*14280*/  FADD.FTZ R77, R145, R93 ;  /* 0x0000005d914d7221 */ /* 0x000fe20000010000 */
[----:B------:R-:W-:Y:S01]  /*14290*/  HMMA.16816.F32.BF16 R56, R60, R90, R56 ;  /* 0x0000005a3c38723c */ /* 0x000fe20000041838 */
[----:B------:R-:W2:Y:S01]  /*142a0*/  LDSM.16.MT88.4 R88, [R218+0xa000] ;  /* 0x00a00000da58783b */ /* 0x000ea20000004200 */
[----:B------:R-:W-:Y:S02]  /*142b0*/  MUFU.EX2 R105, R109 ;  /* 0x0000006d00697308 */ /* 0x000fe40000000800 */
[----:B------:R-:W-:Y:S01]  /*142c0*/  FADD.FTZ R76, R141, R92 ;  /* 0x0000005c8d4c7221 */ /* 0x000fe20000010000 */
[----:B------:R-:W-:Y:S01]  /*142d0*/  F2FP.BF16.PACK_AB R78, R192, R189 ;  /* 0x000000bdc04e723e */ /* 0x000fe200000010ff */
[----:B------:R-:W-:Y:S01]  /*142e0*/  FADD.FTZ R93, R148, R77 ;  /* 0x0000004d945d7221 */ /* 0x000fe20000010000 */
        /* <DEDUP_REMOVED lines=10> */
[-C--:B-1----:R-:W-:Y:S02]  /*14390*/  HMMA.16816.F32.BF16 R4, R60, R72.reuse, R4 ;  /* 0x000000483c04723c */ /* 0x082fe40000041804 */
[----:B------:R-:W-:Y:S06]  /*143a0*/  MUFU.EX2 R111, R111 ;  /* 0x0000006f006f7308 */ /* 0x000fec0000000800 */
[C---:B------:R-:W-:Y:S04]  /*143b0*/  HMMA.16816.F32.BF16 R8, R76.reuse, R72, R8 ;  /* 0x000000484c08723c */ /* 0x040fe80000041808 */
[----:B------:R-:W1:Y:S04]  /*143c0*/  MUFU.EX2 R96, R174 ;  /* 0x000000ae00607308 */ /* 0x000e680000000800 */
[-C--:B------:R-:W-:Y:S08]  /*143d0*/  HMMA.16816.F32.BF16 R12, R76, R74.reuse, R12 ;  /* 0x0000004a4c0c723c */ /* 0x080ff0000004180c */
[C---:B------:R-:W-:Y:S01]  /*143e0*/  HMMA.16816.F32.BF16 R16, R60.reuse, R74, R16 ;  /* 0x0000004a3c10723c */ /* 0x040fe20000041810 */
[----:B------:R-:W5:Y:S07]  /*143f0*/  LDSM.16.MT88.4 R72, [R216+0xa800] ;  /* 0x00a80000d848783b */ /* 0x000f6e0000004200 */
[-C--:B----4-:R-:W-:Y:S04]  /*14400*/  HMMA.16816.F32.BF16 R20, R60, R80.reuse, R20 ;  /* 0x000000503c14723c */ /* 0x090fe80000041814 */
[----:B-1----:R-:W-:Y:S04]  /*14410*/  F2FP.BF16.PACK_AB R200, R95, R96 ;  /* 0x000000605fc8723e */ /* 0x002fe800000010ff */
[C---:B------:R-:W-:Y:S08]  /*14420*/  HMMA.16816.F32.BF16 R32, R76.reuse, R80, R32 ;  /* 0x000000504c20723c */ /* 0x040ff00000041820 */
[-C--:B------:R-:W-:Y:S08]  /*14430*/  HMMA.16816.F32.BF16 R36, R76, R82.reuse, R36 ;  /* 0x000000524c24723c */ /* 0x080ff00000041824 */
[C---:B------:R-:W-:Y:S01]  /*14440*/  HMMA.16816.F32.BF16 R48, R60.reuse, R82, R48 ;  /* 0x000000523c30723c */ /* 0x040fe20000041830 */
[----:B------:R-:W1:Y:S07]  /*14450*/  LDSM.16.MT88.4 R80, [R219+0xa800] ;  /* 0x00a80000db50783b */ /* 0x000e6e0000004200 */
[-C--:B---3--:R-:W-:Y:S08]  /*14460*/  HMMA.16816.F32.BF16 R24, R60, R84.reuse, R24 ;  /* 0x000000543c18723c */ /* 0x088ff00000041818 */
[C---:B------:R-:W-:Y:S08]  /*14470*/  HMMA.16816.F32.BF16 R28, R76.reuse, R84, R28 ;  /* 0x000000544c1c723c */ /* 0x040ff0000004181c */
[-C--:B------:R-:W-:Y:S08]  /*14480*/  HMMA.16816.F32.BF16 R52, R76, R86.reuse, R52 ;  /* 0x000000564c34723c */ /* 0x080ff00000041834 */
[C---:B------:R-:W-:Y:S01]  /*14490*/  HMMA.16816.F32.BF16 R64, R60.reuse, R86, R64 ;  /* 0x000000563c40723c */ /* 0x040fe20000041840 */
[----:B------:R-:W3:Y:S07]  /*144a0*/  LDSM.16.MT88.4 R84, [R217+0xa800] ;  /* 0x00a80000d954783b */ /* 0x000eee0000004200 */
[-C--:B--2---:R-:W-:Y:S08]  /*144b0*/  HMMA.16816.F32.BF16 R40, R60, R88.reuse, R40 ;  /* 0x000000583c28723c */ /* 0x084ff00000041828 */
[C---:B------:R-:W-:Y:S08]  /*144c0*/  HMMA.16816.F32.BF16 R44, R76.reuse, R88, R44 ;  /* 0x000000584c2c723c */ /* 0x040ff0000004182c */
[-C--:B------:R-:W-:Y:S07]  /*144d0*/  HMMA.16816.F32.BF16 R68, R76, R90.reuse, R68 ;  /* 0x0000005a4c44723c */ /* 0x080fee0000041844 */
[----:B------:R-:W-:Y:S01]  /*144e0*/  FADD.FTZ R76, R150, R92 ;  /* 0x0000005c964c7221 */ /* 0x000fe20000010000 */
[----:B------:R-:W-:Y:S01]  /*144f0*/  HMMA.16816.F32.BF16 R56, R60, R90, R56 ;  /* 0x0000005a3c38723c */ /* 0x000fe20000041838 */
[----:B------:R-:W2:Y:S03]  /*14500*/  LDSM.16.MT88.4 R88, [R218+0xa800] ;  /* 0x00a80000da58783b */ /* 0x000ea60000004200 */
        /* <DEDUP_REMOVED lines=10> */
[----:B------:R-:W-:Y:S01]  /*145b0*/  LDSM.16.MT88.4 R144, [R219+0xb800] ;  /* 0x00b80000db90783b */ /* 0x000fe20000004200 */
[----:B------:R-:W-:Y:S02]  /*145c0*/  F2FP.BF16.PACK_AB R77, R127, R128 ;  /* 0x000000807f4d723e */ /* 0x000fe400000010ff */
[-C--:B-----5:R-:W-:Y:S03]  /*145d0*/  HMMA.16816.F32.BF16 R4, R60, R72.reuse, R4 ;  /* 0x000000483c04723c */ /* 0x0a0fe60000041804 */
[----:B------:R-:W-:Y:S02]  /*145e0*/  F2FP.BF16.PACK_AB R79, R121, R125 ;  /* 0x0000007d794f723e */ /* 0x000fe400000010ff */
[----:B------:R-:W-:Y:S05]  /*145f0*/  F2FP.BF16.PACK_AB R152, R102, R103 ;  /* 0x000000676698723e */ /* 0x000fea00000010ff */
[C---:B------:R-:W-:Y:S08]  /*14600*/  HMMA.16816.F32.BF16 R8, R76.reuse, R72, R8 ;  /* 0x000000484c08723c */ /* 0x040ff00000041808 */
[-C--:B------:R-:W-:Y:S08]  /*14610*/  HMMA.16816.F32.BF16 R12, R76, R74.reuse, R12 ;  /* 0x0000004a4c0c723c */ /* 0x080ff0000004180c */
[C---:B------:R-:W-:Y:S01]  /*14620*/  HMMA.16816.F32.BF16 R16, R60.reuse, R74, R16 ;  /* 0x0000004a3c10723c */ /* 0x040fe20000041810 */
[----:B------:R-:W4:Y:S07]  /*14630*/  LDSM.16.MT88.4 R72, [R216+0xb000] ;  /* 0x00b00000d848783b */ /* 0x000f2e0000004200 */
[-C--:B-1----:R-:W-:Y:S08]  /*14640*/  HMMA.16816.F32.BF16 R20, R60, R80.reuse, R20 ;  /* 0x000000503c14723c */ /* 0x082ff00000041814 */
        /* <DEDUP_REMOVED lines=20> */
[----:B------:R-:W-:Y:S03]  /*14790*/  F2FP.BF16.PACK_AB R61, R117, R252 ;  /* 0x000000fc753d723e */ /* 0x000fe600000010ff */
[----:B------:R-:W-:Y:S01]  /*147a0*/  F2FP.BF16.PACK_AB R62, R116, R118 ;  /* 0x00000076743e723e */ /* 0x000fe200000010ff */
[----:B------:R-:W-:Y:S01]  /*147b0*/  FADD.FTZ R2, R156, R76 ;  /* 0x0000004c9c027221 */ /* 0x000fe20000010000 */
[----:B------:R-:W-:Y:S02]  /*147c0*/  F2FP.BF16.PACK_AB R63, R114, R115 ;  /* 0x00000073723f723e */ /* 0x000fe400000010ff */
[----:B------:R-:W-:Y:S01]  /*147d0*/  F2FP.BF16.PACK_AB R153, R100, R101 ;  /* 0x000000656499723e */ /* 0x000fe200000010ff */
[----:B------:R-:W-:Y:S01]  /*147e0*/  FADD.FTZ R2, R168, R2 ;  /* 0x00000002a8027221 */ /* 0x000fe20000010000 */
[----:B------:R-:W-:Y:S02]  /*147f0*/  F2FP.BF16.PACK_AB R76, R112, R113 ;  /* 0x00000071704c723e */ /* 0x000fe400000010ff */
[----:B------:R-:W-:Y:S01]  /*14800*/  F2FP.BF16.PACK_AB R77, R107, R106 ;  /* 0x0000006a6b4d723e */ /* 0x000fe200000010ff */
[-C--:B----4-:R-:W-:Y:S03]  /*14810*/  HMMA.16816.F32.BF16 R4, R60, R72.reuse, R4 ;  /* 0x000000483c04723c */ /* 0x090fe60000041804 */
[----:B------:R-:W-:Y:S01]  /*14820*/  F2FP.BF16.PACK_AB R79, R111, R110 ;  /* 0x0000006e6f4f723e */ /* 0x000fe200000010ff */
[----:B------:R-:W-:Y:S06]  /*14830*/  FADD.FTZ R2, R163, R2 ;  /* 0x00000002a3027221 */ /* 0x000fec0000010000 */
[C---:B------:R-:W-:Y:S07]  /*14840*/  HMMA.16816.F32.BF16 R8, R76.reuse, R72, R8 ;  /* 0x000000484c08723c */ /* 0x040fee0000041808 */
[----:B------:R-:W-:Y:S01]  /*14850*/  FADD.FTZ R72, R170, R92 ;  /* 0x0000005caa487221 */ /* 0x000fe20000010000 */
[-C--:B------:R-:W-:Y:S04]  /*14860*/  HMMA.16816.F32.BF16 R12, R76, R74.reuse, R12 ;  /* 0x0000004a4c0c723c */ /* 0x080fe8000004180c */
[----:B------:R-:W-:Y:S02]  /*14870*/  FADD.FTZ R72, R166, R72 ;  /* 0x00000048a6487221 */ /* 0x000fe40000010000 */
[----:B------:R-:W-:Y:S02]  /*14880*/  FADD.FTZ R73, R208, R93 ;  /* 0x0000005dd0497221 */ /* 0x000fe40000010000 */
[C---:B------:R-:W-:Y:S01]  /*14890*/  HMMA.16816.F32.BF16 R16, R60.reuse, R74, R16 ;  /* 0x0000004a3c10723c */ /* 0x040fe20000041810 */
[----:B------:R-:W-:Y:S03]  /*148a0*/  MUFU.EX2 R75, R171 ;  /* 0x000000ab004b7308 */ /* 0x000fe60000000800 */
[----:B------:R-:W-:Y:S02]  /*148b0*/  FADD.FTZ R72, R169, R72 ;  /* 0x00000048a9487221 */ /* 0x000fe40000010000 */
[----:B------:R-:W-:Y:S02]  /*148c0*/  FADD.FTZ R73, R215, R73 ;  /* 0x00000049d7497221 */ /* 0x000fe40000010000 */
[-C--:B-1----:R-:W-:Y:S03]  /*148d0*/  HMMA.16816.F32.BF16 R20, R60, R80.reuse, R20 ;  /* 0x000000503c14723c */ /* 0x082fe60000041814 */
[----:B------:R-:W1:Y:S01]  /*148e0*/  MUFU.EX2 R74, R126 ;  /* 0x0000007e004a7308 */ /* 0x000e620000000800 */
[----:B------:R-:W-:Y:S04]  /*148f0*/  FADD.FTZ R73, R214, R73 ;  /* 0x00000049d6497221 */ /* 0x000fe80000010000 */
[C---:B------:R-:W-:Y:S05]  /*14900*/  HMMA.16816.F32.BF16 R32, R76.reuse, R80, R32 ;  /* 0x000000504c20723c */ /* 0x040fea0000041820 */
[----:B------:R-:W4:Y:S03]  /*14910*/  MUFU.EX2 R81, R123 ;  /* 0x0000007b00517308 */ /* 0x000f260000000800 */
[-C--:B------:R-:W-:Y:S07]  /*14920*/  HMMA.16816.F32.BF16 R36, R76, R82.reuse, R36 ;  /* 0x000000524c24723c */ /* 0x080fee0000041824 */
[----:B------:R-:W5:Y:S01]  /*14930*/  MUFU.EX2 R80, R172 ;  /* 0x000000ac00507308 */ /* 0x000f620000000800 */
[C---:B------:R-:W-:Y:S04]  /*14940*/  HMMA.16816.F32.BF16 R48, R60.reuse, R82, R48 ;  /* 0x000000523c30723c */ /* 0x040fe80000041830 */
[----:B-1----:R-:W-:Y:S04]  /*14950*/  F2FP.BF16.PACK_AB R203, R138, R74 ;  /* 0x0000004a8acb723e */ /* 0x002fe800000010ff */
[-C--:B---3--:R-:W-:Y:S04]  /*14960*/  HMMA.16816.F32.BF16 R24, R60, R84.reuse, R24 ;  /* 0x000000543c18723c */ /* 0x088fe80000041818 */
[----:B----4-:R-:W-:Y:S04]  /*14970*/  F2FP.BF16.PACK_AB R201, R81, R94 ;  /* 0x0000005e51c9723e */ /* 0x010fe800000010ff */
[C---:B------:R-:W-:Y:S04]  /*14980*/  HMMA.16816.F32.BF16 R28, R76.reuse, R84, R28 ;  /* 0x000000544c1c723c */ /* 0x040fe8000004181c */
[----:B-----5:R-:W-:Y:S04]  /*14990*/  F2FP.BF16.PACK_AB R202, R75, R80 ;  /* 0x000000504bca723e */ /* 0x020fe800000010ff */
[-C--:B------:R-:W-:Y:S08]  /*149a0*/  HMMA.16816.F32.BF16 R52, R76, R86.reuse, R52 ;  /* 0x000000564c34723c */ /* 0x080ff00000041834 */
[C---:B------:R-:W-:Y:S08]  /*149b0*/  HMMA.16816.F32.BF16 R64, R60.reuse, R86, R64 ;  /* 0x000000563c40723c */ /* 0x040ff00000041840 */
[-C--:B--2---:R-:W-:Y:S08]  /*149c0*/  HMMA.16816.F32.BF16 R40, R60, R88.reuse, R40 ;  /* 0x000000583c28723c */ /* 0x084ff00000041828 */
[C---:B------:R-:W-:Y:S08]  /*149d0*/  HMMA.16816.F32.BF16 R44, R76.reuse, R88, R44 ;  /* 0x000000584c2c723c */ /* 0x040ff0000004182c */
[-C--:B------:R-:W-:Y:S08]  /*149e0*/  HMMA.16816.F32.BF16 R68, R76, R90.reuse, R68 ;  /* 0x0000005a4c44723c */ /* 0x080ff00000041844 */
[----:B------:R-:W-:Y:S07]  /*149f0*/  HMMA.16816.F32.BF16 R56, R60, R90, R56 ;  /* 0x0000005a3c38723c */ /* 0x000fee0000041838 */
[----:B------:R-:W-:Y:S01]  /*14a00*/  FADD.FTZ R60, R164, R2 ;  /* 0x00000002a43c7221 */ /* 0x000fe20000010000 */
[-C--:B------:R-:W-:Y:S01]  /*14a10*/  HMMA.16816.F32.BF16 R168, R152, R148.reuse, R4 ;  /* 0x0000009498a8723c */ /* 0x080fe20000041804 */
[----:B------:R-:W1:Y:S04]  /*14a20*/  LDSM.16.MT88.4 R4, [R218+0xb800] ;  /* 0x00b80000da04783b */ /* 0x000e680000004200 */
[----:B------:R-:W-:Y:S03]  /*14a30*/  FADD.FTZ R2, R213, R73 ;  /* 0x00000049d5027221 */ /* 0x000fe60000010000 */
[C---:B------:R-:W-:Y:S07]  /*14a40*/  HMMA.16816.F32.BF16 R172, R200.reuse, R148, R8 ;  /* 0x00000094c8ac723c */ /* 0x040fee0000041808 */
[----:B------:R-:W-:Y:S01]  /*14a50*/  FADD.FTZ R9, R196, R60 ;  /* 0x0000003cc4097221 */ /* 0x000fe20000010000 */
[-C--:B------:R-:W-:Y:S04]  /*14a60*/  HMMA.16816.F32.BF16 R176, R200, R150.reuse, R12 ;  /* 0x00000096c8b0723c */ /* 0x080fe8000004180c */
[----:B------:R-:W-:Y:S03]  /*14a70*/  FADD.FTZ R8, R212, R72 ;  /* 0x00000048d4087221 */ /* 0x000fe60000010000 */
[----:B------:R-:W-:Y:S01]  /*14a80*/  FADD.FTZ R12, R243, R2 ;  /* 0x00000002f30c7221 */ /* 0x000fe20000010000 */
[C---:B------:R-:W-:Y:S04]  /*14a90*/  HMMA.16816.F32.BF16 R148, R152.reuse, R150, R16 ;  /* 0x000000969894723c */ /* 0x040fe80000041810 */
[----:B------:R-:W-:Y:S02]  /*14aa0*/  FADD.FTZ R2, R197, R9 ;  /* 0x00000009c5027221 */ /* 0x000fe40000010000 */
[----:B------:R-:W-:Y:S02]  /*14ab0*/  FADD.FTZ R8, R198, R8 ;  /* 0x00000008c6087221 */ /* 0x000fe40000010000 */
[----:B------:R-:W-:Y:S01]  /*14ac0*/  FADD.FTZ R10, R161, R2 ;  /* 0x00000002a10a7221 */ /* 0x000fe20000010000 */
[-C--:B------:R-:W-:Y:S03]  /*14ad0*/  HMMA.16816.F32.BF16 R164, R152, R144.reuse, R20 ;  /* 0x0000009098a4723c */ /* 0x080fe60000041814 */
[----:B------:R-:W-:Y:S02]  /*14ae0*/  FADD.FTZ R11, R237, R8 ;  /* 0x00000008ed0b7221 */ /* 0x000fe40000010000 */
[----:B------:R-:W-:Y:S01]  /*14af0*/  FADD.FTZ R9, R133, R0 ;  /* 0x0000000085097221 */ /* 0x000fe20000010000 */
[----:B------:R-:W-:Y:S01]  /*14b00*/  MOV R133, R135 ;  /* 0x0000008700857202 */ /* 0x000fe20000000f00 */
        /* <DEDUP_REMOVED lines=22> */
[----:B------:R-:W-:Y:S01]  /*14c70*/  FADD.FTZ R8, R246, R8 ;  /* 0x00000008f6087221 */ /* 0x000fe20000010000 */
[----:B------:R-:W-:Y:S01]  /*14c80*/  MOV R132, R136 ;  /* 0x0000008800847202 */ /* 0x000fe20000000f00 */
        /* <DEDUP_REMOVED lines=48> */
[----:B------:R-:W-:Y:S02]  /*14f90*/  FADD.FTZ R4, R97, R5 ;  /* 0x0000000561047221 */ /* 0x000fe40000010000 */
[----:B------:R-:W-:Y:S02]  /*14fa0*/  FADD.FTZ R2, R75, R2 ;  /* 0x000000024b027221 */ /* 0x000fe40000010000 */
[----:B------:R-:W-:Y:S01]  /*14fb0*/  FADD.FTZ R0, R138, R0 ;  /* 0x000000008a007221 */ /* 0x000fe20000010000 */
[----:B------:R1:W-:Y:S01]  /*14fc0*/  STL [R1+0x40], R4 ;  /* 0x0000400401007387 */ /* 0x0003e20000100800 */
[----:B------:R-:W-:Y:S03]  /*14fd0*/  MOV R138, R3 ;  /* 0x00000003008a7202 */ /* 0x000fe60000000f00 */
[----:B------:R1:W-:Y:S04]  /*14fe0*/  STL [R1+0x44], R2 ;  /* 0x0000440201007387 */ /* 0x0003e80000100800 */
[----:B------:R1:W-:Y:S02]  /*14ff0*/  STL [R1+0x48], R0 ;  /* 0x0000480001007387 */ /* 0x0003e40000100800 */
[----:B-1----:R-:W-:-:S05]  /*15000*/  @P0 BRA `(.L_x_28) ;  /* 0xffffb83000000947 */ /* 0x002fca000383ffff */
.L_x_27:
[----:B------:R-:W2:Y:S04]  /*15010*/  LDL.LU R2, [R1+0x34] ;  /* 0x0000340001027983 */ /* 0x000ea80000300800 */
[----:B------:R-:W1:Y:S01]  /*15020*/  S2R R43, SR_TID.X ;  /* 0x00000000002b7919 */ /* 0x000e620000002100 */
[----:B------:R-:W3:Y:S01]  /*15030*/  S2UR UR6, SR_CTAID.Y ;  /* 0x00000000000679c3 */ /* 0x000ee20000002600 */
[----:B------:R-:W-:-:S02]  /*15040*/  UISETP.NE.AND UP0, UPT, UR9, -0x1, UPT ;  /* 0xffffffff0900788c */ /* 0x000fc4000bf05270 */
[----:B------:R-:W4:Y:S01]  /*15050*/  LDL.LU R8, [R1+0x40] ;  /* 0x0000400001087983 */ /* 0x000f220000300800 */
[----:B------:R-:W-:-:S03]  /*15060*/  ULDC.64 UR4, c[0x0][0x1e8] ;  /* 0x00007a0000047ab9 */ /* 0x000fc60000000a00 */
[----:B------:R-:W4:Y:S04]  /*15070*/  LDL.LU R9, [R1+0x44] ;  /* 0x0000440001097983 */ /* 0x000f280000300800 */
[----:B------:R-:W4:Y:S01]  /*15080*/  LDL.LU R7, [R1+0x48] ;  /* 0x0000480001077983 */ /* 0x000f220000300800 */
[----:B------:R-:W-:Y:S01]  /*15090*/  @UP0 UIMAD.WIDE.U32 UR14, UR9, UR4, URZ ;  /* 0x00000004090e02a5 */ /* 0x000fe2000f8e003f */
[----:B------:R-:W3:Y:S01]  /*150a0*/  S2UR UR11, SR_CTAID.X ;  /* 0x00000000000b79c3 */ /* 0x000ee20000002500 */
[----:B------:R-:W-:Y:S01]  /*150b0*/  ULDC UR8, c[0x0][0x214] ;  /* 0x0000850000087ab9 */ /* 0x000fe20000000800 */
[----:B------:R-:W-:Y:S01]  /*150c0*/  BSSY B0, `(.L_x_31) ;  /* 0x0000127000007945 */ /* 0x000fe20003800000 */
[----:B------:R-:W-:Y:S02]  /*150d0*/  @UP0 UIMAD UR7, UR9, UR5, UR15 ;  /* 0x00000005090702a4 */ /* 0x000fe4000f8e020f */
[----:B------:R-:W-:-:S02]  /*150e0*/  UMOV UR24, URZ ;  /* 0x0000003f00187c82 */ /* 0x000fc40008000000 */
[----:B------:R-:W-:Y:S01]  /*150f0*/  ULDC.64 UR4, c[0x0][0x1e0] ;  /* 0x0000780000047ab9 */ /* 0x000fe20000000a00 */
[----:B------:R-:W3:Y:S01]  /*15100*/  S2UR UR12, SR_CTAID.Z ;  /* 0x00000000000c79c3 */ /* 0x000ee20000002700 */
[----:B------:R-:W-:Y:S01]  /*15110*/  UMOV UR25, URZ ;  /* 0x0000003f00197c82 */ /* 0x000fe20008000000 */
[----:B-1----:R-:W-:Y:S01]  /*15120*/  SHF.R.S32.HI R42, RZ, 0x1f, R43 ;  /* 0x0000001fff2a7819 */ /* 0x002fe2000001142b */
[----:B---3--:R-:W-:Y:S02]  /*15130*/  @!UP0 USHF.R.S32.HI UR13, URZ, 0x1f, UR6 ;  /* 0x0000001f3f0d8899 */ /* 0x008fe40008011406 */
[----:B------:R-:W-:Y:S02]  /*15140*/  @!UP0 UIMAD.WIDE.U32 UR22, UR6, UR4, URZ ;  /* 0x00000004061682a5 */ /* 0x000fe4000f8e003f */
[----:B------:R-:W-:-:S03]  /*15150*/  @!UP0 UIMAD UR13, UR13, UR4, URZ ;  /* 0x000000040d0d82a4 */ /* 0x000fc6000f8e023f */
[----:B------:R-:W-:Y:S02]  /*15160*/  ULDC.U8 UR4, c[0x0][0x329] ;  /* 0x0000ca4000047ab9 */ /* 0x000fe40000000000 */
[----:B------:R-:W-:Y:S02]  /*15170*/  UISETP.NE.AND UP1, UPT, UR4, URZ, UPT ;  /* 0x0000003f0400728c */ /* 0x000fe4000bf25270 */
[----:B------:R-:W-:Y:S02]  /*15180*/  @!UP0 UIMAD UR13, UR6, UR5, UR13 ;  /* 0x00000005060d82a4 */ /* 0x000fe4000f8e020d */
[----:B------:R-:W-:Y:S02]  /*15190*/  @!UP0 UMOV UR14, UR22 ;  /* 0x00000016000e8c82 */ /* 0x000fe40008000000 */
[----:B------:R-:W-:Y:S02]  /*151a0*/  ULDC.U8 UR5, c[0x0][0x328] ;  /* 0x0000ca0000057ab9 */ /* 0x000fe40000000000 */
[----:B------:R-:W-:-:S02]  /*151b0*/  UISETP.NE.AND UP2, UPT, UR5, URZ, UPT ;  /* 0x0000003f0500728c */ /* 0x000fc4000bf45270 */
[----:B------:R-:W-:Y:S02]  /*151c0*/  @!UP0 UIADD3 UR7, UR23, UR13, URZ ;  /* 0x0000000d17078290 */ /* 0x000fe4000fffe03f */
[----:B------:R-:W-:Y:S02]  /*151d0*/  UISETP.NE.OR UP3, UPT, UR4, URZ, !UP2 ;  /* 0x0000003f0400728c */ /* 0x000fe4000d765670 */
[----:B------:R-:W-:Y:S02]  /*151e0*/  @UP1 ULDC UR15, c[0x0][0x210] ;  /* 0x00008400000f1ab9 */ /* 0x000fe40000000800 */
[----:B------:R-:W-:Y:S02]  /*151f0*/  ULDC UR5, c[0x0][0x234] ;  /* 0x00008d0000057ab9 */ /* 0x000fe40000000800 */
[----:B------:R-:W-:Y:S02]  /*15200*/  @UP1 UIMAD UR15, UR15, UR8, URZ ;  /* 0x000000080f0f12a4 */ /* 0x000fe4000f8e023f */
[----:B------:R-:W-:-:S02]  /*15210*/  @!UP1 USEL UR15, UR8, UR5, !UP2 ;  /* 0x00000005080f9287 */ /* 0x000fc4000d000000 */
[----:B------:R-:W-:Y:S02]  /*15220*/  ULDC UR4, c[0x0][0x1c0] ;  /* 0x0000700000047ab9 */ /* 0x000fe40000000800 */
[----:B------:R-:W-:Y:S02]  /*15230*/  @UP1 UMOV UR18, 0x1 ;  /* 0x0000000100121882 */ /* 0x000fe40000000000 */
[----:B------:R-:W-:Y:S02]  /*15240*/  @!UP1 UIMAD UR18, UR15, UR4, URZ ;  /* 0x000000040f1292a4 */ /* 0x000fe4000f8e023f */
[----:B------:R-:W-:Y:S02]  /*15250*/  @!UP3 UIMAD UR20, UR6, UR8, URZ ;  /* 0x000000080614b2a4 */ /* 0x000fe4000f8e023f */
[----:B------:R-:W-:Y:S02]  /*15260*/  @UP1 ULDC UR19, c[0x0][0x210] ;  /* 0x0000840000131ab9 */ /* 0x000fe40000000800 */
[----:B------:R-:W-:-:S02]  /*15270*/  UIMAD UR4, UR6, UR18, URZ ;  /* 0x00000012060472a4 */ /* 0x000fc4000f8e023f */
[----:B------:R-:W-:Y:S02]  /*15280*/  @!UP1 UMOV UR19, 0x1 ;  /* 0x0000000100139882 */ /* 0x000fe40000000000 */
[----:B------:R-:W-:Y:S02]  /*15290*/  @!UP3 USEL UR20, UR20, UR9, !UP0 ;  /* 0x000000091414b287 */ /* 0x000fe4000c000000 */
[----:B------:R-:W-:Y:S02]  /*152a0*/  UIMAD UR11, UR11, UR19, URZ ;  /* 0x000000130b0b72a4 */ /* 0x000fe4000f8e023f */
[----:B------:R-:W-:Y:S02]  /*152b0*/  USEL UR4, UR4, URZ, UP3 ;  /* 0x0000003f04047287 */ /* 0x000fe40009800000 */
[----:B------:R-:W-:Y:S02]  /*152c0*/  USHF.L.U32 UR11, UR11, 0x7, URZ ;  /* 0x000000070b0b7899 */ /* 0x000fe4000800063f */
[----:B------:R-:W-:-:S02]  /*152d0*/  UIMAD UR15, UR12, UR15, UR4 ;  /* 0x0000000f0c0f72a4 */ /* 0x000fc4000f8e0204 */
[----:B------:R-:W-:Y:S02]  /*152e0*/  @!UP3 UMOV UR24, UR20 ;  /* 0x000000140018bc82 */ /* 0x000fe40008000000 */
[----:B------:R-:W-:Y:S02]  /*152f0*/  USHF.R.S32.HI UR4, URZ, 0x1f, UR11 ;  /* 0x0000001f3f047899 */ /* 0x000fe4000801140b */
[----:B------:R-:W-:Y:S02]  /*15300*/  @!UP3 USHF.R.S32.HI UR25, URZ, 0x1f, UR20 ;  /* 0x0000001f3f19b899 */ /* 0x000fe40008011414 */
[----:B------:R-:W-:Y:S02]  /*15310*/  USHF.R.S32.HI UR5, URZ, 0x1f, UR15 ;  /* 0x0000001f3f057899 */ /* 0x000fe4000801140f */
[----:B------:R-:W-:-:S04]  /*15320*/  UIADD3 UR11, UP2, UP1, UR11, UR24, UR15 ;  /* 0x000000180b0b7290 */ /* 0x000fc8000f95e00f */
[----:B------:R-:W-:Y:S01]  /*15330*/  UIADD3.X UR4, UR4, UR25, UR5, UP2, UP1 ;  /* 0x0000001904047290 */ /* 0x000fe200097e2405 */
[----:B--2---:R-:W1:Y:S04]  /*15340*/  SHFL.BFLY PT, R0, R2, 0x2, 0x1f ;  /* 0x0c401f0002007f89 */ /* 0x004e6800000e0000 */
[----:B----4-:R-:W2:Y:S04]  /*15350*/  SHFL.BFLY PT, R5, R8, 0x2, 0x1f ;  /* 0x0c401f0008057f89 */ /* 0x010ea800000e0000 */
[----:B------:R-:W3:Y:S01]  /*15360*/  SHFL.BFLY PT, R4, R9, 0x2, 0x1f ;  /* 0x0c401f0009047f89 */ /* 0x000ee200000e0000 */
[----:B-1----:R-:W-:-:S03]  /*15370*/  FADD.FTZ R0, R0, R2 ;  /* 0x0000000200007221 */ /* 0x002fc60000010000 */
[----:B------:R-:W1:Y:S04]  /*15380*/  SHFL.BFLY PT, R2, R7, 0x2, 0x1f ;  /* 0x0c401f0007027f89 */ /* 0x000e6800000e0000 */
[----:B------:R-:W4:Y:S01]  /*15390*/  SHFL.BFLY PT, R6, R0, 0x1, 0x1f ;  /* 0x0c201f0000067f89 */ /* 0x000f2200000e0000 */
[----:B--2---:R-:W-:Y:S02]  /*153a0*/  FADD.FTZ R5, R5, R8 ;  /* 0x0000000805057221 */ /* 0x004fe40000010000 */
[----:B---3--:R-:W-:-:S03]  /*153b0*/  FADD.FTZ R4, R4, R9 ;  /* 0x0000000904047221 */ /* 0x008fc60000010000 */
[----:B------:R-:W2:Y:S01]  /*153c0*/  SHFL.BFLY PT, R8, R5, 0x1, 0x1f ;  /* 0x0c201f0005087f89 */ /* 0x000ea200000e0000 */
[----:B-1----:R-:W-:Y:S02]  /*153d0*/  FADD.FTZ R2, R2, R7 ;  /* 0x0000000702027221 */ /* 0x002fe40000010000 */
[----:B----4-:R-:W-:-:S03]  /*153e0*/  FADD.FTZ R39, R0, R6 ;  /* 0x0000000600277221 */ /* 0x010fc60000010000 */
[----:B------:R-:W1:Y:S01]  /*153f0*/  SHFL.BFLY PT, R7, R2, 0x1, 0x1f ;  /* 0x0c201f0002077f89 */ /* 0x000e6200000e0000 */
[----:B------:R-:W-:-:S03]  /*15400*/  MOV R0, 0x3f800000 ;  /* 0x3f80000000007802 */ /* 0x000fc60000000f00 */
[----:B------:R-:W3:Y:S01]  /*15410*/  SHFL.BFLY PT, R6, R4, 0x1, 0x1f ;  /* 0x0c201f0004067f89 */ /* 0x000ee200000e0000 */
[----:B------:R-:W-:Y:S01]  /*15420*/  FSETP.NE.FTZ.AND P5, PT, R39, RZ, PT ;  /* 0x000000ff2700720b */ /* 0x000fe20003fb5000 */
[----:B--2---:R-:W-:-:S05]  /*15430*/  FADD.FTZ R38, R5, R8 ;  /* 0x0000000805267221 */ /* 0x004fca0000010000 */
[----:B------:R-:W-:-:S07]  /*15440*/  FSETP.NE.FTZ.AND P4, PT, R38, RZ, PT ;  /* 0x000000ff2600720b */ /* 0x000fce0003f95000 */
[----:B------:R-:W2:Y:S01]  /*15450*/  @P5 MUFU.RCP R0, R39 ;  /* 0x0000002700005308 */ /* 0x000ea20000001000 */
[----:B-1----:R-:W-:Y:S01]  /*15460*/  FADD.FTZ R40, R2, R7 ;  /* 0x0000000702287221 */ /* 0x002fe20000010000 */
[----:B------:R-:W-:Y:S01]  /*15470*/  MOV R2, 0x3f800000 ;  /* 0x3f80000000027802 */ /* 0x000fe20000000f00 */
[----:B---3--:R-:W-:Y:S01]  /*15480*/  FADD.FTZ R41, R4, R6 ;  /* 0x0000000604297221 */ /* 0x008fe20000010000 */
[----:B------:R-:W-:Y:S02]  /*15490*/  MOV R4, 0x3f800000 ;  /* 0x3f80000000047802 */ /* 0x000fe40000000f00 */
[----:B------:R-:W-:Y:S02]  /*154a0*/  FSETP.NE.FTZ.AND P0, PT, R40, RZ, PT ;  /* 0x000000ff2800720b */ /* 0x000fe40003f15000 */
[----:B------:R-:W-:Y:S01]  /*154b0*/  FSETP.NE.FTZ.AND P3, PT, R41, RZ, PT ;  /* 0x000000ff2900720b */ /* 0x000fe20003f75000 */
[C---:B--2---:R-:W-:Y:S01]  /*154c0*/  FMUL.FTZ R168, R0.reuse, R168 ;  /* 0x000000a800a87220 */ /* 0x044fe20000410000 */
[----:B------:R-:W1:Y:S01]  /*154d0*/  @P4 MUFU.RCP R4, R38 ;  /* 0x0000002600044308 */ /* 0x000e620000001000 */
[----:B------:R-:W-:-:S02]  /*154e0*/  FMUL.FTZ R9, R0, R169 ;  /* 0x000000a900097220 */ /* 0x000fc40000410000 */
[C---:B------:R-:W-:Y:S02]  /*154f0*/  FMUL.FTZ R148, R0.reuse, R148 ;  /* 0x0000009400947220 */ /* 0x040fe40000410000 */
[C---:B------:R-:W-:Y:S01]  /*15500*/  FMUL.FTZ R7, R0.reuse, R149 ;  /* 0x0000009500077220 */ /* 0x040fe20000410000 */
[----:B------:R-:W-:Y:S01]  /*15510*/  F2FP.BF16.PACK_AB R9, R9, R168 ;  /* 0x000000a80909723e */ /* 0x000fe200000010ff */
[C---:B------:R-:W-:Y:S02]  /*15520*/  FMUL.FTZ R164, R0.reuse, R164 ;  /* 0x000000a400a47220 */ /* 0x040fe40000410000 */
[C---:B------:R-:W-:Y:S01]  /*15530*/  FMUL.FTZ R21, R0.reuse, R165 ;  /* 0x000000a500157220 */ /* 0x040fe20000410000 */
[----:B------:R-:W-:Y:S01]  /*15540*/  F2FP.BF16.PACK_AB R7, R7, R148 ;  /* 0x000000940707723e */ /* 0x000fe200000010ff */
[----:B------:R-:W2:Y:S01]  /*15550*/  @P3 MUFU.RCP R2, R41 ;  /* 0x0000002900023308 */ /* 0x000ea20000001000 */
[C---:B------:R-:W-:Y:S02]  /*15560*/  FMUL.FTZ R144, R0.reuse, R144 ;  /* 0x0000009000907220 */ /* 0x040fe40000410000 */
[C---:B-----5:R-:W-:Y:S01]  /*15570*/  FMUL.FTZ R17, R0.reuse, R145 ;  /* 0x0000009100117220 */ /* 0x060fe20000410000 */
[----:B------:R-:W-:Y:S01]  /*15580*/  F2FP.BF16.PACK_AB R21, R21, R164 ;  /* 0x000000a41515723e */ /* 0x000fe200000010ff */
        /* <DEDUP_REMOVED lines=11> */
[----:B------:R-:W-:Y:S01]  /*15640*/  MOV R0, 0x3f800000 ;  /* 0x3f80000000007802 */ /* 0x000fe20000000f00 */
[----:B-1----:R-:W-:Y:S01]  /*15650*/  FMUL.FTZ R170, R4, R170 ;  /* 0x000000aa04aa7220 */ /* 0x002fe20000410000 */
[----:B------:R-:W-:Y:S01]  /*15660*/  F2FP.BF16.PACK_AB R34, R34, R156 ;  /* 0x0000009c2222723e */ /* 0x000fe200000010ff */
[C---:B------:R-:W-:Y:S01]  /*15670*/  FMUL.FTZ R8, R4.reuse, R171 ;  /* 0x000000ab04087220 */ /* 0x040fe20000410000 */
[----:B------:R-:W-:Y:S01]  /*15680*/  F2FP.BF16.PACK_AB R13, R13, R152 ;  /* 0x000000980d0d723e */ /* 0x000fe200000010ff */
[C---:B------:R-:W-:Y:S01]  /*15690*/  FMUL.FTZ R150, R4.reuse, R150 ;  /* 0x0000009604967220 */ /* 0x040fe20000410000 */
[----:B------:R-:W1:Y:S01]  /*156a0*/  @P0 MUFU.RCP R0, R40 ;  /* 0x0000002800000308 */ /* 0x000e620000001000 */
[----:B------:R-:W-:Y:S01]  /*156b0*/  FMUL.FTZ R5, R4, R151 ;  /* 0x0000009704057220 */ /* 0x000fe20000410000 */
[----:B------:R-:W-:Y:S01]  /*156c0*/  F2FP.BF16.PACK_AB R8, R8, R170 ;  /* 0x000000aa0808723e */ /* 0x000fe200000010ff */
[----:B------:R-:W-:-:S02]  /*156d0*/  FMUL.FTZ R166, R4, R166 ;  /* 0x000000a604a67220 */ /* 0x000fc40000410000 */
[C---:B------:R-:W-:Y:S01]  /*156e0*/  FMUL.FTZ R20, R4.reuse, R167 ;  /* 0x000000a704147220 */ /* 0x040fe20000410000 */
[----:B------:R-:W-:Y:S01]  /*156f0*/  F2FP.BF16.PACK_AB R5, R5, R150 ;  /* 0x000000960505723e */ /* 0x000fe200000010ff */
[C---:B------:R-:W-:Y:S02]  /*15700*/  FMUL.FTZ R146, R4.reuse, R146 ;  /* 0x0000009204927220 */ /* 0x040fe40000410000 */
[----:B------:R-:W-:Y:S01]  /*15710*/  FMUL.FTZ R16, R4, R147 ;  /* 0x0000009304107220 */ /* 0x000fe20000410000 */
[----:B------:R-:W-:Y:S01]  /*15720*/  F2FP.BF16.PACK_AB R20, R20, R166 ;  /* 0x000000a61414723e */ /* 0x000fe200000010ff */
[C---:B------:R-:W-:Y:S02]  /*15730*/  FMUL.FTZ R162, R4.reuse, R162 ;  /* 0x000000a204a27220 */ /* 0x040fe40000410000 */
[----:B------:R-:W-:Y:S01]  /*15740*/  FMUL.FTZ R32, R4, R163 ;  /* 0x000000a304207220 */ /* 0x000fe20000410000 */
        /* <DEDUP_REMOVED lines=9> */
[-C--:B------:R-:W-:Y:S01]  /*157e0*/  LEA.HI R4, R42, R43.reuse, RZ, 0x2 ;  /* 0x0000002b2a047211 */ /* 0x080fe200078f10ff */
[----:B--2---:R-:W-:Y:S01]  /*157f0*/  FMUL.FTZ R172, R2, R172 ;  /* 0x000000ac02ac7220 */ /* 0x004fe20000410000 */
[----:B------:R-:W-:Y:S01]  /*15800*/  LEA.HI R42, R42, R43, RZ, 0x5 ;  /* 0x0000002b2a2a7211 */ /* 0x000fe200078f28ff */
[C---:B------:R-:W-:Y:S01]  /*15810*/  FMUL.FTZ R37, R2.reuse, R173 ;  /* 0x000000ad02257220 */ /* 0x040fe20000410000 */
[----:B------:R-:W-:Y:S01]  /*15820*/  SHF.R.S32.HI R6, RZ, 0x2, R4 ;  /* 0x00000002ff067819 */ /* 0x000fe20000011404 */
[C---:B------:R-:W-:Y:S01]  /*15830*/  FMUL.FTZ R176, R2.reuse, R176 ;  /* 0x000000b002b07220 */ /* 0x040fe20000410000 */
[----:B------:R-:W-:Y:S01]  /*15840*/  SHF.R.S32.HI R27, RZ, 0x5, R42 ;  /* 0x00000005ff1b7819 */ /* 0x000fe2000001142a */
[C---:B------:R-:W-:Y:S01]  /*15850*/  FMUL.FTZ R36, R2.reuse, R177 ;  /* 0x000000b102247220 */ /* 0x040fe20000410000 */
[----:B------:R-:W-:Y:S01]  /*15860*/  F2FP.BF16.PACK_AB R37, R37, R172 ;  /* 0x000000ac2525723e */ /* 0x000fe200000010ff */
[C---:B------:R-:W-:Y:S01]  /*15870*/  FMUL.FTZ R180, R2.reuse, R180 ;  /* 0x000000b402b47220 */ /* 0x040fe20000410000 */
[----:B------:R-:W-:Y:S01]  /*15880*/  F2FP.BF16.PACK_AB R25, R25, R158 ;  /* 0x0000009e1919723e */ /* 0x000fe200000010ff */
[----:B------:R-:W-:Y:S01]  /*15890*/  FMUL.FTZ R19, R2, R181 ;  /* 0x000000b502137220 */ /* 0x000fe20000410000 */
[----:B------:R-:W-:Y:S01]  /*158a0*/  F2FP.BF16.PACK_AB R36, R36, R176 ;  /* 0x000000b02424723e */ /* 0x000fe200000010ff */
[C---:B------:R-:W-:Y:S01]  /*158b0*/  FMUL.FTZ R184, R2.reuse, R184 ;  /* 0x000000b802b87220 */ /* 0x040fe20000410000 */
[----:B------:R-:W-:Y:S01]  /*158c0*/  F2FP.BF16.PACK_AB R11, R11, R154 ;  /* 0x0000009a0b0b723e */ /* 0x000fe200000010ff */
[C---:B------:R-:W-:Y:S01]  /*158d0*/  FMUL.FTZ R15, R2.reuse, R185 ;  /* 0x000000b9020f7220 */ /* 0x040fe20000410000 */
        /* <DEDUP_REMOVED lines=8> */
[----:B------:R-:W-:Y:S01]  /*15960*/  FMUL.FTZ R23, R2, R197 ;  /* 0x000000c502177220 */ /* 0x000fe20000410000 */
[----:B------:R-:W-:Y:S01]  /*15970*/  F2FP.BF16.PACK_AB R26, R26, R192 ;  /* 0x000000c01a1a723e */ /* 0x000fe200000010ff */
[----:B------:R-:W-:-:S02]  /*15980*/  FMUL.FTZ R200, R2, R200 ;  /* 0x000000c802c87220 */ /* 0x000fc40000410000 */
[----:B------:R-:W-:Y:S01]  /*15990*/  FMUL.FTZ R12, R2, R201 ;  /* 0x000000c9020c7220 */ /* 0x000fe20000410000 */
[----:B------:R-:W-:Y:S01]  /*159a0*/  SHF.R.S32.HI R2, RZ, 0x1f, R4 ;  /* 0x0000001fff027819 */ /* 0x000fe20000011404 */
[C---:B-1----:R-:W-:Y:S01]  /*159b0*/  FMUL.FTZ R175, R0.reuse, R175 ;  /* 0x000000af00af7220 */ /* 0x042fe20000410000 */
[----:B------:R-:W-:Y:S01]  /*159c0*/  F2FP.BF16.PACK_AB R23, R23, R196 ;  /* 0x000000c41717723e */ /* 0x000fe200000010ff */
[----:B------:R-:W-:Y:S01]  /*159d0*/  FMUL.FTZ R174, R0, R174 ;  /* 0x000000ae00ae7220 */ /* 0x000fe20000410000 */
[----:B------:R-:W-:Y:S01]  /*159e0*/  LEA.HI R2, R2, R6, RZ, 0x3 ;  /* 0x0000000602027211 */ /* 0x000fe200078f18ff */
[----:B------:R-:W-:Y:S01]  /*159f0*/  FMUL.FTZ R179, R0, R179 ;  /* 0x000000b300b37220 */ /* 0x000fe20000410000 */
[----:B------:R-:W-:Y:S01]  /*15a00*/  F2FP.BF16.PACK_AB R12, R12, R200 ;  /* 0x000000c80c0c723e */ /* 0x000fe200000010ff */
[----:B------:R-:W-:Y:S01]  /*15a10*/  FMUL.FTZ R22, R0, R178 ;  /* 0x000000b200167220 */ /* 0x000fe20000410000 */
[----:B------:R-:W-:Y:S01]  /*15a20*/  LOP3.LUT R2, R2, 0xfffffff8, RZ, 0xc0, !PT ;  /* 0xfffffff802027812 */ /* 0x000fe200078ec0ff */
        /* <DEDUP_REMOVED lines=18> */
[----:B------:R-:W-:Y:S02]  /*15b50*/  IADD3 R0, R6, -R2, RZ ;  /* 0x8000000206007210 */ /* 0x000fe40007ffe0ff */
[----:B------:R-:W-:Y:S02]  /*15b60*/  LOP3.LUT R2, R4, 0x3ffffffc, RZ, 0xc0, !PT ;  /* 0x3ffffffc04027812 */ /* 0x000fe400078ec0ff */
[----:B------:R-:W-:Y:S02]  /*15b70*/  SHF.L.U32 R4, R0, 0x6, RZ ;  /* 0x0000000600047819 */ /* 0x000fe400000006ff */
[----:B------:R-:W-:-:S02]  /*15b80*/  IADD3 R2, -R2, R43, RZ ;  /* 0x0000002b02027210 */ /* 0x000fc40007ffe1ff */
[----:B------:R-:W-:Y:S02]  /*15b90*/  LOP3.LUT R4, R4, 0x1c0, RZ, 0xc0, !PT ;  /* 0x000001c004047812 */ /* 0x000fe400078ec0ff */
[----:B------:R-:W-:Y:S02]  /*15ba0*/  LOP3.LUT R6, R0, 0x1, RZ, 0xc0, !PT ;  /* 0x0000000100067812 */ /* 0x000fe400078ec0ff */
[----:B------:R-:W-:Y:S02]  /*15bb0*/  LEA R2, R27, R2, 0x9 ;  /* 0x000000021b027211 */ /* 0x000fe400078e48ff */
[----:B------:R-:W-:Y:S02]  /*15bc0*/  LEA.HI R4, R4, R4, RZ, 0x1d ;  /* 0x0000000404047211 */ /* 0x000fe400078fe8ff */
[----:B------:R-:W-:Y:S02]  /*15bd0*/  ISETP.NE.U32.AND P1, PT, R6, 0x1, PT ;  /* 0x000000010600780c */ /* 0x000fe40003f25070 */
[----:B------:R-:W-:-:S02]  /*15be0*/  MOV R6, 0xfffffff0 ;  /* 0xfffffff000067802 */ /* 0x000fc40000000f00 */
[----:B------:R-:W-:Y:S02]  /*15bf0*/  LEA R2, R2, R4, 0x1 ;  /* 0x0000000402027211 */ /* 0x000fe400078e08ff */
[----:B------:R-:W-:Y:S02]  /*15c00*/  SEL R6, R6, 0x10, !P1 ;  /* 0x0000001006067807 */ /* 0x000fe40004800000 */
[----:B------:R-:W-:Y:S02]  /*15c10*/  SHF.L.U32 R2, R2, 0x1, RZ ;  /* 0x0000000102027819 */ /* 0x000fe400000006ff */
[----:B------:R-:W-:Y:S02]  /*15c20*/  R2P PR, R0, 0x6 ;  /* 0x0000000600007804 */ /* 0x000fe40000000000 */
[----:B------:R-:W-:Y:S01]  /*15c30*/  IADD3 R4, R2, R6, RZ ;  /* 0x0000000602047210 */ /* 0x000fe20007ffe0ff */
[----:B------:R1:W-:Y:S01]  /*15c40*/  STS [R2], R9 ;  /* 0x0000000902007388 */ /* 0x0003e20000000800 */
[----:B------:R-:W-:-:S02]  /*15c50*/  MOV R0, 0x20 ;  /* 0x0000002000007802 */ /* 0x000fc40000000f00 */
[----:B------:R-:W-:Y:S01]  /*15c60*/  F2FP.BF16.PACK_AB R14, R199, R14 ;  /* 0x0000000ec70e723e */ /* 0x000fe200000010ff */
[----:B------:R-:W-:Y:S01]  /*15c70*/  STS [R2+0x400], R8 ;  /* 0x0004000802007388 */ /* 0x000fe20000000800 */
[----:B------:R-:W-:-:S03]  /*15c80*/  F2FP.BF16.PACK_AB R10, R203, R10 ;  /* 0x0000000acb0a723e */ /* 0x000fc600000010ff */
[----:B------:R2:W-:Y:S04]  /*15c90*/  STS [R4], R7 ;  /* 0x0000000704007388 */ /* 0x0005e80000000800 */
[----:B------:R3:W-:Y:S04]  /*15ca0*/  STS [R4+0x400], R5 ;  /* 0x0004000504007388 */ /* 0x0007e80000000800 */
[----:B------:R-:W-:Y:S04]  /*15cb0*/  STS [R2+0x2000], R37 ;  /* 0x0020002502007388 */ /* 0x000fe80000000800 */
[----:B------:R4:W-:Y:S04]  /*15cc0*/  STS [R2+0x2400], R174 ;  /* 0x002400ae02007388 */ /* 0x0009e80000000800 */
[----:B------:R-:W-:Y:S01]  /*15cd0*/  STS [R4+0x2000], R36 ;  /* 0x0020002404007388 */ /* 0x000fe20000000800 */
[----:B-1----:R-:W-:-:S03]  /*15ce0*/  MOV R9, 0x7f800000 ;  /* 0x7f80000000097802 */ /* 0x002fc60000000f00 */
[----:B------:R-:W-:Y:S01]  /*15cf0*/  STS [R4+0x2400], R22 ;  /* 0x0024001604007388 */ /* 0x000fe20000000800 */
[----:B--2---:R-:W-:Y:S02]  /*15d00*/  SEL R7, R0, 0xffffffe0, !P1 ;  /* 0xffffffe000077807 */ /* 0x004fe40004800000 */
[C---:B------:R-:W-:Y:S02]  /*15d10*/  IADD3 R0, R2.reuse, 0x40, RZ ;  /* 0x0000004002007810 */ /* 0x040fe40007ffe0ff */
[C---:B---3--:R-:W-:Y:S02]  /*15d20*/  IADD3 R5, R2.reuse, R7, RZ ;  /* 0x0000000702057210 */ /* 0x048fe40007ffe0ff */
[----:B------:R-:W-:-:S03]  /*15d30*/  @P2 IADD3 R0, R2, -0x40, RZ ;  /* 0xffffffc002002810 */ /* 0x000fc60007ffe0ff */
[----:B------:R-:W-:Y:S01]  /*15d40*/  STS [R5], R21 ;  /* 0x0000001505007388 */ /* 0x000fe20000000800 */
[----:B----4-:R-:W-:-:S03]  /*15d50*/  IADD3 R2, R4, R7, RZ ;  /* 0x0000000704027210 */ /* 0x010fc60007ffe0ff */
[----:B------:R-:W-:Y:S04]  /*15d60*/  STS [R5+0x400], R20 ;  /* 0x0004001405007388 */ /* 0x000fe80000000800 */
[----:B------:R-:W-:Y:S04]  /*15d70*/  STS [R2], R17 ;  /* 0x0000001102007388 */ /* 0x000fe80000000800 */
[----:B------:R-:W-:Y:S04]  /*15d80*/  STS [R2+0x400], R16 ;  /* 0x0004001002007388 */ /* 0x000fe80000000800 */
[----:B------:R-:W-:Y:S04]  /*15d90*/  STS [R5+0x2000], R19 ;  /* 0x0020001305007388 */ /* 0x000fe80000000800 */
[----:B------:R1:W-:Y:S04]  /*15da0*/  STS [R5+0x2400], R18 ;  /* 0x0024001205007388 */ /* 0x0003e80000000800 */
[----:B------:R-:W-:Y:S04]  /*15db0*/  STS [R2+0x2000], R15 ;  /* 0x0020000f02007388 */ /* 0x000fe80000000800 */
[----:B------:R2:W-:Y:S04]  /*15dc0*/  STS [R2+0x2400], R24 ;  /* 0x0024001802007388 */ /* 0x0005e80000000800 */
[----:B------:R-:W-:Y:S04]  /*15dd0*/  STS [R0], R33 ;  /* 0x0000002100007388 */ /* 0x000fe80000000800 */
[----:B------:R-:W-:Y:S01]  /*15de0*/  STS [R0+0x400], R32 ;  /* 0x0004002000007388 */ /* 0x000fe20000000800 */
[----:B-1----:R-:W-:-:S04]  /*15df0*/  IADD3 R5, R7, 0x400, R0 ;  /* 0x0000040007057810 */ /* 0x002fc80007ffe000 */
[C---:B------:R-:W-:Y:S02]  /*15e00*/  IADD3 R5, R6.reuse, R5, RZ ;  /* 0x0000000506057210 */ /* 0x040fe40007ffe0ff */
[----:B--2---:R-:W-:Y:S02]  /*15e10*/  IADD3 R2, R6, R0, RZ ;  /* 0x0000000006027210 */ /* 0x004fe40007ffe0ff */
[----:B------:R-:W1:Y:S02]  /*15e20*/  @P5 MUFU.LG2 R6, R39 ;  /* 0x0000002700065308 */ /* 0x000e640000000c00 */
[----:B------:R-:W-:Y:S01]  /*15e30*/  IADD3 R4, R7, R2, RZ ;  /* 0x0000000207047210 */ /* 0x000fe20007ffe0ff */
[----:B------:R-:W-:Y:S04]  /*15e40*/  STS [R2], R29 ;  /* 0x0000001d02007388 */ /* 0x000fe80000000800 */
[----:B------:R-:W-:Y:S04]  /*15e50*/  STS [R2+0x400], R28 ;  /* 0x0004001c02007388 */ /* 0x000fe80000000800 */
[----:B------:R-:W-:Y:S04]  /*15e60*/  STS [R0+0x2000], R31 ;  /* 0x0020001f00007388 */ /* 0x000fe80000000800 */
[----:B------:R2:W-:Y:S01]  /*15e70*/  STS [R0+0x2400], R30 ;  /* 0x0024001e00007388 */ /* 0x0005e20000000800 */
[----:B-1----:R-:W-:-:S03]  /*15e80*/  @P5 FMUL.FTZ R6, R6, 0.69314718246459960938 ;  /* 0x3f31721806065820 */ /* 0x002fc60000410000 */
[----:B------:R-:W-:Y:S04]  /*15e90*/  STS [R2+0x2000], R26 ;  /* 0x0020001a02007388 */ /* 0x000fe80000000800 */
[----:B------:R1:W-:Y:S01]  /*15ea0*/  STS [R2+0x2400], R35 ;  /* 0x0024002302007388 */ /* 0x0003e20000000800 */
[----:B--2---:R-:W-:-:S05]  /*15eb0*/  IADD3 R0, R7, R0, RZ ;  /* 0x0000000007007210 */ /* 0x004fca0007ffe0ff */
[----:B------:R-:W-:Y:S01]  /*15ec0*/  STS [R0], R34 ;  /* 0x0000002200007388 */ /* 0x000fe20000000800 */
[----:B-1----:R-:W1:Y:S03]  /*15ed0*/  @P4 MUFU.LG2 R2, R38 ;  /* 0x0000002600024308 */ /* 0x002e660000000c00 */
[----:B------:R-:W-:Y:S04]  /*15ee0*/  STS [R0+0x400], R25 ;  /* 0x0004001900007388 */ /* 0x000fe80000000800 */
[----:B------:R2:W-:Y:S04]  /*15ef0*/  STS [R4], R13 ;  /* 0x0000000d04007388 */ /* 0x0005e80000000800 */
[----:B------:R-:W-:Y:S04]  /*15f00*/  STS [R5], R11 ;  /* 0x0000000b05007388 */ /* 0x000fe80000000800 */
[----:B------:R-:W-:Y:S04]  /*15f10*/  STS [R0+0x2000], R23 ;  /* 0x0020001700007388 */ /* 0x000fe80000000800 */
[----:B------:R3:W-:Y:S04]  /*15f20*/  STS [R0+0x2400], R14 ;  /* 0x0024000e00007388 */ /* 0x0007e80000000800 */
[----:B------:R1:W-:Y:S04]  /*15f30*/  STS [R4+0x2000], R12 ;  /* 0x0020000c04007388 */ /* 0x0003e80000000800 */
[----:B------:R4:W-:Y:S04]  /*15f40*/  STS [R5+0x2000], R10 ;  /* 0x0020000a05007388 */ /* 0x0009e80000000800 */
[----:B------:R-:W-:Y:S01]  /*15f50*/  BAR.SYNC.DEFER_BLOCKING 0x0 ;  /* 0x0000000000007b1d */ /* 0x000fe20000010000 */
[----:B--2---:R-:W-:Y:S01]  /*15f60*/  MOV R13, 0x7f800000 ;  /* 0x7f800000000d7802 */ /* 0x004fe20000000f00 */
[----:B------:R-:W-:Y:S01]  /*15f70*/  @P5 FFMA.FTZ R13, R136, c[0x0][0x238], R6 ;  /* 0x00008e00880d5a23 */ /* 0x000fe20000010006 */
[----:B---3--:R-:W-:-:S02]  /*15f80*/  LOP3.LUT R0, R42, 0xffffffe0, RZ, 0xc0, !PT ;  /* 0xffffffe02a007812 */ /* 0x008fc400078ec0ff */
[----:B------:R-:W-:Y:S02]  /*15f90*/  MOV R14, 0x7f800000 ;  /* 0x7f800000000e7802 */ /* 0x000fe40000000f00 */
[----:B------:R-:W-:Y:S01]  /*15fa0*/  IADD3 R0, -R0, R43, RZ ;  /* 0x0000002b00007210 */ /* 0x000fe20007ffe1ff */
[----:B-1----:R-:W-:Y:S01]  /*15fb0*/  @P4 FMUL.FTZ R4, R2, 0.69314718246459960938 ;  /* 0x3f31721802044820 */ /* 0x002fe20000410000 */
[----:B------:R-:W-:Y:S02]  /*15fc0*/  MOV R12, 0x7f800000 ;  /* 0x7f800000000c7802 */ /* 0x000fe40000000f00 */
[----:B------:R-:W-:Y:S01]  /*15fd0*/  LOP3.LUT P1, RZ, R0, 0x3, RZ, 0xc0, !PT ;  /* 0x0000000300ff7812 */ /* 0x000fe2000782c0ff */
[----:B----4-:R-:W1:Y:S01]  /*15fe0*/  @P3 MUFU.LG2 R5, R41 ;  /* 0x0000002900053308 */ /* 0x010e620000000c00 */
[----:B------:R-:W-:Y:S01]  /*15ff0*/  @P4 FFMA.FTZ R14, R135, c[0x0][0x238], R4 ;  /* 0x00008e00870e4a23 */ /* 0x000fe20000010004 */
[----:B------:R2:W3:Y:S04]  /*16000*/  LDS.128 R16, [R234] ;  /* 0x00000000ea107984 */ /* 0x0004e80000000c00 */
[----:B------:R2:W4:Y:S02]  /*16010*/  LDS.128 R20, [R234+0x800] ;  /* 0x00080000ea147984 */ /* 0x0005240000000c00 */
[----:B------:R-:W2:Y:S02]  /*16020*/  @P0 MUFU.LG2 R0, R40 ;  /* 0x0000002800000308 */ /* 0x000ea40000000c00 */
[----:B------:R3:W3:Y:S04]  /*16030*/  LDS.128 R28, [R234+0x1000] ;  /* 0x00100000ea1c7984 */ /* 0x0006e80000000c00 */
[----:B------:R3:W3:Y:S01]  /*16040*/  LDS.128 R32, [R234+0x1800] ;  /* 0x00180000ea207984 */ /* 0x0006e20000000c00 */
[----:B-1----:R-:W-:-:S03]  /*16050*/  @P3 FMUL.FTZ R2, R5, 0.69314718246459960938 ;  /* 0x3f31721805023820 */ /* 0x002fc60000410000 */
[----:B------:R1:W1:Y:S01]  /*16060*/  LDS.128 R36, [R234+0x2000] ;  /* 0x00200000ea247984 */ /* 0x0002620000000c00 */
[----:B------:R-:W-:-:S03]  /*16070*/  @P3 FFMA.FTZ R9, R134, c[0x0][0x238], R2 ;  /* 0x00008e0086093a23 */ /* 0x000fc60000010002 */
[----:B------:R1:W1:Y:S01]  /*16080*/  LDS.128 R44, [R234+0x2800] ;  /* 0x00280000ea2c7984 */ /* 0x0002620000000c00 */
[----:B--2---:R-:W-:-:S03]  /*16090*/  @P0 FMUL.FTZ R0, R0, 0.69314718246459960938 ;  /* 0x3f31721800000820 */ /* 0x004fc60000410000 */
[----:B------:R2:W1:Y:S01]  /*160a0*/  LDS.128 R48, [R234+0x3000] ;  /* 0x00300000ea307984 */ /* 0x0004620000000c00 */
[----:B------:R-:W-:-:S03]  /*160b0*/  @P0 FFMA.FTZ R12, R3, c[0x0][0x238], R0 ;  /* 0x00008e00030c0a23 */ /* 0x000fc60000010000 */
[----:B------:R-:W1:Y:S01]  /*160c0*/  LDS.128 R232, [R234+0x3800] ;  /* 0x00380000eae87984 */ /* 0x000e620000000c00 */
[----:B------:R-:W-:Y:S05]  /*160d0*/  @P1 BRA `(.L_x_32) ;  /* 0x0000025000001947 */ /* 0x000fea0003800000 */
[----:B------:R-:W5:Y:S01]  /*160e0*/  LDL.LU R52, [R1+0xc8] ;  /* 0x0000c80001347983 */ /* 0x000f620000300800 */
[----:B------:R-:W-:-:S04]  /*160f0*/  SHF.R.S32.HI R0, RZ, 0x1f, R27 ;  /* 0x0000001fff007819 */ /* 0x000fc8000001141b */
[----:B------:R-:W-:-:S04]  /*16100*/  LEA.HI R0, R0, R27, RZ, 0x2 ;  /* 0x0000001b00007211 */ /* 0x000fc800078f10ff */
[----:B------:R-:W-:-:S05]  /*16110*/  LOP3.LUT R0, R0, 0xffffffc, RZ, 0xc0, !PT ;  /* 0x0ffffffc00007812 */ /* 0x000fca00078ec0ff */
[----:B------:R-:W-:-:S04]  /*16120*/  IMAD.IADD R0, R27, 0x1, -R0 ;  /* 0x000000011b007824 */ /* 0x000fc800078e0a00 */
[----:B-----5:R-:W-:-:S05]  /*16130*/  IMAD R0, R0, 0x10, R52 ;  /* 0x0000001000007824 */ /* 0x020fca00078e0234 */
[C---:B------:R-:W-:Y:S02]  /*16140*/  ISETP.GE.AND P6, PT, R0.reuse, UR10, PT ;  /* 0x0000000a00007c0c */ /* 0x040fe4000bfc6270 */
[C---:B------:R-:W-:Y:S02]  /*16150*/  IADD3 R2, R0.reuse, 0x8, RZ ;  /* 0x0000000800027810 */ /* 0x040fe40007ffe0ff */
[----:B------:R-:W-:Y:S02]  /*16160*/  IADD3 R5, R0, 0x40, RZ ;  /* 0x0000004000057810 */ /* 0x000fe40007ffe0ff */
[----:B------:R-:W-:Y:S02]  /*16170*/  ISETP.GE.AND P5, PT, R2, UR10, PT ;  /* 0x0000000a02007c0c */ /* 0x000fe4000bfa6270 */
[----:B------:R-:W-:Y:S02]  /*16180*/  IADD3 R4, R0, 0x48, RZ ;  /* 0x0000004800047810 */ /* 0x000fe40007ffe0ff */
[----:B------:R-:W-:-:S02]  /*16190*/  ISETP.GE.AND P4, PT, R5, UR10, PT ;  /* 0x0000000a05007c0c */ /* 0x000fc4000bf86270 */
[----:B------:R-:W-:Y:S01]  /*161a0*/  ISETP.GE.AND P3, PT, R4, UR10, PT ;  /* 0x0000000a04007c0c */ /* 0x000fe2000bf66270 */
[----:B------:R-:W-:-:S05]  /*161b0*/  @!P6 IMAD R3, R0, UR19, RZ ;  /* 0x000000130003ec24 */ /* 0x000fca000f8e02ff */
[----:B------:R-:W-:Y:S01]  /*161c0*/  @!P6 IADD3 R0, P0, R3, UR11, RZ ;  /* 0x0000000b0300ec10 */ /* 0x000fe2000ff1e0ff */
[----:B------:R-:W-:-:S03]  /*161d0*/  @!P5 IMAD R2, R2, UR19, RZ ;  /* 0x000000130202dc24 */ /* 0x000fc6000f8e02ff */
[----:B------:R-:W-:Y:S01]  /*161e0*/  @!P6 LEA.HI.X.SX32 R6, R3, UR4, 0x1, P0 ;  /* 0x000000040306ec11 */ /* 0x000fe200080f0eff */
[----:B------:R-:W-:Y:S01]  /*161f0*/  @!P4 IMAD R5, R5, UR19, RZ ;  /* 0x000000130505cc24 */ /* 0x000fe2000f8e02ff */
[----:B------:R-:W-:Y:S01]  /*16200*/  @!P6 LEA R10, P1, R0, c[0x0][0x200], 0x2 ;  /* 0x00008000000aea11 */ /* 0x000fe200078210ff */
[----:B------:R-:W-:Y:S01]  /*16210*/  @!P3 IMAD R3, R4, UR19, RZ ;  /* 0x000000130403bc24 */ /* 0x000fe2000f8e02ff */
[----:B------:R-:W-:Y:S02]  /*16220*/  @!P5 IADD3 R7, P0, R2, UR11, RZ ;  /* 0x0000000b0207dc10 */ /* 0x000fe4000ff1e0ff */
[----:B------:R-:W-:Y:S02]  /*16230*/  @!P6 LEA.HI.X R11, R0, c[0x0][0x204], R6, 0x2, P1 ;  /* 0x00008100000bea11 */ /* 0x000fe400008f1406 */
[----:B------:R-:W-:Y:S02]  /*16240*/  @!P5 LEA.HI.X.SX32 R2, R2, UR4, 0x1, P0 ;  /* 0x000000040202dc11 */ /* 0x000fe400080f0eff */
[----:B------:R-:W-:Y:S01]  /*16250*/  @!P4 IADD3 R0, P1, R5, UR11, RZ ;  /* 0x0000000b0500cc10 */ /* 0x000fe2000ff3e0ff */
[----:B------:R2:W-:Y:S01]  /*16260*/  @!P6 STG.E [R10.64], R13 ;  /* 0x0000000d0a00e986 */ /* 0x0005e2000c101910 */
[----:B------:R-:W-:-:S02]  /*16270*/  @!P5 LEA R6, P2, R7, c[0x0][0x200], 0x2 ;  /* 0x000080000706da11 */ /* 0x000fc400078410ff */
[----:B------:R-:W-:Y:S02]  /*16280*/  @!P3 IADD3 R8, P0, R3, UR11, RZ ;  /* 0x0000000b0308bc10 */ /* 0x000fe4000ff1e0ff */
[----:B------:R-:W-:Y:S02]  /*16290*/  @!P4 LEA.HI.X.SX32 R5, R5, UR4, 0x1, P1 ;  /* 0x000000040505cc11 */ /* 0x000fe400088f0eff */
[----:B------:R-:W-:Y:S02]  /*162a0*/  @!P5 LEA.HI.X R7, R7, c[0x0][0x204], R2, 0x2, P2 ;  /* 0x000081000707da11 */ /* 0x000fe400010f1402 */
[----:B------:R-:W-:Y:S02]  /*162b0*/  @!P3 LEA.HI.X.SX32 R3, R3, UR4, 0x1, P0 ;  /* 0x000000040303bc11 */ /* 0x000fe400080f0eff */
[----:B------:R-:W-:Y:S01]  /*162c0*/  @!P4 LEA R4, P1, R0, c[0x0][0x200], 0x2 ;  /* 0x000080000004ca11 */ /* 0x000fe200078210ff */
[----:B------:R2:W-:Y:S01]  /*162d0*/  @!P5 STG.E [R6.64], R14 ;  /* 0x0000000e0600d986 */ /* 0x0005e2000c101910 */
[----:B------:R-:W-:-:S02]  /*162e0*/  @!P3 LEA R2, P0, R8, c[0x0][0x200], 0x2 ;  /* 0x000080000802ba11 */ /* 0x000fc400078010ff */
[----:B------:R-:W-:Y:S02]  /*162f0*/  @!P4 LEA.HI.X R5, R0, c[0x0][0x204], R5, 0x2, P1 ;  /* 0x000081000005ca11 */ /* 0x000fe400008f1405 */
[----:B------:R-:W-:-:S03]  /*16300*/  @!P3 LEA.HI.X R3, R8, c[0x0][0x204], R3, 0x2, P0 ;  /* 0x000081000803ba11 */ /* 0x000fc600000f1403 */
[----:B------:R2:W-:Y:S04]  /*16310*/  @!P4 STG.E [R4.64], R9 ;  /* 0x000000090400c986 */ /* 0x0005e8000c101910 */
[----:B------:R2:W-:Y:S02]  /*16320*/  @!P3 STG.E [R2.64], R12 ;  /* 0x0000000c0200b986 */ /* 0x0005e4000c101910 */
.L_x_32:
[----:B------:R-:W-:Y:S05]  /*16330*/  BSYNC B0 ;  /* 0x0000000000007941 */ /* 0x000fea0003800000 */
.L_x_31:
[----:B--2---:R-:W2:Y:S04]  /*16340*/  LDL.LU.64 R4, [R1+0x98] ;  /* 0x0000980001047983 */ /* 0x004ea80000300a00 */
[----:B------:R-:W4:Y:S04]  /*16350*/  S2R R3, SR_TID.X ;  /* 0x0000000000037919 */ /* 0x000f280000002100 */
[----:B------:R-:W3:Y:S01]  /*16360*/  S2R R8, SR_CTAID.Z ;  /* 0x0000000000087919 */ /* 0x000ee20000002700 */
[----:B------:R-:W-:-:S02]  /*16370*/  USHF.R.S32.HI UR6, URZ, 0x1f, UR12 ;  /* 0x0000001f3f067899 */ /* 0x000fc4000801140c */
[----:B------:R-:W-:Y:S01]  /*16380*/  ULDC.64 UR4, c[0x0][0x1f0] ;  /* 0x00007c0000047ab9 */ /* 0x000fe20000000a00 */
[----:B------:R1:W5:Y:S01]  /*16390*/  LDL.64 R12, [R1+0x58] ;  /* 0x00005800010c7983 */ /* 0x0003620000100a00 */
[----:B------:R-:W-:Y:S01]  /*163a0*/  UIMAD UR4, UR6, UR4, URZ ;  /* 0x00000004060472a4 */ /* 0x000fe2000f8e023f */
[----:B------:R-:W-:Y:S03]  /*163b0*/  BSSY B0, `(.L_x_33) ;  /* 0x0000013000007945 */ /* 0x000fe60003800000 */
[----:B------:R-:W-:Y:S01]  /*163c0*/  UIMAD UR4, UR12, UR5, UR4 ;  /* 0x000000050c0472a4 */ /* 0x000fe2000f8e0204 */
[----:B----4-:R-:W-:-:S04]  /*163d0*/  SHF.R.S32.HI R0, RZ, 0x1f, R3 ;  /* 0x0000001fff007819 */ /* 0x010fc80000011403 */
[----:B------:R-:W-:-:S04]  /*163e0*/  LEA.HI R0, R0, R3, RZ, 0x3 ;  /* 0x0000000300007211 */ /* 0x000fc800078f18ff */
[----:B------:R-:W-:Y:S02]  /*163f0*/  SHF.R.S32.HI R10, RZ, 0x3, R0 ;  /* 0x00000003ff0a7819 */ /* 0x000fe40000011400 */
[----:B--2---:R-:W-:-:S04]  /*16400*/  IADD3 R2, P0, R4, UR14, RZ ;  /* 0x0000000e04027c10 */ /* 0x004fc8000ff1e0ff */
[----:B------:R-:W-:Y:S02]  /*16410*/  IADD3.X R3, R5, UR7, RZ, P0, !PT ;  /* 0x0000000705037c10 */ /* 0x000fe400087fe4ff */
[----:B------:R-:W-:-:S03]  /*16420*/  ISETP.GE.AND P0, PT, R10, UR10, PT ;  /* 0x0000000a0a007c0c */ /* 0x000fc6000bf06270 */
[----:B---3--:R-:W-:-:S05]  /*16430*/  IMAD.WIDE.U32 R8, R8, c[0x0][0x1f0], R2 ;  /* 0x00007c0008087a25 */ /* 0x008fca00078e0002 */
[----:B------:R-:W-:-:S05]  /*16440*/  IADD3 R7, R9, UR4, RZ ;  /* 0x0000000409077c10 */ /* 0x000fca000fffe0ff */
[----:B------:R-:W-:Y:S05]  /*16450*/  @P0 BRA `(.L_x_34) ;  /* 0x0000008000000947 */ /* 0x000fea0003800000 */
[----:B-1----:R-:W-:Y:S01]  /*16460*/  MOV R6, R8 ;  /* 0x0000000800067202 */ /* 0x002fe20000000f00 */
[----:B-----5:R-:W-:-:S04]  /*16470*/  IMAD R0, R13, c[0x0][0x1e8], RZ ;  /* 0x00007a000d007a24 */ /* 0x020fc800078e02ff */
[----:B------:R-:W-:-:S04]  /*16480*/  IMAD.WIDE.U32 R2, R12, c[0x0][0x1e8], R6 ;  /* 0x00007a000c027a25 */ /* 0x000fc800078e0006 */
[----:B------:R-:W-:Y:S01]  /*16490*/  IMAD R0, R12, c[0x0][0x1ec], R0 ;  /* 0x00007b000c007a24 */ /* 0x000fe200078e0200 */
[----:B------:R-:W-:-:S04]  /*164a0*/  LEA R4, P0, R2, c[0x0][0x1d0], 0x1 ;  /* 0x0000740002047a11 */ /* 0x000fc800078008ff */
[----:B------:R-:W-:-:S04]  /*164b0*/  IADD3 R0, R3, R0, RZ ;  /* 0x0000000003007210 */ /* 0x000fc80007ffe0ff */
[----:B------:R-:W-:-:S05]  /*164c0*/  LEA.HI.X R5, R2, c[0x0][0x1d4], R0, 0x1, P0 ;  /* 0x0000750002057a11 */ /* 0x000fca00000f0c00 */
[----:B------:R1:W-:Y:S02]  /*164d0*/  STG.E.128 [R4.64], R16 ;  /* 0x0000001004007986 */ /* 0x0003e4000c101d10 */
.L_x_34:
[----:B-1----:R-:W-:Y:S05]  /*164e0*/  BSYNC B0 ;  /* 0x0000000000007941 */ /* 0x002fea0003800000 */
.L_x_33:
[----:B------:R-:W-:Y:S01]  /*164f0*/  IADD3 R0, R10, 0x10, RZ ;  /* 0x000000100a007810 */ /* 0x000fe20007ffe0ff */
[----:B------:R-:W-:Y:S03]  /*16500*/  BSSY B0, `(.L_x_35) ;  /* 0x000000e000007945 */ /* 0x000fe60003800000 */
[----:B------:R-:W-:-:S13]  /*16510*/  ISETP.GE.AND P0, PT, R0, UR10, PT ;  /* 0x0000000a00007c0c */ /* 0x000fda000bf06270 */
[----:B------:R-:W-:Y:S05]  /*16520*/  @P0 BRA `(.L_x_36) ;  /* 0x000000b000000947 */ /* 0x000fea0003800000 */
[----:B-----5:R-:W-:Y:S01]  /*16530*/  IADD3 R4, P0, R12, 0x10, RZ ;  /* 0x000000100c047810 */ /* 0x020fe20007f1e0ff */
[----:B------:R-:W-:Y:S01]  /*16540*/  IMAD.MOV.U32 R2, RZ, RZ, R8 ;  /* 0x000000ffff027224 */ /* 0x000fe200078e0008 */
[----:B------:R-:W-:-:S03]  /*16550*/  MOV R3, R7 ;  /* 0x0000000700037202 */ /* 0x000fc60000000f00 */
[----:B------:R-:W-:Y:S02]  /*16560*/  IMAD.X R0, RZ, RZ, R13, P0 ;  /* 0x000000ffff007224 */ /* 0x000fe400000e060d */
[----:B------:R-:W-:-:S04]  /*16570*/  IMAD.WIDE.U32 R2, R4, c[0x0][0x1e8], R2 ;  /* 0x00007a0004027a25 */ /* 0x000fc800078e0002 */
[----:B------:R-:W-:-:S04]  /*16580*/  IMAD R0, R0, c[0x0][0x1e8], RZ ;  /* 0x00007a0000007a24 */ /* 0x000fc800078e02ff */
[----:B------:R-:W-:Y:S01]  /*16590*/  IMAD R0, R4, c[0x0][0x1ec], R0 ;  /* 0x00007b0004007a24 */ /* 0x000fe200078e0200 */
[----:B------:R-:W-:-:S04]  /*165a0*/  LEA R4, P0, R2, c[0x0][0x1d0], 0x1 ;  /* 0x0000740002047a11 */ /* 0x000fc800078008ff */
[----:B------:R-:W-:-:S04]  /*165b0*/  IADD3 R0, R3, R0, RZ ;  /* 0x0000000003007210 */ /* 0x000fc80007ffe0ff */
[----:B------:R-:W-:-:S05]  /*165c0*/  LEA.HI.X R5, R2, c[0x0][0x1d4], R0, 0x1, P0 ;  /* 0x0000750002057a11 */ /* 0x000fca00000f0c00 */
[----:B------:R1:W-:Y:S02]  /*165d0*/  STG.E.128 [R4.64], R20 ;  /* 0x0000001404007986 */ /* 0x0003e4000c101d10 */
.L_x_36:
[----:B------:R-:W-:Y:S05]  /*165e0*/  BSYNC B0 ;  /* 0x0000000000007941 */ /* 0x000fea0003800000 */
.L_x_35:
[----:B------:R-:W2:Y:S01]  /*165f0*/  LDL.LU R0, [R1+0xc4] ;  /* 0x0000c40001007983 */ /* 0x000ea20000300800 */
[----:B------:R-:W-:Y:S01]  /*16600*/  BSSY B0, `(.L_x_37) ;  /* 0x000000e000007945 */ /* 0x000fe20003800000 */
[----:B--2---:R-:W-:-:S13]  /*16610*/  ISETP.GE.AND P0, PT, R0, UR10, PT ;  /* 0x0000000a00007c0c */ /* 0x004fda000bf06270 */
[----:B------:R-:W-:Y:S05]  /*16620*/  @P0 BRA `(.L_x_38) ;  /* 0x000000b000000947 */ /* 0x000fea0003800000 */
[----:B-1---5:R-:W-:Y:S01]  /*16630*/  IADD3 R4, P0, R12, 0x20, RZ ;  /* 0x000000200c047810 */ /* 0x022fe20007f1e0ff */
        /* <DEDUP_REMOVED lines=10> */
.L_x_38:
[----:B------:R-:W-:Y:S05]  /*166e0*/  BSYNC B0 ;  /* 0x0000000000007941 */ /* 0x000fea0003800000 */
.L_x_37:
        /* <DEDUP_REMOVED lines=15> */
.L_x_40:
[----:B------:R-:W-:Y:S05]  /*167e0*/  BSYNC B0 ;  /* 0x0000000000007941 */ /* 0x000fea0003800000 */
.L_x_39:
        /* <DEDUP_REMOVED lines=15> */
.L_x_42:
[----:B------:R-:W-:Y:S05]  /*168e0*/  BSYNC B0 ;  /* 0x0000000000007941 */ /* 0x000fea0003800000 */
.L_x_41:
        /* <DEDUP_REMOVED lines=15> */
.L_x_44:
[----:B------:R-:W-:Y:S05]  /*169e0*/  BSYNC B0 ;  /* 0x0000000000007941 */ /* 0x000fea0003800000 */
.L_x_43:
        /* <DEDUP_REMOVED lines=15> */
.L_x_46:
[----:B------:R-:W-:Y:S05]  /*16ae0*/  BSYNC B0 ;  /* 0x0000000000007941 */ /* 0x000fea0003800000 */
.L_x_45:
[----:B------:R-:W2:Y:S02]  /*16af0*/  LDL.LU R0, [R1+0xbc] ;  /* 0x0000bc0001007983 */ /* 0x000ea40000300800 */
[----:B--2---:R-:W-:-:S13]  /*16b00*/  ISETP.GE.AND P0, PT, R0, UR10, PT ;  /* 0x0000000a00007c0c */ /* 0x004fda000bf06270 */
[----:B------:R-:W-:Y:S05]  /*16b10*/  @P0 EXIT ;  /* 0x000000000000094d */ /* 0x000fea0003800000 */
[----:B-----5:R-:W-:Y:S01]  /*16b20*/  IADD3 R6, P0, R12, 0x70, RZ ;  /* 0x000000700c067810 */ /* 0x020fe20007f1e0ff */
[----:B------:R-:W-:Y:S01]  /*16b30*/  IMAD.MOV.U32 R2, RZ, RZ, R8 ;  /* 0x000000ffff027224 */ /* 0x000fe200078e0008 */
[----:B------:R-:W-:-:S03]  /*16b40*/  MOV R3, R7 ;  /* 0x0000000700037202 */ /* 0x000fc60000000f00 */
[----:B------:R-:W-:Y:S02]  /*16b50*/  IMAD.X R0, RZ, RZ, R13, P0 ;  /* 0x000000ffff007224 */ /* 0x000fe400000e060d */
[----:B-1----:R-:W-:-:S04]  /*16b60*/  IMAD.WIDE.U32 R4, R6, c[0x0][0x1e8], R2 ;  /* 0x00007a0006047a25 */ /* 0x002fc800078e0002 */
[----:B------:R-:W-:Y:S01]  /*16b70*/  IMAD R0, R0, c[0x0][0x1e8], RZ ;  /* 0x00007a0000007a24 */ /* 0x000fe200078e02ff */
[----:B------:R-:W-:-:S03]  /*16b80*/  LEA R2, P0, R4, c[0x0][0x1d0], 0x1 ;  /* 0x0000740004027a11 */ /* 0x000fc600078008ff */
[----:B------:R-:W-:-:S05]  /*16b90*/  IMAD R0, R6, c[0x0][0x1ec], R0 ;  /* 0x00007b0006007a24 */ /* 0x000fca00078e0200 */
[----:B------:R-:W-:-:S04]  /*16ba0*/  IADD3 R0, R5, R0, RZ ;  /* 0x0000000005007210 */ /* 0x000fc80007ffe0ff */
[----:B------:R-:W-:-:S05]  /*16bb0*/  LEA.HI.X R3, R4, c[0x0][0x1d4], R0, 0x1, P0 ;  /* 0x0000750004037a11 */ /* 0x000fca00000f0c00 */
[----:B------:R-:W-:Y:S01]  /*16bc0*/  STG.E.128 [R2.64], R232 ;  /* 0x000000e802007986 */ /* 0x000fe2000c101d10 */
[----:B------:R-:W-:Y:S05]  /*16bd0*/  EXIT ;  /* 0x000000000000794d */ /* 0x000fea0003800000 */
.L_x_20:
[----:B-1----:R-:W-:Y:S01]  /*16be0*/  UISETP.NE.AND UP4, UPT, UR9, -0x1, UPT ;  /* 0xffffffff0900788c */ /* 0x002fe2000bf85270 */
[----:B------:R-:W-:Y:S01]  /*16bf0*/  SHF.R.S32.HI R4, RZ, 0x1f, R232 ;  /* 0x0000001fff047819 */ /* 0x000fe200000114e8 */
[----:B------:R-:W-:Y:S01]  /*16c00*/  ULDC.64 UR6, c[0x0][0x1e8] ;  /* 0x00007a0000067ab9 */ /* 0x000fe20000000a00 */
[----:B------:R-:W1:Y:S01]  /*16c10*/  S2R R2, SR_CTAID.Z ;  /* 0x0000000000027919 */ /* 0x000e620000002700 */
[----:B------:R-:W-:Y:S01]  /*16c20*/  ULDC.64 UR4, c[0x0][0x1e0] ;  /* 0x0000780000047ab9 */ /* 0x000fe20000000a00 */
[----:B------:R-:W-:Y:S01]  /*16c30*/  LEA.HI R4, R4, R232, RZ, 0x3 ;  /* 0x000000e804047211 */ /* 0x000fe200078f18ff */
[----:B------:R-:W-:Y:S01]  /*16c40*/  ULDC.U8 UR20, c[0x0][0x328] ;  /* 0x0000ca0000147ab9 */ /* 0x000fe20000000000 */
[----:B------:R-:W2:Y:S01]  /*16c50*/  S2R R3, SR_CTAID.X ;  /* 0x0000000000037919 */ /* 0x000ea20000002500 */
[----:B------:R-:W-:Y:S01]  /*16c60*/  USHF.R.S32.HI UR14, URZ, 0x1f, UR11 ;  /* 0x0000001f3f0e7899 */ /* 0x000fe2000801140b */
[----:B------:R-:W-:Y:S01]  /*16c70*/  LOP3.LUT R0, R4, 0x1ffffff8, RZ, 0xc0, !PT ;  /* 0x1ffffff804007812 */ /* 0x000fe200078ec0ff */
[----:B------:R-:W-:Y:S01]  /*16c80*/  UISETP.NE.AND UP3, UPT, UR20, URZ, UPT ;  /* 0x0000003f1400728c */ /* 0x000fe2000bf65270 */
[----:B------:R-:W-:Y:S01]  /*16c90*/  SHF.R.S32.HI R4, RZ, 0x3, R4 ;  /* 0x00000003ff047819 */ /* 0x000fe20000011404 */
[----:B------:R-:W-:Y:S01]  /*16ca0*/  @UP4 UIMAD.WIDE.U32 UR18, UR9, UR6, URZ ;  /* 0x00000006091242a5 */ /* 0x000fe2000f8e003f */
[----:B------:R-:W-:Y:S01]  /*16cb0*/  BSSY B0, `(.L_x_47) ;  /* 0x0000039000007945 */ /* 0x000fe20003800000 */
[----:B------:R-:W-:Y:S01]  /*16cc0*/  @!UP4 USHF.R.S32.HI UR21, URZ, 0x1f, UR10 ;  /* 0x0000001f3f15c899 */ /* 0x000fe2000801140a */
[----:B------:R-:W-:Y:S01]  /*16cd0*/  IMAD.IADD R0, R232, 0x1, -R0 ;  /* 0x00000001e8007824 */ /* 0x000fe200078e0a00 */
[----:B------:R-:W-:Y:S01]  /*16ce0*/  @UP4 UIMAD UR7, UR9, UR7, UR19 ;  /* 0x00000007090742a4 */ /* 0x000fe2000f8e0213 */
[----:B------:R-:W-:Y:S01]  /*16cf0*/  SHF.R.S32.HI R5, RZ, 0x1f, R4 ;  /* 0x0000001fff057819 */ /* 0x000fe20000011404 */
[----:B------:R-:W-:Y:S01]  /*16d00*/  @!UP4 UIMAD UR21, UR21, UR4, URZ ;  /* 0x000000041515c2a4 */ /* 0x000fe2000f8e023f */
[----:B------:R-:W-:Y:S01]  /*16d10*/  IMAD.SHL.U32 R0, R0, 0x8, RZ ;  /* 0x0000000800007824 */ /* 0x000fe200078e00ff */
[----:B------:R-:W-:-:S02]  /*16d20*/  ULDC.U8 UR19, c[0x0][0x329] ;  /* 0x0000ca4000137ab9 */ /* 0x000fc40000000000 */
[----:B------:R-:W-:Y:S02]  /*16d30*/  UISETP.NE.AND UP1, UPT, UR19, URZ, UPT ;  /* 0x0000003f1300728c */ /* 0x000fe4000bf25270 */
[----:B------:R-:W-:Y:S02]  /*16d40*/  @!UP4 UIMAD.WIDE.U32 UR22, UR10, UR4, URZ ;  /* 0x000000040a16c2a5 */ /* 0x000fe4000f8e003f */
[----:B------:R-:W-:Y:S02]  /*16d50*/  @!UP4 UIMAD UR21, UR10, UR5, UR21 ;  /* 0x000000050a15c2a4 */ /* 0x000fe4000f8e0215 */
[----:B------:R-:W-:Y:S02]  /*16d60*/  UISETP.NE.OR UP2, UPT, UR19, URZ, !UP3 ;  /* 0x0000003f1300728c */ /* 0x000fe4000df45670 */
[----:B------:R-:W-:Y:S02]  /*16d70*/  ULDC.64 UR4, c[0x0][0x1f0] ;  /* 0x00007c0000047ab9 */ /* 0x000fe40000000a00 */
[----:B------:R-:W-:-:S02]  /*16d80*/  UIMAD UR4, UR14, UR4, URZ ;  /* 0x000000040e0472a4 */ /* 0x000fc4000f8e023f */
[----:B------:R-:W-:Y:S02]  /*16d90*/  ULDC UR13, c[0x0][0x214] ;  /* 0x00008500000d7ab9 */ /* 0x000fe40000000800 */
[----:B------:R-:W-:Y:S02]  /*16da0*/  @UP1 ULDC UR14, c[0x0][0x210] ;  /* 0x00008400000e1ab9 */ /* 0x000fe40000000800 */
[----:B------:R-:W-:Y:S02]  /*16db0*/  ULDC UR8, c[0x0][0x234] ;  /* 0x00008d0000087ab9 */ /* 0x000fe40000000800 */
[----:B------:R-:W-:Y:S02]  /*16dc0*/  @UP1 UIMAD UR14, UR14, UR13, URZ ;  /* 0x0000000d0e0e12a4 */ /* 0x000fe4000f8e023f */
[----:B------:R-:W-:Y:S02]  /*16dd0*/  UISETP.NE.OR UP0, UPT, UR9, -0x1, UP2 ;  /* 0xffffffff0900788c */ /* 0x000fe40009705670 */
[----:B------:R-:W-:-:S02]  /*16de0*/  @!UP1 USEL UR14, UR13, UR8, !UP3 ;  /* 0x000000080d0e9287 */ /* 0x000fc4000d800000 */
[----:B------:R-:W-:Y:S02]  /*16df0*/  ULDC UR6, c[0x0][0x1c0] ;  /* 0x0000700000067ab9 */ /* 0x000fe40000000800 */
[----:B------:R-:W-:Y:S02]  /*16e00*/  @UP1 UMOV UR19, 0x1 ;  /* 0x0000000100131882 */ /* 0x000fe40000000000 */
[----:B------:R-:W-:Y:S02]  /*16e10*/  @!UP1 UIMAD UR19, UR14, UR6, URZ ;  /* 0x000000060e1392a4 */ /* 0x000fe4000f8e023f */
[----:B------:R-:W-:Y:S02]  /*16e20*/  @!UP4 UMOV UR18, UR22 ;  /* 0x000000160012cc82 */ /* 0x000fe40008000000 */
[----:B------:R-:W-:Y:S01]  /*16e30*/  @!UP4 UIADD3 UR7, UR23, UR21, URZ ;  /* 0x000000151707c290 */ /* 0x000fe2000fffe03f */
[----:B------:R-:W-:Y:S01]  /*16e40*/  IADD3 R8, P0, R0, UR18, RZ ;  /* 0x0000001200087c10 */ /* 0x000fe2000ff1e0ff */
[----:B------:R-:W-:-:S02]  /*16e50*/  UIADD3 UR15, -UR12, UR15, URZ ;  /* 0x0000000f0c0f7290 */ /* 0x000fc4000fffe13f */
[----:B------:R-:W-:Y:S02]  /*16e60*/  UIMAD UR19, UR10, UR19, URZ ;  /* 0x000000130a1372a4 */ /* 0x000fe4000f8e023f */
[----:B------:R-:W-:Y:S01]  /*16e70*/  @!UP0 UIMAD UR9, UR10, UR13, URZ ;  /* 0x0000000d0a0982a4 */ /* 0x000fe2000f8e023f */
[----:B------:R-:W-:Y:S01]  /*16e80*/  LEA.HI.X.SX32 R9, R0, UR7, 0x1, P0 ;  /* 0x0000000700097c11 */ /* 0x000fe200080f0eff */
[----:B------:R-:W-:Y:S01]  /*16e90*/  @UP1 ULDC UR20, c[0x0][0x210] ;  /* 0x0000840000141ab9 */ /* 0x000fe20000000800 */
[----:B------:R-:W-:Y:S01]  /*16ea0*/  ISETP.GE.AND P0, PT, R4, UR15, PT ;  /* 0x0000000f04007c0c */ /* 0x000fe2000bf06270 */
[----:B------:R-:W-:Y:S02]  /*16eb0*/  USEL UR19, UR19, URZ, UP2 ;  /* 0x0000003f13137287 */ /* 0x000fe40009000000 */
[----:B------:R-:W-:Y:S01]  /*16ec0*/  @!UP1 UMOV UR20, 0x1 ;  /* 0x0000000100149882 */ /* 0x000fe20000000000 */
[----:B-1----:R-:W-:Y:S01]  /*16ed0*/  IMAD.WIDE.U32 R8, R2, c[0x0][0x1f0], R8 ;  /* 0x00007c0002087a25 */ /* 0x002fe200078e0008 */
[----:B------:R-:W-:-:S02]  /*16ee0*/  UIMAD UR12, UR12, UR20, URZ ;  /* 0x000000140c0c72a4 */ /* 0x000fc4000f8e023f */
[----:B------:R-:W-:Y:S01]  /*16ef0*/  UIMAD UR19, UR11, UR14, UR19 ;  /* 0x0000000e0b1372a4 */ /* 0x000fe2000f8e0213 */
[----:B--2---:R-:W-:Y:S01]  /*16f00*/  IMAD.WIDE R2, R3, 0x80, R4 ;  /* 0x0000008003027825 */ /* 0x004fe200078e0204 */
[----:B------:R-:W-:Y:S02]  /*16f10*/  UMOV UR24, URZ ;  /* 0x0000003f00187c82 */ /* 0x000fe40008000000 */
[----:B------:R-:W-:Y:S02]  /*16f20*/  @!UP2 UMOV UR24, UR9 ;  /* 0x000000090018ac82 */ /* 0x000fe40008000000 */
[----:B------:R-:W-:Y:S02]  /*16f30*/  UIMAD UR4, UR11, UR5, UR4 ;  /* 0x000000050b0472a4 */ /* 0x000fe4000f8e0204 */
[----:B------:R-:W-:Y:S02]  /*16f40*/  UMOV UR25, URZ ;  /* 0x0000003f00197c82 */ /* 0x000fe40008000000 */
[----:B------:R-:W-:-:S02]  /*16f50*/  USHF.R.S32.HI UR6, URZ, 0x1f, UR12 ;  /* 0x0000001f3f067899 */ /* 0x000fc4000801140c */
[----:B------:R-:W-:Y:S01]  /*16f60*/  @!UP2 USHF.R.S32.HI UR25, URZ, 0x1f, UR9 ;  /* 0x0000001f3f19a899 */ /* 0x000fe20008011409 */
[----:B------:R-:W-:Y:S01]  /*16f70*/  IADD3 R7, R9, UR4, RZ ;  /* 0x0000000409077c10 */ /* 0x000fe2000fffe0ff */
[----:B------:R-:W-:Y:S02]  /*16f80*/  USHF.R.S32.HI UR7, URZ, 0x1f, UR19 ;  /* 0x0000001f3f077899 */ /* 0x000fe40008011413 */
[----:B------:R-:W-:-:S04]  /*16f90*/  UIADD3 UR12, UP1, UP0, UR12, UR24, UR19 ;  /* 0x000000180c0c7290 */ /* 0x000fc8000f83e013 */
[----:B------:R-:W-:Y:S01]  /*16fa0*/  UIADD3.X UR6, UR6, UR25, UR7, UP1, UP0 ;  /* 0x0000001906067290 */ /* 0x000fe20008fe0407 */
[----:B------:R-:W-:Y:S06]  /*16fb0*/  @P0 BRA `(.L_x_48) ;  /* 0x0000008000000947 */ /* 0x000fec0003800000 */
[----:B------:R-:W-:Y:S01]  /*16fc0*/  MOV R6, R8 ;  /* 0x0000000800067202 */ /* 0x000fe20000000f00 */
[----:B------:R-:W-:-:S04]  /*16fd0*/  IMAD R0, R3, c[0x0][0x1e8], RZ ;  /* 0x00007a0003007a24 */ /* 0x000fc800078e02ff */
[----:B------:R-:W-:-:S04]  /*16fe0*/  IMAD.WIDE.U32 R10, R2, c[0x0][0x1e8], R6 ;  /* 0x00007a00020a7a25 */ /* 0x000fc800078e0006 */
[----:B------:R-:W-:Y:S01]  /*16ff0*/  IMAD R0, R2, c[0x0][0x1ec], R0 ;  /* 0x00007b0002007a24 */ /* 0x000fe200078e0200 */
[----:B------:R-:W-:-:S04]  /*17000*/  LEA R12, P0, R10, c[0x0][0x1d0], 0x1 ;  /* 0x000074000a0c7a11 */ /* 0x000fc800078008ff */
[----:B------:R-:W-:-:S04]  /*17010*/  IADD3 R0, R0, R11, RZ ;  /* 0x0000000b00007210 */ /* 0x000fc80007ffe0ff */
[----:B------:R-:W-:-:S05]  /*17020*/  LEA.HI.X R13, R10, c[0x0][0x1d4], R0, 0x1, P0 ;  /* 0x000075000a0d7a11 */ /* 0x000fca00000f0c00 */
[----:B------:R1:W-:Y:S02]  /*17030*/  STG.E.128 [R12.64], RZ ;  /* 0x000000ff0c007986 */ /* 0x0003e4000c101d10 */
.L_x_48:
[----:B------:R-:W-:Y:S05]  /*17040*/  BSYNC B0 ;  /* 0x0000000000007941 */ /* 0x000fea0003800000 */
.L_x_47:
[----:B------:R-:W-:Y:S01]  /*17050*/  IADD3 R19, R4, 0x10, RZ ;  /* 0x0000001004137810 */ /* 0x000fe20007ffe0ff */
[----:B------:R-:W-:Y:S03]  /*17060*/  BSSY B0, `(.L_x_49) ;  /* 0x000000e000007945 */ /* 0x000fe60003800000 */
[----:B------:R-:W-:-:S13]  /*17070*/  ISETP.GE.AND P0, PT, R19, UR15, PT ;  /* 0x0000000f13007c0c */ /* 0x000fda000bf06270 */
[----:B------:R-:W-:Y:S05]  /*17080*/  @P0 BRA `(.L_x_50) ;  /* 0x000000b000000947 */ /* 0x000fea0003800000 */
[----:B------:R-:W-:Y:S02]  /*17090*/  IADD3 R0, P0, R2, 0x10, RZ ;  /* 0x0000001002007810 */ /* 0x000fe40007f1e0ff */
[----:B------:R-:W-:-:S03]  /*170a0*/  MOV R11, R7 ;  /* 0x00000007000b7202 */ /* 0x000fc60000000f00 */
[----:B------:R-:W-:-:S04]  /*170b0*/  IMAD.X R10, RZ, RZ, R3, P0 ;  /* 0x000000ffff0a7224 */ /* 0x000fc800000e0603 */
[----:B-1----:R-:W-:Y:S02]  /*170c0*/  IMAD R12, R10, c[0x0][0x1e8], RZ ;  /* 0x00007a000a0c7a24 */ /* 0x002fe400078e02ff */
[----:B------:R-:W-:-:S04]  /*170d0*/  IMAD.MOV.U32 R10, RZ, RZ, R8 ;  /* 0x000000ffff0a7224 */ /* 0x000fc800078e0008 */
[----:B------:R-:W-:-:S04]  /*170e0*/  IMAD.WIDE.U32 R10, R0, c[0x0][0x1e8], R10 ;  /* 0x00007a00000a7a25 */ /* 0x000fc800078e000a */
[----:B------:R-:W-:Y:S01]  /*170f0*/  IMAD R0, R0, c[0x0][0x1ec], R12 ;  /* 0x00007b0000007a24 */ /* 0x000fe200078e020c */
[----:B------:R-:W-:-:S04]  /*17100*/  LEA R12, P0, R10, c[0x0][0x1d0], 0x1 ;  /* 0x000074000a0c7a11 */ /* 0x000fc800078008ff */
[----:B------:R-:W-:-:S04]  /*17110*/  IADD3 R0, R0, R11, RZ ;  /* 0x0000000b00007210 */ /* 0x000fc80007ffe0ff */
[----:B------:R-:W-:-:S05]  /*17120*/  LEA.HI.X R13, R10, c[0x0][0x1d4], R0, 0x1, P0 ;  /* 0x000075000a0d7a11 */ /* 0x000fca00000f0c00 */
[----:B------:R1:W-:Y:S02]  /*17130*/  STG.E.128 [R12.64], RZ ;  /* 0x000000ff0c007986 */ /* 0x0003e4000c101d10 */
.L_x_50:
[----:B------:R-:W-:Y:S05]  /*17140*/  BSYNC B0 ;  /* 0x0000000000007941 */ /* 0x000fea0003800000 */
.L_x_49:
        /* <DEDUP_REMOVED lines=15> */
.L_x_52:
[----:B------:R-:W-:Y:S05]  /*17240*/  BSYNC B0 ;  /* 0x0000000000007941 */ /* 0x000fea0003800000 */
.L_x_51:
        /* <DEDUP_REMOVED lines=15> */
.L_x_54:
[----:B------:R-:W-:Y:S05]  /*17340*/  BSYNC B0 ;  /* 0x0000000000007941 */ /* 0x000fea0003800000 */
.L_x_53:
        /* <DEDUP_REMOVED lines=15> */
.L_x_56:
[----:B------:R-:W-:Y:S05]  /*17440*/  BSYNC B0 ;  /* 0x0000000000007941 */ /* 0x000fea0003800000 */
.L_x_55:
        /* <DEDUP_REMOVED lines=15> */
.L_x_58:
[----:B------:R-:W-:Y:S05]  /*17540*/  BSYNC B0 ;  /* 0x0000000000007941 */ /* 0x000fea0003800000 */
.L_x_57:
        /* <DEDUP_REMOVED lines=15> */
.L_x_60:
[----:B------:R-:W-:Y:S05]  /*17640*/  BSYNC B0 ;  /* 0x0000000000007941 */ /* 0x000fea0003800000 */
.L_x_59:
[----:B-1----:R-:W-:Y:S01]  /*17650*/  IADD3 R13, R4, 0x70, RZ ;  /* 0x00000070040d7810 */ /* 0x002fe20007ffe0ff */
[----:B------:R-:W-:Y:S03]  /*17660*/  BSSY B0, `(.L_x_61) ;  /* 0x000000d000007945 */ /* 0x000fe60003800000 */
[----:B------:R-:W-:-:S13]  /*17670*/  ISETP.GE.AND P0, PT, R13, UR15, PT ;  /* 0x0000000f0d007c0c */ /* 0x000fda000bf06270 */
[----:B------:R-:W-:Y:S05]  /*17680*/  @P0 BRA `(.L_x_62) ;  /* 0x000000a000000947 */ /* 0x000fea0003800000 */
[----:B------:R-:W-:Y:S02]  /*17690*/  IADD3 R0, P0, R2, 0x70, RZ ;  /* 0x0000007002007810 */ /* 0x000fe40007f1e0ff */
[----:B------:R-:W-:Y:S02]  /*176a0*/  MOV R6, R8 ;  /* 0x0000000800067202 */ /* 0x000fe40000000f00 */
[----:B------:R-:W-:-:S03]  /*176b0*/  IADD3.X R2, RZ, R3, RZ, P0, !PT ;  /* 0x00000003ff027210 */ /* 0x000fc600007fe4ff */
[----:B------:R-:W-:-:S04]  /*176c0*/  IMAD.WIDE.U32 R6, R0, c[0x0][0x1e8], R6 ;  /* 0x00007a0000067a25 */ /* 0x000fc800078e0006 */
[----:B------:R-:W-:-:S04]  /*176d0*/  IMAD R2, R2, c[0x0][0x1e8], RZ ;  /* 0x00007a0002027a24 */ /* 0x000fc800078e02ff */
[----:B------:R-:W-:Y:S01]  /*176e0*/  IMAD R0, R0, c[0x0][0x1ec], R2 ;  /* 0x00007b0000007a24 */ /* 0x000fe200078e0202 */
[----:B------:R-:W-:-:S04]  /*176f0*/  LEA R2, P0, R6, c[0x0][0x1d0], 0x1 ;  /* 0x0000740006027a11 */ /* 0x000fc800078008ff */
[----:B------:R-:W-:-:S04]  /*17700*/  IADD3 R0, R0, R7, RZ ;  /* 0x0000000700007210 */ /* 0x000fc80007ffe0ff */
[----:B------:R-:W-:-:S05]  /*17710*/  LEA.HI.X R3, R6, c[0x0][0x1d4], R0, 0x1, P0 ;  /* 0x0000750006037a11 */ /* 0x000fca00000f0c00 */
[----:B------:R1:W-:Y:S02]  /*17720*/  STG.E.128 [R2.64], RZ ;  /* 0x000000ff02007986 */ /* 0x0003e4000c101d10 */
.L_x_62:
[----:B------:R-:W-:Y:S05]  /*17730*/  BSYNC B0 ;  /* 0x0000000000007941 */ /* 0x000fea0003800000 */
.L_x_61:
[----:B------:R-:W-:-:S04]  /*17740*/  LOP3.LUT P6, RZ, R232, 0x7, RZ, 0xc0, !PT ;  /* 0x00000007e8ff7812 */ /* 0x000fc800078cc0ff */
[----:B------:R-:W-:Y:S02]  /*17750*/  ISETP.GE.OR P2, PT, R4, UR15, P6 ;  /* 0x0000000f04007c0c */ /* 0x000fe4000b746670 */
[----:B------:R-:W-:Y:S02]  /*17760*/  ISETP.GE.OR P1, PT, R19, UR15, P6 ;  /* 0x0000000f13007c0c */ /* 0x000fe4000b726670 */
[----:B------:R-:W-:Y:S02]  /*17770*/  ISETP.GE.OR P5, PT, R18, UR15, P6 ;  /* 0x0000000f12007c0c */ /* 0x000fe4000b7a6670 */
[----:B------:R-:W-:Y:S02]  /*17780*/  ISETP.GE.OR P4, PT, R17, UR15, P6 ;  /* 0x0000000f11007c0c */ /* 0x000fe4000b786670 */
[----:B------:R-:W-:-:S05]  /*17790*/  ISETP.GE.OR P3, PT, R16, UR15, P6 ;  /* 0x0000000f10007c0c */ /* 0x000fca000b766670 */
[----:B------:R-:W-:Y:S02]  /*177a0*/  @!P2 IMAD R4, R4, UR20, RZ ;  /* 0x000000140404ac24 */ /* 0x000fe4000f8e02ff */
[----:B------:R-:W-:Y:S02]  /*177b0*/  @!P1 IMAD R0, R19, UR20, RZ ;  /* 0x0000001413009c24 */ /* 0x000fe4000f8e02ff */
[----:B------:R-:W-:Y:S01]  /*177c0*/  @!P2 IMAD.MOV.U32 R5, RZ, RZ, 0x7f800000 ;  /* 0x7f800000ff05a424 */ /* 0x000fe200078e00ff */
[----:B-1----:R-:W-:Y:S01]  /*177d0*/  @!P2 IADD3 R3, P0, R4, UR12, RZ ;  /* 0x0000000c0403ac10 */ /* 0x002fe2000ff1e0ff */
[----:B------:R-:W-:Y:S02]  /*177e0*/  @!P5 IMAD R6, R18, UR20, RZ ;  /* 0x000000141206dc24 */ /* 0x000fe4000f8e02ff */
[----:B------:R-:W-:Y:S01]  /*177f0*/  @!P5 IMAD.MOV.U32 R12, RZ, RZ, 0x7f800000 ;  /* 0x7f800000ff0cd424 */ /* 0x000fe200078e00ff */
[----:B------:R-:W-:Y:S02]  /*17800*/  @!P2 LEA.HI.X.SX32 R4, R4, UR6, 0x1, P0 ;  /* 0x000000060404ac11 */ /* 0x000fe400080f0eff */
[----:B------:R-:W-:-:S04]  /*17810*/  @!P2 LEA R2, P0, R3, c[0x0][0x200], 0x2 ;  /* 0x000080000302aa11 */ /* 0x000fc800078010ff */
[----:B------:R-:W-:Y:S02]  /*17820*/  @!P2 LEA.HI.X R3, R3, c[0x0][0x204], R4, 0x2, P0 ;  /* 0x000081000303aa11 */ /* 0x000fe400000f1404 */
[----:B------:R-:W-:-:S03]  /*17830*/  @!P1 IADD3 R4, P0, R0, UR12, RZ ;  /* 0x0000000c00049c10 */ /* 0x000fc6000ff1e0ff */
[----:B------:R1:W-:Y:S02]  /*17840*/  @!P2 STG.E [R2.64], R5 ;  /* 0x000000050200a986 */ /* 0x0003e4000c101910 */
[----:B-1----:R-:W-:Y:S01]  /*17850*/  @!P1 LEA.HI.X.SX32 R3, R0, UR6, 0x1, P0 ;  /* 0x0000000600039c11 */ /* 0x002fe200080f0eff */
[----:B------:R-:W-:Y:S01]  /*17860*/  @!P4 IMAD R5, R17, UR20, RZ ;  /* 0x000000141105cc24 */ /* 0x000fe2000f8e02ff */
[----:B------:R-:W-:Y:S02]  /*17870*/  @!P1 LEA R2, P2, R4, c[0x0][0x200], 0x2 ;  /* 0x0000800004029a11 */ /* 0x000fe400078410ff */
[----:B------:R-:W-:Y:S02]  /*17880*/  @!P5 IADD3 R0, P0, R6, UR12, RZ ;  /* 0x0000000c0600dc10 */ /* 0x000fe4000ff1e0ff */
[----:B------:R-:W-:Y:S02]  /*17890*/  @!P1 LEA.HI.X R3, R4, c[0x0][0x204], R3, 0x2, P2 ;  /* 0x0000810004039a11 */ /* 0x000fe400010f1403 */
[----:B------:R-:W-:-:S02]  /*178a0*/  @!P5 LEA.HI.X.SX32 R6, R6, UR6, 0x1, P0 ;  /* 0x000000060606dc11 */ /* 0x000fc400080f0eff */
[C---:B------:R-:W-:Y:S02]  /*178b0*/  @!P5 LEA R10, P2, R0.reuse, c[0x0][0x200], 0x2 ;  /* 0x00008000000ada11 */ /* 0x040fe400078410ff */
[----:B------:R-:W-:Y:S02]  /*178c0*/  @!P4 IADD3 R4, P0, R5, UR12, RZ ;  /* 0x0000000c0504cc10 */ /* 0x000fe4000ff1e0ff */
[----:B------:R-:W-:Y:S01]  /*178d0*/  @!P5 LEA.HI.X R11, R0, c[0x0][0x204], R6, 0x2, P2 ;  /* 0x00008100000bda11 */ /* 0x000fe200010f1406 */
[----:B------:R-:W-:Y:S01]  /*178e0*/  @!P1 IMAD.MOV.U32 R6, RZ, RZ, 0x7f800000 ;  /* 0x7f800000ff069424 */ /* 0x000fe200078e00ff */
[----:B------:R-:W-:Y:S02]  /*178f0*/  ISETP.GE.OR P2, PT, R15, UR15, P6 ;  /* 0x0000000f0f007c0c */ /* 0x000fe4000b746670 */
[----:B------:R-:W-:Y:S01]  /*17900*/  @!P4 LEA.HI.X.SX32 R0, R5, UR6, 0x1, P0 ;  /* 0x000000060500cc11 */ /* 0x000fe200080f0eff */
[----:B------:R-:W-:Y:S01]  /*17910*/  @!P3 IMAD R5, R16, UR20, RZ ;  /* 0x000000141005bc24 */ /* 0x000fe2000f8e02ff */
[----:B------:R-:W-:Y:S01]  /*17920*/  @!P4 LEA R8, P0, R4, c[0x0][0x200], 0x2 ;  /* 0x000080000408ca11 */ /* 0x000fe200078010ff */
[----:B------:R1:W-:Y:S01]  /*17930*/  @!P1 STG.E [R2.64], R6 ;  /* 0x0000000602009986 */ /* 0x0003e2000c101910 */
[----:B------:R-:W-:-:S02]  /*17940*/  ISETP.GE.OR P1, PT, R14, UR15, P6 ;  /* 0x0000000f0e007c0c */ /* 0x000fc4000b726670 */
[----:B------:R-:W-:Y:S01]  /*17950*/  @!P4 LEA.HI.X R9, R4, c[0x0][0x204], R0, 0x2, P0 ;  /* 0x000081000409ca11 */ /* 0x000fe200000f1400 */
[----:B------:R2:W-:Y:S01]  /*17960*/  @!P5 STG.E [R10.64], R12 ;  /* 0x0000000c0a00d986 */ /* 0x0005e2000c101910 */
[----:B------:R-:W-:Y:S02]  /*17970*/  @!P3 IADD3 R0, P0, R5, UR12, RZ ;  /* 0x0000000c0500bc10 */ /* 0x000fe4000ff1e0ff */
[----:B------:R-:W-:Y:S02]  /*17980*/  ISETP.GE.OR P6, PT, R13, UR15, P6 ;  /* 0x0000000f0d007c0c */ /* 0x000fe4000b7c6670 */
[----:B-1----:R-:W-:Y:S01]  /*17990*/  @!P3 LEA.HI.X.SX32 R3, R5, UR6, 0x1, P0 ;  /* 0x000000060503bc11 */ /* 0x002fe200080f0eff */
[----:B------:R-:W-:Y:S01]  /*179a0*/  @!P2 IMAD R2, R15, UR20, RZ ;  /* 0x000000140f02ac24 */ /* 0x000fe2000f8e02ff */
[----:B------:R-:W-:Y:S01]  /*179b0*/  @!P3 LEA R6, P0, R0, c[0x0][0x200], 0x2 ;  /* 0x000080000006ba11 */ /* 0x000fe200078010ff */
[----:B--2---:R-:W-:-:S03]  /*179c0*/  @!P3 IMAD.MOV.U32 R10, RZ, RZ, 0x7f800000 ;  /* 0x7f800000ff0ab424 */ /* 0x004fc600078e00ff */
[----:B------:R-:W-:Y:S01]  /*179d0*/  @!P3 LEA.HI.X R7, R0, c[0x0][0x204], R3, 0x2, P0 ;  /* 0x000081000007ba11 */ /* 0x000fe200000f1403 */
[----:B------:R-:W-:Y:S01]  /*179e0*/  @!P1 IMAD R3, R14, UR20, RZ ;  /* 0x000000140e039c24 */ /* 0x000fe2000f8e02ff */
[----:B------:R-:W-:-:S04]  /*179f0*/  @!P2 IADD3 R0, P0, R2, UR12, RZ ;  /* 0x0000000c0200ac10 */ /* 0x000fc8000ff1e0ff */
[----:B------:R-:W-:Y:S02]  /*17a00*/  @!P2 LEA.HI.X.SX32 R2, R2, UR6, 0x1, P0 ;  /* 0x000000060202ac11 */ /* 0x000fe400080f0eff */
[----:B------:R-:W-:-:S04]  /*17a10*/  @!P2 LEA R4, P0, R0, c[0x0][0x200], 0x2 ;  /* 0x000080000004aa11 */ /* 0x000fc800078010ff */
[----:B------:R-:W-:Y:S02]  /*17a20*/  @!P2 LEA.HI.X R5, R0, c[0x0][0x204], R2, 0x2, P0 ;  /* 0x000081000005aa11 */ /* 0x000fe400000f1402 */
[----:B------:R-:W-:-:S04]  /*17a30*/  @!P1 IADD3 R0, P0, R3, UR12, RZ ;  /* 0x0000000c03009c10 */ /* 0x000fc8000ff1e0ff */
[----:B------:R-:W-:Y:S02]  /*17a40*/  @!P1 LEA.HI.X.SX32 R3, R3, UR6, 0x1, P0 ;  /* 0x0000000603039c11 */ /* 0x000fe400080f0eff */
[----:B------:R-:W-:-:S04]  /*17a50*/  @!P1 LEA R2, P0, R0, c[0x0][0x200], 0x2 ;  /* 0x0000800000029a11 */ /* 0x000fc800078010ff */
[----:B------:R-:W-:Y:S01]  /*17a60*/  @!P1 LEA.HI.X R3, R0, c[0x0][0x204], R3, 0x2, P0 ;  /* 0x0000810000039a11 */ /* 0x000fe200000f1403 */
[----:B------:R-:W-:-:S05]  /*17a70*/  @!P4 IMAD.MOV.U32 R0, RZ, RZ, 0x7f800000 ;  /* 0x7f800000ff00c424 */ /* 0x000fca00078e00ff */
[----:B------:R1:W-:Y:S04]  /*17a80*/  @!P4 STG.E [R8.64], R0 ;  /* 0x000000000800c986 */ /* 0x0003e8000c101910 */
[----:B------:R2:W-:Y:S01]  /*17a90*/  @!P3 STG.E [R6.64], R10 ;  /* 0x0000000a0600b986 */ /* 0x0005e2000c101910 */
[----:B-1----:R-:W-:Y:S02]  /*17aa0*/  @!P2 IMAD.MOV.U32 R8, RZ, RZ, 0x7f800000 ;  /* 0x7f800000ff08a424 */ /* 0x002fe400078e00ff */
[----:B------:R-:W-:-:S03]  /*17ab0*/  @!P1 IMAD.MOV.U32 R0, RZ, RZ, 0x7f800000 ;  /* 0x7f800000ff009424 */ /* 0x000fc600078e00ff */
[----:B------:R2:W-:Y:S04]  /*17ac0*/  @!P2 STG.E [R4.64], R8 ;  /* 0x000000080400a986 */ /* 0x0005e8000c101910 */
[----:B------:R2:W-:Y:S01]  /*17ad0*/  @!P1 STG.E [R2.64], R0 ;  /* 0x0000000002009986 */ /* 0x0005e2000c101910 */
[----:B------:R-:W-:Y:S05]  /*17ae0*/  @P6 EXIT ;  /* 0x000000000000694d */ /* 0x000fea0003800000 */
[----:B--2---:R-:W-:-:S05]  /*17af0*/  IMAD R0, R13, UR20, RZ ;  /* 0x000000140d007c24 */ /* 0x004fca000f8e02ff */
[----:B------:R-:W-:-:S04]  /*17b00*/  IADD3 R3, P0, R0, UR12, RZ ;  /* 0x0000000c00037c10 */ /* 0x000fc8000ff1e0ff */
[----:B------:R-:W-:Y:S02]  /*17b10*/  LEA.HI.X.SX32 R0, R0, UR6, 0x1, P0 ;  /* 0x0000000600007c11 */ /* 0x000fe400080f0eff */
[----:B------:R-:W-:-:S04]  /*17b20*/  LEA R2, P0, R3, c[0x0][0x200], 0x2 ;  /* 0x0000800003027a11 */ /* 0x000fc800078010ff */
[----:B------:R-:W-:Y:S01]  /*17b30*/  LEA.HI.X R3, R3, c[0x0][0x204], R0, 0x2, P0 ;  /* 0x0000810003037a11 */ /* 0x000fe200000f1400 */
[----:B------:R-:W-:-:S05]  /*17b40*/  IMAD.MOV.U32 R0, RZ, RZ, 0x7f800000 ;  /* 0x7f800000ff007424 */ /* 0x000fca00078e00ff */
[----:B------:R-:W-:Y:S01]  /*17b50*/  STG.E [R2.64], R0 ;  /* 0x0000000002007986 */ /* 0x000fe2000c101910 */
[----:B------:R-:W-:Y:S05]  /*17b60*/  EXIT ;  /* 0x000000000000794d */ /* 0x000fea0003800000 */
.L_x_63:
        /* <DEDUP_REMOVED lines=9> */
.L_x_1132:


//--------------------- .text._ZN5flash16flash_fwd_kernelI23Flash_fwd_kernel_traitsILi64ELi128ELi128ELi4ELb0ELb0EN7cutlass10bfloat16_tE19Flash_kernel_traitsILi64ELi128ELi128ELi4ES3_EELb0ELb1ELb0ELb0ELb0ELb1ELb1ELb0EEEvNS_16Flash_fwd_paramsE --------------------------
	.section	.text._ZN5flash16flash_fwd_kernelI23Flash_fwd_kernel_traitsILi64ELi128ELi128ELi4ELb0ELb0EN7cutlass10bfloat16_tE19Flash_kernel_traitsILi64ELi128ELi128ELi4ES3_EELb0ELb1ELb0ELb0ELb0ELb1ELb1ELb0EEEvNS_16Flash_fwd_paramsE,"ax",@progbits
	.sectioninfo	@"SHI_REGISTERS=255"
	.align	128
        .global         _ZN5flash16flash_fwd_kernelI23Flash_fwd_kernel_traitsILi64ELi128ELi128ELi4ELb0ELb0EN7cutlass10bfloat16_tE19Flash_kernel_traitsILi64ELi128ELi128ELi4ES3_EELb0ELb1ELb0ELb0ELb0ELb1ELb1ELb0EEEvNS_16Flash_fwd_paramsE
        .type           _ZN5flash16flash_fwd_kernelI23Flash_fwd_kernel_traitsILi64ELi128ELi128ELi4ELb0ELb0EN7cutlass10bfloat16_tE19Flash_kernel_traitsILi64ELi128ELi128ELi4ES3_EELb0ELb1ELb0ELb0ELb0ELb1ELb1ELb0EEEvNS_16Flash_fwd_paramsE,@function
        .size           _ZN5flash16flash_fwd_kernelI23Flash_fwd_kernel_traitsILi64ELi128ELi128ELi4ELb0ELb0EN7cutlass10bfloat16_tE19Flash_kernel_traitsILi64ELi128ELi128ELi4ES3_EELb0ELb1ELb0ELb0ELb0ELb1ELb1ELb0EEEvNS_16Flash_fwd_paramsE,(.L_x_1133 - _ZN5flash16flash_fwd_kernelI23Flash_fwd_kernel_traitsILi64ELi128ELi128ELi4ELb0ELb0EN7cutlass10bfloat16_tE19Flash_kernel_traitsILi64ELi128ELi128ELi4ES3_EELb0ELb1ELb0ELb0ELb0ELb1ELb1ELb0EEEvNS_16Flash_fwd_paramsE)
        .other          _ZN5flash16flash_fwd_kernelI23Flash_fwd_kernel_traitsILi64ELi128ELi128ELi4ELb0ELb0EN7cutlass10bfloat16_tE19Flash_kernel_traitsILi64ELi128ELi128ELi4ES3_EELb0ELb1ELb0ELb0ELb0ELb1ELb1ELb0EEEvNS_16Flash_fwd_paramsE,@"STO_CUDA_ENTRY STV_DEFAULT"
_ZN5flash16flash_fwd_kernelI23Flash_fwd_kernel_traitsILi64ELi128ELi128ELi4ELb0ELb0EN7cutlass10bfloat16_tE19Flash_kernel_traitsILi64ELi128ELi128ELi4ES3_EELb0ELb1ELb0ELb0ELb0ELb1ELb1ELb0EEEvNS_16Flash_fwd_paramsE:
.text._ZN5flash16flash_fwd_kernelI23Flash_fwd_kernel_traitsILi64ELi128ELi128ELi4ELb0ELb0EN7cutlass10bfloat16_tE19Flash_kernel_traitsILi64ELi128ELi128ELi4ES3_EELb0ELb1ELb0ELb0ELb0ELb1ELb1ELb0EEEvNS_16Flash_fwd_paramsE:
        /* <DEDUP_REMOVED lines=56> */
.L_x_64:
[----:B------:R-:W-:Y:S02]  /*0380*/  ULDC UR6, c[0x0][0x218] ;  /* 0x0000860000067ab9 */ /* 0x000fe40000000800 */
.L_x_65:
        /* <DEDUP_REMOVED lines=70> */
.L_x_67:
        /* <DEDUP_REMOVED lines=46> */
.L_x_68:
        /* <DEDUP_REMOVED lines=9> */
[----:B------:R-:W-:Y:S01]  /*0b60*/  IMAD.MOV.U32 R244, RZ, RZ, c[0x0][0x19c] ;  /* 0x00006700fff47624 */ /* 0x000fe200078e00ff */
        /* <DEDUP_REMOVED lines=12> */
[----:B------:R-:W-:Y:S01]  /*0c30*/  IADD3 R36, R10, 0x20, RZ ;  /* 0x000000200a247810 */ /* 0x000fe20007ffe0ff */
[----:B------:R-:W-:Y:S01]  /*0c40*/  UISETP.GE.AND UP0, UPT, UR8, 0x2, UPT ;  /* 0x000000020800788c */ /* 0x000fe2000bf06270 */
[----:B------:R-:W-:Y:S01]  /*0c50*/  SHF.R.U32.HI R2, RZ, 0x3, R0 ;  /* 0x00000003ff027819 */ /* 0x000fe20000011600 */
[----:B-1----:R-:W-:Y:S01]  /*0c60*/  IMAD.WIDE R38, R3, 0x80, R10 ;  /* 0x0000008003267825 */ /* 0x002fe200078e020a */
[----:B------:R-:W-:-:S02]  /*0c70*/  LOP3.LUT R0, R0, 0x38, R22, 0xf8, !PT ;  /* 0x0000003800007812 */ /* 0x000fc400078ef816 */
[----:B------:R-:W-:Y:S02]  /*0c80*/  IADD3 R35, R10, 0x30, RZ ;  /* 0x000000300a237810 */ /* 0x000fe40007ffe0ff */
[----:B------:R-:W-:Y:S01]  /*0c90*/  LOP3.LUT R4, R0, R2, RZ, 0x3c, !PT ;  /* 0x0000000200047212 */ /* 0x000fe200078e3cff */
[----:B------:R-:W-:Y:S01]  /*0ca0*/  STL.64 [R1+0x80], R38 ;  /* 0x0000802601007387 */ /* 0x000fe20000100a00 */
[----:B------:R-:W-:Y:S02]  /*0cb0*/  SHF.R.S32.HI R23, RZ, 0x1f, R22 ;  /* 0x0000001fff177819 */ /* 0x000fe40000011416 */
[----:B------:R-:W-:Y:S02]  /*0cc0*/  IADD3 R2, P0, R22, UR6, RZ ;  /* 0x0000000616027c10 */ /* 0x000fe4000ff1e0ff */
[----:B------:R-:W-:Y:S01]  /*0cd0*/  ISETP.GE.AND P5, PT, R36, UR10, PT ;  /* 0x0000000a24007c0c */ /* 0x000fe2000bfa6270 */
[----:B------:R1:W-:Y:S01]  /*0ce0*/  STL.64 [R1+0xa0], R22 ;  /* 0x0000a01601007387 */ /* 0x0003e20000100a00 */
[----:B------:R-:W-:-:S02]  /*0cf0*/  ISETP.GE.AND P4, PT, R35, UR10, PT ;  /* 0x0000000a23007c0c */ /* 0x000fc4000bf86270 */
        /* <DEDUP_REMOVED lines=23> */
[----:B------:R-:W-:-:S02]  /*0e70*/  @!P1 IMAD R4, R38, c[0x0][0x194], R4 ;  /* 0x0000650026049a24 */ /* 0x000fc400078e0204 */
[----:B------:R-:W-:Y:S01]  /*0e80*/  @!P1 IMAD.WIDE.U32 R8, R38, c[0x0][0x190], R2 ;  /* 0x0000640026089a25 */ /* 0x000fe200078e0002 */
[----:B------:R-:W-:Y:S03]  /*0e90*/  STL [R1+0x98], R33 ;  /* 0x0000982101007387 */ /* 0x000fe60000100800 */
[----:B------:R-:W-:Y:S01]  /*0ea0*/  @!P5 IMAD R5, R5, c[0x0][0x190], RZ ;  /* 0x000064000505da24 */ /* 0x000fe200078e02ff */
[----:B------:R-:W-:Y:S01]  /*0eb0*/  @!P1 LEA R14, P0, R8, c[0x0][0x160], 0x1 ;  /* 0x00005800080e9a11 */ /* 0x000fe200078008ff */
[----:B------:R-:W-:Y:S01]  /*0ec0*/  @!P4 IMAD R16, R0, c[0x0][0x190], RZ ;  /* 0x000064000010ca24 */ /* 0x000fe200078e02ff */
[----:B------:R-:W-:Y:S01]  /*0ed0*/  STL [R1+0xb8], R32 ;  /* 0x0000b82001007387 */ /* 0x000fe20000100800 */
[----:B------:R-:W-:Y:S02]  /*0ee0*/  @!P1 IMAD.IADD R0, R9, 0x1, R4 ;  /* 0x0000000109009824 */ /* 0x000fe400078e0204 */
[----:B------:R-:W-:Y:S01]  /*0ef0*/  @!P2 IMAD.WIDE.U32 R12, R12, c[0x0][0x190], R2 ;  /* 0x000064000c0caa25 */ /* 0x000fe200078e0002 */
[----:B------:R-:W-:Y:S03]  /*0f00*/  STL [R1+0xc0], R31 ;  /* 0x0000c01f01007387 */ /* 0x000fe60000100800 */
[----:B------:R-:W-:-:S02]  /*0f10*/  @!P5 IMAD R18, R6, c[0x0][0x194], R5 ;  /* 0x000065000612da24 */ /* 0x000fc400078e0205 */
[C---:B------:R-:W-:Y:S02]  /*0f20*/  @!P4 IMAD R16, R15.reuse, c[0x0][0x194], R16 ;  /* 0x000065000f10ca24 */ /* 0x040fe400078e0210 */
[----:B------:R-:W-:Y:S01]  /*0f30*/  @!P4 IMAD.WIDE.U32 R4, R15, c[0x0][0x190], R2 ;  /* 0x000064000f04ca25 */ /* 0x000fe200078e0002 */
[----:B------:R-:W-:Y:S02]  /*0f40*/  @!P1 LEA.HI.X R15, R8, c[0x0][0x164], R0, 0x1, P0 ;  /* 0x00005900080f9a11 */ /* 0x000fe400000f0c00 */
[----:B------:R-:W-:Y:S01]  /*0f50*/  @!P2 LEA R8, P0, R12, c[0x0][0x160], 0x1 ;  /* 0x000058000c08aa11 */ /* 0x000fe200078008ff */
[----:B------:R-:W-:Y:S01]  /*0f60*/  @!P2 IMAD.IADD R0, R13, 0x1, R17 ;  /* 0x000000010d00a824 */ /* 0x000fe200078e0211 */
[----:B------:R-:W-:Y:S01]  /*0f70*/  @!P4 LEA R20, P6, R4, c[0x0][0x160], 0x1 ;  /* 0x000058000414ca11 */ /* 0x000fe200078c08ff */
[----:B------:R-:W-:Y:S02]  /*0f80*/  IMAD.SHL.U32 R231, R231, 0x2, RZ ;  /* 0x00000002e7e77824 */ /* 0x000fe400078e00ff */
[----:B------:R-:W-:Y:S01]  /*0f90*/  @!P5 IMAD.WIDE.U32 R6, R6, c[0x0][0x190], R2 ;  /* 0x000064000606da25 */ /* 0x000fe200078e0002 */
[----:B------:R-:W-:-:S02]  /*0fa0*/  @!P2 LEA.HI.X R9, R12, c[0x0][0x164], R0, 0x1, P0 ;  /* 0x000059000c09aa11 */ /* 0x000fc400000f0c00 */
        /* <DEDUP_REMOVED lines=10> */
[----:B------:R-:W-:Y:S02]  /*1050*/  @!P5 LEA.HI.X R25, R6, c[0x0][0x164], R7, 0x1, P3 ;  /* 0x000059000619da11 */ /* 0x000fe400018f0c07 */
[----:B------:R-:W-:-:S02]  /*1060*/  @!P4 LEA.HI.X R21, R4, c[0x0][0x164], R0, 0x1, P6 ;  /* 0x000059000415ca11 */ /* 0x000fc400030f0c00 */
        /* <DEDUP_REMOVED lines=34> */
[----:B----4-:R-:W-:Y:S01]  /*1290*/  IMAD.MOV.U32 R24, RZ, RZ, c[0x0][0x1a4] ;  /* 0x00006900ff187624 */ /* 0x010fe200078e00ff */
        /* <DEDUP_REMOVED lines=17> */
[C---:B------:R-:W-:Y:S01]  /*13b0*/  IMAD.WIDE.U32 R8, R26.reuse, c[0x0][0x1b0], R4 ;  /* 0x00006c001a087a25 */ /* 0x040fe200078e0004 */
        /* <DEDUP_REMOVED lines=14> */
[----:B------:R1:W-:Y:S01]  /*14a0*/  STL.64 [R1+0x90], R8 ;  /* 0x0000900801007387 */ /* 0x0003e20000100a00 */
[----:B------:R-:W-:Y:S01]  /*14b0*/  IMAD.WIDE.U32 R2, R2, UR21, R246 ;  /* 0x0000001502027c25 */ /* 0x000fe2000f8e00f6 */
[----:B------:R-:W-:-:S02]  /*14c0*/  ISETP.GE.AND P3, PT, R32, UR7, PT ;  /* 0x0000000720007c0c */ /* 0x000fc4000bf66270 */
[----:B------:R-:W-:Y:S01]  /*14d0*/  ISETP.GE.AND P2, PT, R31, UR7, PT ;  /* 0x000000071f007c0c */ /* 0x000fe2000bf46270 */
[----:B------:R-:W-:Y:S01]  /*14e0*/  IMAD.U32 R4, RZ, RZ, UR6 ;  /* 0x00000006ff047e24 */ /* 0x000fe2000f8e00ff */
[----:B------:R-:W-:Y:S01]  /*14f0*/  @!P0 LEA R0, P4, R0, R2, 0x4 ;  /* 0x0000000200008211 */ /* 0x000fe200078820ff */
[----:B------:R-:W-:Y:S01]  /*1500*/  IMAD.U32 R5, RZ, RZ, UR6 ;  /* 0x00000006ff057e24 */ /* 0x000fe2000f8e00ff */
[----:B------:R-:W-:Y:S01]  /*1510*/  IADD3 R3, R3, UR4, RZ ;  /* 0x0000000403037c10 */ /* 0x000fe2000fffe0ff */
[----:B------:R-:W-:Y:S01]  /*1520*/  UIMAD.WIDE.U32 UR4, UR6, 0x20, URZ ;  /* 0x00000020060478a5 */ /* 0x000fe2000f8e003f */
[----:B----4-:R-:W-:Y:S01]  /*1530*/  IMAD.U32 R18, RZ, RZ, UR6 ;  /* 0x00000006ff127e24 */ /* 0x010fe2000f8e00ff */
[----:B------:R-:W-:Y:S01]  /*1540*/  STL.64 [R1+0x88], R246 ;  /* 0x000088f601007387 */ /* 0x000fe20000100a00 */
[----:B------:R-:W-:Y:S01]  /*1550*/  @!P0 LEA.HI.X R4, R4, R3, R244, 0x4, P4 ;  /* 0x0000000304048211 */ /* 0x000fe200020f24f4 */
[----:B------:R-:W-:Y:S01]  /*1560*/  IMAD.U32 R11, RZ, RZ, UR6 ;  /* 0x00000006ff0b7e24 */ /* 0x000fe2000f8e00ff */
[----:B------:R-:W-:Y:S01]  /*1570*/  @!P0 LEA R6, P4, R0, c[0x0][0x168], 0x1 ;  /* 0x00005a0000068a11 */ /* 0x000fe200078808ff */
[----:B------:R-:W-:-:S03]  /*1580*/  IMAD.WIDE.U32 R22, R26, c[0x0][0x1b8], R22 ;  /* 0x00006e001a167a25 */ /* 0x000fc600078e0016 */
[----:B------:R-:W-:Y:S01]  /*1590*/  @!P0 LEA.HI.X R7, R0, c[0x0][0x16c], R4, 0x1, P4 ;  /* 0x00005b0000078a11 */ /* 0x000fe200020f0c04 */
[----:B------:R-:W-:Y:S01]  /*15a0*/  IMAD.SHL.U32 R4, R244, 0x20, RZ ;  /* 0x00000020f4047824 */ /* 0x000fe200078e00ff */
[----:B------:R-:W-:Y:S01]  /*15b0*/  @!P1 IADD3 R0, P4, R2, UR4, RZ ;  /* 0x0000000402009c10 */ /* 0x000fe2000ff9e0ff */
[----:B-----5:R-:W-:Y:S01]  /*15c0*/  IMAD.MOV.U32 R20, RZ, RZ, R22 ;  /* 0x000000ffff147224 */ /* 0x020fe200078e0016 */
[----:B------:R4:W-:Y:S02]  /*15d0*/  STL.64 [R1+0xb0], R22 ;  /* 0x0000b01601007387 */ /* 0x0009e40000100a00 */
[----:B------:R-:W-:Y:S01]  /*15e0*/  @!P1 IADD3.X R4, R3, UR5, R4, P4, !PT ;  /* 0x0000000503049c10 */ /* 0x000fe2000a7fe404 */
[----:B------:R-:W-:Y:S01]  /*15f0*/  ULDC.64 UR4, c[0x0][0x1a0] ;  /* 0x0000680000047ab9 */ /* 0x000fe20000000a00 */
[----:B---3--:R-:W-:Y:S01]  /*1600*/  @!P1 LEA R12, P4, R0, c[0x0][0x168], 0x1 ;  /* 0x00005a00000c9a11 */ /* 0x008fe200078808ff */
[----:B------:R-:W-:Y:S01]  /*1610*/  USHF.L.U64.HI UR11, UR4, UR11, UR5 ;  /* 0x0000000b040b7299 */ /* 0x000fe20008010205 */
[----:B-1----:R-:W-:Y:S01]  /*1620*/  @!P5 LEA R8, P6, R2, c[0x0][0x168], 0x1 ;  /* 0x00005a000208da11 */ /* 0x002fe200078c08ff */
[----:B------:R-:W-:Y:S01]  /*1630*/  USHF.L.U32 UR14, UR4, 0x7, URZ ;  /* 0x00000007040e7899 */ /* 0x000fe2000800063f */
[----:B------:R-:W-:Y:S01]  /*1640*/  @!P1 LEA.HI.X R13, R0, c[0x0][0x16c], R4, 0x1, P4 ;  /* 0x00005b00000d9a11 */ /* 0x000fe200020f0c04 */
[----:B------:R-:W-:Y:S01]  /*1650*/  UIMAD UR5, UR11, UR18, URZ ;  /* 0x000000120b0572a4 */ /* 0x000fe2000f8e023f */
[----:B------:R-:W-:Y:S01]  /*1660*/  @!P5 LEA.HI.X R9, R2, c[0x0][0x16c], R3, 0x1, P6 ;  /* 0x00005b000209da11 */ /* 0x000fe200030f0c03 */
[----:B------:R-:W-:Y:S01]  /*1670*/  UIMAD.WIDE.U32 UR22, UR4, 0x20, URZ ;  /* 0x00000020041678a5 */ /* 0x000fe2000f8e003f */
[----:B------:R-:W-:Y:S01]  /*1680*/  ISETP.GE.AND P6, PT, R35, UR7, PT ;  /* 0x0000000723007c0c */ /* 0x000fe2000bfc6270 */
[----:B------:R-:W-:Y:S01]  /*1690*/  UIMAD UR5, UR19, UR14, UR5 ;  /* 0x0000000e130572a4 */ /* 0x000fe2000f8e0205 */
[----:B------:R-:W-:Y:S01]  /*16a0*/  ISETP.GE.AND P4, PT, R33, UR7, PT ;  /* 0x0000000721007c0c */ /* 0x000fe2000bf86270 */
        /* <DEDUP_REMOVED lines=24> */
[----:B-----5:R-:W-:Y:S01]  /*1830*/  @!P4 LEA R12, P0, R4, c[0x0][0x168], 0x1 ;  /* 0x00005a00040cca11 */ /* 0x020fe200078008ff */
        /* <DEDUP_REMOVED lines=10> */
[----:B------:R-:W-:Y:S02]  /*18e0*/  @!P3 LEA.HI.X R9, R2, c[0x0][0x16c], R3, 0x1, P1 ;  /* 0x00005b000209ba11 */ /* 0x000fe400008f0c03 */
[----:B------:R-:W-:Y:S01]  /*18f0*/  @!P2 LEA R2, P1, R6, c[0x0][0x168], 0x1 ;  /* 0x00005a000602aa11 */ /* 0x000fe200078208ff */
[----:B------:R-:W-:Y:S01]  /*1900*/  @!P2 IMAD.IADD R3, R7, 0x1, R5 ;  /* 0x000000010703a824 */ /* 0x000fe200078e0205 */
[----:B------:R-:W-:Y:S01]  /*1910*/  @!P4 LEA.HI.X R13, R4, c[0x0][0x16c], R0, 0x1, P0 ;  /* 0x00005b00040dca11 */ /* 0x000fe200000f0c00 */
[----:B------:R-:W-:Y:S01]  /*1920*/  IMAD R0, R27, c[0x0][0x1b8], RZ ;  /* 0x00006e001b007a24 */ /* 0x000fe200078e02ff */
[----:B------:R-:W-:Y:S01]  /*1930*/  ISETP.GE.AND P0, PT, R29, UR7, PT ;  /* 0x000000071d007c0c */ /* 0x000fe2000bf06270 */
[----:B------:R-:W-:Y:S01]  /*1940*/  IMAD.U32 R5, RZ, RZ, UR4 ;  /* 0x00000004ff057e24 */ /* 0x000fe2000f8e00ff */
[----:B------:R-:W-:Y:S01]  /*1950*/  @!P2 LEA.HI.X R3, R6, c[0x0][0x16c], R3, 0x1, P1 ;  /* 0x00005b000603aa11 */ /* 0x000fe200008f0c03 */
[----:B------:R3:W-:Y:S01]  /*1960*/  @!P4 LDGSTS.E.BYPASS.LTC128B.128 [R231+0x6800], [R12.64] ;  /* 0x068000000ce7cfae */ /* 0x0007e2000b901d50 */
[----:B------:R-:W-:Y:S01]  /*1970*/  IMAD R0, R26, c[0x0][0x1bc], R0 ;  /* 0x00006f001a007a24 */ /* 0x000fe200078e0200 */
[----:B------:R-:W-:-:S02]  /*1980*/  ISETP.GE.AND P4, PT, R34, UR7, PT ;  /* 0x0000000722007c0c */ /* 0x000fc4000bf86270 */
[----:B------:R5:W-:Y:S01]  /*1990*/  @!P3 LDGSTS.E.BYPASS.LTC128B.128 [R231+0x7000], [R8.64] ;  /* 0x0700000008e7bfae */ /* 0x000be2000b901d50 */
[----:B------:R-:W-:Y:S01]  /*19a0*/  IMAD.IADD R21, R23, 0x1, R0 ;  /* 0x0000000117157824 */ /* 0x000fe200078e0200 */
[C---:B------:R-:W-:Y:S01]  /*19b0*/  ISETP.GE.AND P3, PT, R10.reuse, UR7, PT ;  /* 0x000000070a007c0c */ /* 0x040fe2000bf66270 */
[----:B------:R-:W-:Y:S01]  /*19c0*/  IMAD.U32 R0, RZ, RZ, UR4 ;  /* 0x00000004ff007e24 */ /* 0x000fe2000f8e00ff */
[----:B------:R1:W-:Y:S01]  /*19d0*/  @!P2 LDGSTS.E.BYPASS.LTC128B.128 [R231+0x7800], [R2.64] ;  /* 0x0780000002e7afae */ /* 0x0003e2000b901d50 */
[----:B------:R-:W-:-:S03]  /*19e0*/  IMAD.SHL.U32 R10, R10, 0x8, RZ ;  /* 0x000000080a0a7824 */ /* 0x000fc600078e00ff */
[----:B------:R-:W0:Y:S04]  /*19f0*/  LDGDEPBAR ;  /* 0x00000000000079af */ /* 0x000e280000000000 */
[----:B------:R2:W-:Y:S01]  /*1a00*/  STL.64 [R1+0xa8], R20 ;  /* 0x0000a81401007387 */ /* 0x0005e20000100a00 */
[----:B---3--:R-:W-:Y:S02]  /*1a10*/  IMAD.U32 R12, RZ, RZ, UR4 ;  /* 0x00000004ff0c7e24 */ /* 0x008fe4000f8e00ff */
        /* <DEDUP_REMOVED lines=14> */
[----:B----4-:R-:W-:Y:S01]  /*1b00*/  IMAD.IADD R22, R8, 0x1, -R7 ;  /* 0x0000000108167824 */ /* 0x010fe200078e0a07 */
[----:B------:R-:W-:Y:S02]  /*1b10*/  @!P6 IADD3 R4, P1, R2, UR22, RZ ;  /* 0x000000160204ec10 */ /* 0x000fe4000ff3e0ff */
[----:B------:R-:W-:Y:S01]  /*1b20*/  @!P0 LEA.HI.X R7, R0, c[0x0][0x174], R5, 0x1, P2 ;  /* 0x00005d0000078a11 */ /* 0x000fe200010f0c05 */
[----:B------:R-:W-:Y:S01]  /*1b30*/  IMAD.U32 R5, RZ, RZ, UR4 ;  /* 0x00000004ff057e24 */ /* 0x000fe2000f8e00ff */
[----:B------:R-:W-:Y:S02]  /*1b40*/  @!P6 IADD3.X R0, R3, UR23, R9, P1, !PT ;  /* 0x000000170300ec10 */ /* 0x000fe40008ffe409 */
[----:B------:R-:W-:-:S02]  /*1b50*/  @!P3 LEA R8, P2, R2, c[0x0][0x170], 0x1 ;  /* 0x00005c000208ba11 */ /* 0x000fc400078408ff */
[----:B------:R-:W-:Y:S01]  /*1b60*/  @!P6 LEA R18, P1, R4, c[0x0][0x170], 0x1 ;  /* 0x00005c000412ea11 */ /* 0x000fe200078208ff */
        /* <DEDUP_REMOVED lines=27> */
[----:B--2---:R-:W-:Y:S01]  /*1d20*/  LEA.HI R20, R9, R0, RZ, 0x3 ;  /* 0x0000000009147211 */ /* 0x004fe200078f18ff */
[----:B------:R-:W-:Y:S02]  /*1d30*/  @!P5 IMAD.IADD R5, R5, 0x1, R8 ;  /* 0x000000010505d824 */ /* 0x000fe400078e0208 */
[----:B------:R-:W-:Y:S01]  /*1d40*/  @!P1 IMAD.MOV.U32 R8, RZ, RZ, R2 ;  /* 0x000000ffff089224 */ /* 0x000fe200078e0002 */
[----:B---3--:R-:W-:Y:S01]  /*1d50*/  LOP3.LUT R6, R20, 0xfffffff8, RZ, 0xc0, !PT ;  /* 0xfffffff814067812 */ /* 0x008fe200078ec0ff */
        /* <DEDUP_REMOVED lines=59> */
[----:B------:R-:W-:Y:S01]  /*2110*/  LEA.HI R6, R30, R160, RZ, 0x5 ;  /* 0x000000a01e067211 */ /* 0x000fe200078f28ff */
[----:B------:R-:W-:Y:S01]  /*2120*/  @P1 STS.128 [R231+0xb800], RZ ;  /* 0x00b800ffe7001388 */ /* 0x000fe20000000c00 */
[----:B------:R-:W-:Y:S01]  /*2130*/  IMAD.MOV.U32 R0, RZ, RZ, 0x10 ;  /* 0x00000010ff007424 */ /* 0x000fe200078e00ff */
[----:B------:R-:W-:-:S02]  /*2140*/  IADD3 R3, R212, 0x4000, RZ ;  /* 0x00004000d4037810 */ /* 0x000fc40007ffe0ff */
[----:B------:R-:W-:Y:S01]  /*2150*/  SHF.R.S32.HI R141, RZ, 0x5, R6 ;  /* 0x00000005ff8d7819 */ /* 0x000fe20000011406 */
[----:B------:R-:W-:Y:S01]  /*2160*/  @!PT LDS RZ, [RZ] ;  /* 0x00000000fffff984 */ /* 0x000fe20000000800 */
[----:B------:R-:W-:Y:S01]  /*2170*/  @!PT LDS RZ, [RZ] ;  /* 0x00000000fffff984 */ /* 0x000fe20000000800 */
[----:B------:R-:W-:Y:S01]  /*2180*/  @!PT LDS RZ, [RZ] ;  /* 0x00000000fffff984 */ /* 0x000fe20000000800 */
[----:B------:R3:W-:Y:S01]  /*2190*/  @!P1 LDGSTS.E.BYPASS.LTC128B.128 [R231+0xb800], [R8.64] ;  /* 0x0b80000008e79fae */ /* 0x0007e2000b901d50 */
[----:B------:R-:W-:Y:S02]  /*21a0*/  LOP3.LUT R7, R2, 0xfffffe00, RZ, 0xc0, !PT ;  /* 0xfffffe0002077812 */ /* 0x000fe400078ec0ff */
[----:B------:R-:W-:Y:S01]  /*21b0*/  R2P PR, R21, 0x6 ;  /* 0x0000000615007804 */ /* 0x000fe20000000000 */
[----:B------:R-:W-:Y:S01]  /*21c0*/  LDSM.16.M88.4 R40, [R212+0x4000] ;  /* 0x00400000d428783b */ /* 0x000fe20000000200 */
[----:B------:R-:W-:Y:S01]  /*21d0*/  LOP3.LUT P0, RZ, R28, 0x2, RZ, 0xc0, !PT ;  /* 0x000000021cff7812 */ /* 0x000fe2000780c0ff */
[----:B------:R-:W-:Y:S01]  /*21e0*/  IMAD R2, R141, 0x400, R7 ;  /* 0x000004008d027824 */ /* 0x000fe200078e0207 */
[----:B------:R-:W-:Y:S01]  /*21f0*/  IADD3 R223, R212, 0x4040, RZ ;  /* 0x00004040d4df7810 */ /* 0x000fe20007ffe0ff */
[----:B------:R-:W-:Y:S02]  /*2200*/  LDSM.16.M88.4 R52, [R212+0x4800] ;  /* 0x00480000d434783b */ /* 0x000fe40000000200 */
[----:B------:R-:W-:-:S02]  /*2210*/  IMAD.IADD R2, R140, 0x1, R2 ;  /* 0x000000018c027824 */ /* 0x000fc400078e0202 */
[----:B------:R-:W-:Y:S02]  /*2220*/  LDSM.16.M88.4 R56, [R212+0x5000] ;  /* 0x00500000d438783b */ /* 0x000fe40000000200 */
[----:B------:R-:W-:Y:S01]  /*2230*/  IMAD.SHL.U32 R219, R2, 0x2, RZ ;  /* 0x0000000202db7824 */ /* 0x000fe200078e00ff */
[C---:B------:R-:W-:Y:S01]  /*2240*/  SEL R2, R0.reuse, 0xfffffff0, !P1 ;  /* 0xfffffff000027807 */ /* 0x040fe20004800000 */
[----:B--2---:R-:W-:Y:S01]  /*2250*/  IMAD.MOV.U32 R4, RZ, RZ, 0x20 ;  /* 0x00000020ff047424 */ /* 0x004fe200078e00ff */
[----:B------:R-:W-:Y:S01]  /*2260*/  SEL R0, R0, 0xfffffff0, !P0 ;  /* 0xfffffff000007807 */ /* 0x000fe20004000000 */
[----:B------:R-:W0:Y:S01]  /*2270*/  LDGDEPBAR ;  /* 0x00000000000079af */ /* 0x000e220000000000 */
[----:B------:R-:W-:Y:S01]  /*2280*/  LOP3.LUT P0, RZ, R28, 0x4, RZ, 0xc0, !PT ;  /* 0x000000041cff7812 */ /* 0x000fe2000780c0ff */
[----:B------:R-:W-:Y:S01]  /*2290*/  IMAD R222, R2, 0x2, R219 ;  /* 0x0000000202de7824 */ /* 0x000fe200078e02db */
[----:B------:R-:W-:Y:S01]  /*22a0*/  SEL R4, R4, 0xffffffe0, !P2 ;  /* 0xffffffe004047807 */ /* 0x000fe20005000000 */
[----:B----4-:R-:W2:Y:S01]  /*22b0*/  LDSM.16.M88.4 R16, [R219] ;  /* 0x00000000db10783b */ /* 0x010ea20000000200 */
[----:B------:R-:W-:-:S03]  /*22c0*/  IMAD R218, R0, 0x2, R212 ;  /* 0x0000000200da7824 */ /* 0x000fc600078e02d4 */
[----:B-1----:R-:W1:Y:S01]  /*22d0*/  LDSM.16.M88.4 R12, [R219+0x2000] ;  /* 0x00200000db0c783b */ /* 0x002e620000000200 */
[----:B------:R-:W-:-:S03]  /*22e0*/  IMAD R220, R4, 0x2, R219 ;  /* 0x0000000204dc7824 */ /* 0x000fc600078e02db */
[----:B------:R-:W-:Y:S01]  /*22f0*/  LDSM.16.M88.4 R36, [R222] ;  /* 0x00000000de24783b */ /* 0x000fe20000000200 */
[----:B------:R-:W-:Y:S01]  /*2300*/  IMAD R221, R2, 0x2, R220 ;  /* 0x0000000202dd7824 */ /* 0x000fe200078e02dc */
[----:B------:R-:W-:Y:S02]  /*2310*/  @P0 IADD3 R223, R3, -0x40, RZ ;  /* 0xffffffc003df0810 */ /* 0x000fe40007ffe0ff */
[----:B------:R-:W4:Y:S02]  /*2320*/  LDSM.16.M88.4 R44, [R218+0x4000] ;  /* 0x00400000da2c783b */ /* 0x000f240000000200 */
[C---:B------:R-:W-:Y:S01]  /*2330*/  IADD3 R230, R223.reuse, 0x800, RZ ;  /* 0x00000800dfe67810 */ /* 0x040fe20007ffe0ff */
[----:B------:R-:W-:Y:S01]  /*2340*/  IMAD R217, R0, 0x2, R223 ;  /* 0x0000000200d97824 */ /* 0x000fe200078e02df */
[----:B---3--:R-:W3:Y:S01]  /*2350*/  LDSM.16.M88.4 R8, [R222+0x2000] ;  /* 0x00200000de08783b */ /* 0x008ee20000000200 */
[C---:B------:R-:W-:Y:S02]  /*2360*/  IADD3 R229, R223.reuse, 0x1000, RZ ;  /* 0x00001000dfe57810 */ /* 0x040fe40007ffe0ff */
[C---:B------:R-:W-:Y:S01]  /*2370*/  IADD3 R228, R223.reuse, 0x1800, RZ ;  /* 0x00001800dfe47810 */ /* 0x040fe20007ffe0ff */
[----:B------:R-:W-:Y:S01]  /*2380*/  LDSM.16.M88.4 R64, [R223] ;  /* 0x00000000df40783b */ /* 0x000fe20000000200 */
[----:B------:R-:W-:-:S02]  /*2390*/  IADD3 R227, R223, 0x2000, RZ ;  /* 0x00002000dfe37810 */ /* 0x000fc40007ffe0ff */
[C---:B------:R-:W-:Y:S01]  /*23a0*/  IADD3 R226, R223.reuse, 0x2800, RZ ;  /* 0x00002800dfe27810 */ /* 0x040fe20007ffe0ff */
[----:B------:R-:W5:Y:S01]  /*23b0*/  LDSM.16.M88.4 R32, [R220] ;  /* 0x00000000dc20783b */ /* 0x000f620000000200 */
[C---:B------:R-:W-:Y:S02]  /*23c0*/  IADD3 R225, R223.reuse, 0x3000, RZ ;  /* 0x00003000dfe17810 */ /* 0x040fe40007ffe0ff */
[----:B------:R-:W-:Y:S01]  /*23d0*/  IADD3 R224, R223, 0x3800, RZ ;  /* 0x00003800dfe07810 */ /* 0x000fe20007ffe0ff */
[----:B------:R-:W3:Y:S04]  /*23e0*/  LDSM.16.M88.4 R28, [R220+0x2000] ;  /* 0x00200000dc1c783b */ /* 0x000ee80000000200 */
[----:B------:R-:W-:Y:S04]  /*23f0*/  LDSM.16.M88.4 R68, [R217] ;  /* 0x00000000d944783b */ /* 0x000fe80000000200 */
[----:B------:R-:W-:Y:S01]  /*2400*/  LDSM.16.M88.4 R60, [R218+0x5000] ;  /* 0x00500000da3c783b */ /* 0x000fe20000000200 */
[-C--:B--2---:R-:W-:Y:S03]  /*2410*/  HMMA.16816.F32.BF16 R24, R16, R40.reuse, RZ ;  /* 0x000000281018723c */ /* 0x084fe600000418ff */
[----:B------:R-:W-:Y:S05]  /*2420*/  LDSM.16.M88.4 R48, [R218+0x4800] ;  /* 0x00480000da30783b */ /* 0x000fea0000000200 */
[----:B-1----:R-:W-:Y:S08]  /*2430*/  HMMA.16816.F32.BF16 R20, R12, R40, RZ ;  /* 0x000000280c14723c */ /* 0x002ff000000418ff */
[----:B------:R-:W-:Y:S08]  /*2440*/  HMMA.16816.F32.BF16 R96, R16, R42, RZ ;  /* 0x0000002a1060723c */ /* 0x000ff000000418ff */
[-C--:B----4-:R-:W-:Y:S01]  /*2450*/  HMMA.16816.F32.BF16 R76, R36, R44.reuse, R24 ;  /* 0x0000002c244c723c */ /* 0x090fe20000041818 */
[----:B------:R-:W1:Y:S07]  /*2460*/  LDSM.16.M88.4 R24, [R221] ;  /* 0x00000000dd18783b */ /* 0x000e6e0000000200 */
[----:B---3--:R-:W-:Y:S01]  /*2470*/  HMMA.16816.F32.BF16 R72, R8, R44, R20 ;  /* 0x0000002c0848723c */ /* 0x008fe20000041814 */
[----:B------:R-:W2:Y:S07]  /*2480*/  LDSM.16.M88.4 R20, [R221+0x2000] ;  /* 0x00200000dd14783b */ /* 0x000eae0000000200 */
[----:B------:R-:W-:Y:S08]  /*2490*/  HMMA.16816.F32.BF16 R88, R12, R42, RZ ;  /* 0x0000002a0c58723c */ /* 0x000ff000000418ff */
[-C--:B-----5:R-:W-:Y:S08]  /*24a0*/  HMMA.16816.F32.BF16 R100, R32, R64.reuse, R76 ;  /* 0x000000402064723c */ /* 0x0a0ff0000004184c */
[----:B------:R-:W-:Y:S08]  /*24b0*/  HMMA.16816.F32.BF16 R92, R28, R64, R72 ;  /* 0x000000401c5c723c */ /* 0x000ff00000041848 */
[-C--:B------:R-:W-:Y:S08]  /*24c0*/  HMMA.16816.F32.BF16 R84, R16, R52.reuse, RZ ;  /* 0x000000341054723c */ /* 0x080ff000000418ff */
[C---:B------:R-:W-:Y:S08]  /*24d0*/  HMMA.16816.F32.BF16 R80, R12.reuse, R52, RZ ;  /* 0x000000340c50723c */ /* 0x040ff000000418ff */
[-C--:B------:R-:W-:Y:S08]  /*24e0*/  HMMA.16816.F32.BF16 R76, R12, R54.reuse, RZ ;  /* 0x000000360c4c723c */ /* 0x080ff000000418ff */
[C---:B------:R-:W-:Y:S08]  /*24f0*/  HMMA.16816.F32.BF16 R72, R16.reuse, R54, RZ ;  /* 0x000000361048723c */ /* 0x040ff000000418ff */
[-C--:B------:R-:W-:Y:S08]  /*2500*/  HMMA.16816.F32.BF16 R52, R16, R56.reuse, RZ ;  /* 0x000000381034723c */ /* 0x080ff000000418ff */
[----:B------:R-:W-:Y:S08]  /*2510*/  HMMA.16816.F32.BF16 R40, R12, R56, RZ ;  /* 0x000000380c28723c */ /* 0x000ff000000418ff */
[----:B------:R-:W-:Y:S08]  /*2520*/  HMMA.16816.F32.BF16 R96, R36, R46, R96 ;  /* 0x0000002e2460723c */ /* 0x000ff00000041860 */
[----:B-1----:R-:W-:Y:S08]  /*2530*/  HMMA.16816.F32.BF16 R100, R24, R68, R100 ;  /* 0x000000441864723c */ /* 0x002ff00000041864 */
[----:B------:R-:W-:Y:S01]  /*2540*/  HMMA.16816.F32.BF16 R88, R8, R46, R88 ;  /* 0x0000002e0858723c */ /* 0x000fe20000041858 */
[----:B------:R-:W-:Y:S07]  /*2550*/  LDSM.16.M88.4 R44, [R212+0x5800] ;  /* 0x00580000d42c783b */ /* 0x000fee0000000200 */
[----:B------:R-:W-:Y:S08]  /*2560*/  HMMA.16816.F32.BF16 R120, R36, R60, R52 ;  /* 0x0000003c2478723c */ /* 0x000ff00000041834 */
[----:B------:R-:W-:Y:S01]  /*2570*/  HMMA.16816.F32.BF16 R52, R12, R58, RZ ;  /* 0x0000003a0c34723c */ /* 0x000fe200000418ff */
[----:B------:R-:W-:-:S04]  /*2580*/  FMUL.FTZ R0, R100, c[0x0][0x2ec] ;  /* 0x0000bb0064007a20 */ /* 0x000fc80000410000 */
[----:B------:R1:W-:Y:S03]  /*2590*/  MUFU.TANH R216, R0 ;  /* 0x0000000000d87308 */ /* 0x0003e60000002400 */
[-C--:B------:R-:W-:Y:S08]  /*25a0*/  HMMA.16816.F32.BF16 R84, R36, R48.reuse, R84 ;  /* 0x000000302454723c */ /* 0x080ff00000041854 */
[----:B------:R-:W-:Y:S01]  /*25b0*/  HMMA.16816.F32.BF16 R104, R8, R48, R80 ;  /* 0x000000300868723c */ /* 0x000fe20000041850 */
[----:B-1----:R-:W-:-:S07]  /*25c0*/  FMUL.FTZ R0, R101, c[0x0][0x2ec] ;  /* 0x0000bb0065007a20 */ /* 0x002fce0000410000 */
[-C--:B------:R-:W-:Y:S01]  /*25d0*/  HMMA.16816.F32.BF16 R112, R8, R50.reuse, R76 ;  /* 0x000000320870723c */ /* 0x080fe2000004184c */
[----:B------:R1:W3:Y:S07]  /*25e0*/  MUFU.TANH R207, R0 ;  /* 0x0000000000cf7308 */ /* 0x0002ee0000002400 */
[----:B------:R-:W-:Y:S08]  /*25f0*/  HMMA.16816.F32.BF16 R108, R36, R50, R72 ;  /* 0x00000032246c723c */ /* 0x000ff00000041848 */
[----:B------:R-:W-:Y:S01]  /*2600*/  HMMA.16816.F32.BF16 R124, R8, R60, R40 ;  /* 0x0000003c087c723c */ /* 0x000fe20000041828 */
[----:B------:R-:W4:Y:S01]  /*2610*/  LDSM.16.M88.4 R40, [R223+0x800] ;  /* 0x00080000df28783b */ /* 0x000f220000000200 */
[----:B-1----:R-:W-:-:S04]  /*2620*/  FMUL.FTZ R0, R102, c[0x0][0x2ec] ;  /* 0x0000bb0066007a20 */ /* 0x002fc80000410000 */
[----:B------:R1:W-:Y:S02]  /*2630*/  MUFU.TANH R215, R0 ;  /* 0x0000000000d77308 */ /* 0x0003e40000002400 */
[----:B------:R-:W-:Y:S08]  /*2640*/  HMMA.16816.F32.BF16 R56, R16, R58, RZ ;  /* 0x0000003a1038723c */ /* 0x000ff000000418ff */
[----:B------:R-:W-:Y:S01]  /*2650*/  HMMA.16816.F32.BF16 R48, R32, R66, R96 ;  /* 0x000000422030723c */ /* 0x000fe20000041860 */
[----:B-1----:R-:W-:-:S07]  /*2660*/  FMUL.FTZ R0, R103, c[0x0][0x2ec] ;  /* 0x0000bb0067007a20 */ /* 0x002fce0000410000 */
[----:B--2---:R-:W-:Y:S01]  /*2670*/  HMMA.16816.F32.BF16 R76, R20, R68, R92 ;  /* 0x00000044144c723c */ /* 0x004fe2000004185c */
[----:B------:R1:W2:Y:S07]  /*2680*/  MUFU.TANH R158, R0 ;  /* 0x00000000009e7308 */ /* 0x0002ae0000002400 */
[----:B------:R-:W-:Y:S08]  /*2690*/  HMMA.16816.F32.BF16 R64, R28, R66, R88 ;  /* 0x000000421c40723c */ /* 0x000ff00000041858 */
[-C--:B------:R-:W-:Y:S01]  /*26a0*/  HMMA.16816.F32.BF16 R128, R8, R62.reuse, R52 ;  /* 0x0000003e0880723c */ /* 0x080fe20000041834 */
[----:B------:R-:W5:Y:S07]  /*26b0*/  LDSM.16.M88.4 R52, [R218+0x5800] ;  /* 0x00580000da34783b */ /* 0x000f6e0000000200 */
[----:B------:R-:W-:Y:S01]  /*26c0*/  HMMA.16816.F32.BF16 R116, R36, R62, R56 ;  /* 0x0000003e2474723c */ /* 0x000fe20000041838 */
[----:B------:R-:W2:Y:S01]  /*26d0*/  LDSM.16.M88.4 R60, [R217+0x800] ;  /* 0x00080000d93c783b */ /* 0x000ea20000000200 */
[----:B-1----:R-:W-:-:S04]  /*26e0*/  FMUL.FTZ R0, R76, c[0x0][0x2ec] ;  /* 0x0000bb004c007a20 */ /* 0x002fc80000410000 */
[----:B------:R1:W-:Y:S02]  /*26f0*/  MUFU.TANH R214, R0 ;  /* 0x0000000000d67308 */ /* 0x0003e40000002400 */
[-C--:B------:R-:W-:Y:S08]  /*2700*/  HMMA.16816.F32.BF16 R80, R24, R70.reuse, R48 ;  /* 0x000000461850723c */ /* 0x080ff00000041830 */
[----:B------:R-:W-:Y:S01]  /*2710*/  HMMA.16816.F32.BF16 R72, R20, R70, R64 ;  /* 0x000000461448723c */ /* 0x000fe20000041840 */
[----:B-1----:R-:W-:-:S07]  /*2720*/  FMUL.FTZ R0, R77, c[0x0][0x2ec] ;  /* 0x0000bb004d007a20 */ /* 0x002fce0000410000 */
[----:B----4-:R-:W-:Y:S01]  /*2730*/  HMMA.16816.F32.BF16 R64, R32, R40, R84 ;  /* 0x000000282040723c */ /* 0x010fe20000041854 */
[----:B------:R1:W4:Y:S07]  /*2740*/  MUFU.TANH R204, R0 ;  /* 0x0000000000cc7308 */ /* 0x00032e0000002400 */
[----:B------:R-:W-:Y:S08]  /*2750*/  HMMA.16816.F32.BF16 R56, R12, R44, RZ ;  /* 0x0000002c0c38723c */ /* 0x000ff000000418ff */
[----:B------:R-:W-:Y:S01]  /*2760*/  HMMA.16816.F32.BF16 R48, R28, R40, R104 ;  /* 0x000000281c30723c */ /* 0x000fe20000041868 */
[----:B-1----:R-:W-:-:S04]  /*2770*/  FMUL.FTZ R0, R78, c[0x0][0x2ec] ;  /* 0x0000bb004e007a20 */ /* 0x002fc80000410000 */
[----:B------:R1:W-:Y:S03]  /*2780*/  MUFU.TANH R213, R0 ;  /* 0x0000000000d57308 */ /* 0x0003e60000002400 */
[----:B------:R-:W-:Y:S08]  /*2790*/  HMMA.16816.F32.BF16 R68, R16, R44, RZ ;  /* 0x0000002c1044723c */ /* 0x000ff000000418ff */
[----:B-----5:R-:W-:Y:S01]  /*27a0*/  HMMA.16816.F32.BF16 R100, R8, R52, R56 ;  /* 0x000000340864723c */ /* 0x020fe20000041838 */
[----:B------:R-:W-:Y:S01]  /*27b0*/  LDSM.16.M88.4 R56, [R223+0x1000] ;  /* 0x00100000df38783b */ /* 0x000fe20000000200 */
[----:B-1----:R-:W-:-:S06]  /*27c0*/  FMUL.FTZ R0, R79, c[0x0][0x2ec] ;  /* 0x0000bb004f007a20 */ /* 0x002fcc0000410000 */
[----:B--2---:R-:W-:Y:S01]  /*27d0*/  HMMA.16816.F32.BF16 R76, R24, R60, R64 ;  /* 0x0000003c184c723c */ /* 0x004fe20000041840 */
[----:B------:R-:W1:Y:S01]  /*27e0*/  LDSM.16.M88.4 R64, [R212+0x6000] ;  /* 0x00600000d440783b */ /* 0x000e620000000200 */
[----:B------:R2:W5:Y:S06]  /*27f0*/  MUFU.TANH R202, R0 ;  /* 0x0000000000ca7308 */ /* 0x00056c0000002400 */
[----:B------:R-:W-:Y:S08]  /*2800*/  HMMA.16816.F32.BF16 R104, R36, R52, R68 ;  /* 0x000000342468723c */ /* 0x000ff00000041844 */
[----:B------:R-:W-:Y:S01]  /*2810*/  HMMA.16816.F32.BF16 R68, R12, R46, RZ ;  /* 0x0000002e0c44723c */ /* 0x000fe200000418ff */
[----:B--2---:R-:W-:-:S04]  /*2820*/  FMUL.FTZ R0, R80, c[0x0][0x2ec] ;  /* 0x0000bb0050007a20 */ /* 0x004fc80000410000 */
[----:B------:R2:W1:Y:S03]  /*2830*/  MUFU.TANH R159, R0 ;  /* 0x00000000009f7308 */ /* 0x0004660000002400 */
[----:B------:R-:W-:Y:S01]  /*2840*/  HMMA.16816.F32.BF16 R44, R16, R46, RZ ;  /* 0x0000002e102c723c */ /* 0x000fe200000418ff */
[----:B--2---:R-:W-:Y:S11]  /*2850*/  FMUL.FTZ R0, R81, c[0x0][0x2ec] ;  /* 0x0000bb0051007a20 */ /* 0x004ff60000410000 */
[----:B------:R-:W-:Y:S04]  /*2860*/  @!UPT UIADD3 URZ, URZ, URZ, URZ ;  /* 0x0000003f3f3ff290 */ /* 0x000fe8000fffe03f */
[-C--:B------:R-:W-:Y:S01]  /*2870*/  HMMA.16816.F32.BF16 R96, R8, R54.reuse, R68 ;  /* 0x000000360860723c */ /* 0x080fe20000041844 */
[----:B------:R2:W-:Y:S07]  /*2880*/  MUFU.TANH R203, R0 ;  /* 0x0000000000cb7308 */ /* 0x0005ee0000002400 */
[----:B------:R-:W-:Y:S08]  /*2890*/  HMMA.16816.F32.BF16 R92, R36, R54, R44 ;  /* 0x00000036245c723c */ /* 0x000ff0000004182c */
[----:B-1----:R-:W-:Y:S01]  /*28a0*/  HMMA.16816.F32.BF16 R52, R12, R64, RZ ;  /* 0x000000400c34723c */ /* 0x002fe200000418ff */
[----:B--2---:R-:W-:-:S04]  /*28b0*/  FMUL.FTZ R0, R82, c[0x0][0x2ec] ;  /* 0x0000bb0052007a20 */ /* 0x004fc80000410000 */
[----:B------:R1:W2:Y:S03]  /*28c0*/  MUFU.TANH R157, R0 ;  /* 0x00000000009d7308 */ /* 0x0002a60000002400 */
[----:B------:R-:W-:Y:S08]  /*28d0*/  HMMA.16816.F32.BF16 R44, R28, R56, R124 ;  /* 0x000000381c2c723c */ /* 0x000ff0000004187c */
[----:B------:R-:W-:Y:S01]  /*28e0*/  HMMA.16816.F32.BF16 R68, R16, R64, RZ ;  /* 0x000000401044723c */ /* 0x000fe200000418ff */
[----:B-1----:R-:W-:-:S07]  /*28f0*/  FMUL.FTZ R0, R83, c[0x0][0x2ec] ;  /* 0x0000bb0053007a20 */ /* 0x002fce0000410000 */
[----:B------:R-:W-:Y:S01]  /*2900*/  HMMA.16816.F32.BF16 R80, R20, R60, R48 ;  /* 0x0000003c1450723c */ /* 0x000fe20000041830 */
[----:B------:R1:W-:Y:S07]  /*2910*/  MUFU.TANH R201, R0 ;  /* 0x0000000000c97308 */ /* 0x0003ee0000002400 */
[----:B------:R-:W-:Y:S01]  /*2920*/  HMMA.16816.F32.BF16 R48, R32, R42, R108 ;  /* 0x0000002a2030723c */ /* 0x000fe2000004186c */
[----:B-1----:R-:W-:-:S04]  /*2930*/  FMUL.FTZ R0, R72, c[0x0][0x2ec] ;  /* 0x0000bb0048007a20 */ /* 0x002fc80000410000 */
[----:B------:R1:W1:Y:S02]  /*2940*/  MUFU.TANH R156, R0 ;  /* 0x00000000009c7308 */ /* 0x0002640000002400 */
[----:B-1----:R-:W-:-:S06]  /*2950*/  FMUL.FTZ R0, R73, c[0x0][0x2ec] ;  /* 0x0000bb0049007a20 */ /* 0x002fcc0000410000 */
[----:B------:R1:W-:Y:S02]  /*2960*/  MUFU.TANH R200, R0 ;  /* 0x0000000000c87308 */ /* 0x0003e40000002400 */
[----:B-1----:R-:W-:-:S06]  /*2970*/  FMUL.FTZ R0, R74, c[0x0][0x2ec] ;  /* 0x0000bb004a007a20 */ /* 0x002fcc0000410000 */
[----:B------:R1:W1:Y:S02]  /*2980*/  MUFU.TANH R154, R0 ;  /* 0x00000000009a7308 */ /* 0x0002640000002400 */
[----:B-1----:R-:W-:Y:S02]  /*2990*/  FMUL.FTZ R0, R75, c[0x0][0x2ec] ;  /* 0x0000bb004b007a20 */ /* 0x002fe40000410000 */
[----:B------:R-:W-:Y:S01]  /*29a0*/  HMMA.16816.F32.BF16 R72, R28, R42, R112 ;  /* 0x0000002a1c48723c */ /* 0x000fe20000041870 */
[----:B------:R-:W-:Y:S03]  /*29b0*/  LDSM.16.M88.4 R40, [R217+0x1000] ;  /* 0x00100000d928783b */ /* 0x000fe60000000200 */
[----:B------:R1:W1:Y:S02]  /*29c0*/  MUFU.TANH R197, R0 ;  /* 0x0000000000c57308 */ /* 0x0002640000002400 */
[----:B-1----:R-:W-:-:S06]  /*29d0*/  FMUL.FTZ R0, R76, c[0x0][0x2ec] ;  /* 0x0000bb004c007a20 */ /* 0x002fcc0000410000 */
[----:B------:R1:W1:Y:S11]  /*29e0*/  MUFU.TANH R195, R0 ;  /* 0x0000000000c37308 */ /* 0x0002760000002400 */
[----:B------:R-:W-:Y:S01]  /*29f0*/  @!UPT UIADD3 URZ, URZ, URZ, URZ ;  /* 0x0000003f3f3ff290 */ /* 0x000fe2000fffe03f */
[----:B------:R-:W-:Y:S01]  /*2a00*/  HMMA.16816.F32.BF16 R72, R20, R62, R72 ;  /* 0x0000003e1448723c */ /* 0x000fe20000041848 */
[----:B-1----:R-:W-:-:S04]  /*2a10*/  FMUL.FTZ R0, R77, c[0x0][0x2ec] ;  /* 0x0000bb004d007a20 */ /* 0x002fc80000410000 */
[----:B------:R1:W-:Y:S02]  /*2a20*/  MUFU.TANH R199, R0 ;  /* 0x0000000000c77308 */ /* 0x0003e40000002400 */
[----:B-1----:R-:W-:-:S06]  /*2a30*/  FMUL.FTZ R0, R78, c[0x0][0x2ec] ;  /* 0x0000bb004e007a20 */ /* 0x002fcc0000410000 */
[----:B------:R1:W-:Y:S02]  /*2a40*/  MUFU.TANH R187, R0 ;  /* 0x0000000000bb7308 */ /* 0x0003e40000002400 */
[----:B-1----:R-:W-:Y:S02]  /*2a50*/  FMUL.FTZ R0, R79, c[0x0][0x2ec] ;  /* 0x0000bb004f007a20 */ /* 0x002fe40000410000 */
[----:B------:R-:W-:Y:S01]  /*2a60*/  HMMA.16816.F32.BF16 R76, R24, R62, R48 ;  /* 0x0000003e184c723c */ /* 0x000fe20000041830 */
[----:B------:R-:W1:Y:S03]  /*2a70*/  LDSM.16.M88.4 R48, [R218+0x6000] ;  /* 0x00600000da30783b */ /* 0x000e660000000200 */
[----:B------:R2:W-:Y:S04]  /*2a80*/  MUFU.TANH R198, R0 ;  /* 0x0000000000c67308 */ /* 0x0005e80000002400 */
[----:B------:R-:W-:Y:S01]  /*2a90*/  HMMA.16816.F32.BF16 R60, R32, R56, R120 ;  /* 0x00000038203c723c */ /* 0x000fe20000041878 */
[----:B--2---:R-:W-:-:S04]  /*2aa0*/  FMUL.FTZ R0, R80, c[0x0][0x2ec] ;  /* 0x0000bb0050007a20 */ /* 0x004fc80000410000 */
[----:B------:R2:W1:Y:S02]  /*2ab0*/  MUFU.TANH R155, R0 ;  /* 0x00000000009b7308 */ /* 0x0004640000002400 */
[----:B--2---:R-:W-:Y:S01]  /*2ac0*/  FMUL.FTZ R0, R81, c[0x0][0x2ec] ;  /* 0x0000bb0051007a20 */ /* 0x004fe20000410000 */
[----:B-1----:R-:W-:Y:S05]  /*2ad0*/  HMMA.16816.F32.BF16 R88, R8, R48, R52 ;  /* 0x000000300858723c */ /* 0x002fea0000041834 */
[----:B------:R1:W-:Y:S03]  /*2ae0*/  MUFU.TANH R194, R0 ;  /* 0x0000000000c27308 */ /* 0x0003e60000002400 */
[----:B------:R-:W-:Y:S08]  /*2af0*/  HMMA.16816.F32.BF16 R52, R32, R58, R116 ;  /* 0x0000003a2034723c */ /* 0x000ff00000041874 */
[----:B------:R-:W-:Y:S01]  /*2b00*/  HMMA.16816.F32.BF16 R84, R36, R48, R68 ;  /* 0x000000302454723c */ /* 0x000fe20000041844 */
[----:B-1----:R-:W-:-:S04]  /*2b10*/  FMUL.FTZ R0, R82, c[0x0][0x2ec] ;  /* 0x0000bb0052007a20 */ /* 0x002fc80000410000 */
[----:B------:R1:W2:Y:S03]  /*2b20*/  MUFU.TANH R175, R0 ;  /* 0x0000000000af7308 */ /* 0x0002a60000002400 */
[----:B------:R-:W-:Y:S01]  /*2b30*/  HMMA.16816.F32.BF16 R68, R28, R58, R128 ;  /* 0x0000003a1c44723c */ /* 0x000fe20000041880 */
[----:B------:R-:W2:Y:S07]  /*2b40*/  LDSM.16.M88.4 R56, [R223+0x2000] ;  /* 0x00200000df38783b */ /* 0x000eae0000000200 */
[----:B------:R-:W-:Y:S01]  /*2b50*/  HMMA.16816.F32.BF16 R52, R24, R42, R52 ;  /* 0x0000002a1834723c */ /* 0x000fe20000041834 */
[----:B-1----:R-:W-:-:S07]  /*2b60*/  FMUL.FTZ R0, R83, c[0x0][0x2ec] ;  /* 0x0000bb0053007a20 */ /* 0x002fce0000410000 */
[----:B------:R-:W-:Y:S01]  /*2b70*/  HMMA.16816.F32.BF16 R80, R24, R40, R60 ;  /* 0x000000281850723c */ /* 0x000fe2000004183c */
[----:B------:R1:W-:Y:S07]  /*2b80*/  MUFU.TANH R185, R0 ;  /* 0x0000000000b97308 */ /* 0x0003ee0000002400 */
[-C--:B------:R-:W-:Y:S08]  /*2b90*/  HMMA.16816.F32.BF16 R60, R12, R66.reuse, RZ ;  /* 0x000000420c3c723c */ /* 0x080ff000000418ff */
[----:B------:R-:W-:Y:S01]  /*2ba0*/  HMMA.16816.F32.BF16 R64, R16, R66, RZ ;  /* 0x000000421040723c */ /* 0x000fe200000418ff */
[----:B-1----:R-:W-:-:S04]  /*2bb0*/  FMUL.FTZ R0, R76, c[0x0][0x2ec] ;  /* 0x0000bb004c007a20 */ /* 0x002fc80000410000 */
[----:B------:R1:W-:Y:S03]  /*2bc0*/  MUFU.TANH R176, R0 ;  /* 0x0000000000b07308 */ /* 0x0003e60000002400 */
[----:B--2---:R-:W-:Y:S08]  /*2bd0*/  HMMA.16816.F32.BF16 R84, R32, R56, R84 ;  /* 0x000000382054723c */ /* 0x004ff00000041854 */
[----:B------:R-:W-:Y:S01]  /*2be0*/  HMMA.16816.F32.BF16 R116, R8, R50, R60 ;  /* 0x000000320874723c */ /* 0x000fe2000004183c */
[----:B-1----:R-:W-:-:S04]  /*2bf0*/  FMUL.FTZ R0, R77, c[0x0][0x2ec] ;  /* 0x0000bb004d007a20 */ /* 0x002fc80000410000 */
[----:B------:R1:W-:Y:S03]  /*2c00*/  MUFU.TANH R188, R0 ;  /* 0x0000000000bc7308 */ /* 0x0003e60000002400 */
[----:B------:R-:W-:Y:S01]  /*2c10*/  HMMA.16816.F32.BF16 R108, R36, R50, R64 ;  /* 0x00000032246c723c */ /* 0x000fe20000041840 */
[----:B------:R-:W-:Y:S07]  /*2c20*/  LDSM.16.M88.4 R48, [R217+0x1800] ;  /* 0x00180000d930783b */ /* 0x000fee0000000200 */
[----:B------:R-:W-:Y:S01]  /*2c30*/  HMMA.16816.F32.BF16 R64, R20, R42, R68 ;  /* 0x0000002a1440723c */ /* 0x000fe20000041844 */
[----:B-1----:R-:W-:-:S07]  /*2c40*/  FMUL.FTZ R0, R78, c[0x0][0x2ec] ;  /* 0x0000bb004e007a20 */ /* 0x002fce0000410000 */
[----:B------:R-:W-:Y:S01]  /*2c50*/  HMMA.16816.F32.BF16 R88, R28, R56, R88 ;  /* 0x000000381c58723c */ /* 0x000fe20000041858 */
[----:B------:R1:W2:Y:S02]  /*2c60*/  MUFU.TANH R179, R0 ;  /* 0x0000000000b37308 */ /* 0x0002a40000002400 */
[----:B-1----:R-:W-:-:S05]  /*2c70*/  FMUL.FTZ R0, R79, c[0x0][0x2ec] ;  /* 0x0000bb004f007a20 */ /* 0x002fca0000410000 */
[----:B------:R-:W-:Y:S01]  /*2c80*/  HMMA.16816.F32.BF16 R76, R20, R40, R44 ;  /* 0x00000028144c723c */ /* 0x000fe2000004182c */
[----:B------:R-:W1:Y:S01]  /*2c90*/  LDSM.16.M88.4 R44, [R223+0x1800] ;  /* 0x00180000df2c783b */ /* 0x000e620000000200 */
[----:B------:R2:W-:Y:S03]  /*2ca0*/  MUFU.TANH R183, R0 ;  /* 0x0000000000b77308 */ /* 0x0005e60000002400 */
[----:B------:R-:W3:Y:S01]  /*2cb0*/  LDSM.16.M88.4 R40, [R212+0x7000] ;  /* 0x00700000d428783b */ /* 0x000ee20000000200 */
[----:B--2---:R-:W-:-:S04]  /*2cc0*/  FMUL.FTZ R0, R72, c[0x0][0x2ec] ;  /* 0x0000bb0048007a20 */ /* 0x004fc80000410000 */
[----:B------:R2:W1:Y:S02]  /*2cd0*/  MUFU.TANH R173, R0 ;  /* 0x0000000000ad7308 */ /* 0x0004640000002400 */
[----:B--2---:R-:W-:Y:S01]  /*2ce0*/  FMUL.FTZ R0, R73, c[0x0][0x2ec] ;  /* 0x0000bb0049007a20 */ /* 0x004fe20000410000 */
[----:B-1----:R-:W-:Y:S05]  /*2cf0*/  HMMA.16816.F32.BF16 R60, R32, R44, R104 ;  /* 0x0000002c203c723c */ /* 0x002fea0000041868 */
[----:B------:R1:W-:Y:S03]  /*2d00*/  MUFU.TANH R174, R0 ;  /* 0x0000000000ae7308 */ /* 0x0003e60000002400 */
[C---:B---3--:R-:W-:Y:S08]  /*2d10*/  HMMA.16816.F32.BF16 R120, R16.reuse, R40, RZ ;  /* 0x000000281078723c */ /* 0x048ff000000418ff */
[----:B------:R-:W-:Y:S01]  /*2d20*/  HMMA.16816.F32.BF16 R132, R16, R42, RZ ;  /* 0x0000002a1084723c */ /* 0x000fe200000418ff */
[----:B-1----:R-:W-:-:S04]  /*2d30*/  FMUL.FTZ R0, R74, c[0x0][0x2ec] ;  /* 0x0000bb004a007a20 */ /* 0x002fc80000410000 */
[----:B------:R1:W2:Y:S03]  /*2d40*/  MUFU.TANH R146, R0 ;  /* 0x0000000000927308 */ /* 0x0002a60000002400 */
[----:B------:R-:W-:Y:S01]  /*2d50*/  HMMA.16816.F32.BF16 R68, R24, R48, R60 ;  /* 0x000000301844723c */ /* 0x000fe2000004183c */
[----:B-1----:R-:W-:-:S07]  /*2d60*/  FMUL.FTZ R0, R75, c[0x0][0x2ec] ;  /* 0x0000bb004b007a20 */ /* 0x002fce0000410000 */
[----:B------:R-:W-:Y:S01]  /*2d70*/  HMMA.16816.F32.BF16 R72, R32, R46, R92 ;  /* 0x0000002e2048723c */ /* 0x000fe2000004185c */
[----:B------:R1:W-:Y:S02]  /*2d80*/  MUFU.TANH R170, R0 ;  /* 0x0000000000aa7308 */ /* 0x0003e40000002400 */
[----:B-1----:R-:W-:-:S06]  /*2d90*/  FMUL.FTZ R0, R80, c[0x0][0x2ec] ;  /* 0x0000bb0050007a20 */ /* 0x002fcc0000410000 */
[----:B------:R1:W-:Y:S02]  /*2da0*/  MUFU.TANH R152, R0 ;  /* 0x0000000000987308 */ /* 0x0003e40000002400 */
[----:B-1----:R-:W-:-:S06]  /*2db0*/  FMUL.FTZ R0, R81, c[0x0][0x2ec] ;  /* 0x0000bb0051007a20 */ /* 0x002fcc0000410000 */
[----:B------:R1:W-:Y:S02]  /*2dc0*/  MUFU.TANH R171, R0 ;  /* 0x0000000000ab7308 */ /* 0x0003e40000002400 */
[----:B-1----:R-:W-:-:S06]  /*2dd0*/  FMUL.FTZ R0, R82, c[0x0][0x2ec] ;  /* 0x0000bb0052007a20 */ /* 0x002fcc0000410000 */
[----:B------:R1:W3:Y:S02]  /*2de0*/  MUFU.TANH R149, R0 ;  /* 0x0000000000957308 */ /* 0x0002e40000002400 */
[----:B-1----:R-:W-:Y:S02]  /*2df0*/  FMUL.FTZ R0, R83, c[0x0][0x2ec] ;  /* 0x0000bb0053007a20 */ /* 0x002fe40000410000 */
[----:B------:R-:W-:Y:S04]  /*2e00*/  HMMA.16816.F32.BF16 R80, R28, R44, R100 ;  /* 0x0000002c1c50723c */ /* 0x000fe80000041864 */
[----:B------:R1:W-:Y:S04]  /*2e10*/  MUFU.TANH R148, R0 ;  /* 0x0000000000947308 */ /* 0x0003e80000002400 */
[----:B------:R-:W-:Y:S01]  /*2e20*/  HMMA.16816.F32.BF16 R100, R12, R42, RZ ;  /* 0x0000002a0c64723c */ /* 0x000fe200000418ff */
[----:B-1----:R-:W-:-:S04]  /*2e30*/  FMUL.FTZ R0, R76, c[0x0][0x2ec] ;  /* 0x0000bb004c007a20 */ /* 0x002fc80000410000 */
[----:B------:R1:W1:Y:S11]  /*2e40*/  MUFU.TANH R151, R0 ;  /* 0x0000000000977308 */ /* 0x0002760000002400 */
[----:B------:R-:W-:Y:S01]  /*2e50*/  HMMA.16816.F32.BF16 R60, R20, R48, R80 ;  /* 0x00000030143c723c */ /* 0x000fe20000041850 */
[----:B-1----:R-:W-:-:S04]  /*2e60*/  FMUL.FTZ R0, R77, c[0x0][0x2ec] ;  /* 0x0000bb004d007a20 */ /* 0x002fc80000410000 */
[----:B------:R1:W-:Y:S02]  /*2e70*/  MUFU.TANH R147, R0 ;  /* 0x0000000000937308 */ /* 0x0003e40000002400 */
[----:B-1----:R-:W-:-:S06]  /*2e80*/  FMUL.FTZ R0, R78, c[0x0][0x2ec] ;  /* 0x0000bb004e007a20 */ /* 0x002fcc0000410000 */
[----:B------:R1:W1:Y:S02]  /*2e90*/  MUFU.TANH R153, R0 ;  /* 0x0000000000997308 */ /* 0x0002640000002400 */
[----:B-1----:R-:W-:Y:S02]  /*2ea0*/  FMUL.FTZ R0, R79, c[0x0][0x2ec] ;  /* 0x0000bb004f007a20 */ /* 0x002fe40000410000 */
[----:B------:R-:W-:Y:S01]  /*2eb0*/  HMMA.16816.F32.BF16 R76, R28, R46, R96 ;  /* 0x0000002e1c4c723c */ /* 0x000fe20000041860 */
[----:B------:R-:W1:Y:S03]  /*2ec0*/  LDSM.16.M88.4 R44, [R212+0x6800] ;  /* 0x00680000d42c783b */ /* 0x000e660000000200 */
[----:B------:R2:W1:Y:S04]  /*2ed0*/  MUFU.TANH R150, R0 ;  /* 0x0000000000967308 */ /* 0x0004680000002400 */
[----:B------:R-:W-:Y:S01]  /*2ee0*/  HMMA.16816.F32.BF16 R96, R12, R40, RZ ;  /* 0x000000280c60723c */ /* 0x000fe200000418ff */
[----:B------:R-:W-:Y:S01]  /*2ef0*/  LDSM.16.M88.4 R40, [R218+0x6800] ;  /* 0x00680000da28783b */ /* 0x000fe20000000200 */
[----:B--2---:R-:W-:-:S04]  /*2f00*/  FMUL.FTZ R0, R52, c[0x0][0x2ec] ;  /* 0x0000bb0034007a20 */ /* 0x004fc80000410000 */
[----:B------:R2:W1:Y:S10]  /*2f10*/  MUFU.TANH R144, R0 ;  /* 0x0000000000907308 */ /* 0x0004740000002400 */
[----:B------:R-:W-:Y:S01]  /*2f20*/  HMMA.16816.F32.BF16 R76, R20, R50, R76 ;  /* 0x00000032144c723c */ /* 0x000fe2000004184c */
[----:B--2---:R-:W-:-:S07]  /*2f30*/  FMUL.FTZ R0, R53, c[0x0][0x2ec] ;  /* 0x0000bb0035007a20 */ /* 0x004fce0000410000 */
[-C--:B-1----:R-:W-:Y:S01]  /*2f40*/  HMMA.16816.F32.BF16 R80, R12, R46.reuse, RZ ;  /* 0x0000002e0c50723c */ /* 0x082fe200000418ff */
[----:B------:R1:W-:Y:S07]  /*2f50*/  MUFU.TANH R169, R0 ;  /* 0x0000000000a97308 */ /* 0x0003ee0000002400 */
[----:B------:R-:W-:Y:S01]  /*2f60*/  HMMA.16816.F32.BF16 R112, R16, R46, RZ ;  /* 0x0000002e1070723c */ /* 0x000fe200000418ff */
[----:B-1----:R-:W-:-:S04]  /*2f70*/  FMUL.FTZ R0, R54, c[0x0][0x2ec] ;  /* 0x0000bb0036007a20 */ /* 0x002fc80000410000 */
[----:B------:R1:W2:Y:S02]  /*2f80*/  MUFU.TANH R166, R0 ;  /* 0x0000000000a67308 */ /* 0x0002a40000002400 */
[----:B-1----:R-:W-:Y:S02]  /*2f90*/  FMUL.FTZ R0, R55, c[0x0][0x2ec] ;  /* 0x0000bb0037007a20 */ /* 0x002fe40000410000 */
[----:B------:R-:W1:Y:S04]  /*2fa0*/  LDSM.16.M88.4 R52, [R212+0x7800] ;  /* 0x00780000d434783b */ /* 0x000e680000000200 */
[----:B------:R2:W-:Y:S02]  /*2fb0*/  MUFU.TANH R167, R0 ;  /* 0x0000000000a77308 */ /* 0x0005e40000002400 */
[----:B--2---:R-:W-:-:S06]  /*2fc0*/  FMUL.FTZ R0, R64, c[0x0][0x2ec] ;  /* 0x0000bb0040007a20 */ /* 0x004fcc0000410000 */
[----:B------:R2:W1:Y:S02]  /*2fd0*/  MUFU.TANH R143, R0 ;  /* 0x00000000008f7308 */ /* 0x0004640000002400 */
[----:B--2---:R-:W-:Y:S01]  /*2fe0*/  FMUL.FTZ R0, R65, c[0x0][0x2ec] ;  /* 0x0000bb0041007a20 */ /* 0x004fe20000410000 */
[C---:B-1----:R-:W-:Y:S05]  /*2ff0*/  HMMA.16816.F32.BF16 R92, R12.reuse, R52, RZ ;  /* 0x000000340c5c723c */ /* 0x042fea00000418ff */
[----:B------:R1:W-:Y:S03]  /*3000*/  MUFU.TANH R165, R0 ;  /* 0x0000000000a57308 */ /* 0x0003e60000002400 */
[----:B------:R-:W-:Y:S08]  /*3010*/  HMMA.16816.F32.BF16 R104, R12, R54, RZ ;  /* 0x000000360c68723c */ /* 0x000ff000000418ff */
[----:B------:R-:W-:Y:S01]  /*3020*/  HMMA.16816.F32.BF16 R124, R16, R52, RZ ;  /* 0x00000034107c723c */ /* 0x000fe200000418ff */
[----:B-1----:R-:W-:-:S04]  /*3030*/  FMUL.FTZ R0, R66, c[0x0][0x2ec] ;  /* 0x0000bb0042007a20 */ /* 0x002fc80000410000 */
[----:B------:R1:W2:Y:S03]  /*3040*/  MUFU.TANH R145, R0 ;  /* 0x0000000000917308 */ /* 0x0002a60000002400 */
[----:B------:R-:W-:Y:S01]  /*3050*/  HMMA.16816.F32.BF16 R136, R16, R54, RZ ;  /* 0x000000361088723c */ /* 0x000fe200000418ff */
[----:B-1----:R-:W-:-:S07]  /*3060*/  FMUL.FTZ R0, R67, c[0x0][0x2ec] ;  /* 0x0000bb0043007a20 */ /* 0x002fce0000410000 */
[----:B------:R-:W-:Y:S01]  /*3070*/  HMMA.16816.F32.BF16 R64, R24, R50, R72 ;  /* 0x000000321840723c */ /* 0x000fe20000041848 */
[----:B------:R-:W1:Y:S01]  /*3080*/  LDSM.16.M88.4 R48, [R217+0x2000] ;  /* 0x00200000d930783b */ /* 0x000e620000000200 */
[----:B------:R2:W1:Y:S06]  /*3090*/  MUFU.TANH R142, R0 ;  /* 0x00000000008e7308 */ /* 0x00046c0000002400 */
[----:B------:R-:W-:Y:S08]  /*30a0*/  HMMA.16816.F32.BF16 R72, R12, R44, RZ ;  /* 0x0000002c0c48723c */ /* 0x000ff000000418ff */
[----:B------:R-:W-:Y:S01]  /*30b0*/  HMMA.16816.F32.BF16 R12, R28, R58, R116 ;  /* 0x0000003a1c0c723c */ /* 0x000fe20000041874 */
[----:B--2---:R-:W-:-:S04]  /*30c0*/  FMUL.FTZ R0, R68, c[0x0][0x2ec] ;  /* 0x0000bb0044007a20 */ /* 0x004fc80000410000 */
[----:B------:R2:W1:Y:S03]  /*30d0*/  MUFU.TANH R191, R0 ;  /* 0x0000000000bf7308 */ /* 0x0004660000002400 */
[----:B------:R-:W-:Y:S01]  /*30e0*/  HMMA.16816.F32.BF16 R56, R32, R58, R108 ;  /* 0x0000003a2038723c */ /* 0x000fe2000004186c */
[----:B--2---:R-:W-:-:S04]  /*30f0*/  FMUL.FTZ R0, R69, c[0x0][0x2ec] ;  /* 0x0000bb0045007a20 */ /* 0x004fc80000410000 */
[----:B------:R2:W-:Y:S02]  /*3100*/  MUFU.TANH R189, R0 ;  /* 0x0000000000bd7308 */ /* 0x0005e40000002400 */
[----:B--2---:R-:W-:-:S06]  /*3110*/  FMUL.FTZ R0, R70, c[0x0][0x2ec] ;  /* 0x0000bb0046007a20 */ /* 0x004fcc0000410000 */
[----:B------:R2:W1:Y:S02]  /*3120*/  MUFU.TANH R193, R0 ;  /* 0x0000000000c17308 */ /* 0x0004640000002400 */
[----:B--2---:R-:W-:Y:S02]  /*3130*/  FMUL.FTZ R0, R71, c[0x0][0x2ec] ;  /* 0x0000bb0047007a20 */ /* 0x004fe40000410000 */
[----:B------:R-:W-:Y:S04]  /*3140*/  HMMA.16816.F32.BF16 R68, R16, R44, RZ ;  /* 0x0000002c1044723c */ /* 0x000fe800000418ff */
[----:B------:R2:W2:Y:S04]  /*3150*/  MUFU.TANH R182, R0 ;  /* 0x0000000000b67308 */ /* 0x0004a80000002400 */
[-C--:B-1----:R-:W-:Y:S01]  /*3160*/  HMMA.16816.F32.BF16 R44, R24, R48.reuse, R84 ;  /* 0x00000030182c723c */ /* 0x082fe20000041854 */
[----:B------:R-:W1:Y:S07]  /*3170*/  LDSM.16.M88.4 R84, [R218+0x7800] ;  /* 0x00780000da54783b */ /* 0x000e6e0000000200 */
[----:B------:R-:W-:Y:S01]  /*3180*/  HMMA.16816.F32.BF16 R16, R20, R48, R88 ;  /* 0x000000301410723c */ /* 0x000fe20000041858 */
[----:B--2---:R-:W-:-:S04]  /*3190*/  FMUL.FTZ R0, R60, c[0x0][0x2ec] ;  /* 0x0000bb003c007a20 */ /* 0x004fc80000410000 */
[----:B------:R2:W-:Y:S03]  /*31a0*/  MUFU.TANH R192, R0 ;  /* 0x0000000000c07308 */ /* 0x0005e60000002400 */
[----:B------:R-:W-:Y:S08]  /*31b0*/  HMMA.16816.F32.BF16 R52, R36, R40, R68 ;  /* 0x000000282434723c */ /* 0x000ff00000041844 */
[----:B------:R-:W-:Y:S01]  /*31c0*/  HMMA.16816.F32.BF16 R68, R8, R42, R80 ;  /* 0x0000002a0844723c */ /* 0x000fe20000041850 */
[----:B--2---:R-:W-:-:S04]  /*31d0*/  FMUL.FTZ R0, R61, c[0x0][0x2ec] ;  /* 0x0000bb003d007a20 */ /* 0x004fc80000410000 */
[----:B------:R2:W2:Y:S03]  /*31e0*/  MUFU.TANH R184, R0 ;  /* 0x0000000000b87308 */ /* 0x0004a60000002400 */
[C---:B-1----:R-:W-:Y:S08]  /*31f0*/  HMMA.16816.F32.BF16 R92, R8.reuse, R84, R92 ;  /* 0x00000054085c723c */ /* 0x042ff0000004185c */
[----:B------:R-:W-:Y:S01]  /*3200*/  HMMA.16816.F32.BF16 R104, R8, R86, R104 ;  /* 0x000000560868723c */ /* 0x000fe20000041868 */
[----:B--2---:R-:W-:-:S04]  /*3210*/  FMUL.FTZ R0, R62, c[0x0][0x2ec] ;  /* 0x0000bb003e007a20 */ /* 0x004fc80000410000 */
[----:B------:R1:W-:Y:S02]  /*3220*/  MUFU.TANH R196, R0 ;  /* 0x0000000000c47308 */ /* 0x0003e40000002400 */
[----:B-1----:R-:W-:Y:S02]  /*3230*/  FMUL.FTZ R0, R63, c[0x0][0x2ec] ;  /* 0x0000bb003f007a20 */ /* 0x002fe40000410000 */
[----:B------:R-:W-:Y:S04]  /*3240*/  HMMA.16816.F32.BF16 R60, R8, R40, R72 ;  /* 0x00000028083c723c */ /* 0x000fe80000041848 */
[----:B------:R1:W2:Y:S04]  /*3250*/  MUFU.TANH R190, R0 ;  /* 0x0000000000be7308 */ /* 0x0002a80000002400 */
        /* <DEDUP_REMOVED lines=8> */
[-C--:B------:R-:W-:Y:S01]  /*32e0*/  HMMA.16816.F32.BF16 R64, R20, R50.reuse, R12 ;  /* 0x000000321440723c */ /* 0x080fe2000004180c */
[----:B------:R-:W1:Y:S03]  /*32f0*/  LDSM.16.M88.4 R12, [R223+0x2800] ;  /* 0x00280000df0c783b */ /* 0x000e660000000200 */
[----:B------:R2:W-:Y:S04]  /*3300*/  MUFU.TANH R164, R0 ;  /* 0x0000000000a47308 */ /* 0x0005e80000002400 */
[----:B------:R-:W-:Y:S01]  /*3310*/  HMMA.16816.F32.BF16 R48, R24, R50, R56 ;  /* 0x000000321830723c */ /* 0x000fe20000041838 */
[----:B--2---:R-:W-:-:S04]  /*3320*/  FMUL.FTZ R0, R76, c[0x0][0x2ec] ;  /* 0x0000bb004c007a20 */ /* 0x004fc80000410000 */
[----:B------:R2:W1:Y:S11]  /*3330*/  MUFU.TANH R180, R0 ;  /* 0x0000000000b47308 */ /* 0x0004760000002400 */
[----:B------:R-:W-:Y:S08]  /*3340*/  @!UPT UIADD3 URZ, URZ, URZ, URZ ;  /* 0x0000003f3f3ff290 */ /* 0x000ff0000fffe03f */
[----:B------:R-:W-:-:S04]  /*3350*/  FMUL.FTZ R3, R48, c[0x0][0x2ec] ;  /* 0x0000bb0030037a20 */ /* 0x000fc80000410000 */
[----:B------:R3:W-:Y:S01]  /*3360*/  MUFU.TANH R209, R3 ;  /* 0x0000000300d17308 */ /* 0x0007e20000002400 */
[----:B--2---:R-:W-:Y:S01]  /*3370*/  FMUL.FTZ R0, R77, c[0x0][0x2ec] ;  /* 0x0000bb004d007a20 */ /* 0x004fe20000410000 */
[C---:B-1----:R-:W-:Y:S06]  /*3380*/  HMMA.16816.F32.BF16 R52, R32.reuse, R12, R52 ;  /* 0x0000000c2034723c */ /* 0x042fec0000041834 */
[----:B------:R1:W-:Y:S02]  /*3390*/  MUFU.TANH R168, R0 ;  /* 0x0000000000a87308 */ /* 0x0003e40000002400 */
[----:B------:R-:W-:Y:S01]  /*33a0*/  HMMA.16816.F32.BF16 R40, R32, R14, R40 ;  /* 0x0000000e2028723c */ /* 0x000fe20000041828 */
[----:B---3--:R-:W-:-:S05]  /*33b0*/  FMUL.FTZ R3, R49, c[0x0][0x2ec] ;  /* 0x0000bb0031037a20 */ /* 0x008fca0000410000 */
[----:B------:R-:W-:Y:S01]  /*33c0*/  MUFU.TANH R205, R3 ;  /* 0x0000000300cd7308 */ /* 0x000fe20000002400 */
[----:B-1----:R-:W-:-:S07]  /*33d0*/  FMUL.FTZ R0, R78, c[0x0][0x2ec] ;  /* 0x0000bb004e007a20 */ /* 0x002fce0000410000 */
[----:B------:R1:W2:Y:S02]  /*33e0*/  MUFU.TANH R186, R0 ;  /* 0x0000000000ba7308 */ /* 0x0002a40000002400 */
[----:B-1----:R-:W-:Y:S02]  /*33f0*/  FMUL.FTZ R0, R79, c[0x0][0x2ec] ;  /* 0x0000bb004f007a20 */ /* 0x002fe40000410000 */
[----:B------:R-:W1:Y:S04]  /*3400*/  LDSM.16.M88.4 R76, [R218+0x7000] ;  /* 0x00700000da4c783b */ /* 0x000e680000000200 */
[----:B------:R3:W-:Y:S02]  /*3410*/  MUFU.TANH R177, R0 ;  /* 0x0000000000b17308 */ /* 0x0007e40000002400 */
[----:B---3--:R-:W-:-:S06]  /*3420*/  FMUL.FTZ R0, R44, c[0x0][0x2ec] ;  /* 0x0000bb002c007a20 */ /* 0x008fcc0000410000 */
[----:B------:R3:W-:Y:S02]  /*3430*/  MUFU.TANH R236, R0 ;  /* 0x0000000000ec7308 */ /* 0x0007e40000002400 */
[----:B---3--:R-:W-:Y:S01]  /*3440*/  FMUL.FTZ R0, R45, c[0x0][0x2ec] ;  /* 0x0000bb002d007a20 */ /* 0x008fe20000410000 */
[C---:B-1----:R-:W-:Y:S05]  /*3450*/  HMMA.16816.F32.BF16 R96, R8.reuse, R76, R96 ;  /* 0x0000004c0860723c */ /* 0x042fea0000041860 */
[----:B------:R1:W-:Y:S03]  /*3460*/  MUFU.TANH R211, R0 ;  /* 0x0000000000d37308 */ /* 0x0003e60000002400 */
[----:B------:R-:W-:Y:S07]  /*3470*/  HMMA.16816.F32.BF16 R100, R8, R78, R100 ;  /* 0x0000004e0864723c */ /* 0x000fee0000041864 */
[----:B------:R-:W-:-:S02]  /*3480*/  IMAD.SHL.U32 R8, R160, 0x2, RZ ;  /* 0x00000002a0087824 */ /* 0x000fc400078e00ff */
[----:B------:R-:W-:Y:S02]  /*3490*/  FMUL.FTZ R10, R65, c[0x0][0x2ec] ;  /* 0x0000bb00410a7a20 */ /* 0x000fe40000410000 */
[----:B-1----:R-:W-:Y:S01]  /*34a0*/  FMUL.FTZ R0, R46, c[0x0][0x2ec] ;  /* 0x0000bb002e007a20 */ /* 0x002fe20000410000 */
[----:B------:R-:W-:Y:S01]  /*34b0*/  LOP3.LUT R8, R8, 0x6, RZ, 0xc0, !PT ;  /* 0x0000000608087812 */ /* 0x000fe200078ec0ff */
[----:B------:R-:W-:Y:S08]  /*34c0*/  MUFU.TANH R163, R10 ;  /* 0x0000000a00a37308 */ /* 0x000ff00000002400 */
[----:B------:R1:W3:Y:S02]  /*34d0*/  MUFU.TANH R233, R0 ;  /* 0x0000000000e97308 */ /* 0x0002e40000002400 */
[----:B-1----:R-:W-:-:S02]  /*34e0*/  FMUL.FTZ R0, R47, c[0x0][0x2ec] ;  /* 0x0000bb002f007a20 */ /* 0x002fc40000410000 */
[----:B------:R-:W1:Y:S04]  /*34f0*/  LDSM.16.M88.4 R44, [R217+0x2800] ;  /* 0x00280000d92c783b */ /* 0x000e680000000200 */
[----:B------:R2:W-:Y:S02]  /*3500*/  MUFU.TANH R232, R0 ;  /* 0x0000000000e87308 */ /* 0x0005e40000002400 */
[----:B--2---:R-:W-:-:S06]  /*3510*/  FMUL.FTZ R0, R16, c[0x0][0x2ec] ;  /* 0x0000bb0010007a20 */ /* 0x004fcc0000410000 */
[----:B------:R2:W1:Y:S02]  /*3520*/  MUFU.TANH R239, R0 ;  /* 0x0000000000ef7308 */ /* 0x0004640000002400 */
[----:B--2---:R-:W-:Y:S01]  /*3530*/  FMUL.FTZ R0, R17, c[0x0][0x2ec] ;  /* 0x0000bb0011007a20 */ /* 0x004fe20000410000 */
[----:B-1----:R-:W-:Y:S05]  /*3540*/  HMMA.16816.F32.BF16 R52, R24, R44, R52 ;  /* 0x0000002c1834723c */ /* 0x002fea0000041834 */
[----:B------:R1:W-:Y:S02]  /*3550*/  MUFU.TANH R238, R0 ;  /* 0x0000000000ee7308 */ /* 0x0003e40000002400 */
[----:B-1----:R-:W-:-:S06]  /*3560*/  FMUL.FTZ R0, R18, c[0x0][0x2ec] ;  /* 0x0000bb0012007a20 */ /* 0x002fcc0000410000 */
[----:B------:R1:W2:Y:S02]  /*3570*/  MUFU.TANH R242, R0 ;  /* 0x0000000000f27308 */ /* 0x0002a40000002400 */
[----:B-1----:R-:W-:Y:S02]  /*3580*/  FMUL.FTZ R0, R19, c[0x0][0x2ec] ;  /* 0x0000bb0013007a20 */ /* 0x002fe40000410000 */
[----:B------:R-:W-:Y:S04]  /*3590*/  HMMA.16816.F32.BF16 R16, R28, R12, R60 ;  /* 0x0000000c1c10723c */ /* 0x000fe8000004183c */
[----:B------:R1:W1:Y:S03]  /*35a0*/  MUFU.TANH R243, R0 ;  /* 0x0000000000f37308 */ /* 0x0002660000002400 */
[----:B------:R-:W-:Y:S01]  /*35b0*/  FMUL.FTZ R12, R66, c[0x0][0x2ec] ;  /* 0x0000bb00420c7a20 */ /* 0x000fe20000410000 */
[----:B------:R-:W-:Y:S01]  /*35c0*/  HMMA.16816.F32.BF16 R60, R36, R78, R132 ;  /* 0x0000004e243c723c */ /* 0x000fe20000041884 */
[----:B-1----:R-:W-:Y:S01]  /*35d0*/  LOP3.LUT R0, R6, 0xffffffe0, RZ, 0xc0, !PT ;  /* 0xffffffe006007812 */ /* 0x002fe200078ec0ff */
[----:B------:R-:W-:-:S04]  /*35e0*/  FMUL.FTZ R6, R51, c[0x0][0x2ec] ;  /* 0x0000bb0033067a20 */ /* 0x000fc80000410000 */
[----:B------:R-:W-:-:S10]  /*35f0*/  IMAD.IADD R0, R160, 0x1, -R0 ;  /* 0x00000001a0007824 */ /* 0x000fd400078e0a00 */
[----:B------:R-:W-:Y:S01]  /*3600*/  HMMA.16816.F32.BF16 R56, R20, R44, R16 ;  /* 0x0000002c1438723c */ /* 0x000fe20000041810 */
[----:B------:R1:W1:Y:S01]  /*3610*/  MUFU.TANH R206, R6 ;  /* 0x0000000600ce7308 */ /* 0x0002620000002400 */
[----:B------:R-:W-:-:S04]  /*3620*/  SHF.R.S32.HI R5, RZ, 0x1f, R0 ;  /* 0x0000001fff057819 */ /* 0x000fc80000011400 */
[----:B------:R-:W-:Y:S01]  /*3630*/  LEA.HI R3, R5, R0, RZ, 0x2 ;  /* 0x0000000005037211 */ /* 0x000fe200078f10ff */
[----:B------:R-:W-:Y:S01]  /*3640*/  FMUL.FTZ R0, R50, c[0x0][0x2ec] ;  /* 0x0000bb0032007a20 */ /* 0x000fe20000410000 */
[----:B------:R-:W-:Y:S01]  /*3650*/  HMMA.16816.F32.BF16 R16, R28, R14, R68 ;  /* 0x0000000e1c10723c */ /* 0x000fe20000041844 */
[----:B------:R-:W-:Y:S01]  /*3660*/  IMAD.U32 R5, RZ, RZ, UR15 ;  /* 0x0000000fff057e24 */ /* 0x000fe2000f8e00ff */
[----:B------:R-:W-:Y:S01]  /*3670*/  SHF.R.S32.HI R161, RZ, 0x2, R3 ;  /* 0x00000002ffa17819 */ /* 0x000fe20000011403 */
[----:B------:R2:W2:Y:S01]  /*3680*/  MUFU.TANH R208, R0 ;  /* 0x0000000000d07308 */ /* 0x0004a20000002400 */
[----:B------:R-:W-:-:S03]  /*3690*/  IMAD.U32 R3, RZ, RZ, UR18 ;  /* 0x00000012ff037e24 */ /* 0x000fc6000f8e00ff */
[----:B------:R3:W-:Y:S01]  /*36a0*/  STL [R1+0xcc], R161 ;  /* 0x0000cca101007387 */ /* 0x0007e20000100800 */
[----:B------:R-:W-:Y:S01]  /*36b0*/  IMAD R3, R3, 0x80, R8 ;  /* 0x0000008003037824 */ /* 0x000fe200078e0208 */
[----:B------:R-:W-:Y:S01]  /*36c0*/  HMMA.16816.F32.BF16 R48, R36, R76, R120 ;  /* 0x0000004c2430723c */ /* 0x000fe20000041878 */
[----:B-1----:R-:W-:-:S04]  /*36d0*/  FMUL.FTZ R6, R64, c[0x0][0x2ec] ;  /* 0x0000bb0040067a20 */ /* 0x002fc80000410000 */
[----:B------:R1:W1:Y:S01]  /*36e0*/  MUFU.TANH R162, R6 ;  /* 0x0000000600a27308 */ /* 0x0002620000002400 */
[----:B--2---:R-:W-:-:S04]  /*36f0*/  LEA R0, R141, UR12, 0x4 ;  /* 0x0000000c8d007c11 */ /* 0x004fc8000f8e20ff */
[----:B------:R-:W-:-:S04]  /*3700*/  IADD3 R0, R0, 0x1, R161 ;  /* 0x0000000100007810 */ /* 0x000fc80007ffe0a1 */
[----:B------:R-:W-:Y:S01]  /*3710*/  IADD3 R5, R0, UR13, -R5 ;  /* 0x0000000d00057c10 */ /* 0x000fe2000fffe805 */
[----:B------:R-:W-:Y:S01]  /*3720*/  IMAD.IADD R0, R7, 0x1, R140 ;  /* 0x0000000107007824 */ /* 0x000fe200078e028c */
[----:B------:R-:W-:Y:S02]  /*3730*/  IADD3 R7, R3, 0x1, RZ ;  /* 0x0000000103077810 */ /* 0x000fe40007ffe0ff */
[----:B------:R-:W-:Y:S01]  /*3740*/  IADD3 R5, R5, c[0x0][0x2e8], RZ ;  /* 0x0000ba0005057a10 */ /* 0x000fe20007ffe0ff */
[----:B---3--:R2:W3:Y:S01]  /*3750*/  MUFU.TANH R161, R12 ;  /* 0x0000000c00a17308 */ /* 0x0084e20000002400 */
[----:B-1----:R-:W-:Y:S02]  /*3760*/  IADD3 R6, R3, 0x8, RZ ;  /* 0x0000000803067810 */ /* 0x002fe40007ffe0ff */
[C---:B------:R-:W-:Y:S02]  /*3770*/  IMNMX R9, R5.reuse, UR13, PT ;  /* 0x0000000d05097c17 */ /* 0x040fe4000b800200 */
[----:B------:R-:W-:-:S02]  /*3780*/  IADD3 R8, R5, 0x8, RZ ;  /* 0x0000000805087810 */ /* 0x000fc40007ffe0ff */
[C---:B------:R-:W-:Y:S02]  /*3790*/  IADD3 R11, R5.reuse, 0x40, RZ ;  /* 0x00000040050b7810 */ /* 0x040fe40007ffe0ff */
[----:B------:R-:W-:Y:S02]  /*37a0*/  IADD3 R5, R5, 0x48, RZ ;  /* 0x0000004805057810 */ /* 0x000fe40007ffe0ff */
[----:B------:R-:W-:Y:S02]  /*37b0*/  IMNMX R8, R8, UR13, PT ;  /* 0x0000000d08087c17 */ /* 0x000fe4000b800200 */
[----:B------:R-:W-:Y:S02]  /*37c0*/  IMNMX R11, R11, UR13, PT ;  /* 0x0000000d0b0b7c17 */ /* 0x000fe4000b800200 */
[----:B------:R-:W-:Y:S01]  /*37d0*/  IMNMX R10, R5, UR13, PT ;  /* 0x0000000d050a7c17 */ /* 0x000fe2000b800200 */
[----:B--2---:R-:W1:Y:S01]  /*37e0*/  LDSM.16.M88.4 R12, [R223+0x3000] ;  /* 0x00300000df0c783b */ /* 0x004e620000000200 */
[----:B------:R-:W-:Y:S01]  /*37f0*/  ISETP.GE.AND P3, PT, R7, R9, PT ;  /* 0x000000090700720c */ /* 0x000fe20003f66270 */
[----:B------:R-:W-:Y:S01]  /*3800*/  FMUL.FTZ R5, R67, c[0x0][0x2ec] ;  /* 0x0000bb0043057a20 */ /* 0x000fe20000410000 */
[----:B------:R-:W-:-:S02]  /*3810*/  ISETP.GE.AND P1, PT, R7, R8, PT ;  /* 0x000000080700720c */ /* 0x000fc40003f26270 */
[C---:B------:R-:W-:Y:S01]  /*3820*/  ISETP.GE.AND P0, PT, R7.reuse, R11, PT ;  /* 0x0000000b0700720c */ /* 0x040fe20003f06270 */
[----:B------:R-:W2:Y:S01]  /*3830*/  MUFU.TANH R160, R5 ;  /* 0x0000000500a07308 */ /* 0x000ea20000002400 */
[----:B------:R-:W-:Y:S01]  /*3840*/  ISETP.GE.AND P4, PT, R7, R10, PT ;  /* 0x0000000a0700720c */ /* 0x000fe20003f86270 */
[----:B------:R-:W-:Y:S01]  /*3850*/  FMUL.FTZ R7, R52, c[0x0][0x2ec] ;  /* 0x0000bb0034077a20 */ /* 0x000fe20000410000 */
[----:B------:R-:W-:Y:S02]  /*3860*/  FSEL R82, R207, -INF , !P3 ;  /* 0xff800000cf527808 */ /* 0x000fe40005800000 */
[----:B------:R-:W-:Y:S02]  /*3870*/  FSEL R111, R158, -INF , !P1 ;  /* 0xff8000009e6f7808 */ /* 0x000fe40004800000 */
[C---:B------:R-:W-:Y:S01]  /*3880*/  ISETP.GE.AND P2, PT, R6.reuse, R9, PT ;  /* 0x000000090600720c */ /* 0x040fe20003f46270 */
[----:B------:R2:W-:Y:S01]  /*3890*/  MUFU.TANH R158, R7 ;  /* 0x00000007009e7308 */ /* 0x0005e20000002400 */
[----:B------:R-:W-:-:S02]  /*38a0*/  ISETP.GE.AND P6, PT, R6, R8, PT ;  /* 0x000000080600720c */ /* 0x000fc40003fc6270 */
[C---:B------:R-:W-:Y:S02]  /*38b0*/  ISETP.GE.AND P5, PT, R6.reuse, R11, PT ;  /* 0x0000000b0600720c */ /* 0x040fe40003fa6270 */
[----:B------:R-:W-:Y:S02]  /*38c0*/  ISETP.GE.AND P3, PT, R6, R10, PT ;  /* 0x0000000a0600720c */ /* 0x000fe40003f66270 */
[----:B------:R-:W-:Y:S02]  /*38d0*/  IADD3 R6, R3, 0x9, RZ ;  /* 0x0000000903067810 */ /* 0x000fe40007ffe0ff */
[----:B----4-:R-:W-:Y:S02]  /*38e0*/  FSEL R115, R204, -INF , !P0 ;  /* 0xff800000cc737808 */ /* 0x010fe40004000000 */
[----:B-----5:R-:W-:Y:S02]  /*38f0*/  FSEL R128, R202, -INF , !P4 ;  /* 0xff800000ca807808 */ /* 0x020fe40006000000 */
[----:B------:R-:W-:-:S02]  /*3900*/  FSEL R88, R159, -INF , !P2 ;  /* 0xff8000009f587808 */ /* 0x000fc40005000000 */
[C---:B------:R-:W-:Y:S01]  /*3910*/  ISETP.GE.AND P1, PT, R6.reuse, R9, PT ;  /* 0x000000090600720c */ /* 0x040fe20003f26270 */
[----:B--2---:R-:W-:Y:S01]  /*3920*/  FMUL.FTZ R7, R53, c[0x0][0x2ec] ;  /* 0x0000bb0035077a20 */ /* 0x004fe20000410000 */
[C---:B------:R-:W-:Y:S02]  /*3930*/  ISETP.GE.AND P0, PT, R6.reuse, R8, PT ;  /* 0x000000080600720c */ /* 0x040fe40003f06270 */
[C---:B------:R-:W-:Y:S01]  /*3940*/  ISETP.GE.AND P4, PT, R6.reuse, R11, PT ;  /* 0x0000000b0600720c */ /* 0x040fe20003f86270 */
[----:B------:R2:W4:Y:S01]  /*3950*/  MUFU.TANH R159, R7 ;  /* 0x00000007009f7308 */ /* 0x0005220000002400 */
[----:B------:R-:W-:Y:S01]  /*3960*/  ISETP.GE.AND P2, PT, R6, R10, PT ;  /* 0x0000000a0600720c */ /* 0x000fe20003f46270 */
[----:B------:R-:W-:Y:S01]  /*3970*/  FMUL.FTZ R6, R54, c[0x0][0x2ec] ;  /* 0x0000bb0036067a20 */ /* 0x000fe20000410000 */
[----:B------:R-:W-:Y:S02]  /*3980*/  IADD3 R5, R3, 0x10, RZ ;  /* 0x0000001003057810 */ /* 0x000fe40007ffe0ff */
[----:B------:R-:W-:-:S02]  /*3990*/  FSEL R114, R157, -INF , !P6 ;  /* 0xff8000009d727808 */ /* 0x000fc40007000000 */
[----:B------:R-:W-:Y:S01]  /*39a0*/  ISETP.GE.AND P6, PT, R5, R9, PT ;  /* 0x000000090500720c */ /* 0x000fe20003fc6270 */
[----:B------:R5:W-:Y:S01]  /*39b0*/  MUFU.TANH R157, R6 ;  /* 0x00000006009d7308 */ /* 0x000be20000002400 */
[----:B------:R-:W-:Y:S02]  /*39c0*/  FSEL R116, R156, -INF , !P5 ;  /* 0xff8000009c747808 */ /* 0x000fe40006800000 */
[----:B------:R-:W-:Y:S02]  /*39d0*/  FSEL R130, R154, -INF , !P3 ;  /* 0xff8000009a827808 */ /* 0x000fe40005800000 */
[----:B------:R-:W-:Y:S02]  /*39e0*/  FSEL R110, R201, -INF , !P0 ;  /* 0xff800000c96e7808 */ /* 0x000fe40004000000 */
[----:B------:R-:W-:Y:S01]  /*39f0*/  FSEL R113, R200, -INF , !P4 ;  /* 0xff800000c8717808 */ /* 0x000fe20006000000 */
[----:B--2---:R-:W-:Y:S01]  /*3a00*/  FMUL.FTZ R7, R55, c[0x0][0x2ec] ;  /* 0x0000bb0037077a20 */ /* 0x004fe20000410000 */
[----:B------:R-:W-:Y:S01]  /*3a10*/  FSEL R129, R197, -INF , !P2 ;  /* 0xff800000c5817808 */ /* 0x000fe20005000000 */
[----:B------:R-:W-:Y:S01]  /*3a20*/  HMMA.16816.F32.BF16 R52, R24, R46, R40 ;  /* 0x0000002e1834723c */ /* 0x000fe20000041828 */
[----:B------:R-:W2:Y:S01]  /*3a30*/  LDSM.16.M88.4 R40, [R217+0x3000] ;  /* 0x00300000d928783b */ /* 0x000ea20000000200 */
[----:B------:R-:W-:Y:S01]  /*3a40*/  FSEL R81, R195, -INF , !P6 ;  /* 0xff800000c3517808 */ /* 0x000fe20007000000 */
[----:B------:R1:W1:Y:S01]  /*3a50*/  MUFU.TANH R156, R7 ;  /* 0x00000007009c7308 */ /* 0x0002620000002400 */
[----:B------:R-:W-:-:S02]  /*3a60*/  ISETP.GE.AND P3, PT, R5, R11, PT ;  /* 0x0000000b0500720c */ /* 0x000fc40003f66270 */
[----:B-----5:R-:W-:Y:S02]  /*3a70*/  IADD3 R6, R3, 0x11, RZ ;  /* 0x0000001103067810 */ /* 0x020fe40007ffe0ff */
[----:B------:R-:W-:Y:S02]  /*3a80*/  FSEL R112, R155, -INF , !P3 ;  /* 0xff8000009b707808 */ /* 0x000fe40005800000 */
[C---:B------:R-:W-:Y:S02]  /*3a90*/  ISETP.GE.AND P0, PT, R6.reuse, R9, PT ;  /* 0x000000090600720c */ /* 0x040fe40003f06270 */
[C---:B------:R-:W-:Y:S02]  /*3aa0*/  ISETP.GE.AND P4, PT, R6.reuse, R8, PT ;  /* 0x000000080600720c */ /* 0x040fe40003f86270 */
[C---:B------:R-:W-:Y:S02]  /*3ab0*/  ISETP.GE.AND P2, PT, R6.reuse, R11, PT ;  /* 0x0000000b0600720c */ /* 0x040fe40003f46270 */
[----:B------:R-:W-:Y:S01]  /*3ac0*/  ISETP.GE.AND P6, PT, R6, R10, PT ;  /* 0x0000000a0600720c */ /* 0x000fe20003fc6270 */
[----:B------:R-:W-:Y:S01]  /*3ad0*/  FMUL.FTZ R6, R57, c[0x0][0x2ec] ;  /* 0x0000bb0039067a20 */ /* 0x000fe20000410000 */
[----:B------:R-:W-:Y:S01]  /*3ae0*/  FSEL R83, R203, -INF , !P1 ;  /* 0xff800000cb537808 */ /* 0x000fe20004800000 */
[----:B-1----:R-:W-:Y:S01]  /*3af0*/  FMUL.FTZ R7, R56, c[0x0][0x2ec] ;  /* 0x0000bb0038077a20 */ /* 0x002fe20000410000 */
[C---:B------:R-:W-:Y:S01]  /*3b00*/  ISETP.GE.AND P5, PT, R5.reuse, R8, PT ;  /* 0x000000080500720c */ /* 0x040fe20003fa6270 */
[----:B------:R1:W-:Y:S01]  /*3b10*/  MUFU.TANH R155, R6 ;  /* 0x00000006009b7308 */ /* 0x0003e20000002400 */
[----:B------:R-:W-:-:S02]  /*3b20*/  ISETP.GE.AND P1, PT, R5, R10, PT ;  /* 0x0000000a0500720c */ /* 0x000fc40003f26270 */
[----:B------:R-:W-:Y:S02]  /*3b30*/  IADD3 R5, R3, 0x18, RZ ;  /* 0x0000001803057810 */ /* 0x000fe40007ffe0ff */
[----:B------:R-:W-:Y:S02]  /*3b40*/  FSEL R109, R187, -INF , !P5 ;  /* 0xff800000bb6d7808 */ /* 0x000fe40006800000 */
[----:B------:R-:W-:Y:S01]  /*3b50*/  FSEL R117, R175, -INF , !P1 ;  /* 0xff800000af757808 */ /* 0x000fe20004800000 */
[----:B------:R5:W2:Y:S01]  /*3b60*/  MUFU.TANH R154, R7 ;  /* 0x00000007009a7308 */ /* 0x000aa20000002400 */
[----:B------:R-:W-:Y:S02]  /*3b70*/  FSEL R80, R199, -INF , !P0 ;  /* 0xff800000c7507808 */ /* 0x000fe40004000000 */
[C---:B------:R-:W-:Y:S02]  /*3b80*/  ISETP.GE.AND P5, PT, R5.reuse, R9, PT ;  /* 0x000000090500720c */ /* 0x040fe40003fa6270 */
[----:B------:R-:W-:-:S02]  /*3b90*/  ISETP.GE.AND P3, PT, R5, R8, PT ;  /* 0x000000080500720c */ /* 0x000fc40003f66270 */
[----:B------:R-:W-:Y:S01]  /*3ba0*/  ISETP.GE.AND P1, PT, R5, R11, PT ;  /* 0x0000000b0500720c */ /* 0x000fe20003f26270 */
[----:B-1----:R-:W-:Y:S01]  /*3bb0*/  FMUL.FTZ R6, R59, c[0x0][0x2ec] ;  /* 0x0000bb003b067a20 */ /* 0x002fe20000410000 */
[----:B------:R-:W-:Y:S02]  /*3bc0*/  ISETP.GE.AND P0, PT, R5, R10, PT ;  /* 0x0000000a0500720c */ /* 0x000fe40003f06270 */
[----:B------:R-:W-:Y:S01]  /*3bd0*/  IADD3 R5, R3, 0x19, RZ ;  /* 0x0000001903057810 */ /* 0x000fe20007ffe0ff */
[----:B------:R1:W-:Y:S01]  /*3be0*/  MUFU.TANH R140, R6 ;  /* 0x00000006008c7308 */ /* 0x0003e20000002400 */
[----:B------:R-:W-:Y:S02]  /*3bf0*/  FSEL R89, R198, -INF , !P4 ;  /* 0xff800000c6597808 */ /* 0x000fe40006000000 */
[----:B------:R-:W-:Y:S01]  /*3c00*/  ISETP.GE.AND P4, PT, R5, R9, PT ;  /* 0x000000090500720c */ /* 0x000fe20003f86270 */
[----:B-----5:R-:W-:Y:S01]  /*3c10*/  FMUL.FTZ R7, R58, c[0x0][0x2ec] ;  /* 0x0000bb003a077a20 */ /* 0x020fe20000410000 */
[----:B------:R-:W-:Y:S01]  /*3c20*/  FSEL R77, R179, -INF , !P3 ;  /* 0xff800000b34d7808 */ /* 0x000fe20005800000 */
[----:B------:R-:W-:Y:S01]  /*3c30*/  HMMA.16816.F32.BF16 R56, R20, R46, R16 ;  /* 0x0000002e1438723c */ /* 0x000fe20000041810 */
[----:B------:R-:W-:Y:S01]  /*3c40*/  FSEL R90, R173, -INF , !P1 ;  /* 0xff800000ad5a7808 */ /* 0x000fe20004800000 */
[----:B------:R5:W2:Y:S01]  /*3c50*/  MUFU.TANH R123, R7 ;  /* 0x00000007007b7308 */ /* 0x000aa20000002400 */
[----:B------:R-:W-:-:S02]  /*3c60*/  FSEL R119, R146, -INF , !P0 ;  /* 0xff80000092777808 */ /* 0x000fc40004000000 */
[----:B------:R-:W-:Y:S02]  /*3c70*/  FSEL R71, R188, -INF , !P4 ;  /* 0xff800000bc477808 */ /* 0x000fe40006000000 */
[----:B------:R-:W-:Y:S01]  /*3c80*/  FSEL R108, R194, -INF , !P2 ;  /* 0xff800000c26c7808 */ /* 0x000fe20005000000 */
[-C--:B------:R-:W-:Y:S01]  /*3c90*/  HMMA.16816.F32.BF16 R16, R32, R12.reuse, R48 ;  /* 0x0000000c2010723c */ /* 0x080fe20000041830 */
[----:B------:R-:W-:Y:S02]  /*3ca0*/  FSEL R120, R185, -INF , !P6 ;  /* 0xff800000b9787808 */ /* 0x000fe40007000000 */
[----:B-1----:R-:W-:Y:S02]  /*3cb0*/  IADD3 R6, R3, 0x20, RZ ;  /* 0x0000002003067810 */ /* 0x002fe40007ffe0ff */
[----:B------:R-:W-:Y:S02]  /*3cc0*/  FSEL R75, R176, -INF , !P5 ;  /* 0xff800000b04b7808 */ /* 0x000fe40006800000 */
[C---:B------:R-:W-:Y:S01]  /*3cd0*/  ISETP.GE.AND P3, PT, R6.reuse, R9, PT ;  /* 0x000000090600720c */ /* 0x040fe20003f66270 */
[----:B------:R-:W-:Y:S01]  /*3ce0*/  HMMA.16816.F32.BF16 R44, R28, R12, R96 ;  /* 0x0000000c1c2c723c */ /* 0x000fe20000041860 */
[----:B------:R-:W-:Y:S01]  /*3cf0*/  ISETP.GE.AND P1, PT, R6, R8, PT ;  /* 0x000000080600720c */ /* 0x000fe20003f26270 */
[----:B-----5:R-:W-:Y:S01]  /*3d00*/  FMUL.FTZ R7, R52, c[0x0][0x2ec] ;  /* 0x0000bb0034077a20 */ /* 0x020fe20000410000 */
[----:B------:R-:W-:-:S02]  /*3d10*/  ISETP.GE.AND P0, PT, R6, R11, PT ;  /* 0x0000000b0600720c */ /* 0x000fc40003f06270 */
[----:B------:R-:W-:Y:S01]  /*3d20*/  ISETP.GE.AND P4, PT, R6, R10, PT ;  /* 0x0000000a0600720c */ /* 0x000fe20003f86270 */
[----:B------:R1:W5:Y:S01]  /*3d30*/  MUFU.TANH R122, R7 ;  /* 0x00000007007a7308 */ /* 0x0003620000002400 */
[----:B------:R-:W-:Y:S01]  /*3d40*/  FMUL.FTZ R6, R54, c[0x0][0x2ec] ;  /* 0x0000bb0036067a20 */ /* 0x000fe20000410000 */
[C---:B------:R-:W-:Y:S01]  /*3d50*/  HMMA.16816.F32.BF16 R48, R36.reuse, R84, R124 ;  /* 0x000000542430723c */ /* 0x040fe2000004187c */
[C---:B------:R-:W-:Y:S02]  /*3d60*/  ISETP.GE.AND P2, PT, R5.reuse, R8, PT ;  /* 0x000000080500720c */ /* 0x040fe40003f46270 */
[C---:B------:R-:W-:Y:S02]  /*3d70*/  ISETP.GE.AND P6, PT, R5.reuse, R11, PT ;  /* 0x0000000b0500720c */ /* 0x040fe40003fc6270 */
[----:B------:R-:W-:Y:S01]  /*3d80*/  ISETP.GE.AND P5, PT, R5, R10, PT ;  /* 0x0000000a0500720c */ /* 0x000fe20003fa6270 */
[----:B------:R3:W3:Y:S01]  /*3d90*/  MUFU.TANH R121, R6 ;  /* 0x0000000600797308 */ /* 0x0006e20000002400 */
[----:B------:R-:W-:Y:S01]  /*3da0*/  IADD3 R5, R3, 0x21, RZ ;  /* 0x0000002103057810 */ /* 0x000fe20007ffe0ff */
[----:B------:R-:W-:Y:S01]  /*3db0*/  HMMA.16816.F32.BF16 R36, R36, R86, R136 ;  /* 0x000000562424723c */ /* 0x000fe20000041888 */
[----:B------:R-:W-:-:S02]  /*3dc0*/  FSEL R76, R183, -INF , !P2 ;  /* 0xff800000b74c7808 */ /* 0x000fc40005000000 */
[----:B------:R-:W-:Y:S02]  /*3dd0*/  ISETP.GE.AND P2, PT, R5, R9, PT ;  /* 0x000000090500720c */ /* 0x000fe40003f46270 */
[----:B------:R-:W-:Y:S01]  /*3de0*/  FSEL R149, R149, -INF , !P1 ;  /* 0xff80000095957808 */ /* 0x000fe20004800000 */
[----:B-1----:R-:W-:Y:S01]  /*3df0*/  FMUL.FTZ R7, R53, c[0x0][0x2ec] ;  /* 0x0000bb0035077a20 */ /* 0x002fe20000410000 */
[----:B------:R-:W-:Y:S01]  /*3e00*/  FSEL R151, R151, -INF , !P0 ;  /* 0xff80000097977808 */ /* 0x000fe20004000000 */
[----:B--2---:R-:W-:Y:S01]  /*3e10*/  HMMA.16816.F32.BF16 R64, R20, R40, R44 ;  /* 0x000000281440723c */ /* 0x004fe2000004182c */
[----:B------:R-:W-:Y:S01]  /*3e20*/  LDSM.16.M88.4 R44, [R217+0x3800] ;  /* 0x00380000d92c783b */ /* 0x000fe20000000200 */
[----:B------:R1:W-:Y:S01]  /*3e30*/  MUFU.TANH R131, R7 ;  /* 0x0000000700837308 */ /* 0x0003e20000002400 */
[----:B------:R-:W-:Y:S02]  /*3e40*/  FSEL R153, R153, -INF , !P4 ;  /* 0xff80000099997808 */ /* 0x000fe40006000000 */
[----:B------:R-:W-:-:S02]  /*3e50*/  FSEL R146, R171, -INF , !P2 ;  /* 0xff800000ab927808 */ /* 0x000fc40005000000 */
[----:B---3--:R-:W-:Y:S02]  /*3e60*/  IADD3 R6, R3, 0x28, RZ ;  /* 0x0000002803067810 */ /* 0x008fe40007ffe0ff */
[----:B------:R-:W-:Y:S02]  /*3e70*/  FSEL R91, R174, -INF , !P6 ;  /* 0xff800000ae5b7808 */ /* 0x000fe40007000000 */
[C---:B------:R-:W-:Y:S02]  /*3e80*/  ISETP.GE.AND P1, PT, R6.reuse, R9, PT ;  /* 0x000000090600720c */ /* 0x040fe40003f26270 */
[C---:B------:R-:W-:Y:S02]  /*3e90*/  ISETP.GE.AND P0, PT, R6.reuse, R8, PT ;  /* 0x000000080600720c */ /* 0x040fe40003f06270 */
[C---:B------:R-:W-:Y:S02]  /*3ea0*/  ISETP.GE.AND P4, PT, R6.reuse, R11, PT ;  /* 0x0000000b0600720c */ /* 0x040fe40003f86270 */
[----:B------:R-:W-:Y:S01]  /*3eb0*/  ISETP.GE.AND P2, PT, R6, R10, PT ;  /* 0x0000000a0600720c */ /* 0x000fe20003f46270 */
[----:B-1----:R-:W-:Y:S01]  /*3ec0*/  FMUL.FTZ R7, R55, c[0x0][0x2ec] ;  /* 0x0000bb0037077a20 */ /* 0x002fe20000410000 */
[----:B------:R-:W-:Y:S01]  /*3ed0*/  FSEL R118, R170, -INF , !P5 ;  /* 0xff800000aa767808 */ /* 0x000fe20006800000 */
[----:B------:R-:W-:Y:S01]  /*3ee0*/  HMMA.16816.F32.BF16 R52, R24, R40, R16 ;  /* 0x000000281834723c */ /* 0x000fe20000041810 */
[----:B------:R-:W1:Y:S01]  /*3ef0*/  LDSM.16.M88.4 R16, [R223+0x3800] ;  /* 0x00380000df10783b */ /* 0x000e620000000200 */
[----:B------:R-:W-:Y:S01]  /*3f00*/  FMUL.FTZ R6, R57, c[0x0][0x2ec] ;  /* 0x0000bb0039067a20 */ /* 0x000fe20000410000 */
[----:B------:R-:W-:Y:S01]  /*3f10*/  FSEL R152, R152, -INF , !P3 ;  /* 0xff80000098987808 */ /* 0x000fe20005800000 */
[----:B------:R2:W-:Y:S01]  /*3f20*/  MUFU.TANH R98, R7 ;  /* 0x0000000700627308 */ /* 0x0005e20000002400 */
[----:B------:R-:W-:Y:S01]  /*3f30*/  ISETP.GE.AND P6, PT, R5, R8, PT ;  /* 0x000000080500720c */ /* 0x000fe20003fc6270 */
[----:B------:R-:W-:-:S04]  /*3f40*/  DEPBAR.LE SB0, 0x0 ;  /* 0x000080000000791a */ /* 0x000fc80000000000 */
[C---:B------:R-:W-:Y:S02]  /*3f50*/  ISETP.GE.AND P5, PT, R5.reuse, R11, PT ;  /* 0x0000000b0500720c */ /* 0x040fe40003fa6270 */
[----:B------:R-:W-:Y:S01]  /*3f60*/  ISETP.GE.AND P3, PT, R5, R10, PT ;  /* 0x0000000a0500720c */ /* 0x000fe20003f66270 */
[----:B------:R3:W-:Y:S01]  /*3f70*/  MUFU.TANH R97, R6 ;  /* 0x0000000600617308 */ /* 0x0007e20000002400 */
[----:B------:R-:W-:Y:S02]  /*3f80*/  IADD3 R5, R3, 0x29, RZ ;  /* 0x0000002903057810 */ /* 0x000fe40007ffe0ff */
[----:B------:R-:W-:Y:S02]  /*3f90*/  FSEL R148, R148, -INF , !P6 ;  /* 0xff80000094947808 */ /* 0x000fe40007000000 */
[----:B------:R-:W-:Y:S01]  /*3fa0*/  FSEL R147, R147, -INF , !P5 ;  /* 0xff80000093937808 */ /* 0x000fe20006800000 */
[----:B--2---:R-:W-:Y:S01]  /*3fb0*/  FMUL.FTZ R7, R56, c[0x0][0x2ec] ;  /* 0x0000bb0038077a20 */ /* 0x004fe20000410000 */
[----:B------:R-:W-:-:S02]  /*3fc0*/  FSEL R150, R150, -INF , !P3 ;  /* 0xff80000096967808 */ /* 0x000fc40005800000 */
[----:B------:R-:W-:Y:S01]  /*3fd0*/  FSEL R144, R144, -INF , !P1 ;  /* 0xff80000090907808 */ /* 0x000fe20004800000 */
[----:B------:R2:W1:Y:S01]  /*3fe0*/  MUFU.TANH R96, R7 ;  /* 0x0000000700607308 */ /* 0x0004620000002400 */
[C---:B------:R-:W-:Y:S02]  /*3ff0*/  ISETP.GE.AND P6, PT, R5.reuse, R9, PT ;  /* 0x000000090500720c */ /* 0x040fe40003fc6270 */
[C---:B------:R-:W-:Y:S01]  /*4000*/  ISETP.GE.AND P5, PT, R5.reuse, R8, PT ;  /* 0x000000080500720c */ /* 0x040fe20003fa6270 */
[----:B---3--:R-:W-:Y:S01]  /*4010*/  FMUL.FTZ R6, R58, c[0x0][0x2ec] ;  /* 0x0000bb003a067a20 */ /* 0x008fe20000410000 */
[C---:B------:R-:W-:Y:S02]  /*4020*/  ISETP.GE.AND P3, PT, R5.reuse, R11, PT ;  /* 0x0000000b0500720c */ /* 0x040fe40003f66270 */
[----:B------:R-:W-:Y:S01]  /*4030*/  ISETP.GE.AND P1, PT, R5, R10, PT ;  /* 0x0000000a0500720c */ /* 0x000fe20003f26270 */
[----:B------:R3:W3:Y:S01]  /*4040*/  MUFU.TANH R74, R6 ;  /* 0x00000006004a7308 */ /* 0x0006e20000002400 */
[----:B------:R-:W-:-:S02]  /*4050*/  IADD3 R5, R3, 0x30, RZ ;  /* 0x0000003003057810 */ /* 0x000fc40007ffe0ff */
[----:B------:R-:W-:Y:S02]  /*4060*/  FSEL R141, R166, -INF , !P0 ;  /* 0xff800000a68d7808 */ /* 0x000fe40004000000 */
[----:B------:R-:W-:Y:S01]  /*4070*/  ISETP.GE.AND P0, PT, R5, R9, PT ;  /* 0x000000090500720c */ /* 0x000fe20003f06270 */
[----:B--2---:R-:W-:Y:S01]  /*4080*/  FMUL.FTZ R7, R52, c[0x0][0x2ec] ;  /* 0x0000bb0034077a20 */ /* 0x004fe20000410000 */
[-C--:B-1----:R-:W-:Y:S01]  /*4090*/  HMMA.16816.F32.BF16 R48, R32, R16.reuse, R48 ;  /* 0x000000102030723c */ /* 0x082fe20000041830 */
[----:B------:R-:W-:Y:S02]  /*40a0*/  FSEL R143, R143, -INF , !P4 ;  /* 0xff8000008f8f7808 */ /* 0x000fe40006000000 */
[----:B------:R1:W-:Y:S01]  /*40b0*/  MUFU.TANH R73, R7 ;  /* 0x0000000700497308 */ /* 0x0003e20000002400 */
[----:B------:R-:W-:Y:S02]  /*40c0*/  FSEL R145, R145, -INF , !P2 ;  /* 0xff80000091917808 */ /* 0x000fe40005000000 */
[----:B------:R-:W-:Y:S01]  /*40d0*/  FSEL R127, R169, -INF , !P6 ;  /* 0xff800000a97f7808 */ /* 0x000fe20007000000 */
[----:B---3--:R-:W-:Y:S01]  /*40e0*/  FMUL.FTZ R6, R59, c[0x0][0x2ec] ;  /* 0x0000bb003b067a20 */ /* 0x008fe20000410000 */
[----:B------:R-:W-:Y:S01]  /*40f0*/  FSEL R124, R167, -INF , !P5 ;  /* 0xff800000a77c7808 */ /* 0x000fe20006800000 */
[----:B------:R-:W-:Y:S01]  /*4100*/  HMMA.16816.F32.BF16 R56, R28, R16, R92 ;  /* 0x000000101c38723c */ /* 0x000fe2000004185c */
[----:B------:R-:W-:Y:S01]  /*4110*/  FSEL R125, R165, -INF , !P3 ;  /* 0xff800000a57d7808 */ /* 0x000fe20005800000 */
[----:B------:R2:W3:Y:S01]  /*4120*/  MUFU.TANH R85, R6 ;  /* 0x0000000600557308 */ /* 0x0004e20000002400 */
[----:B------:R-:W-:-:S02]  /*4130*/  FSEL R142, R142, -INF , !P1 ;  /* 0xff8000008e8e7808 */ /* 0x000fc40004800000 */
[----:B------:R-:W-:Y:S01]  /*4140*/  FSEL R191, R191, -INF , !P0 ;  /* 0xff800000bfbf7808 */ /* 0x000fe20004000000 */
[----:B------:R-:W-:Y:S01]  /*4150*/  BAR.SYNC.DEFER_BLOCKING 0x0 ;  /* 0x0000000000007b1d */ /* 0x000fe20000010000 */
[----:B------:R-:W-:Y:S01]  /*4160*/  ISETP.GE.AND P4, PT, R5, R8, PT ;  /* 0x000000080500720c */ /* 0x000fe20003f86270 */
[----:B-1----:R-:W-:Y:S01]  /*4170*/  FMUL.FTZ R7, R53, c[0x0][0x2ec] ;  /* 0x0000bb0035077a20 */ /* 0x002fe20000410000 */
[C---:B------:R-:W-:Y:S02]  /*4180*/  ISETP.GE.AND P2, PT, R5.reuse, R11, PT ;  /* 0x0000000b0500720c */ /* 0x040fe40003f46270 */
[----:B------:R-:W-:Y:S01]  /*4190*/  ISETP.GE.AND P6, PT, R5, R10, PT ;  /* 0x0000000a0500720c */ /* 0x000fe20003fc6270 */
[----:B------:R1:W-:Y:S01]  /*41a0*/  MUFU.TANH R84, R7 ;  /* 0x0000000700547308 */ /* 0x0003e20000002400 */
[----:B------:R-:W-:Y:S02]  /*41b0*/  IADD3 R5, R3, 0x38, RZ ;  /* 0x0000003803057810 */ /* 0x000fe40007ffe0ff */
[----:B------:R-:W-:-:S02]  /*41c0*/  FSEL R193, R193, -INF , !P4 ;  /* 0xff800000c1c17808 */ /* 0x000fc40006000000 */
[----:B--2---:R-:W-:Y:S02]  /*41d0*/  IADD3 R6, R3, 0x31, RZ ;  /* 0x0000003103067810 */ /* 0x004fe40007ffe0ff */
[-C--:B------:R-:W-:Y:S02]  /*41e0*/  ISETP.GE.AND P4, PT, R5, R9.reuse, PT ;  /* 0x000000090500720c */ /* 0x080fe40003f86270 */
[C---:B------:R-:W-:Y:S02]  /*41f0*/  ISETP.GE.AND P5, PT, R6.reuse, R9, PT ;  /* 0x000000090600720c */ /* 0x040fe40003fa6270 */
[C---:B------:R-:W-:Y:S01]  /*4200*/  ISETP.GE.AND P3, PT, R6.reuse, R8, PT ;  /* 0x000000080600720c */ /* 0x040fe20003f66270 */
[-C--:B------:R-:W-:Y:S01]  /*4210*/  HMMA.16816.F32.BF16 R56, R20, R44.reuse, R56 ;  /* 0x0000002c1438723c */ /* 0x080fe20000041838 */
[C---:B------:R-:W-:Y:S02]  /*4220*/  ISETP.GE.AND P1, PT, R6.reuse, R11, PT ;  /* 0x0000000b0600720c */ /* 0x040fe40003f26270 */
[----:B------:R-:W-:Y:S01]  /*4230*/  ISETP.GE.AND P0, PT, R6, R10, PT ;  /* 0x0000000a0600720c */ /* 0x000fe20003f06270 */
[----:B------:R-:W-:Y:S01]  /*4240*/  FMUL.FTZ R6, R54, c[0x0][0x2ec] ;  /* 0x0000bb0036067a20 */ /* 0x000fe20000410000 */
[----:B------:R-:W-:Y:S01]  /*4250*/  FSEL R182, R182, -INF , !P3 ;  /* 0xff800000b6b67808 */ /* 0x000fe20005800000 */
[----:B-1----:R-:W-:Y:S01]  /*4260*/  FMUL.FTZ R7, R55, c[0x0][0x2ec] ;  /* 0x0000bb0037077a20 */ /* 0x002fe20000410000 */
[----:B------:R-:W-:Y:S01]  /*4270*/  FSEL R184, R184, -INF , !P1 ;  /* 0xff800000b8b87808 */ /* 0x000fe20004800000 */
[----:B------:R-:W-:Y:S01]  /*4280*/  HMMA.16816.F32.BF16 R52, R24, R44, R48 ;  /* 0x0000002c1834723c */ /* 0x000fe20000041830 */
[----:B------:R1:W2:Y:S01]  /*4290*/  MUFU.TANH R70, R6 ;  /* 0x0000000600467308 */ /* 0x0002a20000002400 */
[----:B------:R-:W-:-:S02]  /*42a0*/  FSEL R190, R190, -INF , !P0 ;  /* 0xff800000bebe7808 */ /* 0x000fc40004000000 */
[----:B------:R-:W-:Y:S02]  /*42b0*/  FSEL R178, R178, -INF , !P4 ;  /* 0xff800000b2b27808 */ /* 0x000fe40006000000 */
[----:B------:R-:W-:Y:S02]  /*42c0*/  FSEL R192, R192, -INF , !P2 ;  /* 0xff800000c0c07808 */ /* 0x000fe40005000000 */
[-C--:B------:R-:W-:Y:S01]  /*42d0*/  HMMA.16816.F32.BF16 R48, R28, R14.reuse, R100 ;  /* 0x0000000e1c30723c */ /* 0x080fe20000041864 */
[----:B------:R-:W-:Y:S01]  /*42e0*/  FSEL R196, R196, -INF , !P6 ;  /* 0xff800000c4c47808 */ /* 0x000fe20007000000 */
[----:B------:R2:W-:Y:S01]  /*42f0*/  MUFU.TANH R72, R7 ;  /* 0x0000000700487308 */ /* 0x0005e20000002400 */
[----:B------:R-:W-:Y:S02]  /*4300*/  FSEL R189, R189, -INF , !P5 ;  /* 0xff800000bdbd7808 */ /* 0x000fe40006800000 */
[C---:B------:R-:W-:Y:S02]  /*4310*/  ISETP.GE.AND P2, PT, R5.reuse, R8, PT ;  /* 0x000000080500720c */ /* 0x040fe40003f46270 */
[----:B------:R-:W-:Y:S01]  /*4320*/  ISETP.GE.AND P6, PT, R5, R11, PT ;  /* 0x0000000b0500720c */ /* 0x000fe20003fc6270 */
[----:B------:R-:W-:Y:S01]  /*4330*/  HMMA.16816.F32.BF16 R12, R32, R14, R60 ;  /* 0x0000000e200c723c */ /* 0x000fe2000004183c */
[----:B-1----:R-:W-:-:S02]  /*4340*/  IADD3 R6, R3, 0x39, RZ ;  /* 0x0000003903067810 */ /* 0x002fc40007ffe0ff */
[----:B------:R-:W-:Y:S02]  /*4350*/  ISETP.GE.AND P5, PT, R5, R10, PT ;  /* 0x0000000a0500720c */ /* 0x000fe40003fa6270 */
[C---:B------:R-:W-:Y:S02]  /*4360*/  ISETP.GE.AND P3, PT, R6.reuse, R9, PT ;  /* 0x000000090600720c */ /* 0x040fe40003f66270 */
[C---:B------:R-:W-:Y:S01]  /*4370*/  ISETP.GE.AND P1, PT, R6.reuse, R8, PT ;  /* 0x000000080600720c */ /* 0x040fe20003f26270 */
[----:B------:R-:W-:Y:S01]  /*4380*/  HMMA.16816.F32.BF16 R28, R28, R18, R104 ;  /* 0x000000121c1c723c */ /* 0x000fe20000041868 */
[----:B------:R-:W-:Y:S01]  /*4390*/  ISETP.GE.AND P0, PT, R6, R11, PT ;  /* 0x0000000b0600720c */ /* 0x000fe20003f06270 */
[----:B--2---:R-:W-:Y:S01]  /*43a0*/  FMUL.FTZ R7, R64, c[0x0][0x2ec] ;  /* 0x0000bb0040077a20 */ /* 0x004fe20000410000 */
[----:B------:R-:W-:Y:S01]  /*43b0*/  ISETP.GE.AND P4, PT, R6, R10, PT ;  /* 0x0000000a0600720c */ /* 0x000fe20003f86270 */
[----:B------:R-:W-:Y:S01]  /*43c0*/  FMUL.FTZ R6, R65, c[0x0][0x2ec] ;  /* 0x0000bb0041067a20 */ /* 0x000fe20000410000 */
[----:B------:R-:W-:Y:S01]  /*43d0*/  IADD3 R5, R3, 0x40, RZ ;  /* 0x0000004003057810 */ /* 0x000fe20007ffe0ff */
[----:B------:R1:W2:Y:S01]  /*43e0*/  MUFU.TANH R68, R7 ;  /* 0x0000000700447308 */ /* 0x0002a20000002400 */
[----:B------:R-:W-:Y:S01]  /*43f0*/  FSEL R181, R181, -INF , !P2 ;  /* 0xff800000b5b57808 */ /* 0x000fe20005000000 */
[----:B------:R-:W-:Y:S01]  /*4400*/  HMMA.16816.F32.BF16 R48, R20, R42, R48 ;  /* 0x0000002a1430723c */ /* 0x000fe20000041830 */
[----:B------:R-:W-:-:S02]  /*4410*/  FSEL R180, R180, -INF , !P6 ;  /* 0xff800000b4b47808 */ /* 0x000fc40007000000 */
[----:B------:R-:W-:Y:S02]  /*4420*/  FSEL R186, R186, -INF , !P5 ;  /* 0xff800000baba7808 */ /* 0x000fe40006800000 */
[----:B------:R-:W-:Y:S01]  /*4430*/  FSEL R172, R172, -INF , !P3 ;  /* 0xff800000acac7808 */ /* 0x000fe20005800000 */
[----:B------:R2:W-:Y:S01]  /*4440*/  MUFU.TANH R69, R6 ;  /* 0x0000000600457308 */ /* 0x0005e20000002400 */
[C---:B------:R-:W-:Y:S01]  /*4450*/  ISETP.GE.AND P2, PT, R5.reuse, R9, PT ;  /* 0x000000090500720c */ /* 0x040fe20003f46270 */
[----:B------:R-:W-:Y:S01]  /*4460*/  HMMA.16816.F32.BF16 R40, R24, R42, R12 ;  /* 0x0000002a1828723c */ /* 0x000fe2000004180c */
[C---:B------:R-:W-:Y:S02]  /*4470*/  ISETP.GE.AND P6, PT, R5.reuse, R8, PT ;  /* 0x000000080500720c */ /* 0x040fe40003fc6270 */
[C---:B------:R-:W-:Y:S02]  /*4480*/  ISETP.GE.AND P5, PT, R5.reuse, R11, PT ;  /* 0x0000000b0500720c */ /* 0x040fe40003fa6270 */
[----:B------:R-:W-:Y:S01]  /*4490*/  ISETP.GE.AND P3, PT, R5, R10, PT ;  /* 0x0000000a0500720c */ /* 0x000fe20003f66270 */
[----:B-1----:R-:W-:Y:S01]  /*44a0*/  FMUL.FTZ R7, R52, c[0x0][0x2ec] ;  /* 0x0000bb0034077a20 */ /* 0x002fe20000410000 */
[----:B------:R-:W-:Y:S01]  /*44b0*/  IADD3 R5, R3, 0x41, RZ ;  /* 0x0000004103057810 */ /* 0x000fe20007ffe0ff */
[----:B------:R-:W-:Y:S01]  /*44c0*/  HMMA.16816.F32.BF16 R32, R32, R18, R36 ;  /* 0x000000122020723c */ /* 0x000fe20000041824 */
[----:B------:R-:W-:Y:S01]  /*44d0*/  FSEL R135, R164, -INF , !P1 ;  /* 0xff800000a4877808 */ /* 0x000fe20004800000 */
[----:B------:R1:W-:Y:S01]  /*44e0*/  MUFU.TANH R65, R7 ;  /* 0x0000000700417308 */ /* 0x0003e20000002400 */
[----:B------:R-:W-:-:S02]  /*44f0*/  ISETP.GE.AND P1, PT, R5, R9, PT ;  /* 0x000000090500720c */ /* 0x000fc40003f26270 */
[----:B------:R-:W-:Y:S01]  /*4500*/  FSEL R233, R233, -INF , !P6 ;  /* 0xff800000e9e97808 */ /* 0x000fe20007000000 */
[----:B--2---:R-:W-:Y:S01]  /*4510*/  FMUL.FTZ R6, R66, c[0x0][0x2ec] ;  /* 0x0000bb0042067a20 */ /* 0x004fe20000410000 */
[----:B------:R-:W-:Y:S01]  /*4520*/  FSEL R239, R239, -INF , !P5 ;  /* 0xff800000efef7808 */ /* 0x000fe20006800000 */
[----:B------:R-:W-:Y:S01]  /*4530*/  FMUL.FTZ R50, R50, c[0x0][0x2ec] ;  /* 0x0000bb0032327a20 */ /* 0x000fe20000410000 */
[----:B------:R-:W-:Y:S01]  /*4540*/  FSEL R242, R242, -INF , !P3 ;  /* 0xff800000f2f27808 */ /* 0x000fe20005800000 */
[----:B------:R2:W2:Y:S01]  /*4550*/  MUFU.TANH R64, R6 ;  /* 0x0000000600407308 */ /* 0x0004a20000002400 */
[----:B------:R-:W-:Y:S01]  /*4560*/  FSEL R211, R211, -INF , !P1 ;  /* 0xff800000d3d37808 */ /* 0x000fe20004800000 */
[-C--:B------:R-:W-:Y:S01]  /*4570*/  HMMA.16816.F32.BF16 R20, R20, R46.reuse, R28 ;  /* 0x0000002e1414723c */ /* 0x080fe2000004181c */
[----:B------:R-:W-:Y:S02]  /*4580*/  FSEL R168, R168, -INF , !P0 ;  /* 0xff800000a8a87808 */ /* 0x000fe40004000000 */
[----:B------:R-:W-:Y:S01]  /*4590*/  FSEL R177, R177, -INF , !P4 ;  /* 0xff800000b1b17808 */ /* 0x000fe20006000000 */
[----:B------:R-:W-:Y:S01]  /*45a0*/  FMUL.FTZ R40, R40, c[0x0][0x2ec] ;  /* 0x0000bb0028287a20 */ /* 0x000fe20000410000 */
[----:B------:R-:W-:Y:S01]  /*45b0*/  FSEL R236, R236, -INF , !P2 ;  /* 0xff800000ecec7808 */ /* 0x000fe20005000000 */
[----:B-1----:R-:W-:Y:S01]  /*45c0*/  FMUL.FTZ R7, R53, c[0x0][0x2ec] ;  /* 0x0000bb0035077a20 */ /* 0x002fe20000410000 */
[----:B------:R-:W-:Y:S01]  /*45d0*/  ISETP.GE.AND P0, PT, R5, R8, PT ;  /* 0x000000080500720c */ /* 0x000fe20003f06270 */
[----:B------:R-:W-:Y:S01]  /*45e0*/  FMUL.FTZ R41, R41, c[0x0][0x2ec] ;  /* 0x0000bb0029297a20 */ /* 0x000fe20000410000 */
[C---:B------:R-:W-:Y:S01]  /*45f0*/  ISETP.GE.AND P4, PT, R5.reuse, R11, PT ;  /* 0x0000000b0500720c */ /* 0x040fe20003f86270 */
[----:B------:R-:W-:Y:S01]  /*4600*/  FMUL.FTZ R42, R42, c[0x0][0x2ec] ;  /* 0x0000bb002a2a7a20 */ /* 0x000fe20000410000 */
[----:B------:R-:W-:Y:S01]  /*4610*/  ISETP.GE.AND P2, PT, R5, R10, PT ;  /* 0x0000000a0500720c */ /* 0x000fe20003f46270 */
[----:B------:R-:W-:Y:S01]  /*4620*/  FMUL.FTZ R12, R43, c[0x0][0x2ec] ;  /* 0x0000bb002b0c7a20 */ /* 0x000fe20000410000 */
[----:B------:R-:W-:Y:S01]  /*4630*/  IADD3 R5, R3, 0x49, RZ ;  /* 0x0000004903057810 */ /* 0x000fe20007ffe0ff */
[----:B--2---:R-:W-:Y:S01]  /*4640*/  FMUL.FTZ R6, R67, c[0x0][0x2ec] ;  /* 0x0000bb0043067a20 */ /* 0x004fe20000410000 */
[----:B------:R-:W-:Y:S01]  /*4650*/  FSEL R232, R232, -INF , !P0 ;  /* 0xff800000e8e87808 */ /* 0x000fe20004000000 */
[----:B------:R1:W-:Y:S01]  /*4660*/  MUFU.TANH R53, R7 ;  /* 0x0000000700357308 */ /* 0x0003e20000002400 */
[----:B------:R-:W-:Y:S01]  /*4670*/  FSEL R238, R238, -INF , !P4 ;  /* 0xff800000eeee7808 */ /* 0x000fe20006000000 */
[----:B------:R-:W-:Y:S01]  /*4680*/  HMMA.16816.F32.BF16 R24, R24, R46, R32 ;  /* 0x0000002e1818723c */ /* 0x000fe20000041820 */
[----:B------:R-:W-:-:S02]  /*4690*/  FSEL R243, R243, -INF , !P2 ;  /* 0xff800000f3f37808 */ /* 0x000fc40005000000 */
[C---:B------:R-:W-:Y:S02]  /*46a0*/  ISETP.GE.AND P0, PT, R5.reuse, R9, PT ;  /* 0x000000090500720c */ /* 0x040fe40003f06270 */
[C---:B------:R-:W-:Y:S01]  /*46b0*/  ISETP.GE.AND P4, PT, R5.reuse, R8, PT ;  /* 0x000000080500720c */ /* 0x040fe20003f86270 */
[----:B------:R2:W2:Y:S01]  /*46c0*/  MUFU.TANH R66, R6 ;  /* 0x0000000600427308 */ /* 0x0004a20000002400 */
[----:B------:R-:W-:Y:S01]  /*46d0*/  ISETP.GE.AND P2, PT, R5, R11, PT ;  /* 0x0000000b0500720c */ /* 0x000fe20003f46270 */
[----:B------:R-:W-:Y:S01]  /*46e0*/  FMUL.FTZ R20, R20, c[0x0][0x2ec] ;  /* 0x0000bb0014147a20 */ /* 0x000fe20000410000 */
[----:B------:R-:W-:Y:S01]  /*46f0*/  FSEL R205, R205, -INF , !P0 ;  /* 0xff800000cdcd7808 */ /* 0x000fe20004000000 */
[----:B------:R-:W-:Y:S01]  /*4700*/  FMUL.FTZ R21, R21, c[0x0][0x2ec] ;  /* 0x0000bb0015157a20 */ /* 0x000fe20000410000 */
[----:B------:R-:W-:Y:S01]  /*4710*/  FSEL R206, R206, -INF , !P4 ;  /* 0xff800000cece7808 */ /* 0x000fe20006000000 */
[----:B------:R-:W-:Y:S01]  /*4720*/  FMUL.FTZ R23, R23, c[0x0][0x2ec] ;  /* 0x0000bb0017177a20 */ /* 0x000fe20000410000 */
[----:B------:R-:W-:Y:S01]  /*4730*/  FSEL R234, R163, -INF , !P2 ;  /* 0xff800000a3ea7808 */ /* 0x000fe20005000000 */
[----:B------:R-:W3:Y:S01]  /*4740*/  MUFU.TANH R40, R40 ;  /* 0x0000002800287308 */ /* 0x000ee20000002400 */
[----:B-1----:R-:W-:Y:S01]  /*4750*/  FMUL.FTZ R7, R55, c[0x0][0x2ec] ;  /* 0x0000bb0037077a20 */ /* 0x002fe20000410000 */
[----:B--2---:R-:W-:-:S06]  /*4760*/  IADD3 R6, R3, 0x48, RZ ;  /* 0x0000004803067810 */ /* 0x004fcc0007ffe0ff */
[----:B------:R1:W-:Y:S02]  /*4770*/  MUFU.TANH R45, R7 ;  /* 0x00000007002d7308 */ /* 0x0003e40000002400 */
[----:B------:R-:W-:Y:S01]  /*4780*/  FMUL.FTZ R24, R24, c[0x0][0x2ec] ;  /* 0x0000bb0018187a20 */ /* 0x000fe20000410000 */
[----:B------:R-:W-:Y:S01]  /*4790*/  ISETP.GE.AND P6, PT, R6, R9, PT ;  /* 0x000000090600720c */ /* 0x000fe20003fc6270 */
[----:B------:R-:W-:Y:S01]  /*47a0*/  FMUL.FTZ R26, R26, c[0x0][0x2ec] ;  /* 0x0000bb001a1a7a20 */ /* 0x000fe20000410000 */
[C---:B------:R-:W-:Y:S01]  /*47b0*/  ISETP.GE.AND P5, PT, R6.reuse, R8, PT ;  /* 0x000000080600720c */ /* 0x040fe20003fa6270 */
[----:B------:R-:W-:Y:S01]  /*47c0*/  FMUL.FTZ R25, R25, c[0x0][0x2ec] ;  /* 0x0000bb0019197a20 */ /* 0x000fe20000410000 */
[C---:B------:R-:W-:Y:S01]  /*47d0*/  ISETP.GE.AND P3, PT, R6.reuse, R11, PT ;  /* 0x0000000b0600720c */ /* 0x040fe20003f66270 */
[----:B------:R-:W-:Y:S01]  /*47e0*/  MUFU.TANH R50, R50 ;  /* 0x0000003200327308 */ /* 0x000fe20000002400 */
[----:B------:R-:W-:Y:S01]  /*47f0*/  ISETP.GE.AND P1, PT, R6, R10, PT ;  /* 0x0000000a0600720c */ /* 0x000fe20003f26270 */
[----:B------:R-:W-:Y:S01]  /*4800*/  FMUL.FTZ R6, R54, c[0x0][0x2ec] ;  /* 0x0000bb0036067a20 */ /* 0x000fe20000410000 */
[----:B------:R-:W-:Y:S01]  /*4810*/  FSEL R209, R209, -INF , !P6 ;  /* 0xff800000d1d17808 */ /* 0x000fe20007000000 */
[----:B------:R-:W-:Y:S01]  /*4820*/  FMUL.FTZ R27, R27, c[0x0][0x2ec] ;  /* 0x0000bb001b1b7a20 */ /* 0x000fe20000410000 */
[----:B------:R-:W-:-:S02]  /*4830*/  FSEL R208, R208, -INF , !P5 ;  /* 0xff800000d0d07808 */ /* 0x000fc40006800000 */
[----:B------:R-:W-:Y:S01]  /*4840*/  ISETP.GE.AND P6, PT, R5, R10, PT ;  /* 0x0000000a0500720c */ /* 0x000fe20003fc6270 */
[----:B------:R2:W-:Y:S01]  /*4850*/  MUFU.TANH R52, R6 ;  /* 0x0000000600347308 */ /* 0x0005e20000002400 */
[----:B------:R-:W-:Y:S01]  /*4860*/  IADD3 R5, R3, 0x51, RZ ;  /* 0x0000005103057810 */ /* 0x000fe20007ffe0ff */
[----:B-1----:R-:W-:Y:S01]  /*4870*/  FMUL.FTZ R7, R56, c[0x0][0x2ec] ;  /* 0x0000bb0038077a20 */ /* 0x002fe20000410000 */
[----:B------:R-:W-:Y:S02]  /*4880*/  FSEL R237, R162, -INF , !P3 ;  /* 0xff800000a2ed7808 */ /* 0x000fe40005800000 */
[----:B------:R-:W-:Y:S02]  /*4890*/  FSEL R241, R161, -INF , !P1 ;  /* 0xff800000a1f17808 */ /* 0x000fe40004800000 */
[----:B------:R-:W-:Y:S01]  /*48a0*/  FSEL R240, R160, -INF , !P6 ;  /* 0xff800000a0f07808 */ /* 0x000fe20007000000 */
[----:B------:R-:W-:Y:S01]  /*48b0*/  MUFU.TANH R41, R41 ;  /* 0x0000002900297308 */ /* 0x000fe20000002400 */
[----:B------:R-:W-:-:S02]  /*48c0*/  ISETP.GE.AND P4, PT, R5, R9, PT ;  /* 0x000000090500720c */ /* 0x000fc40003f86270 */
[C---:B------:R-:W-:Y:S02]  /*48d0*/  ISETP.GE.AND P2, PT, R5.reuse, R8, PT ;  /* 0x000000080500720c */ /* 0x040fe40003f46270 */
[----:B------:R-:W-:Y:S02]  /*48e0*/  ISETP.GE.AND P6, PT, R5, R11, PT ;  /* 0x0000000b0500720c */ /* 0x000fe40003fc6270 */
[----:B----4-:R-:W-:Y:S01]  /*48f0*/  FSEL R137, R159, -INF , !P4 ;  /* 0xff8000009f897808 */ /* 0x010fe20006000000 */
[----:B------:R-:W1:Y:S01]  /*4900*/  MUFU.TANH R42, R42 ;  /* 0x0000002a002a7308 */ /* 0x000e620000002400 */
[----:B--2---:R-:W-:Y:S02]  /*4910*/  IADD3 R6, R3, 0x50, RZ ;  /* 0x0000005003067810 */ /* 0x004fe40007ffe0ff */
[----:B------:R-:W-:Y:S02]  /*4920*/  FSEL R200, R156, -INF , !P2 ;  /* 0xff8000009cc87808 */ /* 0x000fe40005000000 */
[----:B------:R-:W-:-:S02]  /*4930*/  ISETP.GE.AND P5, PT, R6, R9, PT ;  /* 0x000000090600720c */ /* 0x000fc40003fa6270 */
[----:B------:R-:W-:Y:S01]  /*4940*/  ISETP.GE.AND P3, PT, R6, R8, PT ;  /* 0x000000080600720c */ /* 0x000fe20003f66270 */
[----:B------:R-:W-:Y:S01]  /*4950*/  MUFU.TANH R12, R12 ;  /* 0x0000000c000c7308 */ /* 0x000fe20000002400 */
[----:B------:R-:W-:Y:S02]  /*4960*/  FSEL R202, R158, -INF , !P5 ;  /* 0xff8000009eca7808 */ /* 0x000fe40006800000 */
[C---:B------:R-:W-:Y:S02]  /*4970*/  ISETP.GE.AND P1, PT, R6.reuse, R11, PT ;  /* 0x0000000b0600720c */ /* 0x040fe40003f26270 */
[-C--:B------:R-:W-:Y:S01]  /*4980*/  ISETP.GE.AND P0, PT, R6, R10.reuse, PT ;  /* 0x0000000a0600720c */ /* 0x080fe20003f06270 */
[----:B------:R-:W-:Y:S01]  /*4990*/  FMUL.FTZ R6, R57, c[0x0][0x2ec] ;  /* 0x0000bb0039067a20 */ /* 0x000fe20000410000 */
[----:B------:R-:W-:Y:S01]  /*49a0*/  ISETP.GE.AND P5, PT, R5, R10, PT ;  /* 0x0000000a0500720c */ /* 0x000fe20003fa6270 */
[----:B------:R2:W-:Y:S01]  /*49b0*/  MUFU.TANH R44, R7 ;  /* 0x00000007002c7308 */ /* 0x0005e20000002400 */
[----:B------:R-:W-:-:S02]  /*49c0*/  IADD3 R5, R3, 0x58, RZ ;  /* 0x0000005803057810 */ /* 0x000fc40007ffe0ff */
[----:B------:R-:W-:Y:S02]  /*49d0*/  FSEL R201, R157, -INF , !P3 ;  /* 0xff8000009dc97808 */ /* 0x000fe40005800000 */
[----:B------:R-:W-:Y:S02]  /*49e0*/  FSEL R207, R154, -INF , !P1 ;  /* 0xff8000009acf7808 */ /* 0x000fe40004800000 */
[----:B------:R-:W-:Y:S01]  /*49f0*/  FSEL R235, R123, -INF , !P0 ;  /* 0xff8000007beb7808 */ /* 0x000fe20004000000 */
[----:B------:R4:W-:Y:S01]  /*4a00*/  MUFU.TANH R17, R6 ;  /* 0x0000000600117308 */ /* 0x0009e20000002400 */
[C---:B------:R-:W-:Y:S02]  /*4a10*/  ISETP.GE.AND P3, PT, R5.reuse, R9, PT ;  /* 0x000000090500720c */ /* 0x040fe40003f66270 */
[C---:B------:R-:W-:Y:S02]  /*4a20*/  ISETP.GE.AND P1, PT, R5.reuse, R8, PT ;  /* 0x000000080500720c */ /* 0x040fe40003f26270 */
[----:B------:R-:W-:-:S02]  /*4a30*/  ISETP.GE.AND P0, PT, R5, R11, PT ;  /* 0x0000000b0500720c */ /* 0x000fc40003f06270 */
[----:B------:R-:W-:Y:S01]  /*4a40*/  ISETP.GE.AND P4, PT, R5, R10, PT ;  /* 0x0000000a0500720c */ /* 0x000fe20003f86270 */
[----:B--2---:R-:W-:Y:S01]  /*4a50*/  FMUL.FTZ R7, R59, c[0x0][0x2ec] ;  /* 0x0000bb003b077a20 */ /* 0x004fe20000410000 */
[----:B------:R-:W-:Y:S01]  /*4a60*/  IADD3 R5, R3, 0x59, RZ ;  /* 0x0000005903057810 */ /* 0x000fe20007ffe0ff */
[----:B------:R-:W-:Y:S01]  /*4a70*/  MUFU.TANH R24, R24 ;  /* 0x0000001800187308 */ /* 0x000fe20000002400 */
[----:B------:R-:W-:Y:S02]  /*4a80*/  FSEL R203, R155, -INF , !P6 ;  /* 0xff8000009bcb7808 */ /* 0x000fe40007000000 */
[----:B------:R-:W-:Y:S02]  /*4a90*/  FSEL R210, R140, -INF , !P5 ;  /* 0xff8000008cd27808 */ /* 0x000fe40006800000 */
[----:B-----5:R-:W-:Y:S01]  /*4aa0*/  FSEL R136, R122, -INF , !P3 ;  /* 0xff8000007a887808 */ /* 0x020fe20005800000 */
[----:B----4-:R-:W-:Y:S01]  /*4ab0*/  FMUL.FTZ R6, R58, c[0x0][0x2ec] ;  /* 0x0000bb003a067a20 */ /* 0x010fe20000410000 */
[C---:B------:R-:W-:Y:S01]  /*4ac0*/  ISETP.GE.AND P2, PT, R5.reuse, R9, PT ;  /* 0x000000090500720c */ /* 0x040fe20003f46270 */
[----:B------:R2:W-:Y:S01]  /*4ad0*/  MUFU.TANH R15, R7 ;  /* 0x00000007000f7308 */ /* 0x0005e20000002400 */
[----:B------:R-:W-:-:S02]  /*4ae0*/  ISETP.GE.AND P6, PT, R5, R8, PT ;  /* 0x000000080500720c */ /* 0x000fc40003fc6270 */
[C---:B------:R-:W-:Y:S02]  /*4af0*/  ISETP.GE.AND P5, PT, R5.reuse, R11, PT ;  /* 0x0000000b0500720c */ /* 0x040fe40003fa6270 */
[----:B------:R-:W-:Y:S02]  /*4b00*/  ISETP.GE.AND P3, PT, R5, R10, PT ;  /* 0x0000000a0500720c */ /* 0x000fe40003f66270 */
[----:B------:R-:W-:Y:S01]  /*4b10*/  IADD3 R5, R3, 0x60, RZ ;  /* 0x0000006003057810 */ /* 0x000fe20007ffe0ff */
[----:B------:R4:W-:Y:S01]  /*4b20*/  MUFU.TANH R16, R6 ;  /* 0x0000000600107308 */ /* 0x0009e20000002400 */
[----:B------:R-:W-:Y:S02]  /*4b30*/  FSEL R197, R121, -INF , !P1 ;  /* 0xff80000079c57808 */ /* 0x000fe40004800000 */
[----:B------:R-:W-:Y:S02]  /*4b40*/  FSEL R198, R96, -INF , !P0 ;  /* 0xff80000060c67808 */ /* 0x000fe40004000000 */
[----:B------:R-:W-:-:S02]  /*4b50*/  FSEL R204, R74, -INF , !P4 ;  /* 0xff8000004acc7808 */ /* 0x000fc40006000000 */
[----:B------:R-:W-:Y:S01]  /*4b60*/  FSEL R188, R131, -INF , !P2 ;  /* 0xff80000083bc7808 */ /* 0x000fe20005000000 */
[----:B--2---:R-:W-:Y:S01]  /*4b70*/  FMUL.FTZ R7, R51, c[0x0][0x2ec] ;  /* 0x0000bb0033077a20 */ /* 0x004fe20000410000 */
[C---:B------:R-:W-:Y:S01]  /*4b80*/  ISETP.GE.AND P1, PT, R5.reuse, R9, PT ;  /* 0x000000090500720c */ /* 0x040fe20003f26270 */
[----:B------:R-:W-:Y:S01]  /*4b90*/  MUFU.TANH R20, R20 ;  /* 0x0000001400147308 */ /* 0x000fe20000002400 */
[C---:B------:R-:W-:Y:S02]  /*4ba0*/  ISETP.GE.AND P0, PT, R5.reuse, R8, PT ;  /* 0x000000080500720c */ /* 0x040fe40003f06270 */
[C---:B------:R-:W-:Y:S02]  /*4bb0*/  ISETP.GE.AND P4, PT, R5.reuse, R11, PT ;  /* 0x0000000b0500720c */ /* 0x040fe40003f86270 */
[----:B------:R-:W-:Y:S01]  /*4bc0*/  ISETP.GE.AND P2, PT, R5, R10, PT ;  /* 0x0000000a0500720c */ /* 0x000fe20003f46270 */
[----:B----4-:R-:W-:Y:S01]  /*4bd0*/  FMUL.FTZ R6, R48, c[0x0][0x2ec] ;  /* 0x0000bb0030067a20 */ /* 0x010fe20000410000 */
[----:B------:R-:W-:Y:S01]  /*4be0*/  IADD3 R5, R3, 0x61, RZ ;  /* 0x0000006103057810 */ /* 0x000fe20007ffe0ff */
[----:B------:R-:W-:Y:S01]  /*4bf0*/  MUFU.TANH R7, R7 ;  /* 0x0000000700077308 */ /* 0x000fe20000002400 */
[----:B------:R-:W-:-:S02]  /*4c00*/  FSEL R187, R98, -INF , !P6 ;  /* 0xff80000062bb7808 */ /* 0x000fc40007000000 */
[----:B------:R-:W-:Y:S02]  /*4c10*/  FSEL R194, R97, -INF , !P5 ;  /* 0xff80000061c27808 */ /* 0x000fe40006800000 */
[----:B---3--:R-:W-:Y:S02]  /*4c20*/  FSEL R199, R85, -INF , !P3 ;  /* 0xff80000055c77808 */ /* 0x008fe40005800000 */
[----:B------:R-:W-:Y:S01]  /*4c30*/  FSEL R170, R73, -INF , !P1 ;  /* 0xff80000049aa7808 */ /* 0x000fe20004800000 */
[----:B------:R2:W3:Y:S01]  /*4c40*/  MUFU.TANH R14, R6 ;  /* 0x00000006000e7308 */ /* 0x0004e20000002400 */
[C---:B------:R-:W-:Y:S02]  /*4c50*/  ISETP.GE.AND P6, PT, R5.reuse, R9, PT ;  /* 0x000000090500720c */ /* 0x040fe40003fc6270 */
[C---:B------:R-:W-:Y:S02]  /*4c60*/  ISETP.GE.AND P5, PT, R5.reuse, R8, PT ;  /* 0x000000080500720c */ /* 0x040fe40003fa6270 */
[----:B------:R-:W-:-:S02]  /*4c70*/  ISETP.GE.AND P3, PT, R5, R11, PT ;  /* 0x0000000b0500720c */ /* 0x000fc40003f66270 */
[----:B------:R-:W-:Y:S01]  /*4c80*/  ISETP.GE.AND P1, PT, R5, R10, PT ;  /* 0x0000000a0500720c */ /* 0x000fe20003f26270 */
[----:B------:R-:W-:Y:S01]  /*4c90*/  MUFU.TANH R26, R26 ;  /* 0x0000001a001a7308 */ /* 0x000fe20000002400 */
[----:B------:R-:W-:Y:S02]  /*4ca0*/  IADD3 R5, R3, 0x68, RZ ;  /* 0x0000006803057810 */ /* 0x000fe40007ffe0ff */
[----:B------:R-:W-:Y:S02]  /*4cb0*/  FSEL R175, R70, -INF , !P0 ;  /* 0xff80000046af7808 */ /* 0x000fe40004000000 */
[----:B------:R-:W-:Y:S02]  /*4cc0*/  ISETP.GE.AND P0, PT, R5, R9, PT ;  /* 0x000000090500720c */ /* 0x000fe40003f06270 */
[----:B------:R-:W-:Y:S01]  /*4cd0*/  FSEL R183, R68, -INF , !P4 ;  /* 0xff80000044b77808 */ /* 0x000fe20006000000 */
[----:B--2---:R-:W-:Y:S01]  /*4ce0*/  FMUL.FTZ R6, R49, c[0x0][0x2ec] ;  /* 0x0000bb0031067a20 */ /* 0x004fe20000410000 */
[----:B------:R-:W-:Y:S01]  /*4cf0*/  FSEL R195, R64, -INF , !P2 ;  /* 0xff80000040c37808 */ /* 0x000fe20005000000 */
[----:B------:R-:W-:Y:S01]  /*4d00*/  MUFU.TANH R21, R21 ;  /* 0x0000001500157308 */ /* 0x000fe20000002400 */
[----:B------:R-:W-:-:S02]  /*4d10*/  FSEL R163, R84, -INF , !P6 ;  /* 0xff80000054a37808 */ /* 0x000fc40007000000 */
[----:B------:R-:W-:Y:S02]  /*4d20*/  FSEL R169, R72, -INF , !P5 ;  /* 0xff80000048a97808 */ /* 0x000fe40006800000 */
[----:B------:R-:W-:Y:S02]  /*4d30*/  FSEL R174, R69, -INF , !P3 ;  /* 0xff80000045ae7808 */ /* 0x000fe40005800000 */
[----:B------:R-:W-:Y:S01]  /*4d40*/  FSEL R185, R66, -INF , !P1 ;  /* 0xff80000042b97808 */ /* 0x000fe20004800000 */
[----:B------:R2:W4:Y:S01]  /*4d50*/  MUFU.TANH R13, R6 ;  /* 0x00000006000d7308 */ /* 0x0005220000002400 */
[----:B------:R-:W-:Y:S02]  /*4d60*/  FSEL R159, R40, -INF , !P0 ;  /* 0xff800000289f7808 */ /* 0x000fe40004000000 */
[C---:B------:R-:W-:Y:S02]  /*4d70*/  ISETP.GE.AND P4, PT, R5.reuse, R8, PT ;  /* 0x000000080500720c */ /* 0x040fe40003f86270 */
[----:B------:R-:W-:-:S02]  /*4d80*/  ISETP.GE.AND P2, PT, R5, R11, PT ;  /* 0x0000000b0500720c */ /* 0x000fc40003f46270 */
[----:B------:R-:W-:Y:S01]  /*4d90*/  ISETP.GE.AND P6, PT, R5, R10, PT ;  /* 0x0000000a0500720c */ /* 0x000fe20003fc6270 */
[----:B------:R-:W-:Y:S01]  /*4da0*/  MUFU.TANH R25, R25 ;  /* 0x0000001900197308 */ /* 0x000fe20000002400 */
[C---:B------:R-:W-:Y:S02]  /*4db0*/  IADD3 R5, R3.reuse, 0x70, RZ ;  /* 0x0000007003057810 */ /* 0x040fe40007ffe0ff */
[----:B-1----:R-:W-:Y:S02]  /*4dc0*/  FSEL R165, R42, -INF , !P4 ;  /* 0xff8000002aa57808 */ /* 0x002fe40006000000 */
[----:B---3--:R-:W-:Y:S02]  /*4dd0*/  FSEL R171, R14, -INF , !P2 ;  /* 0xff8000000eab7808 */ /* 0x008fe40005000000 */
[----:B------:R-:W-:Y:S01]  /*4de0*/  FSEL R179, R50, -INF , !P6 ;  /* 0xff80000032b37808 */ /* 0x000fe20007000000 */
[----:B------:R-:W-:Y:S01]  /*4df0*/  MUFU.TANH R27, R27 ;  /* 0x0000001b001b7308 */ /* 0x000fe20000002400 */
[----:B--2---:R-:W-:-:S02]  /*4e00*/  IADD3 R6, R3, 0x69, RZ ;  /* 0x0000006903067810 */ /* 0x004fc40007ffe0ff */
[-C--:B------:R-:W-:Y:S02]  /*4e10*/  ISETP.GE.AND P4, PT, R5, R9.reuse, PT ;  /* 0x000000090500720c */ /* 0x080fe40003f86270 */
[C---:B------:R-:W-:Y:S02]  /*4e20*/  ISETP.GE.AND P5, PT, R6.reuse, R9, PT ;  /* 0x000000090600720c */ /* 0x040fe40003fa6270 */
[C---:B------:R-:W-:Y:S02]  /*4e30*/  ISETP.GE.AND P3, PT, R6.reuse, R8, PT ;  /* 0x000000080600720c */ /* 0x040fe40003f66270 */
[C---:B------:R-:W-:Y:S02]  /*4e40*/  ISETP.GE.AND P1, PT, R6.reuse, R11, PT ;  /* 0x0000000b0600720c */ /* 0x040fe40003f26270 */
[----:B------:R-:W-:Y:S02]  /*4e50*/  ISETP.GE.AND P0, PT, R6, R10, PT ;  /* 0x0000000a0600720c */ /* 0x000fe40003f06270 */
[----:B------:R-:W-:-:S02]  /*4e60*/  IADD3 R6, R3, 0x71, RZ ;  /* 0x0000007103067810 */ /* 0x000fc40007ffe0ff */
[----:B------:R-:W-:Y:S02]  /*4e70*/  FSEL R154, R41, -INF , !P5 ;  /* 0xff800000299a7808 */ /* 0x000fe40006800000 */
[----:B------:R-:W-:Y:S02]  /*4e80*/  FSEL R160, R12, -INF , !P3 ;  /* 0xff8000000ca07808 */ /* 0x000fe40005800000 */
[C---:B------:R-:W-:Y:S02]  /*4e90*/  ISETP.GE.AND P2, PT, R5.reuse, R8, PT ;  /* 0x000000080500720c */ /* 0x040fe40003f46270 */
[C---:B------:R-:W-:Y:S02]  /*4ea0*/  ISETP.GE.AND P6, PT, R5.reuse, R11, PT ;  /* 0x0000000b0500720c */ /* 0x040fe40003fc6270 */
[----:B------:R-:W-:Y:S02]  /*4eb0*/  ISETP.GE.AND P5, PT, R5, R10, PT ;  /* 0x0000000a0500720c */ /* 0x000fe40003fa6270 */
[----:B------:R-:W-:-:S02]  /*4ec0*/  ISETP.GE.AND P3, PT, R6, R9, PT ;  /* 0x000000090600720c */ /* 0x000fc40003f66270 */
[----:B------:R-:W-:Y:S02]  /*4ed0*/  IADD3 R5, R3, 0x78, RZ ;  /* 0x0000007803057810 */ /* 0x000fe40007ffe0ff */
[----:B------:R-:W-:Y:S02]  /*4ee0*/  FSEL R155, R52, -INF , !P2 ;  /* 0xff800000349b7808 */ /* 0x000fe40005000000 */
[----:B------:R-:W-:Y:S02]  /*4ef0*/  FSEL R161, R44, -INF , !P6 ;  /* 0xff8000002ca17808 */ /* 0x000fe40007000000 */
[----:B------:R-:W-:Y:S02]  /*4f00*/  FSEL R173, R16, -INF , !P5 ;  /* 0xff80000010ad7808 */ /* 0x000fe40006800000 */
[----:B------:R-:W-:Y:S02]  /*4f10*/  FSEL R133, R53, -INF , !P3 ;  /* 0xff80000035857808 */ /* 0x000fe40005800000 */
[----:B------:R-:W-:-:S02]  /*4f20*/  ISETP.GE.AND P2, PT, R5, R9, PT ;  /* 0x000000090500720c */ /* 0x000fc40003f46270 */
[C---:B------:R-:W-:Y:S02]  /*4f30*/  ISETP.GE.AND P6, PT, R5.reuse, R8, PT ;  /* 0x000000080500720c */ /* 0x040fe40003fc6270 */
[CC--:B------:R-:W-:Y:S02]  /*4f40*/  ISETP.GE.AND P5, PT, R5.reuse, R11.reuse, PT ;  /* 0x0000000b0500720c */ /* 0x0c0fe40003fa6270 */
[----:B------:R-:W-:Y:S01]  /*4f50*/  ISETP.GE.AND P3, PT, R5, R10, PT ;  /* 0x0000000a0500720c */ /* 0x000fe20003f66270 */
[----:B------:R-:W-:Y:S01]  /*4f60*/  FMUL.FTZ R5, R22, c[0x0][0x2ec] ;  /* 0x0000bb0016057a20 */ /* 0x000fe20000410000 */
[----:B------:R-:W-:Y:S02]  /*4f70*/  FSEL R176, R7, -INF , !P0 ;  /* 0xff80000007b07808 */ /* 0x000fe40004000000 */
[----:B------:R-:W-:Y:S02]  /*4f80*/  ISETP.GE.AND P0, PT, R6, R11, PT ;  /* 0x0000000b0600720c */ /* 0x000fe40003f06270 */
[----:B----4-:R-:W-:Y:S01]  /*4f90*/  FSEL R166, R13, -INF , !P1 ;  /* 0xff8000000da67808 */ /* 0x010fe20004800000 */
[----:B------:R-:W1:Y:S01]  /*4fa0*/  MUFU.TANH R5, R5 ;  /* 0x0000000500057308 */ /* 0x000e620000002400 */
[----:B------:R-:W-:-:S02]  /*4fb0*/  FSEL R156, R17, -INF , !P0 ;  /* 0xff800000119c7808 */ /* 0x000fc40004000000 */
[-C--:B------:R-:W-:Y:S02]  /*4fc0*/  ISETP.GE.AND P0, PT, R3, R8.reuse, PT ;  /* 0x000000080300720c */ /* 0x080fe40003f06270 */
[----:B------:R-:W-:Y:S02]  /*4fd0*/  FSEL R134, R65, -INF , !P4 ;  /* 0xff80000041867808 */ /* 0x000fe40006000000 */
[C---:B------:R-:W-:Y:S02]  /*4fe0*/  ISETP.GE.AND P1, PT, R6.reuse, R8, PT ;  /* 0x000000080600720c */ /* 0x040fe40003f26270 */
[----:B------:R-:W-:Y:S02]  /*4ff0*/  ISETP.GE.AND P4, PT, R6, R10, PT ;  /* 0x0000000a0600720c */ /* 0x000fe40003f86270 */
[----:B------:R-:W-:Y:S02]  /*5000*/  FSEL R140, R45, -INF , !P1 ;  /* 0xff8000002d8c7808 */ /* 0x000fe40004800000 */
[----:B------:R-:W-:-:S02]  /*5010*/  FSEL R167, R15, -INF , !P4 ;  /* 0xff8000000fa77808 */ /* 0x000fc40006000000 */
[----:B------:R-:W-:Y:S02]  /*5020*/  FSEL R132, R24, -INF , !P2 ;  /* 0xff80000018847808 */ /* 0x000fe40005000000 */
[----:B-1----:R-:W-:Y:S02]  /*5030*/  FSEL R164, R5, -INF , !P3 ;  /* 0xff80000005a47808 */ /* 0x002fe40005800000 */
[----:B------:R1:W2:Y:S01]  /*5040*/  MUFU.TANH R5, R23 ;  /* 0x0000001700057308 */ /* 0x0002a20000002400 */
[C---:B------:R-:W-:Y:S02]  /*5050*/  ISETP.GE.AND P1, PT, R3.reuse, R9, PT ;  /* 0x000000090300720c */ /* 0x040fe40003f26270 */
[C---:B------:R-:W-:Y:S02]  /*5060*/  ISETP.GE.AND P4, PT, R3.reuse, R11, PT ;  /* 0x0000000b0300720c */ /* 0x040fe40003f86270 */
[C---:B------:R-:W-:Y:S02]  /*5070*/  ISETP.GE.AND P2, PT, R3.reuse, R10, PT ;  /* 0x0000000a0300720c */ /* 0x040fe40003f46270 */
[----:B------:R-:W-:-:S02]  /*5080*/  IADD3 R3, R3, 0x79, RZ ;  /* 0x0000007903037810 */ /* 0x000fc40007ffe0ff */
[----:B------:R-:W-:Y:S02]  /*5090*/  FSEL R139, R26, -INF , !P6 ;  /* 0xff8000001a8b7808 */ /* 0x000fe40007000000 */
[----:B------:R-:W-:Y:S02]  /*50a0*/  FSEL R157, R20, -INF , !P5 ;  /* 0xff800000149d7808 */ /* 0x000fe40006800000 */
[----:B------:R-:W-:Y:S02]  /*50b0*/  FSEL R22, R216, -INF , !P1 ;  /* 0xff800000d8167808 */ /* 0x000fe40004800000 */
[----:B------:R-:W-:Y:S02]  /*50c0*/  ISETP.GE.AND P6, PT, R3, R9, PT ;  /* 0x000000090300720c */ /* 0x000fe40003fc6270 */
[----:B-1----:R-:W-:Y:S02]  /*50d0*/  FSEL R23, R215, -INF , !P0 ;  /* 0xff800000d7177808 */ /* 0x002fe40004000000 */
[----:B------:R-:W-:-:S02]  /*50e0*/  PLOP3.LUT P0, PT, PT, PT, UP0, 0x80, 0x0 ;  /* 0x000000000000781c */ /* 0x000fc40003f0f008 */
[C---:B------:R-:W-:Y:S02]  /*50f0*/  ISETP.GE.AND P5, PT, R3.reuse, R8, PT ;  /* 0x000000080300720c */ /* 0x040fe40003fa6270 */
[C---:B------:R-:W-:Y:S02]  /*5100*/  ISETP.GE.AND P3, PT, R3.reuse, R11, PT ;  /* 0x0000000b0300720c */ /* 0x040fe40003f66270 */
[----:B------:R-:W-:Y:S02]  /*5110*/  ISETP.GE.AND P1, PT, R3, R10, PT ;  /* 0x0000000a0300720c */ /* 0x000fe40003f26270 */
[----:B------:R-:W-:Y:S02]  /*5120*/  FSEL R24, R214, -INF , !P4 ;  /* 0xff800000d6187808 */ /* 0x000fe40006000000 */
[----:B------:R-:W-:Y:S02]  /*5130*/  FSEL R26, R213, -INF , !P2 ;  /* 0xff800000d51a7808 */ /* 0x000fe40005000000 */
[----:B------:R-:W-:-:S02]  /*5140*/  FSEL R126, R25, -INF , !P6 ;  /* 0xff800000197e7808 */ /* 0x000fc40007000000 */
[----:B------:R-:W-:Y:S02]  /*5150*/  FSEL R131, R27, -INF , !P5 ;  /* 0xff8000001b837808 */ /* 0x000fe40006800000 */
[----:B------:R-:W-:Y:S02]  /*5160*/  FSEL R158, R21, -INF , !P3 ;  /* 0xff800000159e7808 */ /* 0x000fe40005800000 */
[----:B--2---:R-:W-:Y:S01]  /*5170*/  FSEL R162, R5, -INF , !P1 ;  /* 0xff80000005a27808 */ /* 0x004fe20004800000 */
[----:B------:R-:W-:Y:S05]  /*5180*/  @!P0 BRA `(.L_x_69) ;  /* 0x0000026000008947 */ /* 0x000fea0003800000 */
[----:B------:R-:W-:Y:S01]  /*5190*/  UIADD3 UR7, UR8, -0x2, URZ ;  /* 0xfffffffe08077890 */ /* 0x000fe2000fffe03f */
[----:B------:R-:W-:-:S03]  /*51a0*/  IMAD.U32 R3, RZ, RZ, UR6 ;  /* 0x00000006ff037e24 */ /* 0x000fc6000f8e00ff */
[----:B------:R-:W-:Y:S02]  /*51b0*/  USHF.R.S32.HI UR5, URZ, 0x1f, UR7 ;  /* 0x0000001f3f057899 */ /* 0x000fe40008011407 */
[----:B------:R-:W-:Y:S01]  /*51c0*/  UIMAD UR20, UR20, UR7, URZ ;  /* 0x00000007141472a4 */ /* 0x000fe2000f8e023f */
[----:B------:R-:W-:Y:S01]  /*51d0*/  IMAD.U32 R6, RZ, RZ, UR7 ;  /* 0x00000007ff067e24 */ /* 0x000fe2000f8e00ff */
[----:B------:R-:W-:Y:S01]  /*51e0*/  USHF.L.U32 UR7, UR6, 0x5, URZ ;  /* 0x0000000506077899 */ /* 0x000fe2000800063f */
[----:B------:R-:W-:Y:S01]  /*51f0*/  SHF.L.U64.HI R3, R3, 0x5, R244 ;  /* 0x0000000503037819 */ /* 0x000fe200000102f4 */
[----:B------:R-:W-:Y:S01]  /*5200*/  UIMAD UR5, UR5, UR21, UR20 ;  /* 0x00000015050572a4 */ /* 0x000fe2000f8e0214 */
[----:B------:R-:W-:-:S05]  /*5210*/  IMAD.WIDE.U32 R6, R6, UR21, R246 ;  /* 0x0000001506067c25 */ /* 0x000fca000f8e00f6 */
[----:B------:R-:W-:Y:S02]  /*5220*/  IADD3 R5, R7, UR5, RZ ;  /* 0x0000000507057c10 */ /* 0x000fe4000fffe0ff */
[----:B------:R-:W-:-:S04]  /*5230*/  LEA R12, P1, R6, c[0x0][0x168], 0x1 ;  /* 0x00005a00060c7a11 */ /* 0x000fc800078208ff */
        /* <DEDUP_REMOVED lines=27> */
.L_x_69:
[----:B------:R-:W-:Y:S01]  /*53f0*/  FMNMX.FTZ R3, R22, R82, !PT ;  /* 0x0000005216037209 */ /* 0x000fe20007810000 */
[----:B------:R-:W-:Y:S01]  /*5400*/  STL [R1+0x110], R228 ;  /* 0x000110e401007387 */ /* 0x000fe20000100800 */
[----:B------:R-:W-:Y:S02]  /*5410*/  IMAD.SHL.U32 R213, R0, 0x2, RZ ;  /* 0x0000000200d57824 */ /* 0x000fe400078e00ff */
[----:B------:R-:W-:Y:S01]  /*5420*/  FMNMX.FTZ R3, R88, R3, !PT ;  /* 0x0000000358037209 */ /* 0x000fe20007810000 */
[----:B------:R-:W-:Y:S02]  /*5430*/  STL [R1+0x10c], R227 ;  /* 0x00010ce301007387 */ /* 0x000fe40000100800 */
[----:B------:R-:W-:-:S02]  /*5440*/  LEA R216, R2, R213, 0x1 ;  /* 0x000000d502d87211 */ /* 0x000fc400078e08ff */
[----:B------:R-:W-:Y:S01]  /*5450*/  FMNMX.FTZ R3, R83, R3, !PT ;  /* 0x0000000353037209 */ /* 0x000fe20007810000 */
[----:B------:R-:W-:Y:S01]  /*5460*/  STL [R1+0x108], R226 ;  /* 0x000108e201007387 */ /* 0x000fe20000100800 */
[----:B------:R-:W-:Y:S02]  /*5470*/  LEA R214, R4, R213, 0x1 ;  /* 0x000000d504d67211 */ /* 0x000fe400078e08ff */
[----:B------:R-:W-:Y:S01]  /*5480*/  FMNMX.FTZ R3, R81, R3, !PT ;  /* 0x0000000351037209 */ /* 0x000fe20007810000 */
[----:B------:R-:W-:Y:S02]  /*5490*/  STL [R1+0x104], R225 ;  /* 0x000104e101007387 */ /* 0x000fe40000100800 */
[----:B------:R-:W-:Y:S01]  /*54a0*/  IMAD R215, R2, 0x2, R214 ;  /* 0x0000000202d77824 */ /* 0x000fe200078e02d6 */
        /* <DEDUP_REMOVED lines=132> */
[----:B------:R1:W3:Y:S01]  /*5cf0*/  MUFU.EX2 R13, R6 ;  /* 0x00000006000d7308 */ /* 0x0002e20000000800 */
[----:B------:R-:W-:Y:S01]  /*5d00*/  FMNMX.FTZ R3, R240, R3, !PT ;  /* 0x00000003f0037209 */ /* 0x000fe20007810000 */
[--C-:B------:R-:W-:Y:S01]  /*5d10*/  FFMA.FTZ R5, R88, c[0x0][0x23c], -R7.reuse ;  /* 0x00008f0058057a23 */ /* 0x100fe20000010807 */
[----:B------:R-:W-:Y:S01]  /*5d20*/  FMNMX.FTZ R72, R161, R72, !PT ;  /* 0x00000048a1487209 */ /* 0x000fe20007810000 */
[--C-:B------:R-:W-:Y:S01]  /*5d30*/  FFMA.FTZ R137, R137, c[0x0][0x23c], -R7.reuse ;  /* 0x00008f0089897a23 */ /* 0x100fe20000010807 */
[----:B--2---:R-:W-:Y:S01]  /*5d40*/  FMNMX.FTZ R73, R73, R12, !PT ;  /* 0x0000000c49497209 */ /* 0x004fe20007810000 */
[----:B------:R-:W-:Y:S01]  /*5d50*/  FFMA.FTZ R136, R136, c[0x0][0x23c], -R7 ;  /* 0x00008f0088887a23 */ /* 0x000fe20000010807 */
[----:B------:R-:W-:Y:S01]  /*5d60*/  FMNMX.FTZ R3, R235, R3, !PT ;  /* 0x00000003eb037209 */ /* 0x000fe20007810000 */
[----:B------:R2:W-:Y:S01]  /*5d70*/  MUFU.EX2 R228, R5 ;  /* 0x0000000500e47308 */ /* 0x0005e20000000800 */
[----:B------:R-:W-:-:S02]  /*5d80*/  FMNMX.FTZ R72, R156, R72, !PT ;  /* 0x000000489c487209 */ /* 0x000fc40007810000 */
[----:B------:R-:W-:Y:S02]  /*5d90*/  FMNMX.FTZ R3, R210, R3, !PT ;  /* 0x00000003d2037209 */ /* 0x000fe40007810000 */
[----:B------:R-:W-:Y:S01]  /*5da0*/  FMNMX.FTZ R72, R157, R72, !PT ;  /* 0x000000489d487209 */ /* 0x000fe20007810000 */
[----:B-1----:R-:W-:-:S03]  /*5db0*/  FFMA.FTZ R6, R82, c[0x0][0x23c], -R7 ;  /* 0x00008f0052067a23 */ /* 0x002fc60000010807 */
[----:B------:R-:W-:Y:S01]  /*5dc0*/  FMNMX.FTZ R72, R158, R72, !PT ;  /* 0x000000489e487209 */ /* 0x000fe20007810000 */
[----:B------:R1:W-:Y:S04]  /*5dd0*/  MUFU.EX2 R221, R2 ;  /* 0x0000000200dd7308 */ /* 0x0003e80000000800 */
[----:B------:R-:W4:Y:S01]  /*5de0*/  SHFL.BFLY PT, R12, R72, 0x2, 0x1f ;  /* 0x0c401f00480c7f89 */ /* 0x000f2200000e0000 */
[----:B--2---:R-:W-:-:S03]  /*5df0*/  FFMA.FTZ R5, R83, c[0x0][0x23c], -R7 ;  /* 0x00008f0053057a23 */ /* 0x004fc60000010807 */
[----:B------:R2:W-:Y:S08]  /*5e00*/  MUFU.EX2 R248, R6 ;  /* 0x0000000600f87308 */ /* 0x0005f00000000800 */
[----:B------:R3:W-:Y:S01]  /*5e10*/  MUFU.EX2 R224, R5 ;  /* 0x0000000500e07308 */ /* 0x0007e20000000800 */
[----:B-1----:R-:W-:Y:S01]  /*5e20*/  FFMA.FTZ R2, R146, c[0x0][0x23c], -R7 ;  /* 0x00008f0092027a23 */ /* 0x002fe20000010807 */
[----:B--2---:R-:W1:Y:S01]  /*5e30*/  SHFL.BFLY PT, R6, R73, 0x1, 0x1f ;  /* 0x0c201f0049067f89 */ /* 0x004e6200000e0000 */
[----:B----4-:R-:W-:-:S02]  /*5e40*/  FMNMX.FTZ R72, R72, R12, !PT ;  /* 0x0000000c48487209 */ /* 0x010fc40007810000 */
[----:B---3--:R-:W-:Y:S01]  /*5e50*/  FMNMX.FTZ R5, R204, R3, !PT ;  /* 0x00000003cc057209 */ /* 0x008fe20007810000 */
[----:B------:R-:W-:Y:S02]  /*5e60*/  FFMA.FTZ R3, R81, c[0x0][0x23c], -R7 ;  /* 0x00008f0051037a23 */ /* 0x000fe40000010807 */
[----:B------:R-:W2:Y:S01]  /*5e70*/  SHFL.BFLY PT, R12, R72, 0x1, 0x1f ;  /* 0x0c201f00480c7f89 */ /* 0x000ea200000e0000 */
[----:B------:R-:W-:Y:S01]  /*5e80*/  FMNMX.FTZ R5, R199, R5, !PT ;  /* 0x00000005c7057209 */ /* 0x000fe20007810000 */
[----:B------:R3:W-:Y:S03]  /*5e90*/  MUFU.EX2 R220, R3 ;  /* 0x0000000300dc7308 */ /* 0x0007e60000000800 */
[----:B------:R-:W-:-:S04]  /*5ea0*/  FMNMX.FTZ R5, R195, R5, !PT ;  /* 0x00000005c3057209 */ /* 0x000fc80007810000 */
[----:B------:R-:W-:-:S04]  /*5eb0*/  FMNMX.FTZ R5, R185, R5, !PT ;  /* 0x00000005b9057209 */ /* 0x000fc80007810000 */
[----:B------:R-:W-:Y:S02]  /*5ec0*/  FMNMX.FTZ R5, R179, R5, !PT ;  /* 0x00000005b3057209 */ /* 0x000fe40007810000 */
[----:B-1----:R-:W-:Y:S02]  /*5ed0*/  FMNMX.FTZ R73, R73, R6, !PT ;  /* 0x0000000649497209 */ /* 0x002fe40007810000 */
[----:B------:R-:W-:Y:S01]  /*5ee0*/  FMNMX.FTZ R5, R176, R5, !PT ;  /* 0x00000005b0057209 */ /* 0x000fe20007810000 */
[----:B---3--:R-:W-:Y:S01]  /*5ef0*/  FFMA.FTZ R3, R80, c[0x0][0x23c], -R7 ;  /* 0x00008f0050037a23 */ /* 0x008fe20000010807 */
[C---:B------:R-:W-:Y:S01]  /*5f00*/  FSETP.NEU.FTZ.AND P1, PT, R73.reuse, -INF , PT ;  /* 0xff8000004900780b */ /* 0x040fe20003f3d000 */
[----:B------:R-:W-:Y:S01]  /*5f10*/  FMUL.FTZ R6, R73, c[0x0][0x23c] ;  /* 0x00008f0049067a20 */ /* 0x000fe20000410000 */
[----:B------:R-:W-:Y:S01]  /*5f20*/  FMNMX.FTZ R5, R173, R5, !PT ;  /* 0x00000005ad057209 */ /* 0x000fe20007810000 */
[----:B------:R1:W3:Y:S01]  /*5f30*/  MUFU.EX2 R212, R3 ;  /* 0x0000000300d47308 */ /* 0x0002e20000000800 */
[----:B--2---:R-:W-:-:S02]  /*5f40*/  FMNMX.FTZ R72, R72, R12, !PT ;  /* 0x0000000c48487209 */ /* 0x004fc40007810000 */
[----:B------:R-:W-:Y:S02]  /*5f50*/  FSEL R6, R6, RZ, P1 ;  /* 0x000000ff06067208 */ /* 0x000fe40000800000 */
[----:B------:R-:W-:-:S03]  /*5f60*/  FSETP.NEU.FTZ.AND P1, PT, R72, -INF , PT ;  /* 0xff8000004800780b */ /* 0x000fc60003f3d000 */
[----:B------:R-:W-:-:S04]  /*5f70*/  FFMA.FTZ R12, R77, c[0x0][0x23c], -R6 ;  /* 0x00008f004d0c7a23 */ /* 0x000fc80000010806 */
[----:B------:R2:W-:Y:S01]  /*5f80*/  MUFU.EX2 R252, R12 ;  /* 0x0000000c00fc7308 */ /* 0x0005e20000000800 */
[----:B-1----:R-:W-:Y:S01]  /*5f90*/  FFMA.FTZ R3, R75, c[0x0][0x23c], -R7 ;  /* 0x00008f004b037a23 */ /* 0x002fe20000010807 */
[----:B------:R-:W-:Y:S02]  /*5fa0*/  MOV R75, R13 ;  /* 0x0000000d004b7202 */ /* 0x000fe40000000f00 */
[----:B---3--:R-:W-:-:S04]  /*5fb0*/  F2FP.BF16.PACK_AB R16, R212, R220 ;  /* 0x000000dcd410723e */ /* 0x008fc800000010ff */
        /* <DEDUP_REMOVED lines=8> */
[----:B---3--:R-:W-:Y:S02]  /*6040*/  F2FP.BF16.PACK_AB R18, R69, R8 ;  /* 0x000000084512723e */ /* 0x008fe400000010ff */
[----:B------:R-:W-:Y:S01]  /*6050*/  FMNMX.FTZ R3, R164, R3, !PT ;  /* 0x00000003a4037209 */ /* 0x000fe20007810000 */
[----:B------:R1:W-:Y:S03]  /*6060*/  MUFU.EX2 R247, R5 ;  /* 0x0000000500f77308 */ /* 0x0003e60000000800 */
        /* <DEDUP_REMOVED lines=15> */
[----:B-1----:R-:W-:-:S06]  /*6160*/  FFMA.FTZ R5, R89, c[0x0][0x23c], -R6 ;  /* 0x00008f0059057a23 */ /* 0x002fcc0000010806 */
[----:B------:R1:W2:Y:S02]  /*6170*/  MUFU.EX2 R11, R5 ;  /* 0x00000005000b7308 */ /* 0x0002a40000000800 */
[----:B-1----:R-:W-:Y:S01]  /*6180*/  FMUL.FTZ R5, R72, c[0x0][0x23c] ;  /* 0x00008f0048057a20 */ /* 0x002fe20000410000 */
[----:B--2---:R-:W-:-:S04]  /*6190*/  F2FP.BF16.PACK_AB R17, R11, R219 ;  /* 0x000000db0b11723e */ /* 0x004fc800000010ff */
[----:B------:R-:W-:Y:S02]  /*61a0*/  FSEL R5, R5, RZ, P1 ;  /* 0x000000ff05057208 */ /* 0x000fe40000800000 */
[----:B------:R-:W-:-:S03]  /*61b0*/  FSETP.NEU.FTZ.AND P1, PT, R3, -INF , PT ;  /* 0xff8000000300780b */ /* 0x000fc60003f3d000 */
[--C-:B------:R-:W-:Y:S01]  /*61c0*/  FFMA.FTZ R12, R24, c[0x0][0x23c], -R5.reuse ;  /* 0x00008f00180c7a23 */ /* 0x100fe20000010805 */
[----:B------:R-:W-:Y:S01]  /*61d0*/  F2FP.BF16.PACK_AB R24, R248, R75 ;  /* 0x0000004bf818723e */ /* 0x000fe200000010ff */
[--C-:B------:R-:W-:Y:S02]  /*61e0*/  FFMA.FTZ R13, R108, c[0x0][0x23c], -R5.reuse ;  /* 0x00008f006c0d7a23 */ /* 0x100fe40000010805 */
[----:B------:R1:W-:Y:S01]  /*61f0*/  MUFU.EX2 R245, R12 ;  /* 0x0000000c00f57308 */ /* 0x0003e20000000800 */
[--C-:B------:R-:W-:Y:S02]  /*6200*/  FFMA.FTZ R156, R156, c[0x0][0x23c], -R5.reuse ;  /* 0x00008f009c9c7a23 */ /* 0x100fe40000010805 */
[--C-:B------:R-:W-:Y:S02]  /*6210*/  FFMA.FTZ R157, R157, c[0x0][0x23c], -R5.reuse ;  /* 0x00008f009d9d7a23 */ /* 0x100fe40000010805 */
[----:B------:R-:W-:-:S03]  /*6220*/  FFMA.FTZ R158, R158, c[0x0][0x23c], -R5 ;  /* 0x00008f009e9e7a23 */ /* 0x000fc60000010805 */
[----:B------:R-:W-:Y:S01]  /*6230*/  MUFU.EX2 R10, R13 ;  /* 0x0000000d000a7308 */ /* 0x000fe20000000800 */
[----:B-1----:R-:W-:-:S07]  /*6240*/  FFMA.FTZ R12, R115, c[0x0][0x23c], -R5 ;  /* 0x00008f00730c7a23 */ /* 0x002fce0000010805 */
[----:B------:R1:W2:Y:S02]  /*6250*/  MUFU.EX2 R244, R12 ;  /* 0x0000000c00f47308 */ /* 0x0002a40000000800 */
[----:B-1----:R-:W-:Y:S01]  /*6260*/  FFMA.FTZ R12, R116, c[0x0][0x23c], -R5 ;  /* 0x00008f00740c7a23 */ /* 0x002fe20000010805 */
[----:B--2---:R-:W-:-:S05]  /*6270*/  F2FP.BF16.PACK_AB R20, R244, R245 ;  /* 0x000000f5f414723e */ /* 0x004fca00000010ff */
[----:B------:R1:W-:Y:S02]  /*6280*/  MUFU.EX2 R226, R12 ;  /* 0x0000000c00e27308 */ /* 0x0003e40000000800 */
        /* <DEDUP_REMOVED lines=10> */
[----:B------:R-:W-:-:S05]  /*6330*/  FFMA.FTZ R162, R162, c[0x0][0x23c], -R0 ;  /* 0x00008f00a2a27a23 */ /* 0x000fca0000010800 */
[----:B------:R-:W-:Y:S01]  /*6340*/  MUFU.EX2 R249, R4 ;  /* 0x0000000400f97308 */ /* 0x000fe20000000800 */
[----:B-1----:R-:W-:Y:S01]  /*6350*/  FFMA.FTZ R12, R26, c[0x0][0x23c], -R0 ;  /* 0x00008f001a0c7a23 */ /* 0x002fe20000010800 */
[----:B------:R-:W-:-:S06]  /*6360*/  F2FP.BF16.PACK_AB R26, R224, R228 ;  /* 0x000000e4e01a723e */ /* 0x000fcc00000010ff */
[----:B------:R1:W-:Y:S01]  /*6370*/  MUFU.EX2 R4, R2 ;  /* 0x0000000200047308 */ /* 0x0003e20000000800 */
[C---:B------:R-:W-:Y:S07]  /*6380*/  HMMA.16816.F32.BF16 R64, R24.reuse, R40, RZ ;  /* 0x000000281840723c */ /* 0x040fee00000418ff */
[----:B------:R2:W3:Y:S01]  /*6390*/  MUFU.EX2 R9, R12 ;  /* 0x0000000c00097308 */ /* 0x0004e20000000800 */
[----:B------:R-:W-:Y:S01]  /*63a0*/  HMMA.16816.F32.BF16 R44, R24, R28, RZ ;  /* 0x0000001c182c723c */ /* 0x000fe200000418ff */
[----:B-1----:R-:W-:-:S07]  /*63b0*/  FFMA.FTZ R2, R144, c[0x0][0x23c], -R7 ;  /* 0x00008f0090027a23 */ /* 0x002fce0000010807 */
[----:B------:R-:W-:Y:S01]  /*63c0*/  HMMA.16816.F32.BF16 R76, R24, R48, RZ ;  /* 0x00000030184c723c */ /* 0x000fe200000418ff */
[----:B--2---:R-:W-:-:S04]  /*63d0*/  FFMA.FTZ R12, R128, c[0x0][0x23c], -R0 ;  /* 0x00008f00800c7a23 */ /* 0x004fc80000010800 */
[----:B------:R1:W2:Y:S03]  /*63e0*/  MUFU.EX2 R128, R12 ;  /* 0x0000000c00807308 */ /* 0x0002a60000000800 */
[----:B------:R-:W-:Y:S08]  /*63f0*/  HMMA.16816.F32.BF16 R80, R16, R52, R64 ;  /* 0x000000341050723c */ /* 0x000ff00000041840 */
[----:B------:R-:W-:Y:S01]  /*6400*/  HMMA.16816.F32.BF16 R64, R24, R36, RZ ;  /* 0x000000241840723c */ /* 0x000fe200000418ff */
[----:B-1----:R-:W-:-:S02]  /*6410*/  FFMA.FTZ R12, R130, c[0x0][0x23c], -R0 ;  /* 0x00008f00820c7a23 */ /* 0x002fc40000010800 */
[----:B---3--:R-:W-:-:S05]  /*6420*/  IMAD.MOV.U32 R130, RZ, RZ, R9 ;  /* 0x000000ffff827224 */ /* 0x008fca00078e0009 */
[----:B------:R-:W-:Y:S01]  /*6430*/  HMMA.16816.F32.BF16 R104, R16, R56, R44 ;  /* 0x000000381068723c */ /* 0x000fe2000004182c */
[----:B------:R1:W-:Y:S01]  /*6440*/  MUFU.EX2 R84, R12 ;  /* 0x0000000c00547308 */ /* 0x0003e20000000800 */
[----:B------:R-:W3:Y:S01]  /*6450*/  LDSM.16.MT88.4 R44, [R214+0x8800] ;  /* 0x00880000d62c783b */ /* 0x000ee20000004200 */
[----:B--2---:R-:W-:Y:S01]  /*6460*/  F2FP.BF16.PACK_AB R21, R128, R130 ;  /* 0x000000828015723e */ /* 0x004fe200000010ff */
[----:B-1----:R-:W-:-:S05]  /*6470*/  FFMA.FTZ R12, R129, c[0x0][0x23c], -R0 ;  /* 0x00008f00810c7a23 */ /* 0x002fca0000010800 */
[----:B------:R1:W2:Y:S02]  /*6480*/  MUFU.EX2 R250, R12 ;  /* 0x0000000c00fa7308 */ /* 0x0002a40000000800 */
[----:B-1----:R-:W-:Y:S01]  /*6490*/  FFMA.FTZ R12, R91, c[0x0][0x23c], -R5 ;  /* 0x00008f005b0c7a23 */ /* 0x002fe20000010805 */
[----:B--2---:R-:W-:-:S05]  /*64a0*/  F2FP.BF16.PACK_AB R23, R250, R84 ;  /* 0x00000054fa17723e */ /* 0x004fca00000010ff */
[----:B------:R1:W2:Y:S01]  /*64b0*/  MUFU.EX2 R9, R12 ;  /* 0x0000000c00097308 */ /* 0x0002a20000000800 */
[----:B---3--:R-:W-:Y:S08]  /*64c0*/  HMMA.16816.F32.BF16 R112, R16, R44, R76 ;  /* 0x0000002c1070723c */ /* 0x008ff0000004184c */
[----:B------:R-:W-:Y:S01]  /*64d0*/  HMMA.16816.F32.BF16 R32, R20, R28, RZ ;  /* 0x0000001c1420723c */ /* 0x000fe200000418ff */
[----:B-1----:R-:W-:-:S07]  /*64e0*/  FFMA.FTZ R12, R117, c[0x0][0x23c], -R0 ;  /* 0x00008f00750c7a23 */ /* 0x002fce0000010800 */
[----:B------:R-:W-:Y:S01]  /*64f0*/  HMMA.16816.F32.BF16 R60, R20, R40, RZ ;  /* 0x00000028143c723c */ /* 0x000fe200000418ff */
[----:B--2---:R-:W-:Y:S01]  /*6500*/  F2FP.BF16.PACK_AB R14, R9, R225 ;  /* 0x000000e1090e723e */ /* 0x004fe200000010ff */
[----:B------:R1:W-:Y:S02]  /*6510*/  MUFU.EX2 R217, R12 ;  /* 0x0000000c00d97308 */ /* 0x0003e40000000800 */
[----:B-1----:R-:W-:-:S06]  /*6520*/  FFMA.FTZ R12, R120, c[0x0][0x23c], -R0 ;  /* 0x00008f00780c7a23 */ /* 0x002fcc0000010800 */
        /* <DEDUP_REMOVED lines=11> */
[----:B------:R-:W-:Y:S01]  /*65e0*/  IMAD.MOV.U32 R53, RZ, RZ, R252 ;  /* 0x000000ffff357224 */ /* 0x000fe200078e00fc */
[C---:B------:R-:W-:Y:S01]  /*65f0*/  HMMA.16816.F32.BF16 R60, R20.reuse, R36, RZ ;  /* 0x00000024143c723c */ /* 0x040fe200000418ff */
[----:B------:R2:W-:Y:S06]  /*6600*/  MUFU.EX2 R36, R2 ;  /* 0x0000000200247308 */ /* 0x0005ec0000000800 */
[----:B------:R-:W-:Y:S01]  /*6610*/  MOV R37, R84 ;  /* 0x0000005400257202 */ /* 0x000fe20000000f00 */
[----:B------:R-:W-:Y:S03]  /*6620*/  HMMA.16816.F32.BF16 R68, R20, R48, RZ ;  /* 0x000000301444723c */ /* 0x000fe600000418ff */
[----:B------:R-:W-:Y:S01]  /*6630*/  MOV R152, R37 ;  /* 0x0000002500987202 */ /* 0x000fe20000000f00 */
[----:B--2---:R-:W-:-:S04]  /*6640*/  FFMA.FTZ R2, R127, c[0x0][0x23c], -R7 ;  /* 0x00008f007f027a23 */ /* 0x004fc80000010807 */
[----:B------:R2:W3:Y:S08]  /*6650*/  MUFU.EX2 R52, R2 ;  /* 0x0000000200347308 */ /* 0x0004f00000000800 */
[----:B-1----:R-:W-:Y:S08]  /*6660*/  HMMA.16816.F32.BF16 R116, R12, R32, R60 ;  /* 0x000000200c74723c */ /* 0x002ff0000004183c */
[----:B------:R-:W-:Y:S01]  /*6670*/  HMMA.16816.F32.BF16 R60, R20, R30, RZ ;  /* 0x0000001e143c723c */ /* 0x000fe200000418ff */
[----:B--2---:R-:W-:-:S07]  /*6680*/  FFMA.FTZ R2, R149, c[0x0][0x23c], -R6 ;  /* 0x00008f0095027a23 */ /* 0x004fce0000010806 */
[----:B------:R-:W-:Y:S01]  /*6690*/  HMMA.16816.F32.BF16 R120, R16, R32, R64 ;  /* 0x000000201078723c */ /* 0x000fe20000041840 */
[----:B------:R1:W-:Y:S07]  /*66a0*/  MUFU.EX2 R129, R2 ;  /* 0x0000000200817308 */ /* 0x0003ee0000000800 */
[----:B------:R-:W-:Y:S08]  /*66b0*/  HMMA.16816.F32.BF16 R64, R20, R42, RZ ;  /* 0x0000002a1440723c */ /* 0x000ff000000418ff */
[----:B------:R-:W-:Y:S01]  /*66c0*/  HMMA.16816.F32.BF16 R84, R12, R58, R60 ;  /* 0x0000003a0c54723c */ /* 0x000fe2000004183c */
[----:B-1----:R-:W-:Y:S01]  /*66d0*/  FFMA.FTZ R2, R148, c[0x0][0x23c], -R6 ;  /* 0x00008f0094027a23 */ /* 0x002fe20000010806 */
[----:B---3--:R-:W-:-:S02]  /*66e0*/  MOV R148, R52 ;  /* 0x0000003400947202 */ /* 0x008fc40000000f00 */
[----:B------:R-:W-:Y:S02]  /*66f0*/  MOV R52, R251 ;  /* 0x000000fb00347202 */ /* 0x000fe40000000f00 */
[----:B------:R1:W2:Y:S02]  /*6700*/  MUFU.EX2 R251, R2 ;  /* 0x0000000200fb7308 */ /* 0x0002a40000000800 */
[C---:B------:R-:W-:Y:S08]  /*6710*/  HMMA.16816.F32.BF16 R60, R20.reuse, R50, RZ ;  /* 0x00000032143c723c */ /* 0x040ff000000418ff */
[----:B------:R-:W-:Y:S01]  /*6720*/  HMMA.16816.F32.BF16 R20, R20, R38, RZ ;  /* 0x000000261414723c */ /* 0x000fe200000418ff */
[----:B-1----:R-:W-:-:S07]  /*6730*/  FFMA.FTZ R2, R141, c[0x0][0x23c], -R6 ;  /* 0x00008f008d027a23 */ /* 0x002fce0000010806 */
[C---:B------:R-:W-:Y:S01]  /*6740*/  HMMA.16816.F32.BF16 R108, R12.reuse, R44, R68 ;  /* 0x0000002c0c6c723c */ /* 0x040fe20000041844 */
[----:B------:R1:W-:Y:S07]  /*6750*/  MUFU.EX2 R144, R2 ;  /* 0x0000000200907308 */ /* 0x0003ee0000000800 */
[C---:B------:R-:W-:Y:S08]  /*6760*/  HMMA.16816.F32.BF16 R64, R12.reuse, R54, R64 ;  /* 0x000000360c40723c */ /* 0x040ff00000041840 */
[----:B------:R-:W-:Y:S01]  /*6770*/  HMMA.16816.F32.BF16 R88, R12, R46, R60 ;  /* 0x0000002e0c58723c */ /* 0x000fe2000004183c */
[----:B-1----:R-:W-:-:S07]  /*6780*/  FFMA.FTZ R2, R124, c[0x0][0x23c], -R6 ;  /* 0x00008f007c027a23 */ /* 0x002fce0000010806 */
[----:B------:R-:W-:Y:S01]  /*6790*/  HMMA.16816.F32.BF16 R96, R12, R34, R20 ;  /* 0x000000220c60723c */ /* 0x000fe20000041814 */
[----:B------:R1:W-:Y:S01]  /*67a0*/  MUFU.EX2 R12, R2 ;  /* 0x00000002000c7308 */ /* 0x0003e20000000800 */
[----:B------:R-:W3:Y:S06]  /*67b0*/  LDSM.16.MT88.4 R20, [R213+0x9000] ;  /* 0x00900000d514783b */ /* 0x000eec0000004200 */
[C---:B------:R-:W-:Y:S08]  /*67c0*/  HMMA.16816.F32.BF16 R40, R24.reuse, R42, RZ ;  /* 0x0000002a1828723c */ /* 0x040ff000000418ff */
[----:B------:R-:W-:Y:S01]  /*67d0*/  HMMA.16816.F32.BF16 R28, R24, R30, RZ ;  /* 0x0000001e181c723c */ /* 0x000fe200000418ff */
[----:B-1----:R-:W-:-:S02]  /*67e0*/  FFMA.FTZ R2, R151, c[0x0][0x23c], -R5 ;  /* 0x00008f0097027a23 */ /* 0x002fc40000010805 */
[----:B------:R-:W-:Y:S02]  /*67f0*/  IMAD.MOV.U32 R151, RZ, RZ, R56 ;  /* 0x000000ffff977224 */ /* 0x000fe400078e0038 */
[----:B------:R1:W-:Y:S03]  /*6800*/  MUFU.EX2 R127, R2 ;  /* 0x00000002007f7308 */ /* 0x0003e60000000800 */
[C---:B------:R-:W-:Y:S08]  /*6810*/  HMMA.16816.F32.BF16 R48, R24.reuse, R50, RZ ;  /* 0x000000321830723c */ /* 0x040ff000000418ff */
[----:B------:R-:W-:Y:S01]  /*6820*/  HMMA.16816.F32.BF16 R24, R24, R38, RZ ;  /* 0x000000261818723c */ /* 0x000fe200000418ff */
[----:B-1----:R-:W-:-:S07]  /*6830*/  FFMA.FTZ R2, R147, c[0x0][0x23c], -R5 ;  /* 0x00008f0093027a23 */ /* 0x002fce0000010805 */
[C---:B------:R-:W-:Y:S01]  /*6840*/  HMMA.16816.F32.BF16 R40, R16.reuse, R54, R40 ;  /* 0x000000361028723c */ /* 0x040fe20000041828 */
[----:B------:R1:W-:Y:S07]  /*6850*/  MUFU.EX2 R252, R2 ;  /* 0x0000000200fc7308 */ /* 0x0003ee0000000800 */
[C---:B------:R-:W-:Y:S08]  /*6860*/  HMMA.16816.F32.BF16 R28, R16.reuse, R58, R28 ;  /* 0x0000003a101c723c */ /* 0x040ff0000004181c */
[----:B------:R-:W-:Y:S01]  /*6870*/  HMMA.16816.F32.BF16 R48, R16, R46, R48 ;  /* 0x0000002e1030723c */ /* 0x000fe20000041830 */
[----:B-1----:R-:W-:-:S04]  /*6880*/  FFMA.FTZ R2, R143, c[0x0][0x23c], -R5 ;  /* 0x00008f008f027a23 */ /* 0x002fc80000010805 */
[----:B------:R1:W-:Y:S03]  /*6890*/  MUFU.EX2 R146, R2 ;  /* 0x0000000200927308 */ /* 0x0003e60000000800 */
[----:B------:R-:W-:Y:S07]  /*68a0*/  HMMA.16816.F32.BF16 R24, R16, R34, R24 ;  /* 0x000000221018723c */ /* 0x000fee0000041818 */
[----:B--2---:R-:W-:Y:S01]  /*68b0*/  F2FP.BF16.PACK_AB R17, R251, R129 ;  /* 0x00000081fb11723e */ /* 0x004fe200000010ff */
[----:B-1----:R-:W-:Y:S01]  /*68c0*/  FFMA.FTZ R2, R125, c[0x0][0x23c], -R5 ;  /* 0x00008f007d027a23 */ /* 0x002fe20000010805 */
[----:B------:R-:W-:-:S03]  /*68d0*/  MOV R125, R4 ;  /* 0x00000004007d7202 */ /* 0x000fc60000000f00 */
[----:B------:R1:W2:Y:S01]  /*68e0*/  MUFU.EX2 R4, R2 ;  /* 0x0000000200047308 */ /* 0x0002a20000000800 */
[----:B------:R-:W-:Y:S01]  /*68f0*/  F2FP.BF16.PACK_AB R16, R125, R221 ;  /* 0x000000dd7d10723e */ /* 0x000fe200000010ff */
[----:B-1----:R-:W-:Y:S01]  /*6900*/  FFMA.FTZ R2, R153, c[0x0][0x23c], -R0 ;  /* 0x00008f0099027a23 */ /* 0x002fe20000010800 */
[----:B--2---:R-:W-:Y:S02]  /*6910*/  F2FP.BF16.PACK_AB R14, R4, R146 ;  /* 0x00000092040e723e */ /* 0x004fe400000010ff */
[----:B------:R-:W-:-:S03]  /*6920*/  MOV R153, R57 ;  /* 0x0000003900997202 */ /* 0x000fc60000000f00 */
[----:B------:R1:W-:Y:S02]  /*6930*/  MUFU.EX2 R124, R2 ;  /* 0x00000002007c7308 */ /* 0x0003e40000000800 */
[----:B-1----:R-:W-:Y:S01]  /*6940*/  FFMA.FTZ R2, R150, c[0x0][0x23c], -R0 ;  /* 0x00008f0096027a23 */ /* 0x002fe20000010800 */
[----:B------:R-:W-:-:S05]  /*6950*/  MOV R150, R138 ;  /* 0x0000008a00967202 */ /* 0x000fca0000000f00 */
[----:B------:R1:W2:Y:S02]  /*6960*/  MUFU.EX2 R149, R2 ;  /* 0x0000000200957308 */ /* 0x0002a40000000800 */
[----:B-1----:R-:W-:Y:S01]  /*6970*/  FFMA.FTZ R2, R145, c[0x0][0x23c], -R0 ;  /* 0x00008f0091027a23 */ /* 0x002fe20000010800 */
[----:B--2---:R-:W-:Y:S01]  /*6980*/  F2FP.BF16.PACK_AB R13, R149, R124 ;  /* 0x0000007c950d723e */ /* 0x004fe200000010ff */
[----:B------:R-:W-:-:S04]  /*6990*/  IMAD.MOV.U32 R145, RZ, RZ, R36 ;  /* 0x000000ffff917224 */ /* 0x000fc800078e0024 */
[----:B------:R1:W-:Y:S01]  /*69a0*/  MUFU.EX2 R143, R2 ;  /* 0x00000002008f7308 */ /* 0x0003e20000000800 */
[----:B------:R-:W-:Y:S01]  /*69b0*/  F2FP.BF16.PACK_AB R18, R148, R145 ;  /* 0x000000919412723e */ /* 0x000fe200000010ff */
[----:B-1----:R-:W-:Y:S01]  /*69c0*/  FFMA.FTZ R2, R142, c[0x0][0x23c], -R0 ;  /* 0x00008f008e027a23 */ /* 0x002fe20000010800 */
[----:B------:R-:W-:Y:S02]  /*69d0*/  MOV R142, R12 ;  /* 0x0000000c008e7202 */ /* 0x000fe40000000f00 */
[----:B------:R-:W-:-:S03]  /*69e0*/  F2FP.BF16.PACK_AB R12, R252, R127 ;  /* 0x0000007ffc0c723e */ /* 0x000fc600000010ff */
[----:B------:R-:W1:Y:S01]  /*69f0*/  MUFU.EX2 R138, R2 ;  /* 0x00000002008a7308 */ /* 0x000e620000000800 */
[----:B------:R-:W-:-:S07]  /*6a00*/  F2FP.BF16.PACK_AB R19, R142, R144 ;  /* 0x000000908e13723e */ /* 0x000fce00000010ff */
[----:B---3--:R-:W-:Y:S01]  /*6a10*/  HMMA.16816.F32.BF16 R76, R16, R20, R80 ;  /* 0x00000014104c723c */ /* 0x008fe20000041850 */
[----:B-1----:R-:W-:Y:S01]  /*6a20*/  F2FP.BF16.PACK_AB R15, R138, R143 ;  /* 0x0000008f8a0f723e */ /* 0x002fe200000010ff */
[----:B------:R-:W-:-:S04]  /*6a30*/  FFMA.FTZ R2, R191, c[0x0][0x23c], -R7 ;  /* 0x00008f00bf027a23 */ /* 0x000fc80000010807 */
[----:B------:R1:W-:Y:S02]  /*6a40*/  MUFU.EX2 R147, R2 ;  /* 0x0000000200937308 */ /* 0x0003e40000000800 */
[C---:B------:R-:W-:Y:S07]  /*6a50*/  HMMA.16816.F32.BF16 R80, R12.reuse, R20, R92 ;  /* 0x000000140c50723c */ /* 0x040fee000004185c */
[----:B------:R-:W-:Y:S01]  /*6a60*/  IMAD.MOV.U32 R95, RZ, RZ, R52 ;  /* 0x000000ffff5f7224 */ /* 0x000fe200078e0034 */
[----:B------:R-:W-:Y:S01]  /*6a70*/  MOV R93, R53 ;  /* 0x00000035005d7202 */ /* 0x000fe20000000f00 */
[----:B------:R-:W-:Y:S01]  /*6a80*/  HMMA.16816.F32.BF16 R68, R12, R22, R64 ;  /* 0x000000160c44723c */ /* 0x000fe20000041840 */
[----:B------:R-:W-:Y:S01]  /*6a90*/  MOV R94, R225 ;  /* 0x000000e1005e7202 */ /* 0x000fe20000000f00 */
[----:B-1----:R-:W-:-:S06]  /*6aa0*/  FFMA.FTZ R2, R189, c[0x0][0x23c], -R7 ;  /* 0x00008f00bd027a23 */ /* 0x002fcc0000010807 */
[----:B------:R-:W-:Y:S01]  /*6ab0*/  HMMA.16816.F32.BF16 R52, R16, R22, R40 ;  /* 0x000000161034723c */ /* 0x000fe20000041828 */
[----:B------:R-:W1:Y:S01]  /*6ac0*/  LDSM.16.MT88.4 R20, [R216+0x9000] ;  /* 0x00900000d814783b */ /* 0x000e620000004200 */
[----:B------:R2:W-:Y:S02]  /*6ad0*/  MUFU.EX2 R225, R2 ;  /* 0x0000000200e17308 */ /* 0x0005e40000000800 */
[----:B--2---:R-:W-:-:S06]  /*6ae0*/  FFMA.FTZ R2, R178, c[0x0][0x23c], -R7 ;  /* 0x00008f00b2027a23 */ /* 0x004fcc0000010807 */
[----:B------:R2:W3:Y:S02]  /*6af0*/  MUFU.EX2 R92, R2 ;  /* 0x00000002005c7308 */ /* 0x0004e40000000800 */
[--C-:B--2---:R-:W-:Y:S02]  /*6b00*/  FFMA.FTZ R2, R172, c[0x0][0x23c], -R7.reuse ;  /* 0x00008f00ac027a23 */ /* 0x104fe40000010807 */
[----:B------:R-:W-:Y:S01]  /*6b10*/  FFMA.FTZ R172, R126, c[0x0][0x23c], -R7 ;  /* 0x00008f007eac7a23 */ /* 0x000fe20000010807 */
[-C--:B-1----:R-:W-:Y:S03]  /*6b20*/  HMMA.16816.F32.BF16 R64, R16, R20.reuse, R104 ;  /* 0x000000141040723c */ /* 0x082fe60000041868 */
[----:B------:R1:W2:Y:S04]  /*6b30*/  MUFU.EX2 R141, R2 ;  /* 0x00000002008d7308 */ /* 0x0002a80000000800 */
[----:B------:R-:W-:Y:S01]  /*6b40*/  MOV R107, R93 ;  /* 0x0000005d006b7202 */ /* 0x000fe20000000f00 */
[----:B------:R-:W-:Y:S01]  /*6b50*/  HMMA.16816.F32.BF16 R60, R12, R20, R100 ;  /* 0x000000140c3c723c */ /* 0x000fe20000041864 */
[----:B------:R-:W-:-:S07]  /*6b60*/  MOV R93, R148 ;  /* 0x00000094005d7202 */ /* 0x000fce0000000f00 */
[-C--:B------:R-:W-:Y:S01]  /*6b70*/  HMMA.16816.F32.BF16 R56, R12, R22.reuse, R84 ;  /* 0x000000160c38723c */ /* 0x080fe20000041854 */
[----:B-1----:R-:W-:Y:S02]  /*6b80*/  FFMA.FTZ R2, R193, c[0x0][0x23c], -R6 ;  /* 0x00008f00c1027a23 */ /* 0x002fe40000010806 */
[----:B---3--:R-:W-:Y:S01]  /*6b90*/  IMAD.MOV.U32 R193, RZ, RZ, R92 ;  /* 0x000000ffffc17224 */ /* 0x008fe200078e005c */
[----:B------:R-:W-:Y:S01]  /*6ba0*/  MOV R92, R94 ;  /* 0x0000005e005c7202 */ /* 0x000fe20000000f00 */
[----:B------:R1:W-:Y:S01]  /*6bb0*/  MUFU.EX2 R148, R2 ;  /* 0x0000000200947308 */ /* 0x0003e20000000800 */
[----:B------:R-:W-:Y:S01]  /*6bc0*/  IMAD.MOV.U32 R94, RZ, RZ, R142 ;  /* 0x000000ffff5e7224 */ /* 0x000fe200078e008e */
[----:B------:R-:W-:Y:S01]  /*6bd0*/  MOV R142, R75 ;  /* 0x0000004b008e7202 */ /* 0x000fe20000000f00 */
[----:B------:R-:W-:Y:S01]  /*6be0*/  HMMA.16816.F32.BF16 R32, R16, R22, R28 ;  /* 0x000000161020723c */ /* 0x000fe2000004181c */
[----:B------:R-:W3:Y:S01]  /*6bf0*/  LDSM.16.MT88.4 R20, [R214+0x9000] ;  /* 0x00900000d614783b */ /* 0x000ee20000004200 */
[----:B-1----:R-:W-:Y:S01]  /*6c00*/  FFMA.FTZ R2, R182, c[0x0][0x23c], -R6 ;  /* 0x00008f00b6027a23 */ /* 0x002fe20000010806 */
[----:B------:R-:W-:-:S05]  /*6c10*/  MOV R182, R94 ;  /* 0x0000005e00b67202 */ /* 0x000fca0000000f00 */
[-C--:B---3--:R-:W-:Y:S08]  /*6c20*/  HMMA.16816.F32.BF16 R44, R16, R20.reuse, R112 ;  /* 0x00000014102c723c */ /* 0x088ff00000041870 */
[C---:B------:R-:W-:Y:S08]  /*6c30*/  HMMA.16816.F32.BF16 R40, R12.reuse, R20, R108 ;  /* 0x000000140c28723c */ /* 0x040ff0000004186c */
[-C--:B------:R-:W-:Y:S08]  /*6c40*/  HMMA.16816.F32.BF16 R36, R12, R22.reuse, R88 ;  /* 0x000000160c24723c */ /* 0x080ff00000041858 */
[----:B------:R-:W-:Y:S01]  /*6c50*/  HMMA.16816.F32.BF16 R48, R16, R22, R48 ;  /* 0x000000161030723c */ /* 0x000fe20000041830 */
[----:B------:R-:W1:Y:S07]  /*6c60*/  LDSM.16.MT88.4 R20, [R215+0x9000] ;  /* 0x00900000d714783b */ /* 0x000e6e0000004200 */
[C---:B-1----:R-:W-:Y:S08]  /*6c70*/  HMMA.16816.F32.BF16 R88, R12.reuse, R20, R116 ;  /* 0x000000140c58723c */ /* 0x042ff00000041874 */
[----:B------:R-:W-:Y:S01]  /*6c80*/  HMMA.16816.F32.BF16 R84, R12, R22, R96 ;  /* 0x000000160c54723c */ /* 0x000fe20000041860 */
[----:B------:R1:W-:Y:S07]  /*6c90*/  MUFU.EX2 R13, R2 ;  /* 0x00000002000d7308 */ /* 0x0003ee0000000800 */
[C---:B------:R-:W-:Y:S07]  /*6ca0*/  HMMA.16816.F32.BF16 R28, R16.reuse, R20, R120 ;  /* 0x00000014101c723c */ /* 0x040fee0000041878 */
[----:B------:R-:W-:Y:S01]  /*6cb0*/  IMAD.MOV.U32 R122, RZ, RZ, R107 ;  /* 0x000000ffff7a7224 */ /* 0x000fe200078e006b */
[----:B------:R-:W-:Y:S01]  /*6cc0*/  HMMA.16816.F32.BF16 R24, R16, R22, R24 ;  /* 0x000000161018723c */ /* 0x000fe20000041818 */
[----:B-1----:R-:W-:Y:S01]  /*6cd0*/  FFMA.FTZ R2, R181, c[0x0][0x23c], -R6 ;  /* 0x00008f00b5027a23 */ /* 0x002fe20000010806 */
[----:B------:R-:W1:Y:S01]  /*6ce0*/  LDSM.16.MT88.4 R20, [R213+0x9800] ;  /* 0x00980000d514783b */ /* 0x000e620000004200 */
[----:B------:R-:W-:Y:S01]  /*6cf0*/  MOV R123, R92 ;  /* 0x0000005c007b7202 */ /* 0x000fe20000000f00 */
[----:B------:R-:W-:Y:S01]  /*6d00*/  IMAD.MOV.U32 R121, RZ, RZ, R152 ;  /* 0x000000ffff797224 */ /* 0x000fe200078e0098 */
[----:B------:R3:W4:Y:S01]  /*6d10*/  MUFU.EX2 R12, R2 ;  /* 0x00000002000c7308 */ /* 0x0007220000000800 */
[----:B------:R-:W-:Y:S01]  /*6d20*/  MOV R181, R93 ;  /* 0x0000005d00b57202 */ /* 0x000fe20000000f00 */
[--C-:B------:R-:W-:Y:S01]  /*6d30*/  FFMA.FTZ R152, R169, c[0x0][0x23c], -R6.reuse ;  /* 0x00008f00a9987a23 */ /* 0x100fe20000010806 */
[----:B------:R-:W-:Y:S01]  /*6d40*/  F2FP.BF16.PACK_AB R16, R225, R147 ;  /* 0x00000093e110723e */ /* 0x000fe200000010ff */
[--C-:B------:R-:W-:Y:S01]  /*6d50*/  FFMA.FTZ R169, R155, c[0x0][0x23c], -R6.reuse ;  /* 0x00008f009ba97a23 */ /* 0x100fe20000010806 */
[----:B--2---:R-:W-:Y:S01]  /*6d60*/  F2FP.BF16.PACK_AB R18, R141, R193 ;  /* 0x000000c18d12723e */ /* 0x004fe200000010ff */
[----:B------:R-:W-:Y:S01]  /*6d70*/  FFMA.FTZ R155, R161, c[0x0][0x23c], -R5 ;  /* 0x00008f00a19b7a23 */ /* 0x000fe20000010805 */
[----:B------:R-:W-:Y:S01]  /*6d80*/  MOV R120, R151 ;  /* 0x0000009700787202 */ /* 0x000fe20000000f00 */
[----:B------:R-:W-:-:S02]  /*6d90*/  FFMA.FTZ R151, R175, c[0x0][0x23c], -R6 ;  /* 0x00008f00af977a23 */ /* 0x000fc40000010806 */
[----:B------:R-:W-:Y:S02]  /*6da0*/  FFMA.FTZ R175, R140, c[0x0][0x23c], -R6 ;  /* 0x00008f008caf7a23 */ /* 0x000fe40000010806 */
[----:B------:R-:W-:Y:S02]  /*6db0*/  FFMA.FTZ R140, R174, c[0x0][0x23c], -R5 ;  /* 0x00008f00ae8c7a23 */ /* 0x000fe40000010805 */
[----:B------:R-:W-:Y:S01]  /*6dc0*/  FFMA.FTZ R161, R164, c[0x0][0x23c], -R0 ;  /* 0x00008f00a4a17a23 */ /* 0x000fe20000010800 */
[----:B------:R-:W-:Y:S01]  /*6dd0*/  MOV R164, R120 ;  /* 0x0000007800a47202 */ /* 0x000fe20000000f00 */
[--C-:B---3--:R-:W-:Y:S02]  /*6de0*/  FFMA.FTZ R2, R135, c[0x0][0x23c], -R6.reuse ;  /* 0x00008f0087027a23 */ /* 0x108fe40000010806 */
[----:B------:R-:W-:Y:S02]  /*6df0*/  FFMA.FTZ R135, R188, c[0x0][0x23c], -R7 ;  /* 0x00008f00bc877a23 */ /* 0x000fe40000010807 */
[----:B------:R2:W3:Y:S01]  /*6e00*/  MUFU.EX2 R96, R2 ;  /* 0x0000000200607308 */ /* 0x0004e20000000800 */
[----:B------:R-:W-:-:S02]  /*6e10*/  FFMA.FTZ R188, R131, c[0x0][0x23c], -R6 ;  /* 0x00008f0083bc7a23 */ /* 0x000fc40000010806 */
[----:B--2---:R-:W-:Y:S02]  /*6e20*/  FFMA.FTZ R2, R192, c[0x0][0x23c], -R5 ;  /* 0x00008f00c0027a23 */ /* 0x004fe40000010805 */
[----:B----4-:R-:W-:-:S03]  /*6e30*/  IMAD.MOV.U32 R192, RZ, RZ, R12 ;  /* 0x000000ffffc07224 */ /* 0x010fc600078e000c */
[----:B------:R2:W-:Y:S02]  /*6e40*/  MUFU.EX2 R191, R2 ;  /* 0x0000000200bf7308 */ /* 0x0005e40000000800 */
[----:B---3--:R-:W-:Y:S01]  /*6e50*/  F2FP.BF16.PACK_AB R19, R96, R192 ;  /* 0x000000c06013723e */ /* 0x008fe200000010ff */
[----:B--2---:R-:W-:Y:S02]  /*6e60*/  FFMA.FTZ R2, R184, c[0x0][0x23c], -R5 ;  /* 0x00008f00b8027a23 */ /* 0x004fe40000010805 */
[----:B------:R-:W-:-:S03]  /*6e70*/  IMAD.MOV.U32 R184, RZ, RZ, R95 ;  /* 0x000000ffffb87224 */ /* 0x000fc600078e005f */
[----:B------:R2:W3:Y:S02]  /*6e80*/  MUFU.EX2 R14, R2 ;  /* 0x00000002000e7308 */ /* 0x0004e40000000800 */
[----:B--2---:R-:W-:Y:S02]  /*6e90*/  FFMA.FTZ R2, R180, c[0x0][0x23c], -R5 ;  /* 0x00008f00b4027a23 */ /* 0x004fe40000010805 */
[----:B------:R-:W-:-:S04]  /*6ea0*/  IMAD.MOV.U32 R180, RZ, RZ, R149 ;  /* 0x000000ffffb47224 */ /* 0x000fc800078e0095 */
[----:B------:R2:W4:Y:S01]  /*6eb0*/  MUFU.EX2 R12, R2 ;  /* 0x00000002000c7308 */ /* 0x0005220000000800 */
[----:B------:R-:W-:Y:S02]  /*6ec0*/  FFMA.FTZ R149, R159, c[0x0][0x23c], -R7 ;  /* 0x00008f009f957a23 */ /* 0x000fe40000010807 */
[----:B------:R-:W-:Y:S02]  /*6ed0*/  FFMA.FTZ R159, R173, c[0x0][0x23c], -R0 ;  /* 0x00008f00ad9f7a23 */ /* 0x000fe40000010800 */
[----:B--2---:R-:W-:Y:S02]  /*6ee0*/  FFMA.FTZ R2, R168, c[0x0][0x23c], -R5 ;  /* 0x00008f00a8027a23 */ /* 0x004fe40000010805 */
[----:B------:R-:W-:Y:S02]  /*6ef0*/  FFMA.FTZ R168, R133, c[0x0][0x23c], -R7 ;  /* 0x00008f0085a87a23 */ /* 0x000fe40000010807 */
[----:B------:R2:W-:Y:S01]  /*6f00*/  MUFU.EX2 R75, R2 ;  /* 0x00000002004b7308 */ /* 0x0005e20000000800 */
[----:B------:R-:W-:-:S02]  /*6f10*/  FFMA.FTZ R133, R200, c[0x0][0x23c], -R6 ;  /* 0x00008f00c8857a23 */ /* 0x000fc40000010806 */
[----:B--2---:R-:W-:Y:S01]  /*6f20*/  FFMA.FTZ R2, R196, c[0x0][0x23c], -R0 ;  /* 0x00008f00c4027a23 */ /* 0x004fe20000010800 */
[----:B---3--:R-:W-:-:S04]  /*6f30*/  MOV R196, R14 ;  /* 0x0000000e00c47202 */ /* 0x008fc80000000f00 */
[----:B------:R2:W-:Y:S02]  /*6f40*/  MUFU.EX2 R189, R2 ;  /* 0x0000000200bd7308 */ /* 0x0005e40000000800 */
[----:B--2---:R-:W-:Y:S01]  /*6f50*/  FFMA.FTZ R2, R190, c[0x0][0x23c], -R0 ;  /* 0x00008f00be027a23 */ /* 0x004fe20000010800 */
[----:B------:R-:W-:-:S05]  /*6f60*/  MOV R190, R13 ;  /* 0x0000000d00be7202 */ /* 0x000fca0000000f00 */
[----:B------:R2:W3:Y:S01]  /*6f70*/  MUFU.EX2 R178, R2 ;  /* 0x0000000200b27308 */ /* 0x0004e20000000800 */
[----:B------:R-:W-:-:S07]  /*6f80*/  F2FP.BF16.PACK_AB R17, R190, R148 ;  /* 0x00000094be11723e */ /* 0x000fce00000010ff */
[----:B-1----:R-:W-:Y:S01]  /*6f90*/  HMMA.16816.F32.BF16 R112, R16, R20, R76 ;  /* 0x000000141070723c */ /* 0x002fe2000004184c */
[----:B--2---:R-:W-:Y:S01]  /*6fa0*/  FFMA.FTZ R2, R186, c[0x0][0x23c], -R0 ;  /* 0x00008f00ba027a23 */ /* 0x004fe20000010800 */
[----:B----4-:R-:W-:-:S06]  /*6fb0*/  MOV R186, R12 ;  /* 0x0000000c00ba7202 */ /* 0x010fcc0000000f00 */
[----:B------:R-:W-:Y:S01]  /*6fc0*/  HMMA.16816.F32.BF16 R100, R16, R22, R52 ;  /* 0x000000161064723c */ /* 0x000fe20000041834 */
[----:B---3--:R-:W-:Y:S01]  /*6fd0*/  F2FP.BF16.PACK_AB R13, R178, R189 ;  /* 0x000000bdb20d723e */ /* 0x008fe200000010ff */
[----:B------:R1:W2:Y:S01]  /*6fe0*/  MUFU.EX2 R12, R2 ;  /* 0x00000002000c7308 */ /* 0x0002a20000000800 */
[----:B------:R-:W-:Y:S01]  /*6ff0*/  F2FP.BF16.PACK_AB R14, R75, R186 ;  /* 0x000000ba4b0e723e */ /* 0x000fe200000010ff */
[----:B-1----:R-:W-:Y:S02]  /*7000*/  FFMA.FTZ R2, R177, c[0x0][0x23c], -R0 ;  /* 0x00008f00b1027a23 */ /* 0x002fe40000010800 */
[----:B--2---:R-:W-:Y:S01]  /*7010*/  IMAD.MOV.U32 R177, RZ, RZ, R12 ;  /* 0x000000ffffb17224 */ /* 0x004fe200078e000c */
[----:B------:R-:W-:-:S03]  /*7020*/  F2FP.BF16.PACK_AB R12, R196, R191 ;  /* 0x000000bfc40c723e */ /* 0x000fc600000010ff */
[----:B------:R-:W1:Y:S02]  /*7030*/  MUFU.EX2 R2, R2 ;  /* 0x0000000200027308 */ /* 0x000e640000000800 */
[----:B-1----:R-:W-:-:S07]  /*7040*/  F2FP.BF16.PACK_AB R15, R2, R177 ;  /* 0x000000b1020f723e */ /* 0x002fce00000010ff */
[C---:B------:R-:W-:Y:S08]  /*7050*/  HMMA.16816.F32.BF16 R108, R12.reuse, R20, R80 ;  /* 0x000000140c6c723c */ /* 0x040ff00000041850 */
[----:B------:R-:W-:Y:S01]  /*7060*/  HMMA.16816.F32.BF16 R104, R12, R22, R68 ;  /* 0x000000160c68723c */ /* 0x000fe20000041844 */
[----:B------:R-:W1:Y:S07]  /*7070*/  LDSM.16.MT88.4 R20, [R216+0x9800] ;  /* 0x00980000d814783b */ /* 0x000e6e0000004200 */
[-C--:B-1----:R-:W-:Y:S07]  /*7080*/  HMMA.16816.F32.BF16 R92, R16, R20.reuse, R64 ;  /* 0x00000014105c723c */ /* 0x082fee0000041840 */
[----:B------:R-:W-:Y:S01]  /*7090*/  MOV R65, R123 ;  /* 0x0000007b00417202 */ /* 0x000fe20000000f00 */
[C---:B------:R-:W-:Y:S01]  /*70a0*/  HMMA.16816.F32.BF16 R80, R12.reuse, R20, R60 ;  /* 0x000000140c50723c */ /* 0x040fe2000004183c */
[----:B------:R-:W-:Y:S01]  /*70b0*/  MOV R123, R251 ;  /* 0x000000fb007b7202 */ /* 0x000fe20000000f00 */
[----:B------:R-:W-:Y:S01]  /*70c0*/  IMAD.MOV.U32 R66, RZ, RZ, R150 ;  /* 0x000000ffff427224 */ /* 0x000fe200078e0096 */
[----:B------:R-:W-:Y:S01]  /*70d0*/  MOV R64, R122 ;  /* 0x0000007a00407202 */ /* 0x000fe20000000f00 */
[--C-:B------:R-:W-:Y:S01]  /*70e0*/  FFMA.FTZ R150, R154, c[0x0][0x23c], -R7.reuse ;  /* 0x00008f009a967a23 */ /* 0x100fe20000010807 */
[----:B------:R-:W-:Y:S01]  /*70f0*/  MOV R122, R252 ;  /* 0x000000fc007a7202 */ /* 0x000fe20000000f00 */
[----:B------:R-:W-:Y:S01]  /*7100*/  FFMA.FTZ R154, R160, c[0x0][0x23c], -R6 ;  /* 0x00008f00a09a7a23 */ /* 0x000fe20000010806 */
[----:B------:R-:W-:Y:S01]  /*7110*/  MOV R63, R96 ;  /* 0x00000060003f7202 */ /* 0x000fe20000000f00 */
[-C--:B------:R-:W-:Y:S01]  /*7120*/  HMMA.16816.F32.BF16 R52, R12, R22.reuse, R56 ;  /* 0x000000160c34723c */ /* 0x080fe20000041838 */
[----:B------:R-:W-:Y:S01]  /*7130*/  MOV R61, R2 ;  /* 0x00000002003d7202 */ /* 0x000fe20000000f00 */
[--C-:B------:R-:W-:Y:S01]  /*7140*/  FFMA.FTZ R2, R236, c[0x0][0x23c], -R7.reuse ;  /* 0x00008f00ec027a23 */ /* 0x100fe20000010807 */
[----:B------:R-:W-:Y:S01]  /*7150*/  MOV R60, R75 ;  /* 0x0000004b003c7202 */ /* 0x000fe20000000f00 */
[----:B------:R-:W-:Y:S01]  /*7160*/  IMAD.MOV.U32 R62, RZ, RZ, R4 ;  /* 0x000000ffff3e7224 */ /* 0x000fe200078e0004 */
[----:B------:R-:W-:Y:S01]  /*7170*/  MOV R67, R153 ;  /* 0x0000009900437202 */ /* 0x000fe20000000f00 */
[----:B------:R-:W-:Y:S01]  /*7180*/  FFMA.FTZ R75, R187, c[0x0][0x23c], -R6 ;  /* 0x00008f00bb4b7a23 */ /* 0x000fe20000010806 */
[----:B------:R-:W-:Y:S01]  /*7190*/  MOV R57, R249 ;  /* 0x000000f900397202 */ /* 0x000fe20000000f00 */
[----:B------:R-:W-:Y:S01]  /*71a0*/  HMMA.16816.F32.BF16 R76, R16, R22, R32 ;  /* 0x00000016104c723c */ /* 0x000fe20000041820 */
[----:B------:R-:W1:Y:S01]  /*71b0*/  LDSM.16.MT88.4 R20, [R214+0x9800] ;  /* 0x00980000d614783b */ /* 0x000e620000004200 */
[----:B------:R-:W-:Y:S01]  /*71c0*/  IMAD.MOV.U32 R56, RZ, RZ, R148 ;  /* 0x000000ffff387224 */ /* 0x000fe200078e0094 */
[----:B------:R-:W-:Y:S01]  /*71d0*/  MOV R58, R147 ;  /* 0x00000093003a7202 */ /* 0x000fe20000000f00 */
[----:B------:R-:W-:Y:S01]  /*71e0*/  IMAD.MOV.U32 R59, RZ, RZ, R138 ;  /* 0x000000ffff3b7224 */ /* 0x000fe200078e008a */
[----:B------:R-:W-:Y:S01]  /*71f0*/  MOV R200, R123 ;  /* 0x0000007b00c87202 */ /* 0x000fe20000000f00 */
[----:B------:R-:W-:-:S02]  /*7200*/  FFMA.FTZ R147, R170, c[0x0][0x23c], -R7 ;  /* 0x00008f00aa937a23 */ /* 0x000fc40000010807 */
[--C-:B------:R-:W-:Y:S02]  /*7210*/  FFMA.FTZ R148, R163, c[0x0][0x23c], -R7.reuse ;  /* 0x00008f00a3947a23 */ /* 0x100fe40000010807 */
[--C-:B------:R-:W-:Y:S02]  /*7220*/  FFMA.FTZ R163, R134, c[0x0][0x23c], -R7.reuse ;  /* 0x00008f0086a37a23 */ /* 0x100fe40000010807 */
[--C-:B------:R-:W-:Y:S02]  /*7230*/  FFMA.FTZ R170, R132, c[0x0][0x23c], -R7.reuse ;  /* 0x00008f0084aa7a23 */ /* 0x100fe40000010807 */
[----:B------:R-:W-:Y:S02]  /*7240*/  FFMA.FTZ R138, R202, c[0x0][0x23c], -R7 ;  /* 0x00008f00ca8a7a23 */ /* 0x000fe40000010807 */
[--C-:B------:R-:W-:Y:S02]  /*7250*/  FFMA.FTZ R134, R201, c[0x0][0x23c], -R6.reuse ;  /* 0x00008f00c9867a23 */ /* 0x100fe40000010806 */
[----:B------:R-:W-:-:S02]  /*7260*/  FFMA.FTZ R132, R197, c[0x0][0x23c], -R6 ;  /* 0x00008f00c5847a23 */ /* 0x000fc40000010806 */
[----:B------:R-:W-:Y:S02]  /*7270*/  FFMA.FTZ R153, R165, c[0x0][0x23c], -R6 ;  /* 0x00008f00a5997a23 */ /* 0x000fe40000010806 */
[----:B------:R-:W-:Y:S01]  /*7280*/  FFMA.FTZ R160, R167, c[0x0][0x23c], -R0 ;  /* 0x00008f00a7a07a23 */ /* 0x000fe20000010800 */
[----:B------:R-:W-:Y:S01]  /*7290*/  MOV R167, R67 ;  /* 0x0000004300a77202 */ /* 0x000fe20000000f00 */
[----:B------:R-:W-:Y:S02]  /*72a0*/  IMAD.MOV.U32 R173, RZ, RZ, R66 ;  /* 0x000000ffffad7224 */ /* 0x000fe400078e0042 */
[----:B------:R-:W-:Y:S01]  /*72b0*/  IMAD.MOV.U32 R201, RZ, RZ, R125 ;  /* 0x000000ffffc97224 */ /* 0x000fe200078e007d */
[-C--:B-1----:R-:W-:Y:S08]  /*72c0*/  HMMA.16816.F32.BF16 R116, R16, R20.reuse, R44 ;  /* 0x000000141074723c */ /* 0x082ff0000004182c */
[C---:B------:R-:W-:Y:S08]  /*72d0*/  HMMA.16816.F32.BF16 R44, R12.reuse, R20, R40 ;  /* 0x000000140c2c723c */ /* 0x040ff00000041828 */
[-C--:B------:R-:W-:Y:S08]  /*72e0*/  HMMA.16816.F32.BF16 R40, R12, R22.reuse, R36 ;  /* 0x000000160c28723c */ /* 0x080ff00000041824 */
[----:B------:R-:W-:Y:S01]  /*72f0*/  HMMA.16816.F32.BF16 R96, R16, R22, R48 ;  /* 0x000000161060723c */ /* 0x000fe20000041830 */
[----:B------:R-:W1:Y:S07]  /*7300*/  LDSM.16.MT88.4 R20, [R215+0x9800] ;  /* 0x00980000d714783b */ /* 0x000e6e0000004200 */
[-C--:B-1----:R-:W-:Y:S01]  /*7310*/  HMMA.16816.F32.BF16 R36, R12, R20.reuse, R88 ;  /* 0x000000140c24723c */ /* 0x082fe20000041858 */
[----:B------:R1:W-:Y:S06]  /*7320*/  MUFU.EX2 R88, R2 ;  /* 0x0000000200587308 */ /* 0x0003ec0000000800 */
[----:B------:R-:W-:Y:S01]  /*7330*/  MOV R89, R142 ;  /* 0x0000008e00597202 */ /* 0x000fe20000000f00 */
[----:B------:R-:W-:Y:S01]  /*7340*/  HMMA.16816.F32.BF16 R68, R16, R20, R28 ;  /* 0x000000141044723c */ /* 0x000fe2000004181c */
[----:B------:R-:W-:Y:S01]  /*7350*/  MOV R90, R141 ;  /* 0x0000008d005a7202 */ /* 0x000fe20000000f00 */
[----:B------:R-:W-:Y:S01]  /*7360*/  FFMA.FTZ R141, R183, c[0x0][0x23c], -R5 ;  /* 0x00008f00b78d7a23 */ /* 0x000fe20000010805 */
[----:B------:R-:W-:Y:S01]  /*7370*/  MOV R91, R63 ;  /* 0x0000003f005b7202 */ /* 0x000fe20000000f00 */
[----:B------:R-:W-:-:S02]  /*7380*/  IMAD.MOV.U32 R63, RZ, RZ, R184 ;  /* 0x000000ffff3f7224 */ /* 0x000fc400078e00b8 */
[----:B------:R-:W-:Y:S01]  /*7390*/  FFMA.FTZ R184, R139, c[0x0][0x23c], -R6 ;  /* 0x00008f008bb87a23 */ /* 0x000fe20000010806 */
[----:B------:R-:W-:Y:S01]  /*73a0*/  MOV R31, R250 ;  /* 0x000000fa001f7202 */ /* 0x000fe20000000f00 */
[-C--:B------:R-:W-:Y:S01]  /*73b0*/  HMMA.16816.F32.BF16 R48, R16, R22.reuse, R24 ;  /* 0x000000161030723c */ /* 0x080fe20000041818 */
[----:B-1----:R-:W-:Y:S01]  /*73c0*/  FFMA.FTZ R2, R211, c[0x0][0x23c], -R7 ;  /* 0x00008f00d3027a23 */ /* 0x002fe20000010807 */
[----:B------:R-:W1:Y:S01]  /*73d0*/  LDSM.16.MT88.4 R16, [R213+0xa000] ;  /* 0x00a00000d510783b */ /* 0x000e620000004200 */
[--C-:B------:R-:W-:Y:S01]  /*73e0*/  FFMA.FTZ R30, R207, c[0x0][0x23c], -R5.reuse ;  /* 0x00008f00cf1e7a23 */ /* 0x100fe20000010805 */
[----:B------:R-:W-:Y:S01]  /*73f0*/  MOV R20, R91 ;  /* 0x0000005b00147202 */ /* 0x000fe20000000f00 */
[----:B------:R2:W-:Y:S01]  /*7400*/  MUFU.EX2 R4, R2 ;  /* 0x0000000200047308 */ /* 0x0005e20000000800 */
[--C-:B------:R-:W-:Y:S01]  /*7410*/  FFMA.FTZ R29, R203, c[0x0][0x23c], -R5.reuse ;  /* 0x00008f00cb1d7a23 */ /* 0x100fe20000010805 */
[----:B------:R-:W-:Y:S01]  /*7420*/  MOV R91, R59 ;  /* 0x0000003b005b7202 */ /* 0x000fe20000000f00 */
[----:B------:R-:W-:Y:S01]  /*7430*/  FFMA.FTZ R25, R210, c[0x0][0x23c], -R0 ;  /* 0x00008f00d2197a23 */ /* 0x000fe20000010800 */
[----:B------:R-:W-:Y:S01]  /*7440*/  HMMA.16816.F32.BF16 R32, R12, R22, R84 ;  /* 0x000000160c20723c */ /* 0x000fe20000041854 */
[--C-:B------:R-:W-:Y:S01]  /*7450*/  FFMA.FTZ R27, R194, c[0x0][0x23c], -R5.reuse ;  /* 0x00008f00c21b7a23 */ /* 0x100fe20000010805 */
[----:B------:R-:W-:Y:S01]  /*7460*/  MOV R59, R180 ;  /* 0x000000b4003b7202 */ /* 0x000fe20000000f00 */
[--C-:B------:R-:W-:Y:S01]  /*7470*/  FFMA.FTZ R139, R171, c[0x0][0x23c], -R5.reuse ;  /* 0x00008f00ab8b7a23 */ /* 0x100fe20000010805 */
[----:B------:R-:W-:Y:S01]  /*7480*/  MOV R197, R20 ;  /* 0x0000001400c57202 */ /* 0x000fe20000000f00 */
[----:B------:R-:W-:Y:S01]  /*7490*/  FFMA.FTZ R142, R166, c[0x0][0x23c], -R5 ;  /* 0x00008f00a68e7a23 */ /* 0x000fe20000010805 */
[----:B------:R-:W-:Y:S01]  /*74a0*/  MOV R174, R91 ;  /* 0x0000005b00ae7202 */ /* 0x000fe20000000f00 */
[----:B------:R-:W-:Y:S01]  /*74b0*/  IMAD.MOV.U32 R86, RZ, RZ, R89 ;  /* 0x000000ffff567224 */ /* 0x000fe200078e0059 */
[----:B------:R-:W-:Y:S01]  /*74c0*/  MOV R87, R90 ;  /* 0x0000005a00577202 */ /* 0x000fe20000000f00 */
[----:B------:R-:W-:Y:S01]  /*74d0*/  IMAD.MOV.U32 R90, RZ, RZ, R58 ;  /* 0x000000ffff5a7224 */ /* 0x000fe200078e003a */
[----:B------:R-:W-:Y:S01]  /*74e0*/  MOV R89, R57 ;  /* 0x0000003900597202 */ /* 0x000fe20000000f00 */
[----:B------:R-:W-:Y:S01]  /*74f0*/  IMAD.MOV.U32 R57, RZ, RZ, R61 ;  /* 0x000000ffff397224 */ /* 0x000fe200078e003d */
[----:B------:R-:W-:Y:S01]  /*7500*/  MOV R58, R62 ;  /* 0x0000003e003a7202 */ /* 0x000fe20000000f00 */
[----:B--2---:R-:W-:Y:S01]  /*7510*/  FFMA.FTZ R2, R209, c[0x0][0x23c], -R7 ;  /* 0x00008f00d1027a23 */ /* 0x004fe20000010807 */
[----:B------:R-:W-:Y:S01]  /*7520*/  MOV R61, R144 ;  /* 0x00000090003d7202 */ /* 0x000fe20000000f00 */
[----:B------:R-:W-:Y:S01]  /*7530*/  IMAD.MOV.U32 R180, RZ, RZ, R143 ;  /* 0x000000ffffb47224 */ /* 0x000fe200078e008f */
[----:B------:R-:W-:Y:S01]  /*7540*/  MOV R62, R146 ;  /* 0x00000092003e7202 */ /* 0x000fe20000000f00 */
[----:B------:R2:W-:Y:S01]  /*7550*/  MUFU.EX2 R21, R2 ;  /* 0x0000000200157308 */ /* 0x0005e20000000800 */
[--C-:B------:R-:W-:Y:S01]  /*7560*/  FFMA.FTZ R26, R235, c[0x0][0x23c], -R0.reuse ;  /* 0x00008f00eb1a7a23 */ /* 0x100fe20000010800 */
[----:B------:R-:W-:Y:S01]  /*7570*/  MOV R183, R61 ;  /* 0x0000003d00b77202 */ /* 0x000fe20000000f00 */
[--C-:B------:R-:W-:Y:S01]  /*7580*/  FFMA.FTZ R24, R204, c[0x0][0x23c], -R0.reuse ;  /* 0x00008f00cc187a23 */ /* 0x100fe20000010800 */
[----:B------:R-:W-:Y:S01]  /*7590*/  MOV R165, R62 ;  /* 0x0000003e00a57202 */ /* 0x000fe20000000f00 */
        /* <DEDUP_REMOVED lines=9> */
[----:B------:R-:W-:Y:S01]  /*7630*/  MUFU.EX2 R209, R27 ;  /* 0x0000001b00d17308 */ /* 0x000fe20000000800 */
[----:B------:R-:W-:-:S02]  /*7640*/  FADD.FTZ R84, R245, R244 ;  /* 0x000000f4f5547221 */ /* 0x000fc40000010000 */
[----:B--2---:R-:W-:-:S05]  /*7650*/  FFMA.FTZ R2, R205, c[0x0][0x23c], -R7 ;  /* 0x00008f00cd027a23 */ /* 0x004fca0000010807 */
[----:B------:R2:W-:Y:S08]  /*7660*/  MUFU.EX2 R28, R2 ;  /* 0x00000002001c7308 */ /* 0x0005f00000000800 */
[----:B------:R-:W-:Y:S01]  /*7670*/  MUFU.EX2 R202, R26 ;  /* 0x0000001a00ca7308 */ /* 0x000fe20000000800 */
[----:B--2---:R-:W-:-:S07]  /*7680*/  FFMA.FTZ R2, R233, c[0x0][0x23c], -R6 ;  /* 0x00008f00e9027a23 */ /* 0x004fce0000010806 */
[----:B------:R-:W-:Y:S08]  /*7690*/  MUFU.EX2 R204, R25 ;  /* 0x0000001900cc7308 */ /* 0x000ff00000000800 */
[----:B------:R2:W-:Y:S08]  /*76a0*/  MUFU.EX2 R250, R2 ;  /* 0x0000000200fa7308 */ /* 0x0005f00000000800 */
[----:B------:R-:W-:Y:S01]  /*76b0*/  MUFU.EX2 R205, R30 ;  /* 0x0000001e00cd7308 */ /* 0x000fe20000000800 */
[----:B--2---:R-:W-:-:S07]  /*76c0*/  FFMA.FTZ R2, R232, c[0x0][0x23c], -R6 ;  /* 0x00008f00e8027a23 */ /* 0x004fce0000010806 */
[----:B------:R-:W-:Y:S08]  /*76d0*/  MUFU.EX2 R207, R29 ;  /* 0x0000001d00cf7308 */ /* 0x000ff00000000800 */
[----:B------:R2:W3:Y:S02]  /*76e0*/  MUFU.EX2 R251, R2 ;  /* 0x0000000200fb7308 */ /* 0x0004e40000000800 */
[----:B--2---:R-:W-:Y:S01]  /*76f0*/  FFMA.FTZ R2, R208, c[0x0][0x23c], -R6 ;  /* 0x00008f00d0027a23 */ /* 0x004fe20000010806 */
[----:B---3--:R-:W-:-:S05]  /*7700*/  F2FP.BF16.PACK_AB R13, R251, R250 ;  /* 0x000000fafb0d723e */ /* 0x008fca00000010ff */
[----:B------:R2:W-:Y:S02]  /*7710*/  MUFU.EX2 R252, R2 ;  /* 0x0000000200fc7308 */ /* 0x0005e40000000800 */
[----:B--2---:R-:W-:Y:S01]  /*7720*/  FFMA.FTZ R2, R206, c[0x0][0x23c], -R6 ;  /* 0x00008f00ce027a23 */ /* 0x004fe20000010806 */
[----:B------:R-:W-:Y:S01]  /*7730*/  MOV R206, R87 ;  /* 0x0000005700ce7202 */ /* 0x000fe20000000f00 */
[----:B------:R-:W-:-:S04]  /*7740*/  IMAD.MOV.U32 R87, RZ, RZ, R129 ;  /* 0x000000ffff577224 */ /* 0x000fc800078e0081 */
[----:B------:R2:W3:Y:S02]  /*7750*/  MUFU.EX2 R249, R2 ;  /* 0x0000000200f97308 */ /* 0x0004e40000000800 */
[----:B--2---:R-:W-:Y:S01]  /*7760*/  FFMA.FTZ R2, R239, c[0x0][0x23c], -R5 ;  /* 0x00008f00ef027a23 */ /* 0x004fe20000010805 */
[----:B---3--:R-:W-:-:S05]  /*7770*/  F2FP.BF16.PACK_AB R15, R249, R252 ;  /* 0x000000fcf90f723e */ /* 0x008fca00000010ff */
[----:B------:R2:W-:Y:S02]  /*7780*/  MUFU.EX2 R239, R2 ;  /* 0x0000000200ef7308 */ /* 0x0005e40000000800 */
[----:B--2---:R-:W-:-:S06]  /*7790*/  FFMA.FTZ R2, R238, c[0x0][0x23c], -R5 ;  /* 0x00008f00ee027a23 */ /* 0x004fcc0000010805 */
[----:B------:R2:W-:Y:S02]  /*77a0*/  MUFU.EX2 R238, R2 ;  /* 0x0000000200ee7308 */ /* 0x0005e40000000800 */
[--C-:B--2---:R-:W-:Y:S01]  /*77b0*/  FFMA.FTZ R2, R237, c[0x0][0x23c], -R5.reuse ;  /* 0x00008f00ed027a23 */ /* 0x104fe20000010805 */
[----:B------:R-:W-:Y:S01]  /*77c0*/  MOV R237, R28 ;  /* 0x0000001c00ed7202 */ /* 0x000fe20000000f00 */
[----:B------:R-:W-:Y:S01]  /*77d0*/  FFMA.FTZ R28, R198, c[0x0][0x23c], -R5 ;  /* 0x00008f00c61c7a23 */ /* 0x000fe20000010805 */
[----:B------:R-:W-:-:S03]  /*77e0*/  MOV R198, R89 ;  /* 0x0000005900c67202 */ /* 0x000fc60000000f00 */
[----:B------:R2:W-:Y:S08]  /*77f0*/  MUFU.EX2 R236, R2 ;  /* 0x0000000200ec7308 */ /* 0x0005f00000000800 */
[----:B------:R-:W-:Y:S01]  /*7800*/  MUFU.EX2 R208, R28 ;  /* 0x0000001c00d07308 */ /* 0x000fe20000000800 */
[----:B--2---:R-:W-:-:S07]  /*7810*/  FFMA.FTZ R2, R234, c[0x0][0x23c], -R5 ;  /* 0x00008f00ea027a23 */ /* 0x004fce0000010805 */
[----:B------:R2:W3:Y:S02]  /*7820*/  MUFU.EX2 R234, R2 ;  /* 0x0000000200ea7308 */ /* 0x0004e40000000800 */
[----:B--2---:R-:W-:Y:S01]  /*7830*/  FFMA.FTZ R2, R242, c[0x0][0x23c], -R0 ;  /* 0x00008f00f2027a23 */ /* 0x004fe20000010800 */
[----:B---3--:R-:W-:Y:S01]  /*7840*/  F2FP.BF16.PACK_AB R6, R234, R236 ;  /* 0x000000ecea06723e */ /* 0x008fe200000010ff */
[----:B------:R-:W-:-:S04]  /*7850*/  IMAD.MOV.U32 R242, RZ, RZ, R21 ;  /* 0x000000fffff27224 */ /* 0x000fc800078e0015 */
[----:B------:R2:W-:Y:S01]  /*7860*/  MUFU.EX2 R232, R2 ;  /* 0x0000000200e87308 */ /* 0x0005e20000000800 */
[----:B------:R-:W-:Y:S01]  /*7870*/  IMAD.MOV.U32 R21, RZ, RZ, R31 ;  /* 0x000000ffff157224 */ /* 0x000fe200078e001f */
[----:B------:R-:W-:Y:S01]  /*7880*/  F2FP.BF16.PACK_AB R14, R237, R242 ;  /* 0x000000f2ed0e723e */ /* 0x000fe200000010ff */
[--C-:B------:R-:W-:Y:S01]  /*7890*/  FFMA.FTZ R31, R199, c[0x0][0x23c], -R0.reuse ;  /* 0x00008f00c71f7a23 */ /* 0x100fe20000010800 */
[----:B------:R-:W-:Y:S01]  /*78a0*/  MOV R199, R59 ;  /* 0x0000003b00c77202 */ /* 0x000fe20000000f00 */
[----:B------:R-:W-:Y:S02]  /*78b0*/  IMAD.MOV.U32 R187, RZ, RZ, R21 ;  /* 0x000000ffffbb7224 */ /* 0x000fe400078e0015 */
[----:B------:R-:W3:Y:S01]  /*78c0*/  LDSM.16.MT88.4 R20, [R214+0xa000] ;  /* 0x00a00000d614783b */ /* 0x000ee20000004200 */
[--C-:B--2---:R-:W-:Y:S01]  /*78d0*/  FFMA.FTZ R2, R243, c[0x0][0x23c], -R0.reuse ;  /* 0x00008f00f3027a23 */ /* 0x104fe20000010800 */
[----:B------:R-:W-:Y:S01]  /*78e0*/  MOV R243, R4 ;  /* 0x0000000400f37202 */ /* 0x000fe20000000f00 */
[----:B------:R-:W-:Y:S01]  /*78f0*/  FFMA.FTZ R4, R241, c[0x0][0x23c], -R0 ;  /* 0x00008f00f1047a23 */ /* 0x000fe20000010800 */
[----:B------:R-:W-:Y:S01]  /*7900*/  MOV R241, R88 ;  /* 0x0000005800f17202 */ /* 0x000fe20000000f00 */
[----:B------:R2:W4:Y:S01]  /*7910*/  MUFU.EX2 R233, R2 ;  /* 0x0000000200e97308 */ /* 0x0005220000000800 */
[----:B------:R-:W-:-:S02]  /*7920*/  MOV R88, R56 ;  /* 0x0000003800587202 */ /* 0x000fc40000000f00 */
[----:B------:R-:W-:Y:S02]  /*7930*/  F2FP.BF16.PACK_AB R12, R243, R241 ;  /* 0x000000f1f30c723e */ /* 0x000fe400000010ff */
[----:B------:R-:W-:Y:S01]  /*7940*/  MOV R56, R60 ;  /* 0x0000003c00387202 */ /* 0x000fe20000000f00 */
[----:B------:R-:W-:Y:S01]  /*7950*/  IMAD.MOV.U32 R60, RZ, RZ, R145 ;  /* 0x000000ffff3c7224 */ /* 0x000fe200078e0091 */
[----:B------:R-:W-:Y:S01]  /*7960*/  MOV R203, R88 ;  /* 0x0000005800cb7202 */ /* 0x000fe20000000f00 */
[----:B------:R1:W-:Y:S01]  /*7970*/  MUFU.EX2 R211, R4 ;  /* 0x0000000400d37308 */ /* 0x0003e20000000800 */
[----:B------:R-:W-:Y:S01]  /*7980*/  FFMA.FTZ R145, R179, c[0x0][0x23c], -R0 ;  /* 0x00008f00b3917a23 */ /* 0x000fe20000010800 */
[----:B------:R-:W-:Y:S01]  /*7990*/  MOV R179, R64 ;  /* 0x0000004000b37202 */ /* 0x000fe20000000f00 */
[----:B------:R-:W-:Y:S01]  /*79a0*/  IMAD.MOV.U32 R166, RZ, RZ, R60 ;  /* 0x000000ffffa67224 */ /* 0x000fe200078e003c */
[----:B------:R-:W-:Y:S01]  /*79b0*/  MOV R171, R56 ;  /* 0x0000003800ab7202 */ /* 0x000fe20000000f00 */
[----:B--2---:R-:W-:Y:S01]  /*79c0*/  FFMA.FTZ R2, R240, c[0x0][0x23c], -R0 ;  /* 0x00008f00f0027a23 */ /* 0x004fe20000010800 */
[----:B----4-:R-:W-:Y:S01]  /*79d0*/  F2FP.BF16.PACK_AB R5, R233, R232 ;  /* 0x000000e8e905723e */ /* 0x010fe200000010ff */
[----:B------:R-:W-:Y:S01]  /*79e0*/  FADD.FTZ R0, R86, R248 ;  /* 0x000000f856007221 */ /* 0x000fe20000010000 */
[----:B------:R-:W-:Y:S01]  /*79f0*/  MOV R86, R127 ;  /* 0x0000007f00567202 */ /* 0x000fe20000000f00 */
[----:B------:R-:W2:Y:S01]  /*7a00*/  MUFU.EX2 R210, R2 ;  /* 0x0000000200d27308 */ /* 0x000ea20000000800 */
[----:B-1----:R-:W-:Y:S01]  /*7a10*/  HMMA.16816.F32.BF16 R124, R12, R18, R100 ;  /* 0x000000120c7c723c */ /* 0x002fe20000041864 */
[----:B------:R-:W-:Y:S01]  /*7a20*/  IMAD.MOV.U32 R240, RZ, RZ, R57 ;  /* 0x000000fffff07224 */ /* 0x000fe200078e0039 */
[----:B------:R-:W-:Y:S01]  /*7a30*/  F2FP.BF16.PACK_AB R4, R238, R239 ;  /* 0x000000efee04723e */ /* 0x000fe200000010ff */
[----:B------:R-:W-:-:S02]  /*7a40*/  IMAD.MOV.U32 R248, RZ, RZ, R121 ;  /* 0x000000fffff87224 */ /* 0x000fc400078e0079 */
[----:B------:R-:W-:-:S03]  /*7a50*/  FADD.FTZ R0, R228, R0 ;  /* 0x00000000e4007221 */ /* 0x000fc60000010000 */
[----:B---3--:R-:W-:Y:S01]  /*7a60*/  HMMA.16816.F32.BF16 R100, R12, R20, R116 ;  /* 0x000000140c64723c */ /* 0x008fe20000041874 */
[----:B--2---:R-:W-:Y:S01]  /*7a70*/  F2FP.BF16.PACK_AB R7, R210, R211 ;  /* 0x000000d3d207723e */ /* 0x004fe200000010ff */
[----:B------:R-:W-:Y:S01]  /*7a80*/  FADD.FTZ R2, R247, R246 ;  /* 0x000000f6f7027221 */ /* 0x000fe20000010000 */
[----:B------:R-:W-:-:S05]  /*7a90*/  MOV R246, R130 ;  /* 0x0000008200f67202 */ /* 0x000fca0000000f00 */
[C---:B------:R-:W-:Y:S01]  /*7aa0*/  HMMA.16816.F32.BF16 R96, R12.reuse, R22, R96 ;  /* 0x000000160c60723c */ /* 0x040fe20000041860 */
[----:B------:R-:W-:Y:S01]  /*7ab0*/  MOV R247, R128 ;  /* 0x0000008000f77202 */ /* 0x000fe20000000f00 */
[----:B------:R-:W-:Y:S01]  /*7ac0*/  IMAD.MOV.U32 R244, RZ, RZ, R248 ;  /* 0x000000fffff47224 */ /* 0x000fe200078e00f8 */
[----:B------:R-:W-:Y:S01]  /*7ad0*/  MUFU.EX2 R134, R134 ;  /* 0x0000008600867308 */ /* 0x000fe20000000800 */
[----:B------:R1:W5:Y:S04]  /*7ae0*/  LDL.LU R228, [R1+0x110] ;  /* 0x0001100001e47983 */ /* 0x0003680000300800 */
[-C--:B------:R-:W-:Y:S08]  /*7af0*/  HMMA.16816.F32.BF16 R128, R12, R16.reuse, R112 ;  /* 0x000000100c80723c */ /* 0x080ff00000041870 */
[C---:B------:R-:W-:Y:S08]  /*7b00*/  HMMA.16816.F32.BF16 R64, R4.reuse, R16, R108 ;  /* 0x000000100440723c */ /* 0x040ff0000004186c */
[C---:B------:R-:W-:Y:S01]  /*7b10*/  HMMA.16816.F32.BF16 R60, R4.reuse, R18, R104 ;  /* 0x00000012043c723c */ /* 0x040fe20000041868 */
[----:B------:R-:W2:Y:S07]  /*7b20*/  LDSM.16.MT88.4 R16, [R216+0xa000] ;  /* 0x00a00000d810783b */ /* 0x000eae0000004200 */
[C---:B------:R-:W-:Y:S08]  /*7b30*/  HMMA.16816.F32.BF16 R44, R4.reuse, R20, R44 ;  /* 0x00000014042c723c */ /* 0x040ff0000004182c */
[----:B------:R-:W-:Y:S01]  /*7b40*/  HMMA.16816.F32.BF16 R40, R4, R22, R40 ;  /* 0x000000160428723c */ /* 0x000fe20000041828 */
[----:B------:R-:W-:Y:S07]  /*7b50*/  LDSM.16.MT88.4 R20, [R216+0xa800] ;  /* 0x00a80000d814783b */ /* 0x000fee0000004200 */
[-C--:B--2---:R-:W-:Y:S08]  /*7b60*/  HMMA.16816.F32.BF16 R120, R12, R16.reuse, R92 ;  /* 0x000000100c78723c */ /* 0x084ff0000004185c */
[C---:B------:R-:W-:Y:S08]  /*7b70*/  HMMA.16816.F32.BF16 R56, R4.reuse, R16, R80 ;  /* 0x000000100438723c */ /* 0x040ff00000041850 */
[-C--:B------:R-:W-:Y:S08]  /*7b80*/  HMMA.16816.F32.BF16 R52, R4, R18.reuse, R52 ;  /* 0x000000120434723c */ /* 0x080ff00000041834 */
[----:B------:R-:W-:Y:S01]  /*7b90*/  HMMA.16816.F32.BF16 R112, R12, R18, R76 ;  /* 0x000000120c70723c */ /* 0x000fe2000004184c */
[----:B------:R-:W2:Y:S01]  /*7ba0*/  LDSM.16.MT88.4 R16, [R215+0xa000] ;  /* 0x00a00000d710783b */ /* 0x000ea20000004200 */
[----:B------:R-:W-:Y:S06]  /*7bb0*/  MUFU.EX2 R118, R138 ;  /* 0x0000008a00767308 */ /* 0x000fec0000000800 */
[C---:B--2---:R-:W-:Y:S08]  /*7bc0*/  HMMA.16816.F32.BF16 R36, R4.reuse, R16, R36 ;  /* 0x000000100424723c */ /* 0x044ff00000041824 */
[----:B------:R-:W-:Y:S07]  /*7bd0*/  HMMA.16816.F32.BF16 R32, R4, R18, R32 ;  /* 0x000000120420723c */ /* 0x000fee0000041820 */
[----:B------:R-:W-:Y:S01]  /*7be0*/  FADD.FTZ R5, R246, R247 ;  /* 0x000000f7f6057221 */ /* 0x000fe20000010000 */
[----:B------:R-:W-:Y:S01]  /*7bf0*/  MOV R247, R164 ;  /* 0x000000a400f77202 */ /* 0x000fe20000000f00 */
[----:B------:R-:W-:Y:S01]  /*7c00*/  HMMA.16816.F32.BF16 R88, R12, R16, R68 ;  /* 0x000000100c58723c */ /* 0x000fe20000041844 */
[----:B------:R-:W-:Y:S01]  /*7c10*/  MOV R164, R176 ;  /* 0x000000b000a47202 */ /* 0x000fe20000000f00 */
[----:B------:R-:W-:Y:S01]  /*7c20*/  IMAD.MOV.U32 R176, RZ, RZ, R198 ;  /* 0x000000ffffb07224 */ /* 0x000fe200078e00c6 */
[----:B------:R-:W-:-:S02]  /*7c30*/  MOV R198, R203 ;  /* 0x000000cb00c67202 */ /* 0x000fc40000000f00 */
[----:B------:R2:W-:Y:S03]  /*7c40*/  MUFU.EX2 R203, R24 ;  /* 0x0000001800cb7308 */ /* 0x0005e60000000800 */
[----:B------:R-:W-:Y:S01]  /*7c50*/  HMMA.16816.F32.BF16 R48, R12, R18, R48 ;  /* 0x000000120c30723c */ /* 0x000fe20000041830 */
[----:B------:R-:W-:Y:S04]  /*7c60*/  LDSM.16.MT88.4 R16, [R214+0xa800] ;  /* 0x00a80000d610783b */ /* 0x000fe80000004200 */
[----:B------:R-:W-:Y:S04]  /*7c70*/  LDSM.16.MT88.4 R12, [R215+0xa800] ;  /* 0x00a80000d70c783b */ /* 0x000fe80000004200 */
[----:B--2---:R-:W2:Y:S01]  /*7c80*/  LDSM.16.MT88.4 R24, [R213+0xa800] ;  /* 0x00a80000d518783b */ /* 0x004ea20000004200 */
[----:B------:R-:W-:-:S02]  /*7c90*/  MOV R246, R167 ;  /* 0x000000a700f67202 */ /* 0x000fc40000000f00 */
[----:B------:R-:W-:Y:S02]  /*7ca0*/  MOV R167, R179 ;  /* 0x000000b300a77202 */ /* 0x000fe40000000f00 */
[----:B------:R-:W-:Y:S02]  /*7cb0*/  MOV R179, R187 ;  /* 0x000000bb00b37202 */ /* 0x000fe40000000f00 */
[----:B------:R-:W-:Y:S02]  /*7cc0*/  MOV R187, R206 ;  /* 0x000000ce00bb7202 */ /* 0x000fe40000000f00 */
[----:B------:R3:W4:Y:S01]  /*7cd0*/  MUFU.EX2 R206, R31 ;  /* 0x0000001f00ce7308 */ /* 0x0007220000000800 */
[----:B------:R-:W-:Y:S02]  /*7ce0*/  FADD.FTZ R29, R244, R5 ;  /* 0x00000005f41d7221 */ /* 0x000fe40000010000 */
[----:B------:R-:W-:Y:S01]  /*7cf0*/  IMAD.MOV.U32 R244, RZ, RZ, R246 ;  /* 0x000000fffff47224 */ /* 0x000fe200078e00f6 */
[----:B------:R-:W-:Y:S01]  /*7d00*/  MOV R246, R176 ;  /* 0x000000b000f67202 */ /* 0x000fe20000000f00 */
[----:B------:R-:W-:Y:S01]  /*7d10*/  FADD.FTZ R4, R226, R84 ;  /* 0x00000054e2047221 */ /* 0x000fe20000010000 */
[----:B------:R-:W-:-:S02]  /*7d20*/  MOV R176, R201 ;  /* 0x000000c900b07202 */ /* 0x000fc40000000f00 */
[----:B------:R-:W-:Y:S01]  /*7d30*/  MUFU.EX2 R201, R135 ;  /* 0x0000008700c97308 */ /* 0x000fe20000000800 */
[----:B------:R-:W-:Y:S01]  /*7d40*/  FADD.FTZ R28, R222, R4 ;  /* 0x00000004de1c7221 */ /* 0x000fe20000010000 */
[----:B------:R-:W-:Y:S01]  /*7d50*/  F2FP.BF16.PACK_AB R4, R207, R205 ;  /* 0x000000cdcf04723e */ /* 0x000fe200000010ff */
[----:B------:R-:W-:Y:S01]  /*7d60*/  IMAD.MOV.U32 R248, RZ, RZ, R173 ;  /* 0x000000fffff87224 */ /* 0x000fe200078e00ad */
[----:B------:R-:W-:Y:S01]  /*7d70*/  F2FP.BF16.PACK_AB R5, R204, R202 ;  /* 0x000000cacc05723e */ /* 0x000fe200000010ff */
[----:B---3--:R-:W-:Y:S01]  /*7d80*/  IMAD.MOV.U32 R31, RZ, RZ, R179 ;  /* 0x000000ffff1f7224 */ /* 0x008fe200078e00b3 */
[----:B------:R-:W-:Y:S02]  /*7d90*/  MOV R179, R200 ;  /* 0x000000c800b37202 */ /* 0x000fe40000000f00 */
[----:B------:R-:W-:Y:S01]  /*7da0*/  MUFU.EX2 R119, R137 ;  /* 0x0000008900777308 */ /* 0x000fe20000000800 */
[----:B------:R-:W-:Y:S01]  /*7db0*/  F2FP.BF16.PACK_AB R6, R209, R208 ;  /* 0x000000d0d106723e */ /* 0x000fe200000010ff */
[----:B------:R-:W-:Y:S01]  /*7dc0*/  IMAD.MOV.U32 R173, RZ, RZ, R195 ;  /* 0x000000ffffad7224 */ /* 0x000fe200078e00c3 */
[----:B----4-:R-:W-:-:S05]  /*7dd0*/  F2FP.BF16.PACK_AB R7, R206, R203 ;  /* 0x000000cbce07723e */ /* 0x010fca00000010ff */
[----:B------:R-:W-:Y:S01]  /*7de0*/  MUFU.EX2 R200, R136 ;  /* 0x0000008800c87308 */ /* 0x000fe20000000800 */
[----:B------:R-:W-:-:S07]  /*7df0*/  FADD.FTZ R0, R224, R0 ;  /* 0x00000000e0007221 */ /* 0x000fce0000010000 */
[----:B------:R-:W3:Y:S08]  /*7e00*/  MUFU.EX2 R133, R133 ;  /* 0x0000008500857308 */ /* 0x000ef00000000800 */
[----:B------:R-:W-:Y:S08]  /*7e10*/  MUFU.EX2 R132, R132 ;  /* 0x0000008400847308 */ /* 0x000ff00000000800 */
[----:B------:R-:W4:Y:S01]  /*7e20*/  MUFU.EX2 R135, R75 ;  /* 0x0000004b00877308 */ /* 0x000f220000000800 */
[----:B------:R-:W-:Y:S01]  /*7e30*/  MOV R117, R164 ;  /* 0x000000a400757202 */ /* 0x000fe20000000f00 */
[----:B------:R-:W-:Y:S01]  /*7e40*/  IMAD.MOV.U32 R116, RZ, RZ, R167 ;  /* 0x000000ffff747224 */ /* 0x000fe200078e00a7 */
[----:B------:R-:W-:Y:S01]  /*7e50*/  MOV R30, R173 ;  /* 0x000000ad001e7202 */ /* 0x000fe20000000f00 */
[----:B------:R-:W-:Y:S01]  /*7e60*/  IMAD.MOV.U32 R173, RZ, RZ, R85 ;  /* 0x000000ffffad7224 */ /* 0x000fe200078e0055 */
[----:B------:R-:W-:Y:S01]  /*7e70*/  MOV R167, R86 ;  /* 0x0000005600a77202 */ /* 0x000fe20000000f00 */
[----:B------:R-:W-:Y:S01]  /*7e80*/  HMMA.16816.F32.BF16 R92, R4, R20, R56 ;  /* 0x00000014045c723c */ /* 0x000fe20000041838 */
[----:B------:R-:W-:-:S07]  /*7e90*/  MOV R164, R87 ;  /* 0x0000005700a47202 */ /* 0x000fce0000000f00 */
[C---:B--2---:R-:W-:Y:S08]  /*7ea0*/  HMMA.16816.F32.BF16 R108, R4.reuse, R24, R64 ;  /* 0x00000018046c723c */ /* 0x044ff00000041840 */
[C---:B------:R-:W-:Y:S08]  /*7eb0*/  HMMA.16816.F32.BF16 R104, R4.reuse, R26, R60 ;  /* 0x0000001a0468723c */ /* 0x040ff0000004183c */
[C---:B------:R-:W-:Y:S08]  /*7ec0*/  HMMA.16816.F32.BF16 R84, R4.reuse, R22, R52 ;  /* 0x000000160454723c */ /* 0x040ff00000041834 */
[C---:B------:R-:W-:Y:S08]  /*7ed0*/  HMMA.16816.F32.BF16 R80, R4.reuse, R16, R44 ;  /* 0x000000100450723c */ /* 0x040ff0000004182c */
[C---:B------:R-:W-:Y:S08]  /*7ee0*/  HMMA.16816.F32.BF16 R76, R4.reuse, R18, R40 ;  /* 0x00000012044c723c */ /* 0x040ff00000041828 */
[C---:B------:R-:W-:Y:S08]  /*7ef0*/  HMMA.16816.F32.BF16 R68, R4.reuse, R12, R36 ;  /* 0x0000000c0444723c */ /* 0x040ff00000041824 */
[----:B------:R-:W-:Y:S07]  /*7f00*/  HMMA.16816.F32.BF16 R56, R4, R14, R32 ;  /* 0x0000000e0438723c */ /* 0x000fee0000041820 */
[----:B------:R-:W-:-:S02]  /*7f10*/  FADD.FTZ R5, R31, R29 ;  /* 0x0000001d1f057221 */ /* 0x000fc40000010000 */
[----:B------:R-:W-:Y:S01]  /*7f20*/  FADD.FTZ R4, R220, R0 ;  /* 0x00000000dc047221 */ /* 0x000fe20000010000 */
[----:B------:R-:W-:Y:S01]  /*7f30*/  MOV R31, R30 ;  /* 0x0000001e001f7202 */ /* 0x000fe20000000f00 */
[----:B------:R-:W-:Y:S01]  /*7f40*/  FADD.FTZ R30, R217, R5 ;  /* 0x00000005d91e7221 */ /* 0x000fe20000010000 */
[----:B---3--:R-:W-:Y:S01]  /*7f50*/  F2FP.BF16.PACK_AB R5, R133, R134 ;  /* 0x000000868505723e */ /* 0x008fe200000010ff */
[----:B------:R-:W-:Y:S01]  /*7f60*/  FADD.FTZ R29, R212, R4 ;  /* 0x00000004d41d7221 */ /* 0x000fe20000010000 */
[----:B------:R-:W-:Y:S02]  /*7f70*/  F2FP.BF16.PACK_AB R4, R119, R118 ;  /* 0x000000767704723e */ /* 0x000fe400000010ff */
[----:B------:R-:W-:Y:S02]  /*7f80*/  F2FP.BF16.PACK_AB R6, R201, R200 ;  /* 0x000000c8c906723e */ /* 0x000fe400000010ff */
[----:B----4-:R-:W-:-:S07]  /*7f90*/  F2FP.BF16.PACK_AB R7, R135, R132 ;  /* 0x000000848707723e */ /* 0x010fce00000010ff */
[C---:B------:R-:W-:Y:S08]  /*7fa0*/  HMMA.16816.F32.BF16 R64, R4.reuse, R24, R128 ;  /* 0x000000180440723c */ /* 0x040ff00000041880 */
[C---:B------:R-:W-:Y:S01]  /*7fb0*/  HMMA.16816.F32.BF16 R52, R4.reuse, R26, R124 ;  /* 0x0000001a0434723c */ /* 0x040fe2000004187c */
[----:B------:R-:W2:Y:S07]  /*7fc0*/  LDSM.16.MT88.4 R24, [R213+0xb000] ;  /* 0x00b00000d518783b */ /* 0x000eae0000004200 */
[C---:B------:R-:W-:Y:S08]  /*7fd0*/  HMMA.16816.F32.BF16 R44, R4.reuse, R20, R120 ;  /* 0x00000014042c723c */ /* 0x040ff00000041878 */
[C---:B------:R-:W-:Y:S01]  /*7fe0*/  HMMA.16816.F32.BF16 R40, R4.reuse, R22, R112 ;  /* 0x000000160428723c */ /* 0x040fe20000041870 */
[----:B------:R-:W3:Y:S07]  /*7ff0*/  LDSM.16.MT88.4 R20, [R216+0xb000] ;  /* 0x00b00000d814783b */ /* 0x000eee0000004200 */
[C---:B------:R-:W-:Y:S08]  /*8000*/  HMMA.16816.F32.BF16 R32, R4.reuse, R16, R100 ;  /* 0x000000100420723c */ /* 0x040ff00000041864 */
[C---:B------:R-:W-:Y:S01]  /*8010*/  HMMA.16816.F32.BF16 R36, R4.reuse, R18, R96 ;  /* 0x000000120424723c */ /* 0x040fe20000041860 */
[----:B------:R-:W4:Y:S07]  /*8020*/  LDSM.16.MT88.4 R16, [R214+0xb000] ;  /* 0x00b00000d610783b */ /* 0x000f2e0000004200 */
[C---:B------:R-:W-:Y:S08]  /*8030*/  HMMA.16816.F32.BF16 R60, R4.reuse, R12, R88 ;  /* 0x0000000c043c723c */ /* 0x040ff00000041858 */
[----:B------:R-:W-:Y:S01]  /*8040*/  HMMA.16816.F32.BF16 R48, R4, R14, R48 ;  /* 0x0000000e0430723c */ /* 0x000fe20000041830 */
[----:B------:R-:W1:Y:S01]  /*8050*/  LDSM.16.MT88.4 R12, [R215+0xb000] ;  /* 0x00b00000d70c783b */ /* 0x000e620000004200 */
[----:B------:R-:W-:Y:S01]  /*8060*/  FADD.FTZ R2, R227, R2 ;  /* 0x00000002e3027221 */ /* 0x000fe20000010000 */
[----:B------:R-:W-:Y:S01]  /*8070*/  MOV R138, R117 ;  /* 0x00000075008a7202 */ /* 0x000fe20000000f00 */
[----:B------:R-:W-:Y:S01]  /*8080*/  IMAD.MOV.U32 R137, RZ, RZ, R116 ;  /* 0x000000ffff897224 */ /* 0x000fe200078e0074 */
[----:B------:R-:W-:Y:S01]  /*8090*/  MUFU.EX2 R114, R141 ;  /* 0x0000008d00727308 */ /* 0x000fe20000000800 */
[----:B------:R-:W-:Y:S01]  /*80a0*/  FADD.FTZ R2, R223, R2 ;  /* 0x00000002df027221 */ /* 0x000fe20000010000 */
[----:B------:R-:W-:Y:S01]  /*80b0*/  MOV R245, R248 ;  /* 0x000000f800f57202 */ /* 0x000fe20000000f00 */
[----:B------:R-:W-:Y:S01]  /*80c0*/  FADD.FTZ R0, R218, R28 ;  /* 0x0000001cda007221 */ /* 0x000fe20000010000 */
[----:B------:R-:W-:Y:S01]  /*80d0*/  MOV R136, R31 ;  /* 0x0000001f00887202 */ /* 0x000fe20000000f00 */
[----:B------:R-:W-:Y:S01]  /*80e0*/  FADD.FTZ R2, R219, R2 ;  /* 0x00000002db027221 */ /* 0x000fe20000010000 */
[----:B------:R-:W-:-:S02]  /*80f0*/  MOV R195, R199 ;  /* 0x000000c700c37202 */ /* 0x000fc40000000f00 */
[----:B------:R-:W-:Y:S01]  /*8100*/  MUFU.EX2 R115, R142 ;  /* 0x0000008e00737308 */ /* 0x000fe20000000800 */
[----:B------:R-:W-:Y:S01]  /*8110*/  FADD.FTZ R28, R11, R2 ;  /* 0x000000020b1c7221 */ /* 0x000fe20000010000 */
[----:B------:R-:W-:-:S06]  /*8120*/  MOV R130, R178 ;  /* 0x000000b200827202 */ /* 0x000fcc0000000f00 */
[----:B------:R-:W-:Y:S08]  /*8130*/  MUFU.EX2 R113, R143 ;  /* 0x0000008f00717308 */ /* 0x000ff00000000800 */
[----:B------:R-:W-:Y:S08]  /*8140*/  MUFU.EX2 R112, R144 ;  /* 0x0000009000707308 */ /* 0x000ff00000000800 */
[----:B------:R-:W-:Y:S08]  /*8150*/  MUFU.EX2 R102, R145 ;  /* 0x0000009100667308 */ /* 0x000ff00000000800 */
[----:B------:R-:W1:Y:S01]  /*8160*/  MUFU.EX2 R103, R146 ;  /* 0x0000009200677308 */ /* 0x000e620000000800 */
[----:B------:R-:W-:Y:S01]  /*8170*/  FADD.FTZ R5, R8, R29 ;  /* 0x0000001d08057221 */ /* 0x000fe20000010000 */
[----:B------:R-:W-:Y:S01]  /*8180*/  MOV R131, R193 ;  /* 0x000000c100837202 */ /* 0x000fe20000000f00 */
[----:B------:R2:W5:Y:S05]  /*8190*/  LDL.LU R227, [R1+0x10c] ;  /* 0x00010c0001e37983 */ /* 0x00056a0000300800 */
[----:B------:R-:W-:Y:S08]  /*81a0*/  MUFU.EX2 R116, R140 ;  /* 0x0000008c00747308 */ /* 0x000ff00000000800 */
[----:B------:R-:W2:Y:S01]  /*81b0*/  MUFU.EX2 R117, R139 ;  /* 0x0000008b00757308 */ /* 0x000ea20000000800 */
[----:B------:R-:W-:Y:S01]  /*81c0*/  MOV R31, R245 ;  /* 0x000000f5001f7202 */ /* 0x000fe20000000f00 */
[----:B------:R-:W-:-:S02]  /*81d0*/  FADD.FTZ R2, R10, R0 ;  /* 0x000000000a027221 */ /* 0x000fc40000010000 */
[----:B------:R-:W-:Y:S01]  /*81e0*/  FADD.FTZ R4, R137, R28 ;  /* 0x0000001c89047221 */ /* 0x000fe20000010000 */
[----:B-1----:R-:W-:Y:S01]  /*81f0*/  F2FP.BF16.PACK_AB R7, R103, R102 ;  /* 0x000000666707723e */ /* 0x002fe200000010ff */
[----:B------:R-:W-:Y:S01]  /*8200*/  IMAD.MOV.U32 R245, RZ, RZ, R244 ;  /* 0x000000fffff57224 */ /* 0x000fe200078e00f4 */
[----:B------:R-:W-:Y:S01]  /*8210*/  MOV R244, R247 ;  /* 0x000000f700f47202 */ /* 0x000fe20000000f00 */
[----:B------:R-:W-:Y:S01]  /*8220*/  FADD.FTZ R0, R136, R30 ;  /* 0x0000001e88007221 */ /* 0x000fe20000010000 */
[----:B------:R-:W-:Y:S01]  /*8230*/  MUFU.EX2 R101, R147 ;  /* 0x0000009300657308 */ /* 0x000fe20000000800 */
[----:B------:R-:W-:-:S07]  /*8240*/  IMAD.MOV.U32 R248, RZ, RZ, R221 ;  /* 0x000000fffff87224 */ /* 0x000fce00078e00dd */
[----:B------:R-:W-:Y:S01]  /*8250*/  MUFU.EX2 R100, R148 ;  /* 0x0000009400647308 */ /* 0x000fe20000000800 */
[----:B------:R-:W-:Y:S01]  /*8260*/  FADD.FTZ R0, R31, R0 ;  /* 0x000000001f007221 */ /* 0x000fe20000010000 */
[----:B--2---:R-:W-:Y:S01]  /*8270*/  F2FP.BF16.PACK_AB R6, R115, R117 ;  /* 0x000000757306723e */ /* 0x004fe200000010ff */
[----:B------:R-:W-:Y:S01]  /*8280*/  FADD.FTZ R31, R245, R5 ;  /* 0x00000005f51f7221 */ /* 0x000fe20000010000 */
[----:B------:R-:W-:Y:S01]  /*8290*/  F2FP.BF16.PACK_AB R5, R112, R113 ;  /* 0x000000717005723e */ /* 0x000fe200000010ff */
[----:B------:R-:W-:-:S03]  /*82a0*/  FADD.FTZ R30, R244, R4 ;  /* 0x00000004f41e7221 */ /* 0x000fc60000010000 */
[----:B------:R-:W-:Y:S01]  /*82b0*/  MUFU.EX2 R99, R149 ;  /* 0x0000009500637308 */ /* 0x000fe20000000800 */
[----:B------:R-:W-:Y:S01]  /*82c0*/  F2FP.BF16.PACK_AB R4, R116, R114 ;  /* 0x000000727404723e */ /* 0x000fe200000010ff */
[----:B------:R-:W-:Y:S01]  /*82d0*/  FADD.FTZ R2, R138, R2 ;  /* 0x000000028a027221 */ /* 0x000fe20000010000 */
[----:B------:R-:W-:-:S05]  /*82e0*/  MOV R247, R9 ;  /* 0x0000000900f77202 */ /* 0x000fca0000000f00 */
[----:B------:R-:W-:Y:S08]  /*82f0*/  MUFU.EX2 R98, R150 ;  /* 0x0000009600627308 */ /* 0x000ff00000000800 */
[----:B------:R1:W-:Y:S08]  /*8300*/  MUFU.EX2 R97, R151 ;  /* 0x0000009700617308 */ /* 0x0003f00000000800 */
[----:B------:R-:W2:Y:S08]  /*8310*/  MUFU.EX2 R96, R152 ;  /* 0x0000009800607308 */ /* 0x000eb00000000800 */
[----:B------:R-:W-:Y:S08]  /*8320*/  MUFU.EX2 R91, R153 ;  /* 0x00000099005b7308 */ /* 0x000ff00000000800 */
[----:B------:R-:W1:Y:S01]  /*8330*/  MUFU.EX2 R90, R154 ;  /* 0x0000009a005a7308 */ /* 0x000e620000000800 */
[----:B------:R-:W-:Y:S01]  /*8340*/  FADD.FTZ R29, R247, R2 ;  /* 0x00000002f71d7221 */ /* 0x000fe20000010000 */
[C---:B------:R-:W-:Y:S01]  /*8350*/  HMMA.16816.F32.BF16 R108, R4.reuse, R24, R108 ;  /* 0x00000018046c723c */ /* 0x040fe2000004186c */
[----:B------:R-:W-:Y:S01]  /*8360*/  FADD.FTZ R28, R246, R0 ;  /* 0x00000000f61c7221 */ /* 0x000fe20000010000 */
[----:B------:R-:W-:Y:S01]  /*8370*/  MOV R199, R235 ;  /* 0x000000eb00c77202 */ /* 0x000fe20000000f00 */
[----:B------:R-:W-:Y:S01]  /*8380*/  FADD.FTZ R2, R164, R30 ;  /* 0x0000001ea4027221 */ /* 0x000fe20000010000 */
[----:B------:R-:W-:Y:S01]  /*8390*/  MOV R244, R186 ;  /* 0x000000ba00f47202 */ /* 0x000fe20000000f00 */
[----:B------:R-:W-:Y:S01]  /*83a0*/  FADD.FTZ R0, R167, R29 ;  /* 0x0000001da7007221 */ /* 0x000fe20000010000 */
[----:B------:R-:W-:Y:S01]  /*83b0*/  MUFU.EX2 R89, R155 ;  /* 0x0000009b00597308 */ /* 0x000fe20000000800 */
[----:B------:R1:W5:Y:S01]  /*83c0*/  LDL.LU R226, [R1+0x108] ;  /* 0x0001080001e27983 */ /* 0x0003620000300800 */
[----:B------:R-:W-:Y:S01]  /*83d0*/  HMMA.16816.F32.BF16 R104, R4, R26, R104 ;  /* 0x0000001a0468723c */ /* 0x000fe20000041868 */
[----:B------:R-:W-:-:S07]  /*83e0*/  FADD.FTZ R29, R179, R2 ;  /* 0x00000002b31d7221 */ /* 0x000fce0000010000 */
[C---:B---3--:R-:W-:Y:S01]  /*83f0*/  HMMA.16816.F32.BF16 R92, R4.reuse, R20, R92 ;  /* 0x00000014045c723c */ /* 0x048fe2000004185c */
[----:B------:R-:W-:Y:S01]  /*8400*/  FADD.FTZ R2, R185, R0 ;  /* 0x00000000b9027221 */ /* 0x000fe20000010000 */
[----:B------:R-:W-:Y:S06]  /*8410*/  MUFU.EX2 R88, R156 ;  /* 0x0000009c00587308 */ /* 0x000fec0000000800 */
[C---:B------:R-:W-:Y:S08]  /*8420*/  HMMA.16816.F32.BF16 R84, R4.reuse, R22, R84 ;  /* 0x000000160454723c */ /* 0x040ff00000041854 */
[C---:B----4-:R-:W-:Y:S08]  /*8430*/  HMMA.16816.F32.BF16 R80, R4.reuse, R16, R80 ;  /* 0x000000100450723c */ /* 0x050ff00000041850 */
[C---:B------:R-:W-:Y:S08]  /*8440*/  HMMA.16816.F32.BF16 R76, R4.reuse, R18, R76 ;  /* 0x00000012044c723c */ /* 0x040ff0000004184c */
[C---:B------:R-:W-:Y:S08]  /*8450*/  HMMA.16816.F32.BF16 R68, R4.reuse, R12, R68 ;  /* 0x0000000c0444723c */ /* 0x040ff00000041844 */
[----:B------:R-:W-:Y:S01]  /*8460*/  HMMA.16816.F32.BF16 R56, R4, R14, R56 ;  /* 0x0000000e0438723c */ /* 0x000fe20000041838 */
[----:B------:R-:W-:Y:S01]  /*8470*/  IMAD.MOV.U32 R245, RZ, RZ, R192 ;  /* 0x000000fffff57224 */ /* 0x000fe200078e00c0 */
[----:B------:R-:W-:Y:S01]  /*8480*/  MUFU.EX2 R75, R157 ;  /* 0x0000009d004b7308 */ /* 0x000fe20000000800 */
[----:B-1----:R-:W1:Y:S04]  /*8490*/  LDSM.16.MT88.4 R148, [R213+0xb800] ;  /* 0x00b80000d594783b */ /* 0x002e680000004200 */
[----:B------:R-:W-:Y:S01]  /*84a0*/  FADD.FTZ R4, R248, R31 ;  /* 0x0000001ff8047221 */ /* 0x000fe20000010000 */
[----:B--2---:R-:W-:-:S02]  /*84b0*/  F2FP.BF16.PACK_AB R5, R96, R97 ;  /* 0x000000616005723e */ /* 0x004fc400000010ff */
[----:B------:R-:W-:Y:S01]  /*84c0*/  F2FP.BF16.PACK_AB R6, R98, R99 ;  /* 0x000000636206723e */ /* 0x000fe200000010ff */
[----:B------:R-:W-:Y:S01]  /*84d0*/  FADD.FTZ R30, R176, R4 ;  /* 0x00000004b01e7221 */ /* 0x000fe20000010000 */
[----:B------:R-:W-:Y:S01]  /*84e0*/  F2FP.BF16.PACK_AB R4, R100, R101 ;  /* 0x000000656404723e */ /* 0x000fe200000010ff */
[----:B------:R-:W-:Y:S01]  /*84f0*/  IMAD.MOV.U32 R176, RZ, RZ, R165 ;  /* 0x000000ffffb07224 */ /* 0x000fe200078e00a5 */
[----:B------:R-:W-:Y:S01]  /*8500*/  F2FP.BF16.PACK_AB R7, R90, R91 ;  /* 0x0000005b5a07723e */ /* 0x000fe200000010ff */
        /* <DEDUP_REMOVED lines=8> */
[----:B------:R-:W-:Y:S01]  /*8590*/  HMMA.16816.F32.BF16 R64, R4, R24, R64 ;  /* 0x000000180440723c */ /* 0x000fe20000041840 */
[----:B------:R-:W-:Y:S01]  /*85a0*/  MOV R185, R181 ;  /* 0x000000b500b97202 */ /* 0x000fe20000000f00 */
[----:B------:R-:W-:Y:S01]  /*85b0*/  FADD.FTZ R0, R246, R28 ;  /* 0x0000001cf6007221 */ /* 0x000fe20000010000 */
[----:B------:R-:W-:Y:S01]  /*85c0*/  MOV R247, R177 ;  /* 0x000000b100f77202 */ /* 0x000fe20000000f00 */
[----:B------:R-:W-:Y:S01]  /*85d0*/  IMAD.MOV.U32 R195, RZ, RZ, R182 ;  /* 0x000000ffffc37224 */ /* 0x000fe200078e00b6 */
[----:B------:R-:W2:Y:S01]  /*85e0*/  LDSM.16.MT88.4 R164, [R216+0xb800] ;  /* 0x00b80000d8a4783b */ /* 0x000ea20000004200 */
[----:B------:R-:W-:-:S02]  /*85f0*/  FADD.FTZ R2, R199, R2 ;  /* 0x00000002c7027221 */ /* 0x000fc40000010000 */
[----:B------:R-:W-:Y:S01]  /*8600*/  HMMA.16816.F32.BF16 R52, R4, R26, R52 ;  /* 0x0000001a0434723c */ /* 0x000fe20000041834 */
[----:B------:R-:W-:Y:S01]  /*8610*/  MOV R199, R171 ;  /* 0x000000ab00c77202 */ /* 0x000fe20000000f00 */
[----:B------:R-:W-:Y:S01]  /*8620*/  FADD.FTZ R0, R179, R0 ;  /* 0x00000000b3007221 */ /* 0x000fe20000010000 */
[----:B------:R-:W-:-:S05]  /*8630*/  MOV R174, R194 ;  /* 0x000000c200ae7202 */ /* 0x000fca0000000f00 */
[----:B------:R-:W-:Y:S01]  /*8640*/  HMMA.16816.F32.BF16 R44, R4, R20, R44 ;  /* 0x00000014042c723c */ /* 0x000fe2000004182c */
[----:B------:R-:W-:-:S07]  /*8650*/  IMAD.MOV.U32 R194, RZ, RZ, R197 ;  /* 0x000000ffffc27224 */ /* 0x000fce00078e00c5 */
[C---:B------:R-:W-:Y:S08]  /*8660*/  HMMA.16816.F32.BF16 R40, R4.reuse, R22, R40 ;  /* 0x000000160428723c */ /* 0x040ff00000041828 */
[C---:B------:R-:W-:Y:S08]  /*8670*/  HMMA.16816.F32.BF16 R32, R4.reuse, R16, R32 ;  /* 0x000000100420723c */ /* 0x040ff00000041820 */
[C---:B------:R-:W-:Y:S08]  /*8680*/  HMMA.16816.F32.BF16 R36, R4.reuse, R18, R36 ;  /* 0x000000120424723c */ /* 0x040ff00000041824 */
[C---:B------:R-:W-:Y:S08]  /*8690*/  HMMA.16816.F32.BF16 R60, R4.reuse, R12, R60 ;  /* 0x0000000c043c723c */ /* 0x040ff0000004183c */
[----:B------:R-:W-:Y:S01]  /*86a0*/  HMMA.16816.F32.BF16 R48, R4, R14, R48 ;  /* 0x0000000e0430723c */ /* 0x000fe20000041830 */
[----:B------:R-:W-:Y:S01]  /*86b0*/  MOV R197, R225 ;  /* 0x000000e100c57202 */ /* 0x000fe20000000f00 */
[----:B------:R-:W-:Y:S01]  /*86c0*/  FADD.FTZ R0, R199, R0 ;  /* 0x00000000c7007221 */ /* 0x000fe20000010000 */
[----:B------:R-:W-:Y:S01]  /*86d0*/  MUFU.EX2 R25, R161 ;  /* 0x000000a100197308 */ /* 0x000fe20000000800 */
[----:B------:R-:W-:Y:S01]  /*86e0*/  FADD.FTZ R2, R191, R2 ;  /* 0x00000002bf027221 */ /* 0x000fe20000010000 */
[----:B------:R-:W3:Y:S02]  /*86f0*/  LDSM.16.MT88.4 R180, [R214+0xb800] ;  /* 0x00b80000d6b4783b */ /* 0x000ee40000004200 */
[----:B------:R-:W-:-:S02]  /*8700*/  FADD.FTZ R5, R248, R30 ;  /* 0x0000001ef8057221 */ /* 0x000fc40000010000 */
[----:B------:R-:W-:Y:S01]  /*8710*/  FADD.FTZ R4, R173, R29 ;  /* 0x0000001dad047221 */ /* 0x000fe20000010000 */
[----:B------:R-:W4:Y:S01]  /*8720*/  LDSM.16.MT88.4 R16, [R215+0xb800] ;  /* 0x00b80000d710783b */ /* 0x000f220000004200 */
[----:B------:R-:W-:Y:S02]  /*8730*/  FADD.FTZ R5, R185, R5 ;  /* 0x00000005b9057221 */ /* 0x000fe40000010000 */
[----:B------:R-:W-:Y:S02]  /*8740*/  FADD.FTZ R4, R195, R4 ;  /* 0x00000004c3047221 */ /* 0x000fe40000010000 */
[----:B------:R-:W-:Y:S01]  /*8750*/  IMAD.MOV.U32 R246, RZ, RZ, R187 ;  /* 0x000000fffff67224 */ /* 0x000fe200078e00bb */
[----:B------:R-:W1:Y:S01]  /*8760*/  MUFU.EX2 R23, R163 ;  /* 0x000000a300177308 */ /* 0x000e620000000800 */
[----:B------:R-:W-:Y:S01]  /*8770*/  FADD.FTZ R5, R174, R5 ;  /* 0x00000005ae057221 */ /* 0x000fe20000010000 */
[----:B------:R1:W5:Y:S01]  /*8780*/  LDL.LU R225, [R1+0x104] ;  /* 0x0001040001e17983 */ /* 0x0003620000300800 */
[----:B------:R-:W-:-:S02]  /*8790*/  FADD.FTZ R4, R198, R4 ;  /* 0x00000004c6047221 */ /* 0x000fc40000010000 */
[----:B------:R-:W-:Y:S02]  /*87a0*/  FADD.FTZ R0, R189, R0 ;  /* 0x00000000bd007221 */ /* 0x000fe40000010000 */
        /* <DEDUP_REMOVED lines=76> */
[----:B------:R-:W2:Y:S01]  /*8c70*/  MUFU.EX2 R20, R172 ;  /* 0x000000ac00147308 */ /* 0x000ea20000000800 */
[----:B------:R-:W-:Y:S02]  /*8c80*/  FADD.FTZ R2, R117, R2 ;  /* 0x0000000275027221 */ /* 0x000fe40000010000 */
[----:B------:R-:W-:Y:S02]  /*8c90*/  FADD.FTZ R5, R98, R5 ;  /* 0x0000000562057221 */ /* 0x000fe40000010000 */
[----:B------:R-:W-:Y:S02]  /*8ca0*/  FADD.FTZ R4, R90, R4 ;  /* 0x000000045a047221 */ /* 0x000fe40000010000 */
[----:B------:R-:W-:Y:S01]  /*8cb0*/  FADD.FTZ R0, R103, R0 ;  /* 0x0000000067007221 */ /* 0x000fe20000010000 */
[----:B------:R-:W2:Y:S01]  /*8cc0*/  MUFU.EX2 R12, R188 ;  /* 0x000000bc000c7308 */ /* 0x000ea20000000800 */
[----:B------:R-:W-:-:S02]  /*8cd0*/  FADD.FTZ R2, R115, R2 ;  /* 0x0000000273027221 */ /* 0x000fc40000010000 */
[----:B-1----:R-:W-:Y:S02]  /*8ce0*/  FADD.FTZ R5, R23, R5 ;  /* 0x0000000517057221 */ /* 0x002fe40000010000 */
[----:B------:R-:W-:-:S03]  /*8cf0*/  FADD.FTZ R4, R15, R4 ;  /* 0x000000040f047221 */ /* 0x000fc60000010000 */
        /* <DEDUP_REMOVED lines=37> */
[----:B----4-:R-:W-:Y:S08]  /*8f50*/  HMMA.16816.F32.BF16 R184, R192, R16, R68 ;  /* 0x00000010c0b8723c */ /* 0x010ff00000041844 */
[C---:B------:R-:W-:Y:S08]  /*8f60*/  HMMA.16816.F32.BF16 R148, R196.reuse, R150, R52 ;  /* 0x00000096c494723c */ /* 0x040ff00000041834 */
[C---:B------:R-:W-:Y:S08]  /*8f70*/  HMMA.16816.F32.BF16 R164, R196.reuse, R166, R40 ;  /* 0x000000a6c4a4723c */ /* 0x040ff00000041828 */
[C---:B------:R-:W-:Y:S08]  /*8f80*/  HMMA.16816.F32.BF16 R180, R196.reuse, R182, R36 ;  /* 0x000000b6c4b4723c */ /* 0x040ff00000041824 */
[----:B------:R-:W-:Y:S08]  /*8f90*/  HMMA.16816.F32.BF16 R188, R196, R16, R60 ;  /* 0x00000010c4bc723c */ /* 0x000ff0000004183c */
[-C--:B------:R-:W-:Y:S08]  /*8fa0*/  HMMA.16816.F32.BF16 R192, R192, R18.reuse, R56 ;  /* 0x00000012c0c0723c */ /* 0x080ff00000041838 */
[----:B------:R-:W-:Y:S01]  /*8fb0*/  HMMA.16816.F32.BF16 R196, R196, R18, R48 ;  /* 0x00000012c4c4723c */ /* 0x000fe20000041830 */
[----:B------:R-:W-:Y:S11]  /*8fc0*/  @!P0 BRA `(.L_x_70) ;  /* 0x00008b6000008947 */ /* 0x000ff60003800000 */
[----:B-1----:R-:W2:Y:S01]  /*8fd0*/  LDL.64 R242, [R1+0xa8] ;  /* 0x0000a80001f27983 */ /* 0x002ea20000100a00 */
[----:B------:R-:W-:Y:S01]  /*8fe0*/  UIADD3 UR6, UR8, -0x2, URZ ;  /* 0xfffffffe08067890 */ /* 0x000fe2000fffe03f */
[----:B------:R-:W-:Y:S01]  /*8ff0*/  IMAD.MOV.U32 R237, RZ, RZ, c[0x0][0x1a4] ;  /* 0x00006900ffed7624 */ /* 0x000fe200078e00ff */
[----:B------:R-:W-:-:S04]  /*9000*/  DEPBAR.LE SB0, 0x0 ;  /* 0x000080000000791a */ /* 0x000fc80000000000 */
[----:B------:R-:W-:Y:S01]  /*9010*/  USHF.R.S32.HI UR5, URZ, 0x1f, UR6 ;  /* 0x0000001f3f057899 */ /* 0x000fe20008011406 */
[----:B------:R-:W-:Y:S01]  /*9020*/  IMAD.U32 R4, RZ, RZ, UR6 ;  /* 0x00000006ff047e24 */ /* 0x000fe2000f8e00ff */
[----:B------:R-:W-:Y:S01]  /*9030*/  UIMAD UR7, UR11, UR6, URZ ;  /* 0x000000060b0772a4 */ /* 0x000fe2000f8e023f */
[----:B------:R-:W-:Y:S01]  /*9040*/  IMAD.U32 R0, RZ, RZ, UR4 ;  /* 0x00000004ff007e24 */ /* 0x000fe2000f8e00ff */
[----:B------:R-:W-:Y:S01]  /*9050*/  USHF.L.U32 UR6, UR4, 0x5, URZ ;  /* 0x0000000504067899 */ /* 0x000fe2000800063f */
[----:B------:R-:W-:Y:S01]  /*9060*/  STL [R1+0xfc], R143 ;  /* 0x0000fc8f01007387 */ /* 0x000fe20000100800 */
[----:B------:R-:W-:Y:S02]  /*9070*/  UIMAD UR5, UR5, UR14, UR7 ;  /* 0x0000000e050572a4 */ /* 0x000fe4000f8e0207 */
[----:B------:R-:W-:Y:S01]  /*9080*/  SHF.L.U64.HI R0, R0, 0x5, R237 ;  /* 0x0000000500007819 */ /* 0x000fe200000102ed */
[----:B------:R-:W-:Y:S01]  /*9090*/  STL [R1+0xf8], R142 ;  /* 0x0000f88e01007387 */ /* 0x000fe20000100800 */
[----:B------:R-:W-:-:S03]  /*90a0*/  UIADD3 UR18, UR8, -0x2, URZ ;  /* 0xfffffffe08127890 */ /* 0x000fc6000fffe03f */
        /* <DEDUP_REMOVED lines=10> */
[----:B------:R-:W-:Y:S01]  /*9150*/  BAR.SYNC.DEFER_BLOCKING 0x0 ;  /* 0x0000000000007b1d */ /* 0x000fe20000010000 */
[----:B--2---:R-:W-:-:S05]  /*9160*/  IMAD.WIDE.U32 R4, R4, UR14, R242 ;  /* 0x0000000e04047c25 */ /* 0x004fca000f8e00f2 */
        /* <DEDUP_REMOVED lines=28> */
[----:B-----5:R-:W-:Y:S04]  /*9330*/  LDSM.16.M88.4 R60, [R212+0x5800] ;  /* 0x00580000d43c783b */ /* 0x020fe80000000200 */
[----:B----4-:R-:W2:Y:S04]  /*9340*/  LDSM.16.M88.4 R12, [R219+0x2000] ;  /* 0x00200000db0c783b */ /* 0x010ea80000000200 */
[----:B------:R-:W-:Y:S04]  /*9350*/  LDSM.16.M88.4 R28, [R218+0x5800] ;  /* 0x00580000da1c783b */ /* 0x000fe80000000200 */
[----:B------:R-:W4:Y:S04]  /*9360*/  LDSM.16.M88.4 R56, [R212+0x6000] ;  /* 0x00600000d438783b */ /* 0x000f280000000200 */
[----:B------:R-:W3:Y:S04]  /*9370*/  LDSM.16.M88.4 R48, [R212+0x7000] ;  /* 0x00700000d430783b */ /* 0x000ee80000000200 */
[----:B------:R-:W-:Y:S04]  /*9380*/  LDSM.16.M88.4 R76, [R212+0x4000] ;  /* 0x00400000d44c783b */ /* 0x000fe80000000200 */
[----:B-1----:R-:W1:Y:S04]  /*9390*/  LDSM.16.M88.4 R4, [R222+0x2000] ;  /* 0x00200000de04783b */ /* 0x002e680000000200 */
[----:B------:R-:W1:Y:S04]  /*93a0*/  LDSM.16.M88.4 R68, [R212+0x4800] ;  /* 0x00480000d444783b */ /* 0x000e680000000200 */
[----:B------:R-:W1:Y:S04]  /*93b0*/  LDSM.16.M88.4 R64, [R212+0x5000] ;  /* 0x00500000d440783b */ /* 0x000e680000000200 */
[----:B------:R-:W1:Y:S04]  /*93c0*/  LDSM.16.M88.4 R52, [R212+0x6800] ;  /* 0x00680000d434783b */ /* 0x000e680000000200 */
[----:B------:R-:W1:Y:S01]  /*93d0*/  LDSM.16.M88.4 R44, [R212+0x7800] ;  /* 0x00780000d42c783b */ /* 0x000e620000000200 */
[C---:B--2---:R-:W-:Y:S03]  /*93e0*/  HMMA.16816.F32.BF16 R108, R12.reuse, R60, RZ ;  /* 0x0000003c0c6c723c */ /* 0x044fe600000418ff */
[----:B------:R-:W2:Y:S04]  /*93f0*/  LDSM.16.M88.4 R24, [R218+0x6000] ;  /* 0x00600000da18783b */ /* 0x000ea80000000200 */
[----:B------:R-:W-:Y:S01]  /*9400*/  LDSM.16.M88.4 R84, [R218+0x7000] ;  /* 0x00700000da54783b */ /* 0x000fe20000000200 */
[C---:B----4-:R-:W-:Y:S03]  /*9410*/  HMMA.16816.F32.BF16 R104, R12.reuse, R56, RZ ;  /* 0x000000380c68723c */ /* 0x050fe600000418ff */
[----:B------:R-:W4:Y:S04]  /*9420*/  LDSM.16.M88.4 R80, [R218+0x7800] ;  /* 0x00780000da50783b */ /* 0x000f280000000200 */
[----:B------:R-:W2:Y:S01]  /*9430*/  LDSM.16.M88.4 R20, [R218+0x6800] ;  /* 0x00680000da14783b */ /* 0x000ea20000000200 */
[----:B---3--:R-:W-:Y:S03]  /*9440*/  HMMA.16816.F32.BF16 R96, R12, R48, RZ ;  /* 0x000000300c60723c */ /* 0x008fe600000418ff */
[----:B------:R-:W3:Y:S04]  /*9450*/  LDSM.16.M88.4 R36, [R218+0x4800] ;  /* 0x00480000da24783b */ /* 0x000ee80000000200 */
[----:B------:R-:W2:Y:S01]  /*9460*/  LDSM.16.M88.4 R32, [R218+0x5000] ;  /* 0x00500000da20783b */ /* 0x000ea20000000200 */
[----:B-1----:R-:W-:Y:S03]  /*9470*/  HMMA.16816.F32.BF16 R72, R4, R28, R108 ;  /* 0x0000001c0448723c */ /* 0x002fe6000004186c */
[----:B------:R-:W1:Y:S04]  /*9480*/  LDSM.16.M88.4 R40, [R218+0x4000] ;  /* 0x00400000da28783b */ /* 0x000e680000000200 */
[----:B------:R-:W1:Y:S01]  /*9490*/  LDSM.16.M88.4 R16, [R219] ;  /* 0x00000000db10783b */ /* 0x000e620000000200 */
[C---:B------:R-:W-:Y:S03]  /*94a0*/  HMMA.16816.F32.BF16 R120, R12.reuse, R76, RZ ;  /* 0x0000004c0c78723c */ /* 0x040fe600000418ff */
[----:B------:R-:W0:Y:S05]  /*94b0*/  LDGDEPBAR ;  /* 0x00000000000079af */ /* 0x000e2a0000000000 */
[C---:B------:R-:W-:Y:S08]  /*94c0*/  HMMA.16816.F32.BF16 R116, R12.reuse, R68, RZ ;  /* 0x000000440c74723c */ /* 0x040ff000000418ff */
[----:B------:R-:W-:Y:S01]  /*94d0*/  HMMA.16816.F32.BF16 R112, R12, R64, RZ ;  /* 0x000000400c70723c */ /* 0x000fe200000418ff */
[----:B------:R-:W-:-:S02]  /*94e0*/  IMAD.MOV.U32 R3, RZ, RZ, R74 ;  /* 0x000000ffff037224 */ /* 0x000fc400078e004a */
[----:B------:R-:W-:Y:S02]  /*94f0*/  IMAD.MOV.U32 R2, RZ, RZ, R75 ;  /* 0x000000ffff027224 */ /* 0x000fe400078e004b */
[----:B------:R-:W-:-:S03]  /*9500*/  IMAD.MOV.U32 R0, RZ, RZ, R72 ;  /* 0x000000ffff007224 */ /* 0x000fc600078e0048 */
        /* <DEDUP_REMOVED lines=9> */
[----:B------:R-:W-:Y:S07]  /*95a0*/  HMMA.16816.F32.BF16 R88, R12, R46, RZ ;  /* 0x0000002e0c58723c */ /* 0x000fee00000418ff */
[----:B------:R-:W-:Y:S01]  /*95b0*/  IMAD.MOV.U32 R12, RZ, RZ, R73 ;  /* 0x000000ffff0c7224 */ /* 0x000fe200078e0049 */
[C---:B--2---:R-:W-:Y:S07]  /*95c0*/  HMMA.16816.F32.BF16 R244, R4.reuse, R24, R104 ;  /* 0x0000001804f4723c */ /* 0x044fee0000041868 */
[----:B------:R-:W-:Y:S01]  /*95d0*/  MOV R104, R12 ;  /* 0x0000000c00687202 */ /* 0x000fe20000000f00 */
[----:B----4-:R-:W-:Y:S01]  /*95e0*/  HMMA.16816.F32.BF16 R248, R4, R80, R92 ;  /* 0x0000005004f8723c */ /* 0x010fe2000004185c */
[----:B------:R-:W-:-:S02]  /*95f0*/  IMAD.MOV.U32 R105, RZ, RZ, R3 ;  /* 0x000000ffff697224 */ /* 0x000fc400078e0003 */
[----:B------:R-:W-:Y:S02]  /*9600*/  IMAD.MOV.U32 R106, RZ, RZ, R2 ;  /* 0x000000ffff6a7224 */ /* 0x000fe400078e0002 */
[----:B------:R-:W-:-:S03]  /*9610*/  IMAD.MOV.U32 R107, RZ, RZ, R0 ;  /* 0x000000ffff6b7224 */ /* 0x000fc600078e0000 */
[C---:B------:R-:W-:Y:S08]  /*9620*/  HMMA.16816.F32.BF16 R12, R4.reuse, R84, R96 ;  /* 0x00000054040c723c */ /* 0x040ff00000041860 */
[C---:B------:R-:W-:Y:S08]  /*9630*/  HMMA.16816.F32.BF16 R92, R4.reuse, R22, R128 ;  /* 0x00000016045c723c */ /* 0x040ff00000041880 */
[C---:B---3--:R-:W-:Y:S08]  /*9640*/  HMMA.16816.F32.BF16 R240, R4.reuse, R36, R116 ;  /* 0x0000002404f0723c */ /* 0x048ff00000041874 */
[----:B------:R-:W-:Y:S01]  /*9650*/  IMAD.MOV.U32 R252, RZ, RZ, R12 ;  /* 0x000000fffffc7224 */ /* 0x000fe200078e000c */
[----:B------:R-:W-:Y:S01]  /*9660*/  HMMA.16816.F32.BF16 R116, R4, R34, R204 ;  /* 0x000000220474723c */ /* 0x000fe200000418cc */
[----:B------:R-:W-:-:S02]  /*9670*/  IMAD.MOV.U32 R75, RZ, RZ, R13 ;  /* 0x000000ffff4b7224 */ /* 0x000fc400078e000d */
[----:B------:R-:W-:Y:S02]  /*9680*/  IMAD.MOV.U32 R74, RZ, RZ, R14 ;  /* 0x000000ffff4a7224 */ /* 0x000fe400078e000e */
[----:B------:R-:W-:Y:S02]  /*9690*/  IMAD.MOV.U32 R73, RZ, RZ, R15 ;  /* 0x000000ffff497224 */ /* 0x000fe400078e000f */
[----:B------:R-:W2:Y:S01]  /*96a0*/  LDSM.16.M88.4 R12, [R222] ;  /* 0x00000000de0c783b */ /* 0x000ea20000000200 */
[----:B------:R-:W-:Y:S01]  /*96b0*/  HMMA.16816.F32.BF16 R204, R4, R30, R200 ;  /* 0x0000001e04cc723c */ /* 0x000fe200000418c8 */
[----:B------:R-:W-:Y:S01]  /*96c0*/  IMAD.MOV.U32 R72, RZ, RZ, R92 ;  /* 0x000000ffff487224 */ /* 0x000fe200078e005c */
[----:B------:R-:W-:Y:S01]  /*96d0*/  MOV R2, R94 ;  /* 0x0000005e00027202 */ /* 0x000fe20000000f00 */
[----:B------:R-:W-:Y:S02]  /*96e0*/  IMAD.MOV.U32 R3, RZ, RZ, R93 ;  /* 0x000000ffff037224 */ /* 0x000fe400078e005d */
[----:B------:R-:W-:-:S03]  /*96f0*/  IMAD.MOV.U32 R0, RZ, RZ, R95 ;  /* 0x000000ffff007224 */ /* 0x000fc600078e005f */
[C---:B-1----:R-:W-:Y:S08]  /*9700*/  HMMA.16816.F32.BF16 R236, R4.reuse, R40, R120 ;  /* 0x0000002804ec723c */ /* 0x042ff00000041878 */
[C---:B------:R-:W-:Y:S08]  /*9710*/  HMMA.16816.F32.BF16 R112, R4.reuse, R32, R112 ;  /* 0x000000200470723c */ /* 0x040ff00000041870 */
[C---:B------:R-:W-:Y:S08]  /*9720*/  HMMA.16816.F32.BF16 R140, R4.reuse, R20, R100 ;  /* 0x00000014048c723c */ /* 0x040ff00000041864 */
[C---:B------:R-:W-:Y:S08]  /*9730*/  HMMA.16816.F32.BF16 R232, R4.reuse, R42, R232 ;  /* 0x0000002a04e8723c */ /* 0x040ff000000418e8 */
[C---:B------:R-:W-:Y:S08]  /*9740*/  HMMA.16816.F32.BF16 R108, R4.reuse, R38, R208 ;  /* 0x00000026046c723c */ /* 0x040ff000000418d0 */
[C---:B------:R-:W-:Y:S08]  /*9750*/  HMMA.16816.F32.BF16 R96, R4.reuse, R26, R132 ;  /* 0x0000001a0460723c */ /* 0x040ff00000041884 */
[C---:B------:R-:W-:Y:S07]  /*9760*/  HMMA.16816.F32.BF16 R136, R4.reuse, R86, R124 ;  /* 0x000000560488723c */ /* 0x040fee000004187c */
[----:B------:R-:W-:Y:S01]  /*9770*/  IMAD.MOV.U32 R125, RZ, RZ, R104 ;  /* 0x000000ffff7d7224 */ /* 0x000fe200078e0068 */
[----:B------:R-:W-:Y:S01]  /*9780*/  HMMA.16816.F32.BF16 R200, R4, R82, R88 ;  /* 0x0000005204c8723c */ /* 0x000fe20000041858 */
[----:B------:R-:W-:-:S02]  /*9790*/  IMAD.MOV.U32 R126, RZ, RZ, R105 ;  /* 0x000000ffff7e7224 */ /* 0x000fc400078e0069 */
[----:B------:R-:W-:Y:S02]  /*97a0*/  IMAD.MOV.U32 R127, RZ, RZ, R106 ;  /* 0x000000ffff7f7224 */ /* 0x000fe400078e006a */
[----:B------:R-:W-:-:S03]  /*97b0*/  IMAD.MOV.U32 R124, RZ, RZ, R107 ;  /* 0x000000ffff7c7224 */ /* 0x000fc600078e006b */
[C---:B------:R-:W-:Y:S01]  /*97c0*/  HMMA.16816.F32.BF16 R4, R16.reuse, R56, RZ ;  /* 0x000000381004723c */ /* 0x040fe200000418ff */
[----:B------:R-:W-:Y:S02]  /*97d0*/  IMAD.MOV.U32 R123, RZ, RZ, R96 ;  /* 0x000000ffff7b7224 */ /* 0x000fe400078e0060 */
[----:B------:R-:W-:Y:S02]  /*97e0*/  IMAD.MOV.U32 R122, RZ, RZ, R97 ;  /* 0x000000ffff7a7224 */ /* 0x000fe400078e0061 */
[----:B------:R-:W-:Y:S02]  /*97f0*/  IMAD.MOV.U32 R121, RZ, RZ, R98 ;  /* 0x000000ffff797224 */ /* 0x000fe400078e0062 */
[----:B------:R-:W-:Y:S01]  /*9800*/  IMAD.MOV.U32 R120, RZ, RZ, R99 ;  /* 0x000000ffff787224 */ /* 0x000fe200078e0063 */
[C---:B------:R-:W-:Y:S08]  /*9810*/  HMMA.16816.F32.BF16 R92, R16.reuse, R64, RZ ;  /* 0x00000040105c723c */ /* 0x040ff000000418ff */
[----:B------:R-:W-:Y:S08]  /*9820*/  HMMA.16816.F32.BF16 R88, R16, R60, RZ ;  /* 0x0000003c1058723c */ /* 0x000ff000000418ff */
[----:B--2---:R-:W-:Y:S08]  /*9830*/  HMMA.16816.F32.BF16 R132, R12, R24, R4 ;  /* 0x000000180c84723c */ /* 0x004ff00000041804 */
[----:B------:R-:W-:Y:S08]  /*9840*/  HMMA.16816.F32.BF16 R4, R16, R44, RZ ;  /* 0x0000002c1004723c */ /* 0x000ff000000418ff */
[C---:B------:R-:W-:Y:S08]  /*9850*/  HMMA.16816.F32.BF16 R104, R12.reuse, R32, R92 ;  /* 0x000000200c68723c */ /* 0x040ff0000004185c */
[----:B------:R-:W-:Y:S08]  /*9860*/  HMMA.16816.F32.BF16 R128, R12, R28, R88 ;  /* 0x0000001c0c80723c */ /* 0x000ff00000041858 */
[C---:B------:R-:W-:Y:S08]  /*9870*/  HMMA.16816.F32.BF16 R92, R16.reuse, R62, RZ ;  /* 0x0000003e105c723c */ /* 0x040ff000000418ff */
[C---:B------:R-:W-:Y:S08]  /*9880*/  HMMA.16816.F32.BF16 R88, R16.reuse, R66, RZ ;  /* 0x000000421058723c */ /* 0x040ff000000418ff */
[C---:B------:R-:W-:Y:S08]  /*9890*/  HMMA.16816.F32.BF16 R60, R16.reuse, R52, RZ ;  /* 0x00000034103c723c */ /* 0x040ff000000418ff */
[C---:B------:R-:W-:Y:S08]  /*98a0*/  HMMA.16816.F32.BF16 R64, R16.reuse, R58, RZ ;  /* 0x0000003a1040723c */ /* 0x040ff000000418ff */
[----:B------:R-:W-:Y:S08]  /*98b0*/  HMMA.16816.F32.BF16 R56, R16, R48, RZ ;  /* 0x000000301038723c */ /* 0x000ff000000418ff */
[----:B------:R-:W-:Y:S08]  /*98c0*/  HMMA.16816.F32.BF16 R4, R12, R80, R4 ;  /* 0x000000500c04723c */ /* 0x000ff00000041804 */
[C---:B------:R-:W-:Y:S08]  /*98d0*/  HMMA.16816.F32.BF16 R100, R16.reuse, R76, RZ ;  /* 0x0000004c1064723c */ /* 0x040ff000000418ff */
[C---:B------:R-:W-:Y:S08]  /*98e0*/  HMMA.16816.F32.BF16 R76, R16.reuse, R78, RZ ;  /* 0x0000004e104c723c */ /* 0x040ff000000418ff */
[----:B------:R-:W-:Y:S08]  /*98f0*/  HMMA.16816.F32.BF16 R52, R16, R54, RZ ;  /* 0x000000361034723c */ /* 0x000ff000000418ff */
[----:B------:R-:W-:Y:S07]  /*9900*/  HMMA.16816.F32.BF16 R208, R12, R20, R60 ;  /* 0x000000140cd0723c */ /* 0x000fee000004183c */
[----:B------:R-:W-:Y:S01]  /*9910*/  IMAD.MOV.U32 R60, RZ, RZ, R123 ;  /* 0x000000ffff3c7224 */ /* 0x000fe200078e007b */
[----:B------:R-:W-:Y:S01]  /*9920*/  HMMA.16816.F32.BF16 R96, R16, R68, RZ ;  /* 0x000000441060723c */ /* 0x000fe200000418ff */
[----:B------:R-:W-:-:S02]  /*9930*/  IMAD.MOV.U32 R61, RZ, RZ, R122 ;  /* 0x000000ffff3d7224 */ /* 0x000fc400078e007a */
[----:B------:R-:W-:Y:S02]  /*9940*/  IMAD.MOV.U32 R62, RZ, RZ, R121 ;  /* 0x000000ffff3e7224 */ /* 0x000fe400078e0079 */
[----:B------:R-:W-:-:S03]  /*9950*/  IMAD.MOV.U32 R63, RZ, RZ, R120 ;  /* 0x000000ffff3f7224 */ /* 0x000fc600078e0078 */
[C---:B------:R-:W-:Y:S07]  /*9960*/  HMMA.16816.F32.BF16 R120, R12.reuse, R84, R56 ;  /* 0x000000540c78723c */ /* 0x040fee0000041838 */
[----:B------:R-:W-:Y:S01]  /*9970*/  IMAD.MOV.U32 R56, RZ, RZ, R72 ;  /* 0x000000ffff387224 */ /* 0x000fe200078e0048 */
[----:B------:R-:W-:Y:S01]  /*9980*/  MOV R72, R4 ;  /* 0x0000000400487202 */ /* 0x000fe20000000f00 */
[----:B------:R-:W-:Y:S01]  /*9990*/  IMAD.MOV.U32 R57, RZ, RZ, R3 ;  /* 0x000000ffff397224 */ /* 0x000fe200078e0003 */
[----:B------:R-:W-:Y:S01]  /*99a0*/  HMMA.16816.F32.BF16 R92, R12, R30, R92 ;  /* 0x0000001e0c5c723c */ /* 0x000fe2000004185c */
[----:B------:R-:W-:Y:S01]  /*99b0*/  IMAD.MOV.U32 R58, RZ, RZ, R2 ;  /* 0x000000ffff3a7224 */ /* 0x000fe200078e0002 */
[----:B------:R-:W-:Y:S01]  /*99c0*/  LDSM.16.M88.4 R28, [R223] ;  /* 0x00000000df1c783b */ /* 0x000fe20000000200 */
[----:B------:R-:W-:-:S02]  /*99d0*/  IMAD.MOV.U32 R59, RZ, RZ, R0 ;  /* 0x000000ffff3b7224 */ /* 0x000fc400078e0000 */
[----:B------:R-:W-:Y:S02]  /*99e0*/  IMAD.MOV.U32 R3, RZ, RZ, R5 ;  /* 0x000000ffff037224 */ /* 0x000fe400078e0005 */
[----:B------:R-:W-:Y:S01]  /*99f0*/  IMAD.MOV.U32 R2, RZ, RZ, R6 ;  /* 0x000000ffff027224 */ /* 0x000fe200078e0006 */
[----:B------:R-:W-:Y:S01]  /*9a00*/  HMMA.16816.F32.BF16 R100, R12, R40, R100 ;  /* 0x000000280c64723c */ /* 0x000fe20000041864 */
[----:B------:R-:W-:Y:S02]  /*9a10*/  IMAD.MOV.U32 R0, RZ, RZ, R7 ;  /* 0x000000ffff007224 */ /* 0x000fe400078e0007 */
[----:B------:R-:W1:Y:S05]  /*9a20*/  LDSM.16.M88.4 R4, [R220+0x2000] ;  /* 0x00200000dc04783b */ /* 0x000e6a0000000200 */
[C---:B------:R-:W-:Y:S08]  /*9a30*/  HMMA.16816.F32.BF16 R68, R16.reuse, R70, RZ ;  /* 0x000000461044723c */ /* 0x040ff000000418ff */
[C---:B------:R-:W-:Y:S08]  /*9a40*/  HMMA.16816.F32.BF16 R48, R16.reuse, R50, RZ ;  /* 0x000000321030723c */ /* 0x040ff000000418ff */
[----:B------:R-:W-:Y:S01]  /*9a50*/  HMMA.16816.F32.BF16 R44, R16, R46, RZ ;  /* 0x0000002e102c723c */ /* 0x000fe200000418ff */
[----:B------:R-:W2:Y:S07]  /*9a60*/  LDSM.16.M88.4 R16, [R220] ;  /* 0x00000000dc10783b */ /* 0x000eae0000000200 */
[C---:B------:R-:W-:Y:S08]  /*9a70*/  HMMA.16816.F32.BF16 R40, R12.reuse, R42, R76 ;  /* 0x0000002a0c28723c */ /* 0x040ff0000004184c */
[C---:B------:R-:W-:Y:S01]  /*9a80*/  HMMA.16816.F32.BF16 R76, R12.reuse, R26, R64 ;  /* 0x0000001a0c4c723c */ /* 0x040fe20000041840 */
[----:B------:R-:W3:Y:S07]  /*9a90*/  LDSM.16.M88.4 R24, [R230] ;  /* 0x00000000e618783b */ /* 0x000eee0000000200 */
[C---:B------:R-:W-:Y:S01]  /*9aa0*/  HMMA.16816.F32.BF16 R52, R12.reuse, R22, R52 ;  /* 0x000000160c34723c */ /* 0x040fe20000041834 */
[----:B------:R-:W4:Y:S07]  /*9ab0*/  LDSM.16.M88.4 R20, [R229] ;  /* 0x00000000e514783b */ /* 0x000f2e0000000200 */
[C---:B------:R-:W-:Y:S08]  /*9ac0*/  HMMA.16816.F32.BF16 R96, R12.reuse, R36, R96 ;  /* 0x000000240c60723c */ /* 0x040ff00000041860 */
[C---:B------:R-:W-:Y:S07]  /*9ad0*/  HMMA.16816.F32.BF16 R32, R12.reuse, R34, R88 ;  /* 0x000000220c20723c */ /* 0x040fee0000041858 */
[----:B------:R-:W-:Y:S01]  /*9ae0*/  IMAD.MOV.U32 R88, RZ, RZ, R60 ;  /* 0x000000ffff587224 */ /* 0x000fe200078e003c */
[----:B------:R-:W-:Y:S01]  /*9af0*/  HMMA.16816.F32.BF16 R36, R12, R38, R68 ;  /* 0x000000260c24723c */ /* 0x000fe20000041844 */
[----:B------:R-:W-:-:S02]  /*9b00*/  IMAD.MOV.U32 R89, RZ, RZ, R61 ;  /* 0x000000ffff597224 */ /* 0x000fc400078e003d */
[----:B------:R-:W-:Y:S02]  /*9b10*/  IMAD.MOV.U32 R90, RZ, RZ, R62 ;  /* 0x000000ffff5a7224 */ /* 0x000fe400078e003e */
[----:B------:R-:W-:-:S03]  /*9b20*/  IMAD.MOV.U32 R91, RZ, RZ, R63 ;  /* 0x000000ffff5b7224 */ /* 0x000fc600078e003f */
[----:B-1----:R-:W-:Y:S07]  /*9b30*/  HMMA.16816.F32.BF16 R68, R4, R28, R236 ;  /* 0x0000001c0444723c */ /* 0x002fee00000418ec */
[----:B------:R-:W-:Y:S01]  /*9b40*/  IMAD.MOV.U32 R236, RZ, RZ, R56 ;  /* 0x000000ffffec7224 */ /* 0x000fe200078e0038 */
[----:B------:R-:W-:Y:S01]  /*9b50*/  HMMA.16816.F32.BF16 R84, R12, R86, R48 ;  /* 0x000000560c54723c */ /* 0x000fe20000041830 */
[----:B------:R-:W-:Y:S02]  /*9b60*/  IMAD.MOV.U32 R237, RZ, RZ, R57 ;  /* 0x000000ffffed7224 */ /* 0x000fe400078e0039 */
[----:B------:R-:W-:-:S02]  /*9b70*/  IMAD.MOV.U32 R238, RZ, RZ, R58 ;  /* 0x000000ffffee7224 */ /* 0x000fc400078e003a */
[----:B------:R-:W-:-:S03]  /*9b80*/  IMAD.MOV.U32 R239, RZ, RZ, R59 ;  /* 0x000000ffffef7224 */ /* 0x000fc600078e003b */
[----:B--2---:R-:W-:Y:S08]  /*9b90*/  HMMA.16816.F32.BF16 R56, R16, R30, R40 ;  /* 0x0000001e1038723c */ /* 0x004ff00000041828 */
[----:B---3--:R-:W-:Y:S08]  /*9ba0*/  HMMA.16816.F32.BF16 R40, R4, R26, R108 ;  /* 0x0000001a0428723c */ /* 0x008ff0000004186c */
[----:B------:R-:W-:Y:S08]  /*9bb0*/  HMMA.16816.F32.BF16 R48, R16, R24, R96 ;  /* 0x000000181030723c */ /* 0x000ff00000041860 */
[-C--:B----4-:R-:W-:Y:S08]  /*9bc0*/  HMMA.16816.F32.BF16 R108, R4, R20.reuse, R112 ;  /* 0x00000014046c723c */ /* 0x090ff00000041870 */
[----:B------:R-:W-:Y:S08]  /*9bd0*/  HMMA.16816.F32.BF16 R96, R16, R20, R104 ;  /* 0x000000141060723c */ /* 0x000ff00000041868 */
[-C--:B------:R-:W-:Y:S08]  /*9be0*/  HMMA.16816.F32.BF16 R116, R4, R22.reuse, R116 ;  /* 0x000000160474723c */ /* 0x080ff00000041874 */
[----:B------:R-:W-:Y:S01]  /*9bf0*/  HMMA.16816.F32.BF16 R112, R16, R22, R32 ;  /* 0x000000161070723c */ /* 0x000fe20000041820 */
[----:B------:R-:W1:Y:S04]  /*9c00*/  LDSM.16.M88.4 R20, [R226] ;  /* 0x00000000e214783b */ /* 0x000e680000000200 */
[----:B------:R-:W-:Y:S03]  /*9c10*/  LDSM.16.M88.4 R32, [R224] ;  /* 0x00000000e020783b */ /* 0x000fe60000000200 */
[----:B------:R-:W-:Y:S01]  /*9c20*/  HMMA.16816.F32.BF16 R80, R12, R82, R44 ;  /* 0x000000520c50723c */ /* 0x000fe2000004182c */
[----:B------:R-:W2:Y:S07]  /*9c30*/  LDSM.16.M88.4 R12, [R225] ;  /* 0x00000000e10c783b */ /* 0x000eae0000000200 */
[----:B------:R-:W-:Y:S07]  /*9c40*/  HMMA.16816.F32.BF16 R64, R16, R28, R100 ;  /* 0x0000001c1040723c */ /* 0x000fee0000041864 */
[----:B------:R-:W-:Y:S01]  /*9c50*/  IMAD.MOV.U32 R100, RZ, RZ, R252 ;  /* 0x000000ffff647224 */ /* 0x000fe200078e00fc */
[----:B------:R-:W-:Y:S01]  /*9c60*/  HMMA.16816.F32.BF16 R60, R4, R30, R232 ;  /* 0x0000001e043c723c */ /* 0x000fe200000418e8 */
[----:B------:R-:W3:Y:S01]  /*9c70*/  LDSM.16.M88.4 R28, [R228] ;  /* 0x00000000e41c783b */ /* 0x000ee20000000200 */
[----:B------:R-:W-:Y:S01]  /*9c80*/  MOV R101, R75 ;  /* 0x0000004b00657202 */ /* 0x000fe20000000f00 */
[----:B------:R-:W-:-:S02]  /*9c90*/  IMAD.MOV.U32 R102, RZ, RZ, R74 ;  /* 0x000000ffff667224 */ /* 0x000fc400078e004a */
[----:B------:R-:W-:-:S03]  /*9ca0*/  IMAD.MOV.U32 R103, RZ, RZ, R73 ;  /* 0x000000ffff677224 */ /* 0x000fc600078e0049 */
[----:B------:R-:W-:Y:S08]  /*9cb0*/  HMMA.16816.F32.BF16 R44, R4, R24, R240 ;  /* 0x00000018042c723c */ /* 0x000ff000000418f0 */
[----:B------:R-:W-:Y:S01]  /*9cc0*/  HMMA.16816.F32.BF16 R36, R16, R26, R36 ;  /* 0x0000001a1024723c */ /* 0x000fe20000041824 */
[----:B------:R-:W4:Y:S07]  /*9cd0*/  LDSM.16.M88.4 R24, [R227] ;  /* 0x00000000e318783b */ /* 0x000f2e0000000200 */
[C---:B-1----:R-:W-:Y:S08]  /*9ce0*/  HMMA.16816.F32.BF16 R104, R4.reuse, R20, R140 ;  /* 0x000000140468723c */ /* 0x042ff0000004188c */
[C---:B--2---:R-:W-:Y:S08]  /*9cf0*/  HMMA.16816.F32.BF16 R100, R4.reuse, R12, R100 ;  /* 0x0000000c0464723c */ /* 0x044ff00000041864 */
[C---:B------:R-:W-:Y:S08]  /*9d00*/  HMMA.16816.F32.BF16 R248, R4.reuse, R32, R248 ;  /* 0x0000002004f8723c */ /* 0x040ff000000418f8 */
[----:B------:R-:W-:Y:S01]  /*9d10*/  IMAD.MOV.U32 R143, RZ, RZ, R105 ;  /* 0x000000ffff8f7224 */ /* 0x000fe200078e0069 */
[----:B---3--:R-:W-:Y:S01]  /*9d20*/  HMMA.16816.F32.BF16 R124, R4, R28, R124 ;  /* 0x0000001c047c723c */ /* 0x008fe2000004187c */
[----:B------:R-:W-:-:S02]  /*9d30*/  IMAD.MOV.U32 R142, RZ, RZ, R106 ;  /* 0x000000ffff8e7224 */ /* 0x000fc400078e006a */
[----:B------:R-:W-:Y:S02]  /*9d40*/  IMAD.MOV.U32 R140, RZ, RZ, R107 ;  /* 0x000000ffff8c7224 */ /* 0x000fe400078e006b */
[----:B------:R-:W-:Y:S02]  /*9d50*/  IMAD.MOV.U32 R74, RZ, RZ, R104 ;  /* 0x000000ffff4a7224 */ /* 0x000fe400078e0068 */
[----:B------:R-:W-:Y:S01]  /*9d60*/  IMAD.MOV.U32 R107, RZ, RZ, R100 ;  /* 0x000000ffff6b7224 */ /* 0x000fe200078e0064 */
[----:B----4-:R-:W-:Y:S01]  /*9d70*/  HMMA.16816.F32.BF16 R244, R4, R24, R244 ;  /* 0x0000001804f4723c */ /* 0x010fe200000418f4 */
[----:B------:R-:W-:Y:S02]  /*9d80*/  IMAD.MOV.U32 R106, RZ, RZ, R101 ;  /* 0x000000ffff6a7224 */ /* 0x000fe400078e0065 */
[----:B------:R-:W-:Y:S02]  /*9d90*/  IMAD.MOV.U32 R105, RZ, RZ, R102 ;  /* 0x000000ffff697224 */ /* 0x000fe400078e0066 */
[----:B------:R-:W-:-:S03]  /*9da0*/  IMAD.MOV.U32 R104, RZ, RZ, R103 ;  /* 0x000000ffff687224 */ /* 0x000fc600078e0067 */
[C---:B------:R-:W-:Y:S08]  /*9db0*/  HMMA.16816.F32.BF16 R204, R4.reuse, R30, R204 ;  /* 0x0000001e04cc723c */ /* 0x040ff000000418cc */
[C---:B------:R-:W-:Y:S08]  /*9dc0*/  HMMA.16816.F32.BF16 R100, R4.reuse, R26, R88 ;  /* 0x0000001a0464723c */ /* 0x040ff00000041858 */
[C---:B------:R-:W-:Y:S08]  /*9dd0*/  HMMA.16816.F32.BF16 R232, R4.reuse, R22, R236 ;  /* 0x0000001604e8723c */ /* 0x040ff000000418ec */
[C---:B------:R-:W-:Y:S08]  /*9de0*/  HMMA.16816.F32.BF16 R136, R4.reuse, R14, R136 ;  /* 0x0000000e0488723c */ /* 0x040ff00000041888 */
[----:B------:R-:W-:Y:S01]  /*9df0*/  HMMA.16816.F32.BF16 R240, R4, R34, R200 ;  /* 0x0000002204f0723c */ /* 0x000fe200000418c8 */
[----:B------:R-:W-:Y:S01]  /*9e00*/  IMAD.MOV.U32 R91, RZ, RZ, R100 ;  /* 0x000000ffff5b7224 */ /* 0x000fe200078e0064 */
[----:B------:R-:W-:Y:S01]  /*9e10*/  MOV R89, R102 ;  /* 0x0000006600597202 */ /* 0x000fe20000000f00 */
[----:B------:R-:W-:-:S02]  /*9e20*/  IMAD.MOV.U32 R90, RZ, RZ, R101 ;  /* 0x000000ffff5a7224 */ /* 0x000fc400078e0065 */
[----:B------:R-:W-:-:S03]  /*9e30*/  IMAD.MOV.U32 R88, RZ, RZ, R103 ;  /* 0x000000ffff587224 */ /* 0x000fc600078e0067 */
[C---:B------:R-:W-:Y:S01]  /*9e40*/  HMMA.16816.F32.BF16 R4, R16.reuse, R12, R120 ;  /* 0x0000000c1004723c */ /* 0x040fe20000041878 */
[----:B------:R-:W-:Y:S02]  /*9e50*/  IMAD.MOV.U32 R103, RZ, RZ, R232 ;  /* 0x000000ffff677224 */ /* 0x000fe400078e00e8 */
[----:B------:R-:W-:Y:S02]  /*9e60*/  IMAD.MOV.U32 R102, RZ, RZ, R233 ;  /* 0x000000ffff667224 */ /* 0x000fe400078e00e9 */
[----:B------:R-:W-:Y:S02]  /*9e70*/  IMAD.MOV.U32 R101, RZ, RZ, R234 ;  /* 0x000000ffff657224 */ /* 0x000fe400078e00ea */
[----:B------:R-:W-:Y:S01]  /*9e80*/  IMAD.MOV.U32 R100, RZ, RZ, R235 ;  /* 0x000000ffff647224 */ /* 0x000fe200078e00eb */
[C---:B------:R-:W-:Y:S07]  /*9e90*/  HMMA.16816.F32.BF16 R200, R16.reuse, R30, R92 ;  /* 0x0000001e10c8723c */ /* 0x040fee000004185c */
[----:B------:R-:W-:Y:S01]  /*9ea0*/  IMAD.MOV.U32 R92, RZ, RZ, R72 ;  /* 0x000000ffff5c7224 */ /* 0x000fe200078e0048 */
[----:B------:R-:W-:Y:S01]  /*9eb0*/  HMMA.16816.F32.BF16 R232, R16, R24, R132 ;  /* 0x0000001810e8723c */ /* 0x000fe20000041884 */
[----:B------:R-:W-:-:S02]  /*9ec0*/  IMAD.MOV.U32 R93, RZ, RZ, R3 ;  /* 0x000000ffff5d7224 */ /* 0x000fc400078e0003 */
[----:B------:R-:W-:Y:S02]  /*9ed0*/  IMAD.MOV.U32 R95, RZ, RZ, R0 ;  /* 0x000000ffff5f7224 */ /* 0x000fe400078e0000 */
[----:B------:R-:W-:-:S03]  /*9ee0*/  IMAD.MOV.U32 R94, RZ, RZ, R2 ;  /* 0x000000ffff5e7224 */ /* 0x000fc600078e0002 */
[----:B------:R-:W-:Y:S01]  /*9ef0*/  IMAD.MOV.U32 R73, RZ, RZ, R6 ;  /* 0x000000ffff497224 */ /* 0x000fe200078e0006 */
[----:B------:R-:W-:Y:S01]  /*9f00*/  MOV R0, R7 ;  /* 0x0000000700007202 */ /* 0x000fe20000000f00 */
[----:B------:R-:W-:Y:S01]  /*9f10*/  IMAD.MOV.U32 R72, RZ, RZ, R5 ;  /* 0x000000ffff487224 */ /* 0x000fe200078e0005 */
[C---:B------:R-:W-:Y:S01]  /*9f20*/  HMMA.16816.F32.BF16 R132, R16.reuse, R26, R76 ;  /* 0x0000001a1084723c */ /* 0x040fe2000004184c */
[----:B------:R-:W-:Y:S01]  /*9f30*/  IMAD.MOV.U32 R3, RZ, RZ, R4 ;  /* 0x000000ffff037224 */ /* 0x000fe200078e0004 */
[----:B------:R-:W-:Y:S06]  /*9f40*/  LDSM.16.M88.4 R24, [R217+0x800] ;  /* 0x00080000d918783b */ /* 0x000fec0000000200 */
[C---:B------:R-:W-:Y:S01]  /*9f50*/  HMMA.16816.F32.BF16 R4, R16.reuse, R14, R84 ;  /* 0x0000000e1004723c */ /* 0x040fe20000041854 */
[----:B------:R-:W-:Y:S07]  /*9f60*/  LDSM.16.M88.4 R12, [R221] ;  /* 0x00000000dd0c783b */ /* 0x000fee0000000200 */
[C---:B------:R-:W-:Y:S01]  /*9f70*/  HMMA.16816.F32.BF16 R236, R16.reuse, R28, R128 ;  /* 0x0000001c10ec723c */ /* 0x040fe20000041880 */
[----:B------:R-:W1:Y:S07]  /*9f80*/  LDSM.16.M88.4 R28, [R217] ;  /* 0x00000000d91c783b */ /* 0x000e6e0000000200 */
[C---:B------:R-:W-:Y:S08]  /*9f90*/  HMMA.16816.F32.BF16 R208, R16.reuse, R20, R208 ;  /* 0x0000001410d0723c */ /* 0x040ff000000418d0 */
[----:B------:R-:W-:Y:S01]  /*9fa0*/  IMAD.MOV.U32 R79, RZ, RZ, R5 ;  /* 0x000000ffff4f7224 */ /* 0x000fe200078e0005 */
[----:B------:R-:W-:Y:S01]  /*9fb0*/  HMMA.16816.F32.BF16 R128, R16, R22, R52 ;  /* 0x000000161080723c */ /* 0x000fe20000041834 */
[----:B------:R-:W-:Y:S01]  /*9fc0*/  IMAD.MOV.U32 R78, RZ, RZ, R6 ;  /* 0x000000ffff4e7224 */ /* 0x000fe200078e0006 */
[----:B------:R-:W-:Y:S01]  /*9fd0*/  LDSM.16.M88.4 R20, [R217+0x1000] ;  /* 0x00100000d914783b */ /* 0x000fe20000000200 */
[----:B------:R-:W-:-:S02]  /*9fe0*/  IMAD.MOV.U32 R77, RZ, RZ, R4 ;  /* 0x000000ffff4d7224 */ /* 0x000fc400078e0004 */
[----:B------:R-:W-:Y:S02]  /*9ff0*/  IMAD.MOV.U32 R76, RZ, RZ, R7 ;  /* 0x000000ffff4c7224 */ /* 0x000fe400078e0007 */
[----:B------:R-:W2:Y:S01]  /*a000*/  LDSM.16.M88.4 R4, [R221+0x2000] ;  /* 0x00200000dd04783b */ /* 0x000ea20000000200 */
[C---:B------:R-:W-:Y:S07]  /*a010*/  HMMA.16816.F32.BF16 R52, R16.reuse, R32, R92 ;  /* 0x000000201034723c */ /* 0x040fee000004185c */
[----:B------:R-:W-:Y:S01]  /*a020*/  IMAD.MOV.U32 R32, RZ, RZ, R101 ;  /* 0x000000ffff207224 */ /* 0x000fe200078e0065 */
[----:B------:R-:W-:Y:S01]  /*a030*/  HMMA.16816.F32.BF16 R16, R16, R34, R80 ;  /* 0x000000221010723c */ /* 0x000fe20000041850 */
[----:B------:R-:W-:-:S06]  /*a040*/  IMAD.MOV.U32 R33, RZ, RZ, R100 ;  /* 0x000000ffff217224 */ /* 0x000fcc00078e0064 */
[----:B------:R-:W-:Y:S01]  /*a050*/  IMAD.MOV.U32 R34, RZ, RZ, R103 ;  /* 0x000000ffff227224 */ /* 0x000fe200078e0067 */
[----:B-1----:R-:W-:Y:S01]  /*a060*/  HMMA.16816.F32.BF16 R92, R12, R30, R56 ;  /* 0x0000001e0c5c723c */ /* 0x002fe20000041838 */
[----:B------:R-:W-:-:S07]  /*a070*/  IMAD.MOV.U32 R35, RZ, RZ, R102 ;  /* 0x000000ffff237224 */ /* 0x000fce00078e0066 */
[----:B------:R-:W-:Y:S02]  /*a080*/  IMAD.MOV.U32 R141, RZ, RZ, R52 ;  /* 0x000000ffff8d7224 */ /* 0x000fe400078e0034 */
[----:B------:R-:W-:Y:S02]  /*a090*/  IMAD.MOV.U32 R252, RZ, RZ, R53 ;  /* 0x000000fffffc7224 */ /* 0x000fe400078e0035 */
[----:B------:R-:W-:Y:S02]  /*a0a0*/  IMAD.MOV.U32 R75, RZ, RZ, R54 ;  /* 0x000000ffff4b7224 */ /* 0x000fe400078e0036 */
[----:B------:R-:W-:Y:S02]  /*a0b0*/  IMAD.MOV.U32 R2, RZ, RZ, R55 ;  /* 0x000000ffff027224 */ /* 0x000fe400078e0037 */
[----:B------:R-:W-:Y:S01]  /*a0c0*/  IMAD.MOV.U32 R53, RZ, RZ, R143 ;  /* 0x000000ffff357224 */ /* 0x000fe200078e008f */
[----:B------:R-:W-:Y:S01]  /*a0d0*/  MOV R143, R19 ;  /* 0x00000013008f7202 */ /* 0x000fe20000000f00 */
[----:B------:R-:W-:-:S02]  /*a0e0*/  IMAD.MOV.U32 R54, RZ, RZ, R142 ;  /* 0x000000ffff367224 */ /* 0x000fc400078e008e */
[----:B------:R-:W-:Y:S02]  /*a0f0*/  IMAD.MOV.U32 R55, RZ, RZ, R140 ;  /* 0x000000ffff377224 */ /* 0x000fe400078e008c */
[----:B------:R-:W-:Y:S01]  /*a100*/  IMAD.MOV.U32 R52, RZ, RZ, R74 ;  /* 0x000000ffff347224 */ /* 0x000fe200078e004a */
[C---:B--2---:R-:W-:Y:S01]  /*a110*/  HMMA.16816.F32.BF16 R120, R4.reuse, R28, R68 ;  /* 0x0000001c0478723c */ /* 0x044fe20000041844 */
[----:B------:R-:W-:Y:S02]  /*a120*/  IMAD.MOV.U32 R142, RZ, RZ, R18 ;  /* 0x000000ffff8e7224 */ /* 0x000fe400078e0012 */
[----:B------:R-:W-:Y:S02]  /*a130*/  IMAD.MOV.U32 R140, RZ, RZ, R17 ;  /* 0x000000ffff8c7224 */ /* 0x000fe400078e0011 */
[----:B------:R-:W-:Y:S02]  /*a140*/  IMAD.MOV.U32 R74, RZ, RZ, R16 ;  /* 0x000000ffff4a7224 */ /* 0x000fe400078e0010 */
[----:B------:R-:W-:Y:S01]  /*a150*/  IMAD.MOV.U32 R16, RZ, RZ, R107 ;  /* 0x000000ffff107224 */ /* 0x000fe200078e006b */
[----:B------:R-:W-:Y:S01]  /*a160*/  MOV R71, R78 ;  /* 0x0000004e00477202 */ /* 0x000fe20000000f00 */
        /* <DEDUP_REMOVED lines=8> */
[----:B------:R-:W-:Y:S02]  /*a1f0*/  IMAD.MOV.U32 R29, RZ, RZ, R90 ;  /* 0x000000ffff1d7224 */ /* 0x000fe400078e005a */
[----:B------:R-:W-:-:S02]  /*a200*/  IMAD.MOV.U32 R67, RZ, RZ, R77 ;  /* 0x000000ffff437224 */ /* 0x000fc400078e004d */
[----:B------:R-:W-:Y:S02]  /*a210*/  IMAD.MOV.U32 R64, RZ, RZ, R76 ;  /* 0x000000ffff407224 */ /* 0x000fe400078e004c */
[----:B------:R-:W-:Y:S01]  /*a220*/  IMAD.MOV.U32 R65, RZ, RZ, R89 ;  /* 0x000000ffff417224 */ /* 0x000fe200078e0059 */
[C---:B------:R-:W-:Y:S01]  /*a230*/  HMMA.16816.F32.BF16 R76, R12.reuse, R26, R36 ;  /* 0x0000001a0c4c723c */ /* 0x040fe20000041824 */
[----:B------:R-:W-:Y:S01]  /*a240*/  IMAD.MOV.U32 R66, RZ, RZ, R88 ;  /* 0x000000ffff427224 */ /* 0x000fe200078e0058 */
[----:B------:R-:W-:Y:S01]  /*a250*/  MOV R108, R52 ;  /* 0x00000034006c7202 */ /* 0x000fe20000000f00 */
[----:B------:R-:W-:Y:S02]  /*a260*/  IMAD.MOV.U32 R109, RZ, RZ, R53 ;  /* 0x000000ffff6d7224 */ /* 0x000fe400078e0035 */
[----:B------:R-:W-:Y:S02]  /*a270*/  IMAD.MOV.U32 R110, RZ, RZ, R54 ;  /* 0x000000ffff6e7224 */ /* 0x000fe400078e0036 */
[----:B------:R-:W-:Y:S01]  /*a280*/  IMAD.MOV.U32 R38, RZ, RZ, R70 ;  /* 0x000000ffff267224 */ /* 0x000fe200078e0046 */
[----:B------:R-:W-:Y:S01]  /*a290*/  HMMA.16816.F32.BF16 R88, R12, R24, R48 ;  /* 0x000000180c58723c */ /* 0x000fe20000041830 */
[----:B------:R-:W-:-:S02]  /*a2a0*/  IMAD.MOV.U32 R39, RZ, RZ, R71 ;  /* 0x000000ffff277224 */ /* 0x000fc400078e0047 */
[----:B------:R-:W-:-:S05]  /*a2b0*/  IMAD.MOV.U32 R111, RZ, RZ, R55 ;  /* 0x000000ffff6f7224 */ /* 0x000fca00078e0037 */
[----:B------:R-:W-:Y:S07]  /*a2c0*/  HMMA.16816.F32.BF16 R68, R12, R20, R96 ;  /* 0x000000140c44723c */ /* 0x000fee0000041860 */
[----:B------:R-:W-:Y:S01]  /*a2d0*/  IMAD.MOV.U32 R96, RZ, RZ, R28 ;  /* 0x000000ffff607224 */ /* 0x000fe200078e001c */
[----:B------:R-:W-:Y:S01]  /*a2e0*/  HMMA.16816.F32.BF16 R84, R4, R24, R44 ;  /* 0x000000180454723c */ /* 0x000fe2000004182c */
[----:B------:R-:W-:Y:S02]  /*a2f0*/  IMAD.MOV.U32 R97, RZ, RZ, R29 ;  /* 0x000000ffff617224 */ /* 0x000fe400078e001d */
[----:B------:R-:W1:Y:S01]  /*a300*/  LDSM.16.M88.4 R28, [R217+0x1800] ;  /* 0x00180000d91c783b */ /* 0x000e620000000200 */
[----:B------:R-:W-:-:S02]  /*a310*/  IMAD.MOV.U32 R98, RZ, RZ, R65 ;  /* 0x000000ffff627224 */ /* 0x000fc400078e0041 */
[----:B------:R-:W-:Y:S01]  /*a320*/  IMAD.MOV.U32 R99, RZ, RZ, R66 ;  /* 0x000000ffff637224 */ /* 0x000fe200078e0042 */
[----:B------:R-:W-:Y:S01]  /*a330*/  MOV R66, R143 ;  /* 0x0000008f00427202 */ /* 0x000fe20000000f00 */
[----:B------:R-:W-:Y:S01]  /*a340*/  HMMA.16816.F32.BF16 R80, R4, R26, R40 ;  /* 0x0000001a0450723c */ /* 0x000fe20000041828 */
[----:B------:R-:W2:Y:S01]  /*a350*/  LDSM.16.M88.4 R24, [R217+0x2000] ;  /* 0x00200000d918783b */ /* 0x000ea20000000200 */
[----:B------:R-:W-:Y:S02]  /*a360*/  IMAD.MOV.U32 R65, RZ, RZ, R67 ;  /* 0x000000ffff417224 */ /* 0x000fe400078e0043 */
[----:B------:R-:W-:-:S04]  /*a370*/  IMAD.MOV.U32 R67, RZ, RZ, R142 ;  /* 0x000000ffff437224 */ /* 0x000fc800078e008e */
[-C--:B------:R-:W-:Y:S07]  /*a380*/  HMMA.16816.F32.BF16 R52, R4, R22.reuse, R116 ;  /* 0x000000160434723c */ /* 0x080fee0000041874 */
[----:B------:R-:W-:Y:S01]  /*a390*/  IMAD.MOV.U32 R116, RZ, RZ, R16 ;  /* 0x000000ffff747224 */ /* 0x000fe200078e0010 */
[----:B------:R-:W-:Y:S01]  /*a3a0*/  HMMA.16816.F32.BF16 R48, R12, R22, R112 ;  /* 0x000000160c30723c */ /* 0x000fe20000041870 */
[----:B------:R-:W-:Y:S01]  /*a3b0*/  IMAD.MOV.U32 R117, RZ, RZ, R17 ;  /* 0x000000ffff757224 */ /* 0x000fe200078e0011 */
[----:B------:R-:W3:Y:S01]  /*a3c0*/  LDSM.16.M88.4 R20, [R217+0x2800] ;  /* 0x00280000d914783b */ /* 0x000ee20000000200 */
[----:B------:R-:W-:-:S02]  /*a3d0*/  IMAD.MOV.U32 R118, RZ, RZ, R18 ;  /* 0x000000ffff767224 */ /* 0x000fc400078e0012 */
[----:B------:R-:W-:Y:S02]  /*a3e0*/  IMAD.MOV.U32 R119, RZ, RZ, R19 ;  /* 0x000000ffff777224 */ /* 0x000fe400078e0013 */
[----:B------:R-:W-:Y:S01]  /*a3f0*/  IMAD.MOV.U32 R112, RZ, RZ, R34 ;  /* 0x000000ffff707224 */ /* 0x000fe200078e0022 */
[----:B------:R-:W4:Y:S01]  /*a400*/  LDSM.16.M88.4 R16, [R217+0x3000] ;  /* 0x00300000d910783b */ /* 0x000f220000000200 */
[----:B------:R-:W-:Y:S02]  /*a410*/  IMAD.MOV.U32 R113, RZ, RZ, R35 ;  /* 0x000000ffff717224 */ /* 0x000fe400078e0023 */
[----:B------:R-:W-:Y:S02]  /*a420*/  IMAD.MOV.U32 R114, RZ, RZ, R32 ;  /* 0x000000ffff727224 */ /* 0x000fe400078e0020 */
[----:B------:R-:W-:Y:S02]  /*a430*/  IMAD.MOV.U32 R115, RZ, RZ, R33 ;  /* 0x000000ffff737224 */ /* 0x000fe400078e0021 */
[----:B------:R-:W4:Y:S01]  /*a440*/  LDSM.16.M88.4 R32, [R217+0x3800] ;  /* 0x00380000d920783b */ /* 0x000f220000000200 */
[----:B------:R-:W-:Y:S01]  /*a450*/  UISETP.NE.AND UP0, UPT, UR8, 0x2, UPT ;  /* 0x000000020800788c */ /* 0x000fe2000bf05270 */
[----:B------:R-:W-:-:S04]  /*a460*/  DEPBAR.LE SB0, 0x0 ;  /* 0x000080000000791a */ /* 0x000fc80000000000 */
[C---:B-1----:R-:W-:Y:S08]  /*a470*/  HMMA.16816.F32.BF16 R44, R4.reuse, R28, R124 ;  /* 0x0000001c042c723c */ /* 0x042ff0000004187c */
[C---:B--2---:R-:W-:Y:S08]  /*a480*/  HMMA.16816.F32.BF16 R56, R4.reuse, R24, R244 ;  /* 0x000000180438723c */ /* 0x044ff000000418f4 */
[C---:B------:R-:W-:Y:S07]  /*a490*/  HMMA.16816.F32.BF16 R40, R4.reuse, R30, R204 ;  /* 0x0000001e0428723c */ /* 0x040fee00000418cc */
[----:B------:R-:W-:Y:S01]  /*a4a0*/  IMAD.MOV.U32 R205, RZ, RZ, R74 ;  /* 0x000000ffffcd7224 */ /* 0x000fe200078e004a */
[----:B------:R-:W-:Y:S01]  /*a4b0*/  HMMA.16816.F32.BF16 R96, R4, R26, R96 ;  /* 0x0000001a0460723c */ /* 0x000fe20000041860 */
[----:B------:R-:W-:-:S02]  /*a4c0*/  IMAD.MOV.U32 R206, RZ, RZ, R39 ;  /* 0x000000ffffce7224 */ /* 0x000fc400078e0027 */
[----:B------:R-:W-:Y:S02]  /*a4d0*/  IMAD.MOV.U32 R207, RZ, RZ, R64 ;  /* 0x000000ffffcf7224 */ /* 0x000fe400078e0040 */
[----:B------:R-:W-:-:S03]  /*a4e0*/  IMAD.MOV.U32 R204, RZ, RZ, R140 ;  /* 0x000000ffffcc7224 */ /* 0x000fc600078e008c */
[C---:B---3--:R-:W-:Y:S08]  /*a4f0*/  HMMA.16816.F32.BF16 R108, R4.reuse, R20, R108 ;  /* 0x00000014046c723c */ /* 0x048ff0000004186c */
[C---:B------:R-:W-:Y:S08]  /*a500*/  HMMA.16816.F32.BF16 R112, R4.reuse, R22, R112 ;  /* 0x000000160470723c */ /* 0x040ff00000041870 */
[C---:B----4-:R-:W-:Y:S07]  /*a510*/  HMMA.16816.F32.BF16 R124, R4.reuse, R16, R116 ;  /* 0x00000010047c723c */ /* 0x050fee0000041874 */
[----:B------:R-:W-:Y:S01]  /*a520*/  IMAD.MOV.U32 R116, RZ, RZ, R73 ;  /* 0x000000ffff747224 */ /* 0x000fe200078e0049 */
[----:B------:R-:W-:Y:S01]  /*a530*/  HMMA.16816.F32.BF16 R136, R4, R18, R136 ;  /* 0x000000120488723c */ /* 0x000fe20000041888 */
[----:B------:R-:W-:-:S02]  /*a540*/  IMAD.MOV.U32 R117, RZ, RZ, R72 ;  /* 0x000000ffff757224 */ /* 0x000fc400078e0048 */
[----:B------:R-:W-:Y:S02]  /*a550*/  IMAD.MOV.U32 R118, RZ, RZ, R3 ;  /* 0x000000ffff767224 */ /* 0x000fe400078e0003 */
[----:B------:R-:W-:-:S03]  /*a560*/  IMAD.MOV.U32 R119, RZ, RZ, R141 ;  /* 0x000000ffff777224 */ /* 0x000fc600078e008d */
[C---:B------:R-:W-:Y:S07]  /*a570*/  HMMA.16816.F32.BF16 R244, R4.reuse, R32, R248 ;  /* 0x0000002004f4723c */ /* 0x040fee00000418f8 */
[----:B------:R-:W-:Y:S01]  /*a580*/  IMAD.MOV.U32 R250, RZ, RZ, R38 ;  /* 0x000000fffffa7224 */ /* 0x000fe200078e0026 */
[----:B------:R-:W-:Y:S08]  /*a590*/  HMMA.16816.F32.BF16 R4, R4, R34, R240 ;  /* 0x000000220404723c */ /* 0x000ff000000418f0 */
[----:B------:R-:W-:Y:S01]  /*a5a0*/  HMMA.16816.F32.BF16 R36, R12, R28, R236 ;  /* 0x0000001c0c24723c */ /* 0x000fe200000418ec */
[----:B------:R-:W-:-:S02]  /*a5b0*/  IMAD.MOV.U32 R140, RZ, RZ, R139 ;  /* 0x000000ffff8c7224 */ /* 0x000fc400078e008b */
[----:B------:R-:W-:Y:S02]  /*a5c0*/  IMAD.MOV.U32 R142, RZ, RZ, R137 ;  /* 0x000000ffff8e7224 */ /* 0x000fe400078e0089 */
[----:B------:R-:W-:Y:S02]  /*a5d0*/  IMAD.MOV.U32 R143, RZ, RZ, R136 ;  /* 0x000000ffff8f7224 */ /* 0x000fe400078e0088 */
[----:B------:R-:W-:Y:S01]  /*a5e0*/  IMAD.MOV.U32 R236, RZ, RZ, R65 ;  /* 0x000000ffffec7224 */ /* 0x000fe200078e0041 */
[----:B------:R-:W-:Y:S01]  /*a5f0*/  MOV R136, R247 ;  /* 0x000000f700887202 */ /* 0x000fe20000000f00 */
        /* <DEDUP_REMOVED lines=10> */
[C---:B------:R-:W-:Y:S07]  /*a6a0*/  HMMA.16816.F32.BF16 R4, R12.reuse, R24, R232 ;  /* 0x000000180c04723c */ /* 0x040fee00000418e8 */
[----:B------:R-:W-:Y:S01]  /*a6b0*/  IMAD.MOV.U32 R232, RZ, RZ, R66 ;  /* 0x000000ffffe87224 */ /* 0x000fe200078e0042 */
[----:B------:R-:W-:Y:S07]  /*a6c0*/  HMMA.16816.F32.BF16 R24, R12, R26, R132 ;  /* 0x0000001a0c18723c */ /* 0x000fee0000041884 */
[----:B------:R-:W-:-:S02]  /*a6d0*/  IMAD.MOV.U32 R133, RZ, RZ, R67 ;  /* 0x000000ffff857224 */ /* 0x000fc400078e0043 */
[----:B------:R-:W-:Y:S07]  /*a6e0*/  HMMA.16816.F32.BF16 R64, R12, R20, R208 ;  /* 0x000000140c40723c */ /* 0x000fee00000418d0 */
[----:B------:R-:W-:Y:S01]  /*a6f0*/  IMAD.MOV.U32 R209, RZ, RZ, R0 ;  /* 0x000000ffffd17224 */ /* 0x000fe200078e0000 */
[----:B------:R-:W-:Y:S01]  /*a700*/  MOV R211, R204 ;  /* 0x000000cc00d37202 */ /* 0x000fe20000000f00 */
[----:B------:R-:W-:Y:S02]  /*a710*/  FMUL.FTZ R0, R104, c[0x0][0x2ec] ;  /* 0x0000bb0068007a20 */ /* 0x000fe40000410000 */
[----:B------:R-:W-:-:S02]  /*a720*/  IMAD.MOV.U32 R208, RZ, RZ, R116 ;  /* 0x000000ffffd07224 */ /* 0x000fc400078e0074 */
[----:B------:R1:W-:Y:S01]  /*a730*/  MUFU.TANH R116, R0 ;  /* 0x0000000000747308 */ /* 0x0003e20000002400 */
[----:B------:R-:W-:Y:S02]  /*a740*/  IMAD.MOV.U32 R210, RZ, RZ, R205 ;  /* 0x000000ffffd27224 */ /* 0x000fe400078e00cd */
[----:B-1----:R-:W-:-:S05]  /*a750*/  FMUL.FTZ R0, R105, c[0x0][0x2ec] ;  /* 0x0000bb0069007a20 */ /* 0x002fca0000410000 */
[----:B------:R1:W-:Y:S02]  /*a760*/  MUFU.TANH R105, R0 ;  /* 0x0000000000697308 */ /* 0x0003e40000002400 */
[----:B-1----:R-:W-:-:S06]  /*a770*/  FMUL.FTZ R0, R106, c[0x0][0x2ec] ;  /* 0x0000bb006a007a20 */ /* 0x002fcc0000410000 */
[----:B------:R1:W-:Y:S02]  /*a780*/  MUFU.TANH R134, R0 ;  /* 0x0000000000867308 */ /* 0x0003e40000002400 */
[----:B-1----:R-:W-:-:S06]  /*a790*/  FMUL.FTZ R0, R107, c[0x0][0x2ec] ;  /* 0x0000bb006b007a20 */ /* 0x002fcc0000410000 */
[----:B------:R1:W-:Y:S02]  /*a7a0*/  MUFU.TANH R132, R0 ;  /* 0x0000000000847308 */ /* 0x0003e40000002400 */
[----:B-1----:R-:W-:Y:S02]  /*a7b0*/  FMUL.FTZ R0, R120, c[0x0][0x2ec] ;  /* 0x0000bb0078007a20 */ /* 0x002fe40000410000 */
[----:B------:R-:W-:-:S04]  /*a7c0*/  IMAD.MOV.U32 R120, RZ, RZ, R117 ;  /* 0x000000ffff787224 */ /* 0x000fc800078e0075 */
[----:B------:R1:W-:Y:S02]  /*a7d0*/  MUFU.TANH R241, R0 ;  /* 0x0000000000f17308 */ /* 0x0003e40000002400 */
[----:B-1----:R-:W-:Y:S02]  /*a7e0*/  FMUL.FTZ R0, R121, c[0x0][0x2ec] ;  /* 0x0000bb0079007a20 */ /* 0x002fe40000410000 */
[----:B------:R-:W-:-:S04]  /*a7f0*/  IMAD.MOV.U32 R121, RZ, RZ, R118 ;  /* 0x000000ffff797224 */ /* 0x000fc800078e0076 */
        /* <DEDUP_REMOVED lines=22> */
[----:B------:R1:W2:Y:S02]  /*a960*/  MUFU.TANH R92, R0 ;  /* 0x00000000005c7308 */ /* 0x0002a40000002400 */
[----:B-1----:R-:W-:-:S06]  /*a970*/  FMUL.FTZ R0, R89, c[0x0][0x2ec] ;  /* 0x0000bb0059007a20 */ /* 0x002fcc0000410000 */
[----:B------:R1:W3:Y:S02]  /*a980*/  MUFU.TANH R88, R0 ;  /* 0x0000000000587308 */ /* 0x0002e40000002400 */
        /* <DEDUP_REMOVED lines=13> */
[----:B------:R1:W4:Y:S02]  /*aa60*/  MUFU.TANH R84, R0 ;  /* 0x0000000000547308 */ /* 0x0003240000002400 */
        /* <DEDUP_REMOVED lines=41> */
[----:B------:R1:W-:Y:S03]  /*ad00*/  MUFU.TANH R86, R0 ;  /* 0x0000000000567308 */ /* 0x0003e60000002400 */
[----:B------:R-:W-:Y:S01]  /*ad10*/  HMMA.16816.F32.BF16 R48, R12, R18, R48 ;  /* 0x000000120c30723c */ /* 0x000fe20000041830 */
[----:B-1----:R-:W-:Y:S02]  /*ad20*/  FMUL.FTZ R0, R52, c[0x0][0x2ec] ;  /* 0x0000bb0034007a20 */ /* 0x002fe40000410000 */
[----:B------:R-:W-:Y:S02]  /*ad30*/  IMAD.MOV.U32 R52, RZ, RZ, R121 ;  /* 0x000000ffff347224 */ /* 0x000fe400078e0079 */
[----:B------:R1:W-:Y:S01]  /*ad40*/  MUFU.TANH R135, R0 ;  /* 0x0000000000877308 */ /* 0x0003e20000002400 */
[----:B------:R-:W-:Y:S02]  /*ad50*/  IMAD.MOV.U32 R121, RZ, RZ, R210 ;  /* 0x000000ffff797224 */ /* 0x000fe400078e00d2 */
[----:B-1----:R-:W-:-:S02]  /*ad60*/  FMUL.FTZ R0, R53, c[0x0][0x2ec] ;  /* 0x0000bb0035007a20 */ /* 0x002fc40000410000 */
[----:B------:R-:W-:-:S03]  /*ad70*/  IMAD.MOV.U32 R53, RZ, RZ, R120 ;  /* 0x000000ffff357224 */ /* 0x000fc600078e0078 */
[----:B------:R1:W-:Y:S01]  /*ad80*/  MUFU.TANH R200, R0 ;  /* 0x0000000000c87308 */ /* 0x0003e20000002400 */
[----:B------:R-:W-:Y:S02]  /*ad90*/  IMAD.MOV.U32 R120, RZ, RZ, R211 ;  /* 0x000000ffff787224 */ /* 0x000fe400078e00d3 */
[----:B-1----:R-:W-:Y:S02]  /*ada0*/  FMUL.FTZ R0, R54, c[0x0][0x2ec] ;  /* 0x0000bb0036007a20 */ /* 0x002fe40000410000 */
[----:B------:R-:W-:-:S03]  /*adb0*/  IMAD.MOV.U32 R54, RZ, RZ, R208 ;  /* 0x000000ffff367224 */ /* 0x000fc600078e00d0 */
[----:B------:R1:W-:Y:S01]  /*adc0*/  MUFU.TANH R234, R0 ;  /* 0x0000000000ea7308 */ /* 0x0003e20000002400 */
[----:B------:R-:W-:Y:S02]  /*add0*/  IMAD.MOV.U32 R208, RZ, RZ, R133 ;  /* 0x000000ffffd07224 */ /* 0x000fe400078e0085 */
[----:B-1----:R-:W-:Y:S02]  /*ade0*/  FMUL.FTZ R0, R55, c[0x0][0x2ec] ;  /* 0x0000bb0037007a20 */ /* 0x002fe40000410000 */
[----:B------:R-:W-:Y:S01]  /*adf0*/  IMAD.MOV.U32 R55, RZ, RZ, R209 ;  /* 0x000000ffff377224 */ /* 0x000fe200078e00d1 */
[----:B------:R-:W-:Y:S02]  /*ae00*/  MOV R209, R232 ;  /* 0x000000e800d17202 */ /* 0x000fe40000000f00 */
[----:B------:R1:W-:Y:S04]  /*ae10*/  MUFU.TANH R232, R0 ;  /* 0x0000000000e87308 */ /* 0x0003e80000002400 */
[----:B------:R-:W-:Y:S01]  /*ae20*/  HMMA.16816.F32.BF16 R52, R12, R16, R52 ;  /* 0x000000100c34723c */ /* 0x000fe20000041834 */
[----:B-1----:R-:W-:-:S04]  /*ae30*/  FMUL.FTZ R0, R36, c[0x0][0x2ec] ;  /* 0x0000bb0024007a20 */ /* 0x002fc80000410000 */
[----:B------:R1:W-:Y:S11]  /*ae40*/  MUFU.TANH R63, R0 ;  /* 0x00000000003f7308 */ /* 0x0003f60000002400 */
[----:B------:R-:W-:Y:S08]  /*ae50*/  @!UPT UIADD3 URZ, URZ, URZ, URZ ;  /* 0x0000003f3f3ff290 */ /* 0x000ff0000fffe03f */
[----:B------:R-:W-:Y:S02]  /*ae60*/  FMUL.FTZ R55, R55, c[0x0][0x2ec] ;  /* 0x0000bb0037377a20 */ /* 0x000fe40000410000 */
[----:B-1----:R-:W-:-:S04]  /*ae70*/  FMUL.FTZ R0, R37, c[0x0][0x2ec] ;  /* 0x0000bb0025007a20 */ /* 0x002fc80000410000 */
[----:B------:R1:W1:Y:S02]  /*ae80*/  MUFU.TANH R77, R0 ;  /* 0x00000000004d7308 */ /* 0x0002640000002400 */
        /* <DEDUP_REMOVED lines=15> */
[----:B------:R1:W-:Y:S01]  /*af80*/  MUFU.TANH R210, R0 ;  /* 0x0000000000d27308 */ /* 0x0003e20000002400 */
[----:B------:R-:W-:Y:S02]  /*af90*/  FMUL.FTZ R2, R26, c[0x0][0x2ec] ;  /* 0x0000bb001a027a20 */ /* 0x000fe40000410000 */
[----:B------:R-:W-:Y:S05]  /*afa0*/  HMMA.16816.F32.BF16 R44, R12, R32, R44 ;  /* 0x000000200c2c723c */ /* 0x000fea000004182c */
[----:B------:R2:W-:Y:S01]  /*afb0*/  MUFU.TANH R75, R2 ;  /* 0x00000002004b7308 */ /* 0x0005e20000002400 */
[----:B-1----:R-:W-:Y:S02]  /*afc0*/  FMUL.FTZ R0, R28, c[0x0][0x2ec] ;  /* 0x0000bb001c007a20 */ /* 0x002fe40000410000 */
[----:B------:R-:W-:-:S05]  /*afd0*/  IMAD.MOV.U32 R28, RZ, RZ, R121 ;  /* 0x000000ffff1c7224 */ /* 0x000fca00078e0079 */
[----:B------:R1:W-:Y:S01]  /*afe0*/  MUFU.TANH R76, R0 ;  /* 0x00000000004c7308 */ /* 0x0003e20000002400 */
[----:B--2---:R-:W-:-:S07]  /*aff0*/  FMUL.FTZ R2, R27, c[0x0][0x2ec] ;  /* 0x0000bb001b027a20 */ /* 0x004fce0000410000 */
[----:B------:R2:W-:Y:S01]  /*b000*/  MUFU.TANH R69, R2 ;  /* 0x0000000200457308 */ /* 0x0005e20000002400 */
[----:B-1----:R-:W-:Y:S02]  /*b010*/  FMUL.FTZ R0, R29, c[0x0][0x2ec] ;  /* 0x0000bb001d007a20 */ /* 0x002fe40000410000 */
[----:B------:R-:W-:-:S05]  /*b020*/  IMAD.MOV.U32 R29, RZ, RZ, R120 ;  /* 0x000000ffff1d7224 */ /* 0x000fca00078e0078 */
[----:B------:R1:W1:Y:S01]  /*b030*/  MUFU.TANH R62, R0 ;  /* 0x00000000003e7308 */ /* 0x0002620000002400 */
[----:B--2---:R-:W-:-:S07]  /*b040*/  FMUL.FTZ R2, R96, c[0x0][0x2ec] ;  /* 0x0000bb0060027a20 */ /* 0x004fce0000410000 */
[----:B------:R2:W-:Y:S01]  /*b050*/  MUFU.TANH R103, R2 ;  /* 0x0000000200677308 */ /* 0x0005e20000002400 */
[----:B-1----:R-:W-:Y:S02]  /*b060*/  FMUL.FTZ R0, R30, c[0x0][0x2ec] ;  /* 0x0000bb001e007a20 */ /* 0x002fe40000410000 */
[----:B------:R-:W-:-:S05]  /*b070*/  IMAD.MOV.U32 R30, RZ, RZ, R208 ;  /* 0x000000ffff1e7224 */ /* 0x000fca00078e00d0 */
[----:B------:R1:W-:Y:S01]  /*b080*/  MUFU.TANH R82, R0 ;  /* 0x0000000000527308 */ /* 0x0003e20000002400 */
[----:B--2---:R-:W-:-:S07]  /*b090*/  FMUL.FTZ R2, R97, c[0x0][0x2ec] ;  /* 0x0000bb0061027a20 */ /* 0x004fce0000410000 */
[----:B------:R-:W-:Y:S01]  /*b0a0*/  MUFU.TANH R101, R2 ;  /* 0x0000000200657308 */ /* 0x000fe20000002400 */
[----:B-1----:R-:W-:Y:S02]  /*b0b0*/  FMUL.FTZ R0, R31, c[0x0][0x2ec] ;  /* 0x0000bb001f007a20 */ /* 0x002fe40000410000 */
[----:B------:R-:W-:-:S05]  /*b0c0*/  IMAD.MOV.U32 R31, RZ, RZ, R209 ;  /* 0x000000ffff1f7224 */ /* 0x000fca00078e00d1 */
        /* <DEDUP_REMOVED lines=9> */
[----:B------:R1:W-:Y:S02]  /*b160*/  MUFU.TANH R208, R0 ;  /* 0x0000000000d07308 */ /* 0x0003e40000002400 */
[----:B-1----:R-:W-:-:S02]  /*b170*/  FMUL.FTZ R0, R4, c[0x0][0x2ec] ;  /* 0x0000bb0004007a20 */ /* 0x002fc40000410000 */
[----:B------:R-:W1:Y:S04]  /*b180*/  S2R R4, SR_TID.X ;  /* 0x0000000000047919 */ /* 0x000e680000002100 */
[----:B------:R2:W-:Y:S11]  /*b190*/  MUFU.TANH R71, R0 ;  /* 0x0000000000477308 */ /* 0x0005f60000002400 */
[----:B------:R-:W-:Y:S01]  /*b1a0*/  @!UPT UIADD3 URZ, URZ, URZ, URZ ;  /* 0x0000003f3f3ff290 */ /* 0x000fe2000fffe03f */
[----:B------:R-:W-:Y:S02]  /*b1b0*/  FMUL.FTZ R42, R42, c[0x0][0x2ec] ;  /* 0x0000bb002a2a7a20 */ /* 0x000fe40000410000 */
[----:B--2---:R-:W-:Y:S02]  /*b1c0*/  FMUL.FTZ R0, R5, c[0x0][0x2ec] ;  /* 0x0000bb0005007a20 */ /* 0x004fe40000410000 */
[----:B------:R-:W-:Y:S02]  /*b1d0*/  FMUL.FTZ R5, R65, c[0x0][0x2ec] ;  /* 0x0000bb0041057a20 */ /* 0x000fe40000410000 */
[----:B------:R2:W-:Y:S01]  /*b1e0*/  MUFU.TANH R70, R0 ;  /* 0x0000000000467308 */ /* 0x0005e20000002400 */
[----:B-1----:R-:W-:-:S04]  /*b1f0*/  SHF.L.U32 R4, R4, 0x1, RZ ;  /* 0x0000000104047819 */ /* 0x002fc800000006ff */
[----:B------:R-:W-:-:S03]  /*b200*/  LOP3.LUT R4, R4, 0x6, RZ, 0xc0, !PT ;  /* 0x0000000604047812 */ /* 0x000fc600078ec0ff */
[----:B------:R-:W-:Y:S01]  /*b210*/  MUFU.TANH R5, R5 ;  /* 0x0000000500057308 */ /* 0x000fe20000002400 */
[----:B--2---:R-:W-:Y:S02]  /*b220*/  FMUL.FTZ R0, R6, c[0x0][0x2ec] ;  /* 0x0000bb0006007a20 */ /* 0x004fe40000410000 */
[----:B------:R-:W-:-:S05]  /*b230*/  FMUL.FTZ R6, R67, c[0x0][0x2ec] ;  /* 0x0000bb0043067a20 */ /* 0x000fca0000410000 */
[----:B------:R1:W-:Y:S02]  /*b240*/  MUFU.TANH R80, R0 ;  /* 0x0000000000507308 */ /* 0x0003e40000002400 */
[----:B-1----:R-:W-:Y:S02]  /*b250*/  FMUL.FTZ R0, R7, c[0x0][0x2ec] ;  /* 0x0000bb0007007a20 */ /* 0x002fe40000410000 */
[----:B------:R-:W-:-:S04]  /*b260*/  FMUL.FTZ R7, R64, c[0x0][0x2ec] ;  /* 0x0000bb0040077a20 */ /* 0x000fc80000410000 */
        /* <DEDUP_REMOVED lines=15> */
[----:B-1----:R-:W-:-:S04]  /*b360*/  IMAD.U32 R0, RZ, RZ, UR18 ;  /* 0x00000012ff007e24 */ /* 0x002fc8000f8e00ff */
[----:B------:R-:W-:Y:S02]  /*b370*/  IMAD R0, R0, 0x80, R4 ;  /* 0x0000008000007824 */ /* 0x000fe400078e0204 */
[----:B------:R-:W-:-:S03]  /*b380*/  FMUL.FTZ R4, R66, c[0x0][0x2ec] ;  /* 0x0000bb0042047a20 */ /* 0x000fc60000410000 */
[C---:B------:R-:W-:Y:S01]  /*b390*/  IADD3 R34, R0.reuse, 0x10, RZ ;  /* 0x0000001000227810 */ /* 0x040fe20007ffe0ff */
[----:B------:R1:W-:Y:S01]  /*b3a0*/  MUFU.TANH R65, R4 ;  /* 0x0000000400417308 */ /* 0x0003e20000002400 */
[----:B------:R-:W-:Y:S02]  /*b3b0*/  IADD3 R32, R0, 0x18, RZ ;  /* 0x0000001800207810 */ /* 0x000fe40007ffe0ff */
[-C--:B------:R-:W-:Y:S02]  /*b3c0*/  ISETP.GE.AND P3, PT, R34, R9.reuse, PT ;  /* 0x000000092200720c */ /* 0x080fe40003f66270 */
[-C--:B------:R-:W-:Y:S02]  /*b3d0*/  ISETP.GE.AND P4, PT, R32, R9.reuse, PT ;  /* 0x000000092000720c */ /* 0x080fe40003f86270 */
[----:B------:R-:W-:Y:S01]  /*b3e0*/  FSEL R2, R92, -INF , !P3 ;  /* 0xff8000005c027808 */ /* 0x000fe20005800000 */
[----:B------:R-:W-:Y:S01]  /*b3f0*/  IMAD.MOV.U32 R92, RZ, RZ, R249 ;  /* 0x000000ffff5c7224 */ /* 0x000fe200078e00f9 */
[----:B------:R-:W-:-:S02]  /*b400*/  ISETP.GE.AND P2, PT, R0, R9, PT ;  /* 0x000000090000720c */ /* 0x000fc40003f46270 */
[----:B------:R-:W-:Y:S01]  /*b410*/  IADD3 R31, R0, 0x19, RZ ;  /* 0x00000019001f7810 */ /* 0x000fe20007ffe0ff */
[----:B------:R4:W-:Y:S01]  /*b420*/  STL [R1+0x64], R2 ;  /* 0x0000640201007387 */ /* 0x0009e20000100800 */
[----:B------:R-:W-:Y:S02]  /*b430*/  FSEL R56, R116, -INF , !P2 ;  /* 0xff80000074387808 */ /* 0x000fe40005000000 */
[-C--:B------:R-:W-:Y:S01]  /*b440*/  ISETP.GE.AND P2, PT, R31, R9.reuse, PT ;  /* 0x000000091f00720c */ /* 0x080fe20003f46270 */
[----:B-1----:R-:W-:Y:S01]  /*b450*/  FMUL.FTZ R4, R52, c[0x0][0x2ec] ;  /* 0x0000bb0034047a20 */ /* 0x002fe20000410000 */
[C---:B------:R-:W-:Y:S02]  /*b460*/  IADD3 R33, R0.reuse, 0x11, RZ ;  /* 0x0000001100217810 */ /* 0x040fe40007ffe0ff */
[----:B------:R-:W-:Y:S01]  /*b470*/  IADD3 R26, R0, 0x30, RZ ;  /* 0x00000030001a7810 */ /* 0x000fe20007ffe0ff */
[----:B------:R1:W-:Y:S01]  /*b480*/  MUFU.TANH R57, R4 ;  /* 0x0000000400397308 */ /* 0x0003e20000002400 */
[----:B------:R-:W-:-:S02]  /*b490*/  ISETP.GE.AND P5, PT, R33, R9, PT ;  /* 0x000000092100720c */ /* 0x000fc40003fa6270 */
[----:B------:R-:W-:Y:S02]  /*b4a0*/  IADD3 R37, R0, 0x1, RZ ;  /* 0x0000000100257810 */ /* 0x000fe40007ffe0ff */
[----:B---3--:R-:W-:Y:S02]  /*b4b0*/  FSEL R96, R88, -INF , !P5 ;  /* 0xff80000058607808 */ /* 0x008fe40006800000 */
[----:B------:R-:W-:Y:S02]  /*b4c0*/  ISETP.GE.AND P5, PT, R26, R9, PT ;  /* 0x000000091a00720c */ /* 0x000fe40003fa6270 */
[C---:B------:R-:W-:Y:S02]  /*b4d0*/  IADD3 R25, R0.reuse, 0x31, RZ ;  /* 0x0000003100197810 */ /* 0x040fe40007ffe0ff */
[C---:B------:R-:W-:Y:S02]  /*b4e0*/  IADD3 R24, R0.reuse, 0x38, RZ ;  /* 0x0000003800187810 */ /* 0x040fe40007ffe0ff */
[----:B------:R-:W-:-:S02]  /*b4f0*/  IADD3 R36, R0, 0x8, RZ ;  /* 0x0000000800247810 */ /* 0x000fc40007ffe0ff */
[-C--:B------:R-:W-:Y:S02]  /*b500*/  ISETP.GE.AND P1, PT, R37, R9.reuse, PT ;  /* 0x000000092500720c */ /* 0x080fe40003f26270 */
[----:B----4-:R-:W-:Y:S01]  /*b510*/  FSEL R2, R84, -INF , !P4 ;  /* 0xff80000054027808 */ /* 0x010fe20006000000 */
[----:B------:R-:W-:Y:S01]  /*b520*/  IMAD.MOV.U32 R84, RZ, RZ, R248 ;  /* 0x000000ffff547224 */ /* 0x000fe200078e00f8 */
[----:B------:R-:W-:Y:S02]  /*b530*/  IADD3 R30, R0, 0x20, RZ ;  /* 0x00000020001e7810 */ /* 0x000fe40007ffe0ff */
[-C--:B------:R-:W-:Y:S01]  /*b540*/  ISETP.GE.AND P4, PT, R25, R9.reuse, PT ;  /* 0x000000091900720c */ /* 0x080fe20003f86270 */
[----:B------:R2:W-:Y:S01]  /*b550*/  STL [R1+0x60], R2 ;  /* 0x0000600201007387 */ /* 0x0005e20000100800 */
[----:B------:R-:W-:Y:S02]  /*b560*/  ISETP.GE.AND P0, PT, R36, R9, PT ;  /* 0x000000092400720c */ /* 0x000fe40003f06270 */
[----:B------:R-:W-:-:S02]  /*b570*/  FSEL R59, R105, -INF , !P1 ;  /* 0xff800000693b7808 */ /* 0x000fc40004800000 */
[----:B------:R-:W-:Y:S02]  /*b580*/  IADD3 R29, R0, 0x21, RZ ;  /* 0x00000021001d7810 */ /* 0x000fe40007ffe0ff */
[-C--:B------:R-:W-:Y:S02]  /*b590*/  ISETP.GE.AND P1, PT, R30, R9.reuse, PT ;  /* 0x000000091e00720c */ /* 0x080fe40003f26270 */
[----:B------:R-:W-:Y:S02]  /*b5a0*/  IADD3 R35, R0, 0x9, RZ ;  /* 0x0000000900237810 */ /* 0x000fe40007ffe0ff */
[----:B-1----:R-:W-:Y:S01]  /*b5b0*/  FSEL R4, R77, -INF , !P4 ;  /* 0xff8000004d047808 */ /* 0x002fe20006000000 */
[----:B------:R-:W-:Y:S01]  /*b5c0*/  IMAD.MOV.U32 R77, RZ, RZ, R243 ;  /* 0x000000ffff4d7224 */ /* 0x000fe200078e00f3 */
[----:B------:R-:W-:Y:S02]  /*b5d0*/  FSEL R60, R104, -INF , !P0 ;  /* 0xff800000683c7808 */ /* 0x000fe40004000000 */
[----:B------:R-:W-:-:S02]  /*b5e0*/  ISETP.GE.AND P0, PT, R29, R9, PT ;  /* 0x000000091d00720c */ /* 0x000fc40003f06270 */
[----:B------:R-:W-:Y:S02]  /*b5f0*/  FSEL R122, R22, -INF , !P1 ;  /* 0xff800000167a7808 */ /* 0x000fe40004800000 */
[-C--:B------:R-:W-:Y:S02]  /*b600*/  ISETP.GE.AND P6, PT, R35, R9.reuse, PT ;  /* 0x000000092300720c */ /* 0x080fe40003fc6270 */
[C---:B------:R-:W-:Y:S02]  /*b610*/  IADD3 R22, R0.reuse, 0x40, RZ ;  /* 0x0000004000167810 */ /* 0x040fe40007ffe0ff */
[----:B------:R-:W-:Y:S02]  /*b620*/  IADD3 R28, R0, 0x28, RZ ;  /* 0x00000028001c7810 */ /* 0x000fe40007ffe0ff */
[----:B--2---:R-:W-:Y:S02]  /*b630*/  FSEL R2, R23, -INF , !P2 ;  /* 0xff80000017027808 */ /* 0x004fe40005000000 */
[----:B------:R-:W-:-:S02]  /*b640*/  ISETP.GE.AND P2, PT, R24, R9, PT ;  /* 0x000000091800720c */ /* 0x000fc40003f46270 */
[----:B------:R-:W-:Y:S01]  /*b650*/  IADD3 R23, R0, 0x39, RZ ;  /* 0x0000003900177810 */ /* 0x000fe20007ffe0ff */
[----:B------:R1:W-:Y:S01]  /*b660*/  STL [R1+0x5c], R2 ;  /* 0x00005c0201007387 */ /* 0x0003e20000100800 */
[----:B------:R-:W-:Y:S02]  /*b670*/  FSEL R121, R21, -INF , !P0 ;  /* 0xff80000015797808 */ /* 0x000fe40004000000 */
[-C--:B------:R-:W-:Y:S02]  /*b680*/  ISETP.GE.AND P1, PT, R23, R9.reuse, PT ;  /* 0x000000091700720c */ /* 0x080fe40003f26270 */
[----:B------:R-:W-:Y:S01]  /*b690*/  FSEL R61, R93, -INF , !P6 ;  /* 0xff8000005d3d7808 */ /* 0x000fe20007000000 */
[----:B------:R-:W-:Y:S01]  /*b6a0*/  IMAD.MOV.U32 R93, RZ, RZ, R245 ;  /* 0x000000ffff5d7224 */ /* 0x000fe200078e00f5 */
[-C--:B------:R-:W-:Y:S02]  /*b6b0*/  ISETP.GE.AND P0, PT, R22, R9.reuse, PT ;  /* 0x000000091600720c */ /* 0x080fe40003f06270 */
[----:B------:R-:W-:-:S02]  /*b6c0*/  ISETP.GE.AND P6, PT, R28, R9, PT ;  /* 0x000000091c00720c */ /* 0x000fc40003fc6270 */
[C---:B------:R-:W-:Y:S02]  /*b6d0*/  IADD3 R27, R0.reuse, 0x29, RZ ;  /* 0x00000029001b7810 */ /* 0x040fe40007ffe0ff */
[----:B------:R-:W-:Y:S02]  /*b6e0*/  IADD3 R21, R0, 0x41, RZ ;  /* 0x0000004100157810 */ /* 0x000fe40007ffe0ff */
[----:B------:R-:W-:Y:S02]  /*b6f0*/  FSEL R6, R62, -INF , !P1 ;  /* 0xff8000003e067808 */ /* 0x000fe40004800000 */
[----:B------:R-:W-:Y:S01]  /*b700*/  FSEL R120, R78, -INF , !P6 ;  /* 0xff8000004e787808 */ /* 0x000fe20007000000 */
[----:B------:R-:W-:Y:S01]  /*b710*/  IMAD.MOV.U32 R78, RZ, RZ, R244 ;  /* 0x000000ffff4e7224 */ /* 0x000fe200078e00f4 */
[-C--:B------:R-:W-:Y:S02]  /*b720*/  ISETP.GE.AND P3, PT, R27, R9.reuse, PT ;  /* 0x000000091b00720c */ /* 0x080fe40003f66270 */
[----:B------:R-:W-:-:S02]  /*b730*/  ISETP.GE.AND P6, PT, R21, R9, PT ;  /* 0x000000091500720c */ /* 0x000fc40003fc6270 */
[----:B------:R-:W-:Y:S01]  /*b740*/  FSEL R119, R20, -INF , !P3 ;  /* 0xff80000014777808 */ /* 0x000fe20005800000 */
[----:B-1----:R-:W-:Y:S01]  /*b750*/  FMUL.FTZ R2, R128, c[0x0][0x2ec] ;  /* 0x0000bb0080027a20 */ /* 0x002fe20000410000 */
[C---:B------:R-:W-:Y:S01]  /*b760*/  IADD3 R20, R0.reuse, 0x48, RZ ;  /* 0x0000004800147810 */ /* 0x040fe20007ffe0ff */
[----:B------:R-:W-:Y:S01]  /*b770*/  IMAD.MOV.U32 R128, RZ, RZ, R247 ;  /* 0x000000ffff807224 */ /* 0x000fe200078e00f7 */
[----:B------:R-:W-:Y:S01]  /*b780*/  IADD3 R19, R0, 0x49, RZ ;  /* 0x0000004900137810 */ /* 0x000fe20007ffe0ff */
[----:B------:R1:W2:Y:S01]  /*b790*/  MUFU.TANH R58, R2 ;  /* 0x00000002003a7308 */ /* 0x0002a20000002400 */
[----:B------:R-:W-:Y:S02]  /*b7a0*/  ISETP.GE.AND P3, PT, R20, R9, PT ;  /* 0x000000091400720c */ /* 0x000fe40003f66270 */
[C---:B------:R-:W-:Y:S02]  /*b7b0*/  IADD3 R18, R0.reuse, 0x50, RZ ;  /* 0x0000005000127810 */ /* 0x040fe40007ffe0ff */
[----:B------:R-:W-:-:S02]  /*b7c0*/  IADD3 R17, R0, 0x51, RZ ;  /* 0x0000005100117810 */ /* 0x000fc40007ffe0ff */
[-C--:B------:R-:W-:Y:S02]  /*b7d0*/  ISETP.GE.AND P4, PT, R18, R9.reuse, PT ;  /* 0x000000091200720c */ /* 0x080fe40003f86270 */
[C---:B------:R-:W-:Y:S02]  /*b7e0*/  IADD3 R16, R0.reuse, 0x58, RZ ;  /* 0x0000005800107810 */ /* 0x040fe40007ffe0ff */
[C---:B------:R-:W-:Y:S02]  /*b7f0*/  IADD3 R15, R0.reuse, 0x59, RZ ;  /* 0x00000059000f7810 */ /* 0x040fe40007ffe0ff */
[----:B------:R-:W-:Y:S01]  /*b800*/  IADD3 R14, R0, 0x60, RZ ;  /* 0x00000060000e7810 */ /* 0x000fe20007ffe0ff */
[----:B------:R-:W-:Y:S01]  /*b810*/  BAR.SYNC.DEFER_BLOCKING 0x0 ;  /* 0x0000000000007b1d */ /* 0x000fe20000010000 */
[----:B------:R-:W-:Y:S01]  /*b820*/  ISETP.GE.AND P1, PT, R16, R9, PT ;  /* 0x000000091000720c */ /* 0x000fe20003f26270 */
[----:B-1----:R-:W-:Y:S01]  /*b830*/  FMUL.FTZ R2, R129, c[0x0][0x2ec] ;  /* 0x0000bb0081027a20 */ /* 0x002fe20000410000 */
[C---:B------:R-:W-:Y:S01]  /*b840*/  IADD3 R13, R0.reuse, 0x61, RZ ;  /* 0x00000061000d7810 */ /* 0x040fe20007ffe0ff */
[----:B------:R-:W-:Y:S01]  /*b850*/  IMAD.MOV.U32 R129, RZ, RZ, R246 ;  /* 0x000000ffff817224 */ /* 0x000fe200078e00f6 */
[C---:B------:R-:W-:Y:S01]  /*b860*/  IADD3 R12, R0.reuse, 0x68, RZ ;  /* 0x00000068000c7810 */ /* 0x040fe20007ffe0ff */
[----:B------:R1:W-:Y:S01]  /*b870*/  MUFU.TANH R52, R2 ;  /* 0x0000000200347308 */ /* 0x0003e20000002400 */
[----:B------:R-:W-:-:S02]  /*b880*/  IADD3 R7, R0, 0x69, RZ ;  /* 0x0000006900077810 */ /* 0x000fc40007ffe0ff */
[----:B--2---:R-:W-:Y:S02]  /*b890*/  FSEL R58, R58, -INF , !P1 ;  /* 0xff8000003a3a7808 */ /* 0x004fe40004800000 */
[----:B-1----:R-:W-:Y:S02]  /*b8a0*/  FSEL R2, R63, -INF , !P5 ;  /* 0xff8000003f027808 */ /* 0x002fe40006800000 */
[----:B------:R-:W-:-:S03]  /*b8b0*/  ISETP.GE.AND P5, PT, R19, R9, PT ;  /* 0x000000091300720c */ /* 0x000fc60003fa6270 */
[----:B------:R1:W-:Y:S04]  /*b8c0*/  STL [R1+0x58], R2 ;  /* 0x0000580201007387 */ /* 0x0003e80000100800 */
[----:B------:R2:W-:Y:S01]  /*b8d0*/  STL [R1+0x54], R4 ;  /* 0x0000540401007387 */ /* 0x0005e20000100800 */
[----:B-1----:R-:W-:Y:S02]  /*b8e0*/  FMUL.FTZ R2, R53, c[0x0][0x2ec] ;  /* 0x0000bb0035027a20 */ /* 0x002fe40000410000 */
[----:B------:R-:W-:Y:S02]  /*b8f0*/  FMUL.FTZ R53, R50, c[0x0][0x2ec] ;  /* 0x0000bb0032357a20 */ /* 0x000fe40000410000 */
[----:B------:R1:W3:Y:S01]  /*b900*/  MUFU.TANH R63, R2 ;  /* 0x00000002003f7308 */ /* 0x0002e20000002400 */
[----:B--2---:R-:W-:-:S02]  /*b910*/  FMUL.FTZ R4, R49, c[0x0][0x2ec] ;  /* 0x0000bb0031047a20 */ /* 0x004fc40000410000 */
[----:B------:R-:W-:-:S05]  /*b920*/  FMUL.FTZ R50, R47, c[0x0][0x2ec] ;  /* 0x0000bb002f327a20 */ /* 0x000fca0000410000 */
[----:B------:R2:W4:Y:S01]  /*b930*/  MUFU.TANH R49, R4 ;  /* 0x0000000400317308 */ /* 0x0005220000002400 */
[----:B-1----:R-:W-:-:S07]  /*b940*/  FSEL R2, R76, -INF , !P2 ;  /* 0xff8000004c027808 */ /* 0x002fce0005000000 */
[----:B------:R-:W-:Y:S01]  /*b950*/  MUFU.TANH R50, R50 ;  /* 0x0000003200327308 */ /* 0x000fe20000002400 */
[----:B------:R-:W-:Y:S01]  /*b960*/  ISETP.GE.AND P2, PT, R17, R9, PT ;  /* 0x000000091100720c */ /* 0x000fe20003f46270 */
[----:B------:R-:W-:Y:S01]  /*b970*/  IMAD.MOV.U32 R76, RZ, RZ, R242 ;  /* 0x000000ffff4c7224 */ /* 0x000fe200078e00f2 */
[----:B------:R1:W-:Y:S01]  /*b980*/  STL [R1+0x50], R2 ;  /* 0x0000500201007387 */ /* 0x0003e20000100800 */
[----:B--2---:R-:W-:-:S03]  /*b990*/  FSEL R4, R39, -INF , !P3 ;  /* 0xff80000027047808 */ /* 0x004fc60005800000 */
[----:B------:R2:W-:Y:S01]  /*b9a0*/  STL [R1+0x4c], R6 ;  /* 0x00004c0601007387 */ /* 0x0005e20000100800 */
[----:B------:R-:W-:-:S04]  /*b9b0*/  ISETP.GE.AND P3, PT, R13, R9, PT ;  /* 0x000000090d00720c */ /* 0x000fc80003f66270 */
[----:B---3--:R-:W-:Y:S02]  /*b9c0*/  FSEL R63, R63, -INF , !P3 ;  /* 0xff8000003f3f7808 */ /* 0x008fe40005800000 */
[----:B------:R-:W-:Y:S01]  /*b9d0*/  ISETP.GE.AND P3, PT, R0, R8, PT ;  /* 0x000000080000720c */ /* 0x000fe20003f66270 */
[----:B-1----:R-:W-:Y:S02]  /*b9e0*/  FMUL.FTZ R2, R48, c[0x0][0x2ec] ;  /* 0x0000bb0030027a20 */ /* 0x002fe40000410000 */
[----:B------:R-:W-:Y:S02]  /*b9f0*/  FMUL.FTZ R48, R54, c[0x0][0x2ec] ;  /* 0x0000bb0036307a20 */ /* 0x000fe40000410000 */
[----:B------:R1:W3:Y:S01]  /*ba00*/  MUFU.TANH R62, R2 ;  /* 0x00000002003e7308 */ /* 0x0002e20000002400 */
[----:B--2---:R-:W-:Y:S02]  /*ba10*/  FSEL R6, R38, -INF , !P4 ;  /* 0xff80000026067808 */ /* 0x004fe40006000000 */
[----:B------:R-:W-:-:S04]  /*ba20*/  ISETP.GE.AND P4, PT, R7, R9, PT ;  /* 0x000000090700720c */ /* 0x000fc80003f86270 */
[----:B----4-:R-:W-:Y:S02]  /*ba30*/  FSEL R105, R49, -INF , !P4 ;  /* 0xff80000031697808 */ /* 0x010fe40006000000 */
[----:B------:R-:W-:Y:S02]  /*ba40*/  ISETP.GE.AND P4, PT, R36, R8, PT ;  /* 0x000000082400720c */ /* 0x000fe40003f86270 */
[----:B-1----:R-:W-:Y:S02]  /*ba50*/  FSEL R2, R71, -INF , !P0 ;  /* 0xff80000047027808 */ /* 0x002fe40004000000 */
[----:B------:R-:W-:Y:S02]  /*ba60*/  ISETP.GE.AND P0, PT, R15, R9, PT ;  /* 0x000000090f00720c */ /* 0x000fe40003f06270 */
[----:B------:R-:W-:Y:S01]  /*ba70*/  FSEL R71, R5, -INF , !P2 ;  /* 0xff80000005477808 */ /* 0x000fe20005000000 */
[----:B------:R1:W-:Y:S01]  /*ba80*/  STL [R1+0x48], R2 ;  /* 0x0000480201007387 */ /* 0x0003e20000100800 */
[----:B------:R-:W-:-:S02]  /*ba90*/  IADD3 R5, R0, 0x71, RZ ;  /* 0x0000007100057810 */ /* 0x000fc40007ffe0ff */
[----:B------:R-:W-:Y:S01]  /*baa0*/  FSEL R97, R52, -INF , !P0 ;  /* 0xff80000034617808 */ /* 0x000fe20004000000 */
[----:B------:R-:W-:Y:S01]  /*bab0*/  FMUL.FTZ R52, R51, c[0x0][0x2ec] ;  /* 0x0000bb0033347a20 */ /* 0x000fe20000410000 */
[-C--:B------:R-:W-:Y:S01]  /*bac0*/  ISETP.GE.AND P1, PT, R5, R9.reuse, PT ;  /* 0x000000090500720c */ /* 0x080fe20003f26270 */
[----:B------:R-:W-:Y:S01]  /*bad0*/  FMUL.FTZ R51, R46, c[0x0][0x2ec] ;  /* 0x0000bb002e337a20 */ /* 0x000fe20000410000 */
[----:B------:R-:W-:Y:S02]  /*bae0*/  FSEL R46, R107, -INF , !P4 ;  /* 0xff8000006b2e7808 */ /* 0x000fe40006000000 */
[----:B------:R-:W-:Y:S02]  /*baf0*/  ISETP.GE.AND P4, PT, R29, R8, PT ;  /* 0x000000081d00720c */ /* 0x000fe40003f86270 */
[----:B-1----:R-:W-:Y:S02]  /*bb00*/  FSEL R2, R70, -INF , !P6 ;  /* 0xff80000046027808 */ /* 0x002fe40007000000 */
[----:B------:R-:W-:-:S03]  /*bb10*/  ISETP.GE.AND P6, PT, R14, R9, PT ;  /* 0x000000090e00720c */ /* 0x000fc60003fc6270 */
[----:B------:R1:W-:Y:S04]  /*bb20*/  STL [R1+0x44], R2 ;  /* 0x0000440201007387 */ /* 0x0003e80000100800 */
[----:B------:R2:W-:Y:S01]  /*bb30*/  STL [R1+0x40], R4 ;  /* 0x0000400401007387 */ /* 0x0005e20000100800 */
[----:B-1----:R-:W-:-:S04]  /*bb40*/  FMUL.FTZ R2, R44, c[0x0][0x2ec] ;  /* 0x0000bb002c027a20 */ /* 0x002fc80000410000 */
[----:B------:R1:W-:Y:S01]  /*bb50*/  MUFU.TANH R39, R2 ;  /* 0x0000000200277308 */ /* 0x0003e20000002400 */
[----:B--2---:R-:W-:Y:S01]  /*bb60*/  FMUL.FTZ R4, R40, c[0x0][0x2ec] ;  /* 0x0000bb0028047a20 */ /* 0x004fe20000410000 */
[----:B------:R-:W-:-:S06]  /*bb70*/  FSEL R40, R57, -INF , !P6 ;  /* 0xff80000039287808 */ /* 0x000fcc0007000000 */
[----:B------:R2:W4:Y:S01]  /*bb80*/  MUFU.TANH R44, R4 ;  /* 0x00000004002c7308 */ /* 0x0005220000002400 */
[----:B-1----:R-:W-:Y:S02]  /*bb90*/  FSEL R2, R68, -INF , !P5 ;  /* 0xff80000044027808 */ /* 0x002fe40006800000 */
[----:B------:R-:W-:-:S03]  /*bba0*/  ISETP.GE.AND P5, PT, R12, R9, PT ;  /* 0x000000090c00720c */ /* 0x000fc60003fa6270 */
[----:B------:R1:W-:Y:S01]  /*bbb0*/  STL [R1+0x3c], R2 ;  /* 0x00003c0201007387 */ /* 0x0003e20000100800 */
[----:B---3--:R-:W-:Y:S02]  /*bbc0*/  FSEL R62, R62, -INF , !P5 ;  /* 0xff8000003e3e7808 */ /* 0x008fe40006800000 */
[----:B--2---:R-:W-:Y:S01]  /*bbd0*/  IADD3 R4, R0, 0x78, RZ ;  /* 0x0000007800047810 */ /* 0x004fe20007ffe0ff */
[----:B------:R2:W-:Y:S01]  /*bbe0*/  STL [R1+0x38], R6 ;  /* 0x0000380601007387 */ /* 0x0005e20000100800 */
[----:B------:R-:W-:Y:S02]  /*bbf0*/  ISETP.GE.AND P5, PT, R37, R8, PT ;  /* 0x000000082500720c */ /* 0x000fe40003fa6270 */
[----:B------:R-:W-:Y:S01]  /*bc00*/  ISETP.GE.AND P0, PT, R4, R9, PT ;  /* 0x000000090400720c */ /* 0x000fe20003f06270 */
[----:B------:R3:W-:Y:S03]  /*bc10*/  STL [R1+0x28], R40 ;  /* 0x0000282801007387 */ /* 0x0007e60000100800 */
[----:B----4-:R-:W-:-:S02]  /*bc20*/  FSEL R252, R44, -INF , !P0 ;  /* 0xff8000002cfc7808 */ /* 0x010fc40004000000 */
[-C--:B------:R-:W-:Y:S01]  /*bc30*/  ISETP.GE.AND P0, PT, R33, R8.reuse, PT ;  /* 0x000000082100720c */ /* 0x080fe20003f06270 */
[----:B------:R4:W-:Y:S03]  /*bc40*/  MUFU.TANH R44, R55 ;  /* 0x00000037002c7308 */ /* 0x0009e60000002400 */
[----:B------:R-:W-:Y:S02]  /*bc50*/  FSEL R118, R118, -INF , !P0 ;  /* 0xff80000076767808 */ /* 0x000fe40004000000 */
[----:B------:R-:W-:-:S04]  /*bc60*/  ISETP.GE.AND P0, PT, R26, R8, PT ;  /* 0x000000081a00720c */ /* 0x000fc80003f06270 */
[----:B------:R-:W-:Y:S01]  /*bc70*/  FSEL R67, R85, -INF , !P0 ;  /* 0xff80000055437808 */ /* 0x000fe20004000000 */
[----:B-1----:R-:W-:Y:S01]  /*bc80*/  FMUL.FTZ R2, R45, c[0x0][0x2ec] ;  /* 0x0000bb002d027a20 */ /* 0x002fe20000410000 */
[-C--:B------:R-:W-:Y:S02]  /*bc90*/  ISETP.GE.AND P0, PT, R19, R8.reuse, PT ;  /* 0x000000081300720c */ /* 0x080fe40003f06270 */
[----:B------:R-:W-:Y:S01]  /*bca0*/  FSEL R45, R132, -INF , !P5 ;  /* 0xff800000842d7808 */ /* 0x000fe20006800000 */
[----:B------:R1:W1:Y:S01]  /*bcb0*/  MUFU.TANH R38, R2 ;  /* 0x0000000200267308 */ /* 0x0002620000002400 */
[----:B--2---:R-:W-:Y:S02]  /*bcc0*/  IADD3 R6, R0, 0x70, RZ ;  /* 0x0000007000067810 */ /* 0x004fe40007ffe0ff */
[----:B------:R-:W-:Y:S01]  /*bcd0*/  ISETP.GE.AND P5, PT, R30, R8, PT ;  /* 0x000000081e00720c */ /* 0x000fe20003fa6270 */
[----:B---3--:R-:W-:Y:S01]  /*bce0*/  FMUL.FTZ R40, R130, c[0x0][0x2ec] ;  /* 0x0000bb0082287a20 */ /* 0x008fe20000410000 */
[----:B------:R-:W-:Y:S01]  /*bcf0*/  ISETP.GE.AND P2, PT, R6, R9, PT ;  /* 0x000000090600720c */ /* 0x000fe20003f46270 */
[----:B------:R-:W-:Y:S01]  /*bd00*/  IMAD.MOV.U32 R130, RZ, RZ, R241 ;  /* 0x000000ffff827224 */ /* 0x000fe200078e00f1 */
[----:B----4-:R-:W-:-:S02]  /*bd10*/  FSEL R55, R69, -INF , !P0 ;  /* 0xff80000045377808 */ /* 0x010fc40004000000 */
[----:B------:R-:W-:Y:S01]  /*bd20*/  FSEL R104, R39, -INF , !P2 ;  /* 0xff80000027687808 */ /* 0x000fe20005000000 */
[----:B------:R-:W-:Y:S01]  /*bd30*/  MUFU.TANH R40, R40 ;  /* 0x0000002800287308 */ /* 0x000fe20000002400 */
[-C--:B------:R-:W-:Y:S02]  /*bd40*/  ISETP.GE.AND P2, PT, R35, R8.reuse, PT ;  /* 0x000000082300720c */ /* 0x080fe40003f46270 */
[----:B------:R-:W-:Y:S02]  /*bd50*/  ISETP.GE.AND P0, PT, R12, R8, PT ;  /* 0x000000080c00720c */ /* 0x000fe40003f06270 */
[----:B------:R-:W-:Y:S02]  /*bd60*/  FSEL R49, R106, -INF , !P2 ;  /* 0xff8000006a317808 */ /* 0x000fe40005000000 */
[----:B-1----:R-:W-:Y:S02]  /*bd70*/  IADD3 R2, R0, 0x79, RZ ;  /* 0x0000007900027810 */ /* 0x002fe40007ffe0ff */
[----:B------:R-:W-:-:S02]  /*bd80*/  FSEL R88, R38, -INF , !P1 ;  /* 0xff80000026587808 */ /* 0x000fc40004800000 */
[----:B------:R-:W-:Y:S01]  /*bd90*/  ISETP.GE.AND P6, PT, R2, R9, PT ;  /* 0x000000090200720c */ /* 0x000fe20003fc6270 */
[----:B------:R-:W-:Y:S01]  /*bda0*/  FMUL.FTZ R9, R41, c[0x0][0x2ec] ;  /* 0x0000bb0029097a20 */ /* 0x000fe20000410000 */
[-C--:B------:R-:W-:Y:S01]  /*bdb0*/  ISETP.GE.AND P1, PT, R34, R8.reuse, PT ;  /* 0x000000082200720c */ /* 0x080fe20003f26270 */
[----:B------:R-:W-:Y:S01]  /*bdc0*/  FMUL.FTZ R41, R131, c[0x0][0x2ec] ;  /* 0x0000bb0083297a20 */ /* 0x000fe20000410000 */
[-C--:B------:R-:W-:Y:S02]  /*bdd0*/  ISETP.GE.AND P2, PT, R28, R8.reuse, PT ;  /* 0x000000081c00720c */ /* 0x080fe40003f46270 */
[----:B------:R-:W-:Y:S01]  /*bde0*/  FSEL R116, R94, -INF , !P1 ;  /* 0xff8000005e747808 */ /* 0x000fe20004800000 */
[----:B------:R-:W1:Y:S01]  /*bdf0*/  MUFU.TANH R9, R9 ;  /* 0x0000000900097308 */ /* 0x000e620000002400 */
[----:B------:R-:W-:Y:S02]  /*be00*/  ISETP.GE.AND P1, PT, R27, R8, PT ;  /* 0x000000081b00720c */ /* 0x000fe40003f26270 */
[----:B------:R-:W-:-:S02]  /*be10*/  FSEL R70, R87, -INF , !P2 ;  /* 0xff80000057467808 */ /* 0x000fc40005000000 */
[-C--:B------:R-:W-:Y:S02]  /*be20*/  ISETP.GE.AND P2, PT, R21, R8.reuse, PT ;  /* 0x000000081500720c */ /* 0x080fe40003f46270 */
[----:B------:R-:W-:Y:S01]  /*be30*/  FSEL R47, R86, -INF , !P1 ;  /* 0xff800000562f7808 */ /* 0x000fe20004800000 */
[----:B------:R-:W-:Y:S01]  /*be40*/  MUFU.TANH R39, R41 ;  /* 0x0000002900277308 */ /* 0x000fe20000002400 */
[-C--:B------:R-:W-:Y:S02]  /*be50*/  ISETP.GE.AND P1, PT, R20, R8.reuse, PT ;  /* 0x000000081400720c */ /* 0x080fe40003f26270 */
[----:B------:R-:W-:Y:S01]  /*be60*/  FSEL R38, R134, -INF , !P3 ;  /* 0xff80000086267808 */ /* 0x000fe20005800000 */
[----:B------:R2:W-:Y:S01]  /*be70*/  STL [R1+0x10], R47 ;  /* 0x0000102f01007387 */ /* 0x0005e20000100800 */
[----:B------:R-:W-:Y:S02]  /*be80*/  ISETP.GE.AND P3, PT, R31, R8, PT ;  /* 0x000000081f00720c */ /* 0x000fe40003f66270 */
[----:B------:R-:W-:Y:S01]  /*be90*/  FSEL R54, R75, -INF , !P1 ;  /* 0xff8000004b367808 */ /* 0x000fe20004800000 */
[----:B------:R3:W-:Y:S01]  /*bea0*/  MUFU.TANH R41, R53 ;  /* 0x0000003500297308 */ /* 0x0007e20000002400 */
[----:B-1----:R-:W-:-:S02]  /*beb0*/  FSEL R250, R9, -INF , !P6 ;  /* 0xff80000009fa7808 */ /* 0x002fc40007000000 */
[-C--:B------:R-:W-:Y:S02]  /*bec0*/  ISETP.GE.AND P6, PT, R32, R8.reuse, PT ;  /* 0x000000082000720c */ /* 0x080fe40003fc6270 */
[----:B------:R-:W-:Y:S02]  /*bed0*/  ISETP.GE.AND P1, PT, R13, R8, PT ;  /* 0x000000080d00720c */ /* 0x000fe40003f26270 */
[----:B------:R-:W-:Y:S01]  /*bee0*/  FSEL R117, R117, -INF , !P6 ;  /* 0xff80000075757808 */ /* 0x000fe20007000000 */
[----:B------:R-:W1:Y:S01]  /*bef0*/  MUFU.TANH R9, R48 ;  /* 0x0000003000097308 */ /* 0x000e620000002400 */
[----:B------:R-:W-:Y:S02]  /*bf00*/  FSEL R251, R251, -INF , !P3 ;  /* 0xff800000fbfb7808 */ /* 0x000fe40005800000 */
[----:B------:R-:W-:Y:S02]  /*bf10*/  FSEL R107, R90, -INF , !P5 ;  /* 0xff8000005a6b7808 */ /* 0x000fe40006800000 */
[----:B------:R-:W-:-:S02]  /*bf20*/  FSEL R106, R89, -INF , !P4 ;  /* 0xff800000596a7808 */ /* 0x000fc40006000000 */
[-C--:B------:R-:W-:Y:S01]  /*bf30*/  ISETP.GE.AND P6, PT, R25, R8.reuse, PT ;  /* 0x000000081900720c */ /* 0x080fe20003fc6270 */
[----:B------:R-:W-:Y:S01]  /*bf40*/  MUFU.TANH R48, R52 ;  /* 0x0000003400307308 */ /* 0x000fe20000002400 */
[----:B---3--:R-:W-:Y:S02]  /*bf50*/  FSEL R53, R79, -INF , !P2 ;  /* 0xff8000004f357808 */ /* 0x008fe40005000000 */
[-C--:B------:R-:W-:Y:S02]  /*bf60*/  ISETP.GE.AND P2, PT, R14, R8.reuse, PT ;  /* 0x000000080e00720c */ /* 0x080fe40003f46270 */
[-C--:B------:R-:W-:Y:S02]  /*bf70*/  ISETP.GE.AND P3, PT, R24, R8.reuse, PT ;  /* 0x000000081800720c */ /* 0x080fe40003f66270 */
[-C--:B------:R-:W-:Y:S01]  /*bf80*/  ISETP.GE.AND P5, PT, R23, R8.reuse, PT ;  /* 0x000000081700720c */ /* 0x080fe20003fa6270 */
[----:B--2---:R-:W2:Y:S01]  /*bf90*/  MUFU.TANH R47, R51 ;  /* 0x00000033002f7308 */ /* 0x004ea20000002400 */
[----:B-1----:R-:W-:Y:S01]  /*bfa0*/  FSEL R247, R9, -INF , !P2 ;  /* 0xff80000009f77808 */ /* 0x002fe20005000000 */
[----:B------:R-:W-:Y:S01]  /*bfb0*/  FMUL.FTZ R9, R43, c[0x0][0x2ec] ;  /* 0x0000bb002b097a20 */ /* 0x000fe20000410000 */
[----:B------:R-:W-:-:S02]  /*bfc0*/  ISETP.GE.AND P4, PT, R22, R8, PT ;  /* 0x000000081600720c */ /* 0x000fc40003f86270 */
[----:B------:R-:W-:Y:S02]  /*bfd0*/  FSEL R246, R44, -INF , !P1 ;  /* 0xff8000002cf67808 */ /* 0x000fe40004800000 */
[----:B------:R-:W-:Y:S02]  /*bfe0*/  FSEL R245, R41, -INF , !P0 ;  /* 0xff80000029f57808 */ /* 0x000fe40004000000 */
[C---:B------:R-:W-:Y:S02]  /*bff0*/  ISETP.GE.AND P1, PT, R0.reuse, R11, PT ;  /* 0x0000000b0000720c */ /* 0x040fe40003f26270 */
[----:B------:R-:W-:Y:S02]  /*c000*/  ISETP.GE.AND P0, PT, R0, R10, PT ;  /* 0x0000000a0000720c */ /* 0x000fe40003f06270 */
[----:B------:R1:W3:Y:S01]  /*c010*/  MUFU.TANH R0, R9 ;  /* 0x0000000900007308 */ /* 0x0002e20000002400 */
[----:B------:R-:W-:Y:S02]  /*c020*/  FSEL R66, R83, -INF , !P6 ;  /* 0xff80000053427808 */ /* 0x000fe40007000000 */
[----:B------:R-:W-:-:S02]  /*c030*/  FSEL R68, R82, -INF , !P3 ;  /* 0xff80000052447808 */ /* 0x000fc40005800000 */
[----:B------:R-:W-:Y:S02]  /*c040*/  FSEL R81, R81, -INF , !P5 ;  /* 0xff80000051517808 */ /* 0x000fe40006800000 */
[----:B------:R-:W-:Y:S02]  /*c050*/  FSEL R80, R80, -INF , !P4 ;  /* 0xff80000050507808 */ /* 0x000fe40006000000 */
[-C--:B------:R-:W-:Y:S02]  /*c060*/  ISETP.GE.AND P6, PT, R18, R8.reuse, PT ;  /* 0x000000081200720c */ /* 0x080fe40003fc6270 */
[-C--:B------:R-:W-:Y:S02]  /*c070*/  ISETP.GE.AND P3, PT, R17, R8.reuse, PT ;  /* 0x000000081100720c */ /* 0x080fe40003f66270 */
[-C--:B------:R-:W-:Y:S02]  /*c080*/  ISETP.GE.AND P5, PT, R16, R8.reuse, PT ;  /* 0x000000081000720c */ /* 0x080fe40003fa6270 */
[----:B------:R-:W-:Y:S01]  /*c090*/  ISETP.GE.AND P4, PT, R15, R8, PT ;  /* 0x000000080f00720c */ /* 0x000fe20003f86270 */
[----:B-1----:R-:W-:Y:S01]  /*c0a0*/  FMUL.FTZ R9, R98, c[0x0][0x2ec] ;  /* 0x0000bb0062097a20 */ /* 0x002fe20000410000 */
[----:B------:R-:W-:-:S02]  /*c0b0*/  FSEL R83, R65, -INF , !P6 ;  /* 0xff80000041537808 */ /* 0x000fc40007000000 */
[----:B------:R-:W-:Y:S02]  /*c0c0*/  FSEL R57, R64, -INF , !P3 ;  /* 0xff80000040397808 */ /* 0x000fe40005800000 */
[----:B------:R-:W-:Y:S02]  /*c0d0*/  FSEL R249, R40, -INF , !P5 ;  /* 0xff80000028f97808 */ /* 0x000fe40006800000 */
[----:B------:R-:W-:Y:S02]  /*c0e0*/  FSEL R248, R39, -INF , !P4 ;  /* 0xff80000027f87808 */ /* 0x000fe40006000000 */
[-C--:B------:R-:W-:Y:S02]  /*c0f0*/  ISETP.GE.AND P6, PT, R7, R8.reuse, PT ;  /* 0x000000080700720c */ /* 0x080fe40003fc6270 */
[-C--:B------:R-:W-:Y:S02]  /*c100*/  ISETP.GE.AND P3, PT, R6, R8.reuse, PT ;  /* 0x000000080600720c */ /* 0x080fe40003f66270 */
[----:B------:R-:W-:-:S02]  /*c110*/  ISETP.GE.AND P5, PT, R5, R8, PT ;  /* 0x000000080500720c */ /* 0x000fc40003fa6270 */
[-C--:B------:R-:W-:Y:S02]  /*c120*/  ISETP.GE.AND P4, PT, R4, R8.reuse, PT ;  /* 0x000000080400720c */ /* 0x080fe40003f86270 */
[----:B------:R-:W-:Y:S02]  /*c130*/  ISETP.GE.AND P2, PT, R2, R8, PT ;  /* 0x000000080200720c */ /* 0x000fe40003f46270 */
[----:B------:R-:W1:Y:S01]  /*c140*/  MUFU.TANH R8, R42 ;  /* 0x0000002a00087308 */ /* 0x000e620000002400 */
[----:B--2---:R-:W-:Y:S02]  /*c150*/  FSEL R243, R47, -INF , !P3 ;  /* 0xff8000002ff37808 */ /* 0x004fe40005800000 */
[----:B---3--:R-:W-:Y:S01]  /*c160*/  FSEL R236, R0, -INF , !P2 ;  /* 0xff80000000ec7808 */ /* 0x008fe20005000000 */
[----:B------:R-:W-:Y:S01]  /*c170*/  FMUL.FTZ R0, R109, c[0x0][0x2ec] ;  /* 0x0000bb006d007a20 */ /* 0x000fe20000410000 */
[----:B------:R-:W-:Y:S02]  /*c180*/  FSEL R244, R48, -INF , !P6 ;  /* 0xff80000030f47808 */ /* 0x000fe40007000000 */
[----:B------:R-:W-:Y:S01]  /*c190*/  ISETP.GE.AND P6, PT, R37, R11, PT ;  /* 0x0000000b2500720c */ /* 0x000fe20003fc6270 */
[----:B------:R2:W3:Y:S01]  /*c1a0*/  MUFU.TANH R47, R9 ;  /* 0x00000009002f7308 */ /* 0x0004e20000002400 */
[----:B------:R-:W-:-:S02]  /*c1b0*/  FSEL R242, R50, -INF , !P5 ;  /* 0xff80000032f27808 */ /* 0x000fc40006800000 */
[-C--:B------:R-:W-:Y:S02]  /*c1c0*/  ISETP.GE.AND P5, PT, R36, R11.reuse, PT ;  /* 0x0000000b2400720c */ /* 0x080fe40003fa6270 */
[-C--:B------:R-:W-:Y:S02]  /*c1d0*/  ISETP.GE.AND P3, PT, R37, R10.reuse, PT ;  /* 0x0000000a2500720c */ /* 0x080fe40003f66270 */
[----:B------:R-:W-:Y:S01]  /*c1e0*/  ISETP.GE.AND P2, PT, R35, R11, PT ;  /* 0x0000000b2300720c */ /* 0x000fe20003f46270 */
[----:B------:R4:W-:Y:S01]  /*c1f0*/  MUFU.TANH R42, R0 ;  /* 0x00000000002a7308 */ /* 0x0009e20000002400 */
[----:B-1----:R-:W-:Y:S01]  /*c200*/  FSEL R241, R8, -INF , !P4 ;  /* 0xff80000008f17808 */ /* 0x002fe20006000000 */
[----:B------:R-:W-:Y:S01]  /*c210*/  FMUL.FTZ R8, R108, c[0x0][0x2ec] ;  /* 0x0000bb006c087a20 */ /* 0x000fe20000410000 */
[----:B------:R-:W-:Y:S02]  /*c220*/  ISETP.GE.AND P4, PT, R36, R10, PT ;  /* 0x0000000a2400720c */ /* 0x000fe40003f86270 */
[----:B------:R-:W-:-:S02]  /*c230*/  FSEL R36, R130, -INF , !P1 ;  /* 0xff80000082247808 */ /* 0x000fc40004800000 */
[-C--:B------:R-:W-:Y:S01]  /*c240*/  ISETP.GE.AND P1, PT, R35, R10.reuse, PT ;  /* 0x0000000a2300720c */ /* 0x080fe20003f26270 */
[----:B--2---:R-:W-:Y:S01]  /*c250*/  FMUL.FTZ R9, R99, c[0x0][0x2ec] ;  /* 0x0000bb0063097a20 */ /* 0x004fe20000410000 */
[----:B------:R-:W-:Y:S01]  /*c260*/  FSEL R35, R76, -INF , !P0 ;  /* 0xff8000004c237808 */ /* 0x000fe20004000000 */
[----:B------:R-:W-:Y:S01]  /*c270*/  MUFU.TANH R43, R8 ;  /* 0x00000008002b7308 */ /* 0x000fe20000002400 */
[----:B------:R-:W-:Y:S02]  /*c280*/  FSEL R37, R77, -INF , !P6 ;  /* 0xff8000004d257808 */ /* 0x000fe40007000000 */
[C---:B------:R-:W-:Y:S02]  /*c290*/  ISETP.GE.AND P0, PT, R34.reuse, R11, PT ;  /* 0x0000000b2200720c */ /* 0x040fe40003f06270 */
[----:B------:R-:W-:Y:S01]  /*c2a0*/  ISETP.GE.AND P6, PT, R34, R10, PT ;  /* 0x0000000a2200720c */ /* 0x000fe20003fc6270 */
[----:B----4-:R-:W-:Y:S01]  /*c2b0*/  FMUL.FTZ R0, R110, c[0x0][0x2ec] ;  /* 0x0000bb006e007a20 */ /* 0x010fe20000410000 */
[----:B------:R-:W-:Y:S01]  /*c2c0*/  FSEL R39, R78, -INF , !P3 ;  /* 0xff8000004e277808 */ /* 0x000fe20005800000 */
[----:B------:R-:W-:Y:S01]  /*c2d0*/  MUFU.TANH R44, R9 ;  /* 0x00000009002c7308 */ /* 0x000fe20000002400 */
[----:B------:R-:W-:-:S02]  /*c2e0*/  FSEL R34, R129, -INF , !P5 ;  /* 0xff80000081227808 */ /* 0x000fc40006800000 */
[CC--:B------:R-:W-:Y:S02]  /*c2f0*/  ISETP.GE.AND P3, PT, R33.reuse, R11.reuse, PT ;  /* 0x0000000b2100720c */ /* 0x0c0fe40003f66270 */
[-C--:B------:R-:W-:Y:S02]  /*c300*/  ISETP.GE.AND P5, PT, R33, R10.reuse, PT ;  /* 0x0000000a2100720c */ /* 0x080fe40003fa6270 */
[----:B------:R-:W-:Y:S01]  /*c310*/  FSEL R40, R128, -INF , !P4 ;  /* 0xff80000080287808 */ /* 0x000fe20006000000 */
[----:B------:R1:W2:Y:S01]  /*c320*/  MUFU.TANH R9, R0 ;  /* 0x0000000000097308 */ /* 0x0002a20000002400 */
[----:B------:R-:W-:Y:S02]  /*c330*/  FSEL R33, R84, -INF , !P2 ;  /* 0xff80000054217808 */ /* 0x000fe40005000000 */
[C---:B------:R-:W-:Y:S02]  /*c340*/  ISETP.GE.AND P4, PT, R32.reuse, R11, PT ;  /* 0x0000000b2000720c */ /* 0x040fe40003f86270 */
[----:B------:R-:W-:-:S02]  /*c350*/  ISETP.GE.AND P2, PT, R32, R10, PT ;  /* 0x0000000a2000720c */ /* 0x000fc40003f46270 */
[----:B------:R-:W-:Y:S02]  /*c360*/  FSEL R32, R92, -INF , !P1 ;  /* 0xff8000005c207808 */ /* 0x000fe40004800000 */
[----:B------:R-:W-:Y:S02]  /*c370*/  FSEL R205, R205, -INF , !P0 ;  /* 0xff800000cdcd7808 */ /* 0x000fe40004000000 */
[C---:B------:R-:W-:Y:S02]  /*c380*/  ISETP.GE.AND P1, PT, R31.reuse, R11, PT ;  /* 0x0000000b1f00720c */ /* 0x040fe40003f26270 */
[----:B------:R-:W-:Y:S02]  /*c390*/  ISETP.GE.AND P0, PT, R31, R10, PT ;  /* 0x0000000a1f00720c */ /* 0x000fe40003f06270 */
[----:B------:R-:W-:Y:S01]  /*c3a0*/  FSEL R240, R240, -INF , !P6 ;  /* 0xff800000f0f07808 */ /* 0x000fe20007000000 */
[----:B-1----:R-:W-:Y:S01]  /*c3b0*/  FMUL.FTZ R0, R111, c[0x0][0x2ec] ;  /* 0x0000bb006f007a20 */ /* 0x002fe20000410000 */
[----:B------:R-:W-:-:S02]  /*c3c0*/  FSEL R204, R204, -INF , !P3 ;  /* 0xff800000cccc7808 */ /* 0x000fc40005800000 */
[CC--:B------:R-:W-:Y:S01]  /*c3d0*/  ISETP.GE.AND P6, PT, R30.reuse, R11.reuse, PT ;  /* 0x0000000b1e00720c */ /* 0x0c0fe20003fc6270 */
[----:B------:R1:W-:Y:S01]  /*c3e0*/  MUFU.TANH R41, R0 ;  /* 0x0000000000297308 */ /* 0x0003e20000002400 */
[-C--:B------:R-:W-:Y:S02]  /*c3f0*/  ISETP.GE.AND P3, PT, R30, R10.reuse, PT ;  /* 0x0000000a1e00720c */ /* 0x080fe40003f66270 */
[----:B------:R-:W-:Y:S02]  /*c400*/  FSEL R235, R235, -INF , !P2 ;  /* 0xff800000ebeb7808 */ /* 0x000fe40005000000 */
[----:B------:R-:W-:Y:S02]  /*c410*/  FSEL R131, R93, -INF , !P1 ;  /* 0xff8000005d837808 */ /* 0x000fe40004800000 */
[C---:B------:R-:W-:Y:S02]  /*c420*/  ISETP.GE.AND P2, PT, R28.reuse, R11, PT ;  /* 0x0000000b1c00720c */ /* 0x040fe40003f46270 */
[----:B------:R-:W-:-:S02]  /*c430*/  ISETP.GE.AND P1, PT, R28, R10, PT ;  /* 0x0000000a1c00720c */ /* 0x000fc40003f26270 */
[----:B------:R-:W-:Y:S02]  /*c440*/  FSEL R238, R238, -INF , !P5 ;  /* 0xff800000eeee7808 */ /* 0x000fe40006800000 */
[----:B------:R-:W-:Y:S02]  /*c450*/  FSEL R132, R203, -INF , !P4 ;  /* 0xff800000cb847808 */ /* 0x000fe40006000000 */
[C---:B------:R-:W-:Y:S01]  /*c460*/  ISETP.GE.AND P5, PT, R29.reuse, R11, PT ;  /* 0x0000000b1d00720c */ /* 0x040fe20003fa6270 */
[----:B-1----:R-:W-:Y:S01]  /*c470*/  FMUL.FTZ R0, R112, c[0x0][0x2ec] ;  /* 0x0000bb0070007a20 */ /* 0x002fe20000410000 */
[----:B------:R-:W-:Y:S02]  /*c480*/  ISETP.GE.AND P4, PT, R29, R10, PT ;  /* 0x0000000a1d00720c */ /* 0x000fe40003f86270 */
[----:B------:R-:W-:Y:S01]  /*c490*/  FSEL R233, R233, -INF , !P0 ;  /* 0xff800000e9e97808 */ /* 0x000fe20004000000 */
[----:B------:R1:W-:Y:S01]  /*c4a0*/  MUFU.TANH R31, R0 ;  /* 0x00000000001f7308 */ /* 0x0003e20000002400 */
[----:B------:R-:W-:-:S02]  /*c4b0*/  FSEL R29, R201, -INF , !P6 ;  /* 0xff800000c91d7808 */ /* 0x000fc40007000000 */
[CC--:B------:R-:W-:Y:S02]  /*c4c0*/  ISETP.GE.AND P0, PT, R27.reuse, R11.reuse, PT ;  /* 0x0000000b1b00720c */ /* 0x0c0fe40003f06270 */
[-C--:B------:R-:W-:Y:S02]  /*c4d0*/  ISETP.GE.AND P6, PT, R27, R10.reuse, PT ;  /* 0x0000000a1b00720c */ /* 0x080fe40003fc6270 */
[----:B------:R-:W-:Y:S02]  /*c4e0*/  FSEL R239, R239, -INF , !P3 ;  /* 0xff800000efef7808 */ /* 0x000fe40005800000 */
[----:B------:R-:W-:Y:S02]  /*c4f0*/  FSEL R130, R202, -INF , !P5 ;  /* 0xff800000ca827808 */ /* 0x000fe40006800000 */
[C---:B------:R-:W-:Y:S02]  /*c500*/  ISETP.GE.AND P3, PT, R26.reuse, R11, PT ;  /* 0x0000000b1a00720c */ /* 0x040fe40003f66270 */
[----:B------:R-:W-:-:S02]  /*c510*/  ISETP.GE.AND P5, PT, R26, R10, PT ;  /* 0x0000000a1a00720c */ /* 0x000fc40003fa6270 */
[----:B------:R-:W-:Y:S01]  /*c520*/  FSEL R237, R237, -INF , !P4 ;  /* 0xff800000eded7808 */ /* 0x000fe20006000000 */
[----:B-1----:R-:W-:Y:S01]  /*c530*/  FMUL.FTZ R0, R113, c[0x0][0x2ec] ;  /* 0x0000bb0071007a20 */ /* 0x002fe20000410000 */
[----:B------:R-:W-:Y:S02]  /*c540*/  FSEL R129, R135, -INF , !P2 ;  /* 0xff80000087817808 */ /* 0x000fe40005000000 */
[C---:B------:R-:W-:Y:S01]  /*c550*/  ISETP.GE.AND P4, PT, R25.reuse, R11, PT ;  /* 0x0000000b1900720c */ /* 0x040fe20003f86270 */
[----:B------:R1:W-:Y:S01]  /*c560*/  MUFU.TANH R30, R0 ;  /* 0x00000000001e7308 */ /* 0x0003e20000002400 */
[----:B------:R-:W-:Y:S02]  /*c570*/  ISETP.GE.AND P2, PT, R25, R10, PT ;  /* 0x0000000a1900720c */ /* 0x000fe40003f46270 */
[----:B------:R-:W-:Y:S02]  /*c580*/  FSEL R234, R234, -INF , !P1 ;  /* 0xff800000eaea7808 */ /* 0x000fe40004800000 */
[----:B------:R-:W-:-:S02]  /*c590*/  FSEL R128, R200, -INF , !P0 ;  /* 0xff800000c8807808 */ /* 0x000fc40004000000 */
[C---:B------:R-:W-:Y:S02]  /*c5a0*/  ISETP.GE.AND P1, PT, R24.reuse, R11, PT ;  /* 0x0000000b1800720c */ /* 0x040fe40003f26270 */
[----:B------:R-:W-:Y:S01]  /*c5b0*/  ISETP.GE.AND P0, PT, R24, R10, PT ;  /* 0x0000000a1800720c */ /* 0x000fe20003f06270 */
[----:B-1----:R-:W-:-:S04]  /*c5c0*/  FMUL.FTZ R0, R114, c[0x0][0x2ec] ;  /* 0x0000bb0072007a20 */ /* 0x002fc80000410000 */
[----:B------:R1:W4:Y:S02]  /*c5d0*/  MUFU.TANH R8, R0 ;  /* 0x0000000000087308 */ /* 0x0003240000002400 */
[----:B-1----:R-:W-:-:S06]  /*c5e0*/  FMUL.FTZ R0, R115, c[0x0][0x2ec] ;  /* 0x0000bb0073007a20 */ /* 0x002fcc0000410000 */
[----:B------:R1:W1:Y:S02]  /*c5f0*/  MUFU.TANH R28, R0 ;  /* 0x00000000001c7308 */ /* 0x0002640000002400 */
[----:B-1----:R-:W-:-:S06]  /*c600*/  FMUL.FTZ R0, R124, c[0x0][0x2ec] ;  /* 0x0000bb007c007a20 */ /* 0x002fcc0000410000 */
[----:B------:R1:W1:Y:S02]  /*c610*/  MUFU.TANH R27, R0 ;  /* 0x00000000001b7308 */ /* 0x0002640000002400 */
[----:B-1----:R-:W-:-:S06]  /*c620*/  FMUL.FTZ R0, R125, c[0x0][0x2ec] ;  /* 0x0000bb007d007a20 */ /* 0x002fcc0000410000 */
[----:B------:R1:W-:Y:S01]  /*c630*/  MUFU.TANH R26, R0 ;  /* 0x00000000001a7308 */ /* 0x0003e20000002400 */
[----:B------:R-:W-:Y:S02]  /*c640*/  FSEL R232, R232, -INF , !P6 ;  /* 0xff800000e8e87808 */ /* 0x000fe40007000000 */
[----:B------:R-:W-:Y:S01]  /*c650*/  ISETP.GE.AND P6, PT, R23, R11, PT ;  /* 0x0000000b1700720c */ /* 0x000fe20003fc6270 */
[----:B-1----:R-:W-:-:S04]  /*c660*/  FMUL.FTZ R0, R126, c[0x0][0x2ec] ;  /* 0x0000bb007e007a20 */ /* 0x002fc80000410000 */
[----:B------:R1:W1:Y:S01]  /*c670*/  MUFU.TANH R25, R0 ;  /* 0x0000000000197308 */ /* 0x0002620000002400 */
[----:B------:R-:W-:Y:S02]  /*c680*/  FSEL R126, R123, -INF , !P3 ;  /* 0xff8000007b7e7808 */ /* 0x000fe40005800000 */
[----:B------:R-:W-:Y:S01]  /*c690*/  ISETP.GE.AND P3, PT, R23, R10, PT ;  /* 0x0000000a1700720c */ /* 0x000fe20003f66270 */
[----:B-1----:R-:W-:-:S04]  /*c6a0*/  FMUL.FTZ R0, R127, c[0x0][0x2ec] ;  /* 0x0000bb007f007a20 */ /* 0x002fc80000410000 */
[----:B------:R1:W-:Y:S01]  /*c6b0*/  MUFU.TANH R24, R0 ;  /* 0x0000000000187308 */ /* 0x0003e20000002400 */
[----:B------:R-:W-:Y:S02]  /*c6c0*/  FSEL R211, R211, -INF , !P5 ;  /* 0xff800000d3d37808 */ /* 0x000fe40006800000 */
[----:B------:R-:W-:Y:S02]  /*c6d0*/  FSEL R127, R133, -INF , !P4 ;  /* 0xff800000857f7808 */ /* 0x000fe40006000000 */
[C---:B------:R-:W-:Y:S02]  /*c6e0*/  ISETP.GE.AND P5, PT, R22.reuse, R11, PT ;  /* 0x0000000b1600720c */ /* 0x040fe40003fa6270 */
[----:B------:R-:W-:Y:S01]  /*c6f0*/  ISETP.GE.AND P4, PT, R22, R10, PT ;  /* 0x0000000a1600720c */ /* 0x000fe20003f86270 */
[----:B-1----:R-:W-:Y:S01]  /*c700*/  FMUL.FTZ R0, R143, c[0x0][0x2ec] ;  /* 0x0000bb008f007a20 */ /* 0x002fe20000410000 */
[----:B------:R-:W-:Y:S01]  /*c710*/  FSEL R210, R210, -INF , !P2 ;  /* 0xff800000d2d27808 */ /* 0x000fe20005000000 */
[----:B------:R1:W5:Y:S02]  /*c720*/  LDL.LU R143, [R1+0xfc] ;  /* 0x0000fc00018f7983 */ /* 0x0003640000300800 */
[----:B------:R2:W-:Y:S01]  /*c730*/  MUFU.TANH R23, R0 ;  /* 0x0000000000177308 */ /* 0x0005e20000002400 */
[----:B------:R-:W-:-:S02]  /*c740*/  FSEL R125, R100, -INF , !P1 ;  /* 0xff800000647d7808 */ /* 0x000fc40004800000 */
[CC--:B------:R-:W-:Y:S02]  /*c750*/  ISETP.GE.AND P2, PT, R21.reuse, R11.reuse, PT ;  /* 0x0000000b1500720c */ /* 0x0c0fe40003f46270 */
[----:B------:R-:W-:Y:S01]  /*c760*/  ISETP.GE.AND P1, PT, R21, R10, PT ;  /* 0x0000000a1500720c */ /* 0x000fe20003f26270 */
[----:B--2---:R-:W-:Y:S01]  /*c770*/  FMUL.FTZ R0, R142, c[0x0][0x2ec] ;  /* 0x0000bb008e007a20 */ /* 0x004fe20000410000 */
[----:B------:R-:W-:Y:S01]  /*c780*/  FSEL R209, R209, -INF , !P0 ;  /* 0xff800000d1d17808 */ /* 0x000fe20004000000 */
[----:B------:R1:W5:Y:S02]  /*c790*/  LDL.LU R142, [R1+0xf8] ;  /* 0x0000f800018e7983 */ /* 0x0003640000300800 */
[----:B------:R2:W-:Y:S01]  /*c7a0*/  MUFU.TANH R22, R0 ;  /* 0x0000000000167308 */ /* 0x0005e20000002400 */
[----:B------:R-:W-:Y:S02]  /*c7b0*/  FSEL R111, R102, -INF , !P6 ;  /* 0xff800000666f7808 */ /* 0x000fe40007000000 */
[----:B------:R-:W-:-:S02]  /*c7c0*/  ISETP.GE.AND P0, PT, R20, R11, PT ;  /* 0x0000000b1400720c */ /* 0x000fc40003f06270 */
[-C--:B------:R-:W-:Y:S01]  /*c7d0*/  ISETP.GE.AND P6, PT, R20, R10.reuse, PT ;  /* 0x0000000a1400720c */ /* 0x080fe20003fc6270 */
[----:B--2---:R-:W-:Y:S01]  /*c7e0*/  FMUL.FTZ R0, R141, c[0x0][0x2ec] ;  /* 0x0000bb008d007a20 */ /* 0x004fe20000410000 */
[----:B------:R-:W-:Y:S01]  /*c7f0*/  FSEL R208, R208, -INF , !P3 ;  /* 0xff800000d0d07808 */ /* 0x000fe20005800000 */
[----:B------:R1:W5:Y:S02]  /*c800*/  LDL.LU R141, [R1+0xf4] ;  /* 0x0000f400018d7983 */ /* 0x0003640000300800 */
[----:B------:R2:W-:Y:S01]  /*c810*/  MUFU.TANH R21, R0 ;  /* 0x0000000000157308 */ /* 0x0005e20000002400 */
[----:B------:R-:W-:Y:S02]  /*c820*/  FSEL R110, R95, -INF , !P5 ;  /* 0xff8000005f6e7808 */ /* 0x000fe40006800000 */
[C---:B------:R-:W-:Y:S02]  /*c830*/  ISETP.GE.AND P3, PT, R19.reuse, R11, PT ;  /* 0x0000000b1300720c */ /* 0x040fe40003f66270 */
[----:B------:R-:W-:Y:S01]  /*c840*/  ISETP.GE.AND P5, PT, R19, R10, PT ;  /* 0x0000000a1300720c */ /* 0x000fe20003fa6270 */
[----:B--2---:R-:W-:Y:S01]  /*c850*/  FMUL.FTZ R0, R140, c[0x0][0x2ec] ;  /* 0x0000bb008c007a20 */ /* 0x004fe20000410000 */
[----:B------:R-:W-:Y:S01]  /*c860*/  FSEL R206, R206, -INF , !P1 ;  /* 0xff800000cece7808 */ /* 0x000fe20004800000 */
[----:B------:R1:W5:Y:S02]  /*c870*/  LDL.LU R140, [R1+0xf0] ;  /* 0x0000f000018c7983 */ /* 0x0003640000300800 */
[----:B------:R2:W-:Y:S01]  /*c880*/  MUFU.TANH R20, R0 ;  /* 0x0000000000147308 */ /* 0x0005e20000002400 */
[----:B------:R-:W-:-:S02]  /*c890*/  FSEL R103, R103, -INF , !P0 ;  /* 0xff80000067677808 */ /* 0x000fc40004000000 */
[CC--:B------:R-:W-:Y:S02]  /*c8a0*/  ISETP.GE.AND P1, PT, R17.reuse, R11.reuse, PT ;  /* 0x0000000b1100720c */ /* 0x0c0fe40003f26270 */
[----:B------:R-:W-:Y:S01]  /*c8b0*/  ISETP.GE.AND P0, PT, R17, R10, PT ;  /* 0x0000000a1100720c */ /* 0x000fe20003f06270 */
[----:B--2---:R-:W-:Y:S01]  /*c8c0*/  FMUL.FTZ R0, R139, c[0x0][0x2ec] ;  /* 0x0000bb008b007a20 */ /* 0x004fe20000410000 */
[----:B---3--:R-:W-:Y:S01]  /*c8d0*/  FSEL R203, R47, -INF , !P6 ;  /* 0xff8000002fcb7808 */ /* 0x008fe20007000000 */
[----:B------:R1:W5:Y:S01]  /*c8e0*/  LDL.LU R139, [R1+0xec] ;  /* 0x0000ec00018b7983 */ /* 0x0003620000300800 */
[----:B------:R-:W-:Y:S01]  /*c8f0*/  FSEL R108, R91, -INF , !P2 ;  /* 0xff8000005b6c7808 */ /* 0x000fe20005000000 */
[----:B------:R2:W-:Y:S01]  /*c900*/  MUFU.TANH R19, R0 ;  /* 0x0000000000137308 */ /* 0x0005e20000002400 */
[----:B------:R-:W-:Y:S02]  /*c910*/  FSEL R101, R101, -INF , !P3 ;  /* 0xff80000065657808 */ /* 0x000fe40005800000 */
[----:B------:R-:W-:-:S02]  /*c920*/  ISETP.GE.AND P6, PT, R16, R11, PT ;  /* 0x0000000b1000720c */ /* 0x000fc40003fc6270 */
[-C--:B------:R-:W-:Y:S02]  /*c930*/  ISETP.GE.AND P3, PT, R16, R10.reuse, PT ;  /* 0x0000000a1000720c */ /* 0x080fe40003f66270 */
[C---:B------:R-:W-:Y:S02]  /*c940*/  ISETP.GE.AND P2, PT, R18.reuse, R10, PT ;  /* 0x0000000a1200720c */ /* 0x040fe40003f46270 */
[----:B------:R-:W-:Y:S02]  /*c950*/  FSEL R207, R207, -INF , !P4 ;  /* 0xff800000cfcf7808 */ /* 0x000fe40006000000 */
[----:B------:R-:W-:Y:S01]  /*c960*/  ISETP.GE.AND P4, PT, R18, R11, PT ;  /* 0x0000000b1200720c */ /* 0x000fe20003f86270 */
[----:B--2---:R-:W-:Y:S01]  /*c970*/  FMUL.FTZ R0, R138, c[0x0][0x2ec] ;  /* 0x0000bb008a007a20 */ /* 0x004fe20000410000 */
[----:B------:R-:W-:Y:S01]  /*c980*/  FSEL R201, R9, -INF , !P2 ;  /* 0xff80000009c97808 */ /* 0x000fe20005000000 */
[----:B------:R1:W5:Y:S02]  /*c990*/  LDL.LU R138, [R1+0xe8] ;  /* 0x0000e800018a7983 */ /* 0x0003640000300800 */
[----:B------:R2:W-:Y:S01]  /*c9a0*/  MUFU.TANH R17, R0 ;  /* 0x0000000000117308 */ /* 0x0005e20000002400 */
[----:B------:R-:W-:-:S02]  /*c9b0*/  FSEL R95, R43, -INF , !P4 ;  /* 0xff8000002b5f7808 */ /* 0x000fc40006000000 */
[----:B------:R-:W-:Y:S01]  /*c9c0*/  ISETP.GE.AND P4, PT, R15, R10, PT ;  /* 0x0000000a0f00720c */ /* 0x000fe20003f86270 */
[----:B--2---:R-:W-:Y:S01]  /*c9d0*/  FMUL.FTZ R0, R137, c[0x0][0x2ec] ;  /* 0x0000bb0089007a20 */ /* 0x004fe20000410000 */
[-C--:B------:R-:W-:Y:S01]  /*c9e0*/  ISETP.GE.AND P2, PT, R14, R11.reuse, PT ;  /* 0x0000000b0e00720c */ /* 0x080fe20003f46270 */
[----:B------:R1:W5:Y:S01]  /*c9f0*/  LDL.LU R137, [R1+0xe4] ;  /* 0x0000e40001897983 */ /* 0x0003620000300800 */
[----:B------:R-:W-:Y:S01]  /*ca00*/  FSEL R202, R44, -INF , !P5 ;  /* 0xff8000002cca7808 */ /* 0x000fe20006800000 */
[----:B------:R2:W3:Y:S01]  /*ca10*/  MUFU.TANH R16, R0 ;  /* 0x0000000000107308 */ /* 0x0004e20000002400 */
[----:B----4-:R-:W-:Y:S02]  /*ca20*/  FSEL R102, R8, -INF , !P3 ;  /* 0xff80000008667808 */ /* 0x010fe40005800000 */
[----:B------:R-:W-:Y:S01]  /*ca30*/  ISETP.GE.AND P5, PT, R15, R11, PT ;  /* 0x0000000b0f00720c */ /* 0x000fe20003fa6270 */
[----:B--2---:R-:W-:Y:S01]  /*ca40*/  FMUL.FTZ R0, R136, c[0x0][0x2ec] ;  /* 0x0000bb0088007a20 */ /* 0x004fe20000410000 */
[----:B------:R-:W-:Y:S01]  /*ca50*/  FSEL R93, R42, -INF , !P1 ;  /* 0xff8000002a5d7808 */ /* 0x000fe20004800000 */
[----:B------:R1:W5:Y:S01]  /*ca60*/  LDL.LU R136, [R1+0xe0] ;  /* 0x0000e00001887983 */ /* 0x0003620000300800 */
[----:B------:R-:W-:Y:S01]  /*ca70*/  FSEL R109, R41, -INF , !P0 ;  /* 0xff800000296d7808 */ /* 0x000fe20004000000 */
[----:B------:R2:W-:Y:S01]  /*ca80*/  MUFU.TANH R9, R0 ;  /* 0x0000000000097308 */ /* 0x0005e20000002400 */
[----:B------:R-:W-:-:S02]  /*ca90*/  FSEL R100, R28, -INF , !P4 ;  /* 0xff8000001c647808 */ /* 0x000fc40006000000 */
[----:B------:R-:W-:Y:S02]  /*caa0*/  FSEL R78, R27, -INF , !P2 ;  /* 0xff8000001b4e7808 */ /* 0x000fe40005000000 */
[-C--:B------:R-:W-:Y:S02]  /*cab0*/  ISETP.GE.AND P1, PT, R14, R10.reuse, PT ;  /* 0x0000000a0e00720c */ /* 0x080fe40003f26270 */
[-C--:B------:R-:W-:Y:S02]  /*cac0*/  ISETP.GE.AND P0, PT, R13, R11.reuse, PT ;  /* 0x0000000b0d00720c */ /* 0x080fe40003f06270 */
[----:B------:R-:W-:Y:S01]  /*cad0*/  FSEL R87, R31, -INF , !P6 ;  /* 0xff8000001f577808 */ /* 0x000fe20007000000 */
[----:B--2---:R-:W-:Y:S01]  /*cae0*/  FMUL.FTZ R0, R74, c[0x0][0x2ec] ;  /* 0x0000bb004a007a20 */ /* 0x004fe20000410000 */
[C---:B------:R-:W-:Y:S01]  /*caf0*/  ISETP.GE.AND P4, PT, R7.reuse, R11, PT ;  /* 0x0000000b0700720c */ /* 0x040fe20003f86270 */
[----:B------:R1:W5:Y:S01]  /*cb00*/  LDL.LU R74, [R1+0xdc] ;  /* 0x0000dc00014a7983 */ /* 0x0003620000300800 */
[----:B------:R-:W-:Y:S01]  /*cb10*/  ISETP.GE.AND P2, PT, R7, R10, PT ;  /* 0x0000000a0700720c */ /* 0x000fe20003f46270 */
[----:B------:R2:W4:Y:S01]  /*cb20*/  MUFU.TANH R8, R0 ;  /* 0x0000000000087308 */ /* 0x0005220000002400 */
[----:B------:R-:W-:-:S02]  /*cb30*/  FSEL R84, R30, -INF , !P5 ;  /* 0xff8000001e547808 */ /* 0x000fc40006800000 */
[----:B------:R-:W-:Y:S02]  /*cb40*/  FSEL R94, R25, -INF , !P1 ;  /* 0xff800000195e7808 */ /* 0x000fe40004800000 */
[----:B------:R-:W-:Y:S02]  /*cb50*/  FSEL R30, R26, -INF , !P0 ;  /* 0xff8000001a1e7808 */ /* 0x000fe40004000000 */
[C---:B------:R-:W-:Y:S02]  /*cb60*/  ISETP.GE.AND P1, PT, R6.reuse, R11, PT ;  /* 0x0000000b0600720c */ /* 0x040fe40003f26270 */
[-C--:B------:R-:W-:Y:S01]  /*cb70*/  ISETP.GE.AND P6, PT, R13, R10.reuse, PT ;  /* 0x0000000a0d00720c */ /* 0x080fe20003fc6270 */
[----:B--2---:R-:W-:Y:S01]  /*cb80*/  FMUL.FTZ R0, R73, c[0x0][0x2ec] ;  /* 0x0000bb0049007a20 */ /* 0x004fe20000410000 */
[----:B------:R-:W-:Y:S01]  /*cb90*/  ISETP.GE.AND P0, PT, R6, R10, PT ;  /* 0x0000000a0600720c */ /* 0x000fe20003f06270 */
[----:B------:R1:W5:Y:S02]  /*cba0*/  LDL.LU R73, [R1+0xd8] ;  /* 0x0000d80001497983 */ /* 0x0003640000300800 */
[----:B------:R2:W1:Y:S02]  /*cbb0*/  MUFU.TANH R7, R0 ;  /* 0x0000000000077308 */ /* 0x0004640000002400 */
[----:B--2---:R-:W-:-:S02]  /*cbc0*/  FMUL.FTZ R0, R72, c[0x0][0x2ec] ;  /* 0x0000bb0048007a20 */ /* 0x004fc40000410000 */
[----:B------:R2:W5:Y:S04]  /*cbd0*/  LDL.LU R72, [R1+0xd4] ;  /* 0x0000d40001487983 */ /* 0x0005680000300800 */
[----:B------:R1:W1:Y:S02]  /*cbe0*/  MUFU.TANH R6, R0 ;  /* 0x0000000000067308 */ /* 0x0002640000002400 */
[----:B-1----:R-:W-:Y:S02]  /*cbf0*/  FMUL.FTZ R0, R3, c[0x0][0x2ec] ;  /* 0x0000bb0003007a20 */ /* 0x002fe40000410000 */
[----:B------:R2:W5:Y:S01]  /*cc00*/  LDL.LU R3, [R1+0xd0] ;  /* 0x0000d00001037983 */ /* 0x0005620000300800 */
[----:B---3--:R-:W-:Y:S02]  /*cc10*/  FSEL R79, R16, -INF , !P0 ;  /* 0xff800000104f7808 */ /* 0x008fe40004000000 */
[----:B------:R-:W-:Y:S01]  /*cc20*/  PLOP3.LUT P0, PT, PT, PT, UP0, 0x80, 0x0 ;  /* 0x000000000000781c */ /* 0x000fe20003f0f008 */
[----:B------:R-:W1:Y:S01]  /*cc30*/  MUFU.TANH R0, R0 ;  /* 0x0000000000007308 */ /* 0x000e620000002400 */
[----:B------:R-:W-:-:S02]  /*cc40*/  ISETP.GE.AND P3, PT, R12, R11, PT ;  /* 0x0000000b0c00720c */ /* 0x000fc40003f66270 */
[----:B------:R-:W-:Y:S02]  /*cc50*/  ISETP.GE.AND P5, PT, R12, R10, PT ;  /* 0x0000000a0c00720c */ /* 0x000fe40003fa6270 */
[----:B------:R-:W-:Y:S02]  /*cc60*/  FSEL R92, R24, -INF , !P6 ;  /* 0xff800000185c7808 */ /* 0x000fe40007000000 */
[----:B------:R-:W-:Y:S02]  /*cc70*/  FSEL R25, R23, -INF , !P3 ;  /* 0xff80000017197808 */ /* 0x000fe40005800000 */
[----:B------:R-:W-:Y:S02]  /*cc80*/  FSEL R85, R21, -INF , !P5 ;  /* 0xff80000015557808 */ /* 0x000fe40006800000 */
[----:B------:R-:W-:Y:S02]  /*cc90*/  FSEL R24, R22, -INF , !P4 ;  /* 0xff80000016187808 */ /* 0x000fe40006000000 */
[----:B------:R-:W-:-:S02]  /*cca0*/  FSEL R86, R20, -INF , !P2 ;  /* 0xff80000014567808 */ /* 0x000fc40005000000 */
[----:B------:R-:W-:Y:S02]  /*ccb0*/  FSEL R23, R19, -INF , !P1 ;  /* 0xff80000013177808 */ /* 0x000fe40004800000 */
[CC--:B------:R-:W-:Y:S02]  /*ccc0*/  ISETP.GE.AND P6, PT, R5.reuse, R11.reuse, PT ;  /* 0x0000000b0500720c */ /* 0x0c0fe40003fc6270 */
[-C--:B------:R-:W-:Y:S02]  /*ccd0*/  ISETP.GE.AND P3, PT, R5, R10.reuse, PT ;  /* 0x0000000a0500720c */ /* 0x080fe40003f66270 */
[-C--:B------:R-:W-:Y:S02]  /*cce0*/  ISETP.GE.AND P5, PT, R4, R11.reuse, PT ;  /* 0x0000000b0400720c */ /* 0x080fe40003fa6270 */
[----:B------:R-:W-:Y:S02]  /*ccf0*/  ISETP.GE.AND P4, PT, R2, R11, PT ;  /* 0x0000000b0200720c */ /* 0x000fe40003f86270 */
[----:B------:R-:W-:-:S02]  /*cd00*/  ISETP.GE.AND P2, PT, R4, R10, PT ;  /* 0x0000000a0400720c */ /* 0x000fc40003f46270 */
[----:B------:R-:W-:Y:S02]  /*cd10*/  ISETP.GE.AND P1, PT, R2, R10, PT ;  /* 0x0000000a0200720c */ /* 0x000fe40003f26270 */
[----:B------:R-:W-:Y:S02]  /*cd20*/  FSEL R22, R17, -INF , !P6 ;  /* 0xff80000011167808 */ /* 0x000fe40007000000 */
[----:B----4-:R-:W-:Y:S02]  /*cd30*/  FSEL R21, R8, -INF , !P5 ;  /* 0xff80000008157808 */ /* 0x010fe40006800000 */
[----:B------:R-:W-:Y:S02]  /*cd40*/  FSEL R20, R7, -INF , !P4 ;  /* 0xff80000007147808 */ /* 0x000fe40006000000 */
[----:B------:R-:W-:Y:S02]  /*cd50*/  FSEL R77, R9, -INF , !P3 ;  /* 0xff800000094d7808 */ /* 0x000fe40005800000 */
[----:B------:R-:W-:-:S02]  /*cd60*/  FSEL R76, R6, -INF , !P2 ;  /* 0xff800000064c7808 */ /* 0x000fc40005000000 */
[----:B-1----:R-:W-:Y:S01]  /*cd70*/  FSEL R75, R0, -INF , !P1 ;  /* 0xff800000004b7808 */ /* 0x002fe20004800000 */
[----:B------:R-:W-:Y:S05]  /*cd80*/  @!P0 BRA `(.L_x_71) ;  /* 0x000002c000008947 */ /* 0x000fea0003800000 */
[----:B--2---:R-:W2:Y:S04]  /*cd90*/  LDL.64 R98, [R1+0x90] ;  /* 0x0000900001627983 */ /* 0x004ea80000100a00 */
[----:B------:R-:W3:Y:S01]  /*cda0*/  LDL.64 R64, [R1+0x88] ;  /* 0x0000880001407983 */ /* 0x000ee20000100a00 */
[----:B------:R-:W-:Y:S02]  /*cdb0*/  UIADD3 UR7, UR8, -0x3, URZ ;  /* 0xfffffffd08077890 */ /* 0x000fe4000fffe03f */
[----:B------:R-:W-:Y:S02]  /*cdc0*/  ULDC.64 UR4, c[0x0][0x198] ;  /* 0x0000660000047ab9 */ /* 0x000fe40000000a00 */
[----:B------:R-:W-:-:S02]  /*cdd0*/  USHF.R.S32.HI UR6, URZ, 0x1f, UR7 ;  /* 0x0000001f3f067899 */ /* 0x000fc40008011407 */
        /* <DEDUP_REMOVED lines=39> */
.L_x_71:
[----:B--2---:R-:W2:Y:S04]  /*d050*/  LDL.LU R7, [R1+0x50] ;  /* 0x0000500001077983 */ /* 0x004ea80000300800 */
[----:B------:R-:W3:Y:S04]  /*d060*/  LDL.LU R6, [R1+0x44] ;  /* 0x0000440001067983 */ /* 0x000ee80000300800 */
[----:B-1----:R-:W4:Y:S04]  /*d070*/  LDL.LU R5, [R1+0x40] ;  /* 0x0000400001057983 */ /* 0x002f280000300800 */
[----:B------:R-:W2:Y:S04]  /*d080*/  LDL.LU R4, [R1+0x3c] ;  /* 0x00003c0001047983 */ /* 0x000ea80000300800 */
[----:B------:R-:W2:Y:S04]  /*d090*/  LDL.LU R2, [R1+0x38] ;  /* 0x0000380001027983 */ /* 0x000ea80000300800 */
[----:B------:R-:W3:Y:S04]  /*d0a0*/  LDL.LU R10, [R1+0x58] ;  /* 0x00005800010a7983 */ /* 0x000ee80000300800 */
[----:B------:R-:W4:Y:S04]  /*d0b0*/  LDL.LU R9, [R1+0x4c] ;  /* 0x00004c0001097983 */ /* 0x000f280000300800 */
[----:B------:R-:W4:Y:S04]  /*d0c0*/  LDL.LU R0, [R1+0x48] ;  /* 0x0000480001007983 */ /* 0x000f280000300800 */
[----:B------:R-:W4:Y:S04]  /*d0d0*/  LDL R8, [R1+0x64] ;  /* 0x0000640001087983 */ /* 0x000f280000100800 */
[----:B------:R1:W-:Y:S04]  /*d0e0*/  STL [R1+0xf0], R224 ;  /* 0x0000f0e001007387 */ /* 0x0003e80000100800 */
[----:B-1----:R-:W4:Y:S04]  /*d0f0*/  LDL.LU R224, [R1+0x60] ;  /* 0x0000600001e07983 */ /* 0x002f280000300800 */
[----:B------:R1:W-:Y:S04]  /*d100*/  STL [R1+0xec], R223 ;  /* 0x0000ecdf01007387 */ /* 0x0003e80000100800 */
[----:B-1----:R-:W4:Y:S04]  /*d110*/  LDL.LU R223, [R1+0x5c] ;  /* 0x00005c0001df7983 */ /* 0x002f280000300800 */
[----:B------:R1:W-:Y:S04]  /*d120*/  STL [R1+0xe8], R222 ;  /* 0x0000e8de01007387 */ /* 0x0003e80000100800 */
[----:B-1----:R-:W4:Y:S04]  /*d130*/  LDL.LU R222, [R1+0x28] ;  /* 0x0000280001de7983 */ /* 0x002f280000300800 */
[----:B------:R1:W-:Y:S04]  /*d140*/  STL [R1+0xe4], R221 ;  /* 0x0000e4dd01007387 */ /* 0x0003e80000100800 */
[----:B-1----:R-:W4:Y:S04]  /*d150*/  LDL.LU R221, [R1+0x54] ;  /* 0x0000540001dd7983 */ /* 0x002f280000300800 */
[----:B------:R-:W4:Y:S04]  /*d160*/  LDL.LU R31, [R1+0x10] ;  /* 0x00001000011f7983 */ /* 0x000f280000300800 */
[----:B------:R-:W-:Y:S04]  /*d170*/  STL [R1+0xe0], R220 ;  /* 0x0000e0dc01007387 */ /* 0x000fe80000100800 */
[----:B------:R-:W-:Y:S04]  /*d180*/  STL [R1+0xdc], R219 ;  /* 0x0000dcdb01007387 */ /* 0x000fe80000100800 */
[----:B------:R-:W-:Y:S04]  /*d190*/  STL [R1+0xd8], R218 ;  /* 0x0000d8da01007387 */ /* 0x000fe80000100800 */
[----:B------:R-:W-:Y:S04]  /*d1a0*/  STL [R1+0xd4], R217 ;  /* 0x0000d4d901007387 */ /* 0x000fe80000100800 */
[----:B------:R-:W-:Y:S04]  /*d1b0*/  STL [R1+0xd0], R212 ;  /* 0x0000d0d401007387 */ /* 0x000fe80000100800 */
[----:B------:R-:W4:Y:S01]  /*d1c0*/  LDL.LU R11, [R1+0x68] ;  /* 0x00006800010b7983 */ /* 0x000f220000300800 */
[----:B------:R-:W-:-:S02]  /*d1d0*/  IMAD.MOV.U32 R48, RZ, RZ, R70 ;  /* 0x000000ffff307224 */ /* 0x000fc400078e0046 */
[----:B------:R-:W-:Y:S01]  /*d1e0*/  IMAD.MOV.U32 R51, RZ, RZ, R67 ;  /* 0x000000ffff337224 */ /* 0x000fe200078e0043 */
[----:B------:R-:W-:Y:S02]  /*d1f0*/  MOV R98, R66 ;  /* 0x0000004200627202 */ /* 0x000fe40000000f00 */
[----:B------:R-:W-:Y:S02]  /*d200*/  MOV R50, R68 ;  /* 0x0000004400327202 */ /* 0x000fe40000000f00 */
[----:B------:R-:W-:Y:S02]  /*d210*/  MOV R91, R71 ;  /* 0x00000047005b7202 */ /* 0x000fe40000000f00 */
[----:B--2---:R-:W-:Y:S02]  /*d220*/  MOV R47, R2 ;  /* 0x00000002002f7202 */ /* 0x004fe40000000f00 */
[----:B------:R-:W-:Y:S02]  /*d230*/  MOV R44, R4 ;  /* 0x00000004002c7202 */ /* 0x000fe40000000f00 */
[----:B---3--:R-:W-:-:S02]  /*d240*/  MOV R41, R10 ;  /* 0x0000000a00297202 */ /* 0x008fc40000000f00 */
[----:B------:R-:W-:Y:S02]  /*d250*/  MOV R99, R7 ;  /* 0x0000000700637202 */ /* 0x000fe40000000f00 */
[----:B----4-:R-:W-:Y:S01]  /*d260*/  MOV R42, R9 ;  /* 0x00000009002a7202 */ /* 0x010fe20000000f00 */
[----:B------:R-:W-:Y:S01]  /*d270*/  IMAD.MOV.U32 R43, RZ, RZ, R0 ;  /* 0x000000ffff2b7224 */ /* 0x000fe200078e0000 */
[----:B-----5:R-:W-:-:S04]  /*d280*/  FMNMX.FTZ R0, R74, R56, !PT ;  /* 0x000000384a007209 */ /* 0x020fc80007810000 */
[----:B------:R-:W-:-:S04]  /*d290*/  FMNMX.FTZ R0, R59, R0, !PT ;  /* 0x000000003b007209 */ /* 0x000fc80007810000 */
[----:B------:R-:W-:-:S04]  /*d2a0*/  FMNMX.FTZ R0, R60, R0, !PT ;  /* 0x000000003c007209 */ /* 0x000fc80007810000 */
[----:B------:R-:W-:-:S04]  /*d2b0*/  FMNMX.FTZ R0, R61, R0, !PT ;  /* 0x000000003d007209 */ /* 0x000fc80007810000 */
[----:B------:R-:W-:-:S04]  /*d2c0*/  FMNMX.FTZ R0, R8, R0, !PT ;  /* 0x0000000008007209 */ /* 0x000fc80007810000 */
[----:B------:R-:W-:-:S04]  /*d2d0*/  FMNMX.FTZ R0, R96, R0, !PT ;  /* 0x0000000060007209 */ /* 0x000fc80007810000 */
[----:B------:R-:W-:Y:S02]  /*d2e0*/  FMNMX.FTZ R2, R224, R0, !PT ;  /* 0x00000000e0027209 */ /* 0x000fe40007810000 */
        /* <DEDUP_REMOVED lines=22> */
[----:B------:R-:W-:Y:S01]  /*d450*/  MOV R89, R6 ;  /* 0x0000000600597202 */ /* 0x000fe20000000f00 */
[----:B------:R-:W-:Y:S01]  /*d460*/  IMAD.MOV.U32 R90, RZ, RZ, R5 ;  /* 0x000000ffff5a7224 */ /* 0x000fe200078e0005 */
        /* <DEDUP_REMOVED lines=61> */
[----:B------:R-:W1:Y:S01]  /*d840*/  SHFL.BFLY PT, R7, R0, 0x2, 0x1f ;  /* 0x0c401f0000077f89 */ /* 0x000e6200000e0000 */
        /* <DEDUP_REMOVED lines=18> */
[----:B-1----:R-:W-:Y:S02]  /*d970*/  FMNMX.FTZ R0, R0, R7, !PT ;  /* 0x0000000700007209 */ /* 0x002fe40007810000 */
[----:B------:R-:W-:Y:S02]  /*d980*/  FMNMX.FTZ R4, R203, R4, !PT ;  /* 0x00000004cb047209 */ /* 0x000fe40007810000 */
[----:B------:R-:W-:Y:S01]  /*d990*/  FMNMX.FTZ R5, R25, R6, !PT ;  /* 0x0000000619057209 */ /* 0x000fe20007810000 */
[----:B------:R-:W1:Y:S01]  /*d9a0*/  SHFL.BFLY PT, R7, R0, 0x1, 0x1f ;  /* 0x0c201f0000077f89 */ /* 0x000e6200000e0000 */
[----:B------:R-:W-:-:S03]  /*d9b0*/  FMNMX.FTZ R4, R202, R4, !PT ;  /* 0x00000004ca047209 */ /* 0x000fc60007810000 */
[----:B------:R-:W2:Y:S01]  /*d9c0*/  SHFL.BFLY PT, R6, R2, 0x2, 0x1f ;  /* 0x0c401f0002067f89 */ /* 0x000ea200000e0000 */
        /* <DEDUP_REMOVED lines=11> */
[----:B--2---:R-:W-:-:S02]  /*da80*/  FMNMX.FTZ R2, R2, R6, !PT ;  /* 0x0000000602027209 */ /* 0x004fc40007810000 */
[----:B------:R-:W-:Y:S01]  /*da90*/  FMNMX.FTZ R0, R92, R4, !PT ;  /* 0x000000045c007209 */ /* 0x000fe20007810000 */
[----:B------:R-:W1:Y:S03]  /*daa0*/  SHFL.BFLY PT, R6, R5, 0x2, 0x1f ;  /* 0x0c401f0005067f89 */ /* 0x000e6600000e0000 */
[----:B------:R-:W-:Y:S01]  /*dab0*/  FMNMX.FTZ R0, R85, R0, !PT ;  /* 0x0000000055007209 */ /* 0x000fe20007810000 */
[----:B------:R-:W2:Y:S03]  /*dac0*/  SHFL.BFLY PT, R7, R2, 0x1, 0x1f ;  /* 0x0c201f0002077f89 */ /* 0x000ea600000e0000 */
        /* <DEDUP_REMOVED lines=10> */
[----:B--2---:R-:W-:Y:S01]  /*db70*/  FMNMX.FTZ R135, R2, R7, !PT ;  /* 0x0000000702877209 */ /* 0x004fe20007810000 */
[----:B------:R-:W-:Y:S01]  /*db80*/  FFMA.FTZ R2, R59, c[0x0][0x23c], -R4 ;  /* 0x00008f003b027a23 */ /* 0x000fe20000010804 */
[----:B------:R-:W-:Y:S01]  /*db90*/  SHFL.BFLY PT, R7, R0, 0x2, 0x1f ;  /* 0x0c401f0000077f89 */ /* 0x000fe200000e0000 */
[----:B------:R1:W-:Y:S03]  /*dba0*/  MUFU.EX2 R12, R5 ;  /* 0x00000005000c7308 */ /* 0x0003e60000000800 */
[----:B------:R-:W2:Y:S01]  /*dbb0*/  SHFL.BFLY PT, R8, R6, 0x1, 0x1f ;  /* 0x0c201f0006087f89 */ /* 0x000ea200000e0000 */
[----:B------:R-:W-:-:S04]  /*dbc0*/  FSETP.NEU.FTZ.AND P2, PT, R135, -INF , PT ;  /* 0xff8000008700780b */ /* 0x000fc80003f5d000 */
[----:B------:R3:W-:Y:S01]  /*dbd0*/  MUFU.EX2 R219, R2 ;  /* 0x0000000200db7308 */ /* 0x0007e20000000800 */
[----:B-1----:R-:W-:-:S07]  /*dbe0*/  FFMA.FTZ R5, R60, c[0x0][0x23c], -R4 ;  /* 0x00008f003c057a23 */ /* 0x002fce0000010804 */
[----:B------:R1:W-:Y:S01]  /*dbf0*/  MUFU.EX2 R10, R5 ;  /* 0x00000005000a7308 */ /* 0x0003e20000000800 */
[----:B---3--:R-:W-:-:S05]  /*dc00*/  FMUL.FTZ R2, R135, c[0x0][0x23c] ;  /* 0x00008f0087027a20 */ /* 0x008fca0000410000 */
[----:B------:R-:W-:Y:S01]  /*dc10*/  FSEL R2, R2, RZ, P2 ;  /* 0x000000ff02027208 */ /* 0x000fe20001000000 */
[----:B-1----:R-:W-:-:S04]  /*dc20*/  FFMA.FTZ R5, R61, c[0x0][0x23c], -R4 ;  /* 0x00008f003d057a23 */ /* 0x002fc80000010804 */
[----:B------:R1:W-:Y:S01]  /*dc30*/  MUFU.EX2 R217, R5 ;  /* 0x0000000500d97308 */ /* 0x0003e20000000800 */
[----:B--2---:R-:W-:Y:S01]  /*dc40*/  FMNMX.FTZ R134, R6, R8, !PT ;  /* 0x0000000806867209 */ /* 0x004fe20007810000 */
[----:B-1----:R-:W-:-:S06]  /*dc50*/  FFMA.FTZ R5, R38, c[0x0][0x23c], -R2 ;  /* 0x00008f0026057a23 */ /* 0x002fcc0000010802 */
[----:B------:R1:W-:Y:S01]  /*dc60*/  MUFU.EX2 R13, R5 ;  /* 0x00000005000d7308 */ /* 0x0003e20000000800 */
[----:B------:R-:W-:Y:S01]  /*dc70*/  FSETP.NEU.FTZ.AND P1, PT, R134, -INF , PT ;  /* 0xff8000008600780b */ /* 0x000fe20003f3d000 */
[----:B-1----:R-:W-:-:S06]  /*dc80*/  FFMA.FTZ R5, R45, c[0x0][0x23c], -R2 ;  /* 0x00008f002d057a23 */ /* 0x002fcc0000010802 */
[----:B------:R1:W-:Y:S01]  /*dc90*/  MUFU.EX2 R9, R5 ;  /* 0x0000000500097308 */ /* 0x0003e20000000800 */
[--C-:B------:R-:W-:Y:S01]  /*dca0*/  FFMA.FTZ R6, R49, c[0x0][0x23c], -R2.reuse ;  /* 0x00008f0031067a23 */ /* 0x100fe20000010802 */
[----:B-1----:R-:W-:Y:S01]  /*dcb0*/  FMNMX.FTZ R5, R0, R7, !PT ;  /* 0x0000000700057209 */ /* 0x002fe20007810000 */
[----:B------:R-:W-:-:S05]  /*dcc0*/  FFMA.FTZ R0, R46, c[0x0][0x23c], -R2 ;  /* 0x00008f002e007a23 */ /* 0x000fca0000010802 */
[----:B------:R1:W-:Y:S01]  /*dcd0*/  MUFU.EX2 R14, R0 ;  /* 0x00000000000e7308 */ /* 0x0003e20000000800 */
[----:B------:R-:W-:Y:S01]  /*dce0*/  FSEL R7, R200, RZ, P0 ;  /* 0x000000ffc8077208 */ /* 0x000fe20000000000 */
[----:B-1----:R-:W-:-:S06]  /*dcf0*/  FMUL.FTZ R0, R134, c[0x0][0x23c] ;  /* 0x00008f0086007a20 */ /* 0x002fcc0000410000 */
[----:B------:R1:W-:Y:S01]  /*dd00*/  MUFU.EX2 R212, R6 ;  /* 0x0000000600d47308 */ /* 0x0003e20000000800 */
[----:B------:R-:W-:Y:S01]  /*dd10*/  FSEL R0, R0, RZ, P1 ;  /* 0x000000ff00007208 */ /* 0x000fe20000800000 */
[----:B------:R-:W-:-:S04]  /*dd20*/  FADD.FTZ R7, R74, -R7 ;  /* 0x800000074a077221 */ /* 0x000fc80000010000 */
[----:B-1----:R-:W-:-:S04]  /*dd30*/  FFMA.FTZ R6, R36, c[0x0][0x23c], -R0 ;  /* 0x00008f0024067a23 */ /* 0x002fc80000010800 */
[----:B------:R1:W-:Y:S02]  /*dd40*/  MUFU.EX2 R124, R6 ;  /* 0x00000006007c7308 */ /* 0x0003e40000000800 */
[----:B-1----:R-:W-:-:S06]  /*dd50*/  FFMA.FTZ R6, R37, c[0x0][0x23c], -R0 ;  /* 0x00008f0025067a23 */ /* 0x002fcc0000010800 */
[----:B------:R1:W-:Y:S02]  /*dd60*/  MUFU.EX2 R16, R6 ;  /* 0x0000000600107308 */ /* 0x0003e40000000800 */
[----:B-1----:R-:W-:-:S06]  /*dd70*/  FMUL.FTZ R6, R7, c[0x0][0x23c] ;  /* 0x00008f0007067a20 */ /* 0x002fcc0000410000 */
[----:B------:R-:W1:Y:S02]  /*dd80*/  MUFU.EX2 R6, R6 ;  /* 0x0000000600067308 */ /* 0x000e640000000800 */
[----:B-1----:R-:W-:Y:S02]  /*dd90*/  FFMA.FTZ R220, R11, R6, R12 ;  /* 0x000000060bdc7223 */ /* 0x002fe4000001000c */
[----:B------:R-:W2:Y:S04]  /*dda0*/  LDL.LU R11, [R1+0x6c] ;  /* 0x00006c00010b7983 */ /* 0x000ea80000300800 */
[----:B------:R-:W1:Y:S01]  /*ddb0*/  SHFL.BFLY PT, R8, R5, 0x1, 0x1f ;  /* 0x0c201f0005087f89 */ /* 0x000e6200000e0000 */
[----:B------:R-:W-:-:S04]  /*ddc0*/  FFMA.FTZ R7, R34, c[0x0][0x23c], -R0 ;  /* 0x00008f0022077a23 */ /* 0x000fc80000010800 */
[----:B------:R3:W-:Y:S01]  /*ddd0*/  MUFU.EX2 R218, R7 ;  /* 0x0000000700da7308 */ /* 0x0007e20000000800 */
[----:B-1----:R-:W-:-:S04]  /*dde0*/  FMNMX.FTZ R133, R5, R8, !PT ;  /* 0x0000000805857209 */ /* 0x002fc80007810000 */
[C---:B------:R-:W-:Y:S01]  /*ddf0*/  FSETP.NEU.FTZ.AND P0, PT, R133.reuse, -INF , PT ;  /* 0xff8000008500780b */ /* 0x040fe20003f1d000 */
[----:B------:R-:W-:-:S05]  /*de00*/  FMUL.FTZ R5, R133, c[0x0][0x23c] ;  /* 0x00008f0085057a20 */ /* 0x000fca0000410000 */
[----:B------:R-:W-:-:S05]  /*de10*/  FSEL R5, R5, RZ, P0 ;  /* 0x000000ff05057208 */ /* 0x000fca0000000000 */
[----:B---3--:R-:W-:-:S04]  /*de20*/  FFMA.FTZ R7, R35, c[0x0][0x23c], -R5 ;  /* 0x00008f0023077a23 */ /* 0x008fc80000010805 */
[----:B------:R1:W-:Y:S01]  /*de30*/  MUFU.EX2 R123, R7 ;  /* 0x00000007007b7308 */ /* 0x0003e20000000800 */
[-C--:B------:R-:W-:Y:S01]  /*de40*/  FMUL.FTZ R69, R189, R6.reuse ;  /* 0x00000006bd457220 */ /* 0x080fe20000410000 */
[----:B------:R-:W-:Y:S01]  /*de50*/  MOV R189, R9 ;  /* 0x0000000900bd7202 */ /* 0x000fe20000000f00 */
[----:B------:R-:W-:Y:S02]  /*de60*/  FFMA.FTZ R8, R33, c[0x0][0x23c], -R0 ;  /* 0x00008f0021087a23 */ /* 0x000fe40000010800 */
[-C--:B------:R-:W-:Y:S02]  /*de70*/  FMUL.FTZ R140, R140, R6.reuse ;  /* 0x000000068c8c7220 */ /* 0x080fe40000410000 */
[-C--:B------:R-:W-:Y:S02]  /*de80*/  FMUL.FTZ R141, R141, R6.reuse ;  /* 0x000000068d8d7220 */ /* 0x080fe40000410000 */
[-C--:B------:R-:W-:Y:S01]  /*de90*/  FMUL.FTZ R148, R148, R6.reuse ;  /* 0x0000000694947220 */ /* 0x080fe20000410000 */
[----:B-1----:R-:W-:Y:S01]  /*dea0*/  FSEL R7, R135, RZ, P2 ;  /* 0x000000ff87077208 */ /* 0x002fe20001000000 */
[----:B------:R-:W-:-:S02]  /*deb0*/  FMUL.FTZ R149, R149, R6 ;  /* 0x0000000695957220 */ /* 0x000fc40000410000 */
[-C--:B------:R-:W-:Y:S02]  /*dec0*/  FMUL.FTZ R156, R156, R6.reuse ;  /* 0x000000069c9c7220 */ /* 0x080fe40000410000 */
[----:B------:R-:W-:Y:S01]  /*ded0*/  FADD.FTZ R9, R73, -R7 ;  /* 0x8000000749097221 */ /* 0x000fe20000010000 */
[----:B------:R-:W-:Y:S01]  /*dee0*/  FSEL R7, R134, RZ, P1 ;  /* 0x000000ff86077208 */ /* 0x000fe20000800000 */
        /* <DEDUP_REMOVED lines=10> */
[----:B------:R-:W-:Y:S01]  /*df90*/  FFMA.FTZ R6, R39, c[0x0][0x23c], -R5 ;  /* 0x00008f0027067a23 */ /* 0x000fe20000010805 */
[----:B------:R1:W-:Y:S08]  /*dfa0*/  MUFU.EX2 R26, R8 ;  /* 0x00000008001a7308 */ /* 0x0003f00000000800 */
[----:B------:R3:W-:Y:S01]  /*dfb0*/  MUFU.EX2 R15, R6 ;  /* 0x00000006000f7308 */ /* 0x0007e20000000800 */
[----:B-1----:R-:W-:-:S02]  /*dfc0*/  FADD.FTZ R8, R72, -R7 ;  /* 0x8000000748087221 */ /* 0x002fc40000010000 */
[----:B------:R-:W-:Y:S02]  /*dfd0*/  IMAD.MOV.U32 R72, RZ, RZ, R16 ;  /* 0x000000ffff487224 */ /* 0x000fe400078e0010 */
[----:B------:R-:W1:Y:S01]  /*dfe0*/  LDSM.16.MT88.4 R16, [R213+0x8000] ;  /* 0x00800000d510783b */ /* 0x000e620000004200 */
[----:B---3--:R-:W-:Y:S01]  /*dff0*/  FFMA.FTZ R6, R40, c[0x0][0x23c], -R5 ;  /* 0x00008f0028067a23 */ /* 0x008fe20000010805 */
[----:B------:R-:W-:-:S03]  /*e000*/  FSEL R7, R133, RZ, P0 ;  /* 0x000000ff85077208 */ /* 0x000fc60000000000 */
[----:B------:R3:W-:Y:S02]  /*e010*/  MUFU.EX2 R28, R6 ;  /* 0x00000006001c7308 */ /* 0x0007e40000000800 */
[----:B------:R-:W-:Y:S02]  /*e020*/  FADD.FTZ R3, R3, -R7 ;  /* 0x8000000703037221 */ /* 0x000fe40000010000 */
[----:B------:R-:W-:Y:S02]  /*e030*/  FMUL.FTZ R7, R8, c[0x0][0x23c] ;  /* 0x00008f0008077a20 */ /* 0x000fe40000410000 */
[----:B------:R-:W-:Y:S02]  /*e040*/  FMUL.FTZ R3, R3, c[0x0][0x23c] ;  /* 0x00008f0003037a20 */ /* 0x000fe40000410000 */
[----:B---3--:R-:W-:Y:S02]  /*e050*/  FMUL.FTZ R6, R9, c[0x0][0x23c] ;  /* 0x00008f0009067a20 */ /* 0x008fe40000410000 */
[----:B------:R-:W-:-:S04]  /*e060*/  FFMA.FTZ R8, R32, c[0x0][0x23c], -R5 ;  /* 0x00008f0020087a23 */ /* 0x000fc80000010805 */
[----:B------:R-:W3:Y:S08]  /*e070*/  MUFU.EX2 R6, R6 ;  /* 0x0000000600067308 */ /* 0x000ef00000000800 */
[----:B------:R-:W4:Y:S08]  /*e080*/  MUFU.EX2 R7, R7 ;  /* 0x0000000700077308 */ /* 0x000f300000000800 */
[----:B------:R-:W1:Y:S08]  /*e090*/  MUFU.EX2 R3, R3 ;  /* 0x0000000300037308 */ /* 0x000e700000000800 */
[----:B------:R1:W1:Y:S01]  /*e0a0*/  MUFU.EX2 R27, R8 ;  /* 0x00000008001b7308 */ /* 0x0002620000000800 */
[----:B---3--:R-:W-:-:S02]  /*e0b0*/  FMUL.FTZ R142, R142, R6 ;  /* 0x000000068e8e7220 */ /* 0x008fc40000410000 */
        /* <DEDUP_REMOVED lines=14> */
[----:B------:R-:W-:Y:S01]  /*e1a0*/  FMUL.FTZ R67, R199, R6 ;  /* 0x00000006c7437220 */ /* 0x000fe20000410000 */
[----:B------:R-:W-:Y:S02]  /*e1b0*/  MOV R191, R14 ;  /* 0x0000000e00bf7202 */ /* 0x000fe40000000f00 */
[----:B------:R-:W-:Y:S02]  /*e1c0*/  MOV R190, R15 ;  /* 0x0000000f00be7202 */ /* 0x000fe40000000f00 */
[----:B------:R-:W-:Y:S02]  /*e1d0*/  F2FP.BF16.PACK_AB R12, R219, R12 ;  /* 0x0000000cdb0c723e */ /* 0x000fe400000010ff */
[----:B------:R-:W-:Y:S01]  /*e1e0*/  F2FP.BF16.PACK_AB R15, R212, R191 ;  /* 0x000000bfd40f723e */ /* 0x000fe200000010ff */
[-C--:B----4-:R-:W-:Y:S01]  /*e1f0*/  FMUL.FTZ R136, R136, R7.reuse ;  /* 0x0000000788887220 */ /* 0x090fe20000410000 */
[----:B-1----:R-:W-:Y:S01]  /*e200*/  F2FP.BF16.PACK_AB R8, R72, R124 ;  /* 0x0000007c4808723e */ /* 0x002fe200000010ff */
[----:B------:R-:W-:Y:S01]  /*e210*/  FMUL.FTZ R137, R137, R7 ;  /* 0x0000000789897220 */ /* 0x000fe20000410000 */
[----:B------:R-:W-:Y:S01]  /*e220*/  F2FP.BF16.PACK_AB R9, R190, R123 ;  /* 0x0000007bbe09723e */ /* 0x000fe200000010ff */
[----:B------:R-:W-:-:S02]  /*e230*/  FMUL.FTZ R138, R138, R3 ;  /* 0x000000038a8a7220 */ /* 0x000fc40000410000 */
[----:B------:R-:W-:Y:S02]  /*e240*/  FMUL.FTZ R139, R139, R3 ;  /* 0x000000038b8b7220 */ /* 0x000fe40000410000 */
[-C--:B------:R-:W-:Y:S02]  /*e250*/  FMUL.FTZ R144, R144, R7.reuse ;  /* 0x0000000790907220 */ /* 0x080fe40000410000 */
[----:B------:R-:W-:Y:S02]  /*e260*/  FMUL.FTZ R145, R145, R7 ;  /* 0x0000000791917220 */ /* 0x000fe40000410000 */
[-C--:B------:R-:W-:Y:S02]  /*e270*/  FMUL.FTZ R146, R146, R3.reuse ;  /* 0x0000000392927220 */ /* 0x080fe40000410000 */
[----:B------:R-:W-:Y:S01]  /*e280*/  FMUL.FTZ R147, R147, R3 ;  /* 0x0000000393937220 */ /* 0x000fe20000410000 */
[----:B------:R-:W-:Y:S01]  /*e290*/  MOV R60, R58 ;  /* 0x0000003a003c7202 */ /* 0x000fe20000000f00 */
[----:B------:R-:W-:-:S02]  /*e2a0*/  FMUL.FTZ R152, R152, R7 ;  /* 0x0000000798987220 */ /* 0x000fc40000410000 */
[----:B------:R-:W-:Y:S02]  /*e2b0*/  FMUL.FTZ R153, R153, R7 ;  /* 0x0000000799997220 */ /* 0x000fe40000410000 */
[-C--:B------:R-:W-:Y:S02]  /*e2c0*/  FMUL.FTZ R154, R154, R3.reuse ;  /* 0x000000039a9a7220 */ /* 0x080fe40000410000 */
[----:B------:R-:W-:Y:S02]  /*e2d0*/  FMUL.FTZ R155, R155, R3 ;  /* 0x000000039b9b7220 */ /* 0x000fe40000410000 */
[-C--:B------:R-:W-:Y:S02]  /*e2e0*/  FMUL.FTZ R160, R160, R7.reuse ;  /* 0x00000007a0a07220 */ /* 0x080fe40000410000 */
[----:B------:R-:W-:Y:S02]  /*e2f0*/  FMUL.FTZ R161, R161, R7 ;  /* 0x00000007a1a17220 */ /* 0x000fe40000410000 */
[----:B------:R-:W-:-:S02]  /*e300*/  FMUL.FTZ R162, R162, R3 ;  /* 0x00000003a2a27220 */ /* 0x000fc40000410000 */
[----:B------:R-:W-:Y:S01]  /*e310*/  FMUL.FTZ R163, R163, R3 ;  /* 0x00000003a3a37220 */ /* 0x000fe20000410000 */
[----:B------:R-:W-:Y:S01]  /*e320*/  MOV R73, R88 ;  /* 0x0000005800497202 */ /* 0x000fe20000000f00 */
[----:B--2---:R-:W-:Y:S02]  /*e330*/  FFMA.FTZ R188, R11, R6, R13 ;  /* 0x000000060bbc7223 */ /* 0x004fe4000001000d */
[----:B------:R-:W-:Y:S01]  /*e340*/  IMAD.MOV.U32 R6, RZ, RZ, R10 ;  /* 0x000000ffff067224 */ /* 0x000fe200078e000a */
[----:B------:R-:W-:Y:S02]  /*e350*/  F2FP.BF16.PACK_AB R13, R189, R13 ;  /* 0x0000000dbd0d723e */ /* 0x000fe400000010ff */
[----:B------:R-:W-:Y:S02]  /*e360*/  F2FP.BF16.PACK_AB R10, R26, R218 ;  /* 0x000000da1a0a723e */ /* 0x000fe400000010ff */
[----:B------:R-:W-:Y:S02]  /*e370*/  F2FP.BF16.PACK_AB R14, R217, R6 ;  /* 0x00000006d90e723e */ /* 0x000fe400000010ff */
[----:B------:R-:W-:-:S05]  /*e380*/  F2FP.BF16.PACK_AB R11, R27, R28 ;  /* 0x0000001c1b0b723e */ /* 0x000fca00000010ff */
[-C--:B------:R-:W-:Y:S07]  /*e390*/  HMMA.16816.F32.BF16 R112, R12, R16.reuse, R140 ;  /* 0x000000100c70723c */ /* 0x080fee000004188c */
[----:B------:R-:W-:Y:S02]  /*e3a0*/  MOV R140, R57 ;  /* 0x00000039008c7202 */ /* 0x000fe40000000f00 */
[----:B------:R-:W-:Y:S07]  /*e3b0*/  HMMA.16816.F32.BF16 R56, R8, R16, R136 ;  /* 0x000000100838723c */ /* 0x000fee0000041888 */
[----:B------:R-:W-:Y:S01]  /*e3c0*/  MOV R138, R55 ;  /* 0x00000037008a7202 */ /* 0x000fe20000000f00 */
[----:B------:R-:W-:Y:S01]  /*e3d0*/  IMAD.MOV.U32 R136, RZ, RZ, R53 ;  /* 0x000000ffff887224 */ /* 0x000fe200078e0035 */
[----:B------:R-:W-:Y:S01]  /*e3e0*/  MOV R137, R54 ;  /* 0x0000003600897202 */ /* 0x000fe20000000f00 */
[-C--:B------:R-:W-:Y:S08]  /*e3f0*/  HMMA.16816.F32.BF16 R148, R12, R18.reuse, R148 ;  /* 0x000000120c94723c */ /* 0x080ff00000041894 */
[----:B------:R-:W-:Y:S01]  /*e400*/  HMMA.16816.F32.BF16 R52, R8, R18, R144 ;  /* 0x000000120834723c */ /* 0x000fe20000041890 */
[----:B------:R-:W1:Y:S01]  /*e410*/  LDSM.16.MT88.4 R16, [R216+0x8000] ;  /* 0x00800000d810783b */ /* 0x000e620000004200 */
[----:B------:R-:W-:Y:S01]  /*e420*/  IMAD.MOV.U32 R139, RZ, RZ, R83 ;  /* 0x000000ffff8b7224 */ /* 0x000fe200078e0053 */
[----:B------:R-:W-:-:S02]  /*e430*/  MOV R141, R81 ;  /* 0x00000051008d7202 */ /* 0x000fc40000000f00 */
[----:B------:R-:W-:Y:S02]  /*e440*/  MOV R142, R50 ;  /* 0x00000032008e7202 */ /* 0x000fe40000000f00 */
[----:B------:R-:W-:Y:S01]  /*e450*/  MOV R147, R80 ;  /* 0x0000005000937202 */ /* 0x000fe20000000f00 */
[----:B------:R-:W-:Y:S01]  /*e460*/  IMAD.MOV.U32 R144, RZ, RZ, R51 ;  /* 0x000000ffff907224 */ /* 0x000fe200078e0033 */
[----:B-1----:R-:W-:Y:S07]  /*e470*/  HMMA.16816.F32.BF16 R80, R12, R16, R156 ;  /* 0x000000100c50723c */ /* 0x002fee000004189c */
[----:B------:R-:W-:-:S02]  /*e480*/  MOV R158, R48 ;  /* 0x00000030009e7202 */ /* 0x000fc40000000f00 */
[C---:B------:R-:W-:Y:S07]  /*e490*/  HMMA.16816.F32.BF16 R48, R8.reuse, R16, R152 ;  /* 0x000000100830723c */ /* 0x040fee0000041898 */
[----:B------:R-:W-:Y:S01]  /*e4a0*/  IMAD.MOV.U32 R154, RZ, RZ, R47 ;  /* 0x000000ffff9a7224 */ /* 0x000fe200078e002f */
[----:B------:R-:W-:Y:S02]  /*e4b0*/  MOV R153, R44 ;  /* 0x0000002c00997202 */ /* 0x000fe40000000f00 */
[----:B------:R-:W-:Y:S01]  /*e4c0*/  HMMA.16816.F32.BF16 R44, R8, R18, R160 ;  /* 0x00000012082c723c */ /* 0x000fe200000418a0 */
[----:B------:R-:W-:-:S06]  /*e4d0*/  MOV R155, R91 ;  /* 0x0000005b009b7202 */ /* 0x000fcc0000000f00 */
[----:B------:R-:W-:Y:S01]  /*e4e0*/  MOV R163, R90 ;  /* 0x0000005a00a37202 */ /* 0x000fe20000000f00 */
[----:B------:R-:W-:Y:S02]  /*e4f0*/  IMAD.MOV.U32 R162, RZ, RZ, R89 ;  /* 0x000000ffffa27224 */ /* 0x000fe400078e0059 */
[----:B------:R-:W-:Y:S01]  /*e500*/  HMMA.16816.F32.BF16 R88, R12, R18, R164 ;  /* 0x000000120c58723c */ /* 0x000fe200000418a4 */
[----:B------:R-:W2:Y:S04]  /*e510*/  LDL.LU R167, [R1+0x74] ;  /* 0x0000740001a77983 */ /* 0x000ea80000300800 */
[----:B------:R-:W1:Y:S01]  /*e520*/  LDSM.16.MT88.4 R16, [R214+0x8000] ;  /* 0x00800000d610783b */ /* 0x000e620000004200 */
[----:B--2---:R-:W-:-:S03]  /*e530*/  FFMA.FTZ R124, R167, R7, R124 ;  /* 0x00000007a77c7223 */ /* 0x004fc6000001007c */
[----:B------:R-:W2:Y:S01]  /*e540*/  LDL.LU R167, [R1+0x70] ;  /* 0x0000700001a77983 */ /* 0x000ea20000300800 */
[-C--:B------:R-:W-:Y:S02]  /*e550*/  FMUL.FTZ R168, R168, R7.reuse ;  /* 0x00000007a8a87220 */ /* 0x080fe40000410000 */
[----:B------:R-:W-:Y:S02]  /*e560*/  FMUL.FTZ R169, R169, R7 ;  /* 0x00000007a9a97220 */ /* 0x000fe40000410000 */
[-C--:B------:R-:W-:Y:S02]  /*e570*/  FMUL.FTZ R170, R170, R3.reuse ;  /* 0x00000003aaaa7220 */ /* 0x080fe40000410000 */
[----:B------:R-:W-:Y:S02]  /*e580*/  FMUL.FTZ R171, R171, R3 ;  /* 0x00000003abab7220 */ /* 0x000fe40000410000 */
[-C--:B------:R-:W-:Y:S02]  /*e590*/  FMUL.FTZ R176, R176, R7.reuse ;  /* 0x00000007b0b07220 */ /* 0x080fe40000410000 */
[----:B------:R-:W-:-:S02]  /*e5a0*/  FMUL.FTZ R177, R177, R7 ;  /* 0x00000007b1b17220 */ /* 0x000fc40000410000 */
[-C--:B------:R-:W-:Y:S02]  /*e5b0*/  FMUL.FTZ R178, R178, R3.reuse ;  /* 0x00000003b2b27220 */ /* 0x080fe40000410000 */
        /* <DEDUP_REMOVED lines=12> */
[----:B------:R-:W-:-:S05]  /*e680*/  MOV R199, R97 ;  /* 0x0000006100c77202 */ /* 0x000fca0000000f00 */
[-C--:B------:R-:W-:Y:S08]  /*e690*/  HMMA.16816.F32.BF16 R96, R12, R16.reuse, R172 ;  /* 0x000000100c60723c */ /* 0x080ff000000418ac */
[----:B------:R-:W-:Y:S01]  /*e6a0*/  HMMA.16816.F32.BF16 R40, R8, R16, R168 ;  /* 0x000000100828723c */ /* 0x000fe200000418a8 */
[----:B--2---:R-:W-:Y:S02]  /*e6b0*/  FFMA.FTZ R123, R167, R3, R123 ;  /* 0x00000003a77b7223 */ /* 0x004fe4000001007b */
[----:B------:R-:W2:Y:S05]  /*e6c0*/  LDL.LU R167, [R1+0x64] ;  /* 0x0000640001a77983 */ /* 0x000eaa0000300800 */
[----:B------:R-:W-:Y:S01]  /*e6d0*/  HMMA.16816.F32.BF16 R104, R12, R18, R180 ;  /* 0x000000120c68723c */ /* 0x000fe200000418b4 */
[----:B------:R-:W1:Y:S01]  /*e6e0*/  LDSM.16.MT88.4 R16, [R215+0x8000] ;  /* 0x00800000d710783b */ /* 0x000e620000004200 */
[----:B------:R-:W-:-:S02]  /*e6f0*/  FMUL.FTZ R184, R184, R7 ;  /* 0x00000007b8b87220 */ /* 0x000fc40000410000 */
[-C--:B------:R-:W-:Y:S02]  /*e700*/  FMUL.FTZ R185, R185, R7.reuse ;  /* 0x00000007b9b97220 */ /* 0x080fe40000410000 */
[-C--:B------:R-:W-:Y:S02]  /*e710*/  FMUL.FTZ R192, R192, R7.reuse ;  /* 0x00000007c0c07220 */ /* 0x080fe40000410000 */
[----:B------:R-:W-:Y:S02]  /*e720*/  FMUL.FTZ R193, R193, R7 ;  /* 0x00000007c1c17220 */ /* 0x000fe40000410000 */
        /* <DEDUP_REMOVED lines=8> */
[-C--:B------:R-:W-:Y:S01]  /*e7b0*/  FMUL.FTZ R186, R186, R3.reuse ;  /* 0x00000003baba7220 */ /* 0x080fe20000410000 */
[----:B------:R-:W-:Y:S01]  /*e7c0*/  MOV R155, R156 ;  /* 0x0000009c009b7202 */ /* 0x000fe20000000f00 */
[----:B------:R-:W-:-:S02]  /*e7d0*/  FMUL.FTZ R187, R187, R3 ;  /* 0x00000003bbbb7220 */ /* 0x000fc40000410000 */
[-C--:B------:R-:W-:Y:S02]  /*e7e0*/  FMUL.FTZ R194, R194, R3.reuse ;  /* 0x00000003c2c27220 */ /* 0x080fe40000410000 */
[----:B------:R-:W-:Y:S02]  /*e7f0*/  FMUL.FTZ R195, R195, R3 ;  /* 0x00000003c3c37220 */ /* 0x000fe40000410000 */
[----:B------:R-:W-:Y:S01]  /*e800*/  IMAD.MOV.U32 R156, RZ, RZ, R157 ;  /* 0x000000ffff9c7224 */ /* 0x000fe200078e009d */
[----:B------:R-:W-:Y:S02]  /*e810*/  MOV R157, R158 ;  /* 0x0000009e009d7202 */ /* 0x000fe40000000f00 */
[----:B------:R-:W-:Y:S01]  /*e820*/  MOV R158, R159 ;  /* 0x0000009f009e7202 */ /* 0x000fe20000000f00 */
[----:B------:R-:W-:Y:S01]  /*e830*/  IMAD.MOV.U32 R159, RZ, RZ, R147 ;  /* 0x000000ffff9f7224 */ /* 0x000fe200078e0093 */
[----:B------:R-:W-:Y:S02]  /*e840*/  MOV R147, R136 ;  /* 0x0000008800937202 */ /* 0x000fe40000000f00 */
[----:B------:R-:W-:Y:S01]  /*e850*/  MOV R136, R137 ;  /* 0x0000008900887202 */ /* 0x000fe20000000f00 */
[----:B------:R-:W-:Y:S01]  /*e860*/  IMAD.MOV.U32 R137, RZ, RZ, R138 ;  /* 0x000000ffff897224 */ /* 0x000fe200078e008a */
[----:B------:R-:W-:-:S02]  /*e870*/  MOV R196, R63 ;  /* 0x0000003f00c47202 */ /* 0x000fc40000000f00 */
[----:B------:R-:W-:Y:S02]  /*e880*/  MOV R197, R62 ;  /* 0x0000003e00c57202 */ /* 0x000fe40000000f00 */
[----:B------:R-:W-:Y:S01]  /*e890*/  MOV R138, R139 ;  /* 0x0000008b008a7202 */ /* 0x000fe20000000f00 */
[----:B-1----:R-:W-:Y:S01]  /*e8a0*/  HMMA.16816.F32.BF16 R60, R8, R16, R184 ;  /* 0x00000010083c723c */ /* 0x002fe200000418b8 */
[----:B------:R-:W-:Y:S01]  /*e8b0*/  MOV R139, R140 ;  /* 0x0000008c008b7202 */ /* 0x000fe20000000f00 */
[----:B------:R-:W-:Y:S02]  /*e8c0*/  IMAD.MOV.U32 R140, RZ, RZ, R6 ;  /* 0x000000ffff8c7224 */ /* 0x000fe400078e0006 */
[----:B------:R-:W-:-:S04]  /*e8d0*/  FFMA.FTZ R6, R224, c[0x0][0x23c], -R4 ;  /* 0x00008f00e0067a23 */ /* 0x000fc80000010804 */
[----:B------:R-:W-:Y:S01]  /*e8e0*/  HMMA.16816.F32.BF16 R32, R8, R18, R192 ;  /* 0x000000120820723c */ /* 0x000fe200000418c0 */
[----:B------:R1:W-:Y:S01]  /*e8f0*/  MUFU.EX2 R186, R6 ;  /* 0x0000000600ba7308 */ /* 0x0003e20000000800 */
[----:B------:R-:W-:-:S06]  /*e900*/  FFMA.FTZ R3, R223, c[0x0][0x23c], -R4 ;  /* 0x00008f00df037a23 */ /* 0x000fcc0000010804 */
[C---:B------:R-:W-:Y:S08]  /*e910*/  HMMA.16816.F32.BF16 R68, R12.reuse, R16, R68 ;  /* 0x000000100c44723c */ /* 0x040ff00000041844 */
[----:B------:R-:W-:Y:S01]  /*e920*/  HMMA.16816.F32.BF16 R64, R12, R18, R64 ;  /* 0x000000120c40723c */ /* 0x000fe20000041840 */
[----:B-1----:R-:W-:Y:S01]  /*e930*/  FFMA.FTZ R6, R118, c[0x0][0x23c], -R2 ;  /* 0x00008f0076067a23 */ /* 0x002fe20000010802 */
[----:B------:R1:W-:Y:S01]  /*e940*/  MUFU.EX2 R13, R7 ;  /* 0x00000007000d7308 */ /* 0x0003e20000000800 */
[----:B------:R-:W-:-:S02]  /*e950*/  FFMA.FTZ R9, R73, c[0x0][0x23c], -R4 ;  /* 0x00008f0049097a23 */ /* 0x000fc40000010804 */
[--C-:B------:R-:W-:Y:S02]  /*e960*/  FFMA.FTZ R122, R122, c[0x0][0x23c], -R4.reuse ;  /* 0x00008f007a7a7a23 */ /* 0x100fe40000010804 */
[--C-:B------:R-:W-:Y:S02]  /*e970*/  FFMA.FTZ R121, R121, c[0x0][0x23c], -R4.reuse ;  /* 0x00008f0079797a23 */ /* 0x100fe40000010804 */
[--C-:B------:R-:W-:Y:S01]  /*e980*/  FFMA.FTZ R120, R120, c[0x0][0x23c], -R4.reuse ;  /* 0x00008f0078787a23 */ /* 0x100fe20000010804 */
[----:B------:R-:W-:Y:S01]  /*e990*/  MUFU.EX2 R12, R6 ;  /* 0x00000006000c7308 */ /* 0x000fe20000000800 */
[--C-:B------:R-:W-:Y:S02]  /*e9a0*/  FFMA.FTZ R119, R119, c[0x0][0x23c], -R4.reuse ;  /* 0x00008f0077777a23 */ /* 0x100fe40000010804 */
[--C-:B------:R-:W-:Y:S02]  /*e9b0*/  FFMA.FTZ R152, R152, c[0x0][0x23c], -R4.reuse ;  /* 0x00008f0098987a23 */ /* 0x100fe40000010804 */
[----:B------:R-:W-:-:S02]  /*e9c0*/  FFMA.FTZ R146, R146, c[0x0][0x23c], -R4 ;  /* 0x00008f0092927a23 */ /* 0x000fc40000010804 */
[----:B------:R-:W-:Y:S01]  /*e9d0*/  FFMA.FTZ R145, R145, c[0x0][0x23c], -R4 ;  /* 0x00008f0091917a23 */ /* 0x000fe20000010804 */
[----:B------:R3:W4:Y:S01]  /*e9e0*/  MUFU.EX2 R11, R3 ;  /* 0x00000003000b7308 */ /* 0x0007220000000800 */
[----:B-1----:R-:W-:Y:S02]  /*e9f0*/  FFMA.FTZ R7, R116, c[0x0][0x23c], -R2 ;  /* 0x00008f0074077a23 */ /* 0x002fe40000010802 */
[--C-:B------:R-:W-:Y:S02]  /*ea00*/  FFMA.FTZ R196, R196, c[0x0][0x23c], -R4.reuse ;  /* 0x00008f00c4c47a23 */ /* 0x100fe40000010804 */
[--C-:B------:R-:W-:Y:S02]  /*ea10*/  FFMA.FTZ R197, R197, c[0x0][0x23c], -R4.reuse ;  /* 0x00008f00c5c57a23 */ /* 0x100fe40000010804 */
[--C-:B------:R-:W-:Y:S02]  /*ea20*/  FFMA.FTZ R198, R198, c[0x0][0x23c], -R4.reuse ;  /* 0x00008f00c6c67a23 */ /* 0x100fe40000010804 */
[--C-:B------:R-:W-:Y:S01]  /*ea30*/  FFMA.FTZ R74, R74, c[0x0][0x23c], -R4.reuse ;  /* 0x00008f004a4a7a23 */ /* 0x100fe20000010804 */
[----:B------:R-:W-:Y:S01]  /*ea40*/  MOV R168, R27 ;  /* 0x0000001b00a87202 */ /* 0x000fe20000000f00 */
[----:B------:R-:W-:Y:S01]  /*ea50*/  FFMA.FTZ R73, R250, c[0x0][0x23c], -R4 ;  /* 0x00008f00fa497a23 */ /* 0x000fe20000010804 */
[----:B------:R-:W-:Y:S01]  /*ea60*/  MOV R187, R26 ;  /* 0x0000001a00bb7202 */ /* 0x000fe20000000f00 */
[----:B------:R-:W-:Y:S01]  /*ea70*/  IMAD.MOV.U32 R169, RZ, RZ, R28 ;  /* 0x000000ffffa97224 */ /* 0x000fe200078e001c */
[----:B------:R-:W-:Y:S01]  /*ea80*/  MOV R175, R189 ;  /* 0x000000bd00af7202 */ /* 0x000fe20000000f00 */
        /* <DEDUP_REMOVED lines=17> */
[--C-:B---3--:R-:W-:Y:S01]  /*eba0*/  FFMA.FTZ R3, R251, c[0x0][0x23c], -R2.reuse ;  /* 0x00008f00fb037a23 */ /* 0x108fe20000010802 */
[----:B------:R-:W-:Y:S01]  /*ebb0*/  LDSM.16.MT88.4 R16, [R214+0x8800] ;  /* 0x00880000d610783b */ /* 0x000fe20000004200 */
[--C-:B------:R-:W-:Y:S02]  /*ebc0*/  FFMA.FTZ R118, R155, c[0x0][0x23c], -R2.reuse ;  /* 0x00008f009b767a23 */ /* 0x100fe40000010802 */
[--C-:B------:R-:W-:Y:S01]  /*ebd0*/  FFMA.FTZ R116, R157, c[0x0][0x23c], -R2.reuse ;  /* 0x00008f009d747a23 */ /* 0x100fe20000010802 */
[----:B------:R1:W5:Y:S01]  /*ebe0*/  LDL.LU R224, [R1+0xf0] ;  /* 0x0000f00001e07983 */ /* 0x0003620000300800 */
[----:B------:R-:W-:-:S02]  /*ebf0*/  FFMA.FTZ R176, R138, c[0x0][0x23c], -R2 ;  /* 0x00008f008ab07a23 */ /* 0x000fc40000010802 */
[----:B------:R-:W-:Y:S02]  /*ec00*/  FFMA.FTZ R177, R139, c[0x0][0x23c], -R2 ;  /* 0x00008f008bb17a23 */ /* 0x000fe40000010802 */
        /* <DEDUP_REMOVED lines=9> */
[----:B------:R-:W-:Y:S02]  /*eca0*/  FFMA.FTZ R193, R20, c[0x0][0x23c], -R0 ;  /* 0x00008f0014c17a23 */ /* 0x000fe40000010800 */
[----:B------:R-:W-:-:S02]  /*ecb0*/  FFMA.FTZ R206, R206, c[0x0][0x23c], -R5 ;  /* 0x00008f00cece7a23 */ /* 0x000fc40000010805 */
[--C-:B------:R-:W-:Y:S02]  /*ecc0*/  FFMA.FTZ R203, R203, c[0x0][0x23c], -R5.reuse ;  /* 0x00008f00cbcb7a23 */ /* 0x100fe40000010805 */
[--C-:B------:R-:W-:Y:S02]  /*ecd0*/  FFMA.FTZ R202, R202, c[0x0][0x23c], -R5.reuse ;  /* 0x00008f00caca7a23 */ /* 0x100fe40000010805 */
[--C-:B------:R-:W-:Y:S02]  /*ece0*/  FFMA.FTZ R201, R201, c[0x0][0x23c], -R5.reuse ;  /* 0x00008f00c9c97a23 */ /* 0x100fe40000010805 */
[--C-:B------:R-:W-:Y:S02]  /*ecf0*/  FFMA.FTZ R185, R79, c[0x0][0x23c], -R5.reuse ;  /* 0x00008f004fb97a23 */ /* 0x100fe40000010805 */
[----:B------:R-:W-:Y:S02]  /*ed00*/  FFMA.FTZ R194, R75, c[0x0][0x23c], -R5 ;  /* 0x00008f004bc27a23 */ /* 0x000fe40000010805 */
[----:B--2---:R-:W-:Y:S01]  /*ed10*/  FFMA.FTZ R8, R167, c[0x0][0x23c], -R4 ;  /* 0x00008f00a7087a23 */ /* 0x004fe20000010804 */
[----:B------:R-:W-:Y:S01]  /*ed20*/  MOV R167, R160 ;  /* 0x000000a000a77202 */ /* 0x000fe20000000f00 */
[----:B------:R-:W-:Y:S01]  /*ed30*/  FFMA.FTZ R251, R241, c[0x0][0x23c], -R2 ;  /* 0x00008f00f1fb7a23 */ /* 0x000fe20000010802 */
[----:B------:R-:W-:Y:S01]  /*ed40*/  MOV R160, R161 ;  /* 0x000000a100a07202 */ /* 0x000fe20000000f00 */
[----:B------:R-:W-:Y:S01]  /*ed50*/  IMAD.MOV.U32 R161, RZ, RZ, R162 ;  /* 0x000000ffffa17224 */ /* 0x000fe200078e00a2 */
        /* <DEDUP_REMOVED lines=11> */
[----:B------:R-:W-:Y:S01]  /*ee10*/  FFMA.FTZ R25, R239, c[0x0][0x23c], -R5 ;  /* 0x00008f00ef197a23 */ /* 0x000fe20000010805 */
[----:B------:R-:W-:Y:S01]  /*ee20*/  MOV R161, R162 ;  /* 0x000000a200a17202 */ /* 0x000fe20000000f00 */
[----:B------:R-:W-:Y:S01]  /*ee30*/  IMAD.MOV.U32 R162, RZ, RZ, R163 ;  /* 0x000000ffffa27224 */ /* 0x000fe200078e00a3 */
[----:B------:R-:W-:Y:S01]  /*ee40*/  MOV R163, R153 ;  /* 0x0000009900a37202 */ /* 0x000fe20000000f00 */
[----:B------:R-:W-:Y:S01]  /*ee50*/  MUFU.EX2 R120, R120 ;  /* 0x0000007800787308 */ /* 0x000fe20000000800 */
[----:B------:R-:W-:Y:S01]  /*ee60*/  MOV R199, R222 ;  /* 0x000000de00c77202 */ /* 0x000fe20000000f00 */
[----:B------:R1:W5:Y:S01]  /*ee70*/  LDL.LU R223, [R1+0xec] ;  /* 0x0000ec0001df7983 */ /* 0x0003620000300800 */
[----:B------:R-:W-:Y:S01]  /*ee80*/  MOV R153, R154 ;  /* 0x0000009a00997202 */ /* 0x000fe20000000f00 */
[----:B------:R-:W-:-:S02]  /*ee90*/  IMAD.MOV.U32 R154, RZ, RZ, R147 ;  /* 0x000000ffff9a7224 */ /* 0x000fc400078e0093 */
[--C-:B------:R-:W-:Y:S02]  /*eea0*/  FFMA.FTZ R147, R221, c[0x0][0x23c], -R4.reuse ;  /* 0x00008f00dd937a23 */ /* 0x100fe40000010804 */
[----:B------:R2:W-:Y:S01]  /*eeb0*/  MUFU.EX2 R10, R8 ;  /* 0x00000008000a7308 */ /* 0x0005e20000000800 */
[--C-:B------:R-:W-:Y:S02]  /*eec0*/  FFMA.FTZ R167, R167, c[0x0][0x23c], -R4.reuse ;  /* 0x00008f00a7a77a23 */ /* 0x100fe40000010804 */
[----:B------:R-:W-:Y:S02]  /*eed0*/  FFMA.FTZ R166, R166, c[0x0][0x23c], -R4 ;  /* 0x00008f00a6a67a23 */ /* 0x000fe40000010804 */
[--C-:B------:R-:W-:Y:S02]  /*eee0*/  FFMA.FTZ R130, R127, c[0x0][0x23c], -R0.reuse ;  /* 0x00008f007f827a23 */ /* 0x100fe40000010800 */
[--C-:B------:R-:W-:Y:S02]  /*eef0*/  FFMA.FTZ R129, R125, c[0x0][0x23c], -R0.reuse ;  /* 0x00008f007d817a23 */ /* 0x100fe40000010800 */
[----:B------:R-:W-:-:S02]  /*ef00*/  FFMA.FTZ R128, R111, c[0x0][0x23c], -R0 ;  /* 0x00008f006f807a23 */ /* 0x000fc40000010800 */
[--C-:B------:R-:W-:Y:S02]  /*ef10*/  FFMA.FTZ R138, R110, c[0x0][0x23c], -R0.reuse ;  /* 0x00008f006e8a7a23 */ /* 0x100fe40000010800 */
[----:B------:R-:W-:Y:S01]  /*ef20*/  FFMA.FTZ R139, R103, c[0x0][0x23c], -R0 ;  /* 0x00008f00678b7a23 */ /* 0x000fe20000010800 */
[----:B------:R-:W-:Y:S01]  /*ef30*/  MUFU.EX2 R183, R6 ;  /* 0x0000000600b77308 */ /* 0x000fe20000000800 */
[--C-:B------:R-:W-:Y:S02]  /*ef40*/  FFMA.FTZ R165, R160, c[0x0][0x23c], -R4.reuse ;  /* 0x00008f00a0a57a23 */ /* 0x100fe40000010804 */
[----:B------:R-:W-:Y:S01]  /*ef50*/  FFMA.FTZ R30, R232, c[0x0][0x23c], -R5 ;  /* 0x00008f00e81e7a23 */ /* 0x000fe20000010805 */
[----:B------:R-:W-:Y:S01]  /*ef60*/  MOV R87, R175 ;  /* 0x000000af00577202 */ /* 0x000fe20000000f00 */
[--C-:B------:R-:W-:Y:S01]  /*ef70*/  FFMA.FTZ R164, R161, c[0x0][0x23c], -R4.reuse ;  /* 0x00008f00a1a47a23 */ /* 0x100fe20000010804 */
[----:B------:R1:W5:Y:S01]  /*ef80*/  LDL.LU R222, [R1+0xe8] ;  /* 0x0000e80001de7983 */ /* 0x0003620000300800 */
[----:B------:R-:W-:-:S02]  /*ef90*/  FFMA.FTZ R178, R162, c[0x0][0x23c], -R4 ;  /* 0x00008f00a2b27a23 */ /* 0x000fc40000010804 */
[--C-:B------:R-:W-:Y:S02]  /*efa0*/  FFMA.FTZ R179, R163, c[0x0][0x23c], -R4.reuse ;  /* 0x00008f00a3b37a23 */ /* 0x100fe40000010804 */
[--C-:B------:R-:W-:Y:S02]  /*efb0*/  FFMA.FTZ R180, R153, c[0x0][0x23c], -R4.reuse ;  /* 0x00008f0099b47a23 */ /* 0x100fe40000010804 */
[--C-:B------:R-:W-:Y:S02]  /*efc0*/  FFMA.FTZ R181, R154, c[0x0][0x23c], -R4.reuse ;  /* 0x00008f009ab57a23 */ /* 0x100fe40000010804 */
[--C-:B------:R-:W-:Y:S02]  /*efd0*/  FFMA.FTZ R195, R199, c[0x0][0x23c], -R4.reuse ;  /* 0x00008f00c7c37a23 */ /* 0x100fe40000010804 */
[----:B--2---:R-:W-:Y:S02]  /*efe0*/  FFMA.FTZ R8, R252, c[0x0][0x23c], -R4 ;  /* 0x00008f00fc087a23 */ /* 0x004fe40000010804 */
[----:B------:R-:W-:-:S02]  /*eff0*/  FFMA.FTZ R160, R137, c[0x0][0x23c], -R2 ;  /* 0x00008f0089a07a23 */ /* 0x000fc40000010802 */
[----:B------:R-:W-:Y:S01]  /*f000*/  FFMA.FTZ R127, R210, c[0x0][0x23c], -R5 ;  /* 0x00008f00d27f7a23 */ /* 0x000fe20000010805 */
[----:B----4-:R-:W-:Y:S01]  /*f010*/  MOV R232, R11 ;  /* 0x0000000b00e87202 */ /* 0x010fe20000000f00 */
        /* <DEDUP_REMOVED lines=10> */
[----:B------:R-:W-:Y:S01]  /*f0c0*/  FFMA.FTZ R252, R236, c[0x0][0x23c], -R2 ;  /* 0x00008f00ecfc7a23 */ /* 0x000fe20000010802 */
[----:B------:R-:W-:Y:S01]  /*f0d0*/  MOV R110, R168 ;  /* 0x000000a8006e7202 */ /* 0x000fe20000000f00 */
[--C-:B------:R-:W-:Y:S01]  /*f0e0*/  FFMA.FTZ R2, R131, c[0x0][0x23c], -R0.reuse ;  /* 0x00008f0083027a23 */ /* 0x100fe20000010800 */
[----:B------:R1:W5:Y:S01]  /*f0f0*/  LDL.LU R221, [R1+0xe4] ;  /* 0x0000e40001dd7983 */ /* 0x0003620000300800 */
[----:B------:R-:W-:-:S02]  /*f100*/  FFMA.FTZ R137, R108, c[0x0][0x23c], -R0 ;  /* 0x00008f006c897a23 */ /* 0x000fc40000010800 */
[--C-:B------:R-:W-:Y:S01]  /*f110*/  FFMA.FTZ R140, R101, c[0x0][0x23c], -R0.reuse ;  /* 0x00008f00658c7a23 */ /* 0x100fe20000010800 */
[----:B------:R3:W4:Y:S01]  /*f120*/  MUFU.EX2 R7, R3 ;  /* 0x0000000300077308 */ /* 0x0007220000000800 */
[--C-:B------:R-:W-:Y:S02]  /*f130*/  FFMA.FTZ R154, R95, c[0x0][0x23c], -R0.reuse ;  /* 0x00008f005f9a7a23 */ /* 0x100fe40000010800 */
[--C-:B------:R-:W-:Y:S02]  /*f140*/  FFMA.FTZ R159, R84, c[0x0][0x23c], -R0.reuse ;  /* 0x00008f00549f7a23 */ /* 0x100fe40000010800 */
[----:B------:R-:W-:Y:S01]  /*f150*/  FFMA.FTZ R190, R22, c[0x0][0x23c], -R0 ;  /* 0x00008f0016be7a23 */ /* 0x000fe20000010800 */
[----:B------:R-:W-:Y:S01]  /*f160*/  MOV R101, R12 ;  /* 0x0000000c00657202 */ /* 0x000fe20000000f00 */
[----:B------:R-:W-:Y:S02]  /*f170*/  IMAD.MOV.U32 R153, RZ, RZ, R72 ;  /* 0x000000ffff997224 */ /* 0x000fe400078e0048 */
[--C-:B--2---:R-:W-:Y:S01]  /*f180*/  FFMA.FTZ R4, R204, c[0x0][0x23c], -R0.reuse ;  /* 0x00008f00cc047a23 */ /* 0x104fe20000010800 */
[----:B------:R2:W-:Y:S01]  /*f190*/  MUFU.EX2 R219, R2 ;  /* 0x0000000200db7308 */ /* 0x0005e20000000800 */
[----:B------:R-:W-:Y:S01]  /*f1a0*/  FFMA.FTZ R136, R207, c[0x0][0x23c], -R5 ;  /* 0x00008f00cf887a23 */ /* 0x000fe20000010805 */
[----:B------:R-:W-:Y:S01]  /*f1b0*/  LDSM.16.MT88.4 R20, [R216+0x8800] ;  /* 0x00880000d814783b */ /* 0x000fe20000004200 */
[----:B---3--:R-:W-:-:S02]  /*f1c0*/  FFMA.FTZ R3, R132, c[0x0][0x23c], -R0 ;  /* 0x00008f0084037a23 */ /* 0x008fc40000010800 */
[----:B------:R-:W-:Y:S02]  /*f1d0*/  FFMA.FTZ R0, R240, c[0x0][0x23c], -R5 ;  /* 0x00008f00f0007a23 */ /* 0x000fe40000010805 */
[----:B------:R-:W-:Y:S02]  /*f1e0*/  IMAD.MOV.U32 R240, RZ, RZ, R13 ;  /* 0x000000fffff07224 */ /* 0x000fe400078e000d */
[----:B------:R-:W3:Y:S01]  /*f1f0*/  LDSM.16.MT88.4 R12, [R213+0x8800] ;  /* 0x00880000d50c783b */ /* 0x000ee20000004200 */
[----:B------:R1:W1:Y:S01]  /*f200*/  MUFU.EX2 R72, R4 ;  /* 0x0000000400487308 */ /* 0x0002620000000800 */
[----:B--2---:R-:W-:Y:S01]  /*f210*/  FFMA.FTZ R2, R233, c[0x0][0x23c], -R5 ;  /* 0x00008f00e9027a23 */ /* 0x004fe20000010805 */
[----:B------:R-:W-:-:S06]  /*f220*/  MOV R233, R218 ;  /* 0x000000da00e97202 */ /* 0x000fcc0000000f00 */
[----:B------:R2:W2:Y:S01]  /*f230*/  MUFU.EX2 R250, R3 ;  /* 0x0000000300fa7308 */ /* 0x0004a20000000800 */
[----:B-1----:R-:W-:-:S07]  /*f240*/  FFMA.FTZ R4, R238, c[0x0][0x23c], -R5 ;  /* 0x00008f00ee047a23 */ /* 0x002fce0000010805 */
[----:B------:R1:W-:Y:S01]  /*f250*/  MUFU.EX2 R182, R0 ;  /* 0x0000000000b67308 */ /* 0x0003e20000000800 */
[----:B--2---:R-:W-:-:S07]  /*f260*/  FFMA.FTZ R3, R235, c[0x0][0x23c], -R5 ;  /* 0x00008f00eb037a23 */ /* 0x004fce0000010805 */
[----:B------:R2:W-:Y:S08]  /*f270*/  MUFU.EX2 R205, R4 ;  /* 0x0000000400cd7308 */ /* 0x0005f00000000800 */
[----:B------:R-:W-:Y:S08]  /*f280*/  MUFU.EX2 R204, R3 ;  /* 0x0000000300cc7308 */ /* 0x000ff00000000800 */
[----:B------:R-:W2:Y:S01]  /*f290*/  MUFU.EX2 R218, R2 ;  /* 0x0000000200da7308 */ /* 0x000ea20000000800 */
[----:B----4-:R-:W-:Y:S01]  /*f2a0*/  IMAD.MOV.U32 R210, RZ, RZ, R7 ;  /* 0x000000ffffd27224 */ /* 0x010fe200078e0007 */
[----:B------:R-:W-:Y:S01]  /*f2b0*/  MOV R207, R10 ;  /* 0x0000000a00cf7202 */ /* 0x000fe20000000f00 */
[----:B------:R-:W-:Y:S01]  /*f2c0*/  IMAD.MOV.U32 R103, RZ, RZ, R173 ;  /* 0x000000ffff677224 */ /* 0x000fe200078e00ad */
[----:B------:R-:W-:Y:S01]  /*f2d0*/  MOV R108, R169 ;  /* 0x000000a9006c7202 */ /* 0x000fe20000000f00 */
[----:B------:R-:W-:Y:S01]  /*f2e0*/  IMAD.MOV.U32 R235, RZ, RZ, R191 ;  /* 0x000000ffffeb7224 */ /* 0x000fe200078e00bf */
[----:B------:R-:W-:Y:S01]  /*f2f0*/  MOV R84, R153 ;  /* 0x0000009900547202 */ /* 0x000fe20000000f00 */
[--C-:B------:R-:W-:Y:S01]  /*f300*/  FFMA.FTZ R24, R237, c[0x0][0x23c], -R5.reuse ;  /* 0x00008f00ed187a23 */ /* 0x100fe20000010805 */
[----:B------:R-:W-:Y:S01]  /*f310*/  MOV R78, R156 ;  /* 0x0000009c004e7202 */ /* 0x000fe20000000f00 */
[--C-:B-1----:R-:W-:Y:S01]  /*f320*/  FFMA.FTZ R0, R234, c[0x0][0x23c], -R5.reuse ;  /* 0x00008f00ea007a23 */ /* 0x102fe20000010805 */
[----:B------:R-:W-:Y:S01]  /*f330*/  MOV R238, R158 ;  /* 0x0000009e00ee7202 */ /* 0x000fe20000000f00 */
[--C-:B------:R-:W-:Y:S01]  /*f340*/  FFMA.FTZ R125, R211, c[0x0][0x23c], -R5.reuse ;  /* 0x00008f00d37d7a23 */ /* 0x100fe20000010805 */
[----:B------:R-:W-:Y:S01]  /*f350*/  F2FP.BF16.PACK_AB R10, R232, R186 ;  /* 0x000000bae80a723e */ /* 0x000fe200000010ff */
[--C-:B------:R-:W-:Y:S01]  /*f360*/  FFMA.FTZ R131, R209, c[0x0][0x23c], -R5.reuse ;  /* 0x00008f00d1837a23 */ /* 0x100fe20000010805 */
[----:B------:R-:W-:Y:S01]  /*f370*/  F2FP.BF16.PACK_AB R11, R210, R184 ;  /* 0x000000b8d20b723e */ /* 0x000fe200000010ff */
[----:B------:R-:W-:Y:S01]  /*f380*/  FFMA.FTZ R132, R208, c[0x0][0x23c], -R5 ;  /* 0x00008f00d0847a23 */ /* 0x000fe20000010805 */
[----:B--2---:R-:W-:Y:S01]  /*f390*/  F2FP.BF16.PACK_AB R4, R72, R183 ;  /* 0x000000b74804723e */ /* 0x004fe200000010ff */
[----:B------:R-:W-:Y:S01]  /*f3a0*/  IMAD.MOV.U32 R236, RZ, RZ, R9 ;  /* 0x000000ffffec7224 */ /* 0x000fe200078e0009 */
[----:B------:R-:W-:Y:S01]  /*f3b0*/  F2FP.BF16.PACK_AB R9, R101, R199 ;  /* 0x000000c76509723e */ /* 0x000fe200000010ff */
[----:B------:R-:W-:Y:S01]  /*f3c0*/  IMAD.MOV.U32 R241, RZ, RZ, R8 ;  /* 0x000000fffff17224 */ /* 0x000fe200078e0008 */
[----:B------:R-:W-:Y:S01]  /*f3d0*/  F2FP.BF16.PACK_AB R8, R240, R207 ;  /* 0x000000cff008723e */ /* 0x000fe200000010ff */
[--C-:B------:R-:W-:Y:S01]  /*f3e0*/  FFMA.FTZ R153, R109, c[0x0][0x23c], -R5.reuse ;  /* 0x00008f006d997a23 */ /* 0x100fe20000010805 */
[----:B------:R-:W-:Y:S01]  /*f3f0*/  F2FP.BF16.PACK_AB R6, R219, R250 ;  /* 0x000000fadb06723e */ /* 0x000fe200000010ff */
[--C-:B------:R-:W-:Y:S01]  /*f400*/  FFMA.FTZ R156, R102, c[0x0][0x23c], -R5.reuse ;  /* 0x00008f00669c7a23 */ /* 0x100fe20000010805 */
[----:B------:R-:W-:Y:S01]  /*f410*/  F2FP.BF16.PACK_AB R7, R218, R204 ;  /* 0x000000ccda07723e */ /* 0x000fe200000010ff */
[----:B------:R-:W-:-:S02]  /*f420*/  FFMA.FTZ R158, R100, c[0x0][0x23c], -R5 ;  /* 0x00008f00649e7a23 */ /* 0x000fc40000010805 */
[--C-:B------:R-:W-:Y:S02]  /*f430*/  FFMA.FTZ R168, R94, c[0x0][0x23c], -R5.reuse ;  /* 0x00008f005ea87a23 */ /* 0x100fe40000010805 */
[--C-:B------:R-:W-:Y:S02]  /*f440*/  FFMA.FTZ R169, R92, c[0x0][0x23c], -R5.reuse ;  /* 0x00008f005ca97a23 */ /* 0x100fe40000010805 */
[--C-:B------:R-:W-:Y:S02]  /*f450*/  FFMA.FTZ R173, R85, c[0x0][0x23c], -R5.reuse ;  /* 0x00008f0055ad7a23 */ /* 0x100fe40000010805 */
[--C-:B------:R-:W-:Y:S02]  /*f460*/  FFMA.FTZ R175, R86, c[0x0][0x23c], -R5.reuse ;  /* 0x00008f0056af7a23 */ /* 0x100fe40000010805 */
[--C-:B------:R-:W-:Y:S02]  /*f470*/  FFMA.FTZ R187, R77, c[0x0][0x23c], -R5.reuse ;  /* 0x00008f004dbb7a23 */ /* 0x100fe40000010805 */
[----:B------:R-:W-:Y:S01]  /*f480*/  FFMA.FTZ R191, R76, c[0x0][0x23c], -R5 ;  /* 0x00008f004cbf7a23 */ /* 0x000fe20000010805 */
[----:B------:R-:W-:Y:S01]  /*f490*/  F2FP.BF16.PACK_AB R5, R205, R182 ;  /* 0x000000b6cd05723e */ /* 0x000fe200000010ff */
[-C--:B---3--:R-:W-:Y:S08]  /*f4a0*/  HMMA.16816.F32.BF16 R112, R8, R12.reuse, R112 ;  /* 0x0000000c0870723c */ /* 0x088ff00000041870 */
        /* <DEDUP_REMOVED lines=9> */
[----:B------:R-:W-:Y:S06]  /*f540*/  MUFU.EX2 R208, R25 ;  /* 0x0000001900d07308 */ /* 0x000fec0000000800 */
[C---:B------:R-:W-:Y:S02]  /*f550*/  HMMA.16816.F32.BF16 R40, R4.reuse, R16, R40 ;  /* 0x000000100428723c */ /* 0x040fe40000041828 */
[----:B------:R-:W-:Y:S06]  /*f560*/  MUFU.EX2 R209, R29 ;  /* 0x0000001d00d17308 */ /* 0x000fec0000000800 */
[C---:B------:R-:W-:Y:S02]  /*f570*/  HMMA.16816.F32.BF16 R36, R4.reuse, R18, R36 ;  /* 0x000000120424723c */ /* 0x040fe40000041824 */
[----:B------:R-:W-:Y:S06]  /*f580*/  MUFU.EX2 R211, R26 ;  /* 0x0000001a00d37308 */ /* 0x000fec0000000800 */
[C---:B-1----:R-:W-:Y:S02]  /*f590*/  HMMA.16816.F32.BF16 R60, R4.reuse, R12, R60 ;  /* 0x0000000c043c723c */ /* 0x042fe4000004183c */
[----:B------:R-:W-:Y:S06]  /*f5a0*/  MUFU.EX2 R25, R0 ;  /* 0x0000000000197308 */ /* 0x000fec0000000800 */
[----:B------:R-:W-:Y:S02]  /*f5b0*/  HMMA.16816.F32.BF16 R32, R4, R14, R32 ;  /* 0x0000000e0420723c */ /* 0x000fe40000041820 */
[----:B------:R-:W1:Y:S06]  /*f5c0*/  MUFU.EX2 R4, R27 ;  /* 0x0000001b00047308 */ /* 0x000e6c0000000800 */
[C---:B------:R-:W-:Y:S07]  /*f5d0*/  HMMA.16816.F32.BF16 R92, R8.reuse, R12, R68 ;  /* 0x0000000c085c723c */ /* 0x040fee0000041844 */
[----:B------:R-:W-:Y:S01]  /*f5e0*/  MOV R68, R78 ;  /* 0x0000004e00447202 */ /* 0x000fe20000000f00 */
[----:B------:R-:W-:Y:S01]  /*f5f0*/  HMMA.16816.F32.BF16 R96, R8, R16, R96 ;  /* 0x000000100860723c */ /* 0x000fe20000041860 */
[----:B------:R-:W-:-:S02]  /*f600*/  IMAD.MOV.U32 R70, RZ, RZ, R235 ;  /* 0x000000ffff467224 */ /* 0x000fc400078e00eb */
[----:B------:R-:W3:Y:S05]  /*f610*/  MUFU.EX2 R235, R28 ;  /* 0x0000001c00eb7308 */ /* 0x000eea0000000800 */
[C---:B------:R-:W-:Y:S01]  /*f620*/  HMMA.16816.F32.BF16 R76, R8.reuse, R14, R64 ;  /* 0x0000000e084c723c */ /* 0x040fe20000041840 */
[----:B------:R-:W-:Y:S01]  /*f630*/  IMAD.MOV.U32 R234, RZ, RZ, R108 ;  /* 0x000000ffffea7224 */ /* 0x000fe200078e006c */
[----:B------:R-:W-:Y:S01]  /*f640*/  MOV R237, R110 ;  /* 0x0000006e00ed7202 */ /* 0x000fe20000000f00 */
[----:B------:R-:W-:Y:S04]  /*f650*/  LDSM.16.MT88.4 R12, [R214+0x9000] ;  /* 0x00900000d60c783b */ /* 0x000fe80000004200 */
[----:B------:R-:W-:Y:S01]  /*f660*/  MOV R67, R220 ;  /* 0x000000dc00437202 */ /* 0x000fe20000000f00 */
[----:B------:R-:W-:Y:S01]  /*f670*/  HMMA.16816.F32.BF16 R104, R8, R18, R104 ;  /* 0x000000120868723c */ /* 0x000fe20000041868 */
[----:B------:R1:W4:Y:S01]  /*f680*/  MUFU.EX2 R220, R24 ;  /* 0x0000001800dc7308 */ /* 0x0003220000000800 */
[----:B------:R-:W2:Y:S07]  /*f690*/  LDSM.16.MT88.4 R16, [R216+0x9000] ;  /* 0x00900000d810783b */ /* 0x000eae0000004200 */
[----:B------:R-:W4:Y:S01]  /*f6a0*/  MUFU.EX2 R8, R30 ;  /* 0x0000001e00087308 */ /* 0x000f220000000800 */
[----:B-1----:R-:W-:-:S02]  /*f6b0*/  MOV R24, R4 ;  /* 0x0000000400187202 */ /* 0x002fc40000000f00 */
[----:B---3--:R-:W-:Y:S02]  /*f6c0*/  F2FP.BF16.PACK_AB R4, R235, R209 ;  /* 0x000000d1eb04723e */ /* 0x008fe400000010ff */
[----:B----4-:R-:W-:Y:S02]  /*f6d0*/  F2FP.BF16.PACK_AB R5, R220, R208 ;  /* 0x000000d0dc05723e */ /* 0x010fe400000010ff */
[----:B------:R-:W-:Y:S02]  /*f6e0*/  F2FP.BF16.PACK_AB R6, R211, R24 ;  /* 0x00000018d306723e */ /* 0x000fe400000010ff */
[----:B------:R-:W-:Y:S02]  /*f6f0*/  F2FP.BF16.PACK_AB R7, R8, R25 ;  /* 0x000000190807723e */ /* 0x000fe400000010ff */
[----:B------:R-:W-:-:S05]  /*f700*/  MOV R239, R111 ;  /* 0x0000006f00ef7202 */ /* 0x000fca0000000f00 */
[----:B--2---:R-:W-:Y:S07]  /*f710*/  HMMA.16816.F32.BF16 R108, R4, R20, R56 ;  /* 0x00000014046c723c */ /* 0x004fee0000041838 */
[----:B------:R-:W-:Y:S02]  /*f720*/  MOV R57, R8 ;  /* 0x0000000800397202 */ /* 0x000fe40000000f00 */
[----:B------:R-:W1:Y:S01]  /*f730*/  LDSM.16.MT88.4 R8, [R215+0x9000] ;  /* 0x00900000d708783b */ /* 0x000e620000004200 */
        /* <DEDUP_REMOVED lines=9> */
[----:B------:R-:W-:Y:S01]  /*f7d0*/  MUFU.EX2 R186, R122 ;  /* 0x0000007a00ba7308 */ /* 0x000fe20000000800 */
[----:B------:R-:W-:Y:S01]  /*f7e0*/  MOV R27, R212 ;  /* 0x000000d4001b7202 */ /* 0x000fe20000000f00 */
[----:B------:R-:W-:Y:S01]  /*f7f0*/  IMAD.MOV.U32 R66, RZ, RZ, R103 ;  /* 0x000000ffff427224 */ /* 0x000fe200078e0067 */
[----:B------:R-:W-:-:S05]  /*f800*/  MOV R69, R238 ;  /* 0x000000ee00457202 */ /* 0x000fca0000000f00 */
[----:B------:R-:W-:Y:S01]  /*f810*/  MUFU.EX2 R217, R121 ;  /* 0x0000007900d97308 */ /* 0x000fe20000000800 */
[----:B------:R-:W-:Y:S02]  /*f820*/  MOV R65, R101 ;  /* 0x0000006500417202 */ /* 0x000fe40000000f00 */
[----:B------:R-:W-:-:S05]  /*f830*/  MOV R238, R73 ;  /* 0x0000004900ee7202 */ /* 0x000fca0000000f00 */
[----:B------:R-:W-:Y:S01]  /*f840*/  MUFU.EX2 R234, R119 ;  /* 0x0000007700ea7308 */ /* 0x000fe20000000800 */
[----:B------:R-:W-:Y:S01]  /*f850*/  MOV R30, R72 ;  /* 0x00000048001e7202 */ /* 0x000fe20000000f00 */
[C---:B------:R-:W-:Y:S06]  /*f860*/  HMMA.16816.F32.BF16 R100, R4.reuse, R22, R52 ;  /* 0x000000160464723c */ /* 0x040fec0000041834 */
[----:B------:R-:W-:Y:S01]  /*f870*/  MUFU.EX2 R184, R118 ;  /* 0x0000007600b87308 */ /* 0x000fe20000000800 */
[----:B------:R-:W-:Y:S01]  /*f880*/  MOV R52, R66 ;  /* 0x0000004200347202 */ /* 0x000fe20000000f00 */
[----:B------:R-:W-:Y:S06]  /*f890*/  HMMA.16816.F32.BF16 R72, R4, R18, R44 ;  /* 0x000000120448723c */ /* 0x000fec000004182c */
[----:B------:R-:W2:Y:S01]  /*f8a0*/  MUFU.EX2 R212, R117 ;  /* 0x0000007500d47308 */ /* 0x000ea20000000800 */
[----:B------:R-:W-:-:S07]  /*f8b0*/  MOV R46, R67 ;  /* 0x00000043002e7202 */ /* 0x000fce0000000f00 */
[----:B------:R3:W-:Y:S08]  /*f8c0*/  MUFU.EX2 R237, R116 ;  /* 0x0000007400ed7308 */ /* 0x0007f00000000800 */
[----:B------:R-:W4:Y:S01]  /*f8d0*/  MUFU.EX2 R233, R31 ;  /* 0x0000001f00e97308 */ /* 0x000f220000000800 */
[----:B------:R-:W-:Y:S01]  /*f8e0*/  IMAD.MOV.U32 R2, RZ, RZ, R84 ;  /* 0x000000ffff027224 */ /* 0x000fe200078e0054 */
[----:B------:R-:W-:Y:S01]  /*f8f0*/  MOV R3, R87 ;  /* 0x0000005700037202 */ /* 0x000fe20000000f00 */
[----:B------:R-:W-:Y:S01]  /*f900*/  IMAD.MOV.U32 R47, RZ, RZ, R65 ;  /* 0x000000ffff2f7224 */ /* 0x000fe200078e0041 */
[----:B------:R-:W-:Y:S01]  /*f910*/  HMMA.16816.F32.BF16 R84, R4, R16, R48 ;  /* 0x000000100454723c */ /* 0x000fe20000041830 */
[----:B------:R-:W-:Y:S01]  /*f920*/  IMAD.MOV.U32 R0, RZ, RZ, R68 ;  /* 0x000000ffff007224 */ /* 0x000fe200078e0044 */
[----:B------:R-:W-:Y:S01]  /*f930*/  MOV R53, R69 ;  /* 0x0000004500357202 */ /* 0x000fe20000000f00 */
[----:B------:R-:W-:Y:S01]  /*f940*/  IMAD.MOV.U32 R55, RZ, RZ, R71 ;  /* 0x000000ffff377224 */ /* 0x000fe200078e0047 */
[----:B------:R-:W-:-:S04]  /*f950*/  MOV R54, R70 ;  /* 0x0000004600367202 */ /* 0x000fc80000000f00 */
[C---:B------:R-:W-:Y:S08]  /*f960*/  HMMA.16816.F32.BF16 R68, R4.reuse, R12, R40 ;  /* 0x0000000c0444723c */ /* 0x040ff00000041828 */
[C---:B------:R-:W-:Y:S08]  /*f970*/  HMMA.16816.F32.BF16 R64, R4.reuse, R14, R36 ;  /* 0x0000000e0440723c */ /* 0x040ff00000041824 */
[C---:B-1----:R-:W-:Y:S08]  /*f980*/  HMMA.16816.F32.BF16 R60, R4.reuse, R8, R60 ;  /* 0x00000008043c723c */ /* 0x042ff0000004183c */
[----:B------:R-:W-:Y:S07]  /*f990*/  HMMA.16816.F32.BF16 R48, R4, R10, R32 ;  /* 0x0000000a0430723c */ /* 0x000fee0000041820 */
[----:B------:R-:W-:Y:S01]  /*f9a0*/  FADD.FTZ R4, R52, R46 ;  /* 0x0000002e34047221 */ /* 0x000fe20000010000 */
[----:B--2---:R-:W-:-:S02]  /*f9b0*/  F2FP.BF16.PACK_AB R5, R212, R184 ;  /* 0x000000b8d405723e */ /* 0x004fc400000010ff */
[----:B------:R-:W-:Y:S01]  /*f9c0*/  F2FP.BF16.PACK_AB R6, R234, R120 ;  /* 0x00000078ea06723e */ /* 0x000fe200000010ff */
[----:B---3--:R-:W-:Y:S01]  /*f9d0*/  FADD.FTZ R116, R53, R4 ;  /* 0x0000000435747221 */ /* 0x008fe20000010000 */
[----:B------:R-:W-:Y:S02]  /*f9e0*/  F2FP.BF16.PACK_AB R4, R217, R186 ;  /* 0x000000bad904723e */ /* 0x000fe400000010ff */
[----:B----4-:R-:W-:Y:S01]  /*f9f0*/  F2FP.BF16.PACK_AB R7, R233, R237 ;  /* 0x000000ede907723e */ /* 0x010fe200000010ff */
[----:B------:R-:W-:Y:S02]  /*fa00*/  FADD.FTZ R3, R3, R188 ;  /* 0x000000bc03037221 */ /* 0x000fe40000010000 */
[----:B------:R-:W-:Y:S02]  /*fa10*/  FADD.FTZ R2, R2, R124 ;  /* 0x0000007c02027221 */ /* 0x000fe40000010000 */
[----:B------:R-:W-:Y:S02]  /*fa20*/  FADD.FTZ R3, R54, R3 ;  /* 0x0000000336037221 */ /* 0x000fe40000010000 */
[----:B------:R-:W-:-:S02]  /*fa30*/  FADD.FTZ R2, R55, R2 ;  /* 0x0000000237027221 */ /* 0x000fc40000010000 */
[C---:B------:R-:W-:Y:S07]  /*fa40*/  HMMA.16816.F32.BF16 R52, R4.reuse, R22, R148 ;  /* 0x000000160434723c */ /* 0x040fee0000041894 */
[----:B------:R-:W-:Y:S01]  /*fa50*/  MOV R151, R47 ;  /* 0x0000002f00977202 */ /* 0x000fe20000000f00 */
[----:B------:R-:W-:Y:S01]  /*fa60*/  HMMA.16816.F32.BF16 R36, R4, R18, R88 ;  /* 0x000000120424723c */ /* 0x000fe20000041858 */
[----:B------:R-:W-:-:S06]  /*fa70*/  FADD.FTZ R0, R0, R123 ;  /* 0x0000007b00007221 */ /* 0x000fcc0000010000 */
[----:B------:R-:W-:Y:S01]  /*fa80*/  IMAD.MOV.U32 R91, RZ, RZ, R24 ;  /* 0x000000ffff5b7224 */ /* 0x000fe200078e0018 */
[----:B------:R-:W-:Y:S01]  /*fa90*/  HMMA.16816.F32.BF16 R44, R4, R10, R76 ;  /* 0x0000000a042c723c */ /* 0x000fe2000004184c */
[----:B------:R-:W-:-:S06]  /*faa0*/  MOV R90, R25 ;  /* 0x00000019005a7202 */ /* 0x000fcc0000000f00 */
[----:B------:R-:W-:Y:S02]  /*fab0*/  MOV R78, R26 ;  /* 0x0000001a004e7202 */ /* 0x000fe40000000f00 */
[----:B------:R-:W-:Y:S02]  /*fac0*/  MOV R79, R27 ;  /* 0x0000001b004f7202 */ /* 0x000fe40000000f00 */
[----:B------:R-:W1:Y:S01]  /*fad0*/  LDSM.16.MT88.4 R24, [R215+0x9800] ;  /* 0x00980000d718783b */ /* 0x000e620000004200 */
[C---:B------:R-:W-:Y:S01]  /*fae0*/  HMMA.16816.F32.BF16 R40, R4.reuse, R16, R80 ;  /* 0x000000100428723c */ /* 0x040fe20000041850 */
[----:B------:R-:W-:Y:S01]  /*faf0*/  FADD.FTZ R0, R56, R0 ;  /* 0x0000000038007221 */ /* 0x000fe20000010000 */
[----:B------:R-:W-:Y:S01]  /*fb00*/  MOV R119, R57 ;  /* 0x0000003900777202 */ /* 0x000fe20000000f00 */
[----:B------:R-:W-:Y:S01]  /*fb10*/  IMAD.MOV.U32 R117, RZ, RZ, R59 ;  /* 0x000000ffff757224 */ /* 0x000fe200078e003b */
[----:B------:R-:W-:Y:S01]  /*fb20*/  MOV R118, R58 ;  /* 0x0000003a00767202 */ /* 0x000fe20000000f00 */
[----:B------:R2:W-:Y:S01]  /*fb30*/  MUFU.EX2 R149, R130 ;  /* 0x0000008200957308 */ /* 0x0005e20000000800 */
[----:B------:R-:W3:Y:S01]  /*fb40*/  LDSM.16.MT88.4 R16, [R213+0x9800] ;  /* 0x00980000d510783b */ /* 0x000ee20000004200 */
[----:B------:R-:W-:Y:S01]  /*fb50*/  MOV R83, R30 ;  /* 0x0000001e00537202 */ /* 0x000fe20000000f00 */
[C---:B------:R-:W-:Y:S05]  /*fb60*/  HMMA.16816.F32.BF16 R56, R4.reuse, R20, R112 ;  /* 0x000000140438723c */ /* 0x040fea0000041870 */
[----:B------:R4:W-:Y:S03]  /*fb70*/  MUFU.EX2 R80, R129 ;  /* 0x0000008100507308 */ /* 0x0009e60000000800 */
[----:B------:R-:W-:Y:S01]  /*fb80*/  HMMA.16816.F32.BF16 R32, R4, R12, R96 ;  /* 0x0000000c0420723c */ /* 0x000fe20000041860 */
[----:B--2---:R-:W-:-:S07]  /*fb90*/  MOV R130, R28 ;  /* 0x0000001c00827202 */ /* 0x004fce0000000f00 */
[----:B------:R-:W-:Y:S01]  /*fba0*/  HMMA.16816.F32.BF16 R20, R4, R14, R104 ;  /* 0x0000000e0414723c */ /* 0x000fe20000041868 */
[----:B------:R-:W2:Y:S01]  /*fbb0*/  LDSM.16.MT88.4 R12, [R216+0x9800] ;  /* 0x00980000d80c783b */ /* 0x000ea20000004200 */
[----:B----4-:R-:W-:-:S06]  /*fbc0*/  MOV R129, R29 ;  /* 0x0000001d00817202 */ /* 0x010fcc0000000f00 */
[----:B------:R-:W-:Y:S01]  /*fbd0*/  HMMA.16816.F32.BF16 R28, R4, R8, R92 ;  /* 0x00000008041c723c */ /* 0x000fe2000004185c */
[----:B------:R-:W4:Y:S01]  /*fbe0*/  LDSM.16.MT88.4 R8, [R214+0x9800] ;  /* 0x00980000d608783b */ /* 0x000f220000004200 */
[----:B------:R1:W-:Y:S01]  /*fbf0*/  MUFU.EX2 R82, R128 ;  /* 0x0000008000527308 */ /* 0x0003e20000000800 */
[----:B------:R-:W-:-:S07]  /*fc00*/  MOV R89, R237 ;  /* 0x000000ed00597202 */ /* 0x000fce0000000f00 */
[----:B------:R-:W2:Y:S01]  /*fc10*/  MUFU.EX2 R237, R126 ;  /* 0x0000007e00ed7308 */ /* 0x000ea20000000800 */
[----:B-1----:R-:W-:-:S07]  /*fc20*/  IMAD.MOV.U32 R128, RZ, RZ, R239 ;  /* 0x000000ffff807224 */ /* 0x002fce00078e00ef */
[----:B------:R-:W-:Y:S08]  /*fc30*/  MUFU.EX2 R148, R127 ;  /* 0x0000007f00947308 */ /* 0x000ff00000000800 */
[----:B------:R-:W1:Y:S08]  /*fc40*/  MUFU.EX2 R239, R125 ;  /* 0x0000007d00ef7308 */ /* 0x000e700000000800 */
[----:B------:R-:W-:Y:S08]  /*fc50*/  MUFU.EX2 R81, R131 ;  /* 0x0000008300517308 */ /* 0x000ff00000000800 */
[----:B------:R-:W3:Y:S01]  /*fc60*/  MUFU.EX2 R150, R132 ;  /* 0x0000008400967308 */ /* 0x000ee20000000800 */
[----:B--2---:R-:W-:-:S02]  /*fc70*/  F2FP.BF16.PACK_AB R4, R149, R237 ;  /* 0x000000ed9504723e */ /* 0x004fc400000010ff */
[----:B-1----:R-:W-:Y:S02]  /*fc80*/  F2FP.BF16.PACK_AB R5, R148, R239 ;  /* 0x000000ef9405723e */ /* 0x002fe400000010ff */
[----:B------:R-:W-:-:S03]  /*fc90*/  F2FP.BF16.PACK_AB R6, R82, R80 ;  /* 0x000000505206723e */ /* 0x000fc600000010ff */
[----:B------:R-:W1:Y:S01]  /*fca0*/  MUFU.EX2 R76, R145 ;  /* 0x00000091004c7308 */ /* 0x000e620000000800 */
[----:B---3--:R-:W-:-:S07]  /*fcb0*/  F2FP.BF16.PACK_AB R7, R150, R81 ;  /* 0x000000519607723e */ /* 0x008fce00000010ff */
[----:B------:R-:W-:Y:S01]  /*fcc0*/  MUFU.EX2 R152, R152 ;  /* 0x0000009800987308 */ /* 0x000fe20000000800 */
[C---:B------:R-:W-:Y:S07]  /*fcd0*/  HMMA.16816.F32.BF16 R92, R4.reuse, R26, R48 ;  /* 0x0000001a045c723c */ /* 0x040fee0000041830 */
[----:B------:R-:W-:Y:S08]  /*fce0*/  MUFU.EX2 R147, R147 ;  /* 0x0000009300937308 */ /* 0x000ff00000000800 */
[----:B------:R-:W-:Y:S08]  /*fcf0*/  MUFU.EX2 R146, R146 ;  /* 0x0000009200927308 */ /* 0x000ff00000000800 */
[----:B------:R1:W-:Y:S08]  /*fd00*/  MUFU.EX2 R188, R144 ;  /* 0x0000009000bc7308 */ /* 0x0003f00000000800 */
[----:B------:R-:W2:Y:S08]  /*fd10*/  MUFU.EX2 R143, R143 ;  /* 0x0000008f008f7308 */ /* 0x000eb00000000800 */
[----:B------:R-:W-:Y:S08]  /*fd20*/  MUFU.EX2 R48, R142 ;  /* 0x0000008e00307308 */ /* 0x000ff00000000800 */
[----:B------:R-:W3:Y:S01]  /*fd30*/  MUFU.EX2 R145, R141 ;  /* 0x0000008d00917308 */ /* 0x000ee20000000800 */
[----:B------:R-:W-:Y:S01]  /*fd40*/  IMAD.MOV.U32 R88, RZ, RZ, R120 ;  /* 0x000000ffff587224 */ /* 0x000fe200078e0078 */
[----:B------:R-:W-:Y:S01]  /*fd50*/  HMMA.16816.F32.BF16 R124, R4, R16, R108 ;  /* 0x00000010047c723c */ /* 0x000fe2000004186c */
[----:B-1----:R-:W-:-:S07]  /*fd60*/  IMAD.MOV.U32 R144, RZ, RZ, R76 ;  /* 0x000000ffff907224 */ /* 0x002fce00078e004c */
[C---:B------:R-:W-:Y:S08]  /*fd70*/  HMMA.16816.F32.BF16 R120, R4.reuse, R18, R100 ;  /* 0x000000120478723c */ /* 0x040ff00000041864 */
[C---:B------:R-:W-:Y:S08]  /*fd80*/  HMMA.16816.F32.BF16 R112, R4.reuse, R12, R84 ;  /* 0x0000000c0470723c */ /* 0x040ff00000041854 */
[C---:B------:R-:W-:Y:S08]  /*fd90*/  HMMA.16816.F32.BF16 R108, R4.reuse, R14, R72 ;  /* 0x0000000e046c723c */ /* 0x040ff00000041848 */
[C---:B----4-:R-:W-:Y:S08]  /*fda0*/  HMMA.16816.F32.BF16 R104, R4.reuse, R8, R68 ;  /* 0x000000080468723c */ /* 0x050ff00000041844 */
[C---:B------:R-:W-:Y:S08]  /*fdb0*/  HMMA.16816.F32.BF16 R100, R4.reuse, R10, R64 ;  /* 0x0000000a0464723c */ /* 0x040ff00000041840 */
[----:B------:R-:W-:Y:S07]  /*fdc0*/  HMMA.16816.F32.BF16 R96, R4, R24, R60 ;  /* 0x000000180460723c */ /* 0x000fee000004183c */
[----:B------:R-:W-:Y:S01]  /*fdd0*/  FADD.FTZ R4, R78, R116 ;  /* 0x000000744e047221 */ /* 0x000fe20000010000 */
[----:B--2---:R-:W-:-:S02]  /*fde0*/  F2FP.BF16.PACK_AB R5, R143, R188 ;  /* 0x000000bc8f05723e */ /* 0x004fc400000010ff */
[----:B------:R-:W-:Y:S01]  /*fdf0*/  F2FP.BF16.PACK_AB R6, R144, R146 ;  /* 0x000000929006723e */ /* 0x000fe200000010ff */
[----:B------:R-:W-:Y:S01]  /*fe00*/  FADD.FTZ R132, R130, R4 ;  /* 0x0000000482847221 */ /* 0x000fe20000010000 */
[----:B------:R-:W-:Y:S02]  /*fe10*/  F2FP.BF16.PACK_AB R4, R147, R152 ;  /* 0x000000989304723e */ /* 0x000fe400000010ff */
[----:B---3--:R-:W-:Y:S01]  /*fe20*/  F2FP.BF16.PACK_AB R7, R145, R48 ;  /* 0x000000309107723e */ /* 0x008fe200000010ff */
[----:B------:R-:W-:Y:S02]  /*fe30*/  FADD.FTZ R2, R128, R2 ;  /* 0x0000000280027221 */ /* 0x000fe40000010000 */
[----:B------:R-:W-:-:S04]  /*fe40*/  FADD.FTZ R0, R129, R0 ;  /* 0x0000000081007221 */ /* 0x000fc80000010000 */
[C---:B------:R-:W-:Y:S01]  /*fe50*/  HMMA.16816.F32.BF16 R128, R4.reuse, R16, R56 ;  /* 0x000000100480723c */ /* 0x040fe20000041838 */
[----:B------:R-:W1:Y:S01]  /*fe60*/  MUFU.EX2 R16, R206 ;  /* 0x000000ce00107308 */ /* 0x000e620000000800 */
[----:B------:R-:W-:Y:S01]  /*fe70*/  FADD.FTZ R3, R79, R3 ;  /* 0x000000034f037221 */ /* 0x000fe20000010000 */
[----:B------:R-:W-:Y:S01]  /*fe80*/  MOV R77, R89 ;  /* 0x00000059004d7202 */ /* 0x000fe20000000f00 */
[----:B------:R-:W-:Y:S01]  /*fe90*/  IMAD.MOV.U32 R78, RZ, RZ, R90 ;  /* 0x000000ffff4e7224 */ /* 0x000fe200078e005a */
[----:B------:R-:W-:Y:S02]  /*fea0*/  MOV R76, R88 ;  /* 0x00000058004c7202 */ /* 0x000fe40000000f00 */
        /* <DEDUP_REMOVED lines=9> */
[----:B------:R-:W-:Y:S02]  /*ff40*/  MOV R72, R78 ;  /* 0x0000004e00487202 */ /* 0x000fe40000000f00 */
[----:B------:R-:W-:Y:S01]  /*ff50*/  MOV R73, R79 ;  /* 0x0000004f00497202 */ /* 0x000fe20000000f00 */
[----:B------:R-:W-:Y:S01]  /*ff60*/  IMAD.MOV.U32 R151, RZ, RZ, R119 ;  /* 0x000000ffff977224 */ /* 0x000fe200078e0077 */
[----:B------:R-:W-:Y:S01]  /*ff70*/  MOV R68, R117 ;  /* 0x0000007500447202 */ /* 0x000fe20000000f00 */
[C---:B------:R-:W-:Y:S01]  /*ff80*/  HMMA.16816.F32.BF16 R80, R4.reuse, R14, R36 ;  /* 0x0000000e0450723c */ /* 0x040fe20000041824 */
[----:B------:R-:W-:Y:S01]  /*ff90*/  MOV R69, R118 ;  /* 0x0000007600457202 */ /* 0x000fe20000000f00 */
[----:B------:R-:W2:Y:S06]  /*ffa0*/  LDSM.16.MT88.4 R12, [R213+0xa000] ;  /* 0x00a00000d50c783b */ /* 0x000eac0000004200 */
[C---:B------:R-:W-:Y:S01]  /*ffb0*/  HMMA.16816.F32.BF16 R76, R4.reuse, R24, R28 ;  /* 0x00000018044c723c */ /* 0x040fe2000004181c */
[----:B------:R1:W-:Y:S07]  /*ffc0*/  MUFU.EX2 R24, R203 ;  /* 0x000000cb00187308 */ /* 0x0003ee0000000800 */
[C---:B------:R-:W-:Y:S08]  /*ffd0*/  HMMA.16816.F32.BF16 R116, R4.reuse, R18, R52 ;  /* 0x000000120474723c */ /* 0x040ff00000041834 */
[----:B------:R-:W-:Y:S01]  /*ffe0*/  HMMA.16816.F32.BF16 R32, R4, R8, R32 ;  /* 0x000000080420723c */ /* 0x000fe20000041820 */
[----:B-1----:R-:W-:-:S02]  /*fff0*/  MOV R203, R16 ;  /* 0x0000001000cb7202 */ /* 0x002fc40000000f00 */
[----:B------:R-:W-:Y:S05]  /*10000*/  LDSM.16.MT88.4 R16, [R215+0xa000] ;  /* 0x00a00000d710783b */ /* 0x000fea0000004200 */
[C---:B------:R-:W-:Y:S01]  /*10010*/  HMMA.16816.F32.BF16 R84, R4.reuse, R10, R20 ;  /* 0x0000000a0454723c */ /* 0x040fe20000041814 */
[----:B------:R-:W1:Y:S04]  /*10020*/  LDSM.16.MT88.4 R8, [R216+0xa000] ;  /* 0x00a00000d808783b */ /* 0x000e680000004200 */
[----:B------:R-:W3:Y:S01]  /*10030*/  LDSM.16.MT88.4 R20, [R214+0xa000] ;  /* 0x00a00000d614783b */ /* 0x000ee20000004200 */
[----:B------:R-:W4:Y:S08]  /*10040*/  MUFU.EX2 R50, R139 ;  /* 0x0000008b00327308 */ /* 0x000f300000000800 */
[----:B------:R-:W1:Y:S08]  /*10050*/  MUFU.EX2 R51, R137 ;  /* 0x0000008900337308 */ /* 0x000e700000000800 */
[----:B------:R1:W1:Y:S08]  /*10060*/  MUFU.EX2 R49, R140 ;  /* 0x0000008c00317308 */ /* 0x0002700000000800 */
[----:B------:R-:W1:Y:S08]  /*10070*/  MUFU.EX2 R141, R138 ;  /* 0x0000008a008d7308 */ /* 0x000e700000000800 */
[----:B------:R-:W2:Y:S08]  /*10080*/  MUFU.EX2 R136, R136 ;  /* 0x0000008800887308 */ /* 0x000eb00000000800 */
[----:B------:R-:W2:Y:S01]  /*10090*/  MUFU.EX2 R202, R202 ;  /* 0x000000ca00ca7308 */ /* 0x000ea20000000800 */
[----:B----4-:R-:W-:Y:S01]  /*100a0*/  IMAD.MOV.U32 R25, RZ, RZ, R50 ;  /* 0x000000ffff197224 */ /* 0x010fe200078e0032 */
[----:B-1----:R-:W-:Y:S01]  /*100b0*/  MOV R140, R51 ;  /* 0x00000033008c7202 */ /* 0x002fe20000000f00 */
        /* <DEDUP_REMOVED lines=14> */
[----:B------:R-:W-:Y:S01]  /*101a0*/  MUFU.EX2 R237, R166 ;  /* 0x000000a600ed7308 */ /* 0x000fe20000000800 */
[----:B------:R-:W-:-:S02]  /*101b0*/  MOV R148, R236 ;  /* 0x000000ec00947202 */ /* 0x000fc40000000f00 */
[----:B------:R-:W-:Y:S02]  /*101c0*/  MOV R149, R211 ;  /* 0x000000d300957202 */ /* 0x000fe40000000f00 */
[----:B------:R-:W-:Y:S02]  /*101d0*/  F2FP.BF16.PACK_AB R4, R140, R141 ;  /* 0x0000008d8c04723e */ /* 0x000fe400000010ff */
[----:B--2---:R-:W-:Y:S01]  /*101e0*/  F2FP.BF16.PACK_AB R5, R203, R136 ;  /* 0x00000088cb05723e */ /* 0x004fe200000010ff */
[----:B------:R-:W-:Y:S01]  /*101f0*/  MUFU.EX2 R234, R167 ;  /* 0x000000a700ea7308 */ /* 0x000fe20000000800 */
[----:B------:R-:W-:Y:S02]  /*10200*/  F2FP.BF16.PACK_AB R6, R28, R25 ;  /* 0x000000191c06723e */ /* 0x000fe400000010ff */
[----:B------:R-:W-:-:S05]  /*10210*/  F2FP.BF16.PACK_AB R7, R202, R24 ;  /* 0x00000018ca07723e */ /* 0x000fca00000010ff */
[----:B------:R-:W-:Y:S01]  /*10220*/  MUFU.EX2 R239, R165 ;  /* 0x000000a500ef7308 */ /* 0x000fe20000000800 */
[----:B------:R-:W-:-:S07]  /*10230*/  MOV R27, R72 ;  /* 0x00000048001b7202 */ /* 0x000fce0000000f00 */
[----:B------:R-:W-:Y:S01]  /*10240*/  MUFU.EX2 R241, R164 ;  /* 0x000000a400f17308 */ /* 0x000fe20000000800 */
[----:B------:R-:W-:-:S07]  /*10250*/  IMAD.MOV.U32 R26, RZ, RZ, R73 ;  /* 0x000000ffff1a7224 */ /* 0x000fce00078e0049 */
[----:B------:R-:W-:Y:S01]  /*10260*/  MUFU.EX2 R211, R163 ;  /* 0x000000a300d37308 */ /* 0x000fe20000000800 */
[----:B------:R-:W-:-:S07]  /*10270*/  MOV R37, R74 ;  /* 0x0000004a00257202 */ /* 0x000fce0000000f00 */
[----:B------:R-:W1:Y:S01]  /*10280*/  MUFU.EX2 R233, R162 ;  /* 0x000000a200e97308 */ /* 0x000e620000000800 */
[----:B------:R-:W-:-:S07]  /*10290*/  MOV R38, R75 ;  /* 0x0000004b00267202 */ /* 0x000fce0000000f00 */
[----:B------:R-:W-:Y:S08]  /*102a0*/  MUFU.EX2 R236, R161 ;  /* 0x000000a100ec7308 */ /* 0x000ff00000000800 */
[----:B------:R-:W2:Y:S01]  /*102b0*/  MUFU.EX2 R238, R160 ;  /* 0x000000a000ee7308 */ /* 0x000ea20000000800 */
[----:B------:R-:W-:Y:S01]  /*102c0*/  FADD.FTZ R3, R199, R3 ;  /* 0x00000003c7037221 */ /* 0x000fe20000010000 */
[----:B------:R-:W-:Y:S01]  /*102d0*/  HMMA.16816.F32.BF16 R72, R4, R12, R124 ;  /* 0x0000000c0448723c */ /* 0x000fe2000004187c */
[----:B------:R-:W-:Y:S01]  /*102e0*/  IMAD.MOV.U32 R139, RZ, RZ, R146 ;  /* 0x000000ffff8b7224 */ /* 0x000fe200078e0092 */
[----:B------:R-:W-:Y:S01]  /*102f0*/  MOV R137, R48 ;  /* 0x0000003000897202 */ /* 0x000fe20000000f00 */
[----:B------:R-:W-:Y:S01]  /*10300*/  IMAD.MOV.U32 R199, RZ, RZ, R66 ;  /* 0x000000ffffc77224 */ /* 0x000fe200078e0042 */
[----:B------:R-:W-:-:S02]  /*10310*/  MOV R138, R65 ;  /* 0x00000041008a7202 */ /* 0x000fc40000000f00 */
[----:B------:R-:W-:Y:S01]  /*10320*/  MOV R146, R67 ;  /* 0x0000004300927202 */ /* 0x000fe20000000f00 */
[----:B------:R-:W-:Y:S01]  /*10330*/  IMAD.MOV.U32 R127, RZ, RZ, R68 ;  /* 0x000000ffff7f7224 */ /* 0x000fe200078e0044 */
[----:B------:R-:W-:Y:S01]  /*10340*/  MOV R36, R69 ;  /* 0x0000004500247202 */ /* 0x000fe20000000f00 */
[----:B------:R-:W-:Y:S01]  /*10350*/  IMAD.MOV.U32 R126, RZ, RZ, R71 ;  /* 0x000000ffff7e7224 */ /* 0x000fe200078e0047 */
[----:B------:R-:W-:Y:S01]  /*10360*/  MOV R125, R70 ;  /* 0x00000046007d7202 */ /* 0x000fe20000000f00 */
        /* <DEDUP_REMOVED lines=14> */
[----:B------:R1:W-:Y:S01]  /*10450*/  MUFU.EX2 R240, R154 ;  /* 0x0000009a00f07308 */ /* 0x0003e20000000800 */
[----:B------:R-:W-:Y:S01]  /*10460*/  FADD.FTZ R2, R126, R2 ;  /* 0x000000027e027221 */ /* 0x000fe20000010000 */
[----:B------:R-:W-:Y:S01]  /*10470*/  MOV R126, R27 ;  /* 0x0000001b007e7202 */ /* 0x000fe20000000f00 */
[----:B------:R-:W-:Y:S02]  /*10480*/  FADD.FTZ R3, R127, R3 ;  /* 0x000000037f037221 */ /* 0x000fe40000010000 */
[----:B------:R-:W-:Y:S01]  /*10490*/  HMMA.16816.F32.BF16 R92, R4, R12, R128 ;  /* 0x0000000c045c723c */ /* 0x000fe20000041880 */
[----:B------:R-:W-:Y:S01]  /*104a0*/  MOV R127, R26 ;  /* 0x0000001a007f7202 */ /* 0x000fe20000000f00 */
[----:B------:R-:W-:Y:S01]  /*104b0*/  IMAD.MOV.U32 R162, RZ, RZ, R28 ;  /* 0x000000ffffa27224 */ /* 0x000fe200078e001c */
[----:B------:R-:W-:-:S02]  /*104c0*/  MOV R124, R25 ;  /* 0x00000019007c7202 */ /* 0x000fc40000000f00 */
[----:B------:R-:W-:Y:S02]  /*104d0*/  MOV R163, R24 ;  /* 0x0000001800a37202 */ /* 0x000fe40000000f00 */
[----:B------:R-:W-:Y:S01]  /*104e0*/  MOV R160, R29 ;  /* 0x0000001d00a07202 */ /* 0x000fe20000000f00 */
[----:B------:R-:W-:Y:S01]  /*104f0*/  HMMA.16816.F32.BF16 R12, R4, R14, R116 ;  /* 0x0000000e040c723c */ /* 0x000fe20000041874 */
[----:B------:R-:W-:Y:S01]  /*10500*/  MOV R164, R31 ;  /* 0x0000001f00a47202 */ /* 0x000fe20000000f00 */
[----:B------:R-:W-:Y:S01]  /*10510*/  LDSM.16.MT88.4 R24, [R216+0xa800] ;  /* 0x00a80000d818783b */ /* 0x000fe20000004200 */
[----:B-1----:R-:W-:-:S03]  /*10520*/  IMAD.MOV.U32 R154, RZ, RZ, R30 ;  /* 0x000000ffff9a7224 */ /* 0x002fc600078e001e */
[----:B------:R-:W-:Y:S02]  /*10530*/  LDSM.16.MT88.4 R28, [R215+0xa800] ;  /* 0x00a80000d71c783b */ /* 0x000fe40000004200 */
[C---:B------:R-:W-:Y:S08]  /*10540*/  HMMA.16816.F32.BF16 R108, R4.reuse, R8, R88 ;  /* 0x00000008046c723c */ /* 0x040ff00000041858 */
[C---:B------:R-:W-:Y:S01]  /*10550*/  HMMA.16816.F32.BF16 R120, R4.reuse, R10, R80 ;  /* 0x0000000a0478723c */ /* 0x040fe20000041850 */
[----:B------:R-:W1:Y:S07]  /*10560*/  LDSM.16.MT88.4 R8, [R213+0xa800] ;  /* 0x00a80000d508783b */ /* 0x000e6e0000004200 */
[----:B------:R-:W-:Y:S01]  /*10570*/  HMMA.16816.F32.BF16 R116, R4, R20, R32 ;  /* 0x000000140474723c */ /* 0x000fe20000041820 */
[----:B------:R-:W2:Y:S01]  /*10580*/  LDSM.16.MT88.4 R32, [R214+0xa800] ;  /* 0x00a80000d620783b */ /* 0x000ea20000004200 */
[----:B------:R-:W-:-:S02]  /*10590*/  MOV R167, R182 ;  /* 0x000000b600a77202 */ /* 0x000fc40000000f00 */
[----:B------:R-:W-:Y:S01]  /*105a0*/  MOV R182, R183 ;  /* 0x000000b700b67202 */ /* 0x000fe20000000f00 */
[----:B------:R-:W-:Y:S01]  /*105b0*/  IMAD.MOV.U32 R183, RZ, RZ, R147 ;  /* 0x000000ffffb77224 */ /* 0x000fe200078e0093 */
        /* <DEDUP_REMOVED lines=8> */
[----:B------:R3:W4:Y:S01]  /*10640*/  MUFU.EX2 R235, R155 ;  /* 0x0000009b00eb7308 */ /* 0x0007220000000800 */
[----:B------:R-:W-:Y:S01]  /*10650*/  MOV R165, R206 ;  /* 0x000000ce00a57202 */ /* 0x000fe20000000f00 */
[----:B------:R-:W-:Y:S01]  /*10660*/  IMAD.MOV.U32 R250, RZ, RZ, R210 ;  /* 0x000000fffffa7224 */ /* 0x000fe200078e00d2 */
[----:B------:R-:W-:Y:S01]  /*10670*/  MOV R151, R207 ;  /* 0x000000cf00977202 */ /* 0x000fe20000000f00 */
[----:B------:R-:W-:-:S04]  /*10680*/  FADD.FTZ R0, R204, R0 ;  /* 0x00000000cc007221 */ /* 0x000fc80000010000 */
[----:B------:R-:W-:Y:S01]  /*10690*/  MUFU.EX2 R210, R159 ;  /* 0x0000009f00d27308 */ /* 0x000fe20000000800 */
[----:B---3--:R-:W-:-:S07]  /*106a0*/  MOV R155, R232 ;  /* 0x000000e8009b7202 */ /* 0x008fce0000000f00 */
[----:B------:R-:W-:Y:S08]  /*106b0*/  MUFU.EX2 R207, R201 ;  /* 0x000000c900cf7308 */ /* 0x000ff00000000800 */
[----:B------:R-:W-:Y:S08]  /*106c0*/  MUFU.EX2 R232, R157 ;  /* 0x0000009d00e87308 */ /* 0x000ff00000000800 */
[----:B------:R-:W3:Y:S08]  /*106d0*/  MUFU.EX2 R206, R153 ;  /* 0x0000009900ce7308 */ /* 0x000ef00000000800 */
[----:B------:R-:W-:Y:S08]  /*106e0*/  MUFU.EX2 R205, R156 ;  /* 0x0000009c00cd7308 */ /* 0x000ff00000000800 */
[----:B------:R-:W1:Y:S01]  /*106f0*/  MUFU.EX2 R204, R158 ;  /* 0x0000009e00cc7308 */ /* 0x000e620000000800 */
[----:B------:R-:W-:Y:S01]  /*10700*/  IMAD.MOV.U32 R125, RZ, RZ, R203 ;  /* 0x000000ffff7d7224 */ /* 0x000fe200078e00cb */
[----:B------:R-:W-:Y:S01]  /*10710*/  MOV R161, R202 ;  /* 0x000000ca00a17202 */ /* 0x000fe20000000f00 */
[C---:B------:R-:W-:Y:S01]  /*10720*/  HMMA.16816.F32.BF16 R112, R4.reuse, R22, R84 ;  /* 0x000000160470723c */ /* 0x040fe20000041854 */
[----:B------:R-:W2:Y:S04]  /*10730*/  LDSM.16.MT88.4 R20, [R213+0xb000] ;  /* 0x00b00000d514783b */ /* 0x000ea80000004200 */
[----:B------:R-:W-:Y:S03]  /*10740*/  MUFU.EX2 R203, R178 ;  /* 0x000000b200cb7308 */ /* 0x000fe60000000800 */
[C---:B------:R-:W-:Y:S05]  /*10750*/  HMMA.16816.F32.BF16 R104, R4.reuse, R16, R76 ;  /* 0x000000100468723c */ /* 0x040fea000004184c */
[----:B------:R-:W-:Y:S03]  /*10760*/  MUFU.EX2 R202, R179 ;  /* 0x000000b300ca7308 */ /* 0x000fe60000000800 */
[----:B------:R-:W-:Y:S01]  /*10770*/  HMMA.16816.F32.BF16 R96, R4, R18, R44 ;  /* 0x000000120460723c */ /* 0x000fe2000004182c */
[----:B------:R-:W2:Y:S04]  /*10780*/  LDSM.16.MT88.4 R16, [R216+0xb000] ;  /* 0x00b00000d810783b */ /* 0x000ea80000004200 */
[----:B------:R-:W-:Y:S02]  /*10790*/  MUFU.EX2 R201, R180 ;  /* 0x000000b400c97308 */ /* 0x000fe40000000800 */
[----:B----4-:R-:W-:-:S02]  /*107a0*/  F2FP.BF16.PACK_AB R4, R235, R240 ;  /* 0x000000f0eb04723e */ /* 0x010fc400000010ff */
[----:B---3--:R-:W-:Y:S02]  /*107b0*/  F2FP.BF16.PACK_AB R5, R206, R207 ;  /* 0x000000cfce05723e */ /* 0x008fe400000010ff */
[----:B------:R-:W-:Y:S02]  /*107c0*/  F2FP.BF16.PACK_AB R6, R210, R232 ;  /* 0x000000e8d206723e */ /* 0x000fe400000010ff */
        /* <DEDUP_REMOVED lines=19> */
[----:B---3--:R-:W-:-:S07]  /*10900*/  F2FP.BF16.PACK_AB R7, R248, R249 ;  /* 0x000000f9f807723e */ /* 0x008fce00000010ff */
[C---:B------:R-:W-:Y:S08]  /*10910*/  HMMA.16816.F32.BF16 R60, R4.reuse, R8, R92 ;  /* 0x00000008043c723c */ /* 0x040ff0000004185c */
[----:B------:R-:W-:Y:S01]  /*10920*/  HMMA.16816.F32.BF16 R56, R4, R10, R12 ;  /* 0x0000000a0438723c */ /* 0x000fe2000004180c */
[----:B------:R-:W1:Y:S04]  /*10930*/  LDSM.16.MT88.4 R12, [R214+0xb000] ;  /* 0x00b00000d60c783b */ /* 0x000e680000004200 */
[----:B------:R-:W2:Y:S01]  /*10940*/  LDSM.16.MT88.4 R8, [R215+0xb000] ;  /* 0x00b00000d708783b */ /* 0x000ea20000004200 */
[----:B------:R-:W-:Y:S01]  /*10950*/  MOV R157, R250 ;  /* 0x000000fa009d7202 */ /* 0x000fe20000000f00 */
[----:B------:R-:W-:Y:S01]  /*10960*/  IMAD.MOV.U32 R155, RZ, RZ, R160 ;  /* 0x000000ffff9b7224 */ /* 0x000fe200078e00a0 */
[----:B------:R-:W-:-:S02]  /*10970*/  MOV R250, R161 ;  /* 0x000000a100fa7202 */ /* 0x000fc40000000f00 */
[----:B------:R-:W-:Y:S01]  /*10980*/  MOV R160, R162 ;  /* 0x000000a200a07202 */ /* 0x000fe20000000f00 */
[----:B------:R-:W-:Y:S01]  /*10990*/  IMAD.MOV.U32 R162, RZ, RZ, R124 ;  /* 0x000000ffffa27224 */ /* 0x000fe200078e007c */
[----:B------:R-:W-:Y:S02]  /*109a0*/  MOV R161, R163 ;  /* 0x000000a300a17202 */ /* 0x000fe40000000f00 */
[----:B------:R-:W-:Y:S02]  /*109b0*/  MOV R163, R125 ;  /* 0x0000007d00a37202 */ /* 0x000fe40000000f00 */
[----:B------:R-:W-:Y:S01]  /*109c0*/  MOV R124, R126 ;  /* 0x0000007e007c7202 */ /* 0x000fe20000000f00 */
[----:B------:R-:W-:Y:S01]  /*109d0*/  IMAD.MOV.U32 R126, RZ, RZ, R37 ;  /* 0x000000ffff7e7224 */ /* 0x000fe200078e0025 */
[----:B------:R-:W-:Y:S01]  /*109e0*/  MOV R125, R127 ;  /* 0x0000007f007d7202 */ /* 0x000fe20000000f00 */
[----:B------:R-:W-:Y:S01]  /*109f0*/  FADD.FTZ R3, R157, R3 ;  /* 0x000000039d037221 */ /* 0x000fe20000010000 */
[----:B------:R-:W-:Y:S01]  /*10a00*/  MOV R157, R124 ;  /* 0x0000007c009d7202 */ /* 0x000fe20000000f00 */
[----:B------:R-:W-:Y:S01]  /*10a10*/  HMMA.16816.F32.BF16 R48, R4, R24, R108 ;  /* 0x000000180430723c */ /* 0x000fe2000004186c */
[----:B------:R-:W-:Y:S01]  /*10a20*/  MOV R153, R126 ;  /* 0x0000007e00997202 */ /* 0x000fe20000000f00 */
[----:B------:R-:W-:Y:S01]  /*10a30*/  IMAD.MOV.U32 R159, RZ, RZ, R125 ;  /* 0x000000ffff9f7224 */ /* 0x000fe200078e007d */
[----:B------:R-:W-:Y:S01]  /*10a40*/  MUFU.EX2 R129, R170 ;  /* 0x000000aa00817308 */ /* 0x000fe20000000800 */
[----:B------:R-:W-:-:S07]  /*10a50*/  MOV R37, R38 ;  /* 0x0000002600257202 */ /* 0x000fce0000000f00 */
[----:B------:R-:W3:Y:S01]  /*10a60*/  MUFU.EX2 R128, R171 ;  /* 0x000000ab00807308 */ /* 0x000ee20000000800 */
[----:B------:R-:W-:-:S07]  /*10a70*/  MOV R38, R220 ;  /* 0x000000dc00267202 */ /* 0x000fce0000000f00 */
[----:B------:R-:W-:Y:S08]  /*10a80*/  MUFU.EX2 R127, R172 ;  /* 0x000000ac007f7308 */ /* 0x000ff00000000800 */
[----:B------:R-:W-:Y:S08]  /*10a90*/  MUFU.EX2 R126, R174 ;  /* 0x000000ae007e7308 */ /* 0x000ff00000000800 */
[----:B------:R-:W-:Y:S08]  /*10aa0*/  MUFU.EX2 R125, R168 ;  /* 0x000000a8007d7308 */ /* 0x000ff00000000800 */
[----:B------:R-:W4:Y:S08]  /*10ab0*/  MUFU.EX2 R124, R169 ;  /* 0x000000a9007c7308 */ /* 0x000f300000000800 */
[----:B------:R-:W-:Y:S08]  /*10ac0*/  MUFU.EX2 R109, R173 ;  /* 0x000000ad006d7308 */ /* 0x000ff00000000800 */
[----:B------:R-:W1:Y:S01]  /*10ad0*/  MUFU.EX2 R108, R175 ;  /* 0x000000af006c7308 */ /* 0x000e620000000800 */
[----:B------:R-:W-:Y:S01]  /*10ae0*/  MOV R156, R37 ;  /* 0x00000025009c7202 */ /* 0x000fe20000000f00 */
[----:B------:R-:W-:Y:S01]  /*10af0*/  IMAD.MOV.U32 R178, RZ, RZ, R39 ;  /* 0x000000ffffb27224 */ /* 0x000fe200078e0027 */
[----:B------:R-:W-:Y:S01]  /*10b00*/  MOV R158, R38 ;  /* 0x00000026009e7202 */ /* 0x000fe20000000f00 */
[C---:B------:R-:W-:Y:S04]  /*10b10*/  HMMA.16816.F32.BF16 R64, R4.reuse, R28, R104 ;  /* 0x0000001c0440723c */ /* 0x040fe80000041868 */
[----:B------:R-:W-:Y:S04]  /*10b20*/  MUFU.EX2 R95, R197 ;  /* 0x000000c5005f7308 */ /* 0x000fe80000000800 */
[----:B------:R-:W-:Y:S04]  /*10b30*/  HMMA.16816.F32.BF16 R44, R4, R26, R120 ;  /* 0x0000001a042c723c */ /* 0x000fe80000041878 */
[----:B------:R-:W-:Y:S01]  /*10b40*/  MUFU.EX2 R94, R198 ;  /* 0x000000c6005e7308 */ /* 0x000fe20000000800 */
[----:B------:R-:W-:-:S07]  /*10b50*/  MOV R179, R217 ;  /* 0x000000d900b37202 */ /* 0x000fce0000000f00 */
[----:B------:R-:W-:Y:S01]  /*10b60*/  MUFU.EX2 R93, R247 ;  /* 0x000000f7005d7308 */ /* 0x000fe20000000800 */
[C---:B------:R-:W-:Y:S07]  /*10b70*/  HMMA.16816.F32.BF16 R36, R4.reuse, R32, R116 ;  /* 0x000000200424723c */ /* 0x040fee0000041874 */
[----:B------:R-:W1:Y:S01]  /*10b80*/  MUFU.EX2 R92, R246 ;  /* 0x000000f6005c7308 */ /* 0x000e620000000800 */
[C---:B------:R-:W-:Y:S07]  /*10b90*/  HMMA.16816.F32.BF16 R32, R4.reuse, R34, R112 ;  /* 0x000000220420723c */ /* 0x040fee0000041870 */
[----:B------:R-:W-:Y:S01]  /*10ba0*/  MUFU.EX2 R43, R245 ;  /* 0x000000f5002b7308 */ /* 0x000fe20000000800 */
[----:B------:R-:W-:Y:S07]  /*10bb0*/  HMMA.16816.F32.BF16 R28, R4, R30, R96 ;  /* 0x0000001e041c723c */ /* 0x000fee0000041860 */
[----:B------:R-:W-:Y:S01]  /*10bc0*/  MUFU.EX2 R42, R244 ;  /* 0x000000f4002a7308 */ /* 0x000fe20000000800 */
[----:B---3--:R-:W-:Y:S01]  /*10bd0*/  F2FP.BF16.PACK_AB R4, R128, R129 ;  /* 0x000000818004723e */ /* 0x008fe200000010ff */
[----:B------:R-:W-:Y:S01]  /*10be0*/  FADD.FTZ R0, R218, R0 ;  /* 0x00000000da007221 */ /* 0x000fe20000010000 */
[----:B----4-:R-:W-:Y:S01]  /*10bf0*/  F2FP.BF16.PACK_AB R5, R124, R125 ;  /* 0x0000007d7c05723e */ /* 0x010fe200000010ff */
[----:B------:R-:W-:Y:S01]  /*10c00*/  FADD.FTZ R2, R219, R2 ;  /* 0x00000002db027221 */ /* 0x000fe20000010000 */
[----:B------:R-:W-:Y:S01]  /*10c10*/  F2FP.BF16.PACK_AB R6, R126, R127 ;  /* 0x0000007f7e06723e */ /* 0x000fe200000010ff */
[----:B------:R-:W-:Y:S01]  /*10c20*/  FADD.FTZ R3, R184, R3 ;  /* 0x00000003b8037221 */ /* 0x000fe20000010000 */
[----:B------:R-:W-:Y:S01]  /*10c30*/  MOV R170, R182 ;  /* 0x000000b600aa7202 */ /* 0x000fe20000000f00 */
[----:B------:R-:W-:Y:S01]  /*10c40*/  MUFU.EX2 R97, R195 ;  /* 0x000000c300617308 */ /* 0x000fe20000000800 */
[----:B-1----:R-:W-:-:S02]  /*10c50*/  F2FP.BF16.PACK_AB R7, R108, R109 ;  /* 0x0000006d6c07723e */ /* 0x002fc400000010ff */
[----:B------:R-:W-:Y:S01]  /*10c60*/  MOV R176, R148 ;  /* 0x0000009400b07202 */ /* 0x000fe20000000f00 */
[----:B------:R-:W-:Y:S01]  /*10c70*/  IMAD.MOV.U32 R177, RZ, RZ, R183 ;  /* 0x000000ffffb17224 */ /* 0x000fe200078e00b7 */
[----:B------:R1:W5:Y:S03]  /*10c80*/  LDL.LU R220, [R1+0xe0] ;  /* 0x0000e00001dc7983 */ /* 0x0003660000300800 */
[----:B------:R-:W3:Y:S01]  /*10c90*/  MUFU.EX2 R96, R196 ;  /* 0x000000c400607308 */ /* 0x000ee20000000800 */
[----:B------:R-:W-:Y:S01]  /*10ca0*/  HMMA.16816.F32.BF16 R100, R4, R20, R100 ;  /* 0x000000140464723c */ /* 0x000fe20000041864 */
[----:B------:R-:W-:Y:S01]  /*10cb0*/  FADD.FTZ R0, R208, R0 ;  /* 0x00000000d0007221 */ /* 0x000fe20000010000 */
[----:B------:R-:W-:Y:S01]  /*10cc0*/  LDSM.16.MT88.4 R180, [R214+0xb800] ;  /* 0x00b80000d6b4783b */ /* 0x000fe20000004200 */
[----:B------:R-:W-:-:S05]  /*10cd0*/  FADD.FTZ R2, R209, R2 ;  /* 0x00000002d1027221 */ /* 0x000fca0000010000 */
[C---:B------:R-:W-:Y:S01]  /*10ce0*/  HMMA.16816.F32.BF16 R88, R4.reuse, R22, R88 ;  /* 0x000000160458723c */ /* 0x040fe20000041858 */
[----:B------:R-:W-:Y:S01]  /*10cf0*/  FADD.FTZ R3, R212, R3 ;  /* 0x00000003d4037221 */ /* 0x000fe20000010000 */
[----:B------:R-:W-:Y:S06]  /*10d00*/  MUFU.EX2 R41, R189 ;  /* 0x000000bd00297308 */ /* 0x000fec0000000800 */
[C---:B------:R-:W-:Y:S01]  /*10d10*/  HMMA.16816.F32.BF16 R84, R4.reuse, R16, R84 ;  /* 0x000000100454723c */ /* 0x040fe20000041854 */
[----:B------:R-:W-:Y:S01]  /*10d20*/  FADD.FTZ R0, R158, R0 ;  /* 0x000000009e007221 */ /* 0x000fe20000010000 */
[----:B------:R-:W-:Y:S06]  /*10d30*/  MUFU.EX2 R25, R185 ;  /* 0x000000b900197308 */ /* 0x000fec0000000800 */
[C---:B------:R-:W-:Y:S01]  /*10d40*/  HMMA.16816.F32.BF16 R80, R4.reuse, R18, R80 ;  /* 0x000000120450723c */ /* 0x040fe20000041850 */
[----:B------:R-:W-:Y:S01]  /*10d50*/  FADD.FTZ R2, R178, R2 ;  /* 0x00000002b2027221 */ /* 0x000fe20000010000 */
[----:B------:R-:W-:Y:S06]  /*10d60*/  MUFU.EX2 R27, R192 ;  /* 0x000000c0001b7308 */ /* 0x000fec0000000800 */
[C---:B------:R-:W-:Y:S08]  /*10d70*/  HMMA.16816.F32.BF16 R76, R4.reuse, R12, R76 ;  /* 0x0000000c044c723c */ /* 0x040ff0000004184c */
[C---:B------:R-:W-:Y:S08]  /*10d80*/  HMMA.16816.F32.BF16 R72, R4.reuse, R14, R72 ;  /* 0x0000000e0448723c */ /* 0x040ff00000041848 */
[C---:B--2---:R-:W-:Y:S08]  /*10d90*/  HMMA.16816.F32.BF16 R68, R4.reuse, R8, R68 ;  /* 0x000000080444723c */ /* 0x044ff00000041844 */
[----:B------:R-:W-:Y:S01]  /*10da0*/  HMMA.16816.F32.BF16 R52, R4, R10, R52 ;  /* 0x0000000a0434723c */ /* 0x000fe20000041834 */
[----:B------:R-:W-:Y:S01]  /*10db0*/  IMAD.MOV.U32 R119, RZ, RZ, R152 ;  /* 0x000000ffff777224 */ /* 0x000fe200078e0098 */
[----:B------:R-:W-:Y:S01]  /*10dc0*/  MUFU.EX2 R26, R193 ;  /* 0x000000c1001a7308 */ /* 0x000fe20000000800 */
[----:B------:R1:W5:Y:S04]  /*10dd0*/  LDL.LU R219, [R1+0xdc] ;  /* 0x0000dc0001db7983 */ /* 0x0003680000300800 */
[----:B------:R-:W-:Y:S01]  /*10de0*/  FADD.FTZ R4, R179, R40 ;  /* 0x00000028b3047221 */ /* 0x000fe20000010000 */
[----:B------:R-:W-:Y:S01]  /*10df0*/  F2FP.BF16.PACK_AB R5, R92, R93 ;  /* 0x0000005d5c05723e */ /* 0x000fe200000010ff */
[----:B------:R-:W-:Y:S01]  /*10e00*/  FADD.FTZ R3, R153, R3 ;  /* 0x0000000399037221 */ /* 0x000fe20000010000 */
[----:B------:R-:W-:Y:S01]  /*10e10*/  F2FP.BF16.PACK_AB R6, R94, R95 ;  /* 0x0000005f5e06723e */ /* 0x000fe200000010ff */
[----:B------:R-:W-:Y:S01]  /*10e20*/  FADD.FTZ R24, R156, R4 ;  /* 0x000000049c187221 */ /* 0x000fe20000010000 */
[----:B---3--:R-:W-:-:S02]  /*10e30*/  F2FP.BF16.PACK_AB R4, R96, R97 ;  /* 0x000000616004723e */ /* 0x008fc400000010ff */
[----:B------:R-:W-:Y:S01]  /*10e40*/  F2FP.BF16.PACK_AB R7, R42, R43 ;  /* 0x0000002b2a07723e */ /* 0x000fe200000010ff */
[----:B------:R-:W-:Y:S01]  /*10e50*/  FADD.FTZ R0, R157, R0 ;  /* 0x000000009d007221 */ /* 0x000fe20000010000 */
[----:B------:R-:W-:Y:S01]  /*10e60*/  MOV R157, R154 ;  /* 0x0000009a009d7202 */ /* 0x000fe20000000f00 */
[----:B------:R-:W-:Y:S01]  /*10e70*/  FADD.FTZ R2, R159, R2 ;  /* 0x000000029f027221 */ /* 0x000fe20000010000 */
[----:B------:R-:W-:Y:S01]  /*10e80*/  MOV R159, R164 ;  /* 0x000000a4009f7202 */ /* 0x000fe20000000f00 */
[----:B------:R-:W-:Y:S01]  /*10e90*/  IMAD.MOV.U32 R153, RZ, RZ, R165 ;  /* 0x000000ffff997224 */ /* 0x000fe200078e00a5 */
[----:B------:R-:W-:Y:S01]  /*10ea0*/  MOV R156, R166 ;  /* 0x000000a6009c7202 */ /* 0x000fe20000000f00 */
[C---:B------:R-:W-:Y:S01]  /*10eb0*/  HMMA.16816.F32.BF16 R60, R4.reuse, R20, R60 ;  /* 0x00000014043c723c */ /* 0x040fe2000004183c */
[----:B------:R-:W-:Y:S01]  /*10ec0*/  MOV R158, R167 ;  /* 0x000000a7009e7202 */ /* 0x000fe20000000f00 */
[----:B------:R-:W-:Y:S01]  /*10ed0*/  IMAD.MOV.U32 R178, RZ, RZ, R151 ;  /* 0x000000ffffb27224 */ /* 0x000fe200078e0097 */
[----:B------:R-:W-:Y:S01]  /*10ee0*/  MOV R179, R150 ;  /* 0x0000009600b37202 */ /* 0x000fe20000000f00 */
[----:B------:R-:W-:Y:S01]  /*10ef0*/  FADD.FTZ R2, R176, R2 ;  /* 0x00000002b0027221 */ /* 0x000fe20000010000 */
[----:B------:R-:W-:Y:S01]  /*10f00*/  MOV R186, R156 ;  /* 0x0000009c00ba7202 */ /* 0x000fe20000000f00 */
[----:B------:R1:W5:Y:S02]  /*10f10*/  LDL.LU R218, [R1+0xd8] ;  /* 0x0000d80001da7983 */ /* 0x0003640000300800 */
[----:B------:R-:W-:Y:S01]  /*10f20*/  HMMA.16816.F32.BF16 R56, R4, R22, R56 ;  /* 0x000000160438723c */ /* 0x000fe20000041838 */
[----:B------:R-:W-:Y:S01]  /*10f30*/  MOV R172, R153 ;  /* 0x0000009900ac7202 */ /* 0x000fe20000000f00 */
[----:B------:R-:W-:Y:S01]  /*10f40*/  IMAD.MOV.U32 R171, RZ, RZ, R159 ;  /* 0x000000ffffab7224 */ /* 0x000fe200078e009f */
[----:B------:R-:W-:-:S05]  /*10f50*/  MOV R184, R158 ;  /* 0x0000009e00b87202 */ /* 0x000fca0000000f00 */
[----:B------:R-:W-:Y:S01]  /*10f60*/  HMMA.16816.F32.BF16 R48, R4, R16, R48 ;  /* 0x000000100430723c */ /* 0x000fe20000041830 */
[----:B------:R-:W-:Y:S01]  /*10f70*/  FADD.FTZ R0, R179, R0 ;  /* 0x00000000b3007221 */ /* 0x000fe20000010000 */
[----:B------:R2:W3:Y:S01]  /*10f80*/  MUFU.EX2 R20, R178 ;  /* 0x000000b200147308 */ /* 0x0004e20000000800 */
[----:B------:R-:W-:-:S05]  /*10f90*/  MOV R176, R160 ;  /* 0x000000a000b07202 */ /* 0x000fca0000000f00 */
[----:B------:R-:W-:Y:S01]  /*10fa0*/  HMMA.16816.F32.BF16 R44, R4, R18, R44 ;  /* 0x00000012042c723c */ /* 0x000fe2000004182c */
[----:B------:R-:W-:Y:S01]  /*10fb0*/  MOV R158, R163 ;  /* 0x000000a3009e7202 */ /* 0x000fe20000000f00 */
[----:B------:R-:W-:-:S06]  /*10fc0*/  IMAD.MOV.U32 R179, RZ, RZ, R161 ;  /* 0x000000ffffb37224 */ /* 0x000fcc00078e00a1 */
[----:B------:R-:W-:Y:S01]  /*10fd0*/  HMMA.16816.F32.BF16 R36, R4, R12, R36 ;  /* 0x0000000c0424723c */ /* 0x000fe20000041824 */
[----:B------:R-:W-:Y:S01]  /*10fe0*/  MOV R156, R140 ;  /* 0x0000008c009c7202 */ /* 0x000fe20000000f00 */
[----:B------:R-:W-:-:S06]  /*10ff0*/  IMAD.MOV.U32 R159, RZ, RZ, R136 ;  /* 0x000000ffff9f7224 */ /* 0x000fcc00078e0088 */
[----:B------:R-:W-:Y:S01]  /*11000*/  HMMA.16816.F32.BF16 R32, R4, R14, R32 ;  /* 0x0000000e0420723c */ /* 0x000fe20000041820 */
[----:B--2---:R-:W-:-:S07]  /*11010*/  MOV R178, R162 ;  /* 0x000000a200b27202 */ /* 0x004fce0000000f00 */
[----:B------:R-:W-:Y:S01]  /*11020*/  HMMA.16816.F32.BF16 R64, R4, R8, R64 ;  /* 0x000000080440723c */ /* 0x000fe20000041840 */
[----:B------:R-:W-:-:S07]  /*11030*/  MOV R160, R137 ;  /* 0x0000008900a07202 */ /* 0x000fce0000000f00 */
[----:B------:R-:W-:Y:S01]  /*11040*/  HMMA.16816.F32.BF16 R28, R4, R10, R28 ;  /* 0x0000000a041c723c */ /* 0x000fe2000004181c */
[----:B------:R-:W-:Y:S01]  /*11050*/  FADD.FTZ R3, R177, R3 ;  /* 0x00000003b1037221 */ /* 0x000fe20000010000 */
[----:B------:R-:W-:Y:S01]  /*11060*/  MOV R161, R138 ;  /* 0x0000008a00a17202 */ /* 0x000fe20000000f00 */
[----:B------:R-:W-:Y:S01]  /*11070*/  MUFU.EX2 R40, R190 ;  /* 0x000000be00287308 */ /* 0x000fe20000000800 */
[----:B------:R-:W-:Y:S01]  /*11080*/  MOV R163, R144 ;  /* 0x0000009000a37202 */ /* 0x000fe20000000f00 */
[----:B------:R-:W-:Y:S02]  /*11090*/  LDSM.16.MT88.4 R164, [R216+0xb800] ;  /* 0x00b80000d8a4783b */ /* 0x000fe40000004200 */
[----:B------:R-:W-:Y:S01]  /*110a0*/  FADD.FTZ R4, R170, R24 ;  /* 0x00000018aa047221 */ /* 0x000fe20000010000 */
[----:B------:R-:W-:Y:S01]  /*110b0*/  MOV R170, R157 ;  /* 0x0000009d00aa7202 */ /* 0x000fe20000000f00 */
[----:B------:R-:W-:Y:S01]  /*110c0*/  LDSM.16.MT88.4 R12, [R215+0xb800] ;  /* 0x00b80000d70c783b */ /* 0x000fe20000004200 */
[----:B------:R-:W-:Y:S01]  /*110d0*/  MOV R157, R139 ;  /* 0x0000008b009d7202 */ /* 0x000fe20000000f00 */
[----:B------:R-:W-:Y:S01]  /*110e0*/  IMAD.MOV.U32 R162, RZ, RZ, R199 ;  /* 0x000000ffffa27224 */ /* 0x000fe200078e00c7 */
[----:B------:R-:W-:-:S02]  /*110f0*/  MOV R175, R186 ;  /* 0x000000ba00af7202 */ /* 0x000fc40000000f00 */
[----:B------:R-:W-:Y:S01]  /*11100*/  MOV R154, R149 ;  /* 0x00000095009a7202 */ /* 0x000fe20000000f00 */
[----:B------:R-:W-:Y:S01]  /*11110*/  MUFU.EX2 R21, R194 ;  /* 0x000000c200157308 */ /* 0x000fe20000000800 */
[----:B------:R-:W-:Y:S01]  /*11120*/  MOV R120, R172 ;  /* 0x000000ac00787202 */ /* 0x000fe20000000f00 */
[----:B------:R-:W-:Y:S01]  /*11130*/  IMAD.MOV.U32 R172, RZ, RZ, R157 ;  /* 0x000000ffffac7224 */ /* 0x000fe200078e009d */
[----:B------:R-:W-:Y:S01]  /*11140*/  MOV R177, R155 ;  /* 0x0000009b00b17202 */ /* 0x000fe20000000f00 */
[----:B------:R-:W-:Y:S01]  /*11150*/  FADD.FTZ R4, R119, R4 ;  /* 0x0000000477047221 */ /* 0x000fe20000010000 */
[----:B------:R-:W-:Y:S01]  /*11160*/  MOV R121, R171 ;  /* 0x000000ab00797202 */ /* 0x000fe20000000f00 */
[----:B------:R1:W5:Y:S01]  /*11170*/  LDL.LU R217, [R1+0xd4] ;  /* 0x0000d40001d97983 */ /* 0x0003620000300800 */
        /* <DEDUP_REMOVED lines=37> */
[----:B------:R-:W2:Y:S01]  /*113d0*/  MUFU.EX2 R16, R243 ;  /* 0x000000f300107308 */ /* 0x000ea20000000800 */
[----:B------:R-:W-:Y:S01]  /*113e0*/  FADD.FTZ R6, R119, R2 ;  /* 0x0000000277067221 */ /* 0x000fe20000010000 */
[----:B------:R-:W4:Y:S01]  /*113f0*/  LDSM.16.MT88.4 R148, [R213+0xb800] ;  /* 0x00b80000d594783b */ /* 0x000f220000004200 */
[----:B------:R-:W-:Y:S01]  /*11400*/  FADD.FTZ R5, R120, R0 ;  /* 0x0000000078057221 */ /* 0x000fe20000010000 */
[----:B------:R-:W-:Y:S01]  /*11410*/  MOV R123, R173 ;  /* 0x000000ad007b7202 */ /* 0x000fe20000000f00 */
        /* <DEDUP_REMOVED lines=36> */
[----:B------:R-:W1:Y:S01]  /*11660*/  MUFU.EX2 R19, R147 ;  /* 0x0000009300137308 */ /* 0x000e620000000800 */
[----:B------:R-:W-:Y:S02]  /*11670*/  FADD.FTZ R0, R125, R0 ;  /* 0x000000007d007221 */ /* 0x000fe40000010000 */
[----:B------:R-:W-:Y:S02]  /*11680*/  FADD.FTZ R5, R96, R5 ;  /* 0x0000000560057221 */ /* 0x000fe40000010000 */
[----:B------:R-:W-:-:S02]  /*11690*/  FADD.FTZ R4, R92, R4 ;  /* 0x000000045c047221 */ /* 0x000fc40000010000 */
[----:B------:R-:W-:Y:S01]  /*116a0*/  FADD.FTZ R2, R128, R2 ;  /* 0x0000000280027221 */ /* 0x000fe20000010000 */
[----:B------:R-:W1:Y:S01]  /*116b0*/  MUFU.EX2 R11, R242 ;  /* 0x000000f2000b7308 */ /* 0x000e620000000800 */
[----:B------:R-:W-:Y:S02]  /*116c0*/  FADD.FTZ R0, R124, R0 ;  /* 0x000000007c007221 */ /* 0x000fe40000010000 */
[----:B------:R-:W-:Y:S02]  /*116d0*/  FADD.FTZ R5, R95, R5 ;  /* 0x000000055f057221 */ /* 0x000fe40000010000 */
[----:B------:R-:W-:-:S03]  /*116e0*/  FADD.FTZ R4, R43, R4 ;  /* 0x000000042b047221 */ /* 0x000fc60000010000 */
[----:B------:R-:W1:Y:S01]  /*116f0*/  MUFU.EX2 R23, R187 ;  /* 0x000000bb00177308 */ /* 0x000e620000000800 */
[----:B------:R-:W-:Y:S02]  /*11700*/  FADD.FTZ R2, R127, R2 ;  /* 0x000000027f027221 */ /* 0x000fe40000010000 */
[----:B------:R-:W-:-:S05]  /*11710*/  FADD.FTZ R0, R109, R0 ;  /* 0x000000006d007221 */ /* 0x000fca0000010000 */
[----:B------:R-:W1:Y:S01]  /*11720*/  MUFU.EX2 R18, R154 ;  /* 0x0000009a00127308 */ /* 0x000e620000000800 */
[----:B------:R-:W-:Y:S02]  /*11730*/  FADD.FTZ R5, R94, R5 ;  /* 0x000000055e057221 */ /* 0x000fe40000010000 */
[----:B------:R-:W-:-:S05]  /*11740*/  FADD.FTZ R4, R42, R4 ;  /* 0x000000042a047221 */ /* 0x000fca0000010000 */
[----:B------:R-:W1:Y:S01]  /*11750*/  MUFU.EX2 R10, R251 ;  /* 0x000000fb000a7308 */ /* 0x000e620000000800 */
[----:B------:R-:W-:Y:S02]  /*11760*/  FADD.FTZ R2, R126, R2 ;  /* 0x000000027e027221 */ /* 0x000fe40000010000 */
[----:B------:R-:W-:-:S05]  /*11770*/  FADD.FTZ R0, R108, R0 ;  /* 0x000000006c007221 */ /* 0x000fca0000010000 */
[----:B------:R-:W1:Y:S01]  /*11780*/  MUFU.EX2 R22, R191 ;  /* 0x000000bf00167308 */ /* 0x000e620000000800 */
[----:B---3--:R-:W-:Y:S02]  /*11790*/  FADD.FTZ R5, R20, R5 ;  /* 0x0000000514057221 */ /* 0x008fe40000010000 */
[----:B--2---:R-:W-:-:S05]  /*117a0*/  FADD.FTZ R4, R16, R4 ;  /* 0x0000000410047221 */ /* 0x004fca0000010000 */
[----:B------:R-:W2:Y:S01]  /*117b0*/  MUFU.EX2 R17, R184 ;  /* 0x000000b800117308 */ /* 0x000ea20000000800 */
[----:B------:R-:W-:-:S07]  /*117c0*/  FADD.FTZ R2, R41, R2 ;  /* 0x0000000229027221 */ /* 0x000fce0000010000 */
[----:B------:R-:W3:Y:S01]  /*117d0*/  MUFU.EX2 R9, R252 ;  /* 0x000000fc00097308 */ /* 0x000ee20000000800 */
[----:B------:R-:W-:Y:S02]  /*117e0*/  FADD.FTZ R0, R25, R0 ;  /* 0x0000000019007221 */ /* 0x000fe40000010000 */
[----:B-1----:R-:W-:Y:S02]  /*117f0*/  FADD.FTZ R5, R19, R5 ;  /* 0x0000000513057221 */ /* 0x002fe40000010000 */
[----:B------:R-:W-:Y:S02]  /*11800*/  FADD.FTZ R4, R11, R4 ;  /* 0x000000040b047221 */ /* 0x000fe40000010000 */
[----:B------:R-:W-:Y:S02]  /*11810*/  FADD.FTZ R2, R40, R2 ;  /* 0x0000000228027221 */ /* 0x000fe40000010000 */
[----:B------:R-:W-:Y:S02]  /*11820*/  FADD.FTZ R0, R23, R0 ;  /* 0x0000000017007221 */ /* 0x000fe40000010000 */
[----:B------:R-:W-:-:S02]  /*11830*/  FADD.FTZ R5, R18, R5 ;  /* 0x0000000512057221 */ /* 0x000fc40000010000 */
[----:B------:R-:W-:Y:S02]  /*11840*/  FADD.FTZ R4, R10, R4 ;  /* 0x000000040a047221 */ /* 0x000fe40000010000 */
[----:B------:R-:W-:Y:S02]  /*11850*/  FADD.FTZ R2, R27, R2 ;  /* 0x000000021b027221 */ /* 0x000fe40000010000 */
[----:B------:R-:W-:Y:S02]  /*11860*/  FADD.FTZ R0, R22, R0 ;  /* 0x0000000016007221 */ /* 0x000fe40000010000 */
[----:B--2---:R-:W-:Y:S02]  /*11870*/  FADD.FTZ R5, R17, R5 ;  /* 0x0000000511057221 */ /* 0x004fe40000010000 */
[----:B---3--:R-:W-:Y:S02]  /*11880*/  FADD.FTZ R4, R9, R4 ;  /* 0x0000000409047221 */ /* 0x008fe40000010000 */
[----:B------:R-:W-:-:S02]  /*11890*/  FADD.FTZ R2, R26, R2 ;  /* 0x000000021a027221 */ /* 0x000fc40000010000 */
[----:B------:R-:W-:Y:S01]  /*118a0*/  FADD.FTZ R0, R21, R0 ;  /* 0x0000000015007221 */ /* 0x000fe20000010000 */
        /* <DEDUP_REMOVED lines=14> */
[----:B----4-:R-:W-:Y:S01]  /*11990*/  HMMA.16816.F32.BF16 R136, R192, R148, R100 ;  /* 0x00000094c088723c */ /* 0x010fe20000041864 */
[----:B------:R-:W-:Y:S01]  /*119a0*/  @UP0 UIADD3 UR8, UR8, -0x3, URZ ;  /* 0xfffffffd08080890 */ /* 0x000fe2000fffe03f */
[----:B------:R-:W-:-:S06]  /*119b0*/  MOV R3, R133 ;  /* 0x0000008500037202 */ /* 0x000fcc0000000f00 */
[----:B------:R-:W-:Y:S01]  /*119c0*/  HMMA.16816.F32.BF16 R144, R192, R150, R88 ;  /* 0x00000096c090723c */ /* 0x000fe20000041858 */
[----:B------:R-:W-:-:S07]  /*119d0*/  @P0 MOV R3, R133 ;  /* 0x0000008500030202 */ /* 0x000fce0000000f00 */
[C---:B------:R-:W-:Y:S08]  /*119e0*/  HMMA.16816.F32.BF16 R152, R192.reuse, R164, R84 ;  /* 0x000000a4c098723c */ /* 0x040ff00000041854 */
[C---:B------:R-:W-:Y:S08]  /*119f0*/  HMMA.16816.F32.BF16 R160, R192.reuse, R166, R80 ;  /* 0x000000a6c0a0723c */ /* 0x040ff00000041850 */
[C---:B------:R-:W-:Y:S08]  /*11a00*/  HMMA.16816.F32.BF16 R168, R192.reuse, R180, R76 ;  /* 0x000000b4c0a8723c */ /* 0x040ff0000004184c */
[----:B------:R-:W-:Y:S08]  /*11a10*/  HMMA.16816.F32.BF16 R176, R192, R182, R72 ;  /* 0x000000b6c0b0723c */ /* 0x000ff00000041848 */
[----:B------:R-:W-:Y:S01]  /*11a20*/  HMMA.16816.F32.BF16 R140, R196, R148, R60 ;  /* 0x00000094c48c723c */ /* 0x000fe2000004183c */
[--C-:B------:R-:W-:Y:S01]  /*11a30*/  IMAD.MOV.U32 R73, RZ, RZ, R135.reuse ;  /* 0x000000ffff497224 */ /* 0x100fe200078e0087 */
[----:B------:R-:W-:Y:S01]  /*11a40*/  MOV R74, R200 ;  /* 0x000000c8004a7202 */ /* 0x000fe20000000f00 */
[----:B------:R-:W-:Y:S01]  /*11a50*/  @P0 IMAD.MOV.U32 R73, RZ, RZ, R135 ;  /* 0x000000ffff490224 */ /* 0x000fe200078e0087 */
[----:B------:R-:W-:-:S04]  /*11a60*/  MOV R72, R134 ;  /* 0x0000008600487202 */ /* 0x000fc80000000f00 */
[----:B------:R-:W-:Y:S01]  /*11a70*/  HMMA.16816.F32.BF16 R156, R196, R164, R48 ;  /* 0x000000a4c49c723c */ /* 0x000fe20000041830 */
[----:B------:R-:W-:Y:S02]  /*11a80*/  @P0 MOV R74, R200 ;  /* 0x000000c8004a0202 */ /* 0x000fe40000000f00 */
[----:B------:R-:W-:-:S05]  /*11a90*/  @P0 MOV R72, R134 ;  /* 0x0000008600480202 */ /* 0x000fca0000000f00 */
        /* <DEDUP_REMOVED lines=9> */
.L_x_70:
[----:B-1----:R-:W-:-:S12]  /*11b30*/  UIADD3 UR8, UR18, -0x1, URZ ;  /* 0xffffffff12087890 */ /* 0x002fd8000fffe03f */
.L_x_72:
[----:B-1----:R-:W-:-:S13]  /*11b40*/  ISETP.LE.AND P0, PT, RZ, UR8, PT ;  /* 0x00000008ff007c0c */ /* 0x002fda000bf03270 */
        /* <DEDUP_REMOVED lines=10> */
[----:B------:R-:W-:-:S02]  /*11bf0*/  USHF.L.U32 UR6, UR6, 0x5, URZ ;  /* 0x0000000506067899 */ /* 0x000fc4000800063f */
[----:B------:R-:W-:Y:S02]  /*11c00*/  USHF.L.U64.HI UR12, UR4, 0x5, UR5 ;  /* 0x00000005040c7899 */ /* 0x000fe40008010205 */
[----:B------:R-:W-:Y:S01]  /*11c10*/  USHF.L.U32 UR13, UR4, 0x5, URZ ;  /* 0x00000005040d7899 */ /* 0x000fe2000800063f */
[----:B--2---:R-:W-:Y:S02]  /*11c20*/  MOV R3, R7 ;  /* 0x0000000700037202 */ /* 0x004fe40000000f00 */
[----:B---3--:R-:W-:-:S05]  /*11c30*/  MOV R2, R4 ;  /* 0x0000000400027202 */ /* 0x008fca0000000f00 */
[----:B------:R1:W-:Y:S01]  /*11c40*/  STL.64 [R1+0x78], R2 ;  /* 0x0000780201007387 */ /* 0x0003e20000100a00 */
[----:B------:R-:W-:Y:S05]  /*11c50*/  BRA `(.L_x_74) ;  /* 0x000002b000007947 */ /* 0x000fea0003800000 */
.L_x_76:
        /* <DEDUP_REMOVED lines=11> */
[----:B--2---:R-:W-:Y:S01]  /*11d10*/  IMAD.U32 R3, RZ, RZ, UR15 ;  /* 0x0000000fff037e24 */ /* 0x004fe2000f8e00ff */
[----:B------:R-:W-:Y:S04]  /*11d20*/  LEA R0, P1, R0, R2, 0x7 ;  /* 0x0000000200007211 */ /* 0x000fe800078238ff */
        /* <DEDUP_REMOVED lines=30> */
.L_x_74:
[----:B------:R-:W2:Y:S01]  /*11f10*/  LDL.64 R4, [R1+0x78] ;  /* 0x0000780001047983 */ /* 0x000ea20000100a00 */
[----:B------:R-:W-:Y:S04]  /*11f20*/  DEPBAR.LE SB0, 0x0 ;  /* 0x000080000000791a */ /* 0x000fe80000000000 */
[----:B-1----:R-:W-:Y:S01]  /*11f30*/  MOV R2, UR8 ;  /* 0x0000000800027c02 */ /* 0x002fe20008000f00 */
[----:B------:R-:W-:Y:S01]  /*11f40*/  BAR.SYNC.DEFER_BLOCKING 0x0 ;  /* 0x0000000000007b1d */ /* 0x000fe20000010000 */
[----:B------:R-:W-:Y:S02]  /*11f50*/  USHF.R.S32.HI UR5, URZ, 0x1f, UR8 ;  /* 0x0000001f3f057899 */ /* 0x000fe40008011408 */
[----:B------:R-:W-:Y:S04]  /*11f60*/  UIMAD UR4, UR11, UR8, URZ ;  /* 0x000000080b0472a4 */ /* 0x000fe8000f8e023f */
        /* <DEDUP_REMOVED lines=14> */
[----:B-----5:R-:W-:Y:S04]  /*12050*/  IADD3 R10, P0, R12, UR6, RZ ;  /* 0x000000060c0a7c10 */ /* 0x020fe8000ff1e0ff */
        /* <DEDUP_REMOVED lines=16> */
[----:B------:R-:W-:Y:S08]  /*12160*/  LDSM.16.M88.4 R128, [R219] ;  /* 0x00000000db80783b */ /* 0x000ff00000000200 */
[----:B------:R-:W2:Y:S08]  /*12170*/  LDSM.16.M88.4 R16, [R212+0x4000] ;  /* 0x00400000d410783b */ /* 0x000eb00000000200 */
[----:B------:R-:W4:Y:S08]  /*12180*/  LDSM.16.M88.4 R124, [R219+0x2000] ;  /* 0x00200000db7c783b */ /* 0x000f300000000200 */
[----:B------:R-:W1:Y:S08]  /*12190*/  LDSM.16.M88.4 R32, [R212+0x4800] ;  /* 0x00480000d420783b */ /* 0x000e700000000200 */
[----:B------:R-:W1:Y:S08]  /*121a0*/  LDSM.16.M88.4 R48, [R212+0x5000] ;  /* 0x00500000d430783b */ /* 0x000e700000000200 */
        /* <DEDUP_REMOVED lines=10> */
[----:B------:R-:W-:Y:S01]  /*12250*/  LDSM.16.M88.4 R204, [R222] ;  /* 0x00000000decc783b */ /* 0x000fe20000000200 */
[C---:B------:R-:W-:Y:S07]  /*12260*/  HMMA.16816.F32.BF16 R24, R124.reuse, R32, RZ ;  /* 0x000000207c18723c */ /* 0x040fee00000418ff */
[----:B------:R-:W1:Y:S01]  /*12270*/  LDSM.16.M88.4 R208, [R218+0x4000] ;  /* 0x00400000dad0783b */ /* 0x000e620000000200 */
[-C--:B------:R-:W-:Y:S07]  /*12280*/  HMMA.16816.F32.BF16 R28, R124, R34.reuse, RZ ;  /* 0x000000227c1c723c */ /* 0x080fee00000418ff */
[----:B------:R-:W0:Y:S01]  /*12290*/  LDGDEPBAR ;  /* 0x00000000000079af */ /* 0x000e220000000000 */
[C---:B------:R-:W-:Y:S08]  /*122a0*/  HMMA.16816.F32.BF16 R32, R128.reuse, R34, RZ ;  /* 0x000000228020723c */ /* 0x040ff000000418ff */
[-C--:B------:R-:W-:Y:S08]  /*122b0*/  HMMA.16816.F32.BF16 R36, R128, R48.reuse, RZ ;  /* 0x000000308024723c */ /* 0x080ff000000418ff */
        /* <DEDUP_REMOVED lines=22> */
[----:B------:R-:W-:Y:S01]  /*12420*/  HMMA.16816.F32.BF16 R128, R128, R202, RZ ;  /* 0x000000ca8080723c */ /* 0x000fe200000418ff */
[----:B------:R-:W2:Y:S07]  /*12430*/  LDSM.16.M88.4 R200, [R222+0x2000] ;  /* 0x00200000dec8783b */ /* 0x000eae0000000200 */
        /* <DEDUP_REMOVED lines=87> */
[----:B------:R-:W-:Y:S01]  /*129b0*/  FMUL.FTZ R4, R4, c[0x0][0x2ec] ;  /* 0x0000bb0004047a20 */ /* 0x000fe20000410000 */
[C---:B------:R-:W-:Y:S03]  /*129c0*/  HMMA.16816.F32.BF16 R16, R208.reuse, R202, R16 ;  /* 0x000000cad010723c */ /* 0x040fe60000041810 */
[----:B------:R-:W-:Y:S01]  /*129d0*/  MUFU.TANH R240, R4 ;  /* 0x0000000400f07308 */ /* 0x000fe20000002400 */
        /* <DEDUP_REMOVED lines=16> */
[----:B------:R1:W-:Y:S01]  /*12ae0*/  MUFU.TANH R247, R7 ;  /* 0x0000000700f77308 */ /* 0x0003e20000002400 */
[----:B------:R-:W-:Y:S09]  /*12af0*/  FMUL.FTZ R12, R12, c[0x0][0x2ec] ;  /* 0x0000bb000c0c7a20 */ /* 0x000ff20000410000 */
[----:B------:R-:W2:Y:S10]  /*12b00*/  MUFU.TANH R0, R13 ;  /* 0x0000000d00007308 */ /* 0x000eb40000002400 */
[----:B------:R-:W3:Y:S01]  /*12b10*/  MUFU.TANH R2, R14 ;  /* 0x0000000e00027308 */ /* 0x000ee20000002400 */
[----:B-1----:R-:W1:Y:S09]  /*12b20*/  LDSM.16.M88.4 R4, [R217+0x800] ;  /* 0x00080000d904783b */ /* 0x002e720000000200 */
[----:B------:R-:W-:Y:S01]  /*12b30*/  MUFU.TANH R236, R8 ;  /* 0x0000000800ec7308 */ /* 0x000fe20000002400 */
[----:B--2---:R2:W-:Y:S09]  /*12b40*/  STL [R1+0x8], R0 ;  /* 0x0000080001007387 */ /* 0x0045f20000100800 */
[----:B------:R-:W-:Y:S01]  /*12b50*/  MUFU.TANH R244, R9 ;  /* 0x0000000900f47308 */ /* 0x000fe20000002400 */
[----:B---3--:R3:W-:Y:S09]  /*12b60*/  STL [R1+0x4], R2 ;  /* 0x0000040201007387 */ /* 0x0087f20000100800 */
[----:B------:R-:W-:Y:S10]  /*12b70*/  MUFU.TANH R243, R10 ;  /* 0x0000000a00f37308 */ /* 0x000ff40000002400 */
[----:B--2---:R-:W2:Y:S01]  /*12b80*/  MUFU.TANH R0, R15 ;  /* 0x0000000f00007308 */ /* 0x004ea20000002400 */
[-C--:B-1----:R-:W-:Y:S09]  /*12b90*/  HMMA.16816.F32.BF16 R20, R208, R4.reuse, R20 ;  /* 0x00000004d014723c */ /* 0x082ff20000041814 */
[----:B------:R-:W-:Y:S01]  /*12ba0*/  MUFU.TANH R252, R11 ;  /* 0x0000000b00fc7308 */ /* 0x000fe20000002400 */
[C---:B------:R-:W-:Y:S09]  /*12bb0*/  HMMA.16816.F32.BF16 R24, R204.reuse, R4, R24 ;  /* 0x00000004cc18723c */ /* 0x040ff20000041818 */
[----:B------:R-:W-:Y:S01]  /*12bc0*/  MUFU.TANH R251, R12 ;  /* 0x0000000c00fb7308 */ /* 0x000fe20000002400 */
[-C--:B------:R-:W-:Y:S01]  /*12bd0*/  HMMA.16816.F32.BF16 R28, R204, R6.reuse, R28 ;  /* 0x00000006cc1c723c */ /* 0x080fe2000004181c */
[----:B--2---:R1:W-:Y:S03]  /*12be0*/  STL [R1], R0 ;  /* 0x0000000001007387 */ /* 0x0043e60000100800 */
        /* <DEDUP_REMOVED lines=8> */
[----:B------:R-:W-:Y:S02]  /*12c70*/  FMUL.FTZ R27, R27, c[0x0][0x2ec] ;  /* 0x0000bb001b1b7a20 */ /* 0x000fe40000410000 */
[----:B------:R-:W-:Y:S02]  /*12c80*/  FMUL.FTZ R23, R23, c[0x0][0x2ec] ;  /* 0x0000bb0017177a20 */ /* 0x000fe40000410000 */
[----:B------:R-:W-:Y:S02]  /*12c90*/  FMUL.FTZ R30, R30, c[0x0][0x2ec] ;  /* 0x0000bb001e1e7a20 */ /* 0x000fe40000410000 */
[----:B------:R-:W-:Y:S02]  /*12ca0*/  FMUL.FTZ R31, R31, c[0x0][0x2ec] ;  /* 0x0000bb001f1f7a20 */ /* 0x000fe40000410000 */
[----:B------:R-:W-:Y:S01]  /*12cb0*/  FMUL.FTZ R24, R24, c[0x0][0x2ec] ;  /* 0x0000bb0018187a20 */ /* 0x000fe20000410000 */
[----:B---3--:R-:W3:Y:S01]  /*12cc0*/  MUFU.TANH R2, R26 ;  /* 0x0000001a00027308 */ /* 0x008ee20000002400 */
[----:B------:R-:W-:Y:S02]  /*12cd0*/  FMUL.FTZ R25, R25, c[0x0][0x2ec] ;  /* 0x0000bb0019197a20 */ /* 0x000fe40000410000 */
[----:B------:R-:W-:Y:S02]  /*12ce0*/  FMUL.FTZ R28, R28, c[0x0][0x2ec] ;  /* 0x0000bb001c1c7a20 */ /* 0x000fe40000410000 */
[----:B------:R-:W-:Y:S02]  /*12cf0*/  FMUL.FTZ R29, R29, c[0x0][0x2ec] ;  /* 0x0000bb001d1d7a20 */ /* 0x000fe40000410000 */
[----:B------:R-:W-:Y:S02]  /*12d00*/  FMUL.FTZ R32, R32, c[0x0][0x2ec] ;  /* 0x0000bb0020207a20 */ /* 0x000fe40000410000 */
[----:B------:R-:W-:Y:S01]  /*12d10*/  FMUL.FTZ R33, R33, c[0x0][0x2ec] ;  /* 0x0000bb0021217a20 */ /* 0x000fe20000410000 */
[----:B-1----:R-:W1:Y:S01]  /*12d20*/  MUFU.TANH R0, R27 ;  /* 0x0000001b00007308 */ /* 0x002e620000002400 */
[----:B------:R-:W-:Y:S02]  /*12d30*/  FMUL.FTZ R34, R34, c[0x0][0x2ec] ;  /* 0x0000bb0022227a20 */ /* 0x000fe40000410000 */
[----:B------:R-:W-:Y:S07]  /*12d40*/  FMUL.FTZ R35, R35, c[0x0][0x2ec] ;  /* 0x0000bb0023237a20 */ /* 0x000fee0000410000 */
[----:B------:R-:W-:Y:S01]  /*12d50*/  MUFU.TANH R234, R17 ;  /* 0x0000001100ea7308 */ /* 0x000fe20000002400 */
[-C--:B--2---:R-:W-:Y:S01]  /*12d60*/  HMMA.16816.F32.BF16 R36, R208, R4.reuse, R36 ;  /* 0x00000004d024723c */ /* 0x084fe20000041824 */
[----:B---3--:R2:W-:Y:S07]  /*12d70*/  STL [R1+0x34], R2 ;  /* 0x0000340201007387 */ /* 0x0085ee0000100800 */
[C---:B------:R-:W-:Y:S01]  /*12d80*/  HMMA.16816.F32.BF16 R40, R204.reuse, R4, R40 ;  /* 0x00000004cc28723c */ /* 0x040fe20000041828 */
[----:B------:R-:W-:Y:S01]  /*12d90*/  MUFU.TANH R235, R18 ;  /* 0x0000001200eb7308 */ /* 0x000fe20000002400 */
[----:B-1----:R1:W-:Y:S06]  /*12da0*/  STL [R1+0x30], R0 ;  /* 0x0000300001007387 */ /* 0x0023ec0000100800 */
[-C--:B------:R-:W-:Y:S03]  /*12db0*/  HMMA.16816.F32.BF16 R44, R204, R6.reuse, R44 ;  /* 0x00000006cc2c723c */ /* 0x080fe6000004182c */
[----:B------:R-:W-:Y:S05]  /*12dc0*/  MUFU.TANH R203, R19 ;  /* 0x0000001300cb7308 */ /* 0x000fea0000002400 */
[C---:B------:R-:W-:Y:S01]  /*12dd0*/  HMMA.16816.F32.BF16 R48, R208.reuse, R6, R48 ;  /* 0x00000006d030723c */ /* 0x040fe20000041830 */
[----:B------:R-:W3:Y:S03]  /*12de0*/  LDSM.16.M88.4 R4, [R217+0x1800] ;  /* 0x00180000d904783b */ /* 0x000ee60000000200 */
[----:B------:R-:W-:Y:S01]  /*12df0*/  FMUL.FTZ R36, R36, c[0x0][0x2ec] ;  /* 0x0000bb0024247a20 */ /* 0x000fe20000410000 */
[----:B--2---:R-:W2:Y:S01]  /*12e00*/  MUFU.TANH R2, R30 ;  /* 0x0000001e00027308 */ /* 0x004ea20000002400 */
[----:B------:R-:W-:Y:S02]  /*12e10*/  FMUL.FTZ R37, R37, c[0x0][0x2ec] ;  /* 0x0000bb0025257a20 */ /* 0x000fe40000410000 */
[----:B------:R-:W-:Y:S04]  /*12e20*/  FMUL.FTZ R43, R43, c[0x0][0x2ec] ;  /* 0x0000bb002b2b7a20 */ /* 0x000fe80000410000 */
        /* <DEDUP_REMOVED lines=11> */
[----:B--2---:R-:W-:Y:S01]  /*12ee0*/  STL [R1+0x2c], R2 ;  /* 0x00002c0201007387 */ /* 0x004fe20000100800 */
[----:B------:R-:W-:Y:S02]  /*12ef0*/  FMUL.FTZ R49, R49, c[0x0][0x2ec] ;  /* 0x0000bb0031317a20 */ /* 0x000fe40000410000 */
[----:B------:R-:W-:Y:S02]  /*12f00*/  FMUL.FTZ R50, R50, c[0x0][0x2ec] ;  /* 0x0000bb0032327a20 */ /* 0x000fe40000410000 */
[----:B------:R-:W-:Y:S01]  /*12f10*/  FMUL.FTZ R51, R51, c[0x0][0x2ec] ;  /* 0x0000bb0033337a20 */ /* 0x000fe20000410000 */
[----:B------:R-:W-:Y:S01]  /*12f20*/  MUFU.TANH R200, R21 ;  /* 0x0000001500c87308 */ /* 0x000fe20000002400 */
[----:B------:R-:W-:Y:S01]  /*12f30*/  FMUL.FTZ R42, R42, c[0x0][0x2ec] ;  /* 0x0000bb002a2a7a20 */ /* 0x000fe20000410000 */
[----:B-1----:R1:W-:Y:S01]  /*12f40*/  STL [R1+0x28], R0 ;  /* 0x0000280001007387 */ /* 0x0023e20000100800 */
[-C--:B---3--:R-:W-:Y:S07]  /*12f50*/  HMMA.16816.F32.BF16 R52, R208, R4.reuse, R52 ;  /* 0x00000004d034723c */ /* 0x088fee0000041834 */
[----:B------:R-:W-:Y:S01]  /*12f60*/  MUFU.TANH R237, R23 ;  /* 0x0000001700ed7308 */ /* 0x000fe20000002400 */
[C---:B------:R-:W-:Y:S09]  /*12f70*/  HMMA.16816.F32.BF16 R56, R204.reuse, R4, R56 ;  /* 0x00000004cc38723c */ /* 0x040ff20000041838 */
[----:B------:R-:W-:Y:S01]  /*12f80*/  MUFU.TANH R242, R24 ;  /* 0x0000001800f27308 */ /* 0x000fe20000002400 */
[-C--:B------:R-:W-:Y:S09]  /*12f90*/  HMMA.16816.F32.BF16 R60, R204, R6.reuse, R60 ;  /* 0x00000006cc3c723c */ /* 0x080ff2000004183c */
[----:B-1----:R-:W1:Y:S01]  /*12fa0*/  MUFU.TANH R0, R43 ;  /* 0x0000002b00007308 */ /* 0x002e620000002400 */
[C---:B------:R-:W-:Y:S01]  /*12fb0*/  HMMA.16816.F32.BF16 R64, R208.reuse, R6, R64 ;  /* 0x00000006d040723c */ /* 0x040fe20000041840 */
[----:B------:R-:W2:Y:S03]  /*12fc0*/  LDSM.16.M88.4 R4, [R217+0x2000] ;  /* 0x00200000d904783b */ /* 0x000ea60000000200 */
        /* <DEDUP_REMOVED lines=8> */
[----:B------:R-:W3:Y:S01]  /*13050*/  MUFU.TANH R2, R58 ;  /* 0x0000003a00027308 */ /* 0x000ee20000002400 */
        /* <DEDUP_REMOVED lines=10> */
[----:B------:R-:W-:Y:S03]  /*13100*/  FMUL.FTZ R67, R67, c[0x0][0x2ec] ;  /* 0x0000bb0043437a20 */ /* 0x000fe60000410000 */
[----:B------:R-:W-:Y:S01]  /*13110*/  MUFU.TANH R29, R29 ;  /* 0x0000001d001d7308 */ /* 0x000fe20000002400 */
[-C--:B--2---:R-:W-:Y:S01]  /*13120*/  HMMA.16816.F32.BF16 R68, R208, R4.reuse, R68 ;  /* 0x00000004d044723c */ /* 0x084fe20000041844 */
[----:B---3--:R-:W-:Y:S08]  /*13130*/  STL [R1+0x1c], R2 ;  /* 0x00001c0201007387 */ /* 0x008ff00000100800 */
[----:B-1----:R-:W1:Y:S01]  /*13140*/  MUFU.TANH R0, R59 ;  /* 0x0000003b00007308 */ /* 0x002e620000002400 */
[C---:B------:R-:W-:Y:S08]  /*13150*/  HMMA.16816.F32.BF16 R72, R204.reuse, R4, R72 ;  /* 0x00000004cc48723c */ /* 0x040ff00000041848 */
[-C--:B------:R-:W-:Y:S01]  /*13160*/  HMMA.16816.F32.BF16 R76, R204, R6.reuse, R76 ;  /* 0x00000006cc4c723c */ /* 0x080fe2000004184c */
[----:B------:R-:W-:Y:S05]  /*13170*/  MUFU.TANH R32, R32 ;  /* 0x0000002000207308 */ /* 0x000fea0000002400 */
[----:B------:R-:W-:Y:S02]  /*13180*/  FMUL.FTZ R71, R71, c[0x0][0x2ec] ;  /* 0x0000bb0047477a20 */ /* 0x000fe40000410000 */
[C---:B------:R-:W-:Y:S01]  /*13190*/  HMMA.16816.F32.BF16 R80, R208.reuse, R6, R80 ;  /* 0x00000006d050723c */ /* 0x040fe20000041850 */
[----:B------:R-:W2:Y:S02]  /*131a0*/  LDSM.16.M88.4 R4, [R217+0x2800] ;  /* 0x00280000d904783b */ /* 0x000ea40000000200 */
[----:B------:R-:W-:Y:S01]  /*131b0*/  MUFU.TANH R22, R71 ;  /* 0x0000004700167308 */ /* 0x000fe20000002400 */
[----:B------:R-:W-:Y:S02]  /*131c0*/  FMUL.FTZ R70, R70, c[0x0][0x2ec] ;  /* 0x0000bb0046467a20 */ /* 0x000fe40000410000 */
[----:B------:R-:W-:Y:S02]  /*131d0*/  FMUL.FTZ R68, R68, c[0x0][0x2ec] ;  /* 0x0000bb0044447a20 */ /* 0x000fe40000410000 */
[----:B------:R-:W-:Y:S01]  /*131e0*/  FMUL.FTZ R75, R75, c[0x0][0x2ec] ;  /* 0x0000bb004b4b7a20 */ /* 0x000fe20000410000 */
[----:B-1----:R1:W-:Y:S03]  /*131f0*/  STL [R1+0x18], R0 ;  /* 0x0000180001007387 */ /* 0x0023e60000100800 */
        /* <DEDUP_REMOVED lines=14> */
[----:B------:R-:W-:Y:S01]  /*132e0*/  FMUL.FTZ R78, R78, c[0x0][0x2ec] ;  /* 0x0000bb004e4e7a20 */ /* 0x000fe20000410000 */
[-C--:B--2---:R-:W-:Y:S08]  /*132f0*/  HMMA.16816.F32.BF16 R84, R208, R4.reuse, R84 ;  /* 0x00000004d054723c */ /* 0x084ff00000041854 */
[----:B-1----:R-:W1:Y:S01]  /*13300*/  MUFU.TANH R0, R62 ;  /* 0x0000003e00007308 */ /* 0x002e620000002400 */
[C---:B------:R-:W-:Y:S09]  /*13310*/  HMMA.16816.F32.BF16 R88, R204.reuse, R4, R88 ;  /* 0x00000004cc58723c */ /* 0x040ff20000041858 */
[----:B------:R-:W-:Y:S01]  /*13320*/  MUFU.TANH R36, R36 ;  /* 0x0000002400247308 */ /* 0x000fe20000002400 */
[-C--:B------:R-:W-:Y:S09]  /*13330*/  HMMA.16816.F32.BF16 R92, R204, R6.reuse, R92 ;  /* 0x00000006cc5c723c */ /* 0x080ff2000004185c */
[----:B------:R-:W-:Y:S01]  /*13340*/  MUFU.TANH R37, R37 ;  /* 0x0000002500257308 */ /* 0x000fe20000002400 */
[C---:B------:R-:W-:Y:S01]  /*13350*/  HMMA.16816.F32.BF16 R96, R208.reuse, R6, R96 ;  /* 0x00000006d060723c */ /* 0x040fe20000041860 */
[----:B------:R-:W2:Y:S03]  /*13360*/  LDSM.16.M88.4 R4, [R217+0x3000] ;  /* 0x00300000d904783b */ /* 0x000ea60000000200 */
[----:B------:R-:W-:Y:S02]  /*13370*/  FMUL.FTZ R84, R84, c[0x0][0x2ec] ;  /* 0x0000bb0054547a20 */ /* 0x000fe40000410000 */
[----:B------:R-:W-:Y:S03]  /*13380*/  FMUL.FTZ R85, R85, c[0x0][0x2ec] ;  /* 0x0000bb0055557a20 */ /* 0x000fe60000410000 */
[----:B------:R-:W-:Y:S01]  /*13390*/  MUFU.TANH R38, R38 ;  /* 0x0000002600267308 */ /* 0x000fe20000002400 */
[----:B-1----:R1:W-:Y:S02]  /*133a0*/  STL [R1+0x14], R0 ;  /* 0x0000140001007387 */ /* 0x0023e40000100800 */
        /* <DEDUP_REMOVED lines=16> */
[----:B------:R-:W-:Y:S01]  /*134b0*/  FMUL.FTZ R99, R99, c[0x0][0x2ec] ;  /* 0x0000bb0063637a20 */ /* 0x000fe20000410000 */
[-C--:B--2---:R-:W-:Y:S08]  /*134c0*/  HMMA.16816.F32.BF16 R100, R208, R4.reuse, R100 ;  /* 0x00000004d064723c */ /* 0x084ff00000041864 */
[----:B------:R-:W-:Y:S01]  /*134d0*/  MUFU.TANH R41, R41 ;  /* 0x0000002900297308 */ /* 0x000fe20000002400 */
[C---:B------:R-:W-:Y:S08]  /*134e0*/  HMMA.16816.F32.BF16 R104, R204.reuse, R4, R104 ;  /* 0x00000004cc68723c */ /* 0x040ff00000041868 */
[-C--:B------:R-:W-:Y:S01]  /*134f0*/  HMMA.16816.F32.BF16 R108, R204, R6.reuse, R108 ;  /* 0x00000006cc6c723c */ /* 0x080fe2000004186c */
[----:B------:R-:W-:Y:S01]  /*13500*/  MUFU.TANH R30, R42 ;  /* 0x0000002a001e7308 */ /* 0x000fe20000002400 */
[----:B-1----:R1:W-:Y:S06]  /*13510*/  STL [R1+0x20], R0 ;  /* 0x0000200001007387 */ /* 0x0023ec0000100800 */
[C---:B------:R-:W-:Y:S01]  /*13520*/  HMMA.16816.F32.BF16 R112, R208.reuse, R6, R112 ;  /* 0x00000006d070723c */ /* 0x040fe20000041870 */
[----:B------:R-:W2:Y:S01]  /*13530*/  LDSM.16.M88.4 R4, [R217+0x3800] ;  /* 0x00380000d904783b */ /* 0x000ea20000000200 */
[----:B------:R-:W-:Y:S04]  /*13540*/  DEPBAR.LE SB0, 0x0 ;  /* 0x000080000000791a */ /* 0x000fe80000000000 */
[----:B------:R-:W-:Y:S01]  /*13550*/  MUFU.TANH R44, R44 ;  /* 0x0000002c002c7308 */ /* 0x000fe20000002400 */
[----:B------:R-:W-:Y:S02]  /*13560*/  FMUL.FTZ R100, R100, c[0x0][0x2ec] ;  /* 0x0000bb0064647a20 */ /* 0x000fe40000410000 */
[----:B------:R-:W-:Y:S03]  /*13570*/  BAR.SYNC.DEFER_BLOCKING 0x0 ;  /* 0x0000000000007b1d */ /* 0x000fe60000010000 */
        /* <DEDUP_REMOVED lines=14> */
[----:B------:R-:W3:Y:S01]  /*13660*/  MUFU.TANH R46, R46 ;  /* 0x0000002e002e7308 */ /* 0x000ee20000002400 */
[----:B------:R-:W-:Y:S02]  /*13670*/  FMUL.FTZ R107, R107, c[0x0][0x2ec] ;  /* 0x0000bb006b6b7a20 */ /* 0x000fe40000410000 */
[----:B------:R-:W-:Y:S01]  /*13680*/  FMUL.FTZ R110, R110, c[0x0][0x2ec] ;  /* 0x0000bb006e6e7a20 */ /* 0x000fe20000410000 */
[-C--:B--2---:R-:W-:Y:S06]  /*13690*/  HMMA.16816.F32.BF16 R116, R208, R4.reuse, R116 ;  /* 0x00000004d074723c */ /* 0x084fec0000041874 */
[----:B------:R-:W2:Y:S01]  /*136a0*/  MUFU.TANH R47, R47 ;  /* 0x0000002f002f7308 */ /* 0x000ea20000002400 */
[----:B------:R-:W-:Y:S01]  /*136b0*/  FMUL.FTZ R111, R111, c[0x0][0x2ec] ;  /* 0x0000bb006f6f7a20 */ /* 0x000fe20000410000 */
[C---:B------:R-:W-:Y:S01]  /*136c0*/  HMMA.16816.F32.BF16 R120, R204.reuse, R4, R120 ;  /* 0x00000004cc78723c */ /* 0x040fe20000041878 */
[----:B-1----:R1:W-:Y:S07]  /*136d0*/  STL [R1+0xc], R0 ;  /* 0x00000c0001007387 */ /* 0x0023ee0000100800 */
[----:B------:R-:W4:Y:S01]  /*136e0*/  MUFU.TANH R48, R48 ;  /* 0x0000003000307308 */ /* 0x000f220000002400 */
[-C--:B------:R-:W-:Y:S08]  /*136f0*/  HMMA.16816.F32.BF16 R124, R204, R6.reuse, R124 ;  /* 0x00000006cc7c723c */ /* 0x080ff0000004187c */
[----:B------:R-:W-:Y:S01]  /*13700*/  HMMA.16816.F32.BF16 R128, R208, R6, R128 ;  /* 0x00000006d080723c */ /* 0x000fe20000041880 */
[----:B------:R-:W1:Y:S03]  /*13710*/  MUFU.TANH R49, R49 ;  /* 0x0000003100317308 */ /* 0x000e660000002400 */
[----:B------:R-:W-:Y:S02]  /*13720*/  FMUL.FTZ R116, R116, c[0x0][0x2ec] ;  /* 0x0000bb0074747a20 */ /* 0x000fe40000410000 */
[----:B------:R-:W-:Y:S02]  /*13730*/  FMUL.FTZ R117, R117, c[0x0][0x2ec] ;  /* 0x0000bb0075757a20 */ /* 0x000fe40000410000 */
[----:B------:R-:W-:Y:S03]  /*13740*/  FMUL.FTZ R118, R118, c[0x0][0x2ec] ;  /* 0x0000bb0076767a20 */ /* 0x000fe60000410000 */
[----:B------:R-:W1:Y:S01]  /*13750*/  MUFU.TANH R50, R50 ;  /* 0x0000003200327308 */ /* 0x000e620000002400 */
[----:B------:R-:W-:Y:S02]  /*13760*/  FMUL.FTZ R119, R119, c[0x0][0x2ec] ;  /* 0x0000bb0077777a20 */ /* 0x000fe40000410000 */
[----:B------:R-:W-:Y:S02]  /*13770*/  FMUL.FTZ R120, R120, c[0x0][0x2ec] ;  /* 0x0000bb0078787a20 */ /* 0x000fe40000410000 */
[----:B------:R-:W-:Y:S02]  /*13780*/  FMUL.FTZ R121, R121, c[0x0][0x2ec] ;  /* 0x0000bb0079797a20 */ /* 0x000fe40000410000 */
[----:B------:R-:W-:Y:S02]  /*13790*/  FMUL.FTZ R124, R124, c[0x0][0x2ec] ;  /* 0x0000bb007c7c7a20 */ /* 0x000fe40000410000 */
[----:B------:R-:W-:Y:S01]  /*137a0*/  FMUL.FTZ R125, R125, c[0x0][0x2ec] ;  /* 0x0000bb007d7d7a20 */ /* 0x000fe20000410000 */
[----:B------:R-:W2:Y:S01]  /*137b0*/  MUFU.TANH R51, R51 ;  /* 0x0000003300337308 */ /* 0x000ea20000002400 */
        /* <DEDUP_REMOVED lines=8> */
[----:B-1----:R-:W-:Y:S05]  /*13840*/  FMUL.FTZ R0, R127, c[0x0][0x2ec] ;  /* 0x0000bb007f007a20 */ /* 0x002fea0000410000 */
        /* <DEDUP_REMOVED lines=74> */
.L_x_75:
[----:B------:R-:W2:Y:S01]  /*13cf0*/  LDL.LU R42, [R1+0x34] ;  /* 0x00003400012a7983 */ /* 0x000ea20000300800 */
[----:B---3--:R-:W-:Y:S01]  /*13d00*/  MOV R12, R63 ;  /* 0x0000003f000c7202 */ /* 0x008fe20000000f00 */
[----:B------:R-:W-:Y:S01]  /*13d10*/  IMAD.MOV.U32 R92, RZ, RZ, R30 ;  /* 0x000000ffff5c7224 */ /* 0x000fe200078e001e */
[----:B------:R-:W-:Y:S01]  /*13d20*/  MOV R63, R46 ;  /* 0x0000002e003f7202 */ /* 0x000fe20000000f00 */
[----:B------:R-:W3:Y:S01]  /*13d30*/  LDL.LU R43, [R1+0x30] ;  /* 0x00003000012b7983 */ /* 0x000ee20000300800 */
[----:B------:R-:W-:Y:S01]  /*13d40*/  FMNMX.FTZ R0, R240, R132, !PT ;  /* 0x00000084f0007209 */ /* 0x000fe20007810000 */
[----:B------:R-:W-:Y:S01]  /*13d50*/  UIADD3 UR8, UR8, -0x1, URZ ;  /* 0xffffffff08087890 */ /* 0x000fe2000fffe03f */
[----:B------:R-:W-:Y:S01]  /*13d60*/  MOV R13, R62 ;  /* 0x0000003e000d7202 */ /* 0x000fe20000000f00 */
[----:B------:R-:W4:Y:S01]  /*13d70*/  LDL.LU R58, [R1+0x2c] ;  /* 0x00002c00013a7983 */ /* 0x000f220000300800 */
[----:B------:R-:W-:Y:S02]  /*13d80*/  FMNMX.FTZ R2, R248, R0, !PT ;  /* 0x00000000f8027209 */ /* 0x000fe40007810000 */
[----:B------:R-:W-:Y:S01]  /*13d90*/  FMNMX.FTZ R0, R239, R133, !PT ;  /* 0x00000085ef007209 */ /* 0x000fe20007810000 */
[----:B------:R-:W2:Y:S01]  /*13da0*/  LDL.LU R59, [R1+0x28] ;  /* 0x00002800013b7983 */ /* 0x000ea20000300800 */
[----:B------:R-:W-:Y:S02]  /*13db0*/  FMNMX.FTZ R3, R202, R2, !PT ;  /* 0x00000002ca037209 */ /* 0x000fe40007810000 */
[----:B------:R-:W-:Y:S01]  /*13dc0*/  FMNMX.FTZ R2, R247, R0, !PT ;  /* 0x00000000f7027209 */ /* 0x000fe20007810000 */
[----:B------:R-:W2:Y:S01]  /*13dd0*/  LDL.LU R78, [R1+0x24] ;  /* 0x00002400014e7983 */ /* 0x000ea20000300800 */
[----:B------:R-:W-:Y:S02]  /*13de0*/  FMNMX.FTZ R4, R234, R3, !PT ;  /* 0x00000003ea047209 */ /* 0x000fe40007810000 */
[----:B------:R-:W-:Y:S01]  /*13df0*/  FMNMX.FTZ R0, R236, R134, !PT ;  /* 0x00000086ec007209 */ /* 0x000fe20007810000 */
[----:B------:R1:W-:Y:S01]  /*13e00*/  STL [R1+0xf0], R224 ;  /* 0x0000f0e001007387 */ /* 0x0003e20000100800 */
[----:B------:R-:W-:Y:S02]  /*13e10*/  FMNMX.FTZ R4, R201, R4, !PT ;  /* 0x00000004c9047209 */ /* 0x000fe40007810000 */
[----:B------:R-:W-:Y:S01]  /*13e20*/  FMNMX.FTZ R3, R235, R2, !PT ;  /* 0x00000002eb037209 */ /* 0x000fe20007810000 */
[----:B------:R-:W2:Y:S01]  /*13e30*/  LDL.LU R11, [R1+0x8] ;  /* 0x00000800010b7983 */ /* 0x000ea20000300800 */
[----:B------:R-:W-:Y:S02]  /*13e40*/  FMNMX.FTZ R2, R244, R0, !PT ;  /* 0x00000000f4027209 */ /* 0x000fe40007810000 */
[----:B------:R-:W-:Y:S01]  /*13e50*/  FMNMX.FTZ R4, R200, R4, !PT ;  /* 0x00000004c8047209 */ /* 0x000fe20007810000 */
[----:B------:R-:W3:Y:S01]  /*13e60*/  LDL.LU R46, [R1+0x4] ;  /* 0x00000400012e7983 */ /* 0x000ee20000300800 */
[----:B------:R-:W-:Y:S02]  /*13e70*/  FMNMX.FTZ R2, R251, R2, !PT ;  /* 0x00000002fb027209 */ /* 0x000fe40007810000 */
[----:B------:R-:W-:Y:S01]  /*13e80*/  FMNMX.FTZ R4, R32, R4, !PT ;  /* 0x0000000420047209 */ /* 0x000fe20007810000 */
[----:B------:R-:W4:Y:S01]  /*13e90*/  LDL.LU R88, [R1] ;  /* 0x0000000001587983 */ /* 0x000f220000300800 */
[----:B------:R-:W-:Y:S02]  /*13ea0*/  FMNMX.FTZ R3, R203, R3, !PT ;  /* 0x00000003cb037209 */ /* 0x000fe40007810000 */
[----:B------:R-:W-:Y:S01]  /*13eb0*/  FMNMX.FTZ R74, R33, R4, !PT ;  /* 0x00000004214a7209 */ /* 0x000fe20007810000 */
[----:B------:R1:W-:Y:S01]  /*13ec0*/  STL [R1+0xec], R223 ;  /* 0x0000ecdf01007387 */ /* 0x0003e20000100800 */
[----:B------:R-:W-:Y:S02]  /*13ed0*/  FMNMX.FTZ R3, R238, R3, !PT ;  /* 0x00000003ee037209 */ /* 0x000fe40007810000 */
[----:B------:R-:W-:Y:S02]  /*13ee0*/  FMNMX.FTZ R74, R36, R74, !PT ;  /* 0x0000004a244a7209 */ /* 0x000fe40007810000 */
[----:B------:R-:W-:Y:S02]  /*13ef0*/  FMNMX.FTZ R3, R237, R3, !PT ;  /* 0x00000003ed037209 */ /* 0x000fe40007810000 */
[----:B------:R-:W-:Y:S02]  /*13f00*/  FMNMX.FTZ R74, R37, R74, !PT ;  /* 0x0000004a254a7209 */ /* 0x000fe40007810000 */
[----:B------:R-:W-:Y:S01]  /*13f10*/  FMNMX.FTZ R3, R34, R3, !PT ;  /* 0x0000000322037209 */ /* 0x000fe20007810000 */
[----:B-1----:R-:W-:Y:S01]  /*13f20*/  IMAD.MOV.U32 R224, RZ, RZ, R60 ;  /* 0x000000ffffe07224 */ /* 0x002fe200078e003c */
[----:B------:R-:W-:Y:S02]  /*13f30*/  FMNMX.FTZ R74, R48, R74, !PT ;  /* 0x0000004a304a7209 */ /* 0x000fe40007810000 */
[----:B------:R-:W-:Y:S02]  /*13f40*/  FMNMX.FTZ R3, R35, R3, !PT ;  /* 0x0000000323037209 */ /* 0x000fe40007810000 */
[----:B------:R-:W-:Y:S02]  /*13f50*/  FMNMX.FTZ R74, R49, R74, !PT ;  /* 0x0000004a314a7209 */ /* 0x000fe40007810000 */
[----:B------:R-:W-:Y:S02]  /*13f60*/  FMNMX.FTZ R3, R38, R3, !PT ;  /* 0x0000000326037209 */ /* 0x000fe40007810000 */
[----:B------:R-:W-:Y:S02]  /*13f70*/  FMNMX.FTZ R74, R52, R74, !PT ;  /* 0x0000004a344a7209 */ /* 0x000fe40007810000 */
[----:B------:R-:W-:Y:S02]  /*13f80*/  FMNMX.FTZ R3, R39, R3, !PT ;  /* 0x0000000327037209 */ /* 0x000fe40007810000 */
[----:B------:R-:W-:Y:S01]  /*13f90*/  FMNMX.FTZ R74, R53, R74, !PT ;  /* 0x0000004a354a7209 */ /* 0x000fe20007810000 */
[----:B------:R-:W4:Y:S01]  /*13fa0*/  LDL.LU R223, [R1+0x1c] ;  /* 0x00001c0001df7983 */ /* 0x000f220000300800 */
[----:B------:R-:W-:Y:S02]  /*13fb0*/  FMNMX.FTZ R3, R50, R3, !PT ;  /* 0x0000000332037209 */ /* 0x000fe40007810000 */
[----:B------:R-:W-:Y:S01]  /*13fc0*/  FMNMX.FTZ R74, R64, R74, !PT ;  /* 0x0000004a404a7209 */ /* 0x000fe20007810000 */
[----:B------:R1:W-:Y:S01]  /*13fd0*/  STL [R1+0xe8], R222 ;  /* 0x0000e8de01007387 */ /* 0x0003e20000100800 */
        /* <DEDUP_REMOVED lines=12> */
[----:B-1----:R-:W4:Y:S01]  /*140a0*/  LDL.LU R222, [R1+0x18] ;  /* 0x0000180001de7983 */ /* 0x002f220000300800 */
        /* <DEDUP_REMOVED lines=18> */
[----:B------:R-:W-:Y:S01]  /*141d0*/  STL [R1+0xe0], R220 ;  /* 0x0000e0dc01007387 */ /* 0x000fe20000100800 */
[----:B------:R-:W-:Y:S02]  /*141e0*/  FMNMX.FTZ R3, R15, R3, !PT ;  /* 0x000000030f037209 */ /* 0x000fe40007810000 */
[----:B------:R-:W-:Y:S01]  /*141f0*/  FMNMX.FTZ R74, R117, R74, !PT ;  /* 0x0000004a754a7209 */ /* 0x000fe20007810000 */
[----:B------:R1:W-:Y:S01]  /*14200*/  STL [R1+0xdc], R219 ;  /* 0x0000dcdb01007387 */ /* 0x0003e20000100800 */
[----:B------:R-:W-:Y:S02]  /*14210*/  FMNMX.FTZ R3, R102, R3, !PT ;  /* 0x0000000366037209 */ /* 0x000fe40007810000 */
[----:B------:R-:W-:Y:S02]  /*14220*/  FMNMX.FTZ R74, R128, R74, !PT ;  /* 0x0000004a804a7209 */ /* 0x000fe40007810000 */
[----:B------:R-:W-:Y:S02]  /*14230*/  FMNMX.FTZ R3, R103, R3, !PT ;  /* 0x0000000367037209 */ /* 0x000fe40007810000 */
[----:B------:R-:W-:Y:S02]  /*14240*/  FMNMX.FTZ R74, R129, R74, !PT ;  /* 0x0000004a814a7209 */ /* 0x000fe40007810000 */
[----:B------:R-:W-:Y:S02]  /*14250*/  MOV R62, R47 ;  /* 0x0000002f003e7202 */ /* 0x000fe40000000f00 */
[----:B------:R-:W-:Y:S01]  /*14260*/  FMNMX.FTZ R3, R114, R3, !PT ;  /* 0x0000000372037209 */ /* 0x000fe20007810000 */
[----:B------:R-:W1:Y:S03]  /*14270*/  SHFL.BFLY PT, R6, R74, 0x2, 0x1f ;  /* 0x0c401f004a067f89 */ /* 0x000e6600000e0000 */
[----:B------:R-:W-:Y:S04]  /*14280*/  FMNMX.FTZ R3, R115, R3, !PT ;  /* 0x0000000373037209 */ /* 0x000fe80007810000 */
[----:B------:R-:W-:Y:S04]  /*14290*/  FMNMX.FTZ R3, R118, R3, !PT ;  /* 0x0000000376037209 */ /* 0x000fe80007810000 */
[----:B------:R-:W-:Y:S01]  /*142a0*/  FMNMX.FTZ R3, R119, R3, !PT ;  /* 0x0000000377037209 */ /* 0x000fe20007810000 */
[----:B-1----:R-:W4:Y:S03]  /*142b0*/  LDL.LU R219, [R1+0xc] ;  /* 0x00000c0001db7983 */ /* 0x002f260000300800 */
[----:B------:R-:W-:Y:S01]  /*142c0*/  FMNMX.FTZ R3, R130, R3, !PT ;  /* 0x0000000382037209 */ /* 0x000fe20007810000 */
[----:B------:R-:W-:Y:S03]  /*142d0*/  STL [R1+0xd8], R218 ;  /* 0x0000d8da01007387 */ /* 0x000fe60000100800 */
[----:B------:R-:W-:Y:S01]  /*142e0*/  FMNMX.FTZ R3, R131, R3, !PT ;  /* 0x0000000383037209 */ /* 0x000fe20007810000 */
[----:B------:R1:W-:Y:S04]  /*142f0*/  STL [R1+0xd4], R217 ;  /* 0x0000d4d901007387 */ /* 0x0003e80000100800 */
[----:B------:R-:W1:Y:S08]  /*14300*/  SHFL.BFLY PT, R73, R3, 0x2, 0x1f ;  /* 0x0c401f0003497f89 */ /* 0x000e7000000e0000 */
[----:B-1----:R-:W4:Y:S04]  /*14310*/  LDL.LU R217, [R1+0x20] ;  /* 0x0000200001d97983 */ /* 0x002f280000300800 */
[----:B------:R-:W-:Y:S01]  /*14320*/  STL [R1+0xd0], R212 ;  /* 0x0000d0d401007387 */ /* 0x000fe20000100800 */
[----:B------:R-:W-:Y:S02]  /*14330*/  FMNMX.FTZ R74, R74, R6, !PT ;  /* 0x000000064a4a7209 */ /* 0x000fe40007810000 */
[----:B------:R-:W-:Y:S03]  /*14340*/  FMNMX.FTZ R73, R3, R73, !PT ;  /* 0x0000004903497209 */ /* 0x000fe60007810000 */
[----:B------:R-:W1:Y:S08]  /*14350*/  SHFL.BFLY PT, R6, R74, 0x1, 0x1f ;  /* 0x0c201f004a067f89 */ /* 0x000e7000000e0000 */
[----:B------:R-:W1:Y:S02]  /*14360*/  SHFL.BFLY PT, R7, R73, 0x1, 0x1f ;  /* 0x0c201f0049077f89 */ /* 0x000e6400000e0000 */
[----:B-1----:R-:W-:Y:S04]  /*14370*/  FMNMX.FTZ R74, R74, R6, !PT ;  /* 0x000000064a4a7209 */ /* 0x002fe80007810000 */
[----:B------:R-:W-:Y:S02]  /*14380*/  FSETP.NEU.FTZ.AND P1, PT, R74, -INF , PT ;  /* 0xff8000004a00780b */ /* 0x000fe40003f3d000 */
[----:B------:R-:W-:Y:S02]  /*14390*/  FMNMX.FTZ R73, R73, R7, !PT ;  /* 0x0000000749497209 */ /* 0x000fe40007810000 */
[----:B--2---:R-:W-:Y:S04]  /*143a0*/  FMNMX.FTZ R2, R11, R2, !PT ;  /* 0x000000020b027209 */ /* 0x004fe80007810000 */
[----:B------:R-:W-:Y:S02]  /*143b0*/  FMNMX.FTZ R2, R242, R2, !PT ;  /* 0x00000002f2027209 */ /* 0x000fe40007810000 */
[----:B---3--:R-:W-:Y:S02]  /*143c0*/  FMNMX.FTZ R0, R46, R0, !PT ;  /* 0x000000002e007209 */ /* 0x008fe40007810000 */
[----:B------:R-:W-:Y:S02]  /*143d0*/  FMNMX.FTZ R2, R241, R2, !PT ;  /* 0x00000002f1027209 */ /* 0x000fe40007810000 */
[----:B----4-:R-:W-:Y:S02]  /*143e0*/  FMNMX.FTZ R0, R88, R0, !PT ;  /* 0x0000000058007209 */ /* 0x010fe40007810000 */
        /* <DEDUP_REMOVED lines=18> */
[----:B------:R-:W-:Y:S04]  /*14510*/  FMNMX.FTZ R2, R26, R2, !PT ;  /* 0x000000021a027209 */ /* 0x000fe80007810000 */
[----:B------:R-:W-:Y:S04]  /*14520*/  FMNMX.FTZ R2, R25, R2, !PT ;  /* 0x0000000219027209 */ /* 0x000fe80007810000 */
[----:B------:R-:W-:Y:S04]  /*14530*/  FMNMX.FTZ R2, R24, R2, !PT ;  /* 0x0000000218027209 */ /* 0x000fe80007810000 */
[----:B------:R-:W-:Y:S04]  /*14540*/  FMNMX.FTZ R2, R76, R2, !PT ;  /* 0x000000024c027209 */ /* 0x000fe80007810000 */
[----:B------:R-:W-:Y:S02]  /*14550*/  FMNMX.FTZ R2, R77, R2, !PT ;  /* 0x000000024d027209 */ /* 0x000fe40007810000 */
[----:B------:R-:W-:Y:S02]  /*14560*/  FMNMX.FTZ R0, R222, R0, !PT ;  /* 0x00000000de007209 */ /* 0x000fe40007810000 */
[----:B------:R-:W-:Y:S04]  /*14570*/  FMNMX.FTZ R2, R19, R2, !PT ;  /* 0x0000000213027209 */ /* 0x000fe80007810000 */
[----:B------:R-:W-:Y:S04]  /*14580*/  FMNMX.FTZ R2, R18, R2, !PT ;  /* 0x0000000212027209 */ /* 0x000fe80007810000 */
[----:B------:R-:W-:Y:S04]  /*14590*/  FMNMX.FTZ R2, R17, R2, !PT ;  /* 0x0000000211027209 */ /* 0x000fe80007810000 */
[----:B------:R-:W-:Y:S04]  /*145a0*/  FMNMX.FTZ R2, R16, R2, !PT ;  /* 0x0000000210027209 */ /* 0x000fe80007810000 */
[----:B------:R-:W-:Y:S04]  /*145b0*/  FMNMX.FTZ R2, R104, R2, !PT ;  /* 0x0000000268027209 */ /* 0x000fe80007810000 */
[----:B------:R-:W-:Y:S04]  /*145c0*/  FMNMX.FTZ R2, R105, R2, !PT ;  /* 0x0000000269027209 */ /* 0x000fe80007810000 */
        /* <DEDUP_REMOVED lines=8> */
[----:B------:R-:W-:Y:S05]  /*14650*/  FMNMX.FTZ R4, R125, R4, !PT ;  /* 0x000000047d047209 */ /* 0x000fea0007810000 */
[----:B------:R-:W1:Y:S02]  /*14660*/  SHFL.BFLY PT, R5, R4, 0x2, 0x1f ;  /* 0x0c401f0004057f89 */ /* 0x000e6400000e0000 */
[----:B-1----:R-:W-:Y:S01]  /*14670*/  FMNMX.FTZ R4, R4, R5, !PT ;  /* 0x0000000504047209 */ /* 0x002fe20007810000 */
[----:B------:R-:W-:Y:S05]  /*14680*/  FMUL.FTZ R5, R74, c[0x0][0x23c] ;  /* 0x00008f004a057a20 */ /* 0x000fea0000410000 */
[----:B------:R-:W1:Y:S01]  /*14690*/  SHFL.BFLY PT, R72, R4, 0x1, 0x1f ;  /* 0x0c201f0004487f89 */ /* 0x000e6200000e0000 */
[----:B------:R-:W-:Y:S02]  /*146a0*/  FSEL R5, R5, RZ, P1 ;  /* 0x000000ff05057208 */ /* 0x000fe40000800000 */
[----:B------:R-:W-:Y:S03]  /*146b0*/  FSETP.NEU.FTZ.AND P1, PT, R73, -INF , PT ;  /* 0xff8000004900780b */ /* 0x000fe60003f3d000 */
[--C-:B------:R-:W-:Y:S02]  /*146c0*/  FFMA.FTZ R6, R248, c[0x0][0x23c], -R5.reuse ;  /* 0x00008f00f8067a23 */ /* 0x100fe40000010805 */
[--C-:B------:R-:W-:Y:S02]  /*146d0*/  FFMA.FTZ R218, R116, c[0x0][0x23c], -R5.reuse ;  /* 0x00008f0074da7a23 */ /* 0x100fe40000010805 */
[----:B------:R-:W2:Y:S01]  /*146e0*/  MUFU.EX2 R93, R6 ;  /* 0x00000006005d7308 */ /* 0x000ea20000000800 */
[--C-:B------:R-:W-:Y:S02]  /*146f0*/  FFMA.FTZ R7, R234, c[0x0][0x23c], -R5.reuse ;  /* 0x00008f00ea077a23 */ /* 0x100fe40000010805 */
[--C-:B------:R-:W-:Y:S01]  /*14700*/  FFMA.FTZ R220, R117, c[0x0][0x23c], -R5.reuse ;  /* 0x00008f0075dc7a23 */ /* 0x100fe20000010805 */
[----:B------:R-:W-:Y:S01]  /*14710*/  FMNMX.FTZ R0, R217, R0, !PT ;  /* 0x00000000d9007209 */ /* 0x000fe20007810000 */
[--C-:B------:R-:W-:Y:S02]  /*14720*/  FFMA.FTZ R122, R201, c[0x0][0x23c], -R5.reuse ;  /* 0x00008f00c97a7a23 */ /* 0x100fe40000010805 */
[--C-:B------:R-:W-:Y:S01]  /*14730*/  FFMA.FTZ R201, R21, c[0x0][0x23c], -R5.reuse ;  /* 0x00008f0015c97a23 */ /* 0x100fe20000010805 */
[----:B------:R-:W-:Y:S01]  /*14740*/  FMNMX.FTZ R0, R61, R0, !PT ;  /* 0x000000003d007209 */ /* 0x000fe20007810000 */
[--C-:B------:R-:W-:Y:S01]  /*14750*/  FFMA.FTZ R127, R37, c[0x0][0x23c], -R5.reuse ;  /* 0x00008f00257f7a23 */ /* 0x100fe20000010805 */
[----:B------:R-:W-:Y:S01]  /*14760*/  MUFU.EX2 R47, R7 ;  /* 0x00000007002f7308 */ /* 0x000fe20000000800 */
[--C-:B------:R-:W-:Y:S01]  /*14770*/  FFMA.FTZ R126, R48, c[0x0][0x23c], -R5.reuse ;  /* 0x00008f00307e7a23 */ /* 0x100fe20000010805 */
[----:B------:R-:W-:Y:S01]  /*14780*/  FMNMX.FTZ R0, R12, R0, !PT ;  /* 0x000000000c007209 */ /* 0x000fe20007810000 */
[--C-:B------:R-:W-:Y:S01]  /*14790*/  FFMA.FTZ R204, R81, c[0x0][0x23c], -R5.reuse ;  /* 0x00008f0051cc7a23 */ /* 0x100fe20000010805 */
[----:B-1----:R-:W-:Y:S01]  /*147a0*/  FMNMX.FTZ R72, R4, R72, !PT ;  /* 0x0000004804487209 */ /* 0x002fe20007810000 */
[--C-:B------:R-:W-:Y:S01]  /*147b0*/  FFMA.FTZ R4, R240, c[0x0][0x23c], -R5.reuse ;  /* 0x00008f00f0047a23 */ /* 0x100fe20000010805 */
[----:B------:R-:W-:Y:S01]  /*147c0*/  FMNMX.FTZ R0, R31, R0, !PT ;  /* 0x000000001f007209 */ /* 0x000fe20007810000 */
[--C-:B------:R-:W-:Y:S01]  /*147d0*/  FFMA.FTZ R111, R200, c[0x0][0x23c], -R5.reuse ;  /* 0x00008f00c86f7a23 */ /* 0x100fe20000010805 */
[----:B------:R-:W-:Y:S01]  /*147e0*/  FSETP.NEU.FTZ.AND P2, PT, R72, -INF , PT ;  /* 0xff8000004800780b */ /* 0x000fe20003f5d000 */
[--C-:B------:R-:W-:Y:S01]  /*147f0*/  FFMA.FTZ R200, R52, c[0x0][0x23c], -R5.reuse ;  /* 0x00008f0034c87a23 */ /* 0x100fe20000010805 */
[----:B------:R1:W-:Y:S01]  /*14800*/  MUFU.EX2 R30, R4 ;  /* 0x00000004001e7308 */ /* 0x0003e20000000800 */
[----:B------:R-:W-:Y:S01]  /*14810*/  FMNMX.FTZ R0, R219, R0, !PT ;  /* 0x00000000db007209 */ /* 0x000fe20007810000 */
[--C-:B------:R-:W-:Y:S02]  /*14820*/  FFMA.FTZ R110, R32, c[0x0][0x23c], -R5.reuse ;  /* 0x00008f00206e7a23 */ /* 0x100fe40000010805 */
[--C-:B------:R-:W-:Y:S01]  /*14830*/  FFMA.FTZ R107, R33, c[0x0][0x23c], -R5.reuse ;  /* 0x00008f00216b7a23 */ /* 0x100fe20000010805 */
[----:B------:R-:W-:Y:S01]  /*14840*/  FMNMX.FTZ R0, R91, R0, !PT ;  /* 0x000000005b007209 */ /* 0x000fe20007810000 */
[--C-:B------:R-:W-:Y:S01]  /*14850*/  FFMA.FTZ R123, R49, c[0x0][0x23c], -R5.reuse ;  /* 0x00008f00317b7a23 */ /* 0x100fe20000010805 */
[----:B--2---:R-:W-:Y:S01]  /*14860*/  MOV R33, R93 ;  /* 0x0000005d00217202 */ /* 0x004fe20000000f00 */
[--C-:B------:R-:W-:Y:S01]  /*14870*/  FFMA.FTZ R208, R85, c[0x0][0x23c], -R5.reuse ;  /* 0x00008f0055d07a23 */ /* 0x100fe20000010805 */
[----:B------:R-:W-:Y:S01]  /*14880*/  FMNMX.FTZ R0, R79, R0, !PT ;  /* 0x000000004f007209 */ /* 0x000fe20007810000 */
[----:B------:R-:W-:Y:S01]  /*14890*/  MUFU.EX2 R122, R122 ;  /* 0x0000007a007a7308 */ /* 0x000fe20000000800 */
[--C-:B------:R-:W-:Y:S02]  /*148a0*/  FFMA.FTZ R211, R14, c[0x0][0x23c], -R5.reuse ;  /* 0x00008f000ed37a23 */ /* 0x100fe40000010805 */
[----:B------:R-:W-:Y:S01]  /*148b0*/  FMNMX.FTZ R0, R250, R0, !PT ;  /* 0x00000000fa007209 */ /* 0x000fe20007810000 */
[--C-:B------:R-:W-:Y:S02]  /*148c0*/  FFMA.FTZ R234, R97, c[0x0][0x23c], -R5.reuse ;  /* 0x00008f0061ea7a23 */ /* 0x100fe40000010805 */
[--C-:B------:R-:W-:Y:S01]  /*148d0*/  FFMA.FTZ R206, R84, c[0x0][0x23c], -R5.reuse ;  /* 0x00008f0054ce7a23 */ /* 0x100fe20000010805 */
[----:B------:R-:W-:Y:S01]  /*148e0*/  FMNMX.FTZ R0, R249, R0, !PT ;  /* 0x00000000f9007209 */ /* 0x000fe20007810000 */
[----:B------:R-:W-:Y:S01]  /*148f0*/  FFMA.FTZ R240, R101, c[0x0][0x23c], -R5 ;  /* 0x00008f0065f07a23 */ /* 0x000fe20000010805 */
[----:B------:R-:W-:Y:S01]  /*14900*/  MOV R84, R11 ;  /* 0x0000000b00547202 */ /* 0x000fe20000000f00 */
[----:B------:R-:W-:Y:S01]  /*14910*/  MUFU.EX2 R200, R200 ;  /* 0x000000c800c87308 */ /* 0x000fe20000000800 */
[----:B------:R-:W-:Y:S01]  /*14920*/  FMNMX.FTZ R0, R246, R0, !PT ;  /* 0x00000000f6007209 */ /* 0x000fe20007810000 */
[----:B------:R-:W-:Y:S02]  /*14930*/  IMAD.MOV.U32 R32, RZ, RZ, R91 ;  /* 0x000000ffff207224 */ /* 0x000fe400078e005b */
[----:B-1----:R-:W-:Y:S01]  /*14940*/  FMUL.FTZ R4, R73, c[0x0][0x23c] ;  /* 0x00008f0049047a20 */ /* 0x002fe20000410000 */
[----:B------:R-:W-:Y:S04]  /*14950*/  FMNMX.FTZ R0, R245, R0, !PT ;  /* 0x00000000f5007209 */ /* 0x000fe80007810000 */
[----:B------:R-:W-:Y:S01]  /*14960*/  FMNMX.FTZ R0, R233, R0, !PT ;  /* 0x00000000e9007209 */ /* 0x000fe20007810000 */
[----:B------:R-:W-:Y:S01]  /*14970*/  MUFU.EX2 R201, R201 ;  /* 0x000000c900c97308 */ /* 0x000fe20000000800 */
[----:B------:R-:W-:Y:S02]  /*14980*/  FSEL R4, R4, RZ, P1 ;  /* 0x000000ff04047208 */ /* 0x000fe40000800000 */
[----:B------:R-:W-:Y:S03]  /*14990*/  FMNMX.FTZ R0, R232, R0, !PT ;  /* 0x00000000e8007209 */ /* 0x000fe60007810000 */
[--C-:B------:R-:W-:Y:S01]  /*149a0*/  FFMA.FTZ R6, R239, c[0x0][0x23c], -R4.reuse ;  /* 0x00008f00ef067a23 */ /* 0x100fe20000010804 */
[----:B------:R-:W-:Y:S01]  /*149b0*/  FMNMX.FTZ R0, R71, R0, !PT ;  /* 0x0000000047007209 */ /* 0x000fe20007810000 */
[--C-:B------:R-:W-:Y:S02]  /*149c0*/  FFMA.FTZ R116, R23, c[0x0][0x23c], -R4.reuse ;  /* 0x00008f0017747a23 */ /* 0x100fe40000010804 */
[----:B------:R1:W-:Y:S01]  /*149d0*/  MUFU.EX2 R96, R6 ;  /* 0x0000000600607308 */ /* 0x0003e20000000800 */
[----:B------:R-:W-:Y:S01]  /*149e0*/  FMNMX.FTZ R0, R70, R0, !PT ;  /* 0x0000000046007209 */ /* 0x000fe20007810000 */
[--C-:B------:R-:W-:Y:S02]  /*149f0*/  FFMA.FTZ R9, R235, c[0x0][0x23c], -R4.reuse ;  /* 0x00008f00eb097a23 */ /* 0x100fe40000010804 */
[--C-:B------:R-:W-:Y:S02]  /*14a00*/  FFMA.FTZ R117, R22, c[0x0][0x23c], -R4.reuse ;  /* 0x00008f0016757a23 */ /* 0x100fe40000010804 */
[----:B------:R-:W2:Y:S01]  /*14a10*/  SHFL.BFLY PT, R2, R0, 0x2, 0x1f ;  /* 0x0c401f0000027f89 */ /* 0x000ea200000e0000 */
        /* <DEDUP_REMOVED lines=11> */
[--C-:B-1----:R-:W-:Y:S02]  /*14ad0*/  FFMA.FTZ R6, R247, c[0x0][0x23c], -R4.reuse ;  /* 0x00008f00f7067a23 */ /* 0x102fe40000010804 */
[--C-:B------:R-:W-:Y:S02]  /*14ae0*/  FFMA.FTZ R94, R39, c[0x0][0x23c], -R4.reuse ;  /* 0x00008f00275e7a23 */ /* 0x100fe40000010804 */
[----:B------:R-:W-:Y:S01]  /*14af0*/  FFMA.FTZ R93, R50, c[0x0][0x23c], -R4 ;  /* 0x00008f00325d7a23 */ /* 0x000fe20000010804 */
[----:B------:R-:W1:Y:S01]  /*14b00*/  MUFU.EX2 R90, R6 ;  /* 0x00000006005a7308 */ /* 0x000e620000000800 */
[----:B--2---:R-:W-:Y:S01]  /*14b10*/  FMNMX.FTZ R2, R0, R2, !PT ;  /* 0x0000000200027209 */ /* 0x004fe20007810000 */
[----:B------:R-:W-:Y:S02]  /*14b20*/  FADD.FTZ R0, -R74, R132 ;  /* 0x000000844a007221 */ /* 0x000fe40000010100 */
[--C-:B---3--:R-:W-:Y:S02]  /*14b30*/  FFMA.FTZ R9, R113, c[0x0][0x23c], -R5.reuse ;  /* 0x00008f0071097a23 */ /* 0x108fe40000010805 */
[----:B------:R-:W-:Y:S01]  /*14b40*/  FMUL.FTZ R0, R0, c[0x0][0x23c] ;  /* 0x00008f0000007a20 */ /* 0x000fe20000410000 */
[----:B------:R-:W2:Y:S01]  /*14b50*/  SHFL.BFLY PT, R3, R2, 0x1, 0x1f ;  /* 0x0c201f0002037f89 */ /* 0x000ea200000e0000 */
[--C-:B------:R-:W-:Y:S01]  /*14b60*/  FFMA.FTZ R100, R55, c[0x0][0x23c], -R4.reuse ;  /* 0x00008f0037647a23 */ /* 0x100fe20000010804 */
[----:B------:R-:W-:Y:S01]  /*14b70*/  MOV R39, R9 ;  /* 0x0000000900277202 */ /* 0x000fe20000000f00 */
[----:B------:R3:W-:Y:S01]  /*14b80*/  MUFU.EX2 R69, R0 ;  /* 0x0000000000457308 */ /* 0x0007e20000000800 */
[--C-:B------:R-:W-:Y:S01]  /*14b90*/  FFMA.FTZ R132, R36, c[0x0][0x23c], -R5.reuse ;  /* 0x00008f0024847a23 */ /* 0x100fe20000010805 */
[----:B------:R-:W-:Y:S01]  /*14ba0*/  MOV R36, R92 ;  /* 0x0000005c00247202 */ /* 0x000fe20000000f00 */
[--C-:B------:R-:W-:Y:S02]  /*14bb0*/  FFMA.FTZ R247, R112, c[0x0][0x23c], -R5.reuse ;  /* 0x00008f0070f77a23 */ /* 0x100fe40000010805 */
[--C-:B------:R-:W-:Y:S02]  /*14bc0*/  FFMA.FTZ R91, R238, c[0x0][0x23c], -R4.reuse ;  /* 0x00008f00ee5b7a23 */ /* 0x100fe40000010804 */
[--C-:B------:R-:W-:Y:S02]  /*14bd0*/  FFMA.FTZ R92, R51, c[0x0][0x23c], -R4.reuse ;  /* 0x00008f00335c7a23 */ /* 0x100fe40000010804 */
[--C-:B------:R-:W-:Y:S01]  /*14be0*/  FFMA.FTZ R101, R54, c[0x0][0x23c], -R4.reuse ;  /* 0x00008f0036657a23 */ /* 0x100fe20000010804 */
[----:B------:R-:W-:Y:S01]  /*14bf0*/  MUFU.EX2 R132, R132 ;  /* 0x0000008400847308 */ /* 0x000fe20000000800 */
[--C-:B------:R-:W-:Y:S01]  /*14c00*/  FFMA.FTZ R99, R66, c[0x0][0x23c], -R4.reuse ;  /* 0x00008f0042637a23 */ /* 0x100fe20000010804 */
[----:B------:R-:W-:Y:S01]  /*14c10*/  MOV R54, R79 ;  /* 0x0000004f00367202 */ /* 0x000fe20000000f00 */
[--C-:B------:R-:W-:Y:S01]  /*14c20*/  FFMA.FTZ R106, R67, c[0x0][0x23c], -R4.reuse ;  /* 0x00008f00436a7a23 */ /* 0x100fe20000010804 */
[----:B-1----:R-:W-:Y:S01]  /*14c30*/  MOV R37, R90 ;  /* 0x0000005a00257202 */ /* 0x002fe20000000f00 */
[--C-:B------:R-:W-:Y:S02]  /*14c40*/  FFMA.FTZ R6, R202, c[0x0][0x23c], -R5.reuse ;  /* 0x00008f00ca067a23 */ /* 0x100fe40000010805 */
[----:B------:R-:W-:Y:S02]  /*14c50*/  FFMA.FTZ R202, R20, c[0x0][0x23c], -R5 ;  /* 0x00008f0014ca7a23 */ /* 0x000fe40000010805 */
[----:B------:R-:W1:Y:S01]  /*14c60*/  LDSM.16.MT88.4 R20, [R213+0x8000] ;  /* 0x00800000d514783b */ /* 0x000e620000004200 */
[----:B------:R-:W4:Y:S01]  /*14c70*/  MUFU.EX2 R89, R6 ;  /* 0x0000000600597308 */ /* 0x000f220000000800 */
[----:B--2---:R-:W-:Y:S01]  /*14c80*/  FMNMX.FTZ R3, R2, R3, !PT ;  /* 0x0000000302037209 */ /* 0x004fe20007810000 */
[----:B------:R-:W-:Y:S02]  /*14c90*/  FFMA.FTZ R205, R86, c[0x0][0x23c], -R4 ;  /* 0x00008f0056cd7a23 */ /* 0x000fe40000010804 */
[----:B---3--:R-:W-:Y:S01]  /*14ca0*/  FADD.FTZ R0, -R73, R133 ;  /* 0x0000008549007221 */ /* 0x008fe20000010100 */
[C---:B------:R-:W-:Y:S01]  /*14cb0*/  FSETP.NEU.FTZ.AND P1, PT, R3.reuse, -INF , PT ;  /* 0xff8000000300780b */ /* 0x040fe20003f3d000 */
[----:B------:R-:W-:Y:S02]  /*14cc0*/  FMUL.FTZ R75, R3, c[0x0][0x23c] ;  /* 0x00008f00034b7a20 */ /* 0x000fe40000410000 */
[----:B------:R-:W-:Y:S02]  /*14cd0*/  FMUL.FTZ R0, R0, c[0x0][0x23c] ;  /* 0x00008f0000007a20 */ /* 0x000fe40000410000 */
[----:B------:R-:W-:Y:S01]  /*14ce0*/  MUFU.EX2 R202, R202 ;  /* 0x000000ca00ca7308 */ /* 0x000fe20000000800 */
[----:B------:R-:W-:Y:S01]  /*14cf0*/  FSEL R75, R75, RZ, P1 ;  /* 0x000000ff4b4b7208 */ /* 0x000fe20000800000 */
[----:B------:R-:W-:Y:S01]  /*14d00*/  IMAD.MOV.U32 R51, RZ, RZ, R32 ;  /* 0x000000ffff337224 */ /* 0x000fe200078e0020 */
[----:B------:R-:W-:Y:S01]  /*14d10*/  MOV R32, R78 ;  /* 0x0000004e00207202 */ /* 0x000fe20000000f00 */
[--C-:B------:R-:W-:Y:S01]  /*14d20*/  FFMA.FTZ R133, R65, c[0x0][0x23c], -R5.reuse ;  /* 0x00008f0041857a23 */ /* 0x100fe20000010805 */
[----:B------:R-:W-:Y:S01]  /*14d30*/  MOV R65, R46 ;  /* 0x0000002e00417202 */ /* 0x000fe20000000f00 */
[--C-:B------:R-:W-:Y:S02]  /*14d40*/  FFMA.FTZ R207, R87, c[0x0][0x23c], -R4.reuse ;  /* 0x00008f0057cf7a23 */ /* 0x100fe40000010804 */
[--C-:B------:R-:W-:Y:S02]  /*14d50*/  FFMA.FTZ R209, R98, c[0x0][0x23c], -R4.reuse ;  /* 0x00008f0062d17a23 */ /* 0x100fe40000010804 */
[----:B------:R2:W3:Y:S01]  /*14d60*/  MUFU.EX2 R68, R0 ;  /* 0x0000000000447308 */ /* 0x0004e20000000800 */
[--C-:B------:R-:W-:Y:S02]  /*14d70*/  FFMA.FTZ R248, R115, c[0x0][0x23c], -R4.reuse ;  /* 0x00008f0073f87a23 */ /* 0x100fe40000010804 */
[--C-:B------:R-:W-:Y:S01]  /*14d80*/  FFMA.FTZ R49, R131, c[0x0][0x23c], -R4.reuse ;  /* 0x00008f0083317a23 */ /* 0x100fe20000010804 */
[----:B----4-:R-:W-:Y:S01]  /*14d90*/  MOV R48, R89 ;  /* 0x0000005900307202 */ /* 0x010fe20000000f00 */
[----:B------:R-:W-:Y:S02]  /*14da0*/  FMUL.FTZ R6, R72, c[0x0][0x23c] ;  /* 0x00008f0048067a20 */ /* 0x000fe40000410000 */
[----:B------:R-:W-:Y:S02]  /*14db0*/  FFMA.FTZ R89, R34, c[0x0][0x23c], -R4 ;  /* 0x00008f0022597a23 */ /* 0x000fe40000010804 */
[----:B------:R-:W-:Y:S01]  /*14dc0*/  IMAD.MOV.U32 R55, RZ, RZ, R48 ;  /* 0x000000ffff377224 */ /* 0x000fe200078e0030 */
[----:B------:R4:W-:Y:S01]  /*14dd0*/  MUFU.EX2 R46, R8 ;  /* 0x00000008002e7308 */ /* 0x0009e20000000800 */
[----:B------:R-:W-:Y:S01]  /*14de0*/  FSEL R6, R6, RZ, P2 ;  /* 0x000000ff06067208 */ /* 0x000fe20001000000 */
[--C-:B------:R-:W-:Y:S01]  /*14df0*/  FFMA.FTZ R90, R237, c[0x0][0x23c], -R4.reuse ;  /* 0x00008f00ed5a7a23 */ /* 0x100fe20000010804 */
[----:B------:R-:W-:Y:S01]  /*14e00*/  MOV R48, R37 ;  /* 0x0000002500307202 */ /* 0x000fe20000000f00 */
[----:B------:R-:W-:Y:S01]  /*14e10*/  FFMA.FTZ R237, R103, c[0x0][0x23c], -R4 ;  /* 0x00008f0067ed7a23 */ /* 0x000fe20000010804 */
[----:B------:R-:W-:Y:S01]  /*14e20*/  MOV R37, R62 ;  /* 0x0000003e00257202 */ /* 0x000fe20000000f00 */
[--C-:B------:R-:W-:Y:S01]  /*14e30*/  FFMA.FTZ R7, R236, c[0x0][0x23c], -R6.reuse ;  /* 0x00008f00ec077a23 */ /* 0x100fe20000010806 */
[----:B------:R-:W-:Y:S01]  /*14e40*/  F2FP.BF16.PACK_AB R78, R47, R55 ;  /* 0x000000372f4e723e */ /* 0x000fe200000010ff */
[----:B------:R-:W-:Y:S02]  /*14e50*/  FFMA.FTZ R10, R244, c[0x0][0x23c], -R6 ;  /* 0x00008f00f40a7a23 */ /* 0x000fe40000010806 */
[----:B------:R1:W-:Y:S01]  /*14e60*/  MUFU.EX2 R244, R7 ;  /* 0x0000000700f47308 */ /* 0x0003e20000000800 */
[--C-:B------:R-:W-:Y:S02]  /*14e70*/  FFMA.FTZ R236, R102, c[0x0][0x23c], -R4.reuse ;  /* 0x00008f0066ec7a23 */ /* 0x100fe40000010804 */
[----:B------:R-:W-:Y:S02]  /*14e80*/  FFMA.FTZ R210, R15, c[0x0][0x23c], -R4 ;  /* 0x00008f000fd27a23 */ /* 0x000fe40000010804 */
[----:B--2---:R-:W-:Y:S02]  /*14e90*/  FADD.FTZ R0, -R72, R134 ;  /* 0x0000008648007221 */ /* 0x004fe40000010100 */
[----:B------:R-:W-:Y:S02]  /*14ea0*/  FFMA.FTZ R134, R64, c[0x0][0x23c], -R5 ;  /* 0x00008f0040867a23 */ /* 0x000fe40000010805 */
[----:B------:R-:W-:Y:S01]  /*14eb0*/  FMUL.FTZ R0, R0, c[0x0][0x23c] ;  /* 0x00008f0000007a20 */ /* 0x000fe20000410000 */
[----:B------:R2:W-:Y:S01]  /*14ec0*/  MUFU.EX2 R11, R10 ;  /* 0x0000000a000b7308 */ /* 0x0005e20000000800 */
[--C-:B------:R-:W-:Y:S02]  /*14ed0*/  FFMA.FTZ R85, R40, c[0x0][0x23c], -R6.reuse ;  /* 0x00008f0028557a23 */ /* 0x100fe40000010806 */
[--C-:B------:R-:W-:Y:S02]  /*14ee0*/  FFMA.FTZ R40, R120, c[0x0][0x23c], -R6.reuse ;  /* 0x00008f0078287a23 */ /* 0x100fe40000010806 */
[--C-:B----4-:R-:W-:Y:S02]  /*14ef0*/  FFMA.FTZ R8, R251, c[0x0][0x23c], -R6.reuse ;  /* 0x00008f00fb087a23 */ /* 0x110fe40000010806 */
[--C-:B------:R-:W-:Y:S01]  /*14f00*/  FFMA.FTZ R238, R104, c[0x0][0x23c], -R6.reuse ;  /* 0x00008f0068ee7a23 */ /* 0x100fe20000010806 */
[----:B------:R-:W-:Y:S01]  /*14f10*/  MOV R104, R48 ;  /* 0x0000003000687202 */ /* 0x000fe20000000f00 */
[----:B------:R-:W-:Y:S01]  /*14f20*/  FFMA.FTZ R62, R29, c[0x0][0x23c], -R6 ;  /* 0x00008f001d3e7a23 */ /* 0x000fe20000010806 */
[----:B------:R4:W-:Y:S01]  /*14f30*/  MUFU.EX2 R2, R0 ;  /* 0x0000000000027308 */ /* 0x0009e20000000800 */
[----:B------:R-:W-:Y:S01]  /*14f40*/  IMAD.MOV.U32 R64, RZ, RZ, R88 ;  /* 0x000000ffff407224 */ /* 0x000fe200078e0058 */
[----:B------:R-:W-:Y:S01]  /*14f50*/  MOV R48, R37 ;  /* 0x0000002500307202 */ /* 0x000fe20000000f00 */
[----:B------:R-:W-:Y:S02]  /*14f60*/  FFMA.FTZ R88, R35, c[0x0][0x23c], -R4 ;  /* 0x00008f0023587a23 */ /* 0x000fe40000010804 */
[----:B-1----:R-:W-:Y:S01]  /*14f70*/  FFMA.FTZ R7, R243, c[0x0][0x23c], -R75 ;  /* 0x00008f00f3077a23 */ /* 0x002fe2000001084b */
[----:B------:R-:W-:Y:S01]  /*14f80*/  MOV R35, R48 ;  /* 0x0000003000237202 */ /* 0x000fe20000000f00 */
[--C-:B------:R-:W-:Y:S02]  /*14f90*/  FFMA.FTZ R87, R44, c[0x0][0x23c], -R6.reuse ;  /* 0x00008f002c577a23 */ /* 0x100fe40000010806 */
[----:B------:R-:W-:Y:S01]  /*14fa0*/  FFMA.FTZ R86, R45, c[0x0][0x23c], -R6 ;  /* 0x00008f002d567a23 */ /* 0x000fe20000010806 */
[----:B------:R1:W-:Y:S01]  /*14fb0*/  MUFU.EX2 R235, R7 ;  /* 0x0000000700eb7308 */ /* 0x0003e20000000800 */
[----:B------:R-:W-:Y:S02]  /*14fc0*/  FFMA.FTZ R243, R114, c[0x0][0x23c], -R4 ;  /* 0x00008f0072f37a23 */ /* 0x000fe40000010804 */
[--C-:B------:R-:W-:Y:S01]  /*14fd0*/  FFMA.FTZ R97, R56, c[0x0][0x23c], -R6.reuse ;  /* 0x00008f0038617a23 */ /* 0x100fe20000010806 */
[----:B--2---:R-:W-:Y:S01]  /*14fe0*/  MOV R10, R60 ;  /* 0x0000003c000a7202 */ /* 0x004fe20000000f00 */
[--C-:B------:R-:W-:Y:S02]  /*14ff0*/  FFMA.FTZ R60, R241, c[0x0][0x23c], -R6.reuse ;  /* 0x00008f00f13c7a23 */ /* 0x100fe40000010806 */
[--C-:B------:R-:W-:Y:S02]  /*15000*/  FFMA.FTZ R241, R105, c[0x0][0x23c], -R6.reuse ;  /* 0x00008f0069f17a23 */ /* 0x100fe40000010806 */
[--C-:B------:R-:W-:Y:S01]  /*15010*/  FFMA.FTZ R98, R57, c[0x0][0x23c], -R6.reuse ;  /* 0x00008f0039627a23 */ /* 0x100fe20000010806 */
[----:B------:R-:W-:Y:S01]  /*15020*/  MUFU.EX2 R50, R8 ;  /* 0x0000000800327308 */ /* 0x000fe20000000800 */
[--C-:B------:R-:W-:Y:S02]  /*15030*/  FFMA.FTZ R103, R27, c[0x0][0x23c], -R6.reuse ;  /* 0x00008f001b677a23 */ /* 0x100fe40000010806 */
[----:B------:R-:W-:Y:S02]  /*15040*/  FFMA.FTZ R102, R26, c[0x0][0x23c], -R6 ;  /* 0x00008f001a667a23 */ /* 0x000fe40000010806 */
[----:B----4-:R-:W-:Y:S02]  /*15050*/  FADD.FTZ R0, -R3, R135 ;  /* 0x0000008703007221 */ /* 0x010fe40000010100 */
[--C-:B------:R-:W-:Y:S02]  /*15060*/  FFMA.FTZ R135, R53, c[0x0][0x23c], -R5.reuse ;  /* 0x00008f0035877a23 */ /* 0x100fe40000010805 */
[----:B------:R-:W-:Y:S01]  /*15070*/  FFMA.FTZ R53, R128, c[0x0][0x23c], -R5 ;  /* 0x00008f0080357a23 */ /* 0x000fe20000010805 */
[----:B------:R-:W-:Y:S01]  /*15080*/  MUFU.EX2 R204, R204 ;  /* 0x000000cc00cc7308 */ /* 0x000fe20000000800 */
[--C-:B------:R-:W-:Y:S02]  /*15090*/  FFMA.FTZ R5, R252, c[0x0][0x23c], -R75.reuse ;  /* 0x00008f00fc057a23 */ /* 0x100fe4000001084b */
[----:B------:R-:W-:Y:S02]  /*150a0*/  FFMA.FTZ R128, R83, c[0x0][0x23c], -R4 ;  /* 0x00008f0053807a23 */ /* 0x000fe40000010804 */
[--C-:B-1----:R-:W-:Y:S02]  /*150b0*/  FFMA.FTZ R7, R84, c[0x0][0x23c], -R6.reuse ;  /* 0x00008f0054077a23 */ /* 0x102fe40000010806 */
[--C-:B------:R-:W-:Y:S02]  /*150c0*/  FFMA.FTZ R84, R41, c[0x0][0x23c], -R6.reuse ;  /* 0x00008f0029547a23 */ /* 0x100fe40000010806 */
[--C-:B------:R-:W-:Y:S01]  /*150d0*/  FFMA.FTZ R114, R25, c[0x0][0x23c], -R6.reuse ;  /* 0x00008f0019727a23 */ /* 0x100fe20000010806 */
[----:B------:R1:W-:Y:S01]  /*150e0*/  MUFU.EX2 R252, R5 ;  /* 0x0000000500fc7308 */ /* 0x0003e20000000800 */
        /* <DEDUP_REMOVED lines=9> */
[----:B------:R-:W2:Y:S01]  /*15180*/  MUFU.EX2 R4, R4 ;  /* 0x0000000400047308 */ /* 0x000ea20000000800 */
[----:B------:R-:W-:Y:S02]  /*15190*/  FMUL.FTZ R0, R0, c[0x0][0x23c] ;  /* 0x00008f0000007a20 */ /* 0x000fe40000410000 */
[--C-:B------:R-:W-:Y:S01]  /*151a0*/  FFMA.FTZ R112, R77, c[0x0][0x23c], -R6.reuse ;  /* 0x00008f004d707a23 */ /* 0x100fe20000010806 */
[----:B------:R-:W-:Y:S01]  /*151b0*/  F2FP.BF16.PACK_AB R77, R104, R96 ;  /* 0x00000060684d723e */ /* 0x000fe200000010ff */
[--C-:B------:R-:W-:Y:S02]  /*151c0*/  FFMA.FTZ R118, R19, c[0x0][0x23c], -R6.reuse ;  /* 0x00008f0013767a23 */ /* 0x100fe40000010806 */
[----:B---3--:R-:W-:Y:S02]  /*151d0*/  FMUL.FTZ R19, R68, R151 ;  /* 0x0000009744137220 */ /* 0x008fe40000410000 */
[----:B------:R-:W-:Y:S01]  /*151e0*/  FFMA.FTZ R119, R18, c[0x0][0x23c], -R6 ;  /* 0x00008f0012777a23 */ /* 0x000fe20000010806 */
[----:B------:R3:W-:Y:S01]  /*151f0*/  MUFU.EX2 R14, R7 ;  /* 0x00000007000e7308 */ /* 0x0007e20000000800 */
[----:B------:R-:W-:Y:S02]  /*15200*/  FMUL.FTZ R18, R68, R150 ;  /* 0x0000009644127220 */ /* 0x000fe40000410000 */
[----:B------:R-:W-:Y:S02]  /*15210*/  IMAD.MOV.U32 R150, RZ, RZ, R52 ;  /* 0x000000ffff967224 */ /* 0x000fe400078e0034 */
[----:B-1----:R-:W-:Y:S02]  /*15220*/  FFMA.FTZ R5, R65, c[0x0][0x23c], -R75 ;  /* 0x00008f0041057a23 */ /* 0x002fe4000001084b */
[--C-:B------:R-:W-:Y:S02]  /*15230*/  FFMA.FTZ R130, R17, c[0x0][0x23c], -R6.reuse ;  /* 0x00008f0011827a23 */ /* 0x100fe40000010806 */
[--C-:B------:R-:W-:Y:S01]  /*15240*/  FFMA.FTZ R131, R16, c[0x0][0x23c], -R6.reuse ;  /* 0x00008f0010837a23 */ /* 0x100fe20000010806 */
[----:B------:R-:W1:Y:S01]  /*15250*/  MUFU.EX2 R0, R0 ;  /* 0x0000000000007308 */ /* 0x000e620000000800 */
[--C-:B------:R-:W-:Y:S02]  /*15260*/  FFMA.FTZ R251, R109, c[0x0][0x23c], -R6.reuse ;  /* 0x00008f006dfb7a23 */ /* 0x100fe40000010806 */
[----:B------:R-:W-:Y:S02]  /*15270*/  FFMA.FTZ R41, R121, c[0x0][0x23c], -R6 ;  /* 0x00008f0079297a23 */ /* 0x000fe40000010806 */
[----:B--2---:R-:W-:Y:S02]  /*15280*/  IMAD.MOV.U32 R105, RZ, RZ, R4 ;  /* 0x000000ffff697224 */ /* 0x004fe400078e0004 */
[----:B------:R-:W-:Y:S01]  /*15290*/  FMUL.FTZ R4, R69, R140 ;  /* 0x0000008c45047220 */ /* 0x000fe20000410000 */
[----:B------:R-:W-:Y:S01]  /*152a0*/  MOV R140, R10 ;  /* 0x0000000a008c7202 */ /* 0x000fe20000000f00 */
[--C-:B------:R-:W-:Y:S01]  /*152b0*/  FFMA.FTZ R44, R124, c[0x0][0x23c], -R6.reuse ;  /* 0x00008f007c2c7a23 */ /* 0x100fe20000010806 */
[----:B------:R-:W2:Y:S01]  /*152c0*/  MUFU.EX2 R5, R5 ;  /* 0x0000000500057308 */ /* 0x000ea20000000800 */
[----:B------:R-:W-:Y:S01]  /*152d0*/  IMAD.MOV.U32 R65, RZ, RZ, R33 ;  /* 0x000000ffff417224 */ /* 0x000fe200078e0021 */
[----:B------:R-:W-:Y:S01]  /*152e0*/  F2FP.BF16.PACK_AB R79, R46, R140 ;  /* 0x0000008c2e4f723e */ /* 0x000fe200000010ff */
[----:B------:R-:W-:Y:S02]  /*152f0*/  IMAD.MOV.U32 R33, RZ, RZ, R61 ;  /* 0x000000ffff217224 */ /* 0x000fe400078e003d */
[----:B---3--:R-:W-:Y:S02]  /*15300*/  FMUL.FTZ R7, R68, R143 ;  /* 0x0000008f44077220 */ /* 0x008fe40000410000 */
[----:B------:R-:W-:Y:S01]  /*15310*/  FFMA.FTZ R61, R242, c[0x0][0x23c], -R6 ;  /* 0x00008f00f23d7a23 */ /* 0x000fe20000010806 */
[----:B------:R-:W-:Y:S01]  /*15320*/  MOV R37, R33 ;  /* 0x0000002100257202 */ /* 0x000fe20000000f00 */
[----:B------:R-:W-:Y:S01]  /*15330*/  IMAD.MOV.U32 R33, RZ, RZ, R224 ;  /* 0x000000ffff217224 */ /* 0x000fe200078e00e0 */
[----:B------:R-:W-:Y:S01]  /*15340*/  MUFU.EX2 R121, R60 ;  /* 0x0000003c00797308 */ /* 0x000fe20000000800 */
[--C-:B------:R-:W-:Y:S02]  /*15350*/  FFMA.FTZ R224, R125, c[0x0][0x23c], -R6.reuse ;  /* 0x00008f007de07a23 */ /* 0x100fe40000010806 */
[----:B------:R-:W-:Y:S01]  /*15360*/  FFMA.FTZ R242, R108, c[0x0][0x23c], -R6 ;  /* 0x00008f006cf27a23 */ /* 0x000fe20000010806 */
[----:B------:R-:W-:Y:S01]  /*15370*/  MOV R108, R31 ;  /* 0x0000001f006c7202 */ /* 0x000fe20000000f00 */
[----:B------:R-:W-:Y:S02]  /*15380*/  FMUL.FTZ R6, R68, R142 ;  /* 0x0000008e44067220 */ /* 0x000fe40000410000 */
[----:B------:R-:W-:Y:S02]  /*15390*/  FMUL.FTZ R9, R2, R137 ;  /* 0x0000008902097220 */ /* 0x000fe40000410000 */
[----:B------:R-:W-:Y:S01]  /*153a0*/  IMAD.MOV.U32 R137, RZ, RZ, R11 ;  /* 0x000000ffff897224 */ /* 0x000fe200078e000b */
[----:B------:R-:W-:Y:S01]  /*153b0*/  MUFU.EX2 R125, R111 ;  /* 0x0000006f007d7308 */ /* 0x000fe20000000800 */
[----:B-1----:R-:W-:Y:S01]  /*153c0*/  FMUL.FTZ R11, R0, R139 ;  /* 0x0000008b000b7220 */ /* 0x002fe20000410000 */
[----:B------:R-:W-:Y:S01]  /*153d0*/  MOV R139, R14 ;  /* 0x0000000e008b7202 */ /* 0x000fe20000000f00 */
[----:B------:R-:W-:Y:S01]  /*153e0*/  FMUL.FTZ R8, R2, R136 ;  /* 0x0000008802087220 */ /* 0x000fe20000410000 */
[----:B--2---:R-:W-:Y:S01]  /*153f0*/  MOV R120, R5 ;  /* 0x0000000500787202 */ /* 0x004fe20000000f00 */
[----:B------:R-:W-:Y:S01]  /*15400*/  FMUL.FTZ R5, R69, R141 ;  /* 0x0000008d45057220 */ /* 0x000fe20000410000 */
[----:B------:R-:W-:Y:S01]  /*15410*/  F2FP.BF16.PACK_AB R64, R137, R244 ;  /* 0x000000f48940723e */ /* 0x000fe200000010ff */
[----:B------:R-:W-:Y:S01]  /*15420*/  IMAD.MOV.U32 R141, RZ, RZ, R65 ;  /* 0x000000ffff8d7224 */ /* 0x000fe200078e0041 */
[----:B------:R-:W-:Y:S01]  /*15430*/  F2FP.BF16.PACK_AB R65, R252, R235 ;  /* 0x000000ebfc41723e */ /* 0x000fe200000010ff */
[----:B------:R-:W-:Y:S01]  /*15440*/  FMUL.FTZ R10, R0, R138 ;  /* 0x0000008a000a7220 */ /* 0x000fe20000410000 */
[----:B------:R-:W-:Y:S01]  /*15450*/  MUFU.EX2 R136, R110 ;  /* 0x0000006e00887308 */ /* 0x000fe20000000800 */
[----:B------:R-:W-:Y:S01]  /*15460*/  F2FP.BF16.PACK_AB R66, R139, R50 ;  /* 0x000000328b42723e */ /* 0x000fe200000010ff */
[----:B------:R-:W-:Y:S01]  /*15470*/  IMAD.MOV.U32 R34, RZ, RZ, R37 ;  /* 0x000000ffff227224 */ /* 0x000fe200078e0025 */
[----:B------:R-:W-:Y:S01]  /*15480*/  F2FP.BF16.PACK_AB R76, R141, R30 ;  /* 0x0000001e8d4c723e */ /* 0x000fe200000010ff */
[C---:B------:R-:W-:Y:S01]  /*15490*/  FMUL.FTZ R12, R2.reuse, R144 ;  /* 0x00000090020c7220 */ /* 0x040fe20000410000 */
[----:B------:R-:W-:Y:S01]  /*154a0*/  MOV R37, R13 ;  /* 0x0000000d00257202 */ /* 0x000fe20000000f00 */
[----:B------:R-:W-:Y:S01]  /*154b0*/  FMUL.FTZ R13, R2, R145 ;  /* 0x00000091020d7220 */ /* 0x000fe20000410000 */
[----:B------:R-:W-:Y:S01]  /*154c0*/  F2FP.BF16.PACK_AB R67, R105, R120 ;  /* 0x000000786943723e */ /* 0x000fe200000010ff */
[C---:B------:R-:W-:Y:S01]  /*154d0*/  FMUL.FTZ R16, R69.reuse, R148 ;  /* 0x0000009445107220 */ /* 0x040fe20000410000 */
[----:B------:R-:W-:Y:S01]  /*154e0*/  MOV R148, R55 ;  /* 0x0000003700947202 */ /* 0x000fe20000000f00 */
[-C--:B------:R-:W-:Y:S01]  /*154f0*/  HMMA.16816.F32.BF16 R4, R76, R20.reuse, R4 ;  /* 0x000000144c04723c */ /* 0x080fe20000041804 */
[----:B------:R-:W-:Y:S01]  /*15500*/  MUFU.EX2 R111, R91 ;  /* 0x0000005b006f7308 */ /* 0x000fe20000000800 */
[C---:B------:R-:W-:Y:S01]  /*15510*/  FMUL.FTZ R17, R69.reuse, R149 ;  /* 0x0000009545117220 */ /* 0x040fe20000410000 */
[----:B------:R-:W-:Y:S01]  /*15520*/  MOV R149, R54 ;  /* 0x0000003600957202 */ /* 0x000fe20000000f00 */
[----:B------:R-:W-:Y:S01]  /*15530*/  IMAD.MOV.U32 R151, RZ, RZ, R51 ;  /* 0x000000ffff977224 */ /* 0x000fe200078e0033 */
[----:B------:R-:W-:Y:S01]  /*15540*/  MOV R51, R39 ;  /* 0x0000002700337202 */ /* 0x000fe20000000f00 */
[C---:B------:R-:W-:Y:S01]  /*15550*/  FMUL.FTZ R26, R0.reuse, R154 ;  /* 0x0000009a001a7220 */ /* 0x040fe20000410000 */
[----:B------:R-:W-:Y:S01]  /*15560*/  MOV R54, R38 ;  /* 0x0000002600367202 */ /* 0x000fe20000000f00 */
[C---:B------:R-:W-:Y:S01]  /*15570*/  HMMA.16816.F32.BF16 R8, R64.reuse, R20, R8 ;  /* 0x000000144008723c */ /* 0x040fe20000041808 */
[C---:B------:R-:W-:Y:S02]  /*15580*/  FMUL.FTZ R14, R0.reuse, R146 ;  /* 0x00000092000e7220 */ /* 0x040fe40000410000 */
[----:B------:R1:W-:Y:S01]  /*15590*/  MUFU.EX2 R109, R61 ;  /* 0x0000003d006d7308 */ /* 0x0003e20000000800 */
[----:B------:R-:W-:Y:S01]  /*155a0*/  FMUL.FTZ R15, R0, R147 ;  /* 0x00000093000f7220 */ /* 0x000fe20000410000 */
[----:B------:R-:W-:Y:S01]  /*155b0*/  MOV R154, R36 ;  /* 0x00000024009a7202 */ /* 0x000fe20000000f00 */
[----:B------:R-:W-:Y:S01]  /*155c0*/  FMUL.FTZ R24, R2, R152 ;  /* 0x0000009802187220 */ /* 0x000fe20000410000 */
[----:B------:R-:W-:Y:S01]  /*155d0*/  MOV R145, R49 ;  /* 0x0000003100917202 */ /* 0x000fe20000000f00 */
[C---:B------:R-:W-:Y:S01]  /*155e0*/  FMUL.FTZ R20, R69.reuse, R156 ;  /* 0x0000009c45147220 */ /* 0x040fe20000410000 */
[----:B------:R-:W-:Y:S02]  /*155f0*/  MOV R156, R34 ;  /* 0x00000022009c7202 */ /* 0x000fe40000000f00 */
[-C--:B------:R-:W-:Y:S01]  /*15600*/  HMMA.16816.F32.BF16 R12, R64, R22.reuse, R12 ;  /* 0x00000016400c723c */ /* 0x080fe2000004180c */
[C---:B------:R-:W-:Y:S01]  /*15610*/  FMUL.FTZ R21, R69.reuse, R157 ;  /* 0x0000009d45157220 */ /* 0x040fe20000410000 */
[----:B------:R-:W-:Y:S01]  /*15620*/  MUFU.EX2 R138, R89 ;  /* 0x00000059008a7308 */ /* 0x000fe20000000800 */
[C---:B------:R-:W-:Y:S01]  /*15630*/  FMUL.FTZ R34, R68.reuse, R166 ;  /* 0x000000a644227220 */ /* 0x040fe20000410000 */
[----:B------:R-:W-:Y:S01]  /*15640*/  MOV R166, R51 ;  /* 0x0000003300a67202 */ /* 0x000fe20000000f00 */
[----:B------:R-:W-:Y:S01]  /*15650*/  FMUL.FTZ R51, R68, R183 ;  /* 0x000000b744337220 */ /* 0x000fe20000410000 */
[----:B------:R-:W-:Y:S01]  /*15660*/  MOV R157, R40 ;  /* 0x00000028009d7202 */ /* 0x000fe20000000f00 */
[----:B------:R-:W-:Y:S01]  /*15670*/  FMUL.FTZ R25, R2, R153 ;  /* 0x0000009902197220 */ /* 0x000fe20000410000 */
[C---:B------:R-:W-:Y:S01]  /*15680*/  HMMA.16816.F32.BF16 R16, R76.reuse, R22, R16 ;  /* 0x000000164c10723c */ /* 0x040fe20000041810 */
[----:B------:R-:W-:Y:S03]  /*15690*/  FMUL.FTZ R27, R0, R155 ;  /* 0x0000009b001b7220 */ /* 0x000fe60000410000 */
[----:B------:R-:W-:Y:S01]  /*156a0*/  IMAD.MOV.U32 R152, RZ, RZ, R30 ;  /* 0x000000ffff987224 */ /* 0x000fe200078e001e */
[----:B------:R-:W-:Y:S01]  /*156b0*/  MOV R153, R33 ;  /* 0x0000002100997202 */ /* 0x000fe20000000f00 */
[----:B------:R-:W-:Y:S01]  /*156c0*/  FMUL.FTZ R28, R2, R160 ;  /* 0x000000a0021c7220 */ /* 0x000fe20000410000 */
[----:B------:R-:W-:Y:S01]  /*156d0*/  MOV R147, R47 ;  /* 0x0000002f00937202 */ /* 0x000fe20000000f00 */
[C---:B------:R-:W-:Y:S01]  /*156e0*/  FMUL.FTZ R23, R68.reuse, R159 ;  /* 0x0000009f44177220 */ /* 0x040fe20000410000 */
[----:B------:R-:W-:Y:S01]  /*156f0*/  MOV R159, R48 ;  /* 0x00000030009f7202 */ /* 0x000fe20000000f00 */
[----:B------:R-:W-:Y:S02]  /*15700*/  MUFU.EX2 R143, R107 ;  /* 0x0000006b008f7308 */ /* 0x000fe40000000800 */
[----:B------:R-:W-:Y:S01]  /*15710*/  IMAD.MOV.U32 R48, RZ, RZ, R37 ;  /* 0x000000ffff307224 */ /* 0x000fe200078e0025 */
[----:B------:R-:W-:Y:S01]  /*15720*/  MOV R155, R53 ;  /* 0x00000035009b7202 */ /* 0x000fe20000000f00 */
[----:B------:R-:W2:Y:S01]  /*15730*/  LDSM.16.MT88.4 R36, [R216+0x8000] ;  /* 0x00800000d824783b */ /* 0x000ea20000004200 */
[----:B------:R-:W-:Y:S02]  /*15740*/  FMUL.FTZ R22, R68, R158 ;  /* 0x0000009e44167220 */ /* 0x000fe40000410000 */
[----:B------:R-:W-:Y:S01]  /*15750*/  FMUL.FTZ R29, R2, R161 ;  /* 0x000000a1021d7220 */ /* 0x000fe20000410000 */
[----:B------:R-:W-:Y:S01]  /*15760*/  MOV R161, R80 ;  /* 0x0000005000a17202 */ /* 0x000fe20000000f00 */
[----:B------:R-:W-:Y:S01]  /*15770*/  IMAD.MOV.U32 R158, RZ, RZ, R35 ;  /* 0x000000ffff9e7224 */ /* 0x000fe200078e0023 */
[----:B------:R-:W-:Y:S01]  /*15780*/  MUFU.EX2 R142, R88 ;  /* 0x00000058008e7308 */ /* 0x000fe20000000800 */
[----:B------:R-:W-:Y:S01]  /*15790*/  FMUL.FTZ R35, R68, R167 ;  /* 0x000000a744237220 */ /* 0x000fe20000410000 */
[----:B------:R-:W-:Y:S01]  /*157a0*/  MOV R144, R48 ;  /* 0x0000003000907202 */ /* 0x000fe20000000f00 */
[----:B------:R-:W-:Y:S02]  /*157b0*/  IMAD.MOV.U32 R167, RZ, RZ, R54 ;  /* 0x000000ffffa77224 */ /* 0x000fe400078e0036 */
[----:B------:R-:W3:Y:S01]  /*157c0*/  LDSM.16.MT88.4 R52, [R214+0x8000] ;  /* 0x00800000d634783b */ /* 0x000ee20000004200 */
[C---:B------:R-:W-:Y:S02]  /*157d0*/  FMUL.FTZ R33, R69.reuse, R165 ;  /* 0x000000a545217220 */ /* 0x040fe40000410000 */
[----:B------:R-:W-:Y:S02]  /*157e0*/  FMUL.FTZ R40, R2, R168 ;  /* 0x000000a802287220 */ /* 0x000fe40000410000 */
[C---:B------:R-:W-:Y:S01]  /*157f0*/  FMUL.FTZ R48, R69.reuse, R180 ;  /* 0x000000b445307220 */ /* 0x040fe20000410000 */
[----:B------:R-:W-:Y:S01]  /*15800*/  MUFU.EX2 R124, R90 ;  /* 0x0000005a007c7308 */ /* 0x000fe20000000800 */
[----:B------:R-:W-:Y:S02]  /*15810*/  IMAD.MOV.U32 R165, RZ, RZ, R50 ;  /* 0x000000ffffa57224 */ /* 0x000fe400078e0032 */
[----:B------:R-:W-:Y:S02]  /*15820*/  FMUL.FTZ R50, R68, R182 ;  /* 0x000000b644327220 */ /* 0x000fe40000410000 */
[----:B------:R-:W-:Y:S02]  /*15830*/  IMAD.MOV.U32 R160, RZ, RZ, R41 ;  /* 0x000000ffffa07224 */ /* 0x000fe400078e0029 */
[C---:B------:R-:W-:Y:S02]  /*15840*/  FMUL.FTZ R41, R2.reuse, R169 ;  /* 0x000000a902297220 */ /* 0x040fe40000410000 */
[C---:B------:R-:W-:Y:S01]  /*15850*/  FMUL.FTZ R45, R2.reuse, R177 ;  /* 0x000000b1022d7220 */ /* 0x040fe20000410000 */
[----:B------:R-:W-:Y:S01]  /*15860*/  MUFU.EX2 R206, R206 ;  /* 0x000000ce00ce7308 */ /* 0x000fe20000000800 */
[C---:B------:R-:W-:Y:S02]  /*15870*/  FMUL.FTZ R49, R69.reuse, R181 ;  /* 0x000000b545317220 */ /* 0x040fe40000410000 */
[C---:B------:R-:W-:Y:S02]  /*15880*/  FMUL.FTZ R56, R2.reuse, R184 ;  /* 0x000000b802387220 */ /* 0x040fe40000410000 */
[C---:B------:R-:W-:Y:S02]  /*15890*/  FMUL.FTZ R57, R2.reuse, R185 ;  /* 0x000000b902397220 */ /* 0x040fe40000410000 */
[----:B-1----:R-:W-:Y:S02]  /*158a0*/  FMUL.FTZ R61, R2, R193 ;  /* 0x000000c1023d7220 */ /* 0x002fe40000410000 */
[C---:B------:R-:W-:Y:S01]  /*158b0*/  FMUL.FTZ R30, R0.reuse, R162 ;  /* 0x000000a2001e7220 */ /* 0x040fe20000410000 */
[----:B------:R-:W-:Y:S01]  /*158c0*/  MOV R162, R32 ;  /* 0x0000002000a27202 */ /* 0x000fe20000000f00 */
[----:B------:R-:W-:Y:S01]  /*158d0*/  FMUL.FTZ R32, R69, R164 ;  /* 0x000000a445207220 */ /* 0x000fe20000410000 */
[----:B------:R-:W-:Y:S01]  /*158e0*/  MOV R164, R81 ;  /* 0x0000005100a47202 */ /* 0x000fe20000000f00 */
[-C--:B--2---:R-:W-:Y:S01]  /*158f0*/  HMMA.16816.F32.BF16 R20, R76, R36.reuse, R20 ;  /* 0x000000244c14723c */ /* 0x084fe20000041814 */
[----:B------:R-:W1:Y:S01]  /*15900*/  LDSM.16.MT88.4 R80, [R215+0x8000] ;  /* 0x00800000d750783b */ /* 0x000e620000004200 */
[----:B------:R-:W-:Y:S01]  /*15910*/  FMUL.FTZ R31, R0, R163 ;  /* 0x000000a3001f7220 */ /* 0x000fe20000410000 */
[----:B------:R-:W-:Y:S01]  /*15920*/  MOV R163, R44 ;  /* 0x0000002c00a37202 */ /* 0x000fe20000000f00 */
[----:B------:R-:W-:Y:S01]  /*15930*/  FMUL.FTZ R44, R2, R176 ;  /* 0x000000b0022c7220 */ /* 0x000fe20000410000 */
[----:B------:R-:W-:Y:S01]  /*15940*/  MUFU.EX2 R208, R208 ;  /* 0x000000d000d07308 */ /* 0x000fe20000000800 */
[----:B------:R-:W-:Y:S02]  /*15950*/  FMUL.FTZ R47, R0, R179 ;  /* 0x000000b3002f7220 */ /* 0x000fe40000410000 */
[C---:B------:R-:W-:Y:S01]  /*15960*/  HMMA.16816.F32.BF16 R24, R64.reuse, R36, R24 ;  /* 0x000000244018723c */ /* 0x040fe20000041818 */
[--C-:B------:R-:W-:Y:S03]  /*15970*/  FFMA.FTZ R233, R233, c[0x0][0x23c], -R75.reuse ;  /* 0x00008f00e9e97a23 */ /* 0x100fe6000001084b */
[----:B------:R-:W-:Y:S02]  /*15980*/  FFMA.FTZ R232, R232, c[0x0][0x23c], -R75 ;  /* 0x00008f00e8e87a23 */ /* 0x000fe4000001084b */
[----:B------:R-:W-:Y:S01]  /*15990*/  IMAD.MOV.U32 R146, RZ, RZ, R46 ;  /* 0x000000ffff927224 */ /* 0x000fe200078e002e */
[----:B------:R-:W-:Y:S01]  /*159a0*/  MUFU.EX2 R205, R205 ;  /* 0x000000cd00cd7308 */ /* 0x000fe20000000800 */
[-C--:B------:R-:W-:Y:S01]  /*159b0*/  HMMA.16816.F32.BF16 R28, R64, R38.reuse, R28 ;  /* 0x00000026401c723c */ /* 0x080fe2000004181c */
[C---:B------:R-:W-:Y:S03]  /*159c0*/  FMUL.FTZ R37, R69.reuse, R173 ;  /* 0x000000ad45257220 */ /* 0x040fe60000410000 */
[----:B------:R-:W-:Y:S01]  /*159d0*/  FMUL.FTZ R36, R69, R172 ;  /* 0x000000ac45247220 */ /* 0x000fe20000410000 */
[----:B------:R-:W-:Y:S01]  /*159e0*/  MOV R173, R58 ;  /* 0x0000003a00ad7202 */ /* 0x000fe20000000f00 */
[----:B------:R-:W-:Y:S02]  /*159f0*/  FMUL.FTZ R58, R0, R186 ;  /* 0x000000ba003a7220 */ /* 0x000fe40000410000 */
[C---:B------:R-:W-:Y:S01]  /*15a00*/  HMMA.16816.F32.BF16 R32, R76.reuse, R38, R32 ;  /* 0x000000264c20723c */ /* 0x040fe20000041820 */
[----:B------:R-:W-:Y:S01]  /*15a10*/  IMAD.MOV.U32 R172, RZ, RZ, R59 ;  /* 0x000000ffffac7224 */ /* 0x000fe200078e003b */
[----:B------:R-:W-:Y:S02]  /*15a20*/  MUFU.EX2 R207, R207 ;  /* 0x000000cf00cf7308 */ /* 0x000fe40000000800 */
[----:B------:R-:W-:Y:S02]  /*15a30*/  IMAD.MOV.U32 R168, RZ, RZ, R173 ;  /* 0x000000ffffa87224 */ /* 0x000fe400078e00ad */
[----:B------:R-:W-:Y:S02]  /*15a40*/  IMAD.MOV.U32 R173, RZ, RZ, R162 ;  /* 0x000000ffffad7224 */ /* 0x000fe400078e00a2 */
[C---:B------:R-:W-:Y:S01]  /*15a50*/  FMUL.FTZ R39, R68.reuse, R175 ;  /* 0x000000af44277220 */ /* 0x040fe20000410000 */
[----:B------:R-:W-:Y:S03]  /*15a60*/  MOV R175, R42 ;  /* 0x0000002a00af7202 */ /* 0x000fe60000000f00 */
[----:B------:R-:W-:Y:S01]  /*15a70*/  FMUL.FTZ R38, R68, R174 ;  /* 0x000000ae44267220 */ /* 0x000fe20000410000 */
[----:B------:R-:W-:Y:S01]  /*15a80*/  MOV R174, R43 ;  /* 0x0000002b00ae7202 */ /* 0x000fe20000000f00 */
[----:B------:R-:W-:Y:S01]  /*15a90*/  FFMA.FTZ R60, R175, c[0x0][0x23c], -R75 ;  /* 0x00008f00af3c7a23 */ /* 0x000fe2000001084b */
[----:B------:R-:W-:Y:S01]  /*15aa0*/  MOV R175, R172 ;  /* 0x000000ac00af7202 */ /* 0x000fe20000000f00 */
[----:B------:R-:W-:Y:S01]  /*15ab0*/  IMAD.MOV.U32 R162, RZ, RZ, R151 ;  /* 0x000000ffffa27224 */ /* 0x000fe200078e0097 */
[----:B------:R-:W-:Y:S01]  /*15ac0*/  MOV R172, R159 ;  /* 0x0000009f00ac7202 */ /* 0x000fe20000000f00 */
[----:B------:R2:W-:Y:S01]  /*15ad0*/  MUFU.EX2 R110, R60 ;  /* 0x0000003c006e7308 */ /* 0x0005e20000000800 */
[-C--:B---3--:R-:W-:Y:S01]  /*15ae0*/  HMMA.16816.F32.BF16 R36, R76, R52.reuse, R36 ;  /* 0x000000344c24723c */ /* 0x088fe20000041824 */
[----:B------:R-:W-:Y:S01]  /*15af0*/  MOV R159, R149 ;  /* 0x00000095009f7202 */ /* 0x000fe20000000f00 */
[----:B------:R-:W-:Y:S01]  /*15b00*/  IMAD.MOV.U32 R151, RZ, RZ, R137 ;  /* 0x000000ffff977224 */ /* 0x000fe200078e0089 */
[----:B------:R-:W-:Y:S01]  /*15b10*/  MOV R149, R141 ;  /* 0x0000008d00957202 */ /* 0x000fe20000000f00 */
[C---:B------:R-:W-:Y:S02]  /*15b20*/  FMUL.FTZ R43, R0.reuse, R171 ;  /* 0x000000ab002b7220 */ /* 0x040fe40000410000 */
[C---:B------:R-:W-:Y:S02]  /*15b30*/  FMUL.FTZ R46, R0.reuse, R178 ;  /* 0x000000b2002e7220 */ /* 0x040fe40000410000 */
[C---:B------:R-:W-:Y:S01]  /*15b40*/  FMUL.FTZ R42, R0.reuse, R170 ;  /* 0x000000aa002a7220 */ /* 0x040fe20000410000 */
[----:B------:R3:W-:Y:S03]  /*15b50*/  MUFU.EX2 R137, R63 ;  /* 0x0000003f00897308 */ /* 0x0007e60000000800 */
[----:B------:R-:W-:Y:S03]  /*15b60*/  FMUL.FTZ R59, R0, R187 ;  /* 0x000000bb003b7220 */ /* 0x000fe60000410000 */
[C---:B------:R-:W-:Y:S04]  /*15b70*/  HMMA.16816.F32.BF16 R40, R64.reuse, R52, R40 ;  /* 0x000000344028723c */ /* 0x040fe80000041828 */
[----:B------:R4:W1:Y:S03]  /*15b80*/  MUFU.EX2 R141, R62 ;  /* 0x0000003e008d7308 */ /* 0x0008660000000800 */
[C---:B------:R-:W-:Y:S01]  /*15b90*/  FMUL.FTZ R52, R69.reuse, R188 ;  /* 0x000000bc45347220 */ /* 0x040fe20000410000 */
[-C--:B------:R-:W-:Y:S01]  /*15ba0*/  HMMA.16816.F32.BF16 R44, R64, R54.reuse, R44 ;  /* 0x00000036402c723c */ /* 0x080fe2000004182c */
[--C-:B--2---:R-:W-:Y:S03]  /*15bb0*/  FFMA.FTZ R60, R174, c[0x0][0x23c], -R75.reuse ;  /* 0x00008f00ae3c7a23 */ /* 0x104fe6000001084b */
[----:B------:R-:W-:Y:S01]  /*15bc0*/  MOV R174, R167 ;  /* 0x000000a700ae7202 */ /* 0x000fe20000000f00 */
[----:B------:R-:W-:Y:S01]  /*15bd0*/  FMUL.FTZ R53, R69, R189 ;  /* 0x000000bd45357220 */ /* 0x000fe20000410000 */
[----:B------:R-:W-:Y:S01]  /*15be0*/  MOV R167, R158 ;  /* 0x0000009e00a77202 */ /* 0x000fe20000000f00 */
[----:B------:R-:W-:Y:S01]  /*15bf0*/  MUFU.EX2 R187, R99 ;  /* 0x0000006300bb7308 */ /* 0x000fe20000000800 */
[C---:B------:R-:W-:Y:S01]  /*15c00*/  HMMA.16816.F32.BF16 R48, R76.reuse, R54, R48 ;  /* 0x000000364c30723c */ /* 0x040fe20000041830 */
[----:B------:R-:W-:Y:S03]  /*15c10*/  MOV R158, R148 ;  /* 0x00000094009e7202 */ /* 0x000fe60000000f00 */
[----:B------:R-:W-:Y:S01]  /*15c20*/  MOV R148, R120 ;  /* 0x0000007800947202 */ /* 0x000fe20000000f00 */
[----:B---3--:R-:W-:Y:S02]  /*15c30*/  FMUL.FTZ R63, R0, R195 ;  /* 0x000000c3003f7220 */ /* 0x008fe40000410000 */
[C---:B------:R-:W-:Y:S02]  /*15c40*/  FMUL.FTZ R54, R68.reuse, R190 ;  /* 0x000000be44367220 */ /* 0x040fe40000410000 */
[----:B------:R2:W3:Y:S03]  /*15c50*/  MUFU.EX2 R120, R60 ;  /* 0x0000003c00787308 */ /* 0x0004e60000000800 */
[----:B------:R-:W-:Y:S02]  /*15c60*/  FMUL.FTZ R55, R68, R191 ;  /* 0x000000bf44377220 */ /* 0x000fe40000410000 */
[----:B----4-:R-:W-:Y:S05]  /*15c70*/  FMUL.FTZ R62, R0, R194 ;  /* 0x000000c2003e7220 */ /* 0x010fea0000410000 */
[-C--:B-1----:R-:W-:Y:S01]  /*15c80*/  HMMA.16816.F32.BF16 R52, R76, R80.reuse, R52 ;  /* 0x000000504c34723c */ /* 0x082fe20000041834 */
[----:B------:R-:W-:Y:S07]  /*15c90*/  MUFU.EX2 R190, R106 ;  /* 0x0000006a00be7308 */ /* 0x000fee0000000800 */
[C---:B------:R-:W-:Y:S03]  /*15ca0*/  HMMA.16816.F32.BF16 R56, R64.reuse, R80, R56 ;  /* 0x000000504038723c */ /* 0x040fe60000041838 */
[----:B------:R-:W-:Y:S01]  /*15cb0*/  MUFU.EX2 R211, R211 ;  /* 0x000000d300d37308 */ /* 0x000fe20000000800 */
[----:B--2---:R-:W-:Y:S02]  /*15cc0*/  FFMA.FTZ R60, R168, c[0x0][0x23c], -R75 ;  /* 0x00008f00a83c7a23 */ /* 0x004fe4000001084b */
[----:B------:R-:W-:Y:S01]  /*15cd0*/  IMAD.MOV.U32 R168, RZ, RZ, R175 ;  /* 0x000000ffffa87224 */ /* 0x000fe200078e00af */
[----:B------:R-:W-:Y:S02]  /*15ce0*/  MOV R175, R174 ;  /* 0x000000ae00af7202 */ /* 0x000fe40000000f00 */
[----:B------:R-:W-:Y:S03]  /*15cf0*/  MOV R174, R173 ;  /* 0x000000ad00ae7202 */ /* 0x000fe60000000f00 */
[----:B------:R-:W-:Y:S01]  /*15d00*/  IMAD.MOV.U32 R173, RZ, RZ, R172 ;  /* 0x000000ffffad7224 */ /* 0x000fe200078e00ac */
[----:B------:R-:W-:Y:S01]  /*15d10*/  MOV R172, R167 ;  /* 0x000000a700ac7202 */ /* 0x000fe20000000f00 */
[----:B------:R-:W-:Y:S01]  /*15d20*/  MUFU.EX2 R234, R234 ;  /* 0x000000ea00ea7308 */ /* 0x000fe20000000800 */
        /* <DEDUP_REMOVED lines=12> */
[----:B------:R1:W-:Y:S01]  /*15df0*/  MUFU.EX2 R139, R60 ;  /* 0x0000003c008b7308 */ /* 0x0003e20000000800 */
[----:B------:R-:W-:Y:S01]  /*15e00*/  MOV R180, R175 ;  /* 0x000000af00b47202 */ /* 0x000fe20000000f00 */
[----:B------:R-:W-:Y:S01]  /*15e10*/  IMAD.MOV.U32 R171, RZ, RZ, R158 ;  /* 0x000000ffffab7224 */ /* 0x000fe200078e009e */
[----:B------:R-:W-:Y:S02]  /*15e20*/  MOV R169, R149 ;  /* 0x0000009500a97202 */ /* 0x000fe40000000f00 */
[----:B------:R-:W-:Y:S02]  /*15e30*/  MOV R178, R173 ;  /* 0x000000ad00b27202 */ /* 0x000fe40000000f00 */
[----:B------:R-:W-:Y:S02]  /*15e40*/  MOV R173, R147 ;  /* 0x0000009300ad7202 */ /* 0x000fe40000000f00 */
[----:B------:R-:W-:Y:S01]  /*15e50*/  MOV R177, R172 ;  /* 0x000000ac00b17202 */ /* 0x000fe20000000f00 */
[----:B------:R-:W-:Y:S01]  /*15e60*/  MUFU.EX2 R147, R94 ;  /* 0x0000005e00937308 */ /* 0x000fe20000000800 */
[----:B------:R-:W-:Y:S02]  /*15e70*/  MOV R181, R179 ;  /* 0x000000b300b57202 */ /* 0x000fe40000000f00 */
        /* <DEDUP_REMOVED lines=10> */
[--C-:B-1----:R-:W-:Y:S01]  /*15f20*/  FFMA.FTZ R60, R168, c[0x0][0x23c], -R75.reuse ;  /* 0x00008f00a83c7a23 */ /* 0x102fe2000001084b */
[----:B------:R-:W-:Y:S01]  /*15f30*/  MOV R150, R144 ;  /* 0x0000009000967202 */ /* 0x000fe20000000f00 */
[----:B------:R-:W-:Y:S01]  /*15f40*/  IMAD.MOV.U32 R168, RZ, RZ, R148 ;  /* 0x000000ffffa87224 */ /* 0x000fe200078e0094 */
[----:B------:R-:W-:Y:S01]  /*15f50*/  MOV R170, R151 ;  /* 0x0000009700aa7202 */ /* 0x000fe20000000f00 */
[----:B------:R1:W2:Y:S01]  /*15f60*/  MUFU.EX2 R140, R60 ;  /* 0x0000003c008c7308 */ /* 0x0002a20000000800 */
[----:B------:R-:W-:Y:S02]  /*15f70*/  MOV R176, R159 ;  /* 0x0000009f00b07202 */ /* 0x000fe40000000f00 */
[----:B------:R-:W-:Y:S02]  /*15f80*/  MOV R172, R146 ;  /* 0x0000009200ac7202 */ /* 0x000fe40000000f00 */
[----:B------:R-:W-:Y:S02]  /*15f90*/  MOV R177, R169 ;  /* 0x000000a900b17202 */ /* 0x000fe40000000f00 */
[----:B------:R-:W-:Y:S02]  /*15fa0*/  MOV R169, R167 ;  /* 0x000000a700a97202 */ /* 0x000fe40000000f00 */
[----:B------:R-:W-:Y:S01]  /*15fb0*/  MOV R183, R179 ;  /* 0x000000b300b77202 */ /* 0x000fe20000000f00 */
[----:B------:R-:W-:Y:S01]  /*15fc0*/  MUFU.EX2 R148, R127 ;  /* 0x0000007f00947308 */ /* 0x000fe20000000800 */
[----:B------:R-:W-:Y:S02]  /*15fd0*/  MOV R175, R162 ;  /* 0x000000a200af7202 */ /* 0x000fe40000000f00 */
[----:B------:R-:W-:Y:S02]  /*15fe0*/  MOV R189, R183 ;  /* 0x000000b700bd7202 */ /* 0x000fe40000000f00 */
[----:B------:R-:W-:Y:S02]  /*15ff0*/  MOV R162, R224 ;  /* 0x000000e000a27202 */ /* 0x000fe40000000f00 */
[----:B------:R4:W5:Y:S03]  /*16000*/  LDL.LU R224, [R1+0xf0] ;  /* 0x0000f00001e07983 */ /* 0x0009660000300800 */
[----:B------:R-:W-:Y:S01]  /*16010*/  MUFU.EX2 R127, R95 ;  /* 0x0000005f007f7308 */ /* 0x000fe20000000800 */
[----:B-1----:R-:W-:Y:S02]  /*16020*/  FFMA.FTZ R60, R180, c[0x0][0x23c], -R75 ;  /* 0x00008f00b43c7a23 */ /* 0x002fe4000001084b */
[----:B------:R-:W-:Y:S01]  /*16030*/  IMAD.MOV.U32 R180, RZ, RZ, R178 ;  /* 0x000000ffffb47224 */ /* 0x000fe200078e00b2 */
[----:B------:R-:W-:Y:S02]  /*16040*/  MOV R178, R176 ;  /* 0x000000b000b27202 */ /* 0x000fe40000000f00 */
[----:B------:R-:W-:Y:S04]  /*16050*/  MOV R176, R170 ;  /* 0x000000aa00b07202 */ /* 0x000fe80000000f00 */
[----:B------:R1:W-:Y:S01]  /*16060*/  MUFU.EX2 R144, R60 ;  /* 0x0000003c00907308 */ /* 0x0003e20000000800 */
[----:B------:R-:W-:Y:S01]  /*16070*/  IMAD.MOV.U32 R170, RZ, RZ, R168 ;  /* 0x000000ffffaa7224 */ /* 0x000fe200078e00a8 */
[----:B------:R-:W-:Y:S01]  /*16080*/  MOV R168, R172 ;  /* 0x000000ac00a87202 */ /* 0x000fe20000000f00 */
[----:B------:R-:W-:Y:S01]  /*16090*/  IMAD.MOV.U32 R188, RZ, RZ, R180 ;  /* 0x000000ffffbc7224 */ /* 0x000fe200078e00b4 */
[----:B------:R-:W-:Y:S01]  /*160a0*/  MOV R172, R166 ;  /* 0x000000a600ac7202 */ /* 0x000fe20000000f00 */
[----:B------:R-:W-:Y:S01]  /*160b0*/  IMAD.MOV.U32 R166, RZ, RZ, R164 ;  /* 0x000000ffffa67224 */ /* 0x000fe200078e00a4 */
        /* <DEDUP_REMOVED lines=12> */
[----:B------:R4:W5:Y:S01]  /*16180*/  LDL.LU R223, [R1+0xec] ;  /* 0x0000ec0001df7983 */ /* 0x0009620000300800 */
[----:B------:R-:W-:Y:S01]  /*16190*/  MOV R172, R155 ;  /* 0x0000009b00ac7202 */ /* 0x000fe20000000f00 */
[----:B------:R-:W-:Y:S01]  /*161a0*/  MUFU.EX2 R146, R84 ;  /* 0x0000005400927308 */ /* 0x000fe20000000800 */
[----:B------:R-:W-:Y:S01]  /*161b0*/  MOV R155, R222 ;  /* 0x000000de009b7202 */ /* 0x000fe20000000f00 */
[----:B------:R-:W-:Y:S01]  /*161c0*/  IMAD.MOV.U32 R167, RZ, RZ, R166 ;  /* 0x000000ffffa77224 */ /* 0x000fe200078e00a6 */
[----:B------:R4:W5:Y:S01]  /*161d0*/  LDL.LU R222, [R1+0xe8] ;  /* 0x0000e80001de7983 */ /* 0x0009620000300800 */
[----:B-1----:R-:W-:Y:S01]  /*161e0*/  FFMA.FTZ R60, R181, c[0x0][0x23c], -R75 ;  /* 0x00008f00b53c7a23 */ /* 0x002fe2000001084b */
[----:B------:R-:W-:Y:S02]  /*161f0*/  MOV R181, R176 ;  /* 0x000000b000b57202 */ /* 0x000fe40000000f00 */
[----:B------:R-:W-:Y:S02]  /*16200*/  MOV R176, R168 ;  /* 0x000000a800b07202 */ /* 0x000fe40000000f00 */
[----:B------:R-:W-:Y:S01]  /*16210*/  MOV R168, R165 ;  /* 0x000000a500a87202 */ /* 0x000fe20000000f00 */
[----:B------:R-:W-:Y:S01]  /*16220*/  IMAD.MOV.U32 R165, RZ, RZ, R160 ;  /* 0x000000ffffa57224 */ /* 0x000fe200078e00a0 */
[----:B------:R-:W-:Y:S01]  /*16230*/  MOV R160, R145 ;  /* 0x0000009100a07202 */ /* 0x000fe20000000f00 */
[----:B------:R-:W-:Y:S01]  /*16240*/  IMAD.MOV.U32 R183, RZ, RZ, R181 ;  /* 0x000000ffffb77224 */ /* 0x000fe200078e00b5 */
[----:B------:R1:W-:Y:S01]  /*16250*/  MUFU.EX2 R145, R60 ;  /* 0x0000003c00917308 */ /* 0x0003e20000000800 */
        /* <DEDUP_REMOVED lines=15> */
[----:B------:R4:W5:Y:S01]  /*16350*/  LDL.LU R221, [R1+0xe4] ;  /* 0x0000e40001dd7983 */ /* 0x0009620000300800 */
[----:B------:R-:W-:Y:S02]  /*16360*/  MOV R90, R152 ;  /* 0x00000098005a7202 */ /* 0x000fe40000000f00 */
[----:B------:R-:W-:Y:S02]  /*16370*/  MOV R178, R153 ;  /* 0x0000009900b27202 */ /* 0x000fe40000000f00 */
[----:B------:R-:W-:Y:S01]  /*16380*/  MOV R166, R157 ;  /* 0x0000009d00a67202 */ /* 0x000fe20000000f00 */
[----:B-1----:R-:W-:Y:S01]  /*16390*/  FFMA.FTZ R60, R188, c[0x0][0x23c], -R75 ;  /* 0x00008f00bc3c7a23 */ /* 0x002fe2000001084b */
[----:B------:R-:W-:Y:S01]  /*163a0*/  MOV R188, R180 ;  /* 0x000000b400bc7202 */ /* 0x000fe20000000f00 */
[----:B------:R-:W-:Y:S01]  /*163b0*/  MUFU.EX2 R123, R85 ;  /* 0x00000055007b7308 */ /* 0x000fe20000000800 */
        /* <DEDUP_REMOVED lines=9> */
[----:B------:R-:W-:Y:S02]  /*16450*/  MOV R185, R180 ;  /* 0x000000b400b97202 */ /* 0x000fe40000000f00 */
[----:B------:R-:W-:Y:S01]  /*16460*/  MOV R173, R160 ;  /* 0x000000a000ad7202 */ /* 0x000fe20000000f00 */
[----:B------:R1:W-:Y:S01]  /*16470*/  MUFU.EX2 R154, R60 ;  /* 0x0000003c009a7308 */ /* 0x0003e20000000800 */
[----:B------:R-:W-:Y:S01]  /*16480*/  MOV R180, R171 ;  /* 0x000000ab00b47202 */ /* 0x000fe20000000f00 */
[----:B------:R-:W-:Y:S01]  /*16490*/  IMAD.MOV.U32 R171, RZ, RZ, R220 ;  /* 0x000000ffffab7224 */ /* 0x000fe200078e00dc */
[----:B------:R-:W-:Y:S01]  /*164a0*/  MOV R181, R177 ;  /* 0x000000b100b57202 */ /* 0x000fe20000000f00 */
[----:B------:R4:W5:Y:S01]  /*164b0*/  LDL.LU R220, [R1+0xe0] ;  /* 0x0000e00001dc7983 */ /* 0x0009620000300800 */
[----:B------:R-:W-:Y:S01]  /*164c0*/  MOV R177, R176 ;  /* 0x000000b000b17202 */ /* 0x000fe20000000f00 */
[----:B------:R-:W-:Y:S04]  /*164d0*/  IMAD.MOV.U32 R176, RZ, RZ, R155 ;  /* 0x000000ffffb07224 */ /* 0x000fe800078e009b */
[----:B------:R-:W-:Y:S10]  /*164e0*/  MUFU.EX2 R188, R134 ;  /* 0x0000008600bc7308 */ /* 0x000ff40000000800 */
[----:B------:R-:W-:Y:S01]  /*164f0*/  MUFU.EX2 R149, R126 ;  /* 0x0000007e00957308 */ /* 0x000fe20000000800 */
[--C-:B-1----:R-:W-:Y:S09]  /*16500*/  FFMA.FTZ R60, R189, c[0x0][0x23c], -R75.reuse ;  /* 0x00008f00bd3c7a23 */ /* 0x102ff2000001084b */
[----:B------:R1:W-:Y:S10]  /*16510*/  MUFU.EX2 R156, R60 ;  /* 0x0000003c009c7308 */ /* 0x0003f40000000800 */
[----:B------:R-:W-:Y:S10]  /*16520*/  MUFU.EX2 R151, R93 ;  /* 0x0000005d00977308 */ /* 0x000ff40000000800 */
[----:B------:R2:W2:Y:S01]  /*16530*/  MUFU.EX2 R157, R86 ;  /* 0x00000056009d7308 */ /* 0x0004a20000000800 */
[----:B-1----:R-:W-:Y:S09]  /*16540*/  FMUL.FTZ R60, R2, R192 ;  /* 0x000000c0023c7220 */ /* 0x002ff20000410000 */
[----:B------:R-:W-:Y:S01]  /*16550*/  MUFU.EX2 R161, R135 ;  /* 0x0000008700a17308 */ /* 0x000fe20000000800 */
[-C--:B------:R-:W-:Y:S07]  /*16560*/  HMMA.16816.F32.BF16 R60, R64, R82.reuse, R60 ;  /* 0x00000052403c723c */ /* 0x080fee000004183c */
[C---:B------:R-:W-:Y:S02]  /*16570*/  FMUL.FTZ R66, R68.reuse, R198 ;  /* 0x000000c644427220 */ /* 0x040fe40000410000 */
[----:B------:R-:W-:Y:S01]  /*16580*/  FMUL.FTZ R67, R68, R199 ;  /* 0x000000c744437220 */ /* 0x000fe20000410000 */
[----:B------:R-:W-:Y:S02]  /*16590*/  MUFU.EX2 R155, R101 ;  /* 0x00000065009b7308 */ /* 0x000fe40000000800 */
[----:B------:R-:W-:Y:S01]  /*165a0*/  FMUL.FTZ R64, R69, R196 ;  /* 0x000000c445407220 */ /* 0x000fe20000410000 */
[----:B--2---:R-:W-:Y:S01]  /*165b0*/  F2FP.BF16.PACK_AB R86, R141, R137 ;  /* 0x000000898d56723e */ /* 0x004fe200000010ff */
[----:B------:R-:W-:Y:S06]  /*165c0*/  FMUL.FTZ R65, R69, R197 ;  /* 0x000000c545417220 */ /* 0x000fec0000410000 */
[----:B------:R-:W-:Y:S01]  /*165d0*/  MUFU.EX2 R189, R133 ;  /* 0x0000008500bd7308 */ /* 0x000fe20000000800 */
[----:B------:R-:W-:Y:S01]  /*165e0*/  HMMA.16816.F32.BF16 R64, R76, R82, R64 ;  /* 0x000000524c40723c */ /* 0x000fe20000041840 */
[----:B------:R-:W1:Y:S06]  /*165f0*/  LDSM.16.MT88.4 R80, [R213+0x8800] ;  /* 0x00880000d550783b */ /* 0x000e6c0000004200 */
[----:B------:R-:W-:Y:S01]  /*16600*/  FFMA.FTZ R76, R89, c[0x0][0x23c], -R75 ;  /* 0x00008f00594c7a23 */ /* 0x000fe2000001084b */
[----:B------:R-:W-:Y:S01]  /*16610*/  MOV R89, R107 ;  /* 0x0000006b00597202 */ /* 0x000fe20000000f00 */
[----:B------:R-:W-:Y:S03]  /*16620*/  MUFU.EX2 R160, R100 ;  /* 0x0000006400a07308 */ /* 0x000fe60000000800 */
[----:B------:R-:W-:Y:S02]  /*16630*/  MOV R107, R90 ;  /* 0x0000005a006b7202 */ /* 0x000fe40000000f00 */
[----:B------:R-:W-:Y:S01]  /*16640*/  MOV R90, R91 ;  /* 0x0000005b005a7202 */ /* 0x000fe20000000f00 */
[----:B------:R-:W-:Y:S01]  /*16650*/  IMAD.MOV.U32 R91, RZ, RZ, R186 ;  /* 0x000000ffff5b7224 */ /* 0x000fe200078e00ba */
[----:B------:R-:W-:Y:S02]  /*16660*/  MOV R186, R185 ;  /* 0x000000b900ba7202 */ /* 0x000fe40000000f00 */
[----:B------:R-:W-:Y:S01]  /*16670*/  MOV R185, R184 ;  /* 0x000000b800b97202 */ /* 0x000fe20000000f00 */
[----:B------:R2:W-:Y:S01]  /*16680*/  MUFU.EX2 R134, R76 ;  /* 0x0000004c00867308 */ /* 0x0005e20000000800 */
[----:B------:R-:W-:Y:S01]  /*16690*/  MOV R184, R191 ;  /* 0x000000bf00b87202 */ /* 0x000fe20000000f00 */
[----:B------:R-:W-:Y:S01]  /*166a0*/  IMAD.MOV.U32 R191, RZ, RZ, R183 ;  /* 0x000000ffffbf7224 */ /* 0x000fe200078e00b7 */
[----:B------:R-:W-:Y:S02]  /*166b0*/  MOV R183, R182 ;  /* 0x000000b600b77202 */ /* 0x000fe40000000f00 */
[----:B------:R-:W-:Y:S02]  /*166c0*/  MOV R182, R179 ;  /* 0x000000b300b67202 */ /* 0x000fe40000000f00 */
[----:B------:R-:W-:Y:S01]  /*166d0*/  MOV R179, R175 ;  /* 0x000000af00b37202 */ /* 0x000fe20000000f00 */
[----:B------:R-:W-:Y:S01]  /*166e0*/  IMAD.MOV.U32 R175, RZ, RZ, R174 ;  /* 0x000000ffffaf7224 */ /* 0x000fe200078e00ae */
[----:B------:R-:W-:Y:S01]  /*166f0*/  MOV R174, R219 ;  /* 0x000000db00ae7202 */ /* 0x000fe20000000f00 */
[----:B------:R-:W-:Y:S01]  /*16700*/  MUFU.EX2 R152, R97 ;  /* 0x0000006100987308 */ /* 0x000fe20000000800 */
[----:B------:R-:W-:Y:S01]  /*16710*/  MOV R95, R90 ;  /* 0x0000005a005f7202 */ /* 0x000fe20000000f00 */
[----:B------:R4:W5:Y:S01]  /*16720*/  LDL.LU R219, [R1+0xdc] ;  /* 0x0000dc0001db7983 */ /* 0x0009620000300800 */
        /* <DEDUP_REMOVED lines=14> */
[----:B------:R-:W-:Y:S01]  /*16810*/  MOV R179, R108 ;  /* 0x0000006c00b37202 */ /* 0x000fe20000000f00 */
[----:B------:R-:W-:Y:S01]  /*16820*/  IMAD.MOV.U32 R183, RZ, RZ, R175 ;  /* 0x000000ffffb77224 */ /* 0x000fe200078e00af */
[----:B------:R-:W-:Y:S02]  /*16830*/  MOV R92, R185 ;  /* 0x000000b9005c7202 */ /* 0x000fe40000000f00 */
[----:B------:R-:W-:Y:S01]  /*16840*/  MOV R185, R191 ;  /* 0x000000bf00b97202 */ /* 0x000fe20000000f00 */
[----:B------:R-:W-:Y:S01]  /*16850*/  IMAD.MOV.U32 R184, RZ, RZ, R183 ;  /* 0x000000ffffb87224 */ /* 0x000fe200078e00b7 */
[----:B------:R-:W-:Y:S02]  /*16860*/  MOV R191, R182 ;  /* 0x000000b600bf7202 */ /* 0x000fe40000000f00 */
[----:B------:R-:W-:Y:S01]  /*16870*/  MOV R182, R178 ;  /* 0x000000b200b67202 */ /* 0x000fe20000000f00 */
[----:B------:R-:W-:Y:S01]  /*16880*/  MUFU.EX2 R153, R98 ;  /* 0x0000006200997308 */ /* 0x000fe20000000800 */
[----:B------:R-:W-:Y:S02]  /*16890*/  MOV R178, R173 ;  /* 0x000000ad00b27202 */ /* 0x000fe40000000f00 */
[----:B------:R-:W-:Y:S02]  /*168a0*/  MOV R108, R218 ;  /* 0x000000da006c7202 */ /* 0x000fe40000000f00 */
[----:B------:R4:W5:Y:S01]  /*168b0*/  LDL.LU R218, [R1+0xd8] ;  /* 0x0000d80001da7983 */ /* 0x0009620000300800 */
[----:B------:R-:W-:Y:S01]  /*168c0*/  MOV R183, R179 ;  /* 0x000000b300b77202 */ /* 0x000fe20000000f00 */
[----:B------:R-:W-:Y:S01]  /*168d0*/  IMAD.MOV.U32 R179, RZ, RZ, R176 ;  /* 0x000000ffffb37224 */ /* 0x000fe200078e00b0 */
[----:B------:R-:W-:Y:S02]  /*168e0*/  MOV R176, R217 ;  /* 0x000000d900b07202 */ /* 0x000fe40000000f00 */
[----:B------:R4:W5:Y:S01]  /*168f0*/  LDL.LU R217, [R1+0xd4] ;  /* 0x0000d40001d97983 */ /* 0x0009620000300800 */
        /* <DEDUP_REMOVED lines=8> */
[----:B------:R-:W-:Y:S01]  /*16980*/  IMAD.MOV.U32 R171, RZ, RZ, R168 ;  /* 0x000000ffffab7224 */ /* 0x000fe200078e00a8 */
[----:B------:R-:W-:Y:S02]  /*16990*/  MOV R168, R212 ;  /* 0x000000d400a87202 */ /* 0x000fe40000000f00 */
[----:B------:R4:W5:Y:S01]  /*169a0*/  LDL.LU R212, [R1+0xd0] ;  /* 0x0000d00001d47983 */ /* 0x0009620000300800 */
[----:B------:R-:W-:Y:S02]  /*169b0*/  MOV R88, R186 ;  /* 0x000000ba00587202 */ /* 0x000fe40000000f00 */
[----:B------:R-:W-:Y:S01]  /*169c0*/  MOV R94, R89 ;  /* 0x00000059005e7202 */ /* 0x000fe20000000f00 */
[----:B------:R-:W4:Y:S01]  /*169d0*/  LDL.LU R77, [R1+0x68] ;  /* 0x00006800014d7983 */ /* 0x000f220000300800 */
[----:B------:R-:W-:Y:S01]  /*169e0*/  MOV R95, R88 ;  /* 0x00000058005f7202 */ /* 0x000fe20000000f00 */
[----:B------:R-:W-:Y:S01]  /*169f0*/  MUFU.EX2 R186, R102 ;  /* 0x0000006600ba7308 */ /* 0x000fe20000000800 */
[----:B------:R-:W-:Y:S02]  /*16a00*/  MOV R126, R90 ;  /* 0x0000005a007e7202 */ /* 0x000fe40000000f00 */
[----:B------:R-:W1:Y:S01]  /*16a10*/  LDSM.16.MT88.4 R88, [R216+0x8800] ;  /* 0x00880000d858783b */ /* 0x000e620000004200 */
[----:B------:R-:W-:Y:S02]  /*16a20*/  F2FP.BF16.PACK_AB R78, R143, R136 ;  /* 0x000000888f4e723e */ /* 0x000fe400000010ff */
[----:B------:R-:W-:Y:S02]  /*16a30*/  F2FP.BF16.PACK_AB R79, R142, R138 ;  /* 0x0000008a8e4f723e */ /* 0x000fe400000010ff */
[----:B------:R-:W-:Y:S02]  /*16a40*/  MOV R133, R182 ;  /* 0x000000b600857202 */ /* 0x000fe40000000f00 */
[----:B------:R-:W-:Y:S01]  /*16a50*/  MOV R106, R178 ;  /* 0x000000b2006a7202 */ /* 0x000fe20000000f00 */
[----:B------:R-:W-:Y:S01]  /*16a60*/  MUFU.EX2 R175, R103 ;  /* 0x0000006700af7308 */ /* 0x000fe20000000800 */
[----:B------:R-:W-:Y:S01]  /*16a70*/  MOV R193, R179 ;  /* 0x000000b300c17202 */ /* 0x000fe20000000f00 */
[----:B--2---:R-:W-:Y:S01]  /*16a80*/  FFMA.FTZ R76, R84, c[0x0][0x23c], -R75 ;  /* 0x00008f00544c7a23 */ /* 0x004fe2000001084b */
[----:B------:R-:W-:Y:S02]  /*16a90*/  MOV R84, R85 ;  /* 0x0000005500547202 */ /* 0x000fe40000000f00 */
[----:B------:R-:W-:Y:S01]  /*16aa0*/  MOV R85, R185 ;  /* 0x000000b900557202 */ /* 0x000fe20000000f00 */
[----:B------:R-:W-:Y:S01]  /*16ab0*/  IMAD.MOV.U32 R195, RZ, RZ, R193 ;  /* 0x000000ffffc37224 */ /* 0x000fe200078e00c1 */
[----:B------:R-:W-:Y:S01]  /*16ac0*/  MOV R99, R191 ;  /* 0x000000bf00637202 */ /* 0x000fe20000000f00 */
[----:B------:R-:W-:Y:S02]  /*16ad0*/  IMAD.MOV.U32 R135, RZ, RZ, R84 ;  /* 0x000000ffff877224 */ /* 0x000fe400078e0054 */
[----:B------:R2:W-:Y:S01]  /*16ae0*/  MUFU.EX2 R185, R76 ;  /* 0x0000004c00b97308 */ /* 0x0005e20000000800 */
[----:B------:R-:W-:Y:S01]  /*16af0*/  F2FP.BF16.PACK_AB R84, R121, R109 ;  /* 0x0000006d7954723e */ /* 0x000fe200000010ff */
[----:B------:R-:W-:Y:S01]  /*16b00*/  IMAD.MOV.U32 R191, RZ, RZ, R176 ;  /* 0x000000ffffbf7224 */ /* 0x000fe200078e00b0 */
[----:B------:R-:W-:Y:S01]  /*16b10*/  MOV R101, R85 ;  /* 0x0000005500657202 */ /* 0x000fe20000000f00 */
[----:B------:R-:W-:Y:S01]  /*16b20*/  FFMA.FTZ R99, R99, c[0x0][0x23c], -R75 ;  /* 0x00008f0063637a23 */ /* 0x000fe2000001084b */
[----:B---3--:R-:W-:Y:S02]  /*16b30*/  F2FP.BF16.PACK_AB R85, R120, R110 ;  /* 0x0000006e7855723e */ /* 0x008fe400000010ff */
[----:B------:R-:W-:Y:S01]  /*16b40*/  MOV R193, R101 ;  /* 0x0000006500c17202 */ /* 0x000fe20000000f00 */
[----:B------:R-:W-:Y:S01]  /*16b50*/  IMAD.MOV.U32 R101, RZ, RZ, R135 ;  /* 0x000000ffff657224 */ /* 0x000fe200078e0087 */
        /* <DEDUP_REMOVED lines=8> */
[----:B------:R-:W-:Y:S01]  /*16be0*/  MOV R98, R104 ;  /* 0x0000006800627202 */ /* 0x000fe20000000f00 */
[----:B------:R-:W-:Y:S01]  /*16bf0*/  FFMA.FTZ R104, R250, c[0x0][0x23c], -R75 ;  /* 0x00008f00fa687a23 */ /* 0x000fe2000001084b */
[----:B------:R-:W-:Y:S01]  /*16c00*/  MOV R100, R184 ;  /* 0x000000b800647202 */ /* 0x000fe20000000f00 */
[----:B--2---:R-:W2:Y:S01]  /*16c10*/  LDL.LU R76, [R1+0x6c] ;  /* 0x00006c00014c7983 */ /* 0x004ea20000300800 */
[----:B------:R-:W-:Y:S02]  /*16c20*/  MOV R194, R192 ;  /* 0x000000c000c27202 */ /* 0x000fe40000000f00 */
[----:B------:R-:W-:Y:S01]  /*16c30*/  MOV R192, R92 ;  /* 0x0000005c00c07202 */ /* 0x000fe20000000f00 */
[----:B------:R-:W-:Y:S01]  /*16c40*/  IMAD.MOV.U32 R92, RZ, RZ, R95 ;  /* 0x000000ffff5c7224 */ /* 0x000fe200078e005f */
[----:B------:R-:W-:Y:S01]  /*16c50*/  MOV R95, R180 ;  /* 0x000000b4005f7202 */ /* 0x000fe20000000f00 */
[----:B------:R-:W-:Y:S01]  /*16c60*/  MUFU.EX2 R184, R117 ;  /* 0x0000007500b87308 */ /* 0x000fe20000000800 */
[----:B------:R-:W-:Y:S09]  /*16c70*/  MOV R180, R170 ;  /* 0x000000aa00b47202 */ /* 0x000ff20000000f00 */
[----:B------:R-:W-:Y:S10]  /*16c80*/  MUFU.EX2 R179, R128 ;  /* 0x0000008000b37308 */ /* 0x000ff40000000800 */
        /* <DEDUP_REMOVED lines=23> */
[----:B----4-:R-:W-:Y:S01]  /*16e00*/  FFMA.FTZ R69, R69, R77, R87 ;  /* 0x0000004d45457223 */ /* 0x010fe20000010057 */
[----:B------:R-:W-:Y:S02]  /*16e10*/  F2FP.BF16.PACK_AB R77, R124, R111 ;  /* 0x0000006f7c4d723e */ /* 0x000fe400000010ff */
[----:B------:R-:W-:Y:S01]  /*16e20*/  F2FP.BF16.PACK_AB R87, R140, R139 ;  /* 0x0000008b8c57723e */ /* 0x000fe200000010ff */
[----:B--2---:R-:W-:Y:S01]  /*16e30*/  FFMA.FTZ R96, R68, R76, R96 ;  /* 0x0000004c44607223 */ /* 0x004fe20000010060 */
[----:B------:R-:W-:Y:S01]  /*16e40*/  F2FP.BF16.PACK_AB R76, R125, R122 ;  /* 0x0000007a7d4c723e */ /* 0x000fe200000010ff */
[----:B------:R-:W2:Y:S02]  /*16e50*/  LDL.LU R68, [R1+0x74] ;  /* 0x0000740001447983 */ /* 0x000ea40000300800 */
[----:B------:R-:W-:Y:S04]  /*16e60*/  FADD.FTZ R96, R98, R96 ;  /* 0x0000006062607221 */ /* 0x000fe80000010000 */
        /* <DEDUP_REMOVED lines=9> */
[----:B------:R-:W3:Y:S07]  /*16f00*/  LDSM.16.MT88.4 R88, [R215+0x8800] ;  /* 0x00880000d758783b */ /* 0x000eee0000004200 */
[-C--:B-1----:R-:W-:Y:S08]  /*16f10*/  HMMA.16816.F32.BF16 R36, R76, R80.reuse, R36 ;  /* 0x000000504c24723c */ /* 0x082ff00000041824 */
[C---:B------:R-:W-:Y:S08]  /*16f20*/  HMMA.16816.F32.BF16 R40, R84.reuse, R80, R40 ;  /* 0x000000505428723c */ /* 0x040ff00000041828 */
[-C--:B------:R-:W-:Y:S08]  /*16f30*/  HMMA.16816.F32.BF16 R44, R84, R82.reuse, R44 ;  /* 0x00000052542c723c */ /* 0x080ff0000004182c */
[C---:B------:R-:W-:Y:S01]  /*16f40*/  HMMA.16816.F32.BF16 R48, R76.reuse, R82, R48 ;  /* 0x000000524c30723c */ /* 0x040fe20000041830 */
[----:B------:R-:W1:Y:S07]  /*16f50*/  LDSM.16.MT88.4 R80, [R213+0x9000] ;  /* 0x00900000d550783b */ /* 0x000e6e0000004200 */
[-C--:B---3--:R-:W-:Y:S08]  /*16f60*/  HMMA.16816.F32.BF16 R52, R76, R88.reuse, R52 ;  /* 0x000000584c34723c */ /* 0x088ff00000041834 */
[C---:B------:R-:W-:Y:S08]  /*16f70*/  HMMA.16816.F32.BF16 R56, R84.reuse, R88, R56 ;  /* 0x000000585438723c */ /* 0x040ff00000041838 */
[-C--:B------:R-:W-:Y:S01]  /*16f80*/  HMMA.16816.F32.BF16 R60, R84, R90.reuse, R60 ;  /* 0x0000005a543c723c */ /* 0x080fe2000004183c */
[----:B------:R-:W-:Y:S07]  /*16f90*/  LDSM.16.MT88.4 R84, [R214+0x9000] ;  /* 0x00900000d654783b */ /* 0x000fee0000004200 */
[----:B------:R-:W-:Y:S01]  /*16fa0*/  HMMA.16816.F32.BF16 R64, R76, R90, R64 ;  /* 0x0000005a4c40723c */ /* 0x000fe20000041840 */
[----:B------:R-:W-:Y:S06]  /*16fb0*/  LDSM.16.MT88.4 R88, [R215+0x9000] ;  /* 0x00900000d758783b */ /* 0x000fec0000004200 */
[----:B------:R-:W-:Y:S02]  /*16fc0*/  F2FP.BF16.PACK_AB R78, R157, R150 ;  /* 0x000000969d4e723e */ /* 0x000fe400000010ff */
[----:B------:R-:W-:Y:S03]  /*16fd0*/  F2FP.BF16.PACK_AB R76, R146, R123 ;  /* 0x0000007b924c723e */ /* 0x000fe600000010ff */
[----:B------:R-:W-:Y:S02]  /*16fe0*/  F2FP.BF16.PACK_AB R77, R145, R144 ;  /* 0x00000090914d723e */ /* 0x000fe400000010ff */
[----:B------:R-:W-:Y:S01]  /*16ff0*/  F2FP.BF16.PACK_AB R79, R156, R154 ;  /* 0x0000009a9c4f723e */ /* 0x000fe200000010ff */
[----:B--2---:R-:W-:Y:S02]  /*17000*/  FFMA.FTZ R2, R2, R68, R244 ;  /* 0x0000004402027223 */ /* 0x004fe400000100f4 */
[----:B------:R-:W2:Y:S02]  /*17010*/  LDL.LU R68, [R1+0x70] ;  /* 0x0000700001447983 */ /* 0x000ea40000300800 */
[----:B--2---:R-:W-:Y:S02]  /*17020*/  FFMA.FTZ R68, R0, R68, R235 ;  /* 0x0000004400447223 */ /* 0x004fe400000100eb */
[--C-:B------:R-:W-:Y:S02]  /*17030*/  FFMA.FTZ R0, R133, c[0x0][0x23c], -R75.reuse ;  /* 0x00008f0085007a23 */ /* 0x100fe4000001084b */
[----:B------:R-:W-:Y:S01]  /*17040*/  FADD.FTZ R98, R252, R68 ;  /* 0x00000044fc627221 */ /* 0x000fe20000010000 */
[----:B------:R-:W-:Y:S01]  /*17050*/  F2FP.BF16.PACK_AB R68, R148, R132 ;  /* 0x000000849444723e */ /* 0x000fe200000010ff */
[----:B------:R2:W-:Y:S02]  /*17060*/  MUFU.EX2 R133, R0 ;  /* 0x0000000000857308 */ /* 0x0005e40000000800 */
[----:B--2---:R-:W-:Y:S01]  /*17070*/  FFMA.FTZ R0, R106, c[0x0][0x23c], -R75 ;  /* 0x00008f006a007a23 */ /* 0x004fe2000001084b */
[----:B------:R-:W-:Y:S02]  /*17080*/  MOV R106, R100 ;  /* 0x00000064006a7202 */ /* 0x000fe40000000f00 */
[----:B------:R-:W-:Y:S05]  /*17090*/  MOV R100, R93 ;  /* 0x0000005d00647202 */ /* 0x000fea0000000f00 */
[----:B------:R2:W-:Y:S01]  /*170a0*/  MUFU.EX2 R169, R0 ;  /* 0x0000000000a97308 */ /* 0x0005e20000000800 */
[----:B------:R-:W-:Y:S01]  /*170b0*/  MOV R93, R107 ;  /* 0x0000006b005d7202 */ /* 0x000fe20000000f00 */
[----:B------:R-:W-:Y:S08]  /*170c0*/  IMAD.MOV.U32 R107, RZ, RZ, R177 ;  /* 0x000000ffff6b7224 */ /* 0x000ff000078e00b1 */
[----:B------:R-:W-:Y:S10]  /*170d0*/  MUFU.EX2 R177, R112 ;  /* 0x0000007000b17308 */ /* 0x000ff40000000800 */
[----:B------:R-:W-:Y:S01]  /*170e0*/  MUFU.EX2 R112, R242 ;  /* 0x000000f200707308 */ /* 0x000fe20000000800 */
[--C-:B--2---:R-:W-:Y:S09]  /*170f0*/  FFMA.FTZ R0, R176, c[0x0][0x23c], -R75.reuse ;  /* 0x00008f00b0007a23 */ /* 0x104ff2000001084b */
[----:B------:R2:W-:Y:S02]  /*17100*/  MUFU.EX2 R176, R0 ;  /* 0x0000000000b07308 */ /* 0x0005e40000000800 */
[--C-:B--2---:R-:W-:Y:S01]  /*17110*/  FFMA.FTZ R0, R195, c[0x0][0x23c], -R75.reuse ;  /* 0x00008f00c3007a23 */ /* 0x104fe2000001084b */
[----:B------:R-:W-:Y:S01]  /*17120*/  MOV R195, R194 ;  /* 0x000000c200c37202 */ /* 0x000fe20000000f00 */
[----:B------:R-:W-:Y:S01]  /*17130*/  IMAD.MOV.U32 R194, RZ, RZ, R106 ;  /* 0x000000ffffc27224 */ /* 0x000fe200078e006a */
[----:B------:R-:W-:Y:S02]  /*17140*/  MOV R106, R193 ;  /* 0x000000c1006a7202 */ /* 0x000fe40000000f00 */
[----:B------:R-:W-:Y:S01]  /*17150*/  MOV R193, R192 ;  /* 0x000000c000c17202 */ /* 0x000fe20000000f00 */
[----:B------:R-:W-:Y:S01]  /*17160*/  FFMA.FTZ R102, R194, c[0x0][0x23c], -R75 ;  /* 0x00008f00c2667a23 */ /* 0x000fe2000001084b */
[----:B------:R-:W-:Y:S01]  /*17170*/  MOV R192, R100 ;  /* 0x0000006400c07202 */ /* 0x000fe20000000f00 */
[----:B------:R-:W-:Y:S01]  /*17180*/  IMAD.MOV.U32 R100, RZ, RZ, R135 ;  /* 0x000000ffff647224 */ /* 0x000fe200078e0087 */
[----:B------:R-:W-:Y:S01]  /*17190*/  MOV R199, R193 ;  /* 0x000000c100c77202 */ /* 0x000fe20000000f00 */
[----:B------:R2:W-:Y:S01]  /*171a0*/  MUFU.EX2 R135, R0 ;  /* 0x0000000000877308 */ /* 0x0005e20000000800 */
[----:B------:R-:W-:Y:S01]  /*171b0*/  IMAD.MOV.U32 R193, RZ, RZ, R92 ;  /* 0x000000ffffc17224 */ /* 0x000fe200078e005c */
        /* <DEDUP_REMOVED lines=20> */
[----:B------:R-:W-:Y:S01]  /*17300*/  F2FP.BF16.PACK_AB R70, R158, R149 ;  /* 0x000000959e46723e */ /* 0x000fe200000010ff */
[----:B------:R-:W-:Y:S01]  /*17310*/  FADD.FTZ R100, R100, R96 ;  /* 0x0000006064647221 */ /* 0x000fe20000010000 */
[----:B------:R-:W-:Y:S01]  /*17320*/  F2FP.BF16.PACK_AB R71, R159, R151 ;  /* 0x000000979f47723e */ /* 0x000fe200000010ff */
[----:B--2---:R-:W-:Y:S01]  /*17330*/  FADD.FTZ R0, R195, R69 ;  /* 0x00000045c3007221 */ /* 0x004fe20000010000 */
[----:B------:R-:W-:Y:S01]  /*17340*/  MOV R195, R192 ;  /* 0x000000c000c37202 */ /* 0x000fe20000000f00 */
[----:B------:R-:W-:Y:S01]  /*17350*/  MUFU.EX2 R118, R102 ;  /* 0x0000006600767308 */ /* 0x000fe20000000800 */
[----:B------:R-:W-:Y:S01]  /*17360*/  MOV R192, R94 ;  /* 0x0000005e00c07202 */ /* 0x000fe20000000f00 */
[----:B------:R-:W-:Y:S01]  /*17370*/  FADD.FTZ R101, R101, R0 ;  /* 0x0000000065657221 */ /* 0x000fe20000010000 */
[----:B------:R-:W2:Y:S01]  /*17380*/  LDSM.16.MT88.4 R92, [R216+0x9000] ;  /* 0x00900000d85c783b */ /* 0x000ea20000004200 */
[----:B------:R-:W-:Y:S01]  /*17390*/  F2FP.BF16.PACK_AB R69, R147, R127 ;  /* 0x0000007f9345723e */ /* 0x000fe200000010ff */
[----:B------:R-:W-:Y:S04]  /*173a0*/  FADD.FTZ R2, R199, R2 ;  /* 0x00000002c7027221 */ /* 0x000fe80000010000 */
[----:B------:R-:W-:Y:S01]  /*173b0*/  FADD.FTZ R96, R198, R2 ;  /* 0x00000002c6607221 */ /* 0x000fe20000010000 */
[----:B------:R-:W-:Y:S01]  /*173c0*/  MUFU.EX2 R102, R167 ;  /* 0x000000a700667308 */ /* 0x000fe20000000800 */
[-C--:B-1----:R-:W-:Y:S01]  /*173d0*/  HMMA.16816.F32.BF16 R4, R68, R80.reuse, R4 ;  /* 0x000000504404723c */ /* 0x082fe20000041804 */
[----:B------:R-:W-:Y:S01]  /*173e0*/  FADD.FTZ R2, R197, R101 ;  /* 0x00000065c5027221 */ /* 0x000fe20000010000 */
[----:B------:R-:W-:Y:S03]  /*173f0*/  MOV R198, R126 ;  /* 0x0000007e00c67202 */ /* 0x000fe60000000f00 */
[----:B------:R-:W-:Y:S02]  /*17400*/  FADD.FTZ R2, R122, R2 ;  /* 0x000000027a027221 */ /* 0x000fe40000010000 */
[----:B------:R-:W-:Y:S01]  /*17410*/  FADD.FTZ R0, R198, R98 ;  /* 0x00000062c6007221 */ /* 0x000fe20000010000 */
[C---:B------:R-:W-:Y:S01]  /*17420*/  HMMA.16816.F32.BF16 R8, R76.reuse, R80, R8 ;  /* 0x000000504c08723c */ /* 0x040fe20000041808 */
[----:B------:R-:W1:Y:S03]  /*17430*/  MUFU.EX2 R101, R166 ;  /* 0x000000a600657308 */ /* 0x000e660000000800 */
[----:B------:R-:W-:Y:S02]  /*17440*/  FADD.FTZ R2, R125, R2 ;  /* 0x000000027d027221 */ /* 0x000fe40000010000 */
[----:B------:R-:W-:Y:S02]  /*17450*/  FADD.FTZ R0, R194, R0 ;  /* 0x00000000c2007221 */ /* 0x000fe40000010000 */
[-C--:B------:R-:W-:Y:S01]  /*17460*/  HMMA.16816.F32.BF16 R12, R76, R82.reuse, R12 ;  /* 0x000000524c0c723c */ /* 0x080fe2000004180c */
[----:B------:R-:W-:Y:S02]  /*17470*/  FADD.FTZ R2, R136, R2 ;  /* 0x0000000288027221 */ /* 0x000fe40000010000 */
[----:B------:R-:W-:Y:S01]  /*17480*/  MUFU.EX2 R117, R103 ;  /* 0x0000006700757308 */ /* 0x000fe20000000800 */
[----:B------:R-:W-:Y:S02]  /*17490*/  FADD.FTZ R0, R110, R0 ;  /* 0x000000006e007221 */ /* 0x000fe40000010000 */
[----:B------:R-:W-:Y:S02]  /*174a0*/  FADD.FTZ R2, R143, R2 ;  /* 0x000000028f027221 */ /* 0x000fe40000010000 */
[C---:B------:R-:W-:Y:S01]  /*174b0*/  HMMA.16816.F32.BF16 R16, R68.reuse, R82, R16 ;  /* 0x000000524410723c */ /* 0x040fe20000041810 */
[----:B------:R-:W3:Y:S03]  /*174c0*/  LDSM.16.MT88.4 R80, [R213+0x9800] ;  /* 0x00980000d550783b */ /* 0x000ee60000004200 */
[----:B------:R-:W-:Y:S01]  /*174d0*/  FADD.FTZ R2, R132, R2 ;  /* 0x0000000284027221 */ /* 0x000fe20000010000 */
[----:B------:R-:W4:Y:S01]  /*174e0*/  MUFU.EX2 R103, R180 ;  /* 0x000000b400677308 */ /* 0x000f220000000800 */
[----:B------:R-:W-:Y:S01]  /*174f0*/  FADD.FTZ R0, R120, R0 ;  /* 0x0000000078007221 */ /* 0x000fe20000010000 */
[----:B------:R-:W-:Y:S01]  /*17500*/  MOV R132, R74 ;  /* 0x0000004a00847202 */ /* 0x000fe20000000f00 */
[-C--:B--2---:R-:W-:Y:S01]  /*17510*/  HMMA.16816.F32.BF16 R20, R68, R92.reuse, R20 ;  /* 0x0000005c4414723c */ /* 0x084fe20000041814 */
[----:B------:R-:W-:Y:S03]  /*17520*/  FADD.FTZ R2, R148, R2 ;  /* 0x0000000294027221 */ /* 0x000fe60000010000 */
[----:B-1----:R-:W-:Y:S01]  /*17530*/  F2FP.BF16.PACK_AB R199, R101, R102 ;  /* 0x0000006665c7723e */ /* 0x002fe200000010ff */
[----:B------:R-:W-:Y:S02]  /*17540*/  FADD.FTZ R0, R139, R0 ;  /* 0x000000008b007221 */ /* 0x000fe40000010000 */
[----:B------:R-:W-:Y:S01]  /*17550*/  MUFU.EX2 R115, R105 ;  /* 0x0000006900737308 */ /* 0x000fe20000000800 */
[C---:B------:R-:W-:Y:S01]  /*17560*/  HMMA.16816.F32.BF16 R24, R76.reuse, R92, R24 ;  /* 0x0000005c4c18723c */ /* 0x040fe20000041818 */
[----:B------:R-:W-:Y:S04]  /*17570*/  FADD.FTZ R0, R140, R0 ;  /* 0x000000008c007221 */ /* 0x000fe80000010000 */
[----:B------:R-:W-:Y:S03]  /*17580*/  FADD.FTZ R0, R144, R0 ;  /* 0x0000000090007221 */ /* 0x000fe60000010000 */
[-C--:B------:R-:W-:Y:S01]  /*17590*/  HMMA.16816.F32.BF16 R28, R76, R94.reuse, R28 ;  /* 0x0000005e4c1c723c */ /* 0x080fe2000004181c */
[----:B------:R-:W-:Y:S03]  /*175a0*/  MUFU.EX2 R105, R182 ;  /* 0x000000b600697308 */ /* 0x000fe60000000800 */
[----:B------:R-:W-:Y:S01]  /*175b0*/  FADD.FTZ R0, R145, R0 ;  /* 0x0000000091007221 */ /* 0x000fe20000010000 */
[----:B----4-:R-:W-:Y:S03]  /*175c0*/  F2FP.BF16.PACK_AB R198, R103, R104 ;  /* 0x0000006867c6723e */ /* 0x010fe600000010ff */
[C---:B------:R-:W-:Y:S01]  /*175d0*/  HMMA.16816.F32.BF16 R32, R68.reuse, R94, R32 ;  /* 0x0000005e4420723c */ /* 0x040fe20000041820 */
[----:B------:R-:W-:Y:S02]  /*175e0*/  LDSM.16.MT88.4 R92, [R214+0x9800] ;  /* 0x00980000d65c783b */ /* 0x000fe40000004200 */
[----:B------:R1:W-:Y:S01]  /*175f0*/  MUFU.EX2 R126, R97 ;  /* 0x00000061007e7308 */ /* 0x0003e20000000800 */
[----:B------:R-:W-:Y:S04]  /*17600*/  FADD.FTZ R0, R154, R0 ;  /* 0x000000009a007221 */ /* 0x000fe80000010000 */
[-C--:B------:R-:W-:Y:S01]  /*17610*/  HMMA.16816.F32.BF16 R36, R68, R84.reuse, R36 ;  /* 0x000000544424723c */ /* 0x080fe20000041824 */
[----:B------:R-:W-:Y:S04]  /*17620*/  FADD.FTZ R0, R156, R0 ;  /* 0x000000009c007221 */ /* 0x000fe80000010000 */
[----:B------:R-:W-:Y:S01]  /*17630*/  MUFU.EX2 R116, R193 ;  /* 0x000000c100747308 */ /* 0x000fe20000000800 */
[----:B------:R-:W-:Y:S02]  /*17640*/  FADD.FTZ R0, R134, R0 ;  /* 0x0000000086007221 */ /* 0x000fe40000010000 */
[C---:B------:R-:W-:Y:S04]  /*17650*/  HMMA.16816.F32.BF16 R40, R76.reuse, R84, R40 ;  /* 0x000000544c28723c */ /* 0x040fe80000041828 */
[----:B------:R-:W-:Y:S03]  /*17660*/  FADD.FTZ R0, R174, R0 ;  /* 0x00000000ae007221 */ /* 0x000fe60000010000 */
[----:B------:R-:W-:Y:S01]  /*17670*/  MUFU.EX2 R110, R107 ;  /* 0x0000006b006e7308 */ /* 0x000fe20000000800 */
[-C--:B------:R-:W-:Y:S01]  /*17680*/  HMMA.16816.F32.BF16 R44, R76, R86.reuse, R44 ;  /* 0x000000564c2c723c */ /* 0x080fe2000004182c */
[----:B------:R-:W-:Y:S04]  /*17690*/  FADD.FTZ R0, R173, R0 ;  /* 0x00000000ad007221 */ /* 0x000fe80000010000 */
[----:B------:R-:W-:Y:S03]  /*176a0*/  FADD.FTZ R0, R185, R0 ;  /* 0x00000000b9007221 */ /* 0x000fe60000010000 */
[C---:B------:R-:W-:Y:S01]  /*176b0*/  HMMA.16816.F32.BF16 R48, R68.reuse, R86, R48 ;  /* 0x000000564430723c */ /* 0x040fe20000041830 */
[----:B------:R-:W2:Y:S01]  /*176c0*/  LDSM.16.MT88.4 R84, [R216+0x9800] ;  /* 0x00980000d854783b */ /* 0x000ea20000004200 */
[----:B------:R-:W-:Y:S06]  /*176d0*/  MUFU.EX2 R107, R191 ;  /* 0x000000bf006b7308 */ /* 0x000fec0000000800 */
[-C--:B------:R-:W-:Y:S04]  /*176e0*/  HMMA.16816.F32.BF16 R52, R68, R88.reuse, R52 ;  /* 0x000000584434723c */ /* 0x080fe80000041834 */
[----:B------:R-:W-:Y:S04]  /*176f0*/  MUFU.EX2 R98, R233 ;  /* 0x000000e900627308 */ /* 0x000fe80000000800 */
[C---:B------:R-:W-:Y:S08]  /*17700*/  HMMA.16816.F32.BF16 R56, R76.reuse, R88, R56 ;  /* 0x000000584c38723c */ /* 0x040ff00000041838 */
[-C--:B------:R-:W-:Y:S07]  /*17710*/  HMMA.16816.F32.BF16 R60, R76, R90.reuse, R60 ;  /* 0x0000005a4c3c723c */ /* 0x080fee000004183c */
[----:B------:R-:W-:Y:S01]  /*17720*/  FADD.FTZ R77, R196, R100 ;  /* 0x00000064c44d7221 */ /* 0x000fe20000010000 */
[----:B------:R-:W-:Y:S01]  /*17730*/  HMMA.16816.F32.BF16 R64, R68, R90, R64 ;  /* 0x0000005a4440723c */ /* 0x000fe20000041840 */
[----:B------:R-:W-:Y:S01]  /*17740*/  FADD.FTZ R76, R195, R96 ;  /* 0x00000060c34c7221 */ /* 0x000fe20000010000 */
[----:B------:R-:W4:Y:S01]  /*17750*/  LDSM.16.MT88.4 R88, [R215+0x9800] ;  /* 0x00980000d758783b */ /* 0x000f220000004200 */
[----:B------:R2:W-:Y:S01]  /*17760*/  MUFU.EX2 R100, R165 ;  /* 0x000000a500647308 */ /* 0x0005e20000000800 */
[----:B------:R-:W-:Y:S01]  /*17770*/  F2FP.BF16.PACK_AB R78, R186, R175 ;  /* 0x000000afba4e723e */ /* 0x000fe200000010ff */
[----:B-1----:R-:W-:Y:S01]  /*17780*/  FADD.FTZ R97, R111, R77 ;  /* 0x0000004d6f617221 */ /* 0x002fe20000010000 */
[----:B------:R-:W-:Y:S01]  /*17790*/  F2FP.BF16.PACK_AB R77, R174, R134 ;  /* 0x00000086ae4d723e */ /* 0x000fe200000010ff */
[----:B------:R-:W-:Y:S01]  /*177a0*/  FADD.FTZ R96, R109, R76 ;  /* 0x0000004c6d607221 */ /* 0x000fe20000010000 */
[----:B------:R-:W-:Y:S04]  /*177b0*/  F2FP.BF16.PACK_AB R68, R161, R200 ;  /* 0x000000c8a144723e */ /* 0x000fe800000010ff */
[----:B------:R-:W-:Y:S01]  /*177c0*/  F2FP.BF16.PACK_AB R69, R160, R155 ;  /* 0x0000009ba045723e */ /* 0x000fe200000010ff */
[----:B------:R-:W-:Y:S01]  /*177d0*/  MUFU.EX2 R111, R106 ;  /* 0x0000006a006f7308 */ /* 0x000fe20000000800 */
[----:B------:R-:W-:Y:S02]  /*177e0*/  F2FP.BF16.PACK_AB R70, R189, R188 ;  /* 0x000000bcbd46723e */ /* 0x000fe400000010ff */
[----:B------:R-:W-:Y:S02]  /*177f0*/  F2FP.BF16.PACK_AB R71, R190, R187 ;  /* 0x000000bbbe47723e */ /* 0x000fe400000010ff */
[----:B------:R-:W-:Y:S02]  /*17800*/  F2FP.BF16.PACK_AB R76, R153, R152 ;  /* 0x00000098994c723e */ /* 0x000fe400000010ff */
[----:B------:R-:W-:Y:S02]  /*17810*/  F2FP.BF16.PACK_AB R79, R185, R173 ;  /* 0x000000adb94f723e */ /* 0x000fe400000010ff */
[----:B------:R-:W-:Y:S01]  /*17820*/  MOV R134, R72 ;  /* 0x0000004800867202 */ /* 0x000fe20000000f00 */
[-C--:B---3--:R-:W-:Y:S01]  /*17830*/  HMMA.16816.F32.BF16 R4, R68, R80.reuse, R4 ;  /* 0x000000504404723c */ /* 0x088fe20000041804 */
[----:B------:R-:W1:Y:S01]  /*17840*/  MUFU.EX2 R106, R183 ;  /* 0x000000b7006a7308 */ /* 0x000e620000000800 */
[----:B--2---:R-:W-:Y:S06]  /*17850*/  LDSM.16.MT88.4 R164, [R216+0xb800] ;  /* 0x00b80000d8a4783b */ /* 0x004fec0000004200 */
[C---:B------:R-:W-:Y:S03]  /*17860*/  HMMA.16816.F32.BF16 R8, R76.reuse, R80, R8 ;  /* 0x000000504c08723c */ /* 0x040fe60000041808 */
[----:B------:R-:W2:Y:S05]  /*17870*/  MUFU.EX2 R109, R192 ;  /* 0x000000c0006d7308 */ /* 0x000eaa0000000800 */
[-C--:B------:R-:W-:Y:S08]  /*17880*/  HMMA.16816.F32.BF16 R12, R76, R82.reuse, R12 ;  /* 0x000000524c0c723c */ /* 0x080ff0000004180c */
[C---:B------:R-:W-:Y:S01]  /*17890*/  HMMA.16816.F32.BF16 R16, R68.reuse, R82, R16 ;  /* 0x000000524410723c */ /* 0x040fe20000041810 */
[----:B------:R-:W3:Y:S03]  /*178a0*/  LDSM.16.MT88.4 R80, [R213+0xa000] ;  /* 0x00a00000d550783b */ /* 0x000ee60000004200 */
[----:B-1----:R-:W-:Y:S04]  /*178b0*/  F2FP.BF16.PACK_AB R197, R105, R106 ;  /* 0x0000006a69c5723e */ /* 0x002fe800000010ff */
[-C--:B------:R-:W-:Y:S01]  /*178c0*/  HMMA.16816.F32.BF16 R20, R68, R84.reuse, R20 ;  /* 0x000000544414723c */ /* 0x080fe20000041814 */
[----:B------:R-:W-:Y:S03]  /*178d0*/  LDSM.16.MT88.4 R180, [R214+0xb800] ;  /* 0x00b80000d6b4783b */ /* 0x000fe60000004200 */
[----:B--2---:R-:W-:Y:S02]  /*178e0*/  F2FP.BF16.PACK_AB R196, R107, R109 ;  /* 0x0000006d6bc4723e */ /* 0x004fe400000010ff */
[----:B------:R-:W-:Y:S02]  /*178f0*/  F2FP.BF16.PACK_AB R192, R99, R100 ;  /* 0x0000006463c0723e */ /* 0x000fe400000010ff */
        /* <DEDUP_REMOVED lines=8> */
[----:B------:R-:W2:Y:S07]  /*17980*/  LDSM.16.MT88.4 R92, [R214+0xa000] ;  /* 0x00a00000d65c783b */ /* 0x000eae0000004200 */
[-C--:B----4-:R-:W-:Y:S08]  /*17990*/  HMMA.16816.F32.BF16 R52, R68, R88.reuse, R52 ;  /* 0x000000584434723c */ /* 0x090ff00000041834 */
[C---:B------:R-:W-:Y:S08]  /*179a0*/  HMMA.16816.F32.BF16 R56, R76.reuse, R88, R56 ;  /* 0x000000584c38723c */ /* 0x040ff00000041838 */
[-C--:B------:R-:W-:Y:S07]  /*179b0*/  HMMA.16816.F32.BF16 R60, R76, R90.reuse, R60 ;  /* 0x0000005a4c3c723c */ /* 0x080fee000004183c */
[----:B------:R-:W-:Y:S01]  /*179c0*/  F2FP.BF16.PACK_AB R78, R177, R170 ;  /* 0x000000aab14e723e */ /* 0x000fe200000010ff */
[----:B------:R-:W-:Y:S01]  /*179d0*/  HMMA.16816.F32.BF16 R64, R68, R90, R64 ;  /* 0x0000005a4440723c */ /* 0x000fe20000041840 */
[----:B------:R-:W-:Y:S01]  /*179e0*/  FADD.FTZ R77, R124, R97 ;  /* 0x000000617c4d7221 */ /* 0x000fe20000010000 */
[----:B------:R-:W4:Y:S02]  /*179f0*/  LDSM.16.MT88.4 R88, [R215+0xa000] ;  /* 0x00a00000d758783b */ /* 0x000f240000004200 */
[----:B------:R-:W-:Y:S01]  /*17a00*/  FADD.FTZ R76, R121, R96 ;  /* 0x00000060794c7221 */ /* 0x000fe20000010000 */
[----:B------:R-:W-:Y:S01]  /*17a10*/  F2FP.BF16.PACK_AB R79, R135, R176 ;  /* 0x000000b0874f723e */ /* 0x000fe200000010ff */
[----:B------:R-:W-:Y:S01]  /*17a20*/  FADD.FTZ R97, R138, R77 ;  /* 0x0000004d8a617221 */ /* 0x000fe20000010000 */
[----:B------:R-:W-:Y:S01]  /*17a30*/  F2FP.BF16.PACK_AB R68, R202, R201 ;  /* 0x000000c9ca44723e */ /* 0x000fe200000010ff */
[----:B------:R-:W-:Y:S01]  /*17a40*/  FADD.FTZ R96, R137, R76 ;  /* 0x0000004c89607221 */ /* 0x000fe20000010000 */
[----:B------:R-:W-:Y:S03]  /*17a50*/  F2FP.BF16.PACK_AB R69, R184, R172 ;  /* 0x000000acb845723e */ /* 0x000fe600000010ff */
[----:B------:R-:W-:Y:S02]  /*17a60*/  F2FP.BF16.PACK_AB R70, R204, R203 ;  /* 0x000000cbcc46723e */ /* 0x000fe400000010ff */
[----:B------:R-:W-:Y:S02]  /*17a70*/  F2FP.BF16.PACK_AB R71, R179, R178 ;  /* 0x000000b2b347723e */ /* 0x000fe400000010ff */
[----:B------:R-:W-:Y:S02]  /*17a80*/  F2FP.BF16.PACK_AB R76, R171, R168 ;  /* 0x000000a8ab4c723e */ /* 0x000fe400000010ff */
[----:B------:R-:W-:Y:S03]  /*17a90*/  F2FP.BF16.PACK_AB R77, R169, R133 ;  /* 0x00000085a94d723e */ /* 0x000fe600000010ff */
[-C--:B---3--:R-:W-:Y:S08]  /*17aa0*/  HMMA.16816.F32.BF16 R4, R68, R80.reuse, R4 ;  /* 0x000000504404723c */ /* 0x088ff00000041804 */
        /* <DEDUP_REMOVED lines=9> */
[-C--:B--2---:R-:W-:Y:S08]  /*17b40*/  HMMA.16816.F32.BF16 R36, R68, R92.reuse, R36 ;  /* 0x0000005c4424723c */ /* 0x084ff00000041824 */
[C---:B------:R-:W-:Y:S08]  /*17b50*/  HMMA.16816.F32.BF16 R40, R76.reuse, R92, R40 ;  /* 0x0000005c4c28723c */ /* 0x040ff00000041828 */
[-C--:B------:R-:W-:Y:S08]  /*17b60*/  HMMA.16816.F32.BF16 R44, R76, R94.reuse, R44 ;  /* 0x0000005e4c2c723c */ /* 0x080ff0000004182c */
[C---:B------:R-:W-:Y:S01]  /*17b70*/  HMMA.16816.F32.BF16 R48, R68.reuse, R94, R48 ;  /* 0x0000005e4430723c */ /* 0x040fe20000041830 */
[----:B------:R-:W2:Y:S07]  /*17b80*/  LDSM.16.MT88.4 R92, [R214+0xa800] ;  /* 0x00a80000d65c783b */ /* 0x000eae0000004200 */
[-C--:B----4-:R-:W-:Y:S08]  /*17b90*/  HMMA.16816.F32.BF16 R52, R68, R88.reuse, R52 ;  /* 0x000000584434723c */ /* 0x090ff00000041834 */
[C---:B------:R-:W-:Y:S08]  /*17ba0*/  HMMA.16816.F32.BF16 R56, R76.reuse, R88, R56 ;  /* 0x000000584c38723c */ /* 0x040ff00000041838 */
[-C--:B------:R-:W-:Y:S07]  /*17bb0*/  HMMA.16816.F32.BF16 R60, R76, R90.reuse, R60 ;  /* 0x0000005a4c3c723c */ /* 0x080fee000004183c */
[----:B------:R-:W-:Y:S01]  /*17bc0*/  FADD.FTZ R77, R142, R97 ;  /* 0x000000618e4d7221 */ /* 0x000fe20000010000 */
[----:B------:R-:W-:Y:S01]  /*17bd0*/  HMMA.16816.F32.BF16 R64, R68, R90, R64 ;  /* 0x0000005a4440723c */ /* 0x000fe20000041840 */
[----:B------:R-:W-:Y:S01]  /*17be0*/  FADD.FTZ R76, R141, R96 ;  /* 0x000000608d4c7221 */ /* 0x000fe20000010000 */
[----:B------:R-:W4:Y:S02]  /*17bf0*/  LDSM.16.MT88.4 R88, [R215+0xa800] ;  /* 0x00a80000d758783b */ /* 0x000f240000004200 */
[----:B------:R-:W-:Y:S01]  /*17c00*/  FADD.FTZ R97, R127, R77 ;  /* 0x0000004d7f617221 */ /* 0x000fe20000010000 */
[----:B------:R-:W-:Y:S01]  /*17c10*/  F2FP.BF16.PACK_AB R77, R119, R126 ;  /* 0x0000007e774d723e */ /* 0x000fe200000010ff */
[----:B------:R-:W-:Y:S01]  /*17c20*/  FADD.FTZ R96, R123, R76 ;  /* 0x0000004c7b607221 */ /* 0x000fe20000010000 */
[----:B------:R-:W-:Y:S02]  /*17c30*/  F2FP.BF16.PACK_AB R68, R208, R206 ;  /* 0x000000ced044723e */ /* 0x000fe400000010ff */
[----:B------:R-:W-:Y:S03]  /*17c40*/  F2FP.BF16.PACK_AB R69, R207, R205 ;  /* 0x000000cdcf45723e */ /* 0x000fe600000010ff */
[----:B------:R-:W-:Y:S02]  /*17c50*/  F2FP.BF16.PACK_AB R70, R234, R211 ;  /* 0x000000d3ea46723e */ /* 0x000fe400000010ff */
[----:B------:R-:W-:Y:S02]  /*17c60*/  F2FP.BF16.PACK_AB R71, R210, R209 ;  /* 0x000000d1d247723e */ /* 0x000fe400000010ff */
[----:B------:R-:W-:Y:S02]  /*17c70*/  F2FP.BF16.PACK_AB R76, R128, R129 ;  /* 0x00000081804c723e */ /* 0x000fe400000010ff */
[----:B------:R-:W-:Y:S02]  /*17c80*/  F2FP.BF16.PACK_AB R78, R131, R130 ;  /* 0x00000082834e723e */ /* 0x000fe400000010ff */
[----:B------:R-:W-:Y:S01]  /*17c90*/  F2FP.BF16.PACK_AB R79, R117, R118 ;  /* 0x00000076754f723e */ /* 0x000fe200000010ff */
        /* <DEDUP_REMOVED lines=27> */
[----:B------:R-:W-:Y:S01]  /*17e50*/  F2FP.BF16.PACK_AB R69, R237, R236 ;  /* 0x000000eced45723e */ /* 0x000fe200000010ff */
[----:B------:R-:W1:Y:S02]  /*17e60*/  LDSM.16.MT88.4 R148, [R213+0xb800] ;  /* 0x00b80000d594783b */ /* 0x000e640000004200 */
[----:B------:R-:W-:Y:S01]  /*17e70*/  F2FP.BF16.PACK_AB R70, R116, R247 ;  /* 0x000000f77446723e */ /* 0x000fe200000010ff */
[----:B------:R-:W-:Y:S01]  /*17e80*/  FADD.FTZ R2, R157, R2 ;  /* 0x000000029d027221 */ /* 0x000fe20000010000 */
[----:B------:R-:W-:Y:S02]  /*17e90*/  F2FP.BF16.PACK_AB R71, R248, R243 ;  /* 0x000000f3f847723e */ /* 0x000fe400000010ff */
[----:B------:R-:W-:Y:S01]  /*17ea0*/  F2FP.BF16.PACK_AB R76, R241, R238 ;  /* 0x000000eef14c723e */ /* 0x000fe200000010ff */
[----:B------:R-:W-:Y:S01]  /*17eb0*/  FADD.FTZ R2, R152, R2 ;  /* 0x0000000298027221 */ /* 0x000fe20000010000 */
[----:B------:R-:W-:Y:S02]  /*17ec0*/  F2FP.BF16.PACK_AB R77, R115, R114 ;  /* 0x00000072734d723e */ /* 0x000fe400000010ff */
[----:B------:R-:W-:Y:S01]  /*17ed0*/  F2FP.BF16.PACK_AB R79, R110, R111 ;  /* 0x0000006f6e4f723e */ /* 0x000fe200000010ff */
[-C--:B---3--:R-:W-:Y:S08]  /*17ee0*/  HMMA.16816.F32.BF16 R4, R68, R80.reuse, R4 ;  /* 0x000000504404723c */ /* 0x088ff00000041804 */
[C---:B------:R-:W-:Y:S01]  /*17ef0*/  HMMA.16816.F32.BF16 R8, R76.reuse, R80, R8 ;  /* 0x000000504c08723c */ /* 0x040fe20000041808 */
[----:B------:R3:W-:Y:S06]  /*17f00*/  MUFU.EX2 R81, R75 ;  /* 0x0000004b00517308 */ /* 0x0007ec0000000800 */
[----:B------:R-:W-:Y:S01]  /*17f10*/  FADD.FTZ R80, R158, R97 ;  /* 0x000000619e507221 */ /* 0x000fe20000010000 */
[-C--:B------:R-:W-:Y:S04]  /*17f20*/  HMMA.16816.F32.BF16 R12, R76, R82.reuse, R12 ;  /* 0x000000524c0c723c */ /* 0x080fe8000004180c */
[----:B------:R-:W-:Y:S04]  /*17f30*/  FADD.FTZ R80, R200, R80 ;  /* 0x00000050c8507221 */ /* 0x000fe80000010000 */
[C---:B------:R-:W-:Y:S01]  /*17f40*/  HMMA.16816.F32.BF16 R16, R68.reuse, R82, R16 ;  /* 0x000000524410723c */ /* 0x040fe20000041810 */
[----:B------:R-:W-:Y:S03]  /*17f50*/  MUFU.EX2 R83, R162 ;  /* 0x000000a200537308 */ /* 0x000fe60000000800 */
[----:B------:R-:W-:Y:S04]  /*17f60*/  FADD.FTZ R80, R161, R80 ;  /* 0x00000050a1507221 */ /* 0x000fe80000010000 */
[-C--:B-1----:R-:W-:Y:S01]  /*17f70*/  HMMA.16816.F32.BF16 R20, R68, R84.reuse, R20 ;  /* 0x000000544414723c */ /* 0x082fe20000041814 */
[----:B---3--:R-:W-:Y:S02]  /*17f80*/  FADD.FTZ R75, R159, R96 ;  /* 0x000000609f4b7221 */ /* 0x008fe40000010000 */
[----:B------:R-:W1:Y:S02]  /*17f90*/  MUFU.EX2 R82, R108 ;  /* 0x0000006c00527308 */ /* 0x000e640000000800 */
[----:B------:R-:W-:Y:S03]  /*17fa0*/  FADD.FTZ R75, R155, R75 ;  /* 0x0000004b9b4b7221 */ /* 0x000fe60000010000 */
[C---:B------:R-:W-:Y:S01]  /*17fb0*/  HMMA.16816.F32.BF16 R24, R76.reuse, R84, R24 ;  /* 0x000000544c18723c */ /* 0x040fe20000041818 */
[----:B------:R-:W-:Y:S04]  /*17fc0*/  FADD.FTZ R75, R160, R75 ;  /* 0x0000004ba04b7221 */ /* 0x000fe80000010000 */
[----:B------:R-:W3:Y:S03]  /*17fd0*/  MUFU.EX2 R85, R232 ;  /* 0x000000e800557308 */ /* 0x000ee60000000800 */
[-C--:B------:R-:W-:Y:S07]  /*17fe0*/  HMMA.16816.F32.BF16 R28, R76, R86.reuse, R28 ;  /* 0x000000564c1c723c */ /* 0x080fee000004181c */
[----:B------:R-:W4:Y:S01]  /*17ff0*/  MUFU.EX2 R84, R163 ;  /* 0x000000a300547308 */ /* 0x000f220000000800 */
[C---:B------:R-:W-:Y:S01]  /*18000*/  HMMA.16816.F32.BF16 R32, R68.reuse, R86, R32 ;  /* 0x000000564420723c */ /* 0x040fe20000041820 */
[----:B-1----:R-:W-:Y:S07]  /*18010*/  F2FP.BF16.PACK_AB R195, R81, R82 ;  /* 0x0000005251c3723e */ /* 0x002fee00000010ff */
[-C--:B--2---:R-:W-:Y:S01]  /*18020*/  HMMA.16816.F32.BF16 R36, R68, R92.reuse, R36 ;  /* 0x0000005c4424723c */ /* 0x084fe20000041824 */
[----:B---3--:R-:W-:Y:S07]  /*18030*/  F2FP.BF16.PACK_AB R193, R85, R98 ;  /* 0x0000006255c1723e */ /* 0x008fee00000010ff */
[C---:B------:R-:W-:Y:S01]  /*18040*/  HMMA.16816.F32.BF16 R40, R76.reuse, R92, R40 ;  /* 0x0000005c4c28723c */ /* 0x040fe20000041828 */
[----:B----4-:R-:W-:Y:S07]  /*18050*/  F2FP.BF16.PACK_AB R194, R83, R84 ;  /* 0x0000005453c2723e */ /* 0x010fee00000010ff */
[-C--:B------:R-:W-:Y:S08]  /*18060*/  HMMA.16816.F32.BF16 R44, R76, R94.reuse, R44 ;  /* 0x0000005e4c2c723c */ /* 0x080ff0000004182c */
[C---:B------:R-:W-:Y:S08]  /*18070*/  HMMA.16816.F32.BF16 R48, R68.reuse, R94, R48 ;  /* 0x0000005e4430723c */ /* 0x040ff00000041830 */
[-C--:B------:R-:W-:Y:S08]  /*18080*/  HMMA.16816.F32.BF16 R52, R68, R88.reuse, R52 ;  /* 0x000000584434723c */ /* 0x080ff00000041834 */
[C---:B------:R-:W-:Y:S08]  /*18090*/  HMMA.16816.F32.BF16 R56, R76.reuse, R88, R56 ;  /* 0x000000584c38723c */ /* 0x040ff00000041838 */
[-C--:B------:R-:W-:Y:S08]  /*180a0*/  HMMA.16816.F32.BF16 R60, R76, R90.reuse, R60 ;  /* 0x0000005a4c3c723c */ /* 0x080ff0000004183c */
[----:B------:R-:W-:Y:S07]  /*180b0*/  HMMA.16816.F32.BF16 R64, R68, R90, R64 ;  /* 0x0000005a4440723c */ /* 0x000fee0000041840 */
[----:B------:R-:W-:Y:S01]  /*180c0*/  FADD.FTZ R68, R153, R2 ;  /* 0x0000000299447221 */ /* 0x000fe20000010000 */
[-C--:B------:R-:W-:Y:S01]  /*180d0*/  HMMA.16816.F32.BF16 R140, R196, R148.reuse, R4 ;  /* 0x00000094c48c723c */ /* 0x080fe20000041804 */
[----:B------:R-:W-:Y:S01]  /*180e0*/  FADD.FTZ R2, R188, R80 ;  /* 0x00000050bc027221 */ /* 0x000fe20000010000 */
[----:B------:R-:W1:Y:S06]  /*180f0*/  LDSM.16.MT88.4 R4, [R215+0xb800] ;  /* 0x00b80000d704783b */ /* 0x000e6c0000004200 */
[C---:B------:R-:W-:Y:S07]  /*18100*/  HMMA.16816.F32.BF16 R136, R192.reuse, R148, R8 ;  /* 0x00000094c088723c */ /* 0x040fee0000041808 */
[----:B------:R-:W-:Y:S01]  /*18110*/  FADD.FTZ R8, R187, R75 ;  /* 0x0000004bbb087221 */ /* 0x000fe20000010000 */
[-C--:B------:R-:W-:Y:S01]  /*18120*/  HMMA.16816.F32.BF16 R144, R192, R150.reuse, R12 ;  /* 0x00000096c090723c */ /* 0x080fe2000004180c */
[----:B------:R-:W-:Y:S03]  /*18130*/  FADD.FTZ R9, R175, R68 ;  /* 0x00000044af097221 */ /* 0x000fe60000010000 */
[----:B------:R-:W-:Y:S03]  /*18140*/  FADD.FTZ R8, R190, R8 ;  /* 0x00000008be087221 */ /* 0x000fe60000010000 */
[----:B------:R-:W-:Y:S01]  /*18150*/  FADD.FTZ R12, R189, R2 ;  /* 0x00000002bd0c7221 */ /* 0x000fe20000010000 */
[C---:B------:R-:W-:Y:S01]  /*18160*/  HMMA.16816.F32.BF16 R148, R196.reuse, R150, R16 ;  /* 0x00000096c494723c */ /* 0x040fe20000041810 */
[----:B------:R-:W-:Y:S03]  /*18170*/  FADD.FTZ R2, R186, R9 ;  /* 0x00000009ba027221 */ /* 0x000fe60000010000 */
        /* <DEDUP_REMOVED lines=8> */
[C---:B------:R-:W-:Y:S01]  /*18200*/  HMMA.16816.F32.BF16 R152, R192.reuse, R164, R24 ;  /* 0x000000a4c098723c */ /* 0x040fe20000041818 */
[----:B------:R-:W-:Y:S03]  /*18210*/  FADD.FTZ R10, R170, R0 ;  /* 0x00000000aa0a7221 */ /* 0x000fe60000010000 */
        /* <DEDUP_REMOVED lines=30> */
[-C--:B-1----:R-:W-:Y:S03]  /*18400*/  HMMA.16816.F32.BF16 R188, R196, R4.reuse, R52 ;  /* 0x00000004c4bc723c */ /* 0x082fe60000041834 */
        /* <DEDUP_REMOVED lines=12> */
[----:B------:R-:W-:Y:S01]  /*184d0*/  HMMA.16816.F32.BF16 R196, R196, R6, R64 ;  /* 0x00000006c4c4723c */ /* 0x000fe20000041840 */
[----:B------:R-:W-:Y:S03]  /*184e0*/  FADD.FTZ R2, R243, R2 ;  /* 0x00000002f3027221 */ /* 0x000fe60000010000 */
        /* <DEDUP_REMOVED lines=18> */
[----:B------:R1:W-:Y:S01]  /*18610*/  STL [R1+0x68], R6 ;  /* 0x0000680601007387 */ /* 0x0003e20000100800 */
[----:B------:R-:W-:Y:S02]  /*18620*/  FADD.FTZ R0, R82, R4 ;  /* 0x0000000452007221 */ /* 0x000fe40000010000 */
[----:B------:R-:W-:Y:S02]  /*18630*/  FADD.FTZ R4, R101, R5 ;  /* 0x0000000565047221 */ /* 0x000fe40000010000 */
[----:B------:R-:W-:Y:S02]  /*18640*/  FADD.FTZ R2, R83, R2 ;  /* 0x0000000253027221 */ /* 0x000fe40000010000 */
[----:B------:R-:W-:Y:S01]  /*18650*/  FADD.FTZ R0, R81, R0 ;  /* 0x0000000051007221 */ /* 0x000fe20000010000 */
[----:B------:R1:W-:Y:S01]  /*18660*/  STL [R1+0x6c], R4 ;  /* 0x00006c0401007387 */ /* 0x0003e20000100800 */
[----:B------:R-:W-:Y:S03]  /*18670*/  IMAD.MOV.U32 R135, RZ, RZ, R3 ;  /* 0x000000ffff877224 */ /* 0x000fe600078e0003 */
[----:B------:R1:W-:Y:S04]  /*18680*/  STL [R1+0x74], R2 ;  /* 0x0000740201007387 */ /* 0x0003e80000100800 */
[----:B------:R1:W-:Y:S02]  /*18690*/  STL [R1+0x70], R0 ;  /* 0x0000700001007387 */ /* 0x0003e40000100800 */
[----:B-1---5:R-:W-:-:S05]  /*186a0*/  @P0 BRA `(.L_x_74) ;  /* 0xffff986000000947 */ /* 0x022fca000383ffff */
.L_x_73:
[----:B------:R-:W2:Y:S04]  /*186b0*/  LDL.LU R2, [R1+0x68] ;  /* 0x0000680001027983 */ /* 0x000ea80000300800 */
[----:B------:R-:W1:Y:S01]  /*186c0*/  S2R R43, SR_TID.X ;  /* 0x00000000002b7919 */ /* 0x000e620000002100 */
[----:B------:R-:W3:Y:S01]  /*186d0*/  S2UR UR6, SR_CTAID.Y ;  /* 0x00000000000679c3 */ /* 0x000ee20000002600 */
[----:B------:R-:W-:-:S02]  /*186e0*/  UISETP.NE.AND UP0, UPT, UR9, -0x1, UPT ;  /* 0xffffffff0900788c */ /* 0x000fc4000bf05270 */
[----:B-----5:R-:W4:Y:S01]  /*186f0*/  LDL.LU R8, [R1+0x6c] ;  /* 0x00006c0001087983 */ /* 0x020f220000300800 */
        /* <DEDUP_REMOVED lines=262> */
[----:B------:R2:W1:Y:S01]  /*19760*/  LDS.128 R52, [R231+0x3800] ;  /* 0x00380000e7347984 */ /* 0x0004620000000c00 */
        /* <DEDUP_REMOVED lines=38> */
.L_x_78:
[----:B------:R-:W-:Y:S05]  /*199d0*/  BSYNC B0 ;  /* 0x0000000000007941 */ /* 0x000fea0003800000 */
.L_x_77:
        /* <DEDUP_REMOVED lines=26> */
.L_x_80:
[----:B-1----:R-:W-:Y:S05]  /*19b80*/  BSYNC B0 ;  /* 0x0000000000007941 */ /* 0x002fea0003800000 */
.L_x_79:
        /* <DEDUP_REMOVED lines=15> */
.L_x_82:
[----:B------:R-:W-:Y:S05]  /*19c80*/  BSYNC B0 ;  /* 0x0000000000007941 */ /* 0x000fea0003800000 */
.L_x_81:
        /* <DEDUP_REMOVED lines=15> */
.L_x_84:
[----:B------:R-:W-:Y:S05]  /*19d80*/  BSYNC B0 ;  /* 0x0000000000007941 */ /* 0x000fea0003800000 */
.L_x_83:
        /* <DEDUP_REMOVED lines=15> */
.L_x_86:
[----:B------:R-:W-:Y:S05]  /*19e80*/  BSYNC B0 ;  /* 0x0000000000007941 */ /* 0x000fea0003800000 */
.L_x_85:
        /* <DEDUP_REMOVED lines=15> */
.L_x_88:
[----:B------:R-:W-:Y:S05]  /*19f80*/  BSYNC B0 ;  /* 0x0000000000007941 */ /* 0x000fea0003800000 */
.L_x_87:
        /* <DEDUP_REMOVED lines=15> */
.L_x_90:
[----:B------:R-:W-:Y:S05]  /*1a080*/  BSYNC B0 ;  /* 0x0000000000007941 */ /* 0x000fea0003800000 */
.L_x_89:
        /* <DEDUP_REMOVED lines=15> */
.L_x_92:
[----:B------:R-:W-:Y:S05]  /*1a180*/  BSYNC B0 ;  /* 0x0000000000007941 */ /* 0x000fea0003800000 */
.L_x_91:
        /* <DEDUP_REMOVED lines=15> */
.L_x_66:
        /* <DEDUP_REMOVED lines=70> */
.L_x_94:
[----:B------:R-:W-:Y:S05]  /*1a6e0*/  BSYNC B0 ;  /* 0x0000000000007941 */ /* 0x000fea0003800000 */
.L_x_93:
        /* <DEDUP_REMOVED lines=15> */
.L_x_96:
[----:B------:R-:W-:Y:S05]  /*1a7e0*/  BSYNC B0 ;  /* 0x0000000000007941 */ /* 0x000fea0003800000 */
.L_x_95:
        /* <DEDUP_REMOVED lines=15> */
.L_x_98:
[----:B------:R-:W-:Y:S05]  /*1a8e0*/  BSYNC B0 ;  /* 0x0000000000007941 */ /* 0x000fea0003800000 */
.L_x_97:
        /* <DEDUP_REMOVED lines=15> */
.L_x_100:
[----:B------:R-:W-:Y:S05]  /*1a9e0*/  BSYNC B0 ;  /* 0x0000000000007941 */ /* 0x000fea0003800000 */
.L_x_99:
        /* <DEDUP_REMOVED lines=15> */
.L_x_102:
[----:B------:R-:W-:Y:S05]  /*1aae0*/  BSYNC B0 ;  /* 0x0000000000007941 */ /* 0x000fea0003800000 */
.L_x_101:
        /* <DEDUP_REMOVED lines=15> */
.L_x_104:
[----:B------:R-:W-:Y:S05]  /*1abe0*/  BSYNC B0 ;  /* 0x0000000000007941 */ /* 0x000fea0003800000 */
.L_x_103:
        /* <DEDUP_REMOVED lines=15> */
.L_x_106:
[----:B------:R-:W-:Y:S05]  /*1ace0*/  BSYNC B0 ;  /* 0x0000000000007941 */ /* 0x000fea0003800000 */
.L_x_105:
        /* <DEDUP_REMOVED lines=14> */
.L_x_108:
[----:B------:R-:W-:Y:S05]  /*1add0*/  BSYNC B0 ;  /* 0x0000000000007941 */ /* 0x000fea0003800000 */
.L_x_107:
        /* <DEDUP_REMOVED lines=67> */
.L_x_109:
        /* <DEDUP_REMOVED lines=15> */
.L_x_1133:


//--------------------- .text._ZN5flash16flash_fwd_kernelI23Flash_fwd_kernel_traitsILi64ELi128ELi128ELi4ELb0ELb0EN7cutlass10bfloat16_tE19Flash_kernel_traitsILi64ELi128ELi128ELi4ES3_EELb0ELb1ELb0ELb0ELb0ELb0ELb0ELb0EEEvNS_16Flash_fwd_paramsE --------------------------
	.section	.text._ZN5flash16flash_fwd_kernelI23Flash_fwd_kernel_traitsILi64ELi128ELi128ELi4ELb0ELb0EN7cutlass10bfloat16_tE19Flash_kernel_traitsILi64ELi128ELi128ELi4ES3_EELb0ELb1ELb0ELb0ELb0ELb0ELb0ELb0EEEvNS_16Flash_fwd_paramsE,"ax",@progbits
	.sectioninfo	@"SHI_REGISTERS=255"
	.align	128
        .global         _ZN5flash16flash_fwd_kernelI23Flash_fwd_kernel_traitsILi64ELi128ELi128ELi4ELb0ELb0EN7cutlass10bfloat16_tE19Flash_kernel_traitsILi64ELi128ELi128ELi4ES3_EELb0ELb1ELb0ELb0ELb0ELb0ELb0ELb0EEEvNS_16Flash_fwd_paramsE
        .type           _ZN5flash16flash_fwd_kernelI23Flash_fwd_kernel_traitsILi64ELi128ELi128ELi4ELb0ELb0EN7cutlass10bfloat16_tE19Flash_kernel_traitsILi64ELi128ELi128ELi4ES3_EELb0ELb1ELb0ELb0ELb0ELb0ELb0ELb0EEEvNS_16Flash_fwd_paramsE,@function
        .size           _ZN5flash16flash_fwd_kernelI23Flash_fwd_kernel_traitsILi64ELi128ELi128ELi4ELb0ELb0EN7cutlass10bfloat16_tE19Flash_kernel_traitsILi64ELi128ELi128ELi4ES3_EELb0ELb1ELb0ELb0ELb0ELb0ELb0ELb0EEEvNS_16Flash_fwd_paramsE,(.L_x_1134 - _ZN5flash16flash_fwd_kernelI23Flash_fwd_kernel_traitsILi64ELi128ELi128ELi4ELb0ELb0EN7cutlass10bfloat16_tE19Flash_kernel_traitsILi64ELi128ELi128ELi4ES3_EELb0ELb1ELb0ELb0ELb0ELb0ELb0ELb0EEEvNS_16Flash_fwd_paramsE)
        .other          _ZN5flash16flash_fwd_kernelI23Flash_fwd_kernel_traitsILi64ELi128ELi128ELi4ELb0ELb0EN7cutlass10bfloat16_tE19Flash_kernel_traitsILi64ELi128ELi128ELi4ES3_EELb0ELb1ELb0ELb0ELb0ELb0ELb0ELb0EEEvNS_16Flash_fwd_paramsE,@"STO_CUDA_ENTRY STV_DEFAULT"
_ZN5flash16flash_fwd_kernelI23Flash_fwd_kernel_traitsILi64ELi128ELi128ELi4ELb0ELb0EN7cutlass10bfloat16_tE19Flash_kernel_traitsILi64ELi128ELi128ELi4ES3_EELb0ELb1ELb0ELb0ELb0ELb0ELb0ELb0EEEvNS_16Flash_fwd_paramsE:
.text._ZN5flash16flash_fwd_kernelI23Flash_fwd_kernel_traitsILi64ELi128ELi128ELi4ELb0ELb0EN7cutlass10bfloat16_tE19Flash_kernel_traitsILi64ELi128ELi128ELi4ES3_EELb0ELb1ELb0ELb0ELb0ELb0ELb0ELb0EEEvNS_16Flash_fwd_paramsE:
        /* <DEDUP_REMOVED lines=56> */
.L_x_110:
[----:B------:R-:W-:Y:S02]  /*0380*/  ULDC UR8, c[0x0][0x218] ;  /* 0x0000860000087ab9 */ /* 0x000fe40000000800 */
.L_x_111:
        /* <DEDUP_REMOVED lines=46> */
[----:B------:R-:W-:Y:S02]  /*0670*/  @!UP1 UIMAD UR14, UR14, UR8, URZ ;  /* 0x000000080e0e92a4 */ /* 0x000fe4000f8e023f */
[----:B------:R-:W-:-:S02]  /*0680*/  ULDC.64 UR4, c[0x0][0x198] ;  /* 0x0000660000047ab9 */ /* 0x000fc40000000a00 */
[----:B------:R-:W-:Y:S02]  /*0690*/  @!UP1 UIMAD.WIDE.U32 UR18, UR6, UR8, URZ ;  /* 0x00000008061292a5 */ /* 0x000fe4000f8e003f */
[----:B------:R-:W-:Y:S02]  /*06a0*/  @UP0 UIMAD.WIDE.U32 UR22, UR16, UR4, URZ ;  /* 0x00000004101602a5 */ /* 0x000fe4000f8e003f */
[----:B------:R-:W-:Y:S02]  /*06b0*/  @!UP1 UIMAD UR9, UR6, UR9, UR14 ;  /* 0x00000009060992a4 */ /* 0x000fe4000f8e020e */
[----:B------:R-:W-:Y:S02]  /*06c0*/  @UP0 UIMAD UR8, UR16, UR5, UR23 ;  /* 0x00000005100802a4 */ /* 0x000fe4000f8e0217 */
[----:B------:R-:W-:Y:S02]  /*06d0*/  @!UP1 UIADD3 UR11, UR19, UR9, URZ ;  /* 0x00000009130b9290 */ /* 0x000fe4000fffe03f */
[----:B------:R-:W-:-:S02]  /*06e0*/  @UP1 UMOV UR16, UR20 ;  /* 0x0000001400101c82 */ /* 0x000fc40008000000 */
[----:B------:R-:W-:Y:S02]  /*06f0*/  @!UP1 UMOV UR16, UR18 ;  /* 0x0000001200109c82 */ /* 0x000fe40008000000 */
[----:B------:R-:W-:Y:S01]  /*0700*/  @UP0 UMOV UR14, UR22 ;  /* 0x00000016000e0c82 */ /* 0x000fe20008000000 */
[----:B------:R-:W-:Y:S05]  /*0710*/  @P0 BRA `(.L_x_113) ;  /* 0x000000d000000947 */ /* 0x000fea0003800000 */
[----:B------:R-:W-:Y:S02]  /*0720*/  USHF.R.S32.HI UR9, URZ, 0x1f, UR13 ;  /* 0x0000001f3f097899 */ /* 0x000fe4000801140d */
[----:B------:R-:W-:Y:S02]  /*0730*/  ULDC.64 UR4, c[0x0][0x198] ;  /* 0x0000660000047ab9 */ /* 0x000fe40000000a00 */
[----:B------:R-:W-:Y:S02]  /*0740*/  UIMAD UR9, UR9, UR4, URZ ;  /* 0x00000004090972a4 */ /* 0x000fe4000f8e023f */
[----:B------:R-:W-:Y:S02]  /*0750*/  USHF.R.S32.HI UR8, URZ, 0x1f, UR6 ;  /* 0x0000001f3f087899 */ /* 0x000fe40008011406 */
[----:B------:R-:W-:-:S02]  /*0760*/  UIMAD.WIDE.U32 UR18, UR13, UR4, URZ ;  /* 0x000000040d1272a5 */ /* 0x000fc4000f8e003f */
[----:B------:R-:W-:-:S03]  /*0770*/  UIMAD UR9, UR13, UR5, UR9 ;  /* 0x000000050d0972a4 */ /* 0x000fc6000f8e0209 */
[----:B------:R-:W-:Y:S02]  /*0780*/  ULDC.64 UR4, c[0x0][0x180] ;  /* 0x0000600000047ab9 */ /* 0x000fe40000000a00 */
[----:B------:R-:W-:Y:S02]  /*0790*/  UIMAD UR8, UR8, UR4, URZ ;  /* 0x00000004080872a4 */ /* 0x000fe4000f8e023f */
[----:B------:R-:W-:Y:S02]  /*07a0*/  UIADD3 UR19, UR19, UR9, URZ ;  /* 0x0000000913137290 */ /* 0x000fe4000fffe03f */
[----:B------:R-:W-:Y:S02]  /*07b0*/  UIMAD UR8, UR6, UR5, UR8 ;  /* 0x00000005060872a4 */ /* 0x000fe4000f8e0208 */
[----:B------:R-:W-:-:S04]  /*07c0*/  UIMAD.WIDE.U32 UR4, UR6, UR4, UR18 ;  /* 0x00000004060472a5 */ /* 0x000fc8000f8e0012 */
[----:B------:R-:W-:-:S03]  /*07d0*/  UIADD3 UR8, UR5, UR8, URZ ;  /* 0x0000000805087290 */ /* 0x000fc6000fffe03f */
[----:B------:R-:W-:Y:S02]  /*07e0*/  UMOV UR14, UR4 ;  /* 0x00000004000e7c82 */ /* 0x000fe40008000000 */
.L_x_113:
[----:B------:R-:W-:Y:S01]  /*07f0*/  IABS R0, c[0x0][0x1c8] ;  /* 0x0000720000007a13 */ /* 0x000fe20000000000 */
[----:B------:R-:W1:Y:S01]  /*0800*/  S2R R5, SR_CTAID.Z ;  /* 0x0000000000057919 */ /* 0x000e620000002700 */
[----:B------:R-:W-:Y:S02]  /*0810*/  ULDC UR4, c[0x0][0x1c8] ;  /* 0x0000720000047ab9 */ /* 0x000fe40000000800 */
[----:B------:R-:W-:Y:S01]  /*0820*/  ULOP3.LUT UR4, UR10, UR4, URZ, 0x3c, !UPT ;  /* 0x000000040a047292 */ /* 0x000fe2000f8e3c3f */
[----:B------:R-:W-:Y:S01]  /*0830*/  IMAD.MOV.U32 R4, RZ, RZ, R0 ;  /* 0x000000ffff047224 */ /* 0x000fe200078e0000 */
[----:B------:R-:W-:Y:S02]  /*0840*/  @UP0 UIADD3 UR15, UR13, UR15, URZ ;  /* 0x0000000f0d0f0290 */ /* 0x000fe4000fffe03f */
[----:B------:R-:W-:Y:S01]  /*0850*/  USHF.R.S32.HI UR9, URZ, 0x1f, UR10 ;  /* 0x0000001f3f097899 */ /* 0x000fe2000801140a */
[----:B------:R-:W2:Y:S01]  /*0860*/  I2F.RP R2, R4 ;  /* 0x0000000400027306 */ /* 0x000ea20000209400 */
[----:B------:R-:W-:Y:S01]  /*0870*/  ISETP.LE.AND P1, PT, RZ, UR4, PT ;  /* 0x00000004ff007c0c */ /* 0x000fe2000bf23270 */
[----:B------:R-:W-:-:S02]  /*0880*/  ULDC.64 UR4, c[0x0][0x1a0] ;  /* 0x0000680000047ab9 */ /* 0x000fc40000000a00 */
[----:B------:R-:W-:-:S04]  /*0890*/  @UP0 UIMAD.WIDE.U32 UR18, UR15, UR4, URZ ;  /* 0x000000040f1202a5 */ /* 0x000fc8000f8e003f */
[----:B------:R-:W-:Y:S01]  /*08a0*/  @UP0 UIMAD UR15, UR15, UR5, UR19 ;  /* 0x000000050f0f02a4 */ /* 0x000fe2000f8e0213 */
        /* <DEDUP_REMOVED lines=34> */
.L_x_114:
[----:B------:R-:W-:Y:S01]  /*0ad0*/  SHF.R.S32.HI R24, RZ, 0x1f, R26 ;  /* 0x0000001fff187819 */ /* 0x000fe2000001141a */
[----:B------:R-:W1:Y:S01]  /*0ae0*/  S2R R4, SR_CTAID.Z ;  /* 0x0000000000047919 */ /* 0x000e620000002700 */
[----:B------:R-:W-:Y:S01]  /*0af0*/  UIADD3 UR6, -UR12, UR34, URZ ;  /* 0x000000220c067290 */ /* 0x000fe2000fffe13f */
[----:B------:R-:W-:Y:S01]  /*0b00*/  BSSY B0, `(.L_x_115) ;  /* 0x000002e000007945 */ /* 0x000fe20003800000 */
[CC--:B------:R-:W-:Y:S01]  /*0b10*/  LEA.HI R2, R24.reuse, R26.reuse, RZ, 0x3 ;  /* 0x0000001a18027211 */ /* 0x0c0fe200078f18ff */
[----:B------:R-:W-:Y:S01]  /*0b20*/  ULDC.64 UR4, c[0x0][0x1a8] ;  /* 0x00006a0000047ab9 */ /* 0x000fe20000000a00 */
[-C--:B------:R-:W-:Y:S01]  /*0b30*/  LEA.HI R3, R24, R26.reuse, RZ, 0x6 ;  /* 0x0000001a18037211 */ /* 0x080fe200078f30ff */
[----:B------:R-:W-:Y:S01]  /*0b40*/  UIMAD UR4, UR9, UR4, URZ ;  /* 0x00000004090472a4 */ /* 0x000fe2000f8e023f */
[----:B------:R-:W-:Y:S02]  /*0b50*/  SHF.R.S32.HI R6, RZ, 0x3, R2 ;  /* 0x00000003ff067819 */ /* 0x000fe40000011402 */
[----:B------:R-:W-:Y:S01]  /*0b60*/  LOP3.LUT R2, R2, 0xfffffff8, RZ, 0xc0, !PT ;  /* 0xfffffff802027812 */ /* 0x000fe200078ec0ff */
[----:B------:R-:W-:Y:S01]  /*0b70*/  UIMAD UR4, UR10, UR5, UR4 ;  /* 0x000000050a0472a4 */ /* 0x000fe2000f8e0204 */
[----:B------:R-:W-:Y:S01]  /*0b80*/  SHF.R.S32.HI R7, RZ, 0x1f, R6 ;  /* 0x0000001fff077819 */ /* 0x000fe20000011406 */
[----:B------:R-:W-:Y:S01]  /*0b90*/  IMAD.SHL.U32 R0, R6, 0x40, RZ ;  /* 0x0000004006007824 */ /* 0x000fe200078e00ff */
[----:B------:R-:W-:Y:S01]  /*0ba0*/  LEA.HI R16, R24, R26, RZ, 0x5 ;  /* 0x0000001a18107211 */ /* 0x000fe200078f28ff */
[----:B------:R-:W-:Y:S01]  /*0bb0*/  IMAD.IADD R101, R26, 0x1, -R2 ;  /* 0x000000011a657824 */ /* 0x000fe200078e0a02 */
[----:B------:R-:W-:-:S02]  /*0bc0*/  SHF.R.S32.HI R15, RZ, 0x1f, R14 ;  /* 0x0000001fff0f7819 */ /* 0x000fc4000001140e */
[----:B------:R-:W-:Y:S01]  /*0bd0*/  LOP3.LUT R0, R0, 0x1c0, RZ, 0xc0, !PT ;  /* 0x000001c000007812 */ /* 0x000fe200078ec0ff */
[----:B------:R-:W-:Y:S01]  /*0be0*/  IMAD.SHL.U32 R28, R101, 0x8, RZ ;  /* 0x00000008651c7824 */ /* 0x000fe200078e00ff */
[----:B------:R-:W-:Y:S02]  /*0bf0*/  SHF.R.S32.HI R25, RZ, 0x5, R16 ;  /* 0x00000005ff197819 */ /* 0x000fe40000011410 */
[----:B------:R-:W-:Y:S02]  /*0c00*/  SHF.R.U32.HI R2, RZ, 0x3, R0 ;  /* 0x00000003ff027819 */ /* 0x000fe40000011600 */
[--C-:B------:R-:W-:Y:S02]  /*0c10*/  SHF.R.S32.HI R29, RZ, 0x1f, R28.reuse ;  /* 0x0000001fff1d7819 */ /* 0x100fe4000001141c */
[----:B------:R-:W-:Y:S02]  /*0c20*/  IADD3 R8, P0, R28, UR16, RZ ;  /* 0x000000101c087c10 */ /* 0x000fe4000ff1e0ff */
[----:B------:R-:W-:Y:S01]  /*0c30*/  LOP3.LUT R0, R0, 0x38, R28, 0xf8, !PT ;  /* 0x0000003800007812 */ /* 0x000fe200078ef81c */
[----:B------:R2:W-:Y:S01]  /*0c40*/  STL.64 [R1+0xa8], R28 ;  /* 0x0000a81c01007387 */ /* 0x0005e20000100a00 */
[----:B------:R-:W-:-:S02]  /*0c50*/  IADD3.X R9, R29, UR11, RZ, P0, !PT ;  /* 0x0000000b1d097c10 */ /* 0x000fc400087fe4ff */
[----:B------:R-:W-:Y:S02]  /*0c60*/  ISETP.GE.AND P0, PT, R6, UR6, PT ;  /* 0x0000000606007c0c */ /* 0x000fe4000bf06270 */
[----:B------:R-:W-:Y:S01]  /*0c70*/  LOP3.LUT R0, R0, R2, RZ, 0x3c, !PT ;  /* 0x0000000200007212 */ /* 0x000fe200078e3cff */
[----:B------:R-:W-:Y:S02]  /*0c80*/  IMAD.SHL.U32 R2, R3, 0x8, RZ ;  /* 0x0000000803027824 */ /* 0x000fe400078e00ff */
[----:B-1----:R-:W-:-:S03]  /*0c90*/  IMAD.WIDE.U32 R8, R4, c[0x0][0x1a8], R8 ;  /* 0x00006a0004087a25 */ /* 0x002fc600078e0008 */
[----:B------:R-:W-:Y:S01]  /*0ca0*/  LOP3.LUT R0, R0, 0xfffffe00, R2, 0xf8, !PT ;  /* 0xfffffe0000007812 */ /* 0x000fe200078ef802 */
[----:B------:R-:W-:Y:S01]  /*0cb0*/  IMAD.U32 R2, RZ, RZ, UR31 ;  /* 0x0000001fff027e24 */ /* 0x000fe2000f8e00ff */
[----:B------:R-:W-:-:S03]  /*0cc0*/  IADD3 R5, R9, UR4, RZ ;  /* 0x0000000409057c10 */ /* 0x000fc6000fffe0ff */
[----:B------:R-:W-:-:S04]  /*0cd0*/  IMAD.WIDE R2, R2, 0x80, R6 ;  /* 0x0000008002027825 */ /* 0x000fc800078e0206 */
[----:B------:R-:W-:Y:S01]  /*0ce0*/  IMAD.SHL.U32 R246, R0, 0x2, RZ ;  /* 0x0000000200f67824 */ /* 0x000fe200078e00ff */
[----:B------:R-:W-:Y:S05]  /*0cf0*/  @P0 BRA `(.L_x_116) ;  /* 0x000000e000000947 */ /* 0x000fea0003800000 */
[----:B------:R-:W-:-:S13]  /*0d00*/  ISETP.GE.AND P0, PT, R28, c[0x0][0x220], PT ;  /* 0x000088001c007a0c */ /* 0x000fda0003f06270 */
[----:B------:R1:W-:Y:S01]  /*0d10*/  @P0 STS.128 [R246], RZ ;  /* 0x000000fff6000388 */ /* 0x0003e20000000c00 */
[----:B------:R-:W-:Y:S05]  /*0d20*/  @P0 BRA `(.L_x_116) ;  /* 0x000000b000000947 */ /* 0x000fea0003800000 */
[----:B------:R-:W-:Y:S01]  /*0d30*/  MOV R4, R8 ;  /* 0x0000000800047202 */ /* 0x000fe20000000f00 */
[----:B------:R-:W-:-:S04]  /*0d40*/  IMAD R0, R3, c[0x0][0x190], RZ ;  /* 0x0000640003007a24 */ /* 0x000fc800078e02ff */
[----:B------:R-:W-:-:S04]  /*0d50*/  IMAD.WIDE.U32 R10, R2, c[0x0][0x190], R4 ;  /* 0x00006400020a7a25 */ /* 0x000fc800078e0004 */
[----:B------:R-:W-:Y:S01]  /*0d60*/  IMAD R0, R2, c[0x0][0x194], R0 ;  /* 0x0000650002007a24 */ /* 0x000fe200078e0200 */
[----:B------:R-:W-:-:S04]  /*0d70*/  LEA R12, P0, R10, c[0x0][0x160], 0x1 ;  /* 0x000058000a0c7a11 */ /* 0x000fc800078008ff */
[----:B------:R-:W-:-:S04]  /*0d80*/  IADD3 R0, R11, R0, RZ ;  /* 0x000000000b007210 */ /* 0x000fc80007ffe0ff */
[----:B------:R-:W-:-:S05]  /*0d90*/  LEA.HI.X R13, R10, c[0x0][0x164], R0, 0x1, P0 ;  /* 0x000059000a0d7a11 */ /* 0x000fca00000f0c00 */
[----:B------:R-:W-:Y:S01]  /*0da0*/  @!PT LDS RZ, [RZ] ;  /* 0x00000000fffff984 */ /* 0x000fe20000000800 */
[----:B------:R-:W-:Y:S01]  /*0db0*/  @!PT LDS RZ, [RZ] ;  /* 0x00000000fffff984 */ /* 0x000fe20000000800 */
[----:B------:R-:W-:Y:S01]  /*0dc0*/  @!PT LDS RZ, [RZ] ;  /* 0x00000000fffff984 */ /* 0x000fe20000000800 */
[----:B------:R3:W-:Y:S02]  /*0dd0*/  LDGSTS.E.BYPASS.LTC128B.128 [R246], [R12.64] ;  /* 0x000000000cf67fae */ /* 0x0007e4000b901d74 */
.L_x_116:
[----:B------:R-:W-:Y:S05]  /*0de0*/  BSYNC B0 ;  /* 0x0000000000007941 */ /* 0x000fea0003800000 */
.L_x_115:
[----:B------:R-:W-:Y:S01]  /*0df0*/  IADD3 R23, R6, 0x10, RZ ;  /* 0x0000001006177810 */ /* 0x000fe20007ffe0ff */
[----:B------:R-:W-:Y:S03]  /*0e00*/  BSSY B0, `(.L_x_117) ;  /* 0x0000014000007945 */ /* 0x000fe60003800000 */
[----:B------:R-:W-:-:S13]  /*0e10*/  ISETP.GE.AND P0, PT, R23, UR6, PT ;  /* 0x0000000617007c0c */ /* 0x000fda000bf06270 */
[----:B------:R-:W-:Y:S05]  /*0e20*/  @P0 BRA `(.L_x_118) ;  /* 0x0000011000000947 */ /* 0x000fea0003800000 */
[----:B------:R-:W-:-:S13]  /*0e30*/  ISETP.GE.AND P0, PT, R28, c[0x0][0x220], PT ;  /* 0x000088001c007a0c */ /* 0x000fda0003f06270 */
[----:B------:R4:W-:Y:S01]  /*0e40*/  @P0 STS.128 [R246+0x800], RZ ;  /* 0x000800fff6000388 */ /* 0x0009e20000000c00 */
[----:B------:R-:W-:Y:S05]  /*0e50*/  @P0 BRA `(.L_x_118) ;  /* 0x000000e000000947 */ /* 0x000fea0003800000 */
[----:B------:R-:W-:Y:S02]  /*0e60*/  IADD3 R0, P0, R2, 0x10, RZ ;  /* 0x0000001002007810 */ /* 0x000fe40007f1e0ff */
[----:B------:R-:W-:-:S03]  /*0e70*/  MOV R11, R5 ;  /* 0x00000005000b7202 */ /* 0x000fc60000000f00 */
[----:B------:R-:W-:-:S04]  /*0e80*/  IMAD.X R10, RZ, RZ, R3, P0 ;  /* 0x000000ffff0a7224 */ /* 0x000fc800000e0603 */
[----:B---3--:R-:W-:Y:S02]  /*0e90*/  IMAD R12, R10, c[0x0][0x190], RZ ;  /* 0x000064000a0c7a24 */ /* 0x008fe400078e02ff */
[----:B------:R-:W-:-:S04]  /*0ea0*/  IMAD.MOV.U32 R10, RZ, RZ, R8 ;  /* 0x000000ffff0a7224 */ /* 0x000fc800078e0008 */
        /* <DEDUP_REMOVED lines=8> */
[----:B------:R3:W-:Y:S02]  /*0f30*/  LDGSTS.E.BYPASS.LTC128B.128 [R246+0x800], [R12.64] ;  /* 0x008000000cf67fae */ /* 0x0007e4000b901d74 */
.L_x_118:
[----:B------:R-:W-:Y:S05]  /*0f40*/  BSYNC B0 ;  /* 0x0000000000007941 */ /* 0x000fea0003800000 */
.L_x_117:
        /* <DEDUP_REMOVED lines=21> */
.L_x_120:
[----:B------:R-:W-:Y:S05]  /*10a0*/  BSYNC B0 ;  /* 0x0000000000007941 */ /* 0x000fea0003800000 */
.L_x_119:
        /* <DEDUP_REMOVED lines=21> */
.L_x_122:
[----:B------:R-:W-:Y:S05]  /*1200*/  BSYNC B0 ;  /* 0x0000000000007941 */ /* 0x000fea0003800000 */
.L_x_121:
        /* <DEDUP_REMOVED lines=21> */
.L_x_124:
[----:B------:R-:W-:Y:S05]  /*1360*/  BSYNC B0 ;  /* 0x0000000000007941 */ /* 0x000fea0003800000 */
.L_x_123:
        /* <DEDUP_REMOVED lines=21> */
.L_x_126:
[----:B------:R-:W-:Y:S05]  /*14c0*/  BSYNC B0 ;  /* 0x0000000000007941 */ /* 0x000fea0003800000 */
.L_x_125:
        /* <DEDUP_REMOVED lines=21> */
.L_x_128:
[----:B------:R-:W-:Y:S05]  /*1620*/  BSYNC B0 ;  /* 0x0000000000007941 */ /* 0x000fea0003800000 */
.L_x_127:
[----:B------:R-:W-:Y:S01]  /*1630*/  IADD3 R17, R6, 0x70, RZ ;  /* 0x0000007006117810 */ /* 0x000fe20007ffe0ff */
[----:B------:R-:W-:Y:S01]  /*1640*/  UMOV UR26, 0x7 ;  /* 0x00000007001a7882 */ /* 0x000fe20000000000 */
[----:B------:R-:W-:Y:S01]  /*1650*/  BSSY B0, `(.L_x_129) ;  /* 0x0000016000007945 */ /* 0x000fe20003800000 */
[----:B------:R-:W-:Y:S01]  /*1660*/  ULDC.64 UR4, c[0x0][0x198] ;  /* 0x0000660000047ab9 */ /* 0x000fe20000000a00 */
[----:B------:R-:W-:Y:S01]  /*1670*/  ISETP.GE.AND P0, PT, R17, UR6, PT ;  /* 0x0000000611007c0c */ /* 0x000fe2000bf06270 */
[----:B------:R-:W-:Y:S02]  /*1680*/  USHF.L.U64.HI UR5, UR4, UR26, UR5 ;  /* 0x0000001a04057299 */ /* 0x000fe40008010205 */
[----:B------:R-:W-:-:S10]  /*1690*/  USHF.L.U32 UR9, UR4, 0x7, URZ ;  /* 0x0000000704097899 */ /* 0x000fd4000800063f */
[----:B------:R-:W-:Y:S05]  /*16a0*/  @P0 BRA `(.L_x_130) ;  /* 0x0000010000000947 */ /* 0x000fea0003800000 */
[----:B------:R-:W-:-:S13]  /*16b0*/  ISETP.GE.AND P0, PT, R28, c[0x0][0x220], PT ;  /* 0x000088001c007a0c */ /* 0x000fda0003f06270 */
[----:B------:R1:W-:Y:S01]  /*16c0*/  @P0 STS.128 [R246+0x3800], RZ ;  /* 0x003800fff6000388 */ /* 0x0003e20000000c00 */
        /* <DEDUP_REMOVED lines=14> */
.L_x_130:
[----:B------:R-:W-:Y:S05]  /*17b0*/  BSYNC B0 ;  /* 0x0000000000007941 */ /* 0x000fea0003800000 */
.L_x_129:
[C---:B------:R-:W-:Y:S01]  /*17c0*/  IMAD R8, R7.reuse, c[0x0][0x198], RZ ;  /* 0x0000660007087a24 */ /* 0x040fe200078e02ff */
[----:B------:R-:W-:Y:S01]  /*17d0*/  LEA.HI R24, R24, R26, RZ, 0x4 ;  /* 0x0000001a18187211 */ /* 0x000fe200078f20ff */
[--C-:B------:R-:W-:Y:S01]  /*17e0*/  IMAD.WIDE.U32 R4, R6, c[0x0][0x198], R28.reuse ;  /* 0x0000660006047a25 */ /* 0x100fe200078e001c */
[----:B------:R-:W-:Y:S02]  /*17f0*/  BSSY B0, `(.L_x_131) ;  /* 0x0000038000007945 */ /* 0x000fe40003800000 */
[----:B------:R-:W-:Y:S01]  /*1800*/  LOP3.LUT R9, R24, 0xfffffff0, RZ, 0xc0, !PT ;  /* 0xfffffff018097812 */ /* 0x000fe200078ec0ff */
[----:B------:R-:W-:Y:S01]  /*1810*/  IMAD R0, R7, c[0x0][0x1a0], RZ ;  /* 0x0000680007007a24 */ /* 0x000fe200078e02ff */
[----:B------:R-:W-:Y:S01]  /*1820*/  IADD3 R4, P1, R4, UR14, RZ ;  /* 0x0000000e04047c10 */ /* 0x000fe2000ff3e0ff */
[----:B-1----:R-:W-:-:S04]  /*1830*/  IMAD.WIDE.U32 R2, R6, c[0x0][0x1a0], R28 ;  /* 0x0000680006027a25 */ /* 0x002fc800078e001c */
[----:B------:R-:W-:Y:S01]  /*1840*/  IMAD R10, R6, c[0x0][0x19c], R8 ;  /* 0x00006700060a7a24 */ /* 0x000fe200078e0208 */
[----:B------:R-:W-:Y:S01]  /*1850*/  IADD3 R2, P0, R2, UR18, RZ ;  /* 0x0000001202027c10 */ /* 0x000fe2000ff1e0ff */
[----:B------:R-:W-:Y:S02]  /*1860*/  IMAD R8, R6, c[0x0][0x1a4], R0 ;  /* 0x0000690006087a24 */ /* 0x000fe400078e0200 */
[----:B------:R-:W-:Y:S01]  /*1870*/  IMAD.IADD R0, R26, 0x1, -R9 ;  /* 0x000000011a007824 */ /* 0x000fe200078e0a09 */
[----:B------:R-:W-:Y:S01]  /*1880*/  IADD3.X R5, R5, UR8, R10, P1, !PT ;  /* 0x0000000805057c10 */ /* 0x000fe20008ffe40a */
[----:B------:R-:W-:Y:S01]  /*1890*/  IMAD R10, R15, c[0x0][0x1b0], RZ ;  /* 0x00006c000f0a7a24 */ /* 0x000fe200078e02ff */
[----:B------:R-:W-:Y:S01]  /*18a0*/  IADD3.X R3, R3, UR15, R8, P0, !PT ;  /* 0x0000000f03037c10 */ /* 0x000fe200087fe408 */
[----:B------:R-:W-:Y:S01]  /*18b0*/  IMAD R9, R15, c[0x0][0x1b8], RZ ;  /* 0x00006e000f097a24 */ /* 0x000fe200078e02ff */
[----:B------:R-:W-:Y:S01]  /*18c0*/  UIADD3 UR8, UR33, -0x1, URZ ;  /* 0xffffffff21087890 */ /* 0x000fe2000fffe03f */
[C---:B------:R-:W-:Y:S01]  /*18d0*/  IMAD R10, R14.reuse, c[0x0][0x1b4], R10 ;  /* 0x00006d000e0a7a24 */ /* 0x040fe200078e020a */
[----:B------:R-:W-:Y:S01]  /*18e0*/  SHF.R.S32.HI R8, RZ, 0x1f, R0 ;  /* 0x0000001fff087819 */ /* 0x000fe20000011400 */
[C---:B---3--:R-:W-:Y:S01]  /*18f0*/  IMAD.WIDE.U32 R12, R14.reuse, c[0x0][0x1b0], R4 ;  /* 0x00006c000e0c7a25 */ /* 0x048fe200078e0004 */
[----:B------:R-:W-:Y:S01]  /*1900*/  UIMAD UR13, UR8, -0x80, UR7 ;  /* 0xffffff80080d78a4 */ /* 0x000fe2000f8e0207 */
[----:B------:R-:W-:Y:S01]  /*1910*/  MOV R4, 0x20 ;  /* 0x0000002000047802 */ /* 0x000fe20000000f00 */
[----:B------:R-:W-:Y:S01]  /*1920*/  USHF.R.S32.HI UR14, URZ, 0x1f, UR8 ;  /* 0x0000001f3f0e7899 */ /* 0x000fe20008011408 */
[C---:B------:R-:W-:Y:S01]  /*1930*/  IMAD R11, R14.reuse, c[0x0][0x1bc], R9 ;  /* 0x00006f000e0b7a24 */ /* 0x040fe200078e0209 */
[----:B------:R-:W-:Y:S01]  /*1940*/  IADD3 R103, R13, R10, RZ ;  /* 0x0000000a0d677210 */ /* 0x000fe20007ffe0ff */
[----:B------:R-:W-:Y:S01]  /*1950*/  IMAD.WIDE.U32 R30, R14, c[0x0][0x1b8], R2 ;  /* 0x00006e000e1e7a25 */ /* 0x000fe200078e0002 */
[----:B------:R-:W-:Y:S01]  /*1960*/  MOV R102, R12 ;  /* 0x0000000c00667202 */ /* 0x000fe20000000f00 */
[----:B------:R1:W-:Y:S01]  /*1970*/  STL.64 [R1+0xb8], R12 ;  /* 0x0000b80c01007387 */ /* 0x0003e20000100a00 */
[----:B------:R-:W-:Y:S01]  /*1980*/  LEA.HI R8, R8, R0, RZ, 0x3 ;  /* 0x0000000008087211 */ /* 0x000fe200078f18ff */
[----:B------:R-:W-:Y:S01]  /*1990*/  IMAD.IADD R33, R31, 0x1, R11 ;  /* 0x000000011f217824 */ /* 0x000fe200078e020b */
[----:B------:R-:W-:Y:S01]  /*19a0*/  ISETP.GE.AND P0, PT, R6, UR13, PT ;  /* 0x0000000d06007c0c */ /* 0x000fe2000bf06270 */
[----:B------:R1:W-:Y:S01]  /*19b0*/  STL.64 [R1+0xf8], R30 ;  /* 0x0000f81e01007387 */ /* 0x0003e20000100a00 */
[----:B------:R-:W-:Y:S01]  /*19c0*/  LOP3.LUT R9, R8, 0xfffffff8, RZ, 0xc0, !PT ;  /* 0xfffffff808097812 */ /* 0x000fe200078ec0ff */
[----:B------:R-:W-:Y:S01]  /*19d0*/  UIMAD UR10, UR5, UR8, URZ ;  /* 0x00000008050a72a4 */ /* 0x000fe2000f8e023f */
[----:B------:R-:W-:Y:S01]  /*19e0*/  IMAD.U32 R2, RZ, RZ, UR8 ;  /* 0x00000008ff027e24 */ /* 0x000fe2000f8e00ff */
[----:B------:R1:W-:Y:S01]  /*19f0*/  STL.64 [R1+0xb0], R102 ;  /* 0x0000b06601007387 */ /* 0x0003e20000100a00 */
[----:B------:R-:W-:Y:S01]  /*1a00*/  IMAD.MOV.U32 R27, RZ, RZ, 0x10 ;  /* 0x00000010ff1b7424 */ /* 0x000fe200078e00ff */
[----:B------:R-:W-:Y:S01]  /*1a10*/  UIMAD UR10, UR14, UR9, UR10 ;  /* 0x000000090e0a72a4 */ /* 0x000fe2000f8e020a */
[----:B------:R-:W-:Y:S01]  /*1a20*/  IMAD.IADD R15, R0, 0x1, -R9 ;  /* 0x00000001000f7824 */ /* 0x000fe200078e0a09 */
[----:B------:R1:W-:Y:S01]  /*1a30*/  STL [R1+0xf4], R33 ;  /* 0x0000f42101007387 */ /* 0x0003e20000100800 */
[----:B------:R-:W-:Y:S01]  /*1a40*/  IMAD.WIDE.U32 R2, R2, UR9, R102 ;  /* 0x0000000902027c25 */ /* 0x000fe2000f8e0066 */
[----:B------:R-:W-:-:S02]  /*1a50*/  LOP3.LUT R0, R16, 0xffffffe0, RZ, 0xc0, !PT ;  /* 0xffffffe010007812 */ /* 0x000fc400078ec0ff */
[----:B------:R-:W-:Y:S01]  /*1a60*/  R2P PR, R15, 0x6 ;  /* 0x000000060f007804 */ /* 0x000fe20000000000 */
[----:B------:R-:W-:Y:S01]  /*1a70*/  IMAD.SHL.U32 R8, R8, 0x40, RZ ;  /* 0x0000004008087824 */ /* 0x000fe200078e00ff */
[----:B------:R-:W-:Y:S02]  /*1a80*/  IADD3 R9, R3, UR10, RZ ;  /* 0x0000000a03097c10 */ /* 0x000fe4000fffe0ff */
[----:B------:R-:W-:Y:S02]  /*1a90*/  IADD3 R14, -R0, R26, RZ ;  /* 0x0000001a000e7210 */ /* 0x000fe40007ffe1ff */
[----:B------:R-:W-:Y:S02]  /*1aa0*/  LOP3.LUT R16, R8, 0xfffffe00, RZ, 0xc0, !PT ;  /* 0xfffffe0008107812 */ /* 0x000fe400078ec0ff */
[----:B------:R-:W-:Y:S02]  /*1ab0*/  SEL R4, R4, 0xffffffe0, !P2 ;  /* 0xffffffe004047807 */ /* 0x000fe40005000000 */
[----:B------:R-:W-:Y:S01]  /*1ac0*/  SEL R0, R27, 0xfffffff0, !P1 ;  /* 0xfffffff01b007807 */ /* 0x000fe20004800000 */
[----:B------:R-:W-:Y:S05]  /*1ad0*/  @P0 BRA `(.L_x_132) ;  /* 0x0000009000000947 */ /* 0x000fea0003800000 */
[----:B------:R-:W-:-:S13]  /*1ae0*/  ISETP.GE.AND P0, PT, R28, c[0x0][0x220], PT ;  /* 0x000088001c007a0c */ /* 0x000fda0003f06270 */
[----:B------:R3:W-:Y:S01]  /*1af0*/  @P0 STS.128 [R246+0x4000], RZ ;  /* 0x004000fff6000388 */ /* 0x0007e20000000c00 */
[----:B------:R-:W-:Y:S05]  /*1b00*/  @P0 BRA `(.L_x_132) ;  /* 0x0000006000000947 */ /* 0x000fea0003800000 */
[----:B------:R-:W-:-:S04]  /*1b10*/  LEA R10, P0, R2, c[0x0][0x168], 0x1 ;  /* 0x00005a00020a7a11 */ /* 0x000fc800078008ff */
[----:B------:R-:W-:-:S05]  /*1b20*/  LEA.HI.X R11, R2, c[0x0][0x16c], R9, 0x1, P0 ;  /* 0x00005b00020b7a11 */ /* 0x000fca00000f0c09 */
[----:B------:R-:W-:Y:S01]  /*1b30*/  @!PT LDS RZ, [RZ] ;  /* 0x00000000fffff984 */ /* 0x000fe20000000800 */
[----:B------:R-:W-:Y:S01]  /*1b40*/  @!PT LDS RZ, [RZ] ;  /* 0x00000000fffff984 */ /* 0x000fe20000000800 */
[----:B------:R-:W-:Y:S01]  /*1b50*/  @!PT LDS RZ, [RZ] ;  /* 0x00000000fffff984 */ /* 0x000fe20000000800 */
[----:B------:R1:W-:Y:S04]  /*1b60*/  LDGSTS.E.BYPASS.LTC128B.128 [R246+0x4000], [R10.64] ;  /* 0x040000000af67fae */ /* 0x0003e8000b901d74 */
.L_x_132:
[----:B------:R-:W-:Y:S05]  /*1b70*/  BSYNC B0 ;  /* 0x0000000000007941 */ /* 0x000fea0003800000 */
.L_x_131:
[----:B------:R-:W-:Y:S01]  /*1b80*/  ISETP.GE.AND P0, PT, R23, UR13, PT ;  /* 0x0000000d17007c0c */ /* 0x000fe2000bf06270 */
[----:B------:R-:W-:Y:S01]  /*1b90*/  ULDC UR24, c[0x0][0x19c] ;  /* 0x0000670000187ab9 */ /* 0x000fe20000000800 */
[----:B------:R-:W-:Y:S01]  /*1ba0*/  BSSY B0, `(.L_x_133) ;  /* 0x000000f000007945 */ /* 0x000fe20003800000 */
[----:B------:R-:W-:Y:S02]  /*1bb0*/  USHF.L.U32 UR25, UR4, 0x4, URZ ;  /* 0x0000000404197899 */ /* 0x000fe4000800063f */
[----:B------:R-:W-:-:S08]  /*1bc0*/  USHF.L.U64.HI UR24, UR4, UR28, UR24 ;  /* 0x0000001c04187299 */ /* 0x000fd00008010218 */
[----:B------:R-:W-:Y:S05]  /*1bd0*/  @P0 BRA `(.L_x_134) ;  /* 0x000000b000000947 */ /* 0x000fea0003800000 */
[----:B------:R-:W-:-:S13]  /*1be0*/  ISETP.GE.AND P0, PT, R28, c[0x0][0x220], PT ;  /* 0x000088001c007a0c */ /* 0x000fda0003f06270 */
[----:B------:R1:W-:Y:S01]  /*1bf0*/  @P0 STS.128 [R246+0x4800], RZ ;  /* 0x004800fff6000388 */ /* 0x0003e20000000c00 */
[----:B------:R-:W-:Y:S05]  /*1c00*/  @P0 BRA `(.L_x_134) ;  /* 0x0000008000000947 */ /* 0x000fea0003800000 */
[----:B------:R-:W-:-:S04]  /*1c10*/  IADD3 R5, P0, R2, UR25, RZ ;  /* 0x0000001902057c10 */ /* 0x000fc8000ff1e0ff */
[----:B-1----:R-:W-:Y:S02]  /*1c20*/  IADD3.X R11, R9, UR24, RZ, P0, !PT ;  /* 0x00000018090b7c10 */ /* 0x002fe400087fe4ff */
[----:B------:R-:W-:-:S04]  /*1c30*/  LEA R10, P0, R5, c[0x0][0x168], 0x1 ;  /* 0x00005a00050a7a11 */ /* 0x000fc800078008ff */
[----:B------:R-:W-:-:S05]  /*1c40*/  LEA.HI.X R11, R5, c[0x0][0x16c], R11, 0x1, P0 ;  /* 0x00005b00050b7a11 */ /* 0x000fca00000f0c0b */
[----:B------:R-:W-:Y:S01]  /*1c50*/  @!PT LDS RZ, [RZ] ;  /* 0x00000000fffff984 */ /* 0x000fe20000000800 */
[----:B------:R-:W-:Y:S01]  /*1c60*/  @!PT LDS RZ, [RZ] ;  /* 0x00000000fffff984 */ /* 0x000fe20000000800 */
[----:B------:R-:W-:Y:S01]  /*1c70*/  @!PT LDS RZ, [RZ] ;  /* 0x00000000fffff984 */ /* 0x000fe20000000800 */
[----:B------:R1:W-:Y:S04]  /*1c80*/  LDGSTS.E.BYPASS.LTC128B.128 [R246+0x4800], [R10.64] ;  /* 0x048000000af67fae */ /* 0x0003e8000b901d74 */
.L_x_134:
[----:B------:R-:W-:Y:S05]  /*1c90*/  BSYNC B0 ;  /* 0x0000000000007941 */ /* 0x000fea0003800000 */
.L_x_133:
[----:B------:R-:W-:Y:S01]  /*1ca0*/  ISETP.GE.AND P0, PT, R22, UR13, PT ;  /* 0x0000000d16007c0c */ /* 0x000fe2000bf06270 */
[----:B------:R-:W-:-:S12]  /*1cb0*/  BSSY B0, `(.L_x_135) ;  /* 0x0000010000007945 */ /* 0x000fd80003800000 */
[----:B------:R-:W-:Y:S05]  /*1cc0*/  @P0 BRA `(.L_x_136) ;  /* 0x000000e000000947 */ /* 0x000fea0003800000 */
[----:B------:R-:W-:-:S13]  /*1cd0*/  ISETP.GE.AND P0, PT, R28, c[0x0][0x220], PT ;  /* 0x000088001c007a0c */ /* 0x000fda0003f06270 */
[----:B------:R1:W-:Y:S01]  /*1ce0*/  @P0 STS.128 [R246+0x5000], RZ ;  /* 0x005000fff6000388 */ /* 0x0003e20000000c00 */
[----:B------:R-:W-:Y:S05]  /*1cf0*/  @P0 BRA `(.L_x_136) ;  /* 0x000000b000000947 */ /* 0x000fea0003800000 */
[----:B------:R-:W-:Y:S02]  /*1d00*/  IMAD.U32 R5, RZ, RZ, UR4 ;  /* 0x00000004ff057e24 */ /* 0x000fe4000f8e00ff */
[----:B-1----:R-:W-:Y:S02]  /*1d10*/  IMAD.MOV.U32 R10, RZ, RZ, c[0x0][0x19c] ;  /* 0x00006700ff0a7624 */ /* 0x002fe400078e00ff */
[----:B------:R-:W-:Y:S01]  /*1d20*/  IMAD.U32 R11, RZ, RZ, UR4 ;  /* 0x00000004ff0b7e24 */ /* 0x000fe2000f8e00ff */
[----:B------:R-:W-:-:S04]  /*1d30*/  LEA R5, P0, R5, R2, 0x5 ;  /* 0x0000000205057211 */ /* 0x000fc800078028ff */
[----:B------:R-:W-:Y:S02]  /*1d40*/  LEA.HI.X R11, R11, R9, R10, 0x5, P0 ;  /* 0x000000090b0b7211 */ /* 0x000fe400000f2c0a */
[----:B------:R-:W-:-:S04]  /*1d50*/  LEA R10, P0, R5, c[0x0][0x168], 0x1 ;  /* 0x00005a00050a7a11 */ /* 0x000fc800078008ff */
[----:B------:R-:W-:-:S05]  /*1d60*/  LEA.HI.X R11, R5, c[0x0][0x16c], R11, 0x1, P0 ;  /* 0x00005b00050b7a11 */ /* 0x000fca00000f0c0b */
[----:B------:R-:W-:Y:S01]  /*1d70*/  @!PT LDS RZ, [RZ] ;  /* 0x00000000fffff984 */ /* 0x000fe20000000800 */
[----:B------:R-:W-:Y:S01]  /*1d80*/  @!PT LDS RZ, [RZ] ;  /* 0x00000000fffff984 */ /* 0x000fe20000000800 */
[----:B------:R-:W-:Y:S01]  /*1d90*/  @!PT LDS RZ, [RZ] ;  /* 0x00000000fffff984 */ /* 0x000fe20000000800 */
[----:B------:R1:W-:Y:S04]  /*1da0*/  LDGSTS.E.BYPASS.LTC128B.128 [R246+0x5000], [R10.64] ;  /* 0x050000000af67fae */ /* 0x0003e8000b901d74 */
.L_x_136:
[----:B------:R-:W-:Y:S05]  /*1db0*/  BSYNC B0 ;  /* 0x0000000000007941 */ /* 0x000fea0003800000 */
.L_x_135:
[----:B------:R-:W-:Y:S01]  /*1dc0*/  ISETP.GE.AND P0, PT, R21, UR13, PT ;  /* 0x0000000d15007c0c */ /* 0x000fe2000bf06270 */
[----:B------:R-:W-:-:S12]  /*1dd0*/  BSSY B0, `(.L_x_137) ;  /* 0x0000011000007945 */ /* 0x000fd80003800000 */
[----:B------:R-:W-:Y:S05]  /*1de0*/  @P0 BRA `(.L_x_138) ;  /* 0x000000f000000947 */ /* 0x000fea0003800000 */
[----:B------:R-:W-:-:S13]  /*1df0*/  ISETP.GE.AND P0, PT, R28, c[0x0][0x220], PT ;  /* 0x000088001c007a0c */ /* 0x000fda0003f06270 */
[----:B------:R1:W-:Y:S01]  /*1e00*/  @P0 STS.128 [R246+0x5800], RZ ;  /* 0x005800fff6000388 */ /* 0x0003e20000000c00 */
[----:B------:R-:W-:Y:S05]  /*1e10*/  @P0 BRA `(.L_x_138) ;  /* 0x000000c000000947 */ /* 0x000fea0003800000 */
[----:B-1----:R-:W-:Y:S01]  /*1e20*/  IMAD.U32 R12, RZ, RZ, UR4 ;  /* 0x00000004ff0c7e24 */ /* 0x002fe2000f8e00ff */
[----:B------:R-:W-:Y:S01]  /*1e30*/  ULDC UR10, c[0x0][0x19c] ;  /* 0x00006700000a7ab9 */ /* 0x000fe20000000800 */
[----:B------:R-:W-:Y:S01]  /*1e40*/  IMAD.MOV.U32 R8, RZ, RZ, R2 ;  /* 0x000000ffff087224 */ /* 0x000fe200078e0002 */
[----:B------:R-:W-:-:S03]  /*1e50*/  UIMAD UR10, UR10, 0x30, URZ ;  /* 0x000000300a0a78a4 */ /* 0x000fc6000f8e023f */
[----:B------:R-:W-:-:S05]  /*1e60*/  IMAD.WIDE.U32 R12, R12, 0x30, R8 ;  /* 0x000000300c0c7825 */ /* 0x000fca00078e0008 */
[----:B------:R-:W-:Y:S02]  /*1e70*/  IADD3 R5, R13, UR10, RZ ;  /* 0x0000000a0d057c10 */ /* 0x000fe4000fffe0ff */
[----:B------:R-:W-:-:S04]  /*1e80*/  LEA R10, P0, R12, c[0x0][0x168], 0x1 ;  /* 0x00005a000c0a7a11 */ /* 0x000fc800078008ff */
[----:B------:R-:W-:-:S05]  /*1e90*/  LEA.HI.X R11, R12, c[0x0][0x16c], R5, 0x1, P0 ;  /* 0x00005b000c0b7a11 */ /* 0x000fca00000f0c05 */
[----:B------:R-:W-:Y:S01]  /*1ea0*/  @!PT LDS RZ, [RZ] ;  /* 0x00000000fffff984 */ /* 0x000fe20000000800 */
[----:B------:R-:W-:Y:S01]  /*1eb0*/  @!PT LDS RZ, [RZ] ;  /* 0x00000000fffff984 */ /* 0x000fe20000000800 */
[----:B------:R-:W-:Y:S01]  /*1ec0*/  @!PT LDS RZ, [RZ] ;  /* 0x00000000fffff984 */ /* 0x000fe20000000800 */
[----:B------:R1:W-:Y:S04]  /*1ed0*/  LDGSTS.E.BYPASS.LTC128B.128 [R246+0x5800], [R10.64] ;  /* 0x058000000af67fae */ /* 0x0003e8000b901d74 */
.L_x_138:
[----:B------:R-:W-:Y:S05]  /*1ee0*/  BSYNC B0 ;  /* 0x0000000000007941 */ /* 0x000fea0003800000 */
.L_x_137:
        /* <DEDUP_REMOVED lines=17> */
.L_x_140:
[----:B------:R-:W-:Y:S05]  /*2000*/  BSYNC B0 ;  /* 0x0000000000007941 */ /* 0x000fea0003800000 */
.L_x_139:
[----:B------:R-:W-:Y:S01]  /*2010*/  ISETP.GE.AND P0, PT, R19, UR13, PT ;  /* 0x0000000d13007c0c */ /* 0x000fe2000bf06270 */
[----:B------:R-:W-:-:S12]  /*2020*/  BSSY B0, `(.L_x_141) ;  /* 0x0000012000007945 */ /* 0x000fd80003800000 */
[----:B------:R-:W-:Y:S05]  /*2030*/  @P0 BRA `(.L_x_142) ;  /* 0x0000010000000947 */ /* 0x000fea0003800000 */
[----:B------:R-:W-:-:S13]  /*2040*/  ISETP.GE.AND P0, PT, R28, c[0x0][0x220], PT ;  /* 0x000088001c007a0c */ /* 0x000fda0003f06270 */
[----:B------:R1:W-:Y:S01]  /*2050*/  @P0 STS.128 [R246+0x6800], RZ ;  /* 0x006800fff6000388 */ /* 0x0003e20000000c00 */
[----:B------:R-:W-:Y:S05]  /*2060*/  @P0 BRA `(.L_x_142) ;  /* 0x000000d000000947 */ /* 0x000fea0003800000 */
[----:B-1----:R-:W-:Y:S01]  /*2070*/  MOV R10, R2 ;  /* 0x00000002000a7202 */ /* 0x002fe20000000f00 */
[----:B------:R-:W-:Y:S01]  /*2080*/  IMAD.U32 R5, RZ, RZ, UR4 ;  /* 0x00000004ff057e24 */ /* 0x000fe2000f8e00ff */
        /* <DEDUP_REMOVED lines=11> */
.L_x_142:
[----:B------:R-:W-:Y:S05]  /*2140*/  BSYNC B0 ;  /* 0x0000000000007941 */ /* 0x000fea0003800000 */
.L_x_141:
        /* <DEDUP_REMOVED lines=19> */
.L_x_144:
[----:B------:R-:W-:Y:S05]  /*2280*/  BSYNC B0 ;  /* 0x0000000000007941 */ /* 0x000fea0003800000 */
.L_x_143:
[----:B------:R-:W-:Y:S01]  /*2290*/  ISETP.GE.AND P0, PT, R17, UR13, PT ;  /* 0x0000000d11007c0c */ /* 0x000fe2000bf06270 */
[----:B------:R-:W-:Y:S01]  /*22a0*/  ULDC.64 UR10, c[0x0][0x1a0] ;  /* 0x00006800000a7ab9 */ /* 0x000fe20000000a00 */
[----:B------:R-:W-:Y:S01]  /*22b0*/  BSSY B0, `(.L_x_145) ;  /* 0x0000013000007945 */ /* 0x000fe20003800000 */
[----:B------:R-:W-:Y:S02]  /*22c0*/  USHF.L.U64.HI UR26, UR10, UR26, UR11 ;  /* 0x0000001a0a1a7299 */ /* 0x000fe4000801020b */
[----:B------:R-:W-:-:S08]  /*22d0*/  USHF.L.U32 UR27, UR10, 0x7, URZ ;  /* 0x000000070a1b7899 */ /* 0x000fd0000800063f */
[----:B------:R-:W-:Y:S05]  /*22e0*/  @P0 BRA `(.L_x_146) ;  /* 0x000000f000000947 */ /* 0x000fea0003800000 */
[----:B------:R-:W-:-:S13]  /*22f0*/  ISETP.GE.AND P0, PT, R28, c[0x0][0x220], PT ;  /* 0x000088001c007a0c */ /* 0x000fda0003f06270 */
[----:B------:R1:W-:Y:S01]  /*2300*/  @P0 STS.128 [R246+0x7800], RZ ;  /* 0x007800fff6000388 */ /* 0x0003e20000000c00 */
[----:B------:R-:W-:Y:S05]  /*2310*/  @P0 BRA `(.L_x_146) ;  /* 0x000000c000000947 */ /* 0x000fea0003800000 */
        /* <DEDUP_REMOVED lines=12> */
.L_x_146:
[----:B------:R-:W-:Y:S05]  /*23e0*/  BSYNC B0 ;  /* 0x0000000000007941 */ /* 0x000fea0003800000 */
.L_x_145:
[----:B------:R-:W0:Y:S01]  /*23f0*/  LDGDEPBAR ;  /* 0x00000000000079af */ /* 0x000e220000000000 */
[----:B-1----:R-:W-:Y:S01]  /*2400*/  IMAD.SHL.U32 R2, R101, 0x40, RZ ;  /* 0x0000004065027824 */ /* 0x002fe200078e00ff */
[----:B------:R-:W-:Y:S01]  /*2410*/  SHF.R.S32.HI R7, RZ, 0x4, R24 ;  /* 0x00000004ff077819 */ /* 0x000fe20000011418 */
[----:B------:R-:W-:Y:S01]  /*2420*/  IMAD.MOV.U32 R12, RZ, RZ, R32 ;  /* 0x000000ffff0c7224 */ /* 0x000fe200078e0020 */
[C---:B------:R-:W-:Y:S01]  /*2430*/  ISETP.GE.AND P0, PT, R6.reuse, UR13, PT ;  /* 0x0000000d06007c0c */ /* 0x040fe2000bf06270 */
[----:B------:R-:W-:Y:S01]  /*2440*/  IMAD.SHL.U32 R6, R6, 0x8, RZ ;  /* 0x0000000806067824 */ /* 0x000fe200078e00ff */
[----:B------:R-:W-:Y:S01]  /*2450*/  SHF.R.S32.HI R3, RZ, 0x1f, R14 ;  /* 0x0000001fff037819 */ /* 0x000fe2000001140e */
[----:B------:R-:W-:Y:S01]  /*2460*/  IMAD.MOV.U32 R13, RZ, RZ, R33 ;  /* 0x000000ffff0d7224 */ /* 0x000fe200078e0021 */
[----:B------:R-:W-:Y:S01]  /*2470*/  LEA.HI R5, R24, R7, RZ, 0x1 ;  /* 0x0000000718057211 */ /* 0x000fe200078f08ff */
[----:B------:R-:W-:Y:S01]  /*2480*/  IMAD.MOV.U32 R12, RZ, RZ, R30 ;  /* 0x000000ffff0c7224 */ /* 0x000fe200078e001e */
[----:B------:R-:W-:Y:S01]  /*2490*/  LOP3.LUT R2, R2, 0x1c0, RZ, 0xc0, !PT ;  /* 0x000001c002027812 */ /* 0x000fe200078ec0ff */
[----:B------:R-:W-:Y:S01]  /*24a0*/  UIMAD UR11, UR26, UR8, URZ ;  /* 0x000000081a0b72a4 */ /* 0x000fe2000f8e023f */
[----:B------:R-:W-:Y:S01]  /*24b0*/  LEA.HI R3, R3, R14, RZ, 0x2 ;  /* 0x0000000e03037211 */ /* 0x000fe200078f10ff */
[----:B------:R-:W-:Y:S01]  /*24c0*/  IMAD.SHL.U32 R26, R26, 0x2, RZ ;  /* 0x000000021a1a7824 */ /* 0x000fe200078e00ff */
[----:B------:R-:W-:Y:S01]  /*24d0*/  LOP3.LUT R5, R5, 0xfffffffe, RZ, 0xc0, !PT ;  /* 0xfffffffe05057812 */ /* 0x000fe200078ec0ff */
[----:B------:R1:W-:Y:S01]  /*24e0*/  STL.64 [R1+0xf0], R12 ;  /* 0x0000f00c01007387 */ /* 0x0003e20000100a00 */
[----:B------:R-:W-:Y:S01]  /*24f0*/  LOP3.LUT R8, R2, 0x8, R6, 0xf8, !PT ;  /* 0x0000000802087812 */ /* 0x000fe200078ef806 */
[----:B------:R-:W-:Y:S01]  /*2500*/  UIMAD UR11, UR14, UR27, UR11 ;  /* 0x0000001b0e0b72a4 */ /* 0x000fe2000f8e020b */
[----:B------:R-:W-:Y:S01]  /*2510*/  SHF.R.U32.HI R6, RZ, 0x3, R2 ;  /* 0x00000003ff067819 */ /* 0x000fe20000011602 */
[----:B------:R-:W-:Y:S01]  /*2520*/  IMAD.IADD R5, R7, 0x1, -R5 ;  /* 0x0000000107057824 */ /* 0x000fe200078e0a05 */
[----:B------:R-:W-:Y:S01]  /*2530*/  SHF.R.S32.HI R2, RZ, 0x2, R3 ;  /* 0x00000002ff027819 */ /* 0x000fe20000011403 */
[----:B------:R-:W-:Y:S01]  /*2540*/  IMAD.SHL.U32 R3, R15, 0x40, RZ ;  /* 0x000000400f037824 */ /* 0x000fe200078e00ff */
[----:B------:R-:W-:Y:S01]  /*2550*/  LEA R9, R25, UR12, 0x4 ;  /* 0x0000000c19097c11 */ /* 0x000fe2000f8e20ff */
[----:B------:R-:W-:Y:S01]  /*2560*/  IMAD.U32 R7, RZ, RZ, UR7 ;  /* 0x00000007ff077e24 */ /* 0x000fe2000f8e00ff */
[----:B------:R-:W-:-:S04]  /*2570*/  DEPBAR.LE SB0, 0x0 ;  /* 0x000080000000791a */ /* 0x000fc80000000000 */
[----:B------:R-:W-:Y:S01]  /*2580*/  BAR.SYNC.DEFER_BLOCKING 0x0 ;  /* 0x0000000000007b1d */ /* 0x000fe20000010000 */
[----:B------:R-:W-:Y:S02]  /*2590*/  IADD3 R9, R9, 0x1, R2 ;  /* 0x0000000109097810 */ /* 0x000fe40007ffe002 */
[----:B------:R-:W-:Y:S01]  /*25a0*/  LOP3.LUT R2, R3, 0x1c0, RZ, 0xc0, !PT ;  /* 0x000001c003027812 */ /* 0x000fe200078ec0ff */
[----:B------:R-:W-:Y:S01]  /*25b0*/  IMAD.SHL.U32 R3, R5, 0x8, RZ ;  /* 0x0000000805037824 */ /* 0x000fe200078e00ff */
[----:B------:R-:W-:Y:S01]  /*25c0*/  LOP3.LUT R8, R8, R6, RZ, 0x3c, !PT ;  /* 0x0000000608087212 */ /* 0x000fe200078e3cff */
[----:B------:R-:W-:Y:S01]  /*25d0*/  BSSY B0, `(.L_x_147) ;  /* 0x000001b000007945 */ /* 0x000fe20003800000 */
[----:B------:R-:W-:Y:S02]  /*25e0*/  IADD3 R7, R7, -UR34, R9 ;  /* 0x8000002207077c10 */ /* 0x000fe4000fffe009 */
[----:B------:R-:W-:Y:S01]  /*25f0*/  LOP3.LUT R6, R2, 0x8, R3, 0xf8, !PT ;  /* 0x0000000802067812 */ /* 0x000fe200078ef803 */
[----:B------:R-:W-:Y:S01]  /*2600*/  IMAD R3, R5, 0x200, R8 ;  /* 0x0000020005037824 */ /* 0x000fe200078e0208 */
[----:B------:R-:W-:Y:S01]  /*2610*/  SHF.R.U32.HI R2, RZ, 0x3, R2 ;  /* 0x00000003ff027819 */ /* 0x000fe20000011602 */
[----:B------:R-:W-:Y:S01]  /*2620*/  IMAD.U32 R8, RZ, RZ, UR8 ;  /* 0x00000008ff087e24 */ /* 0x000fe2000f8e00ff */
[----:B------:R-:W-:Y:S01]  /*2630*/  LOP3.LUT P1, RZ, R101, 0x2, RZ, 0xc0, !PT ;  /* 0x0000000265ff7812 */ /* 0x000fe2000782c0ff */
[----:B------:R-:W-:Y:S01]  /*2640*/  IMAD R5, R25, 0x400, R16 ;  /* 0x0000040019057824 */ /* 0x000fe200078e0210 */
[----:B------:R-:W-:Y:S01]  /*2650*/  LOP3.LUT R2, R6, R2, RZ, 0x3c, !PT ;  /* 0x0000000206027212 */ /* 0x000fe200078e3cff */
[----:B------:R-:W-:Y:S01]  /*2660*/  IMAD.WIDE.U32 R8, R8, UR27, R12 ;  /* 0x0000001b08087c25 */ /* 0x000fe2000f8e000c */
[----:B------:R-:W-:-:S02]  /*2670*/  LOP3.LUT R136, R26, 0x6, RZ, 0xc0, !PT ;  /* 0x000000061a887812 */ /* 0x000fc400078ec0ff */
[----:B------:R-:W-:Y:S01]  /*2680*/  IADD3 R100, R7, c[0x0][0x2e8], RZ ;  /* 0x0000ba0007647a10 */ /* 0x000fe20007ffe0ff */
[----:B------:R-:W-:Y:S01]  /*2690*/  IMAD.IADD R5, R2, 0x1, R5 ;  /* 0x0000000102057824 */ /* 0x000fe200078e0205 */
[----:B------:R-:W-:Y:S01]  /*26a0*/  IADD3 R11, R9, UR11, RZ ;  /* 0x0000000b090b7c10 */ /* 0x000fe2000fffe0ff */
[----:B------:R-:W-:Y:S01]  /*26b0*/  IMAD.IADD R6, R16, 0x1, R2 ;  /* 0x0000000110067824 */ /* 0x000fe200078e0202 */
[----:B------:R-:W-:Y:S01]  /*26c0*/  SEL R2, R27, 0xfffffff0, !P1 ;  /* 0xfffffff01b027807 */ /* 0x000fe20004800000 */
[----:B------:R1:W-:Y:S01]  /*26d0*/  @P0 STS.128 [R246+0x8000], RZ ;  /* 0x008000fff6000388 */ /* 0x0003e20000000c00 */
[----:B------:R-:W-:Y:S05]  /*26e0*/  @P0 BRA `(.L_x_148) ;  /* 0x0000009000000947 */ /* 0x000fea0003800000 */
[----:B------:R-:W-:-:S13]  /*26f0*/  ISETP.GE.AND P0, PT, R28, c[0x0][0x220], PT ;  /* 0x000088001c007a0c */ /* 0x000fda0003f06270 */
[----:B------:R1:W-:Y:S01]  /*2700*/  @P0 STS.128 [R246+0x8000], RZ ;  /* 0x008000fff6000388 */ /* 0x0003e20000000c00 */
[----:B------:R-:W-:Y:S05]  /*2710*/  @P0 BRA `(.L_x_148) ;  /* 0x0000006000000947 */ /* 0x000fea0003800000 */
[----:B-1----:R-:W-:-:S04]  /*2720*/  LEA R12, P0, R8, c[0x0][0x170], 0x1 ;  /* 0x00005c00080c7a11 */ /* 0x002fc800078008ff */
[----:B------:R-:W-:-:S05]  /*2730*/  LEA.HI.X R13, R8, c[0x0][0x174], R11, 0x1, P0 ;  /* 0x00005d00080d7a11 */ /* 0x000fca00000f0c0b */
[----:B------:R-:W-:Y:S01]  /*2740*/  @!PT LDS RZ, [RZ] ;  /* 0x00000000fffff984 */ /* 0x000fe20000000800 */
[----:B------:R-:W-:Y:S01]  /*2750*/  @!PT LDS RZ, [RZ] ;  /* 0x00000000fffff984 */ /* 0x000fe20000000800 */
[----:B------:R-:W-:Y:S01]  /*2760*/  @!PT LDS RZ, [RZ] ;  /* 0x00000000fffff984 */ /* 0x000fe20000000800 */
[----:B------:R1:W-:Y:S04]  /*2770*/  LDGSTS.E.BYPASS.LTC128B.128 [R246+0x8000], [R12.64] ;  /* 0x080000000cf67fae */ /* 0x0003e8000b901d74 */
.L_x_148:
[----:B------:R-:W-:Y:S05]  /*2780*/  BSYNC B0 ;  /* 0x0000000000007941 */ /* 0x000fea0003800000 */
.L_x_147:
[----:B------:R-:W-:Y:S01]  /*2790*/  ISETP.GE.AND P0, PT, R23, UR13, PT ;  /* 0x0000000d17007c0c */ /* 0x000fe2000bf06270 */
[----:B------:R-:W-:Y:S01]  /*27a0*/  ULDC UR11, c[0x0][0x1a4] ;  /* 0x00006900000b7ab9 */ /* 0x000fe20000000800 */
[----:B------:R-:W-:Y:S01]  /*27b0*/  BSSY B0, `(.L_x_149) ;  /* 0x0000010000007945 */ /* 0x000fe20003800000 */
[----:B------:R-:W-:Y:S02]  /*27c0*/  USHF.L.U32 UR29, UR10, 0x4, URZ ;  /* 0x000000040a1d7899 */ /* 0x000fe4000800063f */
[----:B------:R-:W-:-:S08]  /*27d0*/  USHF.L.U64.HI UR28, UR10, UR28, UR11 ;  /* 0x0000001c0a1c7299 */ /* 0x000fd0000801020b */
[----:B------:R1:W-:Y:S01]  /*27e0*/  @P0 STS.128 [R246+0x8800], RZ ;  /* 0x008800fff6000388 */ /* 0x0003e20000000c00 */
        /* <DEDUP_REMOVED lines=12> */
.L_x_150:
[----:B------:R-:W-:Y:S05]  /*28b0*/  BSYNC B0 ;  /* 0x0000000000007941 */ /* 0x000fea0003800000 */
.L_x_149:
[----:B------:R-:W-:Y:S01]  /*28c0*/  ISETP.GE.AND P0, PT, R22, UR13, PT ;  /* 0x0000000d16007c0c */ /* 0x000fe2000bf06270 */
[----:B------:R-:W-:-:S12]  /*28d0*/  BSSY B0, `(.L_x_151) ;  /* 0x0000011000007945 */ /* 0x000fd80003800000 */
[----:B------:R1:W-:Y:S01]  /*28e0*/  @P0 STS.128 [R246+0x9000], RZ ;  /* 0x009000fff6000388 */ /* 0x0003e20000000c00 */
        /* <DEDUP_REMOVED lines=15> */
.L_x_152:
[----:B------:R-:W-:Y:S05]  /*29e0*/  BSYNC B0 ;  /* 0x0000000000007941 */ /* 0x000fea0003800000 */
.L_x_151:
[----:B------:R-:W-:Y:S01]  /*29f0*/  ISETP.GE.AND P0, PT, R21, UR13, PT ;  /* 0x0000000d15007c0c */ /* 0x000fe2000bf06270 */
[----:B------:R-:W-:-:S12]  /*2a00*/  BSSY B0, `(.L_x_153) ;  /* 0x0000012000007945 */ /* 0x000fd80003800000 */
[----:B------:R1:W-:Y:S01]  /*2a10*/  @P0 STS.128 [R246+0x9800], RZ ;  /* 0x009800fff6000388 */ /* 0x0003e20000000c00 */
        /* <DEDUP_REMOVED lines=10> */
[----:B-1----:R-:W-:-:S04]  /*2ac0*/  LEA R12, P0, R14, c[0x0][0x170], 0x1 ;  /* 0x00005c000e0c7a11 */ /* 0x002fc800078008ff */
[----:B------:R-:W-:-:S05]  /*2ad0*/  LEA.HI.X R13, R14, c[0x0][0x174], R7, 0x1, P0 ;  /* 0x00005d000e0d7a11 */ /* 0x000fca00000f0c07 */
[----:B------:R-:W-:Y:S01]  /*2ae0*/  @!PT LDS RZ, [RZ] ;  /* 0x00000000fffff984 */ /* 0x000fe20000000800 */
[----:B------:R-:W-:Y:S01]  /*2af0*/  @!PT LDS RZ, [RZ] ;  /* 0x00000000fffff984 */ /* 0x000fe20000000800 */
[----:B------:R-:W-:Y:S01]  /*2b00*/  @!PT LDS RZ, [RZ] ;  /* 0x00000000fffff984 */ /* 0x000fe20000000800 */
[----:B------:R1:W-:Y:S04]  /*2b10*/  LDGSTS.E.BYPASS.LTC128B.128 [R246+0x9800], [R12.64] ;  /* 0x098000000cf67fae */ /* 0x0003e8000b901d74 */
.L_x_154:
[----:B------:R-:W-:Y:S05]  /*2b20*/  BSYNC B0 ;  /* 0x0000000000007941 */ /* 0x000fea0003800000 */
.L_x_153:
        /* <DEDUP_REMOVED lines=18> */
.L_x_156:
[----:B------:R-:W-:Y:S05]  /*2c50*/  BSYNC B0 ;  /* 0x0000000000007941 */ /* 0x000fea0003800000 */
.L_x_155:
[----:B------:R-:W-:Y:S01]  /*2c60*/  ISETP.GE.AND P0, PT, R19, UR13, PT ;  /* 0x0000000d13007c0c */ /* 0x000fe2000bf06270 */
[----:B------:R-:W-:-:S12]  /*2c70*/  BSSY B0, `(.L_x_157) ;  /* 0x0000013000007945 */ /* 0x000fd80003800000 */
[----:B------:R1:W-:Y:S01]  /*2c80*/  @P0 STS.128 [R246+0xa800], RZ ;  /* 0x00a800fff6000388 */ /* 0x0003e20000000c00 */
        /* <DEDUP_REMOVED lines=17> */
.L_x_158:
[----:B------:R-:W-:Y:S05]  /*2da0*/  BSYNC B0 ;  /* 0x0000000000007941 */ /* 0x000fea0003800000 */
.L_x_157:
        /* <DEDUP_REMOVED lines=20> */
.L_x_160:
[----:B------:R-:W-:Y:S05]  /*2ef0*/  BSYNC B0 ;  /* 0x0000000000007941 */ /* 0x000fea0003800000 */
.L_x_159:
        /* <DEDUP_REMOVED lines=19> */
.L_x_162:
[----:B------:R-:W-:Y:S05]  /*3030*/  BSYNC B0 ;  /* 0x0000000000007941 */ /* 0x000fea0003800000 */
.L_x_161:
[----:B------:R-:W-:Y:S01]  /*3040*/  IMAD.SHL.U32 R234, R5, 0x2, RZ ;  /* 0x0000000205ea7824 */ /* 0x000fe200078e00ff */
[----:B------:R-:W-:Y:S01]  /*3050*/  LOP3.LUT P0, RZ, R101, 0x4, RZ, 0xc0, !PT ;  /* 0x0000000465ff7812 */ /* 0x000fe2000780c0ff */
[----:B------:R-:W-:Y:S01]  /*3060*/  IMAD.SHL.U32 R139, R3, 0x2, RZ ;  /* 0x00000002038b7824 */ /* 0x000fe200078e00ff */
[----:B------:R-:W0:Y:S01]  /*3070*/  LDGDEPBAR ;  /* 0x00000000000079af */ /* 0x000e220000000000 */
[--C-:B------:R-:W-:Y:S01]  /*3080*/  IMAD R237, R0, 0x2, R234.reuse ;  /* 0x0000000200ed7824 */ /* 0x100fe200078e02ea */
[----:B------:R-:W-:Y:S01]  /*3090*/  UISETP.GE.AND UP0, UPT, UR33, 0x2, UPT ;  /* 0x000000022100788c */ /* 0x000fe2000bf06270 */
[----:B------:R-:W-:Y:S01]  /*30a0*/  IMAD R233, R2, 0x2, R139 ;  /* 0x0000000202e97824 */ /* 0x000fe200078e028b */
[----:B------:R-:W-:Y:S01]  /*30b0*/  LDSM.16.M88.4 R16, [R234] ;  /* 0x00000000ea10783b */ /* 0x000fe20000000200 */
[----:B------:R-:W-:Y:S01]  /*30c0*/  IADD3 R238, R139, 0x4040, RZ ;  /* 0x000040408bee7810 */ /* 0x000fe20007ffe0ff */
[----:B------:R-:W-:Y:S02]  /*30d0*/  IMAD R235, R4, 0x2, R234 ;  /* 0x0000000204eb7824 */ /* 0x000fe400078e02ea */
[----:B-1----:R-:W1:Y:S02]  /*30e0*/  LDSM.16.M88.4 R8, [R139+0x4000] ;  /* 0x004000008b08783b */ /* 0x002e640000000200 */
[----:B------:R-:W-:-:S02]  /*30f0*/  IMAD R236, R0, 0x2, R235 ;  /* 0x0000000200ec7824 */ /* 0x000fc400078e02eb */
[----:B------:R-:W5:Y:S04]  /*3100*/  LDSM.16.M88.4 R12, [R234+0x2000] ;  /* 0x00200000ea0c783b */ /* 0x000f680000000200 */
[----:B--2---:R-:W2:Y:S04]  /*3110*/  LDSM.16.M88.4 R28, [R139+0x7000] ;  /* 0x007000008b1c783b */ /* 0x004ea80000000200 */
[----:B------:R-:W3:Y:S04]  /*3120*/  LDSM.16.M88.4 R32, [R139+0x6800] ;  /* 0x006800008b20783b */ /* 0x000ee80000000200 */
[----:B------:R-:W4:Y:S04]  /*3130*/  LDSM.16.M88.4 R48, [R139+0x4800] ;  /* 0x004800008b30783b */ /* 0x000f280000000200 */
[----:B------:R-:W2:Y:S04]  /*3140*/  LDSM.16.M88.4 R44, [R139+0x5000] ;  /* 0x005000008b2c783b */ /* 0x000ea80000000200 */
[----:B------:R-:W2:Y:S04]  /*3150*/  LDSM.16.M88.4 R40, [R139+0x5800] ;  /* 0x005800008b28783b */ /* 0x000ea80000000200 */
[----:B------:R-:W2:Y:S04]  /*3160*/  LDSM.16.M88.4 R36, [R139+0x6000] ;  /* 0x006000008b24783b */ /* 0x000ea80000000200 */
[----:B------:R-:W2:Y:S04]  /*3170*/  LDSM.16.M88.4 R24, [R139+0x7800] ;  /* 0x007800008b18783b */ /* 0x000ea80000000200 */
[----:B------:R-:W-:Y:S01]  /*3180*/  LDSM.16.M88.4 R84, [R233+0x7000] ;  /* 0x00700000e954783b */ /* 0x000fe20000000200 */
[-C--:B-1----:R-:W-:Y:S03]  /*3190*/  HMMA.16816.F32.BF16 R160, R16, R8.reuse, RZ ;  /* 0x0000000810a0723c */ /* 0x082fe600000418ff */
[----:B------:R-:W-:Y:S04]  /*31a0*/  LDSM.16.M88.4 R56, [R233+0x4000] ;  /* 0x00400000e938783b */ /* 0x000fe80000000200 */
[----:B------:R-:W-:Y:S01]  /*31b0*/  LDSM.16.M88.4 R80, [R233+0x6800] ;  /* 0x00680000e950783b */ /* 0x000fe20000000200 */
[C---:B-----5:R-:W-:Y:S03]  /*31c0*/  HMMA.16816.F32.BF16 R156, R12.reuse, R8, RZ ;  /* 0x000000080c9c723c */ /* 0x060fe600000418ff */
[----:B------:R-:W-:Y:S04]  /*31d0*/  LDSM.16.M88.4 R68, [R233+0x5800] ;  /* 0x00580000e944783b */ /* 0x000fe80000000200 */
[----:B------:R-:W-:Y:S01]  /*31e0*/  LDSM.16.M88.4 R64, [R233+0x4800] ;  /* 0x00480000e940783b */ /* 0x000fe20000000200 */
[-C--:B------:R-:W-:Y:S03]  /*31f0*/  HMMA.16816.F32.BF16 R152, R12, R10.reuse, RZ ;  /* 0x0000000a0c98723c */ /* 0x080fe600000418ff */
[----:B------:R-:W-:Y:S04]  /*3200*/  LDSM.16.M88.4 R60, [R233+0x5000] ;  /* 0x00500000e93c783b */ /* 0x000fe80000000200 */
[----:B------:R-:W-:Y:S01]  /*3210*/  LDSM.16.M88.4 R72, [R233+0x6000] ;  /* 0x00600000e948783b */ /* 0x000fe20000000200 */
[----:B------:R-:W-:Y:S03]  /*3220*/  HMMA.16816.F32.BF16 R176, R16, R10, RZ ;  /* 0x0000000a10b0723c */ /* 0x000fe600000418ff */
[----:B------:R-:W1:Y:S04]  /*3230*/  LDSM.16.M88.4 R8, [R237+0x2000] ;  /* 0x00200000ed08783b */ /* 0x000e680000000200 */
[----:B------:R-:W5:Y:S01]  /*3240*/  LDSM.16.M88.4 R88, [R233+0x7800] ;  /* 0x00780000e958783b */ /* 0x000f620000000200 */
[C---:B--2---:R-:W-:Y:S03]  /*3250*/  HMMA.16816.F32.BF16 R104, R12.reuse, R28, RZ ;  /* 0x0000001c0c68723c */ /* 0x044fe600000418ff */
[----:B------:R-:W2:Y:S05]  /*3260*/  LDSM.16.M88.4 R20, [R237] ;  /* 0x00000000ed14783b */ /* 0x000eaa0000000200 */
[C---:B---3--:R-:W-:Y:S08]  /*3270*/  HMMA.16816.F32.BF16 R112, R12.reuse, R32, RZ ;  /* 0x000000200c70723c */ /* 0x048ff000000418ff */
[C---:B----4-:R-:W-:Y:S08]  /*3280*/  HMMA.16816.F32.BF16 R148, R12.reuse, R48, RZ ;  /* 0x000000300c94723c */ /* 0x050ff000000418ff */
        /* <DEDUP_REMOVED lines=11> */
[C---:B------:R-:W-:Y:S08]  /*3340*/  HMMA.16816.F32.BF16 R12, R16.reuse, R40, RZ ;  /* 0x00000028100c723c */ /* 0x040ff000000418ff */
[C---:B------:R-:W-:Y:S08]  /*3350*/  HMMA.16816.F32.BF16 R224, R16.reuse, R42, RZ ;  /* 0x0000002a10e0723c */ /* 0x040ff000000418ff */
[C---:B------:R-:W-:Y:S08]  /*3360*/  HMMA.16816.F32.BF16 R40, R16.reuse, R36, RZ ;  /* 0x000000241028723c */ /* 0x040ff000000418ff */
[----:B------:R-:W-:Y:S08]  /*3370*/  HMMA.16816.F32.BF16 R220, R16, R38, RZ ;  /* 0x0000002610dc723c */ /* 0x000ff000000418ff */
[C---:B-1----:R-:W-:Y:S08]  /*3380*/  HMMA.16816.F32.BF16 R36, R8.reuse, R84, R104 ;  /* 0x000000540824723c */ /* 0x042ff00000041868 */
[----:B------:R-:W-:Y:S08]  /*3390*/  HMMA.16816.F32.BF16 R180, R8, R56, R156 ;  /* 0x0000003808b4723c */ /* 0x000ff0000004189c */
[C---:B------:R-:W-:Y:S08]  /*33a0*/  HMMA.16816.F32.BF16 R168, R16.reuse, R24, RZ ;  /* 0x0000001810a8723c */ /* 0x040ff000000418ff */
[----:B------:R-:W-:Y:S01]  /*33b0*/  HMMA.16816.F32.BF16 R196, R16, R26, RZ ;  /* 0x0000001a10c4723c */ /* 0x000fe200000418ff */
[----:B------:R-:W-:-:S07]  /*33c0*/  IMAD.MOV.U32 R3, RZ, RZ, R39 ;  /* 0x000000ffff037224 */ /* 0x000fce00078e0027 */
[----:B------:R-:W-:Y:S01]  /*33d0*/  HMMA.16816.F32.BF16 R24, R8, R80, R112 ;  /* 0x000000500818723c */ /* 0x000fe20000041870 */
[----:B------:R-:W-:Y:S02]  /*33e0*/  IMAD.MOV.U32 R7, RZ, RZ, R182 ;  /* 0x000000ffff077224 */ /* 0x000fe400078e00b6 */
[----:B------:R-:W-:-:S05]  /*33f0*/  IMAD.MOV.U32 R5, RZ, RZ, R183 ;  /* 0x000000ffff057224 */ /* 0x000fca00078e00b7 */
[----:B------:R-:W-:Y:S07]  /*3400*/  HMMA.16816.F32.BF16 R184, R8, R70, R124 ;  /* 0x0000004608b8723c */ /* 0x000fee000004187c */
[----:B------:R-:W-:Y:S01]  /*3410*/  IMAD.MOV.U32 R127, RZ, RZ, R3 ;  /* 0x000000ffff7f7224 */ /* 0x000fe200078e0003 */
[----:B------:R-:W-:Y:S01]  /*3420*/  IADD3 R3, R139, 0x4000, RZ ;  /* 0x000040008b037810 */ /* 0x000fe20007ffe0ff */
[----:B------:R-:W-:Y:S03]  /*3430*/  HMMA.16816.F32.BF16 R52, R16, R48, RZ ;  /* 0x000000301034723c */ /* 0x000fe600000418ff */
[----:B------:R-:W-:-:S02]  /*3440*/  @P0 IADD3 R238, R3, -0x40, RZ ;  /* 0xffffffc003ee0810 */ /* 0x000fc40007ffe0ff */
[----:B------:R-:W-:Y:S02]  /*3450*/  IADD3 R3, R100, 0x8, RZ ;  /* 0x0000000864037810 */ /* 0x000fe40007ffe0ff */
[----:B------:R-:W-:Y:S01]  /*3460*/  IADD3 R245, R238, 0x800, RZ ;  /* 0x00000800eef57810 */ /* 0x000fe20007ffe0ff */
[----:B------:R-:W-:Y:S01]  /*3470*/  HMMA.16816.F32.BF16 R240, R16, R50, RZ ;  /* 0x0000003210f0723c */ /* 0x000fe200000418ff */
[----:B------:R-:W-:Y:S01]  /*3480*/  IMAD R232, R2, 0x2, R238 ;  /* 0x0000000202e87824 */ /* 0x000fe200078e02ee */
[C---:B------:R-:W-:Y:S01]  /*3490*/  IADD3 R244, R238.reuse, 0x1000, RZ ;  /* 0x00001000eef47810 */ /* 0x040fe20007ffe0ff */
[----:B------:R-:W-:Y:S01]  /*34a0*/  IMAD.U32 R2, RZ, RZ, UR8 ;  /* 0x00000008ff027e24 */ /* 0x000fe2000f8e00ff */
[----:B------:R-:W-:-:S03]  /*34b0*/  IADD3 R239, R238, 0x3800, RZ ;  /* 0x00003800eeef7810 */ /* 0x000fc60007ffe0ff */
[----:B------:R-:W-:Y:S01]  /*34c0*/  IMAD R2, R2, 0x80, R136 ;  /* 0x0000008002027824 */ /* 0x000fe200078e0288 */
[C---:B------:R-:W-:Y:S07]  /*34d0*/  HMMA.16816.F32.BF16 R172, R16.reuse, R28, RZ ;  /* 0x0000001c10ac723c */ /* 0x040fee00000418ff */
[----:B------:R-:W-:Y:S01]  /*34e0*/  IMAD.MOV.U32 R29, RZ, RZ, R180 ;  /* 0x000000ffff1d7224 */ /* 0x000fe200078e00b4 */
[----:B------:R-:W-:Y:S01]  /*34f0*/  HMMA.16816.F32.BF16 R48, R16, R44, RZ ;  /* 0x0000002c1030723c */ /* 0x000fe200000418ff */
[----:B------:R-:W-:-:S07]  /*3500*/  IMAD.MOV.U32 R28, RZ, RZ, R181 ;  /* 0x000000ffff1c7224 */ /* 0x000fce00078e00b5 */
[C---:B------:R-:W-:Y:S01]  /*3510*/  HMMA.16816.F32.BF16 R228, R16.reuse, R46, RZ ;  /* 0x0000002e10e4723c */ /* 0x040fe200000418ff */
[----:B------:R-:W-:Y:S07]  /*3520*/  LDSM.16.M88.4 R44, [R238+0x1800] ;  /* 0x00180000ee2c783b */ /* 0x000fee0000000200 */
[C---:B------:R-:W-:Y:S07]  /*3530*/  HMMA.16816.F32.BF16 R164, R16.reuse, R32, RZ ;  /* 0x0000002010a4723c */ /* 0x040fee00000418ff */
[----:B------:R-:W-:Y:S01]  /*3540*/  IMAD.MOV.U32 R33, RZ, RZ, R24 ;  /* 0x000000ffff217224 */ /* 0x000fe200078e0018 */
[----:B------:R-:W-:Y:S01]  /*3550*/  HMMA.16816.F32.BF16 R216, R16, R34, RZ ;  /* 0x0000002210d8723c */ /* 0x000fe200000418ff */
[----:B------:R-:W-:-:S02]  /*3560*/  IMAD.MOV.U32 R32, RZ, RZ, R25 ;  /* 0x000000ffff207224 */ /* 0x000fc400078e0019 */
[----:B------:R-:W-:Y:S02]  /*3570*/  IMAD.MOV.U32 R25, RZ, RZ, R37 ;  /* 0x000000ffff197224 */ /* 0x000fe400078e0025 */
[----:B------:R-:W-:Y:S02]  /*3580*/  IMAD.MOV.U32 R24, RZ, RZ, R38 ;  /* 0x000000ffff187224 */ /* 0x000fe400078e0026 */
[----:B------:R-:W-:Y:S01]  /*3590*/  IMAD.MOV.U32 R125, RZ, RZ, R25 ;  /* 0x000000ffff7d7224 */ /* 0x000fe200078e0019 */
[----:B------:R-:W-:Y:S01]  /*35a0*/  HMMA.16816.F32.BF16 R212, R16, R30, RZ ;  /* 0x0000001e10d4723c */ /* 0x000fe200000418ff */
[----:B------:R-:W-:-:S06]  /*35b0*/  IMAD.MOV.U32 R126, RZ, RZ, R24 ;  /* 0x000000ffff7e7224 */ /* 0x000fcc00078e0018 */
[----:B------:R-:W-:Y:S01]  /*35c0*/  IMAD.MOV.U32 R31, RZ, RZ, R26 ;  /* 0x000000ffff1f7224 */ /* 0x000fe200078e001a */
[----:B------:R-:W-:Y:S01]  /*35d0*/  HMMA.16816.F32.BF16 R208, R8, R64, R148 ;  /* 0x0000004008d0723c */ /* 0x000fe20000041894 */
[----:B------:R-:W-:Y:S02]  /*35e0*/  IMAD.MOV.U32 R26, RZ, RZ, R36 ;  /* 0x000000ffff1a7224 */ /* 0x000fe400078e0024 */
[----:B------:R-:W-:Y:S01]  /*35f0*/  IMAD.MOV.U32 R30, RZ, RZ, R27 ;  /* 0x000000ffff1e7224 */ /* 0x000fe200078e001b */
[----:B------:R-:W-:Y:S01]  /*3600*/  LDSM.16.M88.4 R36, [R238+0x2800] ;  /* 0x00280000ee24783b */ /* 0x000fe20000000200 */
[----:B------:R-:W-:-:S03]  /*3610*/  IMAD.MOV.U32 R124, RZ, RZ, R26 ;  /* 0x000000ffff7c7224 */ /* 0x000fc600078e001a */
[C---:B------:R-:W-:Y:S01]  /*3620*/  HMMA.16816.F32.BF16 R200, R8.reuse, R68, R128 ;  /* 0x0000004408c8723c */ /* 0x040fe20000041880 */
[----:B------:R-:W-:Y:S07]  /*3630*/  LDSM.16.M88.4 R24, [R238] ;  /* 0x00000000ee18783b */ /* 0x000fee0000000200 */
[C---:B------:R-:W-:Y:S08]  /*3640*/  HMMA.16816.F32.BF16 R188, R8.reuse, R66, R144 ;  /* 0x0000004208bc723c */ /* 0x040ff00000041890 */
[C---:B------:R-:W-:Y:S08]  /*3650*/  HMMA.16816.F32.BF16 R204, R8.reuse, R60, R140 ;  /* 0x0000003c08cc723c */ /* 0x040ff0000004188c */
[C---:B------:R-:W-:Y:S08]  /*3660*/  HMMA.16816.F32.BF16 R16, R8.reuse, R72, R120 ;  /* 0x000000480810723c */ /* 0x040ff00000041878 */
[C---:B-----5:R-:W-:Y:S08]  /*3670*/  HMMA.16816.F32.BF16 R248, R8.reuse, R88, R92 ;  /* 0x0000005808f8723c */ /* 0x060ff0000004185c */
[C---:B------:R-:W-:Y:S08]  /*3680*/  HMMA.16816.F32.BF16 R152, R8.reuse, R58, R152 ;  /* 0x0000003a0898723c */ /* 0x040ff00000041898 */
[C---:B------:R-:W-:Y:S08]  /*3690*/  HMMA.16816.F32.BF16 R192, R8.reuse, R62, R132 ;  /* 0x0000003e08c0723c */ /* 0x040ff00000041884 */
[C---:B------:R-:W-:Y:S08]  /*36a0*/  HMMA.16816.F32.BF16 R180, R8.reuse, R74, R116 ;  /* 0x0000004a08b4723c */ /* 0x040ff00000041874 */
[C---:B------:R-:W-:Y:S08]  /*36b0*/  HMMA.16816.F32.BF16 R156, R8.reuse, R82, R108 ;  /* 0x00000052089c723c */ /* 0x040ff0000004186c */
[C---:B------:R-:W-:Y:S08]  /*36c0*/  HMMA.16816.F32.BF16 R148, R8.reuse, R86, R96 ;  /* 0x000000560894723c */ /* 0x040ff00000041860 */
[----:B------:R-:W-:Y:S01]  /*36d0*/  HMMA.16816.F32.BF16 R144, R8, R90, R76 ;  /* 0x0000005a0890723c */ /* 0x000fe2000004184c */
[----:B------:R-:W-:Y:S07]  /*36e0*/  LDSM.16.M88.4 R8, [R235+0x2000] ;  /* 0x00200000eb08783b */ /* 0x000fee0000000200 */
[C---:B--2---:R-:W-:Y:S01]  /*36f0*/  HMMA.16816.F32.BF16 R128, R20.reuse, R72, R40 ;  /* 0x000000481480723c */ /* 0x044fe20000041828 */
[----:B------:R-:W1:Y:S07]  /*3700*/  LDSM.16.M88.4 R40, [R238+0x2000] ;  /* 0x00200000ee28783b */ /* 0x000e6e0000000200 */
[C---:B------:R-:W-:Y:S01]  /*3710*/  HMMA.16816.F32.BF16 R140, R20.reuse, R68, R12 ;  /* 0x00000044148c723c */ /* 0x040fe2000004180c */
[----:B------:R-:W2:Y:S07]  /*3720*/  LDSM.16.M88.4 R12, [R235] ;  /* 0x00000000eb0c783b */ /* 0x000eae0000000200 */
[C---:B------:R-:W-:Y:S08]  /*3730*/  HMMA.16816.F32.BF16 R160, R20.reuse, R56, R160 ;  /* 0x0000003814a0723c */ /* 0x040ff000000418a0 */
[C---:B------:R-:W-:Y:S01]  /*3740*/  HMMA.16816.F32.BF16 R76, R20.reuse, R64, R52 ;  /* 0x00000040144c723c */ /* 0x040fe20000041834 */
[----:B------:R-:W3:Y:S07]  /*3750*/  LDSM.16.M88.4 R52, [R238+0x800] ;  /* 0x00080000ee34783b */ /* 0x000eee0000000200 */
[C---:B------:R-:W-:Y:S07]  /*3760*/  HMMA.16816.F32.BF16 R56, R20.reuse, R58, R176 ;  /* 0x0000003a1438723c */ /* 0x040fee00000418b0 */
[----:B------:R-:W-:Y:S01]  /*3770*/  IMAD.MOV.U32 R176, RZ, RZ, R33 ;  /* 0x000000ffffb07224 */ /* 0x000fe200078e0021 */
[----:B------:R-:W-:Y:S01]  /*3780*/  HMMA.16816.F32.BF16 R120, R20, R80, R164 ;  /* 0x000000501478723c */ /* 0x000fe200000418a4 */
[----:B------:R-:W-:-:S02]  /*3790*/  IMAD.MOV.U32 R177, RZ, RZ, R32 ;  /* 0x000000ffffb17224 */ /* 0x000fc400078e0020 */
[----:B------:R-:W4:Y:S01]  /*37a0*/  LDSM.16.M88.4 R32, [R238+0x3000] ;  /* 0x00300000ee20783b */ /* 0x000f220000000200 */
[----:B------:R-:W-:Y:S02]  /*37b0*/  IMAD.MOV.U32 R178, RZ, RZ, R31 ;  /* 0x000000ffffb27224 */ /* 0x000fe400078e001f */
[----:B------:R-:W-:Y:S02]  /*37c0*/  IMAD.MOV.U32 R179, RZ, RZ, R30 ;  /* 0x000000ffffb37224 */ /* 0x000fe400078e001e */
[C---:B------:R-:W-:Y:S01]  /*37d0*/  HMMA.16816.F32.BF16 R108, R20.reuse, R66, R240 ;  /* 0x00000042146c723c */ /* 0x040fe200000418f0 */
[----:B------:R-:W-:Y:S02]  /*37e0*/  IMAD.MOV.U32 R164, RZ, RZ, R29 ;  /* 0x000000ffffa47224 */ /* 0x000fe400078e001d */
[----:B------:R-:W-:Y:S02]  /*37f0*/  IMAD.MOV.U32 R165, RZ, RZ, R28 ;  /* 0x000000ffffa57224 */ /* 0x000fe400078e001c */
[----:B------:R-:W-:Y:S01]  /*3800*/  LDSM.16.M88.4 R28, [R238+0x3800] ;  /* 0x00380000ee1c783b */ /* 0x000fe20000000200 */
[----:B------:R-:W-:Y:S01]  /*3810*/  IMAD.MOV.U32 R166, RZ, RZ, R7 ;  /* 0x000000ffffa67224 */ /* 0x000fe200078e0007 */
[C---:B------:R-:W-:Y:S01]  /*3820*/  IADD3 R7, R100.reuse, 0x40, RZ ;  /* 0x0000004064077810 */ /* 0x040fe20007ffe0ff */
[----:B------:R-:W-:Y:S01]  /*3830*/  HMMA.16816.F32.BF16 R92, R20, R74, R220 ;  /* 0x0000004a145c723c */ /* 0x000fe200000418dc */
[----:B------:R-:W-:Y:S01]  /*3840*/  IMAD.MOV.U32 R167, RZ, RZ, R5 ;  /* 0x000000ffffa77224 */ /* 0x000fe200078e0005 */
[----:B------:R-:W-:-:S02]  /*3850*/  IADD3 R5, R100, 0x48, RZ ;  /* 0x0000004864057810 */ /* 0x000fc40007ffe0ff */
[C---:B------:R-:W-:Y:S02]  /*3860*/  IADD3 R243, R238.reuse, 0x1800, RZ ;  /* 0x00001800eef37810 */ /* 0x040fe40007ffe0ff */
[C---:B------:R-:W-:Y:S02]  /*3870*/  IADD3 R242, R238.reuse, 0x2000, RZ ;  /* 0x00002000eef27810 */ /* 0x040fe40007ffe0ff */
[----:B------:R-:W-:Y:S01]  /*3880*/  HMMA.16816.F32.BF16 R132, R20, R60, R48 ;  /* 0x0000003c1484723c */ /* 0x000fe20000041830 */
[----:B------:R-:W-:Y:S01]  /*3890*/  LDSM.16.M88.4 R48, [R238+0x1000] ;  /* 0x00100000ee30783b */ /* 0x000fe20000000200 */
[C---:B------:R-:W-:Y:S02]  /*38a0*/  IADD3 R241, R238.reuse, 0x2800, RZ ;  /* 0x00002800eef17810 */ /* 0x040fe40007ffe0ff */
[----:B------:R-:W-:-:S04]  /*38b0*/  IADD3 R240, R238, 0x3000, RZ ;  /* 0x00003000eef07810 */ /* 0x000fc80007ffe0ff */
[C---:B------:R-:W-:Y:S08]  /*38c0*/  HMMA.16816.F32.BF16 R116, R20.reuse, R84, R172 ;  /* 0x000000541474723c */ /* 0x040ff000000418ac */
[C---:B------:R-:W-:Y:S08]  /*38d0*/  HMMA.16816.F32.BF16 R112, R20.reuse, R88, R168 ;  /* 0x000000581470723c */ /* 0x040ff000000418a8 */
[C---:B------:R-:W-:Y:S08]  /*38e0*/  HMMA.16816.F32.BF16 R104, R20.reuse, R62, R228 ;  /* 0x0000003e1468723c */ /* 0x040ff000000418e4 */
[C---:B------:R-:W-:Y:S08]  /*38f0*/  HMMA.16816.F32.BF16 R96, R20.reuse, R70, R224 ;  /* 0x000000461460723c */ /* 0x040ff000000418e0 */
[C---:B------:R-:W-:Y:S08]  /*3900*/  HMMA.16816.F32.BF16 R80, R20.reuse, R82, R216 ;  /* 0x000000521450723c */ /* 0x040ff000000418d8 */
[C---:B------:R-:W-:Y:S01]  /*3910*/  HMMA.16816.F32.BF16 R72, R20.reuse, R86, R212 ;  /* 0x000000561448723c */ /* 0x040fe200000418d4 */
[----:B------:R-:W-:Y:S07]  /*3920*/  LDSM.16.M88.4 R84, [R232] ;  /* 0x00000000e854783b */ /* 0x000fee0000000200 */
[----:B------:R-:W-:Y:S01]  /*3930*/  HMMA.16816.F32.BF16 R64, R20, R90, R196 ;  /* 0x0000005a1440723c */ /* 0x000fe200000418c4 */
[----:B------:R-:W5:Y:S07]  /*3940*/  LDSM.16.M88.4 R20, [R236] ;  /* 0x00000000ec14783b */ /* 0x000f6e0000000200 */
[----:B-1----:R-:W-:Y:S01]  /*3950*/  HMMA.16816.F32.BF16 R168, R8, R40, R16 ;  /* 0x0000002808a8723c */ /* 0x002fe20000041810 */
[----:B------:R-:W1:Y:S07]  /*3960*/  LDSM.16.M88.4 R16, [R236+0x2000] ;  /* 0x00200000ec10783b */ /* 0x000e6e0000000200 */
[-C--:B--2---:R-:W-:Y:S01]  /*3970*/  HMMA.16816.F32.BF16 R60, R12, R26.reuse, R56 ;  /* 0x0000001a0c3c723c */ /* 0x084fe20000041838 */
[----:B------:R-:W2:Y:S07]  /*3980*/  LDSM.16.M88.4 R56, [R232+0x800] ;  /* 0x00080000e838783b */ /* 0x000eae0000000200 */
[----:B------:R-:W-:Y:S08]  /*3990*/  HMMA.16816.F32.BF16 R68, R8, R26, R152 ;  /* 0x0000001a0844723c */ /* 0x000ff00000041898 */
[----:B---3--:R-:W-:Y:S08]  /*39a0*/  HMMA.16816.F32.BF16 R76, R12, R52, R76 ;  /* 0x000000340c4c723c */ /* 0x008ff0000004184c */
[C---:B------:R-:W-:Y:S08]  /*39b0*/  HMMA.16816.F32.BF16 R172, R8.reuse, R36, R176 ;  /* 0x0000002408ac723c */ /* 0x040ff000000418b0 */
[C---:B----4-:R-:W-:Y:S08]  /*39c0*/  HMMA.16816.F32.BF16 R176, R8.reuse, R32, R124 ;  /* 0x0000002008b0723c */ /* 0x050ff0000004187c */
[----:B------:R-:W-:Y:S08]  /*39d0*/  HMMA.16816.F32.BF16 R148, R8, R34, R148 ;  /* 0x000000220894723c */ /* 0x000ff00000041894 */
[C---:B------:R-:W-:Y:S08]  /*39e0*/  HMMA.16816.F32.BF16 R116, R12.reuse, R32, R116 ;  /* 0x000000200c74723c */ /* 0x040ff00000041874 */
[----:B------:R-:W-:Y:S08]  /*39f0*/  HMMA.16816.F32.BF16 R72, R12, R34, R72 ;  /* 0x000000220c48723c */ /* 0x000ff00000041848 */
[----:B-----5:R-:W-:Y:S08]  /*3a00*/  HMMA.16816.F32.BF16 R32, R20, R86, R60 ;  /* 0x000000561420723c */ /* 0x020ff0000004183c */
[C---:B------:R-:W-:Y:S08]  /*3a10*/  HMMA.16816.F32.BF16 R88, R8.reuse, R52, R208 ;  /* 0x000000340858723c */ /* 0x040ff000000418d0 */
[-C--:B------:R-:W-:Y:S08]  /*3a20*/  HMMA.16816.F32.BF16 R212, R8, R24.reuse, R164 ;  /* 0x0000001808d4723c */ /* 0x080ff000000418a4 */
[----:B------:R-:W-:Y:S08]  /*3a30*/  HMMA.16816.F32.BF16 R160, R12, R24, R160 ;  /* 0x000000180ca0723c */ /* 0x000ff000000418a0 */
[----:B-1----:R-:W-:Y:S08]  /*3a40*/  HMMA.16816.F32.BF16 R24, R16, R86, R68 ;  /* 0x000000561018723c */ /* 0x002ff00000041844 */
[-C--:B------:R-:W-:Y:S08]  /*3a50*/  HMMA.16816.F32.BF16 R124, R8, R54.reuse, R188 ;  /* 0x00000036087c723c */ /* 0x080ff000000418bc */
[----:B------:R-:W-:Y:S08]  /*3a60*/  HMMA.16816.F32.BF16 R108, R12, R54, R108 ;  /* 0x000000360c6c723c */ /* 0x000ff0000004186c */
[C---:B------:R-:W-:Y:S08]  /*3a70*/  HMMA.16816.F32.BF16 R164, R8.reuse, R48, R204 ;  /* 0x0000003008a4723c */ /* 0x040ff000000418cc */
        /* <DEDUP_REMOVED lines=13> */
[C---:B------:R-:W-:Y:S08]  /*3b50*/  HMMA.16816.F32.BF16 R248, R8.reuse, R28, R248 ;  /* 0x0000001c08f8723c */ /* 0x040ff000000418f8 */
[C---:B------:R-:W-:Y:S08]  /*3b60*/  HMMA.16816.F32.BF16 R184, R8.reuse, R46, R184 ;  /* 0x0000002e08b8723c */ /* 0x040ff000000418b8 */
[C---:B------:R-:W-:Y:S08]  /*3b70*/  HMMA.16816.F32.BF16 R180, R8.reuse, R42, R180 ;  /* 0x0000002a08b4723c */ /* 0x040ff000000418b4 */
[C---:B------:R-:W-:Y:S08]  /*3b80*/  HMMA.16816.F32.BF16 R156, R8.reuse, R38, R156 ;  /* 0x00000026089c723c */ /* 0x040ff0000004189c */
[----:B------:R-:W-:Y:S07]  /*3b90*/  HMMA.16816.F32.BF16 R144, R8, R30, R144 ;  /* 0x0000001e0890723c */ /* 0x000fee0000041890 */
[----:B------:R-:W-:Y:S01]  /*3ba0*/  IMNMX R10, R3, UR7, PT ;  /* 0x00000007030a7c17 */ /* 0x000fe2000b800200 */
[----:B--2---:R-:W-:Y:S01]  /*3bb0*/  HMMA.16816.F32.BF16 R40, R20, R56, R76 ;  /* 0x000000381428723c */ /* 0x004fe2000004184c */
[----:B------:R-:W-:-:S02]  /*3bc0*/  IMNMX R11, R5, UR7, PT ;  /* 0x00000007050b7c17 */ /* 0x000fc4000b800200 */
[----:B------:R-:W-:Y:S02]  /*3bd0*/  IMNMX R8, R100, UR7, PT ;  /* 0x0000000764087c17 */ /* 0x000fe4000b800200 */
[C---:B------:R-:W-:Y:S02]  /*3be0*/  IADD3 R3, R2.reuse, 0x1, RZ ;  /* 0x0000000102037810 */ /* 0x040fe40007ffe0ff */
[----:B------:R-:W-:Y:S01]  /*3bf0*/  IMNMX R9, R7, UR7, PT ;  /* 0x0000000707097c17 */ /* 0x000fe2000b800200 */
[----:B------:R-:W-:Y:S01]  /*3c00*/  HMMA.16816.F32.BF16 R36, R16, R56, R88 ;  /* 0x000000381024723c */ /* 0x000fe20000041858 */
[----:B------:R-:W-:Y:S02]  /*3c10*/  IADD3 R5, R2, 0x8, RZ ;  /* 0x0000000802057810 */ /* 0x000fe40007ffe0ff */
[C---:B------:R-:W-:Y:S02]  /*3c20*/  ISETP.GE.AND P4, PT, R3.reuse, R8, PT ;  /* 0x000000080300720c */ /* 0x040fe40003f86270 */
[----:B------:R-:W-:-:S02]  /*3c30*/  ISETP.GE.AND P3, PT, R3, R10, PT ;  /* 0x0000000a0300720c */ /* 0x000fc40003f66270 */
[C---:B------:R-:W-:Y:S01]  /*3c40*/  ISETP.GE.AND P0, PT, R3.reuse, R9, PT ;  /* 0x000000090300720c */ /* 0x040fe20003f06270 */
[-C--:B------:R-:W-:Y:S01]  /*3c50*/  HMMA.16816.F32.BF16 R28, R20, R58.reuse, R108 ;  /* 0x0000003a141c723c */ /* 0x080fe2000004186c */
[----:B------:R-:W-:Y:S02]  /*3c60*/  ISETP.GE.AND P1, PT, R3, R11, PT ;  /* 0x0000000b0300720c */ /* 0x000fe40003f26270 */
[C---:B------:R-:W-:Y:S02]  /*3c70*/  ISETP.GE.AND P5, PT, R5.reuse, R8, PT ;  /* 0x000000080500720c */ /* 0x040fe40003fa6270 */
[----:B------:R-:W-:Y:S02]  /*3c80*/  ISETP.GE.AND P2, PT, R5, R10, PT ;  /* 0x0000000a0500720c */ /* 0x000fe40003f46270 */
[----:B------:R-:W-:Y:S01]  /*3c90*/  IADD3 R3, R2, 0x9, RZ ;  /* 0x0000000902037810 */ /* 0x000fe20007ffe0ff */
[----:B------:R-:W-:Y:S01]  /*3ca0*/  HMMA.16816.F32.BF16 R44, R16, R58, R124 ;  /* 0x0000003a102c723c */ /* 0x000fe2000004187c */
[----:B------:R-:W-:-:S02]  /*3cb0*/  FSEL R188, R32, -INF , !P5 ;  /* 0xff80000020bc7808 */ /* 0x000fc40006800000 */
[----:B------:R-:W-:Y:S02]  /*3cc0*/  FSEL R189, R34, -INF , !P2 ;  /* 0xff80000022bd7808 */ /* 0x000fe40005000000 */
[C---:B------:R-:W-:Y:S02]  /*3cd0*/  ISETP.GE.AND P6, PT, R5.reuse, R9, PT ;  /* 0x000000090500720c */ /* 0x040fe40003fc6270 */
[----:B------:R-:W-:Y:S01]  /*3ce0*/  ISETP.GE.AND P5, PT, R5, R11, PT ;  /* 0x0000000b0500720c */ /* 0x000fe20003fa6270 */
[----:B-1----:R-:W-:Y:S01]  /*3cf0*/  HMMA.16816.F32.BF16 R52, R20, R12, R52 ;  /* 0x0000000c1434723c */ /* 0x002fe20000041834 */
[----:B------:R-:W-:Y:S02]  /*3d00*/  ISETP.GE.AND P2, PT, R3, R9, PT ;  /* 0x000000090300720c */ /* 0x000fe40003f46270 */
[----:B------:R-:W-:Y:S02]  /*3d10*/  FSEL R61, R24, -INF , !P6 ;  /* 0xff800000183d7808 */ /* 0x000fe40007000000 */
[----:B------:R-:W-:-:S02]  /*3d20*/  FSEL R67, R26, -INF , !P5 ;  /* 0xff8000001a437808 */ /* 0x000fc40006800000 */
[----:B------:R-:W-:Y:S02]  /*3d30*/  FSEL R60, R25, -INF , !P2 ;  /* 0xff800000193c7808 */ /* 0x000fe40005000000 */
[C---:B------:R-:W-:Y:S02]  /*3d40*/  ISETP.GE.AND P6, PT, R3.reuse, R8, PT ;  /* 0x000000080300720c */ /* 0x040fe40003fc6270 */
[C---:B------:R-:W-:Y:S02]  /*3d50*/  ISETP.GE.AND P5, PT, R3.reuse, R11, PT ;  /* 0x0000000b0300720c */ /* 0x040fe40003fa6270 */
[----:B------:R-:W-:Y:S02]  /*3d60*/  ISETP.GE.AND P2, PT, R3, R10, PT ;  /* 0x0000000a0300720c */ /* 0x000fe40003f46270 */
[----:B------:R-:W-:Y:S02]  /*3d70*/  IADD3 R3, R2, 0x10, RZ ;  /* 0x0000001002037810 */ /* 0x000fe40007ffe0ff */
[----:B------:R-:W-:-:S02]  /*3d80*/  FSEL R66, R27, -INF , !P5 ;  /* 0xff8000001b427808 */ /* 0x000fc40006800000 */
[----:B------:R-:W-:Y:S01]  /*3d90*/  ISETP.GE.AND P5, PT, R3, R8, PT ;  /* 0x000000080300720c */ /* 0x000fe20003fa6270 */
[----:B------:R-:W1:Y:S01]  /*3da0*/  LDSM.16.M88.4 R24, [R232+0x1800] ;  /* 0x00180000e818783b */ /* 0x000e620000000200 */
[----:B------:R-:W-:Y:S02]  /*3db0*/  FSEL R141, R33, -INF , !P6 ;  /* 0xff800000218d7808 */ /* 0x000fe40007000000 */
[----:B------:R-:W-:Y:S02]  /*3dc0*/  FSEL R143, R35, -INF , !P2 ;  /* 0xff800000238f7808 */ /* 0x000fe40005000000 */
[----:B------:R-:W-:Y:S01]  /*3dd0*/  FSEL R140, R40, -INF , !P5 ;  /* 0xff800000288c7808 */ /* 0x000fe20006800000 */
[----:B------:R-:W-:Y:S01]  /*3de0*/  HMMA.16816.F32.BF16 R32, R16, R12, R164 ;  /* 0x0000000c1020723c */ /* 0x000fe200000418a4 */
[C---:B------:R-:W-:Y:S02]  /*3df0*/  ISETP.GE.AND P2, PT, R3.reuse, R10, PT ;  /* 0x0000000a0300720c */ /* 0x040fe40003f46270 */
[----:B------:R-:W-:-:S02]  /*3e00*/  ISETP.GE.AND P6, PT, R3, R9, PT ;  /* 0x000000090300720c */ /* 0x000fc40003fc6270 */
[----:B------:R-:W-:Y:S02]  /*3e10*/  ISETP.GE.AND P5, PT, R3, R11, PT ;  /* 0x0000000b0300720c */ /* 0x000fe40003fa6270 */
[----:B------:R-:W-:Y:S02]  /*3e20*/  IADD3 R3, R2, 0x11, RZ ;  /* 0x0000001102037810 */ /* 0x000fe40007ffe0ff */
[----:B------:R-:W-:Y:S02]  /*3e30*/  FSEL R142, R42, -INF , !P2 ;  /* 0xff8000002a8e7808 */ /* 0x000fe40005000000 */
[----:B------:R-:W-:Y:S02]  /*3e40*/  ISETP.GE.AND P2, PT, R3, R8, PT ;  /* 0x000000080300720c */ /* 0x000fe40003f46270 */
[----:B------:R-:W-:Y:S02]  /*3e50*/  FSEL R68, R38, -INF , !P5 ;  /* 0xff80000026447808 */ /* 0x000fe40006800000 */
[----:B------:R-:W-:-:S02]  /*3e60*/  FSEL R127, R41, -INF , !P2 ;  /* 0xff800000297f7808 */ /* 0x000fc40005000000 */
[C---:B------:R-:W-:Y:S02]  /*3e70*/  ISETP.GE.AND P5, PT, R3.reuse, R9, PT ;  /* 0x000000090300720c */ /* 0x040fe40003fa6270 */
[----:B------:R-:W-:Y:S02]  /*3e80*/  ISETP.GE.AND P2, PT, R3, R11, PT ;  /* 0x0000000b0300720c */ /* 0x000fe40003f46270 */
[----:B------:R-:W-:Y:S02]  /*3e90*/  IADD3 R5, R2, 0x18, RZ ;  /* 0x0000001802057810 */ /* 0x000fe40007ffe0ff */
[----:B------:R-:W-:Y:S02]  /*3ea0*/  FSEL R65, R36, -INF , !P6 ;  /* 0xff80000024417808 */ /* 0x000fe40007000000 */
[----:B------:R-:W-:Y:S02]  /*3eb0*/  FSEL R64, R37, -INF , !P5 ;  /* 0xff80000025407808 */ /* 0x000fe40006800000 */
[----:B------:R-:W-:-:S02]  /*3ec0*/  FSEL R88, R39, -INF , !P2 ;  /* 0xff80000027587808 */ /* 0x000fc40005000000 */
[----:B------:R-:W-:Y:S01]  /*3ed0*/  ISETP.GE.AND P6, PT, R3, R10, PT ;  /* 0x0000000a0300720c */ /* 0x000fe20003fc6270 */
[C---:B------:R-:W-:Y:S01]  /*3ee0*/  HMMA.16816.F32.BF16 R36, R20.reuse, R14, R104 ;  /* 0x0000000e1424723c */ /* 0x040fe20000041868 */
[C---:B------:R-:W-:Y:S02]  /*3ef0*/  ISETP.GE.AND P5, PT, R5.reuse, R8, PT ;  /* 0x000000080500720c */ /* 0x040fe40003fa6270 */
[----:B------:R-:W-:Y:S02]  /*3f00*/  ISETP.GE.AND P2, PT, R5, R10, PT ;  /* 0x0000000a0500720c */ /* 0x000fe40003f46270 */
[----:B------:R-:W-:Y:S02]  /*3f10*/  IADD3 R3, R2, 0x19, RZ ;  /* 0x0000001902037810 */ /* 0x000fe40007ffe0ff */
[----:B------:R-:W-:Y:S01]  /*3f20*/  FSEL R138, R43, -INF , !P6 ;  /* 0xff8000002b8a7808 */ /* 0x000fe20007000000 */
[----:B-1----:R-:W-:Y:S01]  /*3f30*/  HMMA.16816.F32.BF16 R48, R20, R24, R48 ;  /* 0x000000181430723c */ /* 0x002fe20000041830 */
[----:B------:R-:W-:-:S02]  /*3f40*/  FSEL R126, R28, -INF , !P5 ;  /* 0xff8000001c7e7808 */ /* 0x000fc40006800000 */
[----:B------:R-:W-:Y:S02]  /*3f50*/  FSEL R137, R30, -INF , !P2 ;  /* 0xff8000001e897808 */ /* 0x000fe40005000000 */
[C---:B------:R-:W-:Y:S02]  /*3f60*/  ISETP.GE.AND P6, PT, R5.reuse, R9, PT ;  /* 0x000000090500720c */ /* 0x040fe40003fc6270 */
[----:B------:R-:W-:Y:S01]  /*3f70*/  ISETP.GE.AND P5, PT, R5, R11, PT ;  /* 0x0000000b0500720c */ /* 0x000fe20003fa6270 */
[----:B------:R-:W-:Y:S01]  /*3f80*/  HMMA.16816.F32.BF16 R40, R16, R14, R152 ;  /* 0x0000000e1028723c */ /* 0x000fe20000041898 */
[----:B------:R-:W-:Y:S01]  /*3f90*/  ISETP.GE.AND P2, PT, R3, R9, PT ;  /* 0x000000090300720c */ /* 0x000fe20003f46270 */
[----:B------:R-:W1:Y:S01]  /*3fa0*/  LDSM.16.M88.4 R12, [R232+0x2000] ;  /* 0x00200000e80c783b */ /* 0x000e620000000200 */
        /* <DEDUP_REMOVED lines=8> */
[----:B------:R-:W-:Y:S02]  /*4030*/  ISETP.GE.AND P5, PT, R3, R8, PT ;  /* 0x000000080300720c */ /* 0x000fe40003fa6270 */
        /* <DEDUP_REMOVED lines=11> */
[----:B------:R-:W-:Y:S01]  /*40f0*/  FSEL R191, R53, -INF , !P2 ;  /* 0xff80000035bf7808 */ /* 0x000fe20005000000 */
[----:B-1----:R-:W-:Y:S01]  /*4100*/  HMMA.16816.F32.BF16 R56, R20, R12, R128 ;  /* 0x0000000c1438723c */ /* 0x002fe20000041880 */
[----:B------:R-:W-:-:S02]  /*4110*/  ISETP.GE.AND P5, PT, R3, R9, PT ;  /* 0x000000090300720c */ /* 0x000fc40003fa6270 */
[----:B------:R-:W-:Y:S02]  /*4120*/  ISETP.GE.AND P2, PT, R3, R11, PT ;  /* 0x0000000b0300720c */ /* 0x000fe40003f46270 */
[----:B------:R-:W-:Y:S02]  /*4130*/  IADD3 R5, R2, 0x28, RZ ;  /* 0x0000002802057810 */ /* 0x000fe40007ffe0ff */
[----:B------:R-:W-:Y:S01]  /*4140*/  FSEL R195, R32, -INF , !P6 ;  /* 0xff80000020c37808 */ /* 0x000fe20007000000 */
[----:B------:R-:W-:Y:S01]  /*4150*/  HMMA.16816.F32.BF16 R44, R16, R12, R168 ;  /* 0x0000000c102c723c */ /* 0x000fe200000418a8 */
[----:B------:R-:W-:Y:S02]  /*4160*/  FSEL R190, R33, -INF , !P5 ;  /* 0xff80000021be7808 */ /* 0x000fe40006800000 */
[----:B------:R-:W-:Y:S02]  /*4170*/  FSEL R192, R35, -INF , !P2 ;  /* 0xff80000023c07808 */ /* 0x000fe40005000000 */
[----:B------:R-:W-:-:S02]  /*4180*/  ISETP.GE.AND P6, PT, R3, R10, PT ;  /* 0x0000000a0300720c */ /* 0x000fc40003fc6270 */
[C---:B------:R-:W-:Y:S01]  /*4190*/  ISETP.GE.AND P5, PT, R5.reuse, R8, PT ;  /* 0x000000080500720c */ /* 0x040fe20003fa6270 */
[-C--:B------:R-:W-:Y:S01]  /*41a0*/  HMMA.16816.F32.BF16 R32, R20, R26.reuse, R96 ;  /* 0x0000001a1420723c */ /* 0x080fe20000041860 */
[----:B------:R-:W-:Y:S02]  /*41b0*/  ISETP.GE.AND P2, PT, R5, R10, PT ;  /* 0x0000000a0500720c */ /* 0x000fe40003f46270 */
[----:B------:R-:W-:Y:S02]  /*41c0*/  IADD3 R3, R2, 0x29, RZ ;  /* 0x0000002902037810 */ /* 0x000fe40007ffe0ff */
[----:B------:R-:W-:Y:S02]  /*41d0*/  FSEL R167, R55, -INF , !P6 ;  /* 0xff80000037a77808 */ /* 0x000fe40007000000 */
[----:B------:R-:W-:Y:S01]  /*41e0*/  FSEL R164, R36, -INF , !P5 ;  /* 0xff80000024a47808 */ /* 0x000fe20006800000 */
[----:B------:R-:W-:Y:S01]  /*41f0*/  HMMA.16816.F32.BF16 R52, R16, R26, R184 ;  /* 0x0000001a1034723c */ /* 0x000fe200000418b8 */
[----:B------:R-:W-:Y:S01]  /*4200*/  FSEL R166, R38, -INF , !P2 ;  /* 0xff80000026a67808 */ /* 0x000fe20005000000 */
[----:B------:R-:W1:Y:S01]  /*4210*/  LDSM.16.M88.4 R24, [R232+0x2800] ;  /* 0x00280000e818783b */ /* 0x000e620000000200 */
[----:B------:R-:W-:-:S02]  /*4220*/  ISETP.GE.AND P6, PT, R5, R9, PT ;  /* 0x000000090500720c */ /* 0x000fc40003fc6270 */
[----:B------:R-:W-:Y:S02]  /*4230*/  ISETP.GE.AND P5, PT, R5, R11, PT ;  /* 0x0000000b0500720c */ /* 0x000fe40003fa6270 */
[----:B------:R-:W-:Y:S02]  /*4240*/  ISETP.GE.AND P2, PT, R3, R9, PT ;  /* 0x000000090300720c */ /* 0x000fe40003f46270 */
[----:B------:R-:W-:Y:S02]  /*4250*/  FSEL R165, R40, -INF , !P6 ;  /* 0xff80000028a57808 */ /* 0x000fe40007000000 */
[----:B------:R-:W-:Y:S02]  /*4260*/  FSEL R184, R42, -INF , !P5 ;  /* 0xff8000002ab87808 */ /* 0x000fe40006800000 */
[----:B------:R-:W-:Y:S02]  /*4270*/  FSEL R155, R41, -INF , !P2 ;  /* 0xff800000299b7808 */ /* 0x000fe40005000000 */
[----:B------:R-:W-:-:S02]  /*4280*/  ISETP.GE.AND P6, PT, R3, R8, PT ;  /* 0x000000080300720c */ /* 0x000fc40003fc6270 */
[C---:B------:R-:W-:Y:S02]  /*4290*/  ISETP.GE.AND P5, PT, R3.reuse, R11, PT ;  /* 0x0000000b0300720c */ /* 0x040fe40003fa6270 */
[----:B------:R-:W-:Y:S02]  /*42a0*/  ISETP.GE.AND P2, PT, R3, R10, PT ;  /* 0x0000000a0300720c */ /* 0x000fe40003f46270 */
[----:B------:R-:W-:Y:S02]  /*42b0*/  IADD3 R3, R2, 0x30, RZ ;  /* 0x0000003002037810 */ /* 0x000fe40007ffe0ff */
[----:B------:R-:W-:Y:S02]  /*42c0*/  FSEL R154, R43, -INF , !P5 ;  /* 0xff8000002b9a7808 */ /* 0x000fe40006800000 */
[----:B------:R-:W-:Y:S02]  /*42d0*/  ISETP.GE.AND P5, PT, R3, R8, PT ;  /* 0x000000080300720c */ /* 0x000fe40003fa6270 */
[----:B------:R-:W-:-:S02]  /*42e0*/  FSEL R152, R37, -INF , !P6 ;  /* 0xff80000025987808 */ /* 0x000fc40007000000 */
[----:B------:R-:W-:Y:S02]  /*42f0*/  FSEL R153, R39, -INF , !P2 ;  /* 0xff80000027997808 */ /* 0x000fe40005000000 */
[----:B------:R-:W-:Y:S01]  /*4300*/  FSEL R198, R48, -INF , !P5 ;  /* 0xff80000030c67808 */ /* 0x000fe20006800000 */
[----:B------:R-:W-:Y:S01]  /*4310*/  HMMA.16816.F32.BF16 R36, R16, R14, R180 ;  /* 0x0000000e1024723c */ /* 0x000fe200000418b4 */
[C---:B------:R-:W-:Y:S02]  /*4320*/  ISETP.GE.AND P2, PT, R3.reuse, R10, PT ;  /* 0x0000000a0300720c */ /* 0x040fe40003f46270 */
[C---:B------:R-:W-:Y:S02]  /*4330*/  ISETP.GE.AND P6, PT, R3.reuse, R9, PT ;  /* 0x000000090300720c */ /* 0x040fe40003fc6270 */
[----:B------:R-:W-:Y:S02]  /*4340*/  ISETP.GE.AND P5, PT, R3, R11, PT ;  /* 0x0000000b0300720c */ /* 0x000fe40003fa6270 */
[----:B------:R-:W-:-:S02]  /*4350*/  IADD3 R3, R2, 0x31, RZ ;  /* 0x0000003102037810 */ /* 0x000fc40007ffe0ff */
[----:B------:R-:W-:Y:S01]  /*4360*/  FSEL R197, R50, -INF , !P2 ;  /* 0xff80000032c57808 */ /* 0x000fe20005000000 */
[----:B-1----:R-:W-:Y:S01]  /*4370*/  HMMA.16816.F32.BF16 R40, R16, R24, R172 ;  /* 0x000000181028723c */ /* 0x002fe200000418ac */
[----:B------:R-:W-:Y:S02]  /*4380*/  ISETP.GE.AND P2, PT, R3, R8, PT ;  /* 0x000000080300720c */ /* 0x000fe40003f46270 */
[----:B------:R-:W-:Y:S02]  /*4390*/  FSEL R200, R30, -INF , !P5 ;  /* 0xff8000001ec87808 */ /* 0x000fe40006800000 */
[----:B------:R-:W-:Y:S02]  /*43a0*/  FSEL R186, R49, -INF , !P2 ;  /* 0xff80000031ba7808 */ /* 0x000fe40005000000 */
[C---:B------:R-:W-:Y:S02]  /*43b0*/  ISETP.GE.AND P5, PT, R3.reuse, R9, PT ;  /* 0x000000090300720c */ /* 0x040fe40003fa6270 */
[----:B------:R-:W-:-:S02]  /*43c0*/  ISETP.GE.AND P2, PT, R3, R11, PT ;  /* 0x0000000b0300720c */ /* 0x000fc40003f46270 */
[----:B------:R-:W-:Y:S02]  /*43d0*/  IADD3 R5, R2, 0x38, RZ ;  /* 0x0000003802057810 */ /* 0x000fe40007ffe0ff */
[----:B------:R-:W-:Y:S02]  /*43e0*/  FSEL R199, R28, -INF , !P6 ;  /* 0xff8000001cc77808 */ /* 0x000fe40007000000 */
[----:B------:R-:W-:Y:S02]  /*43f0*/  FSEL R185, R29, -INF , !P5 ;  /* 0xff8000001db97808 */ /* 0x000fe40006800000 */
[----:B------:R-:W-:Y:S02]  /*4400*/  FSEL R187, R31, -INF , !P2 ;  /* 0xff8000001fbb7808 */ /* 0x000fe40005000000 */
[----:B------:R-:W-:Y:S01]  /*4410*/  ISETP.GE.AND P6, PT, R3, R10, PT ;  /* 0x0000000a0300720c */ /* 0x000fe20003fc6270 */
[----:B------:R-:W-:Y:S01]  /*4420*/  HMMA.16816.F32.BF16 R28, R20, R14, R92 ;  /* 0x0000000e141c723c */ /* 0x000fe2000004185c */
[C---:B------:R-:W-:Y:S01]  /*4430*/  ISETP.GE.AND P5, PT, R5.reuse, R8, PT ;  /* 0x000000080500720c */ /* 0x040fe20003fa6270 */
[----:B------:R-:W1:Y:S01]  /*4440*/  LDSM.16.M88.4 R12, [R232+0x3000] ;  /* 0x00300000e80c783b */ /* 0x000e620000000200 */
[----:B------:R-:W-:-:S02]  /*4450*/  ISETP.GE.AND P2, PT, R5, R10, PT ;  /* 0x0000000a0500720c */ /* 0x000fc40003f46270 */
[----:B------:R-:W-:Y:S02]  /*4460*/  IADD3 R3, R2, 0x39, RZ ;  /* 0x0000003902037810 */ /* 0x000fe40007ffe0ff */
[----:B------:R-:W-:Y:S02]  /*4470*/  FSEL R171, R51, -INF , !P6 ;  /* 0xff80000033ab7808 */ /* 0x000fe40007000000 */
[----:B------:R-:W-:Y:S01]  /*4480*/  FSEL R168, R32, -INF , !P5 ;  /* 0xff80000020a87808 */ /* 0x000fe20006800000 */
[----:B------:R-:W-:Y:S01]  /*4490*/  HMMA.16816.F32.BF16 R48, R20, R24, R120 ;  /* 0x000000181430723c */ /* 0x000fe20000041878 */
[----:B------:R-:W-:Y:S02]  /*44a0*/  FSEL R170, R34, -INF , !P2 ;  /* 0xff80000022aa7808 */ /* 0x000fe40005000000 */
[C---:B------:R-:W-:Y:S02]  /*44b0*/  ISETP.GE.AND P6, PT, R5.reuse, R9, PT ;  /* 0x000000090500720c */ /* 0x040fe40003fc6270 */
        /* <DEDUP_REMOVED lines=13> */
[----:B------:R-:W-:Y:S01]  /*4590*/  FSEL R202, R56, -INF , !P5 ;  /* 0xff80000038ca7808 */ /* 0x000fe20006800000 */
[C---:B------:R-:W-:Y:S01]  /*45a0*/  HMMA.16816.F32.BF16 R32, R20.reuse, R26, R80 ;  /* 0x0000001a1420723c */ /* 0x040fe20000041850 */
[C---:B------:R-:W-:Y:S02]  /*45b0*/  ISETP.GE.AND P2, PT, R3.reuse, R10, PT ;  /* 0x0000000a0300720c */ /* 0x040fe40003f46270 */
[C---:B------:R-:W-:Y:S02]  /*45c0*/  ISETP.GE.AND P6, PT, R3.reuse, R9, PT ;  /* 0x000000090300720c */ /* 0x040fe40003fc6270 */
[----:B------:R-:W-:Y:S02]  /*45d0*/  ISETP.GE.AND P5, PT, R3, R11, PT ;  /* 0x0000000b0300720c */ /* 0x000fe40003fa6270 */
[----:B------:R-:W-:Y:S01]  /*45e0*/  IADD3 R3, R2, 0x41, RZ ;  /* 0x0000004102037810 */ /* 0x000fe20007ffe0ff */
[----:B-1----:R-:W-:Y:S01]  /*45f0*/  HMMA.16816.F32.BF16 R52, R20, R12, R116 ;  /* 0x0000000c1434723c */ /* 0x002fe20000041874 */
[----:B------:R-:W-:-:S02]  /*4600*/  FSEL R201, R58, -INF , !P2 ;  /* 0xff8000003ac97808 */ /* 0x000fc40005000000 */
[----:B------:R-:W-:Y:S02]  /*4610*/  ISETP.GE.AND P2, PT, R3, R8, PT ;  /* 0x000000080300720c */ /* 0x000fe40003f46270 */
[----:B------:R-:W-:Y:S02]  /*4620*/  FSEL R204, R46, -INF , !P5 ;  /* 0xff8000002ecc7808 */ /* 0x000fe40006800000 */
[----:B------:R-:W-:Y:S02]  /*4630*/  FSEL R182, R57, -INF , !P2 ;  /* 0xff80000039b67808 */ /* 0x000fe40005000000 */
[C---:B------:R-:W-:Y:S02]  /*4640*/  ISETP.GE.AND P5, PT, R3.reuse, R9, PT ;  /* 0x000000090300720c */ /* 0x040fe40003fa6270 */
[----:B------:R-:W-:Y:S02]  /*4650*/  ISETP.GE.AND P2, PT, R3, R11, PT ;  /* 0x0000000b0300720c */ /* 0x000fe40003f46270 */
[----:B------:R-:W-:-:S02]  /*4660*/  IADD3 R5, R2, 0x48, RZ ;  /* 0x0000004802057810 */ /* 0x000fc40007ffe0ff */
[----:B------:R-:W-:Y:S02]  /*4670*/  FSEL R203, R44, -INF , !P6 ;  /* 0xff8000002ccb7808 */ /* 0x000fe40007000000 */
[----:B------:R-:W-:Y:S02]  /*4680*/  FSEL R181, R45, -INF , !P5 ;  /* 0xff8000002db57808 */ /* 0x000fe40006800000 */
[----:B------:R-:W-:Y:S02]  /*4690*/  FSEL R183, R47, -INF , !P2 ;  /* 0xff8000002fb77808 */ /* 0x000fe40005000000 */
[----:B------:R-:W-:Y:S01]  /*46a0*/  ISETP.GE.AND P6, PT, R3, R10, PT ;  /* 0x0000000a0300720c */ /* 0x000fe20003fc6270 */
[----:B------:R-:W-:Y:S01]  /*46b0*/  HMMA.16816.F32.BF16 R44, R16, R26, R156 ;  /* 0x0000001a102c723c */ /* 0x000fe2000004189c */
[C---:B------:R-:W-:Y:S01]  /*46c0*/  ISETP.GE.AND P5, PT, R5.reuse, R8, PT ;  /* 0x000000080500720c */ /* 0x040fe20003fa6270 */
[----:B------:R-:W1:Y:S01]  /*46d0*/  LDSM.16.M88.4 R24, [R232+0x3800] ;  /* 0x00380000e818783b */ /* 0x000e620000000200 */
[----:B------:R-:W-:Y:S01]  /*46e0*/  ISETP.GE.AND P2, PT, R5, R10, PT ;  /* 0x0000000a0500720c */ /* 0x000fe20003f46270 */
[----:B------:R-:W-:-:S04]  /*46f0*/  DEPBAR.LE SB0, 0x0 ;  /* 0x000080000000791a */ /* 0x000fc80000000000 */
[----:B------:R-:W-:Y:S02]  /*4700*/  IADD3 R3, R2, 0x49, RZ ;  /* 0x0000004902037810 */ /* 0x000fe40007ffe0ff */
[----:B------:R-:W-:Y:S02]  /*4710*/  FSEL R174, R59, -INF , !P6 ;  /* 0xff8000003bae7808 */ /* 0x000fe40007000000 */
[----:B------:R-:W-:Y:S02]  /*4720*/  FSEL R172, R28, -INF , !P5 ;  /* 0xff8000001cac7808 */ /* 0x000fe40006800000 */
[----:B------:R-:W-:Y:S01]  /*4730*/  FSEL R173, R30, -INF , !P2 ;  /* 0xff8000001ead7808 */ /* 0x000fe20005000000 */
[----:B------:R-:W-:Y:S01]  /*4740*/  BAR.SYNC.DEFER_BLOCKING 0x0 ;  /* 0x0000000000007b1d */ /* 0x000fe20000010000 */
        /* <DEDUP_REMOVED lines=15> */
[----:B------:R-:W-:-:S02]  /*4840*/  FSEL R156, R31, -INF , !P2 ;  /* 0xff8000001f9c7808 */ /* 0x000fc40005000000 */
[C---:B------:R-:W-:Y:S01]  /*4850*/  ISETP.GE.AND P2, PT, R3.reuse, R10, PT ;  /* 0x0000000a0300720c */ /* 0x040fe20003f46270 */
[----:B------:R1:W-:Y:S01]  /*4860*/  STL [R1+0x4], R5 ;  /* 0x0000040501007387 */ /* 0x0003e20000100800 */
[C---:B------:R-:W-:Y:S02]  /*4870*/  ISETP.GE.AND P6, PT, R3.reuse, R9, PT ;  /* 0x000000090300720c */ /* 0x040fe40003fc6270 */
[----:B------:R-:W-:Y:S01]  /*4880*/  ISETP.GE.AND P5, PT, R3, R11, PT ;  /* 0x0000000b0300720c */ /* 0x000fe20003fa6270 */
[----:B------:R-:W-:Y:S01]  /*4890*/  HMMA.16816.F32.BF16 R28, R16, R12, R176 ;  /* 0x0000000c101c723c */ /* 0x000fe200000418b0 */
[----:B------:R-:W-:Y:S02]  /*48a0*/  IADD3 R3, R2, 0x51, RZ ;  /* 0x0000005102037810 */ /* 0x000fe40007ffe0ff */
[----:B------:R-:W-:Y:S02]  /*48b0*/  FSEL R57, R42, -INF , !P5 ;  /* 0xff8000002a397808 */ /* 0x000fe40006800000 */
[----:B------:R-:W-:-:S02]  /*48c0*/  ISETP.GE.AND P5, PT, R3, R9, PT ;  /* 0x000000090300720c */ /* 0x000fc40003fa6270 */
[----:B------:R-:W-:Y:S02]  /*48d0*/  FSEL R224, R40, -INF , !P6 ;  /* 0xff80000028e07808 */ /* 0x000fe40007000000 */
[----:B------:R-:W-:Y:S02]  /*48e0*/  ISETP.GE.AND P6, PT, R3, R10, PT ;  /* 0x0000000a0300720c */ /* 0x000fe40003fc6270 */
[----:B------:R-:W-:Y:S02]  /*48f0*/  FSEL R221, R41, -INF , !P5 ;  /* 0xff80000029dd7808 */ /* 0x000fe40006800000 */
[----:B------:R-:W-:Y:S02]  /*4900*/  FSEL R252, R51, -INF , !P6 ;  /* 0xff80000033fc7808 */ /* 0x000fe40007000000 */
[----:B-1----:R-:W-:Y:S02]  /*4910*/  FSEL R5, R50, -INF , !P2 ;  /* 0xff80000032057808 */ /* 0x002fe40005000000 */
[----:B------:R-:W-:-:S03]  /*4920*/  ISETP.GE.AND P2, PT, R3, R8, PT ;  /* 0x000000080300720c */ /* 0x000fc60003f46270 */
[----:B------:R1:W-:Y:S01]  /*4930*/  STL [R1+0x14], R5 ;  /* 0x0000140501007387 */ /* 0x0003e20000100800 */
[----:B------:R-:W-:Y:S02]  /*4940*/  FSEL R226, R49, -INF , !P2 ;  /* 0xff80000031e27808 */ /* 0x000fe40005000000 */
[----:B------:R-:W-:Y:S01]  /*4950*/  ISETP.GE.AND P2, PT, R3, R11, PT ;  /* 0x0000000b0300720c */ /* 0x000fe20003f46270 */
[----:B------:R-:W-:Y:S01]  /*4960*/  STL [R1+0x10], R57 ;  /* 0x0000103901007387 */ /* 0x000fe20000100800 */
[C---:B------:R-:W-:Y:S02]  /*4970*/  IADD3 R3, R2.reuse, 0x59, RZ ;  /* 0x0000005902037810 */ /* 0x040fe40007ffe0ff */
[----:B------:R-:W-:Y:S02]  /*4980*/  FSEL R56, R43, -INF , !P2 ;  /* 0xff8000002b387808 */ /* 0x000fe40005000000 */
[-C--:B------:R-:W-:Y:S03]  /*4990*/  HMMA.16816.F32.BF16 R40, R16, R14.reuse, R148 ;  /* 0x0000000e1028723c */ /* 0x080fe60000041894 */
[----:B------:R-:W-:Y:S05]  /*49a0*/  STL [R1+0x8], R56 ;  /* 0x0000083801007387 */ /* 0x000fea0000100800 */
[----:B------:R-:W-:Y:S01]  /*49b0*/  HMMA.16816.F32.BF16 R12, R20, R14, R72 ;  /* 0x0000000e140c723c */ /* 0x000fe20000041848 */
[----:B-1----:R-:W-:-:S04]  /*49c0*/  IADD3 R5, R2, 0x58, RZ ;  /* 0x0000005802057810 */ /* 0x002fc80007ffe0ff */
[C---:B------:R-:W-:Y:S02]  /*49d0*/  ISETP.GE.AND P2, PT, R5.reuse, R8, PT ;  /* 0x000000080500720c */ /* 0x040fe40003f46270 */
[C---:B------:R-:W-:Y:S02]  /*49e0*/  ISETP.GE.AND P5, PT, R5.reuse, R10, PT ;  /* 0x0000000a0500720c */ /* 0x040fe40003fa6270 */
[----:B------:R-:W-:Y:S02]  /*49f0*/  FSEL R223, R32, -INF , !P2 ;  /* 0xff80000020df7808 */ /* 0x000fe40005000000 */
[C---:B------:R-:W-:Y:S02]  /*4a00*/  ISETP.GE.AND P2, PT, R5.reuse, R11, PT ;  /* 0x0000000b0500720c */ /* 0x040fe40003f46270 */
[----:B------:R-:W-:Y:S02]  /*4a10*/  ISETP.GE.AND P6, PT, R5, R9, PT ;  /* 0x000000090500720c */ /* 0x000fe40003fc6270 */
[----:B------:R-:W-:-:S02]  /*4a20*/  FSEL R225, R34, -INF , !P5 ;  /* 0xff80000022e17808 */ /* 0x000fc40006800000 */
[----:B------:R-:W-:Y:S02]  /*4a30*/  ISETP.GE.AND P5, PT, R3, R9, PT ;  /* 0x000000090300720c */ /* 0x000fe40003fa6270 */
[----:B------:R-:W-:Y:S02]  /*4a40*/  FSEL R5, R46, -INF , !P2 ;  /* 0xff8000002e057808 */ /* 0x000fe40005000000 */
[----:B------:R-:W-:Y:S02]  /*4a50*/  FSEL R219, R45, -INF , !P5 ;  /* 0xff8000002ddb7808 */ /* 0x000fe40006800000 */
[C---:B------:R-:W-:Y:S01]  /*4a60*/  ISETP.GE.AND P5, PT, R3.reuse, R10, PT ;  /* 0x0000000a0300720c */ /* 0x040fe20003fa6270 */
[----:B------:R1:W-:Y:S01]  /*4a70*/  STL [R1], R5 ;  /* 0x0000000501007387 */ /* 0x0003e20000100800 */
[----:B------:R-:W-:Y:S02]  /*4a80*/  ISETP.GE.AND P2, PT, R3, R11, PT ;  /* 0x0000000b0300720c */ /* 0x000fe40003f46270 */
[----:B------:R-:W-:-:S02]  /*4a90*/  FSEL R220, R35, -INF , !P5 ;  /* 0xff80000023dc7808 */ /* 0x000fc40006800000 */
[----:B------:R-:W-:Y:S02]  /*4aa0*/  FSEL R217, R44, -INF , !P6 ;  /* 0xff8000002cd97808 */ /* 0x000fe40007000000 */
[----:B------:R-:W-:Y:S02]  /*4ab0*/  FSEL R227, R47, -INF , !P2 ;  /* 0xff8000002fe37808 */ /* 0x000fe40005000000 */
[----:B------:R-:W-:Y:S01]  /*4ac0*/  ISETP.GE.AND P6, PT, R3, R8, PT ;  /* 0x000000080300720c */ /* 0x000fe20003fc6270 */
[----:B------:R-:W-:Y:S01]  /*4ad0*/  HMMA.16816.F32.BF16 R44, R20, R24, R112 ;  /* 0x00000018142c723c */ /* 0x000fe20000041870 */
[----:B------:R-:W-:Y:S02]  /*4ae0*/  IADD3 R3, R2, 0x61, RZ ;  /* 0x0000006102037810 */ /* 0x000fe40007ffe0ff */
[----:B------:R-:W-:-:S05]  /*4af0*/  FSEL R211, R33, -INF , !P6 ;  /* 0xff80000021d37808 */ /* 0x000fca0007000000 */
[----:B------:R-:W-:Y:S01]  /*4b00*/  HMMA.16816.F32.BF16 R32, R16, R84, R212 ;  /* 0x000000541020723c */ /* 0x000fe200000418d4 */
[----:B-1----:R-:W-:-:S07]  /*4b10*/  IADD3 R5, R2, 0x60, RZ ;  /* 0x0000006002057810 */ /* 0x002fce0007ffe0ff */
[----:B------:R-:W-:Y:S01]  /*4b20*/  HMMA.16816.F32.BF16 R16, R16, R26, R144 ;  /* 0x0000001a1010723c */ /* 0x000fe20000041890 */
[C---:B------:R-:W-:Y:S02]  /*4b30*/  ISETP.GE.AND P5, PT, R5.reuse, R8, PT ;  /* 0x000000080500720c */ /* 0x040fe40003fa6270 */
[C---:B------:R-:W-:Y:S02]  /*4b40*/  ISETP.GE.AND P2, PT, R5.reuse, R10, PT ;  /* 0x0000000a0500720c */ /* 0x040fe40003f46270 */
[----:B------:R-:W-:Y:S02]  /*4b50*/  FSEL R209, R52, -INF , !P5 ;  /* 0xff80000034d17808 */ /* 0x000fe40006800000 */
[----:B------:R-:W-:Y:S02]  /*4b60*/  ISETP.GE.AND P5, PT, R5, R11, PT ;  /* 0x0000000b0500720c */ /* 0x000fe40003fa6270 */
[----:B------:R-:W-:Y:S02]  /*4b70*/  FSEL R218, R54, -INF , !P2 ;  /* 0xff80000036da7808 */ /* 0x000fe40005000000 */
[----:B------:R-:W-:-:S02]  /*4b80*/  ISETP.GE.AND P2, PT, R3, R8, PT ;  /* 0x000000080300720c */ /* 0x000fc40003f46270 */
[----:B------:R-:W-:Y:S02]  /*4b90*/  FSEL R48, R30, -INF , !P5 ;  /* 0xff8000001e307808 */ /* 0x000fe40006800000 */
[-C--:B------:R-:W-:Y:S02]  /*4ba0*/  ISETP.GE.AND P6, PT, R5, R9.reuse, PT ;  /* 0x000000090500720c */ /* 0x080fe40003fc6270 */
[----:B------:R-:W-:Y:S01]  /*4bb0*/  ISETP.GE.AND P5, PT, R3, R9, PT ;  /* 0x000000090300720c */ /* 0x000fe20003fa6270 */
[----:B------:R1:W-:Y:S01]  /*4bc0*/  STL [R1+0xc], R48 ;  /* 0x00000c3001007387 */ /* 0x0003e20000100800 */
[----:B------:R-:W-:Y:S02]  /*4bd0*/  FSEL R206, R53, -INF , !P2 ;  /* 0xff80000035ce7808 */ /* 0x000fe40005000000 */
[----:B------:R-:W-:Y:S02]  /*4be0*/  ISETP.GE.AND P2, PT, R3, R11, PT ;  /* 0x0000000b0300720c */ /* 0x000fe40003f46270 */
[----:B------:R-:W-:-:S02]  /*4bf0*/  IADD3 R5, R2, 0x68, RZ ;  /* 0x0000006802057810 */ /* 0x000fc40007ffe0ff */
[----:B------:R-:W-:Y:S02]  /*4c00*/  FSEL R222, R28, -INF , !P6 ;  /* 0xff8000001cde7808 */ /* 0x000fe40007000000 */
[----:B------:R-:W-:Y:S02]  /*4c10*/  FSEL R216, R29, -INF , !P5 ;  /* 0xff8000001dd87808 */ /* 0x000fe40006800000 */
[-C--:B------:R-:W-:Y:S02]  /*4c20*/  ISETP.GE.AND P6, PT, R3, R10.reuse, PT ;  /* 0x0000000a0300720c */ /* 0x080fe40003fc6270 */
[----:B------:R-:W-:Y:S02]  /*4c30*/  FSEL R247, R31, -INF , !P2 ;  /* 0xff8000001ff77808 */ /* 0x000fe40005000000 */
[C---:B------:R-:W-:Y:S01]  /*4c40*/  ISETP.GE.AND P5, PT, R5.reuse, R10, PT ;  /* 0x0000000a0500720c */ /* 0x040fe20003fa6270 */
[----:B------:R-:W-:Y:S01]  /*4c50*/  HMMA.16816.F32.BF16 R28, R20, R84, R160 ;  /* 0x00000054141c723c */ /* 0x000fe200000418a0 */
[----:B------:R-:W-:-:S02]  /*4c60*/  ISETP.GE.AND P2, PT, R5, R8, PT ;  /* 0x000000080500720c */ /* 0x000fc40003f46270 */
[----:B------:R-:W-:Y:S02]  /*4c70*/  IADD3 R3, R2, 0x69, RZ ;  /* 0x0000006902037810 */ /* 0x000fe40007ffe0ff */
[----:B------:R-:W-:Y:S02]  /*4c80*/  FSEL R205, R14, -INF , !P5 ;  /* 0xff8000000ecd7808 */ /* 0x000fe40006800000 */
[----:B------:R-:W-:Y:S01]  /*4c90*/  FSEL R178, R12, -INF , !P2 ;  /* 0xff8000000cb27808 */ /* 0x000fe20005000000 */
[----:B------:R-:W-:Y:S01]  /*4ca0*/  HMMA.16816.F32.BF16 R20, R20, R26, R132 ;  /* 0x0000001a1414723c */ /* 0x000fe20000041884 */
[----:B------:R-:W-:Y:S02]  /*4cb0*/  ISETP.GE.AND P5, PT, R3, R9, PT ;  /* 0x000000090300720c */ /* 0x000fe40003fa6270 */
[----:B------:R-:W-:Y:S02]  /*4cc0*/  ISETP.GE.AND P2, PT, R5, R11, PT ;  /* 0x0000000b0500720c */ /* 0x000fe40003f46270 */
[----:B------:R-:W-:-:S02]  /*4cd0*/  FSEL R208, R55, -INF , !P6 ;  /* 0xff80000037d07808 */ /* 0x000fc40007000000 */
[----:B------:R-:W-:Y:S02]  /*4ce0*/  FSEL R213, R41, -INF , !P5 ;  /* 0xff80000029d57808 */ /* 0x000fe40006800000 */
[----:B------:R-:W-:Y:S02]  /*4cf0*/  ISETP.GE.AND P6, PT, R5, R9, PT ;  /* 0x000000090500720c */ /* 0x000fe40003fc6270 */
[----:B------:R-:W-:Y:S02]  /*4d00*/  FSEL R215, R42, -INF , !P2 ;  /* 0xff8000002ad77808 */ /* 0x000fe40005000000 */
[C---:B------:R-:W-:Y:S02]  /*4d10*/  ISETP.GE.AND P5, PT, R3.reuse, R10, PT ;  /* 0x0000000a0300720c */ /* 0x040fe40003fa6270 */
[----:B------:R-:W-:Y:S02]  /*4d20*/  ISETP.GE.AND P2, PT, R3, R11, PT ;  /* 0x0000000b0300720c */ /* 0x000fe40003f46270 */
[----:B------:R-:W-:-:S02]  /*4d30*/  IADD3 R5, R2, 0x70, RZ ;  /* 0x0000007002057810 */ /* 0x000fc40007ffe0ff */
[----:B------:R-:W-:Y:S02]  /*4d40*/  FSEL R176, R15, -INF , !P5 ;  /* 0xff8000000fb07808 */ /* 0x000fe40006800000 */
[----:B------:R-:W-:Y:S02]  /*4d50*/  FSEL R214, R40, -INF , !P6 ;  /* 0xff80000028d67808 */ /* 0x000fe40007000000 */
[----:B------:R-:W-:Y:S02]  /*4d60*/  FSEL R212, R43, -INF , !P2 ;  /* 0xff8000002bd47808 */ /* 0x000fe40005000000 */
[-C--:B------:R-:W-:Y:S02]  /*4d70*/  ISETP.GE.AND P5, PT, R5, R8.reuse, PT ;  /* 0x000000080500720c */ /* 0x080fe40003fa6270 */
[----:B------:R-:W-:Y:S02]  /*4d80*/  ISETP.GE.AND P6, PT, R3, R8, PT ;  /* 0x000000080300720c */ /* 0x000fe40003fc6270 */
[----:B------:R-:W-:-:S02]  /*4d90*/  ISETP.GE.AND P2, PT, R5, R10, PT ;  /* 0x0000000a0500720c */ /* 0x000fc40003f46270 */
[----:B------:R-:W-:Y:S02]  /*4da0*/  IADD3 R3, R2, 0x71, RZ ;  /* 0x0000007102037810 */ /* 0x000fe40007ffe0ff */
[----:B------:R-:W-:Y:S02]  /*4db0*/  FSEL R160, R44, -INF , !P5 ;  /* 0xff8000002ca07808 */ /* 0x000fe40006800000 */
[----:B------:R-:W-:Y:S02]  /*4dc0*/  ISETP.GE.AND P5, PT, R5, R11, PT ;  /* 0x0000000b0500720c */ /* 0x000fe40003fa6270 */
[----:B------:R-:W-:Y:S02]  /*4dd0*/  FSEL R146, R46, -INF , !P2 ;  /* 0xff8000002e927808 */ /* 0x000fe40005000000 */
[----:B------:R-:W-:Y:S02]  /*4de0*/  ISETP.GE.AND P2, PT, R3, R8, PT ;  /* 0x000000080300720c */ /* 0x000fe40003f46270 */
[----:B------:R-:W-:-:S02]  /*4df0*/  FSEL R161, R13, -INF , !P6 ;  /* 0xff8000000da17808 */ /* 0x000fc40007000000 */
[----:B------:R-:W-:Y:S02]  /*4e00*/  FSEL R210, R38, -INF , !P5 ;  /* 0xff80000026d27808 */ /* 0x000fe40006800000 */
[-C--:B------:R-:W-:Y:S02]  /*4e10*/  ISETP.GE.AND P6, PT, R5, R9.reuse, PT ;  /* 0x000000090500720c */ /* 0x080fe40003fc6270 */
[----:B------:R-:W-:Y:S02]  /*4e20*/  ISETP.GE.AND P5, PT, R3, R9, PT ;  /* 0x000000090300720c */ /* 0x000fe40003fa6270 */
[----:B------:R-:W-:Y:S02]  /*4e30*/  FSEL R144, R45, -INF , !P2 ;  /* 0xff8000002d907808 */ /* 0x000fe40005000000 */
[----:B------:R-:W-:Y:S02]  /*4e40*/  ISETP.GE.AND P2, PT, R3, R11, PT ;  /* 0x0000000b0300720c */ /* 0x000fe40003f46270 */
[----:B------:R-:W-:-:S02]  /*4e50*/  FSEL R207, R36, -INF , !P6 ;  /* 0xff80000024cf7808 */ /* 0x000fc40007000000 */
[----:B------:R-:W-:Y:S02]  /*4e60*/  FSEL R177, R37, -INF , !P5 ;  /* 0xff80000025b17808 */ /* 0x000fe40006800000 */
[----:B------:R-:W-:Y:S02]  /*4e70*/  ISETP.GE.AND P6, PT, R3, R10, PT ;  /* 0x0000000a0300720c */ /* 0x000fe40003fc6270 */
[----:B------:R-:W-:Y:S02]  /*4e80*/  FSEL R179, R39, -INF , !P2 ;  /* 0xff80000027b37808 */ /* 0x000fe40005000000 */
[----:B------:R-:W-:Y:S02]  /*4e90*/  FSEL R36, R33, -INF , !P0 ;  /* 0xff80000021247808 */ /* 0x000fe40004000000 */
[----:B------:R-:W-:Y:S02]  /*4ea0*/  FSEL R37, R35, -INF , !P1 ;  /* 0xff80000023257808 */ /* 0x000fe40004800000 */
[----:B------:R-:W-:-:S02]  /*4eb0*/  ISETP.GE.AND P2, PT, R2, R8, PT ;  /* 0x000000080200720c */ /* 0x000fc40003f46270 */
[C---:B------:R-:W-:Y:S02]  /*4ec0*/  ISETP.GE.AND P5, PT, R2.reuse, R10, PT ;  /* 0x0000000a0200720c */ /* 0x040fe40003fa6270 */
[C---:B------:R-:W-:Y:S02]  /*4ed0*/  ISETP.GE.AND P0, PT, R2.reuse, R9, PT ;  /* 0x000000090200720c */ /* 0x040fe40003f06270 */
[C---:B------:R-:W-:Y:S02]  /*4ee0*/  IADD3 R3, R2.reuse, 0x78, RZ ;  /* 0x0000007802037810 */ /* 0x040fe40007ffe0ff */
[C---:B------:R-:W-:Y:S02]  /*4ef0*/  ISETP.GE.AND P1, PT, R2.reuse, R11, PT ;  /* 0x0000000b0200720c */ /* 0x040fe40003f26270 */
[----:B------:R-:W-:Y:S02]  /*4f00*/  IADD3 R2, R2, 0x79, RZ ;  /* 0x0000007902027810 */ /* 0x000fe40007ffe0ff */
[----:B------:R-:W-:-:S02]  /*4f10*/  FSEL R35, R32, -INF , !P0 ;  /* 0xff80000020237808 */ /* 0x000fc40004000000 */
[----:B------:R-:W-:Y:S02]  /*4f20*/  ISETP.GE.AND P0, PT, R2, R11, PT ;  /* 0x0000000b0200720c */ /* 0x000fe40003f06270 */
[----:B------:R-:W-:Y:S02]  /*4f30*/  FSEL R75, R31, -INF , !P3 ;  /* 0xff8000001f4b7808 */ /* 0x000fe40005800000 */
[----:B------:R-:W-:Y:S02]  /*4f40*/  FSEL R162, R19, -INF , !P0 ;  /* 0xff80000013a27808 */ /* 0x000fe40004000000 */
[----:B------:R-:W-:Y:S02]  /*4f50*/  PLOP3.LUT P0, PT, PT, PT, UP0, 0x80, 0x0 ;  /* 0x000000000000781c */ /* 0x000fe40003f0f008 */
[----:B------:R-:W-:Y:S02]  /*4f60*/  FSEL R72, R28, -INF , !P2 ;  /* 0xff8000001c487808 */ /* 0x000fe40005000000 */
[----:B------:R-:W-:-:S02]  /*4f70*/  ISETP.GE.AND P3, PT, R3, R9, PT ;  /* 0x000000090300720c */ /* 0x000fc40003f66270 */
[----:B------:R-:W-:Y:S02]  /*4f80*/  ISETP.GE.AND P2, PT, R3, R11, PT ;  /* 0x0000000b0300720c */ /* 0x000fe40003f46270 */
[----:B------:R-:W-:Y:S02]  /*4f90*/  FSEL R133, R47, -INF , !P6 ;  /* 0xff8000002f857808 */ /* 0x000fe40007000000 */
[----:B------:R-:W-:Y:S02]  /*4fa0*/  FSEL R73, R29, -INF , !P4 ;  /* 0xff8000001d497808 */ /* 0x000fe40006000000 */
[----:B------:R-:W-:Y:S02]  /*4fb0*/  FSEL R74, R30, -INF , !P5 ;  /* 0xff8000001e4a7808 */ /* 0x000fe40006800000 */
[----:B------:R-:W-:Y:S02]  /*4fc0*/  FSEL R147, R16, -INF , !P3 ;  /* 0xff80000010937808 */ /* 0x000fe40005800000 */
[----:B------:R-:W-:-:S02]  /*4fd0*/  FSEL R163, R18, -INF , !P2 ;  /* 0xff80000012a37808 */ /* 0x000fc40005000000 */
[C---:B------:R-:W-:Y:S02]  /*4fe0*/  ISETP.GE.AND P6, PT, R3.reuse, R8, PT ;  /* 0x000000080300720c */ /* 0x040fe40003fc6270 */
[----:B------:R-:W-:Y:S02]  /*4ff0*/  ISETP.GE.AND P4, PT, R3, R10, PT ;  /* 0x0000000a0300720c */ /* 0x000fe40003f86270 */
[C---:B------:R-:W-:Y:S02]  /*5000*/  ISETP.GE.AND P5, PT, R2.reuse, R8, PT ;  /* 0x000000080200720c */ /* 0x040fe40003fa6270 */
[C---:B------:R-:W-:Y:S02]  /*5010*/  ISETP.GE.AND P3, PT, R2.reuse, R10, PT ;  /* 0x0000000a0200720c */ /* 0x040fe40003f66270 */
        /* <DEDUP_REMOVED lines=8> */
[----:B-1----:R-:W2:Y:S01]  /*50a0*/  LDL.64 R230, [R1+0xa8] ;  /* 0x0000a80001e67983 */ /* 0x002ea20000100a00 */
[----:B------:R-:W-:Y:S01]  /*50b0*/  UIADD3 UR11, UR33, -0x2, URZ ;  /* 0xfffffffe210b7890 */ /* 0x000fe2000fffe03f */
[----:B------:R-:W-:Y:S01]  /*50c0*/  IMAD.U32 R5, RZ, RZ, UR4 ;  /* 0x00000004ff057e24 */ /* 0x000fe2000f8e00ff */
[----:B------:R-:W-:Y:S01]  /*50d0*/  BSSY B0, `(.L_x_164) ;  /* 0x0000065000007945 */ /* 0x000fe20003800000 */
[----:B------:R-:W-:Y:S01]  /*50e0*/  IMAD.U32 R7, RZ, RZ, UR4 ;  /* 0x00000004ff077e24 */ /* 0x000fe2000f8e00ff */
[----:B------:R-:W-:Y:S01]  /*50f0*/  USHF.R.S32.HI UR7, URZ, 0x1f, UR11 ;  /* 0x0000001f3f077899 */ /* 0x000fe2000801140b */
[----:B------:R-:W-:Y:S01]  /*5100*/  IMAD.U32 R17, RZ, RZ, UR4 ;  /* 0x00000004ff117e24 */ /* 0x000fe2000f8e00ff */
[----:B------:R-:W-:Y:S01]  /*5110*/  UIMAD UR5, UR5, UR11, URZ ;  /* 0x0000000b050572a4 */ /* 0x000fe2000f8e023f */
[----:B------:R-:W-:-:S02]  /*5120*/  IMAD.U32 R12, RZ, RZ, UR11 ;  /* 0x0000000bff0c7e24 */ /* 0x000fc4000f8e00ff */
[----:B------:R-:W-:Y:S01]  /*5130*/  IMAD.U32 R18, RZ, RZ, UR4 ;  /* 0x00000004ff127e24 */ /* 0x000fe2000f8e00ff */
[----:B------:R-:W-:Y:S01]  /*5140*/  UIMAD UR5, UR7, UR9, UR5 ;  /* 0x00000009070572a4 */ /* 0x000fe2000f8e0205 */
[----:B------:R-:W-:-:S04]  /*5150*/  IMAD.WIDE.U32 R12, R12, UR9, R102 ;  /* 0x000000090c0c7c25 */ /* 0x000fc8000f8e0066 */
[----:B------:R-:W-:Y:S01]  /*5160*/  IMAD.U32 R21, RZ, RZ, UR4 ;  /* 0x00000004ff157e24 */ /* 0x000fe2000f8e00ff */
[----:B------:R-:W-:Y:S02]  /*5170*/  IADD3 R3, R13, UR5, RZ ;  /* 0x000000050d037c10 */ /* 0x000fe4000fffe0ff */
[----:B--2---:R-:W-:-:S13]  /*5180*/  ISETP.GE.AND P1, PT, R230, c[0x0][0x220], PT ;  /* 0x00008800e6007a0c */ /* 0x004fda0003f26270 */
[----:B------:R-:W-:Y:S01]  /*5190*/  @!P1 MOV R15, c[0x0][0x19c] ;  /* 0x00006700000f9a02 */ /* 0x000fe20000000f00 */
[----:B------:R-:W-:Y:S01]  /*51a0*/  @!P1 IMAD.MOV.U32 R16, RZ, RZ, c[0x0][0x19c] ;  /* 0x00006700ff109624 */ /* 0x000fe200078e00ff */
[-C--:B------:R-:W-:Y:S01]  /*51b0*/  @!P1 LEA R5, P3, R5, R12.reuse, 0x5 ;  /* 0x0000000c05059211 */ /* 0x080fe200078628ff */
[----:B------:R-:W-:Y:S01]  /*51c0*/  @!P1 IMAD.MOV.U32 R20, RZ, RZ, c[0x0][0x19c] ;  /* 0x00006700ff149624 */ /* 0x000fe200078e00ff */
[----:B------:R-:W-:Y:S01]  /*51d0*/  @!P1 LEA R7, P2, R7, R12, 0x6 ;  /* 0x0000000c07079211 */ /* 0x000fe200078430ff */
[----:B------:R1:W-:Y:S01]  /*51e0*/  @P1 STS.128 [R246+0x4000], RZ ;  /* 0x004000fff6001388 */ /* 0x0003e20000000c00 */
[-C--:B------:R-:W-:Y:S01]  /*51f0*/  @!P1 LEA.HI.X R15, R17, R3.reuse, R15, 0x5, P3 ;  /* 0x00000003110f9211 */ /* 0x080fe200018f2c0f */
[----:B------:R-:W-:Y:S01]  /*5200*/  @!P1 IMAD.MOV.U32 R17, RZ, RZ, R3 ;  /* 0x000000ffff119224 */ /* 0x000fe200078e0003 */
[----:B------:R-:W-:Y:S01]  /*5210*/  @!P1 LEA.HI.X R16, R18, R3, R16, 0x6, P2 ;  /* 0x0000000312109211 */ /* 0x000fe200010f3410 */
[----:B------:R-:W-:Y:S01]  /*5220*/  @!P1 IMAD R20, R20, 0x60, RZ ;  /* 0x0000006014149824 */ /* 0x000fe200078e02ff */
[----:B------:R-:W-:-:S02]  /*5230*/  @!P1 LEA R28, P3, R7, c[0x0][0x168], 0x1 ;  /* 0x00005a00071c9a11 */ /* 0x000fc400078608ff */
[----:B------:R-:W-:Y:S02]  /*5240*/  @!P1 IADD3 R2, P4, R12, UR25, RZ ;  /* 0x000000190c029c10 */ /* 0x000fe4000ff9e0ff */
[----:B------:R-:W-:Y:S02]  /*5250*/  @!P1 LEA R30, P2, R5, c[0x0][0x168], 0x1 ;  /* 0x00005a00051e9a11 */ /* 0x000fe400078408ff */
[----:B------:R-:W-:Y:S02]  /*5260*/  @!P1 LEA.HI.X R29, R7, c[0x0][0x16c], R16, 0x1, P3 ;  /* 0x00005b00071d9a11 */ /* 0x000fe400018f0c10 */
[----:B------:R-:W-:Y:S02]  /*5270*/  @!P1 IADD3.X R14, R3, UR24, RZ, P4, !PT ;  /* 0x00000018030e9c10 */ /* 0x000fe4000a7fe4ff */
[----:B------:R-:W-:Y:S01]  /*5280*/  @!P1 LEA.HI.X R31, R5, c[0x0][0x16c], R15, 0x1, P2 ;  /* 0x00005b00051f9a11 */ /* 0x000fe200010f0c0f */
[----:B------:R-:W-:Y:S01]  /*5290*/  IMAD.U32 R5, RZ, RZ, UR4 ;  /* 0x00000004ff057e24 */ /* 0x000fe2000f8e00ff */
[----:B------:R-:W-:Y:S01]  /*52a0*/  @!P1 MOV R16, R12 ;  /* 0x0000000c00109202 */ /* 0x000fe20000000f00 */
[----:B------:R-:W-:Y:S01]  /*52b0*/  @!P1 IMAD.MOV.U32 R15, RZ, RZ, R3 ;  /* 0x000000ffff0f9224 */ /* 0x000fe200078e0003 */
[----:B------:R-:W-:-:S02]  /*52c0*/  @!P1 LEA R32, P4, R2, c[0x0][0x168], 0x1 ;  /* 0x00005a0002209a11 */ /* 0x000fc400078808ff */
[----:B------:R-:W-:Y:S01]  /*52d0*/  @!P1 MOV R7, c[0x0][0x19c] ;  /* 0x0000670000079a02 */ /* 0x000fe20000000f00 */
[----:B------:R-:W-:Y:S01]  /*52e0*/  @!P1 IMAD.WIDE.U32 R16, R5, 0x50, R16 ;  /* 0x0000005005109825 */ /* 0x000fe200078e0010 */
[----:B------:R-:W-:Y:S02]  /*52f0*/  @!P1 LEA.HI.X R33, R2, c[0x0][0x16c], R14, 0x1, P4 ;  /* 0x00005b0002219a11 */ /* 0x000fe400020f0c0e */
[----:B------:R-:W-:Y:S01]  /*5300*/  @!P1 LEA R26, P2, R12, c[0x0][0x168], 0x1 ;  /* 0x00005a000c1a9a11 */ /* 0x000fe200078408ff */
[----:B------:R-:W-:Y:S01]  /*5310*/  @!P1 IMAD.MOV.U32 R2, RZ, RZ, R12 ;  /* 0x000000ffff029224 */ /* 0x000fe200078e000c */
[----:B------:R-:W-:Y:S01]  /*5320*/  @!P1 LEA R22, P3, R16, c[0x0][0x168], 0x1 ;  /* 0x00005a0010169a11 */ /* 0x000fe200078608ff */
[----:B------:R-:W-:Y:S01]  /*5330*/  @!P1 IMAD.MOV.U32 R5, RZ, RZ, c[0x0][0x19c] ;  /* 0x00006700ff059624 */ /* 0x000fe200078e00ff */
[--C-:B------:R-:W-:Y:S01]  /*5340*/  @!P1 LEA.HI.X R27, R12, c[0x0][0x16c], R3.reuse, 0x1, P2 ;  /* 0x00005b000c1b9a11 */ /* 0x100fe200010f0c03 */
[----:B------:R-:W-:-:S04]  /*5350*/  @!P1 IMAD.WIDE.U32 R18, R18, 0x30, R2 ;  /* 0x0000003012129825 */ /* 0x000fc800078e0002 */
[----:B------:R-:W-:Y:S01]  /*5360*/  @!P1 IMAD R5, R5, 0x30, RZ ;  /* 0x0000003005059824 */ /* 0x000fe200078e02ff */
[C---:B------:R-:W-:Y:S01]  /*5370*/  @!P1 LEA R24, P4, R18.reuse, c[0x0][0x168], 0x1 ;  /* 0x00005a0012189a11 */ /* 0x040fe200078808ff */
[----:B------:R-:W-:Y:S01]  /*5380*/  @!P1 IMAD.MOV.U32 R14, RZ, RZ, R12 ;  /* 0x000000ffff0e9224 */ /* 0x000fe200078e000c */
[----:B------:R-:W-:Y:S01]  /*5390*/  @!PT LDS RZ, [RZ] ;  /* 0x00000000fffff984 */ /* 0x000fe20000000800 */
[----:B------:R-:W-:Y:S01]  /*53a0*/  @!PT LDS RZ, [RZ] ;  /* 0x00000000fffff984 */ /* 0x000fe20000000800 */
[----:B------:R-:W-:Y:S01]  /*53b0*/  @!PT LDS RZ, [RZ] ;  /* 0x00000000fffff984 */ /* 0x000fe20000000800 */
[----:B------:R1:W-:Y:S01]  /*53c0*/  @!P1 LDGSTS.E.BYPASS.LTC128B.128 [R246+0x4000], [R26.64] ;  /* 0x040000001af69fae */ /* 0x0003e2000b901d74 */
[----:B------:R-:W-:Y:S01]  /*53d0*/  @!P1 IMAD R7, R7, 0x50, RZ ;  /* 0x0000005007079824 */ /* 0x000fe200078e02ff */
[----:B------:R-:W-:Y:S01]  /*53e0*/  @!P1 IADD3 R5, R5, R19, RZ ;  /* 0x0000001305059210 */ /* 0x000fe20007ffe0ff */
[----:B------:R-:W-:Y:S01]  /*53f0*/  @!P1 IMAD.WIDE.U32 R14, R21, 0x60, R14 ;  /* 0x00000060150e9825 */ /* 0x000fe200078e000e */
[----:B------:R1:W-:Y:S02]  /*5400*/  @P1 STS.128 [R246+0x4800], RZ ;  /* 0x004800fff6001388 */ /* 0x0003e40000000c00 */
[----:B------:R-:W-:Y:S01]  /*5410*/  @!P1 LEA.HI.X R25, R18, c[0x0][0x16c], R5, 0x1, P4 ;  /* 0x00005b0012199a11 */ /* 0x000fe200020f0c05 */
[----:B------:R-:W-:Y:S01]  /*5420*/  @!P1 IMAD.IADD R7, R7, 0x1, R17 ;  /* 0x0000000107079824 */ /* 0x000fe200078e0211 */
[----:B------:R-:W-:Y:S01]  /*5430*/  @!PT LDS RZ, [RZ] ;  /* 0x00000000fffff984 */ /* 0x000fe20000000800 */
[----:B------:R-:W-:Y:S01]  /*5440*/  @!PT LDS RZ, [RZ] ;  /* 0x00000000fffff984 */ /* 0x000fe20000000800 */
[----:B------:R-:W-:Y:S01]  /*5450*/  @!PT LDS RZ, [RZ] ;  /* 0x00000000fffff984 */ /* 0x000fe20000000800 */
[----:B------:R1:W-:Y:S01]  /*5460*/  @!P1 LDGSTS.E.BYPASS.LTC128B.128 [R246+0x4800], [R32.64] ;  /* 0x0480000020f69fae */ /* 0x0003e2000b901d74 */
[----:B------:R-:W-:Y:S01]  /*5470*/  @!P1 IMAD.IADD R15, R20, 0x1, R15 ;  /* 0x00000001140f9824 */ /* 0x000fe200078e020f */
[----:B------:R-:W-:-:S02]  /*5480*/  @!P1 LEA R20, P2, R14, c[0x0][0x168], 0x1 ;  /* 0x00005a000e149a11 */ /* 0x000fc400078408ff */
[----:B------:R1:W-:Y:S01]  /*5490*/  @P1 STS.128 [R246+0x5000], RZ ;  /* 0x005000fff6001388 */ /* 0x0003e20000000c00 */
[----:B------:R-:W-:Y:S02]  /*54a0*/  @!P1 LEA.HI.X R23, R16, c[0x0][0x16c], R7, 0x1, P3 ;  /* 0x00005b0010179a11 */ /* 0x000fe400018f0c07 */
[----:B------:R-:W-:Y:S01]  /*54b0*/  @!P1 LEA.HI.X R21, R14, c[0x0][0x16c], R15, 0x1, P2 ;  /* 0x00005b000e159a11 */ /* 0x000fe200010f0c0f */
[----:B------:R-:W-:Y:S01]  /*54c0*/  @!PT LDS RZ, [RZ] ;  /* 0x00000000fffff984 */ /* 0x000fe20000000800 */
[----:B------:R-:W-:Y:S01]  /*54d0*/  @!PT LDS RZ, [RZ] ;  /* 0x00000000fffff984 */ /* 0x000fe20000000800 */
[----:B------:R-:W-:Y:S01]  /*54e0*/  @!PT LDS RZ, [RZ] ;  /* 0x00000000fffff984 */ /* 0x000fe20000000800 */
[----:B------:R1:W-:Y:S04]  /*54f0*/  @!P1 LDGSTS.E.BYPASS.LTC128B.128 [R246+0x5000], [R30.64] ;  /* 0x050000001ef69fae */ /* 0x0003e8000b901d74 */
[----:B------:R1:W-:Y:S04]  /*5500*/  @P1 STS.128 [R246+0x5800], RZ ;  /* 0x005800fff6001388 */ /* 0x0003e80000000c00 */
        /* <DEDUP_REMOVED lines=33> */
.L_x_165:
[----:B------:R-:W-:Y:S05]  /*5720*/  BSYNC B0 ;  /* 0x0000000000007941 */ /* 0x000fea0003800000 */
.L_x_164:
[----:B------:R-:W0:Y:S02]  /*5730*/  LDGDEPBAR ;  /* 0x00000000000079af */ /* 0x000e240000000000 */
.L_x_163:
[----:B-1----:R-:W-:Y:S01]  /*5740*/  FMNMX.FTZ R2, R35, R36, !PT ;  /* 0x0000002423027209 */ /* 0x002fe20007810000 */
        /* <DEDUP_REMOVED lines=59> */
[----:B------:R1:W-:Y:S01]  /*5b00*/  STL [R1+0x160], R222 ;  /* 0x000160de01007387 */ /* 0x0003e20000100800 */
[----:B------:R-:W-:Y:S02]  /*5b10*/  FMNMX.FTZ R2, R175, R2, !PT ;  /* 0x00000002af027209 */ /* 0x000fe40007810000 */
[----:B------:R-:W-:Y:S02]  /*5b20*/  FMNMX.FTZ R134, R219, R134, !PT ;  /* 0x00000086db867209 */ /* 0x000fe40007810000 */
[----:B------:R-:W-:-:S02]  /*5b30*/  FMNMX.FTZ R2, R157, R2, !PT ;  /* 0x000000029d027209 */ /* 0x000fc40007810000 */
[----:B------:R-:W-:Y:S02]  /*5b40*/  FMNMX.FTZ R134, R222, R134, !PT ;  /* 0x00000086de867209 */ /* 0x000fe40007810000 */
[----:B-1----:R-:W3:Y:S02]  /*5b50*/  LDL.LU R222, [R1] ;  /* 0x0000000001de7983 */ /* 0x002ee40000300800 */
[----:B------:R-:W-:Y:S02]  /*5b60*/  FMNMX.FTZ R134, R216, R134, !PT ;  /* 0x00000086d8867209 */ /* 0x000fe40007810000 */
[----:B------:R-:W-:Y:S01]  /*5b70*/  FMNMX.FTZ R2, R57, R2, !PT ;  /* 0x0000000239027209 */ /* 0x000fe20007810000 */
[----:B------:R-:W-:Y:S01]  /*5b80*/  STL [R1+0x164], R216 ;  /* 0x000164d801007387 */ /* 0x000fe20000100800 */
[----:B------:R-:W-:Y:S02]  /*5b90*/  FMNMX.FTZ R134, R214, R134, !PT ;  /* 0x00000086d6867209 */ /* 0x000fe40007810000 */
[----:B------:R-:W-:-:S02]  /*5ba0*/  FMNMX.FTZ R2, R56, R2, !PT ;  /* 0x0000000238027209 */ /* 0x000fc40007810000 */
[----:B------:R-:W-:-:S04]  /*5bb0*/  FMNMX.FTZ R134, R213, R134, !PT ;  /* 0x00000086d5867209 */ /* 0x000fc80007810000 */
[----:B------:R-:W-:-:S04]  /*5bc0*/  FMNMX.FTZ R134, R207, R134, !PT ;  /* 0x00000086cf867209 */ /* 0x000fc80007810000 */
[----:B------:R-:W-:-:S04]  /*5bd0*/  FMNMX.FTZ R134, R177, R134, !PT ;  /* 0x00000086b1867209 */ /* 0x000fc80007810000 */
[----:B------:R-:W-:-:S04]  /*5be0*/  FMNMX.FTZ R134, R147, R134, !PT ;  /* 0x0000008693867209 */ /* 0x000fc80007810000 */
[----:B------:R-:W-:-:S05]  /*5bf0*/  FMNMX.FTZ R134, R145, R134, !PT ;  /* 0x0000008691867209 */ /* 0x000fca0007810000 */
[----:B------:R-:W1:Y:S02]  /*5c00*/  SHFL.BFLY PT, R5, R134, 0x2, 0x1f ;  /* 0x0c401f0086057f89 */ /* 0x000e6400000e0000 */
[----:B-1----:R-:W-:-:S05]  /*5c10*/  FMNMX.FTZ R134, R134, R5, !PT ;  /* 0x0000000586867209 */ /* 0x002fca0007810000 */
[----:B------:R-:W1:Y:S02]  /*5c20*/  SHFL.BFLY PT, R5, R134, 0x1, 0x1f ;  /* 0x0c201f0086057f89 */ /* 0x000e6400000e0000 */
[----:B-1----:R-:W-:-:S04]  /*5c30*/  FMNMX.FTZ R134, R134, R5, !PT ;  /* 0x0000000586867209 */ /* 0x002fc80007810000 */
[C---:B------:R-:W-:Y:S01]  /*5c40*/  FSETP.NEU.FTZ.AND P1, PT, R134.reuse, -INF , PT ;  /* 0xff8000008600780b */ /* 0x040fe20003f3d000 */
[----:B------:R-:W-:Y:S01]  /*5c50*/  STL [R1+0x150], R134 ;  /* 0x0001508601007387 */ /* 0x000fe20000100800 */
[----:B------:R-:W-:-:S03]  /*5c60*/  FMUL.FTZ R7, R134, c[0x0][0x23c] ;  /* 0x00008f0086077a20 */ /* 0x000fc60000410000 */
[----:B------:R-:W4:Y:S02]  /*5c70*/  LDL.LU R219, [R1+0x4] ;  /* 0x0000040001db7983 */ /* 0x000f240000300800 */
[----:B------:R-:W-:Y:S02]  /*5c80*/  FSEL R7, R7, RZ, P1 ;  /* 0x000000ff07077208 */ /* 0x000fe40000800000 */
[----:B--2---:R-:W2:Y:S01]  /*5c90*/  LDL.LU R216, [R1+0x14] ;  /* 0x0000140001d87983 */ /* 0x004ea20000300800 */
[----:B---3--:R-:W-:-:S04]  /*5ca0*/  FMNMX.FTZ R2, R222, R2, !PT ;  /* 0x00000002de027209 */ /* 0x008fc80007810000 */
[----:B------:R-:W-:-:S04]  /*5cb0*/  FMNMX.FTZ R2, R227, R2, !PT ;  /* 0x00000002e3027209 */ /* 0x000fc80007810000 */
[----:B------:R-:W-:-:S04]  /*5cc0*/  FMNMX.FTZ R2, R48, R2, !PT ;  /* 0x0000000230027209 */ /* 0x000fc80007810000 */
[----:B------:R-:W-:-:S04]  /*5cd0*/  FMNMX.FTZ R2, R247, R2, !PT ;  /* 0x00000002f7027209 */ /* 0x000fc80007810000 */
[----:B------:R-:W-:-:S04]  /*5ce0*/  FMNMX.FTZ R2, R215, R2, !PT ;  /* 0x00000002d7027209 */ /* 0x000fc80007810000 */
[----:B------:R-:W-:-:S04]  /*5cf0*/  FMNMX.FTZ R2, R212, R2, !PT ;  /* 0x00000002d4027209 */ /* 0x000fc80007810000 */
[----:B------:R-:W-:-:S04]  /*5d00*/  FMNMX.FTZ R2, R210, R2, !PT ;  /* 0x00000002d2027209 */ /* 0x000fc80007810000 */
[----:B------:R-:W-:-:S04]  /*5d10*/  FMNMX.FTZ R2, R179, R2, !PT ;  /* 0x00000002b3027209 */ /* 0x000fc80007810000 */
[----:B------:R-:W-:-:S04]  /*5d20*/  FMNMX.FTZ R2, R163, R2, !PT ;  /* 0x00000002a3027209 */ /* 0x000fc80007810000 */
[----:B------:R-:W-:-:S05]  /*5d30*/  FMNMX.FTZ R2, R162, R2, !PT ;  /* 0x00000002a2027209 */ /* 0x000fca0007810000 */
[----:B------:R-:W1:Y:S02]  /*5d40*/  SHFL.BFLY PT, R3, R2, 0x2, 0x1f ;  /* 0x0c401f0002037f89 */ /* 0x000e6400000e0000 */
[----:B-1----:R-:W-:Y:S01]  /*5d50*/  FMNMX.FTZ R2, R2, R3, !PT ;  /* 0x0000000302027209 */ /* 0x002fe20007810000 */
[----:B------:R-:W-:-:S04]  /*5d60*/  FFMA.FTZ R3, R35, c[0x0][0x23c], -R7 ;  /* 0x00008f0023037a23 */ /* 0x000fc80000010807 */
[----:B------:R-:W1:Y:S01]  /*5d70*/  SHFL.BFLY PT, R12, R2, 0x1, 0x1f ;  /* 0x0c201f00020c7f89 */ /* 0x000e6200000e0000 */
[----:B------:R1:W-:Y:S02]  /*5d80*/  MUFU.EX2 R134, R3 ;  /* 0x0000000300867308 */ /* 0x0003e40000000800 */
[----:B-1----:R-:W-:Y:S01]  /*5d90*/  FMNMX.FTZ R3, R2, R12, !PT ;  /* 0x0000000c02037209 */ /* 0x002fe20007810000 */
[----:B------:R-:W-:-:S06]  /*5da0*/  FFMA.FTZ R2, R36, c[0x0][0x23c], -R7 ;  /* 0x00008f0024027a23 */ /* 0x000fcc0000010807 */
[----:B------:R-:W1:Y:S01]  /*5db0*/  MUFU.EX2 R2, R2 ;  /* 0x0000000200027308 */ /* 0x000e620000000800 */
[C---:B------:R-:W-:Y:S01]  /*5dc0*/  FMUL.FTZ R5, R3.reuse, c[0x0][0x23c] ;  /* 0x00008f0003057a20 */ /* 0x040fe20000410000 */
[----:B------:R-:W-:Y:S01]  /*5dd0*/  FSETP.NEU.FTZ.AND P1, PT, R3, -INF , PT ;  /* 0xff8000000300780b */ /* 0x000fe20003f3d000 */
[----:B-1----:R-:W-:Y:S04]  /*5de0*/  STL [R1+0xdc], R2 ;  /* 0x0000dc0201007387 */ /* 0x002fe80000100800 */
[----:B------:R1:W-:Y:S04]  /*5df0*/  STL [R1+0x154], R3 ;  /* 0x0001540301007387 */ /* 0x0003e80000100800 */
[----:B-1----:R-:W3:Y:S01]  /*5e00*/  LDL.LU R3, [R1+0xdc] ;  /* 0x0000dc0001037983 */ /* 0x002ee20000300800 */
[----:B------:R-:W-:-:S02]  /*5e10*/  SHF.L.U32 R228, R6, 0x1, RZ ;  /* 0x0000000106e47819 */ /* 0x000fc400000006ff */
[----:B------:R-:W-:Y:S02]  /*5e20*/  FSEL R5, R5, RZ, P1 ;  /* 0x000000ff05057208 */ /* 0x000fe40000800000 */
[----:B------:R-:W-:Y:S01]  /*5e30*/  LEA R229, R4, R228, 0x1 ;  /* 0x000000e404e57211 */ /* 0x000fe200078e08ff */
[C---:B------:R-:W-:Y:S01]  /*5e40*/  IMAD R231, R0.reuse, 0x2, R228 ;  /* 0x0000000200e77824 */ /* 0x040fe200078e02e4 */
[----:B------:R-:W1:Y:S03]  /*5e50*/  LDSM.16.MT88.4 R48, [R228+0x8000] ;  /* 0x00800000e430783b */ /* 0x000e660000004200 */
[----:B------:R-:W-:Y:S01]  /*5e60*/  IMAD R230, R0, 0x2, R229 ;  /* 0x0000000200e67824 */ /* 0x000fe200078e02e5 */
[----:B------:R-:W1:Y:S01]  /*5e70*/  LDSM.16.MT88.4 R52, [R231+0x8000] ;  /* 0x00800000e734783b */ /* 0x000e620000004200 */
[----:B------:R-:W-:Y:S02]  /*5e80*/  FFMA.FTZ R0, R66, c[0x0][0x23c], -R5 ;  /* 0x00008f0042007a23 */ /* 0x000fe40000010805 */
[--C-:B------:R-:W-:Y:S01]  /*5e90*/  FFMA.FTZ R2, R61, c[0x0][0x23c], -R7.reuse ;  /* 0x00008f003d027a23 */ /* 0x100fe20000010807 */
[----:B------:R-:W1:Y:S01]  /*5ea0*/  LDSM.16.MT88.4 R56, [R229+0x8000] ;  /* 0x00800000e538783b */ /* 0x000e620000004200 */
[----:B------:R2:W-:Y:S03]  /*5eb0*/  MUFU.EX2 R10, R0 ;  /* 0x00000000000a7308 */ /* 0x0005e60000000800 */
[----:B------:R-:W1:Y:S04]  /*5ec0*/  LDSM.16.MT88.4 R76, [R230+0x8000] ;  /* 0x00800000e64c783b */ /* 0x000e680000004200 */
[----:B------:R-:W-:Y:S01]  /*5ed0*/  LDSM.16.MT88.4 R80, [R230+0x8800] ;  /* 0x00880000e650783b */ /* 0x000fe20000004200 */
[----:B--2---:R-:W-:-:S04]  /*5ee0*/  FFMA.FTZ R0, R65, c[0x0][0x23c], -R7 ;  /* 0x00008f0041007a23 */ /* 0x004fc80000010807 */
[----:B------:R2:W-:Y:S02]  /*5ef0*/  MUFU.EX2 R251, R0 ;  /* 0x0000000000fb7308 */ /* 0x0005e40000000800 */
[----:B--2---:R-:W-:-:S06]  /*5f00*/  FFMA.FTZ R0, R64, c[0x0][0x23c], -R7 ;  /* 0x00008f0040007a23 */ /* 0x004fcc0000010807 */
[----:B------:R2:W-:Y:S02]  /*5f10*/  MUFU.EX2 R11, R0 ;  /* 0x00000000000b7308 */ /* 0x0005e40000000800 */
[----:B--2---:R-:W-:-:S06]  /*5f20*/  FFMA.FTZ R0, R62, c[0x0][0x23c], -R7 ;  /* 0x00008f003e007a23 */ /* 0x004fcc0000010807 */
[----:B------:R2:W-:Y:S02]  /*5f30*/  MUFU.EX2 R239, R0 ;  /* 0x0000000000ef7308 */ /* 0x0005e40000000800 */
[----:B--2---:R-:W-:-:S06]  /*5f40*/  FFMA.FTZ R0, R63, c[0x0][0x23c], -R7 ;  /* 0x00008f003f007a23 */ /* 0x004fcc0000010807 */
[----:B------:R2:W-:Y:S02]  /*5f50*/  MUFU.EX2 R236, R0 ;  /* 0x0000000000ec7308 */ /* 0x0005e40000000800 */
[----:B--2---:R-:W-:-:S06]  /*5f60*/  FFMA.FTZ R0, R68, c[0x0][0x23c], -R5 ;  /* 0x00008f0044007a23 */ /* 0x004fcc0000010805 */
[----:B------:R-:W-:Y:S01]  /*5f70*/  MUFU.EX2 R248, R2 ;  /* 0x0000000200f87308 */ /* 0x000fe20000000800 */
[----:B------:R-:W-:Y:S07]  /*5f80*/  LDSM.16.MT88.4 R68, [R229+0x8800] ;  /* 0x00880000e544783b */ /* 0x000fee0000004200 */
[----:B------:R2:W-:Y:S02]  /*5f90*/  MUFU.EX2 R8, R0 ;  /* 0x0000000000087308 */ /* 0x0005e40000000800 */
[----:B--2---:R-:W-:-:S06]  /*5fa0*/  FFMA.FTZ R0, R88, c[0x0][0x23c], -R5 ;  /* 0x00008f0058007a23 */ /* 0x004fcc0000010805 */
[----:B------:R2:W-:Y:S02]  /*5fb0*/  MUFU.EX2 R242, R0 ;  /* 0x0000000000f27308 */ /* 0x0005e40000000800 */
[----:B--2---:R-:W-:-:S06]  /*5fc0*/  FFMA.FTZ R0, R87, c[0x0][0x23c], -R5 ;  /* 0x00008f0057007a23 */ /* 0x004fcc0000010805 */
[----:B------:R2:W-:Y:S02]  /*5fd0*/  MUFU.EX2 R238, R0 ;  /* 0x0000000000ee7308 */ /* 0x0005e40000000800 */
[----:B--2---:R-:W-:-:S06]  /*5fe0*/  FFMA.FTZ R0, R86, c[0x0][0x23c], -R5 ;  /* 0x00008f0056007a23 */ /* 0x004fcc0000010805 */
[----:B------:R2:W-:Y:S02]  /*5ff0*/  MUFU.EX2 R235, R0 ;  /* 0x0000000000eb7308 */ /* 0x0005e40000000800 */
[----:B--2---:R-:W-:-:S04]  /*6000*/  FMNMX.FTZ R0, R72, R73, !PT ;  /* 0x0000004948007209 */ /* 0x004fc80007810000 */
[----:B------:R-:W-:-:S04]  /*6010*/  FMNMX.FTZ R0, R188, R0, !PT ;  /* 0x00000000bc007209 */ /* 0x000fc80007810000 */
[----:B------:R-:W-:-:S04]  /*6020*/  FMNMX.FTZ R0, R141, R0, !PT ;  /* 0x000000008d007209 */ /* 0x000fc80007810000 */
[----:B------:R-:W-:-:S04]  /*6030*/  FMNMX.FTZ R0, R140, R0, !PT ;  /* 0x000000008c007209 */ /* 0x000fc80007810000 */
[----:B------:R-:W-:Y:S01]  /*6040*/  FMNMX.FTZ R0, R127, R0, !PT ;  /* 0x000000007f007209 */ /* 0x000fe20007810000 */
[----:B------:R-:W-:Y:S02]  /*6050*/  FFMA.FTZ R2, R60, c[0x0][0x23c], -R7 ;  /* 0x00008f003c027a23 */ /* 0x000fe40000010807 */
[----:B------:R-:W-:Y:S01]  /*6060*/  LDSM.16.MT88.4 R60, [R228+0x8800] ;  /* 0x00880000e43c783b */ /* 0x000fe20000004200 */
[----:B------:R-:W-:Y:S01]  /*6070*/  FMNMX.FTZ R0, R126, R0, !PT ;  /* 0x000000007e007209 */ /* 0x000fe20007810000 */
[----:B------:R2:W1:Y:S03]  /*6080*/  MUFU.EX2 R9, R2 ;  /* 0x0000000200097308 */ /* 0x0004660000000800 */
[----:B------:R-:W-:-:S04]  /*6090*/  FMNMX.FTZ R0, R124, R0, !PT ;  /* 0x000000007c007209 */ /* 0x000fc80007810000 */
[----:B------:R-:W-:Y:S01]  /*60a0*/  FMNMX.FTZ R0, R194, R0, !PT ;  /* 0x00000000c2007209 */ /* 0x000fe20007810000 */
[----:B--2---:R-:W-:-:S03]  /*60b0*/  FFMA.FTZ R2, R34, c[0x0][0x23c], -R5 ;  /* 0x00008f0022027a23 */ /* 0x004fc60000010805 */
[----:B------:R-:W-:Y:S01]  /*60c0*/  FMNMX.FTZ R0, R191, R0, !PT ;  /* 0x00000000bf007209 */ /* 0x000fe20007810000 */
[----:B------:R2:W-:Y:S03]  /*60d0*/  MUFU.EX2 R245, R2 ;  /* 0x0000000200f57308 */ /* 0x0005e60000000800 */
[----:B------:R-:W-:Y:S01]  /*60e0*/  FMNMX.FTZ R0, R164, R0, !PT ;  /* 0x00000000a4007209 */ /* 0x000fe20007810000 */
[----:B--2---:R-:W-:-:S04]  /*60f0*/  FFMA.FTZ R2, R37, c[0x0][0x23c], -R5 ;  /* 0x00008f0025027a23 */ /* 0x004fc80000010805 */
[----:B------:R2:W1:Y:S02]  /*6100*/  MUFU.EX2 R246, R2 ;  /* 0x0000000200f67308 */ /* 0x0004640000000800 */
[----:B--2---:R-:W-:Y:S02]  /*6110*/  FFMA.FTZ R2, R67, c[0x0][0x23c], -R5 ;  /* 0x00008f0043027a23 */ /* 0x004fe40000010805 */
[----:B------:R-:W-:Y:S04]  /*6120*/  LDSM.16.MT88.4 R64, [R231+0x8800] ;  /* 0x00880000e740783b */ /* 0x000fe80000004200 */
[----:B------:R2:W1:Y:S02]  /*6130*/  MUFU.EX2 R150, R2 ;  /* 0x0000000200967308 */ /* 0x0004640000000800 */
[----:B--2---:R-:W-:-:S02]  /*6140*/  FMNMX.FTZ R2, R152, R0, !PT ;  /* 0x0000000098027209 */ /* 0x004fc40007810000 */
        /* <DEDUP_REMOVED lines=17> */
[----:B----4-:R-:W-:-:S02]  /*6260*/  FMNMX.FTZ R2, R219, R2, !PT ;  /* 0x00000002db027209 */ /* 0x010fc40007810000 */
        /* <DEDUP_REMOVED lines=23> */
[----:B---3--:R-:W-:-:S02]  /*63e0*/  F2FP.BF16.PACK_AB R12, R3, R134 ;  /* 0x00000086030c723e */ /* 0x008fc400000010ff */
[----:B-1----:R-:W-:Y:S02]  /*63f0*/  F2FP.BF16.PACK_AB R14, R9, R248 ;  /* 0x000000f8090e723e */ /* 0x002fe400000010ff */
[----:B------:R-:W-:Y:S02]  /*6400*/  F2FP.BF16.PACK_AB R13, R246, R245 ;  /* 0x000000f5f60d723e */ /* 0x000fe400000010ff */
[----:B------:R-:W-:Y:S01]  /*6410*/  F2FP.BF16.PACK_AB R15, R10, R150 ;  /* 0x000000960a0f723e */ /* 0x000fe200000010ff */
[----:B------:R-:W1:Y:S01]  /*6420*/  SHFL.BFLY PT, R4, R0, 0x2, 0x1f ;  /* 0x0c401f0000047f89 */ /* 0x000e6200000e0000 */
[----:B------:R-:W-:-:S04]  /*6430*/  FMNMX.FTZ R2, R225, R2, !PT ;  /* 0x00000002e1027209 */ /* 0x000fc80007810000 */
[----:B------:R-:W-:Y:S01]  /*6440*/  FMNMX.FTZ R2, R220, R2, !PT ;  /* 0x00000002dc027209 */ /* 0x000fe20007810000 */
[----:B------:R-:W-:Y:S03]  /*6450*/  HMMA.16816.F32.BF16 R44, R12, R48, RZ ;  /* 0x000000300c2c723c */ /* 0x000fe600000418ff */
[----:B------:R-:W-:-:S05]  /*6460*/  FMNMX.FTZ R2, R218, R2, !PT ;  /* 0x00000002da027209 */ /* 0x000fca0007810000 */
[----:B------:R-:W-:Y:S01]  /*6470*/  HMMA.16816.F32.BF16 R40, R12, R52, RZ ;  /* 0x000000340c28723c */ /* 0x000fe200000418ff */
[----:B------:R-:W-:-:S07]  /*6480*/  FMNMX.FTZ R2, R208, R2, !PT ;  /* 0x00000002d0027209 */ /* 0x000fce0007810000 */
[C---:B------:R-:W-:Y:S08]  /*6490*/  HMMA.16816.F32.BF16 R36, R12.reuse, R56, RZ ;  /* 0x000000380c24723c */ /* 0x040ff000000418ff */
[C---:B------:R-:W-:Y:S08]  /*64a0*/  HMMA.16816.F32.BF16 R32, R12.reuse, R76, RZ ;  /* 0x0000004c0c20723c */ /* 0x040ff000000418ff */
[C---:B------:R-:W-:Y:S08]  /*64b0*/  HMMA.16816.F32.BF16 R28, R12.reuse, R50, RZ ;  /* 0x000000320c1c723c */ /* 0x040ff000000418ff */
[C---:B------:R-:W-:Y:S08]  /*64c0*/  HMMA.16816.F32.BF16 R24, R12.reuse, R54, RZ ;  /* 0x000000360c18723c */ /* 0x040ff000000418ff */
[C---:B------:R-:W-:Y:S08]  /*64d0*/  HMMA.16816.F32.BF16 R20, R12.reuse, R58, RZ ;  /* 0x0000003a0c14723c */ /* 0x040ff000000418ff */
[----:B------:R-:W-:Y:S01]  /*64e0*/  HMMA.16816.F32.BF16 R16, R12, R78, RZ ;  /* 0x0000004e0c10723c */ /* 0x000fe200000418ff */
[----:B------:R-:W-:-:S04]  /*64f0*/  FMNMX.FTZ R2, R205, R2, !PT ;  /* 0x00000002cd027209 */ /* 0x000fc80007810000 */
[----:B------:R-:W-:Y:S02]  /*6500*/  FMNMX.FTZ R2, R176, R2, !PT ;  /* 0x00000002b0027209 */ /* 0x000fe40007810000 */
[----:B------:R-:W-:Y:S02]  /*6510*/  F2FP.BF16.PACK_AB R12, R11, R251 ;  /* 0x000000fb0b0c723e */ /* 0x000fe400000010ff */
[----:B------:R-:W-:Y:S02]  /*6520*/  F2FP.BF16.PACK_AB R13, R242, R8 ;  /* 0x00000008f20d723e */ /* 0x000fe400000010ff */
[----:B------:R-:W-:Y:S02]  /*6530*/  F2FP.BF16.PACK_AB R14, R236, R239 ;  /* 0x000000efec0e723e */ /* 0x000fe400000010ff */
[----:B------:R-:W-:Y:S02]  /*6540*/  F2FP.BF16.PACK_AB R15, R235, R238 ;  /* 0x000000eeeb0f723e */ /* 0x000fe400000010ff */
[----:B------:R-:W-:-:S02]  /*6550*/  FMNMX.FTZ R2, R146, R2, !PT ;  /* 0x0000000292027209 */ /* 0x000fc40007810000 */
[----:B-1----:R-:W-:Y:S02]  /*6560*/  FMNMX.FTZ R0, R0, R4, !PT ;  /* 0x0000000400007209 */ /* 0x002fe40007810000 */
[----:B------:R-:W-:Y:S01]  /*6570*/  FMNMX.FTZ R2, R133, R2, !PT ;  /* 0x0000000285027209 */ /* 0x000fe20007810000 */
[----:B------:R-:W-:Y:S03]  /*6580*/  HMMA.16816.F32.BF16 R92, R12, R60, R44 ;  /* 0x0000003c0c5c723c */ /* 0x000fe6000004182c */
[----:B------:R-:W-:-:S05]  /*6590*/  FMNMX.FTZ R2, R132, R2, !PT ;  /* 0x0000000284027209 */ /* 0x000fca0007810000 */
[----:B------:R-:W-:Y:S01]  /*65a0*/  HMMA.16816.F32.BF16 R96, R12, R64, R40 ;  /* 0x000000400c60723c */ /* 0x000fe20000041828 */
[----:B------:R-:W-:-:S07]  /*65b0*/  FMNMX.FTZ R4, R123, R2, !PT ;  /* 0x000000027b047209 */ /* 0x000fce0007810000 */
[C---:B------:R-:W-:Y:S08]  /*65c0*/  HMMA.16816.F32.BF16 R116, R12.reuse, R68, R36 ;  /* 0x000000440c74723c */ /* 0x040ff00000041824 */
[C---:B------:R-:W-:Y:S08]  /*65d0*/  HMMA.16816.F32.BF16 R104, R12.reuse, R80, R32 ;  /* 0x000000500c68723c */ /* 0x040ff00000041820 */
[C---:B------:R-:W-:Y:S08]  /*65e0*/  HMMA.16816.F32.BF16 R88, R12.reuse, R62, R28 ;  /* 0x0000003e0c58723c */ /* 0x040ff0000004181c */
[C---:B------:R-:W-:Y:S08]  /*65f0*/  HMMA.16816.F32.BF16 R112, R12.reuse, R66, R24 ;  /* 0x000000420c70723c */ /* 0x040ff00000041818 */
[C---:B------:R-:W-:Y:S08]  /*6600*/  HMMA.16816.F32.BF16 R108, R12.reuse, R70, R20 ;  /* 0x000000460c6c723c */ /* 0x040ff00000041814 */
[----:B------:R-:W-:Y:S01]  /*6610*/  HMMA.16816.F32.BF16 R100, R12, R82, R16 ;  /* 0x000000520c64723c */ /* 0x000fe20000041810 */
[----:B------:R-:W1:Y:S04]  /*6620*/  SHFL.BFLY PT, R12, R0, 0x1, 0x1f ;  /* 0x0c201f00000c7f89 */ /* 0x000e6800000e0000 */
[----:B------:R-:W2:Y:S01]  /*6630*/  SHFL.BFLY PT, R6, R4, 0x2, 0x1f ;  /* 0x0c401f0004067f89 */ /* 0x000ea200000e0000 */
[----:B-1----:R-:W-:-:S04]  /*6640*/  FMNMX.FTZ R136, R0, R12, !PT ;  /* 0x0000000c00887209 */ /* 0x002fc80007810000 */
[C---:B------:R-:W-:Y:S01]  /*6650*/  FSETP.NEU.FTZ.AND P1, PT, R136.reuse, -INF , PT ;  /* 0xff8000008800780b */ /* 0x040fe20003f3d000 */
[----:B------:R-:W-:Y:S01]  /*6660*/  FMUL.FTZ R2, R136, c[0x0][0x23c] ;  /* 0x00008f0088027a20 */ /* 0x000fe20000410000 */
[----:B--2---:R-:W-:-:S04]  /*6670*/  FMNMX.FTZ R0, R4, R6, !PT ;  /* 0x0000000604007209 */ /* 0x004fc80007810000 */
[----:B------:R-:W-:Y:S01]  /*6680*/  FSEL R2, R2, RZ, P1 ;  /* 0x000000ff02027208 */ /* 0x000fe20000800000 */
[----:B------:R-:W1:Y:S04]  /*6690*/  SHFL.BFLY PT, R6, R0, 0x1, 0x1f ;  /* 0x0c201f0000067f89 */ /* 0x000e6800000e0000 */
[--C-:B------:R-:W-:Y:S01]  /*66a0*/  FFMA.FTZ R4, R72, c[0x0][0x23c], -R2.reuse ;  /* 0x00008f0048047a23 */ /* 0x100fe20000010802 */
[----:B------:R-:W-:Y:S04]  /*66b0*/  STL [R1+0x15c], R134 ;  /* 0x00015c8601007387 */ /* 0x000fe80000100800 */
[----:B------:R2:W-:Y:S02]  /*66c0*/  STL [R1+0x158], R3 ;  /* 0x0001580301007387 */ /* 0x0005e40000100800 */
[----:B--2---:R2:W-:Y:S02]  /*66d0*/  MUFU.EX2 R3, R4 ;  /* 0x0000000400037308 */ /* 0x0045e40000000800 */
[----:B--2---:R-:W-:-:S06]  /*66e0*/  FFMA.FTZ R4, R73, c[0x0][0x23c], -R2 ;  /* 0x00008f0049047a23 */ /* 0x004fcc0000010802 */
[----:B------:R2:W-:Y:S01]  /*66f0*/  MUFU.EX2 R134, R4 ;  /* 0x0000000400867308 */ /* 0x0005e20000000800 */
[----:B-1----:R-:W-:Y:S01]  /*6700*/  FMNMX.FTZ R135, R0, R6, !PT ;  /* 0x0000000600877209 */ /* 0x002fe20007810000 */
[----:B--2---:R-:W-:-:S06]  /*6710*/  FFMA.FTZ R4, R188, c[0x0][0x23c], -R2 ;  /* 0x00008f00bc047a23 */ /* 0x004fcc0000010802 */
[----:B------:R1:W-:Y:S01]  /*6720*/  MUFU.EX2 R244, R4 ;  /* 0x0000000400f47308 */ /* 0x0003e20000000800 */
[----:B------:R-:W-:Y:S02]  /*6730*/  FMUL.FTZ R0, R135, c[0x0][0x23c] ;  /* 0x00008f0087007a20 */ /* 0x000fe40000410000 */
[----:B-1----:R-:W-:-:S05]  /*6740*/  FFMA.FTZ R4, R141, c[0x0][0x23c], -R2 ;  /* 0x00008f008d047a23 */ /* 0x002fca0000010802 */
[----:B------:R1:W2:Y:S01]  /*6750*/  MUFU.EX2 R84, R4 ;  /* 0x0000000400547308 */ /* 0x0002a20000000800 */
[----:B------:R-:W-:Y:S01]  /*6760*/  FSETP.NEU.FTZ.AND P1, PT, R135, -INF , PT ;  /* 0xff8000008700780b */ /* 0x000fe20003f3d000 */
[----:B-1----:R-:W-:-:S06]  /*6770*/  FFMA.FTZ R4, R140, c[0x0][0x23c], -R2 ;  /* 0x00008f008c047a23 */ /* 0x002fcc0000010802 */
[----:B------:R1:W-:Y:S01]  /*6780*/  MUFU.EX2 R151, R4 ;  /* 0x0000000400977308 */ /* 0x0003e20000000800 */
[----:B------:R-:W-:Y:S01]  /*6790*/  FSEL R0, R0, RZ, P1 ;  /* 0x000000ff00007208 */ /* 0x000fe20000800000 */
[----:B-1----:R-:W-:-:S06]  /*67a0*/  FFMA.FTZ R4, R127, c[0x0][0x23c], -R2 ;  /* 0x00008f007f047a23 */ /* 0x002fcc0000010802 */
[----:B------:R1:W-:Y:S02]  /*67b0*/  MUFU.EX2 R243, R4 ;  /* 0x0000000400f37308 */ /* 0x0003e40000000800 */
[----:B-1----:R-:W-:-:S06]  /*67c0*/  FFMA.FTZ R4, R126, c[0x0][0x23c], -R2 ;  /* 0x00008f007e047a23 */ /* 0x002fcc0000010802 */
        /* <DEDUP_REMOVED lines=8> */
[----:B------:R1:W-:Y:S02]  /*6850*/  MUFU.EX2 R189, R4 ;  /* 0x0000000400bd7308 */ /* 0x0003e40000000800 */
[----:B-1----:R-:W-:-:S06]  /*6860*/  FFMA.FTZ R4, R143, c[0x0][0x23c], -R0 ;  /* 0x00008f008f047a23 */ /* 0x002fcc0000010800 */
[----:B------:R1:W4:Y:S02]  /*6870*/  MUFU.EX2 R149, R4 ;  /* 0x0000000400957308 */ /* 0x0003240000000800 */
[----:B-1----:R-:W-:-:S06]  /*6880*/  FFMA.FTZ R4, R142, c[0x0][0x23c], -R0 ;  /* 0x00008f008e047a23 */ /* 0x002fcc0000010800 */
[----:B------:R1:W-:Y:S02]  /*6890*/  MUFU.EX2 R250, R4 ;  /* 0x0000000400fa7308 */ /* 0x0003e40000000800 */
[----:B-1----:R-:W-:-:S06]  /*68a0*/  FFMA.FTZ R4, R138, c[0x0][0x23c], -R0 ;  /* 0x00008f008a047a23 */ /* 0x002fcc0000010800 */
[----:B------:R1:W1:Y:S01]  /*68b0*/  MUFU.EX2 R142, R4 ;  /* 0x00000004008e7308 */ /* 0x0002620000000800 */
[----:B--2---:R-:W-:Y:S01]  /*68c0*/  MOV R6, R84 ;  /* 0x0000005400067202 */ /* 0x004fe20000000f00 */
[----:B-1----:R-:W-:-:S06]  /*68d0*/  FFMA.FTZ R4, R137, c[0x0][0x23c], -R0 ;  /* 0x00008f0089047a23 */ /* 0x002fcc0000010800 */
[----:B------:R1:W-:Y:S01]  /*68e0*/  MUFU.EX2 R240, R4 ;  /* 0x0000000400f07308 */ /* 0x0003e20000000800 */
[----:B------:R-:W-:Y:S02]  /*68f0*/  F2FP.BF16.PACK_AB R16, R134, R3 ;  /* 0x000000038610723e */ /* 0x000fe400000010ff */
[----:B------:R-:W-:Y:S02]  /*6900*/  F2FP.BF16.PACK_AB R18, R6, R244 ;  /* 0x000000f40612723e */ /* 0x000fe400000010ff */
[----:B---3--:R-:W-:Y:S01]  /*6910*/  F2FP.BF16.PACK_AB R17, R188, R249 ;  /* 0x000000f9bc11723e */ /* 0x008fe200000010ff */
[----:B-1----:R-:W-:-:S04]  /*6920*/  FFMA.FTZ R4, R125, c[0x0][0x23c], -R0 ;  /* 0x00008f007d047a23 */ /* 0x002fc80000010800 */
[----:B------:R1:W2:Y:S01]  /*6930*/  MUFU.EX2 R140, R4 ;  /* 0x00000004008c7308 */ /* 0x0002a20000000800 */
[----:B----4-:R-:W-:Y:S01]  /*6940*/  F2FP.BF16.PACK_AB R19, R149, R189 ;  /* 0x000000bd9513723e */ /* 0x010fe200000010ff */
[----:B------:R-:W-:Y:S02]  /*6950*/  IMAD.MOV.U32 R124, RZ, RZ, R9 ;  /* 0x000000ffff7c7224 */ /* 0x000fe400078e0009 */
[----:B-1----:R-:W-:-:S04]  /*6960*/  FFMA.FTZ R4, R194, c[0x0][0x23c], -R2 ;  /* 0x00008f00c2047a23 */ /* 0x002fc80000010802 */
[----:B------:R1:W-:Y:S01]  /*6970*/  MUFU.EX2 R139, R4 ;  /* 0x00000004008b7308 */ /* 0x0003e20000000800 */
[----:B------:R-:W-:Y:S01]  /*6980*/  HMMA.16816.F32.BF16 R20, R16, R56, RZ ;  /* 0x000000381014723c */ /* 0x000fe200000418ff */
[----:B------:R-:W-:Y:S02]  /*6990*/  IMAD.MOV.U32 R141, RZ, RZ, R11 ;  /* 0x000000ffff8d7224 */ /* 0x000fe400078e000b */
[----:B-1----:R-:W-:-:S04]  /*69a0*/  FFMA.FTZ R4, R191, c[0x0][0x23c], -R2 ;  /* 0x00008f00bf047a23 */ /* 0x002fc80000010802 */
[----:B------:R1:W3:Y:S01]  /*69b0*/  MUFU.EX2 R9, R4 ;  /* 0x0000000400097308 */ /* 0x0002e20000000800 */
[----:B------:R-:W-:Y:S01]  /*69c0*/  HMMA.16816.F32.BF16 R24, R16, R52, RZ ;  /* 0x000000341018723c */ /* 0x000fe200000418ff */
[----:B-1----:R-:W-:-:S06]  /*69d0*/  FFMA.FTZ R4, R164, c[0x0][0x23c], -R2 ;  /* 0x00008f00a4047a23 */ /* 0x002fcc0000010802 */
[----:B------:R1:W-:Y:S01]  /*69e0*/  MUFU.EX2 R11, R4 ;  /* 0x00000004000b7308 */ /* 0x0003e20000000800 */
[----:B------:R-:W-:Y:S01]  /*69f0*/  F2FP.BF16.PACK_AB R12, R243, R151 ;  /* 0x00000097f30c723e */ /* 0x000fe200000010ff */
[----:B-1----:R-:W-:-:S06]  /*6a00*/  FFMA.FTZ R4, R152, c[0x0][0x23c], -R2 ;  /* 0x00008f0098047a23 */ /* 0x002fcc0000010802 */
[----:B------:R1:W-:Y:S01]  /*6a10*/  MUFU.EX2 R234, R4 ;  /* 0x0000000400ea7308 */ /* 0x0003e20000000800 */
[----:B------:R-:W-:Y:S02]  /*6a20*/  F2FP.BF16.PACK_AB R13, R142, R250 ;  /* 0x000000fa8e0d723e */ /* 0x000fe400000010ff */
[----:B------:R-:W-:Y:S02]  /*6a30*/  F2FP.BF16.PACK_AB R14, R237, R241 ;  /* 0x000000f1ed0e723e */ /* 0x000fe400000010ff */
[----:B--2---:R-:W-:Y:S01]  /*6a40*/  F2FP.BF16.PACK_AB R15, R140, R240 ;  /* 0x000000f08c0f723e */ /* 0x004fe200000010ff */
[----:B-1----:R-:W-:-:S04]  /*6a50*/  FFMA.FTZ R4, R193, c[0x0][0x23c], -R0 ;  /* 0x00008f00c1047a23 */ /* 0x002fc80000010800 */
[----:B------:R1:W-:Y:S01]  /*6a60*/  MUFU.EX2 R233, R4 ;  /* 0x0000000400e97308 */ /* 0x0003e20000000800 */
[----:B------:R-:W-:Y:S01]  /*6a70*/  MOV R126, R10 ;  /* 0x0000000a007e7202 */ /* 0x000fe20000000f00 */
[----:B------:R-:W-:Y:S01]  /*6a80*/  HMMA.16816.F32.BF16 R84, R12, R68, R20 ;  /* 0x000000440c54723c */ /* 0x000fe20000041814 */
[----:B-1----:R-:W-:-:S05]  /*6a90*/  FFMA.FTZ R4, R167, c[0x0][0x23c], -R0 ;  /* 0x00008f00a7047a23 */ /* 0x002fca0000010800 */
[----:B------:R1:W-:Y:S02]  /*6aa0*/  MUFU.EX2 R127, R4 ;  /* 0x00000004007f7308 */ /* 0x0003e40000000800 */
[----:B------:R-:W-:Y:S01]  /*6ab0*/  HMMA.16816.F32.BF16 R20, R16, R76, RZ ;  /* 0x0000004c1014723c */ /* 0x000fe200000418ff */
[----:B-1----:R-:W-:-:S05]  /*6ac0*/  FFMA.FTZ R4, R166, c[0x0][0x23c], -R0 ;  /* 0x00008f00a6047a23 */ /* 0x002fca0000010800 */
[----:B------:R1:W-:Y:S02]  /*6ad0*/  MUFU.EX2 R10, R4 ;  /* 0x00000004000a7308 */ /* 0x0003e40000000800 */
[----:B------:R-:W-:Y:S01]  /*6ae0*/  HMMA.16816.F32.BF16 R28, R16, R48, RZ ;  /* 0x00000030101c723c */ /* 0x000fe200000418ff */
[----:B-1----:R-:W-:-:S05]  /*6af0*/  FFMA.FTZ R4, R153, c[0x0][0x23c], -R0 ;  /* 0x00008f0099047a23 */ /* 0x002fca0000010800 */
[----:B------:R1:W-:Y:S02]  /*6b00*/  MUFU.EX2 R148, R4 ;  /* 0x0000000400947308 */ /* 0x0003e40000000800 */
[----:B------:R-:W-:Y:S01]  /*6b10*/  HMMA.16816.F32.BF16 R72, R12, R64, R24 ;  /* 0x000000400c48723c */ /* 0x000fe20000041818 */
[----:B-1----:R-:W-:-:S05]  /*6b20*/  FFMA.FTZ R4, R195, c[0x0][0x23c], -R7 ;  /* 0x00008f00c3047a23 */ /* 0x002fca0000010807 */
[----:B------:R1:W2:Y:S02]  /*6b30*/  MUFU.EX2 R143, R4 ;  /* 0x00000004008f7308 */ /* 0x0002a40000000800 */
[----:B------:R-:W-:Y:S01]  /*6b40*/  HMMA.16816.F32.BF16 R24, R16, R58, RZ ;  /* 0x0000003a1018723c */ /* 0x000fe200000418ff */
[----:B-1----:R-:W-:-:S05]  /*6b50*/  FFMA.FTZ R4, R190, c[0x0][0x23c], -R7 ;  /* 0x00008f00be047a23 */ /* 0x002fca0000010807 */
[----:B------:R1:W4:Y:S01]  /*6b60*/  MUFU.EX2 R232, R4 ;  /* 0x0000000400e87308 */ /* 0x0003220000000800 */
[----:B---3--:R-:W-:Y:S01]  /*6b70*/  MOV R190, R9 ;  /* 0x0000000900be7202 */ /* 0x008fe20000000f00 */
[----:B------:R-:W-:Y:S01]  /*6b80*/  HMMA.16816.F32.BF16 R32, R16, R50, RZ ;  /* 0x000000321020723c */ /* 0x000fe200000418ff */
[----:B-1----:R-:W-:-:S05]  /*6b90*/  FFMA.FTZ R4, R165, c[0x0][0x23c], -R7 ;  /* 0x00008f00a5047a23 */ /* 0x002fca0000010807 */
[----:B------:R1:W-:Y:S02]  /*6ba0*/  MUFU.EX2 R9, R4 ;  /* 0x0000000400097308 */ /* 0x0003e40000000800 */
[----:B------:R-:W-:Y:S01]  /*6bb0*/  HMMA.16816.F32.BF16 R56, R12, R80, R20 ;  /* 0x000000500c38723c */ /* 0x000fe20000041814 */
[----:B------:R-:W3:Y:S01]  /*6bc0*/  LDSM.16.MT88.4 R20, [R228+0x9000] ;  /* 0x00900000e414783b */ /* 0x000ee20000004200 */
[----:B-1----:R-:W-:-:S04]  /*6bd0*/  FFMA.FTZ R4, R155, c[0x0][0x23c], -R7 ;  /* 0x00008f009b047a23 */ /* 0x002fc80000010807 */
[----:B------:R1:W-:Y:S02]  /*6be0*/  MUFU.EX2 R138, R4 ;  /* 0x00000004008a7308 */ /* 0x0003e40000000800 */
[----:B------:R-:W-:Y:S01]  /*6bf0*/  HMMA.16816.F32.BF16 R44, R12, R60, R28 ;  /* 0x0000003c0c2c723c */ /* 0x000fe2000004181c */
[----:B------:R-:W-:Y:S02]  /*6c00*/  IMAD.MOV.U32 R155, RZ, RZ, R139 ;  /* 0x000000ffff9b7224 */ /* 0x000fe400078e008b */
[----:B-1----:R-:W-:-:S04]  /*6c10*/  FFMA.FTZ R4, R196, c[0x0][0x23c], -R5 ;  /* 0x00008f00c4047a23 */ /* 0x002fc80000010805 */
[----:B------:R1:W-:Y:S01]  /*6c20*/  MUFU.EX2 R196, R4 ;  /* 0x0000000400c47308 */ /* 0x0003e20000000800 */
[C---:B------:R-:W-:Y:S08]  /*6c30*/  HMMA.16816.F32.BF16 R28, R16.reuse, R54, RZ ;  /* 0x00000036101c723c */ /* 0x040ff000000418ff */
[----:B------:R-:W-:Y:S01]  /*6c40*/  HMMA.16816.F32.BF16 R16, R16, R78, RZ ;  /* 0x0000004e1010723c */ /* 0x000fe200000418ff */
[----:B-1----:R-:W-:-:S07]  /*6c50*/  FFMA.FTZ R4, R192, c[0x0][0x23c], -R5 ;  /* 0x00008f00c0047a23 */ /* 0x002fce0000010805 */
[C---:B------:R-:W-:Y:S01]  /*6c60*/  HMMA.16816.F32.BF16 R36, R12.reuse, R70, R24 ;  /* 0x000000460c24723c */ /* 0x040fe20000041818 */
[----:B------:R-:W1:Y:S01]  /*6c70*/  LDSM.16.MT88.4 R24, [R229+0x9000] ;  /* 0x00900000e518783b */ /* 0x000e620000004200 */
[----:B------:R2:W1:Y:S06]  /*6c80*/  MUFU.EX2 R139, R4 ;  /* 0x00000004008b7308 */ /* 0x00046c0000000800 */
[----:B------:R-:W-:Y:S01]  /*6c90*/  HMMA.16816.F32.BF16 R40, R12, R62, R32 ;  /* 0x0000003e0c28723c */ /* 0x000fe20000041820 */
[----:B--2---:R-:W-:Y:S01]  /*6ca0*/  FFMA.FTZ R4, R184, c[0x0][0x23c], -R5 ;  /* 0x00008f00b8047a23 */ /* 0x004fe20000010805 */
[----:B------:R-:W-:-:S02]  /*6cb0*/  MOV R184, R143 ;  /* 0x0000008f00b87202 */ /* 0x000fc40000000f00 */
[----:B------:R-:W-:Y:S02]  /*6cc0*/  MOV R143, R141 ;  /* 0x0000008d008f7202 */ /* 0x000fe40000000f00 */
[----:B------:R-:W-:Y:S02]  /*6cd0*/  MOV R141, R8 ;  /* 0x00000008008d7202 */ /* 0x000fe40000000f00 */
[----:B------:R2:W-:Y:S02]  /*6ce0*/  MUFU.EX2 R8, R4 ;  /* 0x0000000400087308 */ /* 0x0005e40000000800 */
[----:B--2---:R-:W-:-:S06]  /*6cf0*/  FFMA.FTZ R4, R154, c[0x0][0x23c], -R5 ;  /* 0x00008f009a047a23 */ /* 0x004fcc0000010805 */
[----:B------:R-:W2:Y:S01]  /*6d00*/  MUFU.EX2 R191, R4 ;  /* 0x0000000400bf7308 */ /* 0x000ea20000000800 */
[C---:B------:R-:W-:Y:S01]  /*6d10*/  HMMA.16816.F32.BF16 R48, R12.reuse, R66, R28 ;  /* 0x000000420c30723c */ /* 0x040fe2000004181c */
[----:B------:R-:W3:Y:S07]  /*6d20*/  LDSM.16.MT88.4 R28, [R231+0x9000] ;  /* 0x00900000e71c783b */ /* 0x000eee0000004200 */
[----:B------:R-:W-:Y:S07]  /*6d30*/  HMMA.16816.F32.BF16 R32, R12, R82, R16 ;  /* 0x000000520c20723c */ /* 0x000fee0000041810 */
[----:B------:R-:W-:-:S02]  /*6d40*/  F2FP.BF16.PACK_AB R16, R190, R155 ;  /* 0x0000009bbe10723e */ /* 0x000fc400000010ff */
[----:B------:R-:W-:Y:S02]  /*6d50*/  F2FP.BF16.PACK_AB R17, R127, R233 ;  /* 0x000000e97f11723e */ /* 0x000fe400000010ff */
[----:B------:R-:W-:Y:S02]  /*6d60*/  F2FP.BF16.PACK_AB R18, R234, R11 ;  /* 0x0000000bea12723e */ /* 0x000fe400000010ff */
[----:B------:R-:W-:Y:S02]  /*6d70*/  F2FP.BF16.PACK_AB R19, R148, R10 ;  /* 0x0000000a9413723e */ /* 0x000fe400000010ff */
[----:B----4-:R-:W-:Y:S02]  /*6d80*/  F2FP.BF16.PACK_AB R12, R232, R184 ;  /* 0x000000b8e80c723e */ /* 0x010fe400000010ff */
[----:B-1----:R-:W-:Y:S02]  /*6d90*/  F2FP.BF16.PACK_AB R13, R139, R196 ;  /* 0x000000c48b0d723e */ /* 0x002fe400000010ff */
[----:B------:R-:W-:-:S02]  /*6da0*/  F2FP.BF16.PACK_AB R14, R138, R9 ;  /* 0x000000098a0e723e */ /* 0x000fc400000010ff */
[----:B--2---:R-:W-:Y:S01]  /*6db0*/  F2FP.BF16.PACK_AB R15, R191, R8 ;  /* 0x00000008bf0f723e */ /* 0x004fe200000010ff */
[--C-:B------:R-:W-:Y:S01]  /*6dc0*/  FFMA.FTZ R4, R198, c[0x0][0x23c], -R2.reuse ;  /* 0x00008f00c6047a23 */ /* 0x100fe20000010802 */
[-C--:B---3--:R-:W-:Y:S01]  /*6dd0*/  HMMA.16816.F32.BF16 R44, R16, R20.reuse, R44 ;  /* 0x00000014102c723c */ /* 0x088fe2000004182c */
[----:B------:R-:W-:Y:S02]  /*6de0*/  MOV R137, R124 ;  /* 0x0000007c00897202 */ /* 0x000fe40000000f00 */
[----:B------:R1:W-:Y:S05]  /*6df0*/  MUFU.EX2 R124, R4 ;  /* 0x00000004007c7308 */ /* 0x0003ea0000000800 */
[C---:B------:R-:W-:Y:S08]  /*6e00*/  HMMA.16816.F32.BF16 R52, R12.reuse, R20, R92 ;  /* 0x000000140c34723c */ /* 0x040ff0000004185c */
[----:B------:R-:W-:Y:S01]  /*6e10*/  HMMA.16816.F32.BF16 R60, R12, R22, R88 ;  /* 0x000000160c3c723c */ /* 0x000fe20000041858 */
[----:B-1----:R-:W-:-:S07]  /*6e20*/  FFMA.FTZ R4, R186, c[0x0][0x23c], -R2 ;  /* 0x00008f00ba047a23 */ /* 0x002fce0000010802 */
[----:B------:R-:W-:Y:S01]  /*6e30*/  HMMA.16816.F32.BF16 R40, R16, R22, R40 ;  /* 0x000000161028723c */ /* 0x000fe20000041828 */
[----:B------:R-:W1:Y:S01]  /*6e40*/  LDSM.16.MT88.4 R20, [R230+0x9000] ;  /* 0x00900000e614783b */ /* 0x000e620000004200 */
[----:B------:R2:W-:Y:S06]  /*6e50*/  MUFU.EX2 R164, R4 ;  /* 0x0000000400a47308 */ /* 0x0005ec0000000800 */
[----:B------:R-:W-:Y:S01]  /*6e60*/  HMMA.16816.F32.BF16 R88, R12, R26, R108 ;  /* 0x0000001a0c58723c */ /* 0x000fe2000004186c */
[----:B--2---:R-:W-:-:S04]  /*6e70*/  FFMA.FTZ R4, R168, c[0x0][0x23c], -R2 ;  /* 0x00008f00a8047a23 */ /* 0x004fc80000010802 */
[----:B------:R2:W-:Y:S01]  /*6e80*/  MUFU.EX2 R111, R4 ;  /* 0x00000004006f7308 */ /* 0x0005e20000000800 */
[----:B------:R-:W-:Y:S02]  /*6e90*/  IMAD.MOV.U32 R194, RZ, RZ, R126 ;  /* 0x000000ffffc27224 */ /* 0x000fe400078e007e */
[----:B--2---:R-:W-:-:S05]  /*6ea0*/  FFMA.FTZ R4, R128, c[0x0][0x23c], -R2 ;  /* 0x00008f0080047a23 */ /* 0x004fca0000010802 */
[----:B------:R2:W3:Y:S01]  /*6eb0*/  MUFU.EX2 R152, R4 ;  /* 0x0000000400987308 */ /* 0x0004e20000000800 */
[----:B------:R-:W-:Y:S01]  /*6ec0*/  HMMA.16816.F32.BF16 R76, R12, R30, R112 ;  /* 0x0000001e0c4c723c */ /* 0x000fe20000041870 */
[----:B--2---:R-:W-:-:S06]  /*6ed0*/  FFMA.FTZ R4, R197, c[0x0][0x23c], -R0 ;  /* 0x00008f00c5047a23 */ /* 0x004fcc0000010800 */
[----:B------:R2:W-:Y:S02]  /*6ee0*/  MUFU.EX2 R125, R4 ;  /* 0x00000004007d7308 */ /* 0x0005e40000000800 */
[----:B--2---:R-:W-:-:S06]  /*6ef0*/  FFMA.FTZ R4, R171, c[0x0][0x23c], -R0 ;  /* 0x00008f00ab047a23 */ /* 0x004fcc0000010800 */
[----:B------:R2:W-:Y:S01]  /*6f00*/  MUFU.EX2 R126, R4 ;  /* 0x00000004007e7308 */ /* 0x0005e20000000800 */
[----:B------:R-:W-:Y:S01]  /*6f10*/  HMMA.16816.F32.BF16 R68, R12, R28, R96 ;  /* 0x0000001c0c44723c */ /* 0x000fe20000041860 */
[----:B--2---:R-:W-:-:S06]  /*6f20*/  FFMA.FTZ R4, R170, c[0x0][0x23c], -R0 ;  /* 0x00008f00aa047a23 */ /* 0x004fcc0000010800 */
[----:B------:R2:W-:Y:S01]  /*6f30*/  MUFU.EX2 R114, R4 ;  /* 0x0000000400727308 */ /* 0x0005e20000000800 */
[----:B------:R-:W-:Y:S01]  /*6f40*/  HMMA.16816.F32.BF16 R80, R12, R24, R116 ;  /* 0x000000180c50723c */ /* 0x000fe20000041874 */
[----:B--2---:R-:W-:-:S06]  /*6f50*/  FFMA.FTZ R4, R129, c[0x0][0x23c], -R0 ;  /* 0x00008f0081047a23 */ /* 0x004fcc0000010800 */
[----:B------:R2:W-:Y:S01]  /*6f60*/  MUFU.EX2 R192, R4 ;  /* 0x0000000400c07308 */ /* 0x0005e20000000800 */
[C---:B-1----:R-:W-:Y:S08]  /*6f70*/  HMMA.16816.F32.BF16 R104, R12.reuse, R20, R104 ;  /* 0x000000140c68723c */ /* 0x042ff00000041868 */
[----:B------:R-:W-:Y:S01]  /*6f80*/  HMMA.16816.F32.BF16 R100, R12, R22, R100 ;  /* 0x000000160c64723c */ /* 0x000fe20000041864 */
[----:B--2---:R-:W-:-:S04]  /*6f90*/  FFMA.FTZ R4, R199, c[0x0][0x23c], -R7 ;  /* 0x00008f00c7047a23 */ /* 0x004fc80000010807 */
[----:B------:R1:W-:Y:S03]  /*6fa0*/  MUFU.EX2 R12, R4 ;  /* 0x00000004000c7308 */ /* 0x0003e60000000800 */
[----:B------:R-:W-:Y:S01]  /*6fb0*/  HMMA.16816.F32.BF16 R64, R16, R28, R72 ;  /* 0x0000001c1040723c */ /* 0x000fe20000041848 */
[----:B-1----:R-:W-:-:S04]  /*6fc0*/  FFMA.FTZ R4, R185, c[0x0][0x23c], -R7 ;  /* 0x00008f00b9047a23 */ /* 0x002fc80000010807 */
[----:B------:R1:W2:Y:S03]  /*6fd0*/  MUFU.EX2 R13, R4 ;  /* 0x00000004000d7308 */ /* 0x0002a60000000800 */
[----:B------:R-:W-:Y:S01]  /*6fe0*/  HMMA.16816.F32.BF16 R72, R16, R20, R56 ;  /* 0x000000141048723c */ /* 0x000fe20000041838 */
[----:B-1----:R-:W-:-:S04]  /*6ff0*/  FFMA.FTZ R4, R169, c[0x0][0x23c], -R7 ;  /* 0x00008f00a9047a23 */ /* 0x002fc80000010807 */
[----:B------:R1:W-:Y:S03]  /*7000*/  MUFU.EX2 R108, R4 ;  /* 0x00000004006c7308 */ /* 0x0003e60000000800 */
[----:B------:R-:W-:Y:S01]  /*7010*/  HMMA.16816.F32.BF16 R32, R16, R22, R32 ;  /* 0x000000161020723c */ /* 0x000fe20000041820 */
[----:B------:R-:W4:Y:S01]  /*7020*/  LDSM.16.MT88.4 R20, [R228+0x9800] ;  /* 0x00980000e414783b */ /* 0x000f220000004200 */
[----:B-1----:R-:W-:-:S04]  /*7030*/  FFMA.FTZ R4, R131, c[0x0][0x23c], -R7 ;  /* 0x00008f0083047a23 */ /* 0x002fc80000010807 */
[----:B------:R1:W-:Y:S02]  /*7040*/  MUFU.EX2 R165, R4 ;  /* 0x0000000400a57308 */ /* 0x0003e40000000800 */
[----:B-1----:R-:W-:-:S06]  /*7050*/  FFMA.FTZ R4, R200, c[0x0][0x23c], -R5 ;  /* 0x00008f00c8047a23 */ /* 0x002fcc0000010805 */
[----:B------:R1:W-:Y:S01]  /*7060*/  MUFU.EX2 R128, R4 ;  /* 0x0000000400807308 */ /* 0x0003e20000000800 */
[----:B------:R-:W-:Y:S01]  /*7070*/  IMAD.MOV.U32 R193, RZ, RZ, R194 ;  /* 0x000000ffffc17224 */ /* 0x000fe200078e00c2 */
[----:B------:R-:W-:Y:S01]  /*7080*/  MOV R194, R6 ;  /* 0x0000000600c27202 */ /* 0x000fe20000000f00 */
[----:B-1----:R-:W-:-:S05]  /*7090*/  FFMA.FTZ R4, R187, c[0x0][0x23c], -R5 ;  /* 0x00008f00bb047a23 */ /* 0x002fca0000010805 */
[----:B------:R1:W1:Y:S02]  /*70a0*/  MUFU.EX2 R131, R4 ;  /* 0x0000000400837308 */ /* 0x0002640000000800 */
[----:B-1----:R-:W-:-:S06]  /*70b0*/  FFMA.FTZ R4, R180, c[0x0][0x23c], -R5 ;  /* 0x00008f00b4047a23 */ /* 0x002fcc0000010805 */
[----:B------:R1:W-:Y:S01]  /*70c0*/  MUFU.EX2 R109, R4 ;  /* 0x00000004006d7308 */ /* 0x0003e20000000800 */
[----:B---3--:R-:W-:Y:S02]  /*70d0*/  IMAD.MOV.U32 R129, RZ, RZ, R152 ;  /* 0x000000ffff817224 */ /* 0x008fe400078e0098 */
[----:B-1----:R-:W-:-:S05]  /*70e0*/  FFMA.FTZ R4, R130, c[0x0][0x23c], -R5 ;  /* 0x00008f0082047a23 */ /* 0x002fca0000010805 */
[----:B------:R-:W1:Y:S01]  /*70f0*/  MUFU.EX2 R6, R4 ;  /* 0x0000000400067308 */ /* 0x000e620000000800 */
[----:B--2---:R-:W-:Y:S02]  /*7100*/  MOV R200, R13 ;  /* 0x0000000d00c87202 */ /* 0x004fe40000000f00 */
[----:B------:R-:W-:Y:S01]  /*7110*/  MOV R180, R12 ;  /* 0x0000000c00b47202 */ /* 0x000fe20000000f00 */
[----:B------:R-:W-:Y:S01]  /*7120*/  HMMA.16816.F32.BF16 R96, R16, R30, R48 ;  /* 0x0000001e1060723c */ /* 0x000fe20000041830 */
[----:B------:R-:W-:Y:S01]  /*7130*/  F2FP.BF16.PACK_AB R13, R131, R128 ;  /* 0x00000080830d723e */ /* 0x000fe200000010ff */
[----:B------:R-:W2:Y:S01]  /*7140*/  LDSM.16.MT88.4 R28, [R231+0x9800] ;  /* 0x00980000e71c783b */ /* 0x000ea20000004200 */
[----:B------:R-:W-:Y:S02]  /*7150*/  F2FP.BF16.PACK_AB R12, R200, R180 ;  /* 0x000000b4c80c723e */ /* 0x000fe400000010ff */
[----:B------:R-:W-:-:S03]  /*7160*/  F2FP.BF16.PACK_AB R14, R165, R108 ;  /* 0x0000006ca50e723e */ /* 0x000fc600000010ff */
[----:B------:R-:W-:Y:S01]  /*7170*/  HMMA.16816.F32.BF16 R84, R16, R24, R84 ;  /* 0x000000181054723c */ /* 0x000fe20000041854 */
[----:B-1----:R-:W-:-:S07]  /*7180*/  F2FP.BF16.PACK_AB R15, R6, R109 ;  /* 0x0000006d060f723e */ /* 0x002fce00000010ff */
[----:B------:R-:W-:Y:S01]  /*7190*/  HMMA.16816.F32.BF16 R92, R16, R26, R36 ;  /* 0x0000001a105c723c */ /* 0x000fe20000041824 */
[----:B------:R-:W1:Y:S06]  /*71a0*/  LDSM.16.MT88.4 R24, [R229+0x9800] ;  /* 0x00980000e518783b */ /* 0x000e6c0000004200 */
[----:B------:R-:W-:Y:S02]  /*71b0*/  F2FP.BF16.PACK_AB R16, R164, R124 ;  /* 0x0000007ca410723e */ /* 0x000fe400000010ff */
[----:B------:R-:W-:Y:S02]  /*71c0*/  F2FP.BF16.PACK_AB R17, R126, R125 ;  /* 0x0000007d7e11723e */ /* 0x000fe400000010ff */
[----:B------:R-:W-:-:S02]  /*71d0*/  F2FP.BF16.PACK_AB R18, R129, R111 ;  /* 0x0000006f8112723e */ /* 0x000fc400000010ff */
[----:B------:R-:W-:Y:S01]  /*71e0*/  F2FP.BF16.PACK_AB R19, R192, R114 ;  /* 0x00000072c013723e */ /* 0x000fe200000010ff */
[----:B----4-:R-:W-:Y:S08]  /*71f0*/  HMMA.16816.F32.BF16 R56, R12, R22, R60 ;  /* 0x000000160c38723c */ /* 0x010ff0000004183c */
[-C--:B------:R-:W-:Y:S08]  /*7200*/  HMMA.16816.F32.BF16 R36, R16, R20.reuse, R44 ;  /* 0x000000141024723c */ /* 0x080ff0000004182c */
[----:B------:R-:W-:Y:S08]  /*7210*/  HMMA.16816.F32.BF16 R44, R12, R20, R52 ;  /* 0x000000140c2c723c */ /* 0x000ff00000041834 */
[----:B------:R-:W-:Y:S01]  /*7220*/  HMMA.16816.F32.BF16 R52, R16, R22, R40 ;  /* 0x000000161034723c */ /* 0x000fe20000041828 */
[----:B------:R-:W3:Y:S01]  /*7230*/  LDSM.16.MT88.4 R20, [R230+0x9800] ;  /* 0x00980000e614783b */ /* 0x000ee20000004200 */
[----:B------:R-:W-:-:S04]  /*7240*/  FFMA.FTZ R4, R202, c[0x0][0x23c], -R2 ;  /* 0x00008f00ca047a23 */ /* 0x000fc80000010802 */
[----:B------:R4:W-:Y:S02]  /*7250*/  MUFU.EX2 R197, R4 ;  /* 0x0000000400c57308 */ /* 0x0009e40000000800 */
[----:B--2---:R-:W-:Y:S01]  /*7260*/  HMMA.16816.F32.BF16 R48, R16, R28, R64 ;  /* 0x0000001c1030723c */ /* 0x004fe20000041840 */
[----:B----4-:R-:W-:-:S05]  /*7270*/  FFMA.FTZ R4, R182, c[0x0][0x23c], -R2 ;  /* 0x00008f00b6047a23 */ /* 0x010fca0000010802 */
[----:B------:R2:W4:Y:S02]  /*7280*/  MUFU.EX2 R187, R4 ;  /* 0x0000000400bb7308 */ /* 0x0005240000000800 */
[----:B------:R-:W-:Y:S01]  /*7290*/  HMMA.16816.F32.BF16 R60, R12, R30, R76 ;  /* 0x0000001e0c3c723c */ /* 0x000fe2000004184c */
[----:B--2---:R-:W-:-:S05]  /*72a0*/  FFMA.FTZ R4, R172, c[0x0][0x23c], -R2 ;  /* 0x00008f00ac047a23 */ /* 0x004fca0000010802 */
[----:B------:R2:W-:Y:S02]  /*72b0*/  MUFU.EX2 R170, R4 ;  /* 0x0000000400aa7308 */ /* 0x0005e40000000800 */
[C---:B-1----:R-:W-:Y:S08]  /*72c0*/  HMMA.16816.F32.BF16 R64, R12.reuse, R24, R80 ;  /* 0x000000180c40723c */ /* 0x042ff00000041850 */
[----:B---3--:R-:W-:Y:S01]  /*72d0*/  HMMA.16816.F32.BF16 R80, R12, R20, R104 ;  /* 0x000000140c50723c */ /* 0x008fe20000041868 */
[----:B--2---:R-:W-:-:S07]  /*72e0*/  FFMA.FTZ R4, R122, c[0x0][0x23c], -R2 ;  /* 0x00008f007a047a23 */ /* 0x004fce0000010802 */
[----:B------:R-:W-:Y:S01]  /*72f0*/  HMMA.16816.F32.BF16 R76, R12, R22, R100 ;  /* 0x000000160c4c723c */ /* 0x000fe20000041864 */
[----:B------:R1:W-:Y:S07]  /*7300*/  MUFU.EX2 R152, R4 ;  /* 0x0000000400987308 */ /* 0x0003ee0000000800 */
[C---:B------:R-:W-:Y:S08]  /*7310*/  HMMA.16816.F32.BF16 R72, R16.reuse, R20, R72 ;  /* 0x000000141048723c */ /* 0x040ff00000041848 */
[----:B------:R-:W-:Y:S01]  /*7320*/  HMMA.16816.F32.BF16 R32, R16, R22, R32 ;  /* 0x000000161020723c */ /* 0x000fe20000041820 */
[----:B------:R-:W2:Y:S01]  /*7330*/  LDSM.16.MT88.4 R20, [R228+0xa000] ;  /* 0x00a00000e414783b */ /* 0x000ea20000004200 */
[----:B-1----:R-:W-:-:S04]  /*7340*/  FFMA.FTZ R4, R201, c[0x0][0x23c], -R0 ;  /* 0x00008f00c9047a23 */ /* 0x002fc80000010800 */
[----:B------:R1:W-:Y:S02]  /*7350*/  MUFU.EX2 R198, R4 ;  /* 0x0000000400c67308 */ /* 0x0003e40000000800 */
[----:B-1----:R-:W-:-:S06]  /*7360*/  FFMA.FTZ R4, R174, c[0x0][0x23c], -R0 ;  /* 0x00008f00ae047a23 */ /* 0x002fcc0000010800 */
[----:B------:R1:W3:Y:S02]  /*7370*/  MUFU.EX2 R185, R4 ;  /* 0x0000000400b97308 */ /* 0x0002e40000000800 */
[----:B-1----:R-:W-:-:S06]  /*7380*/  FFMA.FTZ R4, R173, c[0x0][0x23c], -R0 ;  /* 0x00008f00ad047a23 */ /* 0x002fcc0000010800 */
[----:B------:R1:W-:Y:S02]  /*7390*/  MUFU.EX2 R169, R4 ;  /* 0x0000000400a97308 */ /* 0x0003e40000000800 */
[----:B-1----:R-:W-:-:S06]  /*73a0*/  FFMA.FTZ R4, R156, c[0x0][0x23c], -R0 ;  /* 0x00008f009c047a23 */ /* 0x002fcc0000010800 */
[----:B------:R1:W1:Y:S01]  /*73b0*/  MUFU.EX2 R153, R4 ;  /* 0x0000000400997308 */ /* 0x0002620000000800 */
[C---:B------:R-:W-:Y:S08]  /*73c0*/  HMMA.16816.F32.BF16 R40, R12.reuse, R28, R68 ;  /* 0x0000001c0c28723c */ /* 0x040ff00000041844 */
[----:B------:R-:W-:Y:S08]  /*73d0*/  HMMA.16816.F32.BF16 R68, R12, R26, R88 ;  /* 0x0000001a0c44723c */ /* 0x000ff00000041858 */
[C---:B------:R-:W-:Y:S08]  /*73e0*/  HMMA.16816.F32.BF16 R88, R16.reuse, R30, R96 ;  /* 0x0000001e1058723c */ /* 0x040ff00000041860 */
[----:B------:R-:W-:Y:S01]  /*73f0*/  HMMA.16816.F32.BF16 R92, R16, R26, R92 ;  /* 0x0000001a105c723c */ /* 0x000fe2000004185c */
[----:B-1----:R-:W-:Y:S01]  /*7400*/  FFMA.FTZ R4, R203, c[0x0][0x23c], -R7 ;  /* 0x00008f00cb047a23 */ /* 0x002fe20000010807 */
[----:B------:R-:W-:Y:S01]  /*7410*/  MOV R166, R137 ;  /* 0x0000008900a67202 */ /* 0x000fe20000000f00 */
[----:B------:R-:W-:-:S02]  /*7420*/  IMAD.MOV.U32 R167, RZ, RZ, R249 ;  /* 0x000000ffffa77224 */ /* 0x000fc400078e00f9 */
[----:B------:R-:W-:Y:S01]  /*7430*/  IMAD.MOV.U32 R112, RZ, RZ, R250 ;  /* 0x000000ffff707224 */ /* 0x000fe200078e00fa */
[----:B------:R-:W-:Y:S01]  /*7440*/  MOV R115, R251 ;  /* 0x000000fb00737202 */ /* 0x000fe20000000f00 */
[----:B------:R-:W-:Y:S01]  /*7450*/  IMAD.MOV.U32 R118, RZ, RZ, R193 ;  /* 0x000000ffff767224 */ /* 0x000fe200078e00c1 */
[----:B------:R-:W-:Y:S01]  /*7460*/  HMMA.16816.F32.BF16 R96, R16, R24, R84 ;  /* 0x000000181060723c */ /* 0x000fe20000041854 */
[----:B------:R1:W-:Y:S01]  /*7470*/  MUFU.EX2 R199, R4 ;  /* 0x0000000400c77308 */ /* 0x0003e20000000800 */
[----:B------:R-:W-:Y:S01]  /*7480*/  MOV R137, R248 ;  /* 0x000000f800897202 */ /* 0x000fe20000000f00 */
[----:B------:R-:W-:Y:S01]  /*7490*/  IMAD.MOV.U32 R195, RZ, RZ, R140 ;  /* 0x000000ffffc37224 */ /* 0x000fe200078e008c */
[----:B------:R-:W-:Y:S01]  /*74a0*/  MOV R117, R142 ;  /* 0x0000008e00757202 */ /* 0x000fe20000000f00 */
[----:B------:R-:W1:Y:S02]  /*74b0*/  LDSM.16.MT88.4 R28, [R231+0xa000] ;  /* 0x00a00000e71c783b */ /* 0x000e640000004200 */
[----:B----4-:R-:W-:-:S02]  /*74c0*/  F2FP.BF16.PACK_AB R16, R187, R197 ;  /* 0x000000c5bb10723e */ /* 0x010fc400000010ff */
[----:B---3--:R-:W-:Y:S01]  /*74d0*/  F2FP.BF16.PACK_AB R17, R185, R198 ;  /* 0x000000c6b911723e */ /* 0x008fe200000010ff */
[----:B------:R-:W3:Y:S01]  /*74e0*/  LDSM.16.MT88.4 R24, [R229+0xa000] ;  /* 0x00a00000e518783b */ /* 0x000ee20000004200 */
[----:B------:R-:W-:Y:S02]  /*74f0*/  F2FP.BF16.PACK_AB R18, R152, R170 ;  /* 0x000000aa9812723e */ /* 0x000fe400000010ff */
[----:B------:R-:W-:-:S07]  /*7500*/  F2FP.BF16.PACK_AB R19, R153, R169 ;  /* 0x000000a99913723e */ /* 0x000fce00000010ff */
[----:B--2---:R-:W-:Y:S07]  /*7510*/  HMMA.16816.F32.BF16 R104, R16, R20, R36 ;  /* 0x000000141068723c */ /* 0x004fee0000041824 */
[----:B------:R-:W-:Y:S02]  /*7520*/  FFMA.FTZ R39, R219, c[0x0][0x23c], -R2 ;  /* 0x00008f00db277a23 */ /* 0x000fe40000010802 */
[----:B------:R-:W2:Y:S04]  /*7530*/  LDL.LU R219, [R1+0x168] ;  /* 0x0001680001db7983 */ /* 0x000ea80000300800 */
[----:B------:R-:W4:Y:S01]  /*7540*/  LDL.LU R122, [R1+0x10] ;  /* 0x00001000017a7983 */ /* 0x000f220000300800 */
[----:B-1----:R-:W-:-:S04]  /*7550*/  FFMA.FTZ R4, R181, c[0x0][0x23c], -R7 ;  /* 0x00008f00b5047a23 */ /* 0x002fc80000010807 */
[----:B------:R1:W-:Y:S02]  /*7560*/  MUFU.EX2 R171, R4 ;  /* 0x0000000400ab7308 */ /* 0x0003e40000000800 */
[----:B-1----:R-:W-:-:S06]  /*7570*/  FFMA.FTZ R4, R159, c[0x0][0x23c], -R7 ;  /* 0x00008f009f047a23 */ /* 0x002fcc0000010807 */
[----:B------:R1:W-:Y:S02]  /*7580*/  MUFU.EX2 R168, R4 ;  /* 0x0000000400a87308 */ /* 0x0003e40000000800 */
[----:B-1----:R-:W-:-:S06]  /*7590*/  FFMA.FTZ R4, R158, c[0x0][0x23c], -R7 ;  /* 0x00008f009e047a23 */ /* 0x002fcc0000010807 */
[----:B------:R1:W1:Y:S02]  /*75a0*/  MUFU.EX2 R110, R4 ;  /* 0x00000004006e7308 */ /* 0x0002640000000800 */
[----:B-1----:R-:W-:-:S06]  /*75b0*/  FFMA.FTZ R4, R204, c[0x0][0x23c], -R5 ;  /* 0x00008f00cc047a23 */ /* 0x002fcc0000010805 */
[----:B------:R1:W-:Y:S02]  /*75c0*/  MUFU.EX2 R248, R4 ;  /* 0x0000000400f87308 */ /* 0x0003e40000000800 */
[----:B-1----:R-:W-:-:S06]  /*75d0*/  FFMA.FTZ R4, R183, c[0x0][0x23c], -R5 ;  /* 0x00008f00b7047a23 */ /* 0x002fcc0000010805 */
[----:B------:R1:W1:Y:S02]  /*75e0*/  MUFU.EX2 R249, R4 ;  /* 0x0000000400f97308 */ /* 0x0002640000000800 */
[----:B-1----:R-:W-:-:S06]  /*75f0*/  FFMA.FTZ R4, R175, c[0x0][0x23c], -R5 ;  /* 0x00008f00af047a23 */ /* 0x002fcc0000010805 */
[----:B------:R1:W-:Y:S02]  /*7600*/  MUFU.EX2 R250, R4 ;  /* 0x0000000400fa7308 */ /* 0x0003e40000000800 */
[----:B-1----:R-:W-:-:S06]  /*7610*/  FFMA.FTZ R4, R157, c[0x0][0x23c], -R5 ;  /* 0x00008f009d047a23 */ /* 0x002fcc0000010805 */
[----:B------:R-:W1:Y:S01]  /*7620*/  MUFU.EX2 R251, R4 ;  /* 0x0000000400fb7308 */ /* 0x000e620000000800 */
[----:B------:R-:W-:Y:S02]  /*7630*/  MOV R175, R110 ;  /* 0x0000006e00af7202 */ /* 0x000fe40000000f00 */
[----:B------:R-:W-:Y:S02]  /*7640*/  F2FP.BF16.PACK_AB R12, R171, R199 ;  /* 0x000000c7ab0c723e */ /* 0x000fe400000010ff */
[----:B------:R-:W-:Y:S02]  /*7650*/  F2FP.BF16.PACK_AB R13, R249, R248 ;  /* 0x000000f8f90d723e */ /* 0x000fe400000010ff */
[----:B------:R-:W-:Y:S01]  /*7660*/  F2FP.BF16.PACK_AB R14, R175, R168 ;  /* 0x000000a8af0e723e */ /* 0x000fe200000010ff */
[----:B------:R-:W-:Y:S01]  /*7670*/  IMAD.MOV.U32 R110, RZ, RZ, R149 ;  /* 0x000000ffff6e7224 */ /* 0x000fe200078e0095 */
[----:B------:R-:W-:Y:S02]  /*7680*/  MOV R154, R143 ;  /* 0x0000008f009a7202 */ /* 0x000fe40000000f00 */
[----:B-1----:R-:W-:Y:S01]  /*7690*/  F2FP.BF16.PACK_AB R15, R251, R250 ;  /* 0x000000fafb0f723e */ /* 0x002fe200000010ff */
[----:B------:R-:W-:Y:S01]  /*76a0*/  HMMA.16816.F32.BF16 R100, R16, R22, R52 ;  /* 0x000000161064723c */ /* 0x000fe20000041834 */
[----:B------:R-:W-:-:S02]  /*76b0*/  MOV R116, R141 ;  /* 0x0000008d00747202 */ /* 0x000fc40000000f00 */
[----:B------:R-:W-:Y:S02]  /*76c0*/  MOV R113, R151 ;  /* 0x0000009700717202 */ /* 0x000fe40000000f00 */
[----:B------:R-:W-:Y:S02]  /*76d0*/  MOV R193, R150 ;  /* 0x0000009600c17202 */ /* 0x000fe40000000f00 */
[----:B------:R-:W-:Y:S01]  /*76e0*/  MOV R119, R148 ;  /* 0x0000009400777202 */ /* 0x000fe20000000f00 */
[C---:B------:R-:W-:Y:S08]  /*76f0*/  HMMA.16816.F32.BF16 R140, R12.reuse, R20, R44 ;  /* 0x000000140c8c723c */ /* 0x040ff0000004182c */
[----:B------:R-:W-:Y:S01]  /*7700*/  HMMA.16816.F32.BF16 R148, R12, R22, R56 ;  /* 0x000000160c94723c */ /* 0x000fe20000041838 */
[----:B------:R-:W1:Y:S01]  /*7710*/  LDSM.16.MT88.4 R20, [R230+0xa000] ;  /* 0x00a00000e614783b */ /* 0x000e620000004200 */
[----:B------:R-:W-:-:S02]  /*7720*/  MOV R182, R108 ;  /* 0x0000006c00b67202 */ /* 0x000fc40000000f00 */
[----:B------:R-:W-:Y:S02]  /*7730*/  MOV R108, R166 ;  /* 0x000000a6006c7202 */ /* 0x000fe40000000f00 */
[----:B------:R-:W-:Y:S01]  /*7740*/  MOV R166, R167 ;  /* 0x000000a700a67202 */ /* 0x000fe20000000f00 */
[----:B------:R-:W-:Y:S02]  /*7750*/  IMAD.MOV.U32 R167, RZ, RZ, R137 ;  /* 0x000000ffffa77224 */ /* 0x000fe400078e0089 */
[----:B------:R-:W2:Y:S01]  /*7760*/  LDL.LU R137, [R1+0x8] ;  /* 0x0000080001897983 */ /* 0x000ea20000300800 */
[-C--:B------:R-:W-:Y:S01]  /*7770*/  HMMA.16816.F32.BF16 R84, R12, R28.reuse, R40 ;  /* 0x0000001c0c54723c */ /* 0x080fe20000041828 */
        /* <DEDUP_REMOVED lines=8> */
[--C-:B------:R-:W-:Y:S01]  /*7800*/  FFMA.FTZ R38, R226, c[0x0][0x23c], -R2.reuse ;  /* 0x00008f00e2267a23 */ /* 0x100fe20000010802 */
[----:B------:R-:W-:Y:S01]  /*7810*/  MOV R174, R131 ;  /* 0x0000008300ae7202 */ /* 0x000fe20000000f00 */
[--C-:B------:R-:W-:Y:S01]  /*7820*/  FFMA.FTZ R37, R223, c[0x0][0x23c], -R2.reuse ;  /* 0x00008f00df257a23 */ /* 0x100fe20000010802 */
[----:B------:R-:W-:Y:S01]  /*7830*/  MOV R131, R119 ;  /* 0x0000007700837202 */ /* 0x000fe20000000f00 */
[----:B------:R-:W-:-:S02]  /*7840*/  FFMA.FTZ R36, R211, c[0x0][0x23c], -R2 ;  /* 0x00008f00d3247a23 */ /* 0x000fc40000010802 */
[--C-:B------:R-:W-:Y:S01]  /*7850*/  FFMA.FTZ R115, R160, c[0x0][0x23c], -R2.reuse ;  /* 0x00008f00a0737a23 */ /* 0x100fe20000010802 */
[C---:B---3--:R-:W-:Y:S01]  /*7860*/  HMMA.16816.F32.BF16 R52, R12.reuse, R24, R64 ;  /* 0x000000180c34723c */ /* 0x048fe20000041840 */
[--C-:B------:R-:W-:Y:S02]  /*7870*/  FFMA.FTZ R116, R144, c[0x0][0x23c], -R2.reuse ;  /* 0x00008f0090747a23 */ /* 0x100fe40000010802 */
[--C-:B------:R-:W-:Y:S02]  /*7880*/  FFMA.FTZ R117, R121, c[0x0][0x23c], -R2.reuse ;  /* 0x00008f0079757a23 */ /* 0x100fe40000010802 */
[--C-:B------:R-:W-:Y:S02]  /*7890*/  FFMA.FTZ R118, R120, c[0x0][0x23c], -R2.reuse ;  /* 0x00008f0078767a23 */ /* 0x100fe40000010802 */
[--C-:B------:R-:W-:Y:S01]  /*78a0*/  FFMA.FTZ R66, R209, c[0x0][0x23c], -R2.reuse ;  /* 0x00008f00d1427a23 */ /* 0x100fe20000010802 */
[----:B------:R-:W-:Y:S01]  /*78b0*/  HMMA.16816.F32.BF16 R56, R12, R30, R60 ;  /* 0x0000001e0c38723c */ /* 0x000fe2000004183c */
[----:B------:R-:W-:Y:S01]  /*78c0*/  FFMA.FTZ R67, R206, c[0x0][0x23c], -R2 ;  /* 0x00008f00ce437a23 */ /* 0x000fe20000010802 */
[----:B------:R-:W-:Y:S01]  /*78d0*/  MOV R201, R172 ;  /* 0x000000ac00c97202 */ /* 0x000fe20000000f00 */
[----:B------:R-:W-:-:S05]  /*78e0*/  FFMA.FTZ R29, R225, c[0x0][0x23c], -R0 ;  /* 0x00008f00e11d7a23 */ /* 0x000fca0000010800 */
[----:B-1----:R-:W-:Y:S01]  /*78f0*/  HMMA.16816.F32.BF16 R40, R12, R22, R76 ;  /* 0x000000160c28723c */ /* 0x002fe2000004184c */
[--C-:B------:R-:W-:Y:S02]  /*7900*/  FFMA.FTZ R28, R220, c[0x0][0x23c], -R0.reuse ;  /* 0x00008f00dc1c7a23 */ /* 0x100fe40000010800 */
[--C-:B------:R-:W-:Y:S02]  /*7910*/  FFMA.FTZ R119, R146, c[0x0][0x23c], -R0.reuse ;  /* 0x00008f0092777a23 */ /* 0x100fe40000010800 */
[----:B------:R-:W-:-:S03]  /*7920*/  FFMA.FTZ R120, R133, c[0x0][0x23c], -R0 ;  /* 0x00008f0085787a23 */ /* 0x000fc60000010800 */
[----:B------:R-:W-:Y:S01]  /*7930*/  HMMA.16816.F32.BF16 R76, R16, R26, R92 ;  /* 0x0000001a104c723c */ /* 0x000fe2000004185c */
[----:B------:R-:W-:Y:S02]  /*7940*/  FFMA.FTZ R121, R132, c[0x0][0x23c], -R0 ;  /* 0x00008f0084797a23 */ /* 0x000fe40000010800 */
[----:B------:R-:W-:-:S04]  /*7950*/  IMAD.MOV.U32 R172, RZ, RZ, R114 ;  /* 0x000000ffffac7224 */ /* 0x000fc800078e0072 */
[--C-:B------:R-:W-:Y:S01]  /*7960*/  FFMA.FTZ R93, R178, c[0x0][0x23c], -R2.reuse ;  /* 0x00008f00b25d7a23 */ /* 0x100fe20000010802 */
[----:B------:R-:W-:Y:S01]  /*7970*/  HMMA.16816.F32.BF16 R48, R12, R26, R68 ;  /* 0x0000001a0c30723c */ /* 0x000fe20000041844 */
[----:B------:R-:W-:Y:S02]  /*7980*/  FFMA.FTZ R94, R161, c[0x0][0x23c], -R2 ;  /* 0x00008f00a15e7a23 */ /* 0x000fe40000010802 */
[----:B------:R-:W-:-:S05]  /*7990*/  FFMA.FTZ R95, R218, c[0x0][0x23c], -R0 ;  /* 0x00008f00da5f7a23 */ /* 0x000fca0000010800 */
[C---:B------:R-:W-:Y:S07]  /*79a0*/  HMMA.16816.F32.BF16 R60, R16.reuse, R30, R88 ;  /* 0x0000001e103c723c */ /* 0x040fee0000041858 */
[--C-:B------:R-:W-:Y:S01]  /*79b0*/  FFMA.FTZ R31, R216, c[0x0][0x23c], -R0.reuse ;  /* 0x00008f00d81f7a23 */ /* 0x100fe20000010800 */
[----:B------:R-:W-:Y:S01]  /*79c0*/  HMMA.16816.F32.BF16 R68, R16, R24, R96 ;  /* 0x000000181044723c */ /* 0x000fe20000041860 */
[----:B------:R-:W-:Y:S01]  /*79d0*/  FFMA.FTZ R30, R252, c[0x0][0x23c], -R0 ;  /* 0x00008f00fc1e7a23 */ /* 0x000fe20000010800 */
[----:B------:R-:W3:Y:S01]  /*79e0*/  LDL.LU R216, [R1+0x164] ;  /* 0x0001640001d87983 */ /* 0x000ee20000300800 */
[----:B------:R-:W-:-:S02]  /*79f0*/  FADD.FTZ R92, R3, R134 ;  /* 0x00000086035c7221 */ /* 0x000fc40000010000 */
[----:B------:R-:W-:Y:S01]  /*7a00*/  FFMA.FTZ R4, R224, c[0x0][0x23c], -R7 ;  /* 0x00008f00e0047a23 */ /* 0x000fe20000010807 */
[----:B------:R-:W1:Y:S01]  /*7a10*/  LDSM.16.MT88.4 R24, [R228+0xa800] ;  /* 0x00a80000e418783b */ /* 0x000e620000004200 */
[--C-:B------:R-:W-:Y:S02]  /*7a20*/  FFMA.FTZ R96, R208, c[0x0][0x23c], -R0.reuse ;  /* 0x00008f00d0607a23 */ /* 0x100fe40000010800 */
[--C-:B------:R-:W-:Y:S02]  /*7a30*/  FFMA.FTZ R97, R205, c[0x0][0x23c], -R0.reuse ;  /* 0x00008f00cd617a23 */ /* 0x100fe40000010800 */
[--C-:B------:R-:W-:Y:S02]  /*7a40*/  FFMA.FTZ R98, R176, c[0x0][0x23c], -R0.reuse ;  /* 0x00008f00b0627a23 */ /* 0x100fe40000010800 */
[----:B----4-:R-:W-:Y:S02]  /*7a50*/  FFMA.FTZ R2, R122, c[0x0][0x23c], -R5 ;  /* 0x00008f007a027a23 */ /* 0x010fe40000010805 */
[----:B------:R-:W-:-:S02]  /*7a60*/  FFMA.FTZ R122, R123, c[0x0][0x23c], -R0 ;  /* 0x00008f007b7a7a23 */ /* 0x000fc40000010800 */
[----:B------:R-:W-:Y:S02]  /*7a70*/  FFMA.FTZ R0, R222, c[0x0][0x23c], -R5 ;  /* 0x00008f00de007a23 */ /* 0x000fe40000010805 */
[----:B------:R-:W4:Y:S04]  /*7a80*/  LDL.LU R222, [R1+0x160] ;  /* 0x0001600001de7983 */ /* 0x000f280000300800 */
[----:B------:R-:W4:Y:S04]  /*7a90*/  LDL.LU R114, [R1+0xc] ;  /* 0x00000c0001727983 */ /* 0x000f280000300800 */
[----:B------:R-:W4:Y:S04]  /*7aa0*/  LDL.LU R134, [R1+0x15c] ;  /* 0x00015c0001867983 */ /* 0x000f280000300800 */
[----:B------:R-:W4:Y:S01]  /*7ab0*/  LDL.LU R3, [R1+0x158] ;  /* 0x0001580001037983 */ /* 0x000f220000300800 */
[-C--:B------:R-:W-:Y:S01]  /*7ac0*/  HMMA.16816.F32.BF16 R44, R12, R20.reuse, R80 ;  /* 0x000000140c2c723c */ /* 0x080fe20000041850 */
[----:B------:R1:W-:Y:S02]  /*7ad0*/  MUFU.EX2 R224, R4 ;  /* 0x0000000400e07308 */ /* 0x0003e40000000800 */
[----:B------:R-:W-:Y:S05]  /*7ae0*/  LDSM.16.MT88.4 R12, [R230+0xa800] ;  /* 0x00a80000e60c783b */ /* 0x000fea0000004200 */
[----:B------:R-:W-:Y:S01]  /*7af0*/  HMMA.16816.F32.BF16 R80, R16, R20, R72 ;  /* 0x000000141050723c */ /* 0x000fe20000041848 */
[----:B------:R-:W-:-:S07]  /*7b00*/  IMAD.MOV.U32 R173, RZ, RZ, R186 ;  /* 0x000000ffffad7224 */ /* 0x000fce00078e00ba */
[----:B------:R-:W-:Y:S01]  /*7b10*/  HMMA.16816.F32.BF16 R72, R16, R22, R32 ;  /* 0x000000161048723c */ /* 0x000fe20000041820 */
[----:B------:R-:W2:Y:S01]  /*7b20*/  LDSM.16.MT88.4 R20, [R231+0xa800] ;  /* 0x00a80000e714783b */ /* 0x000ea20000004200 */
[----:B-1----:R-:W-:-:S03]  /*7b30*/  FFMA.FTZ R4, R221, c[0x0][0x23c], -R7 ;  /* 0x00008f00dd047a23 */ /* 0x002fc60000010807 */
[----:B------:R-:W1:Y:S01]  /*7b40*/  LDSM.16.MT88.4 R16, [R229+0xa800] ;  /* 0x00a80000e510783b */ /* 0x000e620000004200 */
[----:B------:R-:W-:Y:S01]  /*7b50*/  MOV R186, R138 ;  /* 0x0000008a00ba7202 */ /* 0x000fe20000000f00 */
[----:B------:R2:W1:Y:S08]  /*7b60*/  MUFU.EX2 R221, R4 ;  /* 0x0000000400dd7308 */ /* 0x0004700000000800 */
[----:B------:R-:W-:Y:S01]  /*7b70*/  MUFU.EX2 R138, R2 ;  /* 0x00000002008a7308 */ /* 0x000fe20000000800 */
[----:B--2---:R-:W-:-:S07]  /*7b80*/  FFMA.FTZ R4, R217, c[0x0][0x23c], -R7 ;  /* 0x00008f00d9047a23 */ /* 0x004fce0000010807 */
[----:B------:R2:W-:Y:S01]  /*7b90*/  MUFU.EX2 R217, R4 ;  /* 0x0000000400d97308 */ /* 0x0005e20000000800 */
[----:B------:R-:W-:-:S07]  /*7ba0*/  MOV R203, R131 ;  /* 0x0000008300cb7202 */ /* 0x000fce0000000f00 */
[----:B------:R-:W-:Y:S01]  /*7bb0*/  MUFU.EX2 R132, R0 ;  /* 0x0000000000847308 */ /* 0x000fe20000000800 */
[----:B--2---:R-:W-:-:S07]  /*7bc0*/  FFMA.FTZ R4, R219, c[0x0][0x23c], -R7 ;  /* 0x00008f00db047a23 */ /* 0x004fce0000010807 */
[----:B------:R1:W2:Y:S01]  /*7bd0*/  MUFU.EX2 R204, R4 ;  /* 0x0000000400cc7308 */ /* 0x0002a20000000800 */
        /* <DEDUP_REMOVED lines=10> */
[----:B------:R-:W-:-:S02]  /*7c80*/  MOV R182, R128 ;  /* 0x0000008000b67202 */ /* 0x000fc40000000f00 */
        /* <DEDUP_REMOVED lines=8> */
[--C-:B------:R-:W-:Y:S01]  /*7d10*/  FFMA.FTZ R33, R214, c[0x0][0x23c], -R7.reuse ;  /* 0x00008f00d6217a23 */ /* 0x100fe20000010807 */
[----:B------:R-:W-:Y:S01]  /*7d20*/  MOV R90, R113 ;  /* 0x00000071005a7202 */ /* 0x000fe20000000f00 */
[--C-:B------:R-:W-:Y:S01]  /*7d30*/  FFMA.FTZ R32, R213, c[0x0][0x23c], -R7.reuse ;  /* 0x00008f00d5207a23 */ /* 0x100fe20000010807 */
[----:B------:R-:W-:Y:S01]  /*7d40*/  MOV R226, R203 ;  /* 0x000000cb00e27202 */ /* 0x000fe20000000f00 */
[----:B------:R-:W-:Y:S01]  /*7d50*/  MUFU.EX2 R129, R37 ;  /* 0x0000002500817308 */ /* 0x000fe20000000800 */
[--C-:B------:R-:W-:Y:S01]  /*7d60*/  FFMA.FTZ R99, R207, c[0x0][0x23c], -R7.reuse ;  /* 0x00008f00cf637a23 */ /* 0x100fe20000010807 */
[----:B------:R-:W-:Y:S01]  /*7d70*/  MOV R203, R6 ;  /* 0x0000000600cb7202 */ /* 0x000fe20000000f00 */
[--C-:B------:R-:W-:Y:S01]  /*7d80*/  FFMA.FTZ R108, R177, c[0x0][0x23c], -R7.reuse ;  /* 0x00008f00b16c7a23 */ /* 0x100fe20000010807 */
[----:B-1----:R-:W-:Y:S01]  /*7d90*/  F2FP.BF16.PACK_AB R4, R221, R224 ;  /* 0x000000e0dd04723e */ /* 0x002fe200000010ff */
[----:B------:R-:W-:-:S03]  /*7da0*/  FFMA.FTZ R109, R147, c[0x0][0x23c], -R7 ;  /* 0x00008f00936d7a23 */ /* 0x000fc60000010807 */
[----:B------:R-:W-:Y:S01]  /*7db0*/  MUFU.EX2 R130, R36 ;  /* 0x0000002400827308 */ /* 0x000fe20000000800 */
[----:B------:R-:W-:Y:S01]  /*7dc0*/  FFMA.FTZ R110, R145, c[0x0][0x23c], -R7 ;  /* 0x00008f00916e7a23 */ /* 0x000fe20000010807 */
[----:B--2---:R-:W-:Y:S01]  /*7dd0*/  F2FP.BF16.PACK_AB R6, R204, R217 ;  /* 0x000000d9cc06723e */ /* 0x004fe200000010ff */
[--C-:B------:R-:W-:Y:S02]  /*7de0*/  FFMA.FTZ R0, R247, c[0x0][0x23c], -R5.reuse ;  /* 0x00008f00f7007a23 */ /* 0x100fe40000010805 */
[----:B------:R-:W-:-:S03]  /*7df0*/  FFMA.FTZ R64, R215, c[0x0][0x23c], -R5 ;  /* 0x00008f00d7407a23 */ /* 0x000fc60000010805 */
[----:B------:R-:W-:Y:S01]  /*7e00*/  MUFU.EX2 R123, R31 ;  /* 0x0000001f007b7308 */ /* 0x000fe20000000800 */
[--C-:B------:R-:W-:Y:S02]  /*7e10*/  FFMA.FTZ R65, R212, c[0x0][0x23c], -R5.reuse ;  /* 0x00008f00d4417a23 */ /* 0x100fe40000010805 */
[--C-:B------:R-:W-:Y:S02]  /*7e20*/  FFMA.FTZ R111, R210, c[0x0][0x23c], -R5.reuse ;  /* 0x00008f00d26f7a23 */ /* 0x100fe40000010805 */
[----:B------:R-:W-:-:S03]  /*7e30*/  FFMA.FTZ R112, R179, c[0x0][0x23c], -R5 ;  /* 0x00008f00b3707a23 */ /* 0x000fc60000010805 */
[----:B------:R-:W-:Y:S01]  /*7e40*/  MUFU.EX2 R124, R30 ;  /* 0x0000001e007c7308 */ /* 0x000fe20000000800 */
[----:B------:R-:W-:-:S07]  /*7e50*/  FFMA.FTZ R113, R163, c[0x0][0x23c], -R5 ;  /* 0x00008f00a3717a23 */ /* 0x000fce0000010805 */
[----:B------:R-:W-:Y:S01]  /*7e60*/  MUFU.EX2 R126, R29 ;  /* 0x0000001d007e7308 */ /* 0x000fe20000000800 */
[----:B------:R-:W-:-:S07]  /*7e70*/  FFMA.FTZ R2, R137, c[0x0][0x23c], -R5 ;  /* 0x00008f0089027a23 */ /* 0x000fce0000010805 */
[----:B------:R1:W-:Y:S02]  /*7e80*/  MUFU.EX2 R137, R2 ;  /* 0x0000000200897308 */ /* 0x0003e40000000800 */
[----:B-1----:R-:W-:-:S06]  /*7e90*/  FFMA.FTZ R2, R227, c[0x0][0x23c], -R5 ;  /* 0x00008f00e3027a23 */ /* 0x002fcc0000010805 */
[----:B------:R-:W1:Y:S01]  /*7ea0*/  MUFU.EX2 R131, R2 ;  /* 0x0000000200837308 */ /* 0x000e620000000800 */
[----:B------:R-:W-:-:S07]  /*7eb0*/  IMAD.MOV.U32 R227, RZ, RZ, R166 ;  /* 0x000000ffffe37224 */ /* 0x000fce00078e00a6 */
[----:B------:R-:W2:Y:S01]  /*7ec0*/  MUFU.EX2 R128, R28 ;  /* 0x0000001c00807308 */ /* 0x000ea20000000800 */
        /* <DEDUP_REMOVED lines=11> */
[----:B------:R-:W-:Y:S02]  /*7f80*/  MOV R181, R165 ;  /* 0x000000a500b57202 */ /* 0x000fe40000000f00 */
[----:B------:R-:W-:Y:S01]  /*7f90*/  MOV R172, R164 ;  /* 0x000000a400ac7202 */ /* 0x000fe20000000f00 */
[--C-:B---3--:R-:W-:Y:S01]  /*7fa0*/  FFMA.FTZ R34, R216, c[0x0][0x23c], -R7.reuse ;  /* 0x00008f00d8227a23 */ /* 0x108fe20000010807 */
[----:B------:R-:W-:Y:S01]  /*7fb0*/  MOV R216, R167 ;  /* 0x000000a700d87202 */ /* 0x000fe20000000f00 */
[----:B------:R-:W-:Y:S08]  /*7fc0*/  MUFU.EX2 R64, R64 ;  /* 0x0000004000407308 */ /* 0x000ff00000000800 */
[----:B------:R-:W-:Y:S08]  /*7fd0*/  MUFU.EX2 R65, R65 ;  /* 0x0000004100417308 */ /* 0x000ff00000000800 */
[----:B------:R-:W-:Y:S01]  /*7fe0*/  MUFU.EX2 R66, R66 ;  /* 0x0000004200427308 */ /* 0x000fe20000000800 */
[----:B----4-:R-:W-:Y:S01]  /*7ff0*/  FFMA.FTZ R35, R222, c[0x0][0x23c], -R7 ;  /* 0x00008f00de237a23 */ /* 0x010fe20000010807 */
[----:B-1----:R-:W-:Y:S01]  /*8000*/  F2FP.BF16.PACK_AB R7, R131, R132 ;  /* 0x000000848307723e */ /* 0x002fe200000010ff */
[----:B------:R-:W-:-:S02]  /*8010*/  FFMA.FTZ R2, R114, c[0x0][0x23c], -R5 ;  /* 0x00008f0072027a23 */ /* 0x000fc40000010805 */
[----:B------:R-:W-:Y:S01]  /*8020*/  FFMA.FTZ R114, R162, c[0x0][0x23c], -R5 ;  /* 0x00008f00a2727a23 */ /* 0x000fe20000010805 */
[----:B------:R-:W-:Y:S02]  /*8030*/  F2FP.BF16.PACK_AB R5, R137, R138 ;  /* 0x0000008a8905723e */ /* 0x000fe400000010ff */
[----:B------:R-:W-:-:S05]  /*8040*/  MOV R222, R193 ;  /* 0x000000c100de7202 */ /* 0x000fca0000000f00 */
        /* <DEDUP_REMOVED lines=8> */
[----:B------:R-:W-:-:S02]  /*80d0*/  FADD.FTZ R7, R227, R188 ;  /* 0x000000bce3077221 */ /* 0x000fc40000010000 */
[----:B------:R-:W-:Y:S02]  /*80e0*/  FADD.FTZ R6, R134, R3 ;  /* 0x0000000386067221 */ /* 0x000fe40000010000 */
[----:B------:R-:W-:Y:S01]  /*80f0*/  FADD.FTZ R5, R245, R246 ;  /* 0x000000f6f5057221 */ /* 0x000fe20000010000 */
[----:B------:R-:W-:Y:S01]  /*8100*/  MUFU.EX2 R67, R67 ;  /* 0x0000004300437308 */ /* 0x000fe20000000800 */
[----:B------:R-:W-:-:S07]  /*8110*/  FADD.FTZ R4, R244, R92 ;  /* 0x0000005cf4047221 */ /* 0x000fce0000010000 */
[----:B------:R-:W-:Y:S01]  /*8120*/  MUFU.EX2 R93, R93 ;  /* 0x0000005d005d7308 */ /* 0x000fe20000000800 */
[----:B------:R-:W-:Y:S01]  /*8130*/  FADD.FTZ R29, R189, R7 ;  /* 0x00000007bd1d7221 */ /* 0x000fe20000010000 */
[----:B--2---:R-:W-:Y:S01]  /*8140*/  F2FP.BF16.PACK_AB R7, R128, R126 ;  /* 0x0000007e8007723e */ /* 0x004fe200000010ff */
[----:B------:R-:W-:Y:S01]  /*8150*/  FADD.FTZ R31, R216, R6 ;  /* 0x00000006d81f7221 */ /* 0x000fe20000010000 */
[----:B------:R-:W-:Y:S01]  /*8160*/  F2FP.BF16.PACK_AB R6, R130, R129 ;  /* 0x000000818206723e */ /* 0x000fe200000010ff */
[----:B------:R-:W-:Y:S01]  /*8170*/  FADD.FTZ R30, R222, R5 ;  /* 0x00000005de1e7221 */ /* 0x000fe20000010000 */
[----:B------:R-:W-:Y:S01]  /*8180*/  F2FP.BF16.PACK_AB R5, R124, R123 ;  /* 0x0000007b7c05723e */ /* 0x000fe200000010ff */
[----:B------:R-:W-:Y:S01]  /*8190*/  FADD.FTZ R28, R133, R4 ;  /* 0x00000004851c7221 */ /* 0x000fe20000010000 */
[----:B------:R-:W-:Y:S01]  /*81a0*/  F2FP.BF16.PACK_AB R4, R127, R125 ;  /* 0x0000007d7f04723e */ /* 0x000fe200000010ff */
[----:B------:R-:W-:Y:S08]  /*81b0*/  MUFU.EX2 R92, R34 ;  /* 0x00000022005c7308 */ /* 0x000ff00000000800 */
[----:B------:R-:W-:Y:S01]  /*81c0*/  MUFU.EX2 R94, R94 ;  /* 0x0000005e005e7308 */ /* 0x000fe20000000800 */
[C---:B------:R-:W-:Y:S07]  /*81d0*/  HMMA.16816.F32.BF16 R52, R4.reuse, R26, R100 ;  /* 0x0000001a0434723c */ /* 0x040fee0000041864 */
[----:B------:R-:W-:Y:S01]  /*81e0*/  MUFU.EX2 R95, R95 ;  /* 0x0000005f005f7308 */ /* 0x000fe20000000800 */
[C---:B------:R-:W-:Y:S07]  /*81f0*/  HMMA.16816.F32.BF16 R40, R4.reuse, R22, R60 ;  /* 0x000000160428723c */ /* 0x040fee000004183c */
[----:B------:R-:W-:Y:S01]  /*8200*/  MUFU.EX2 R96, R96 ;  /* 0x0000006000607308 */ /* 0x000fe20000000800 */
[C---:B------:R-:W-:Y:S07]  /*8210*/  HMMA.16816.F32.BF16 R36, R4.reuse, R16, R68 ;  /* 0x000000100424723c */ /* 0x040fee0000041844 */
[----:B------:R-:W-:Y:S01]  /*8220*/  MUFU.EX2 R97, R97 ;  /* 0x0000006100617308 */ /* 0x000fe20000000800 */
[C---:B------:R-:W-:Y:S01]  /*8230*/  HMMA.16816.F32.BF16 R56, R4.reuse, R24, R104 ;  /* 0x000000180438723c */ /* 0x040fe20000041868 */
[----:B------:R-:W1:Y:S06]  /*8240*/  LDSM.16.MT88.4 R24, [R228+0xb000] ;  /* 0x00b00000e418783b */ /* 0x000e6c0000004200 */
[----:B------:R-:W-:Y:S01]  /*8250*/  MUFU.EX2 R98, R98 ;  /* 0x0000006200627308 */ /* 0x000fe20000000800 */
[C---:B------:R-:W-:Y:S01]  /*8260*/  HMMA.16816.F32.BF16 R156, R4.reuse, R20, R156 ;  /* 0x00000014049c723c */ /* 0x040fe2000004189c */
[----:B------:R-:W-:Y:S01]  /*8270*/  LDSM.16.MT88.4 R20, [R231+0xb000] ;  /* 0x00b00000e714783b */ /* 0x000fe20000004200 */
[----:B------:R-:W-:Y:S01]  /*8280*/  IMAD.MOV.U32 R215, RZ, RZ, R154 ;  /* 0x000000ffffd77224 */ /* 0x000fe200078e009a */
[----:B------:R-:W-:Y:S01]  /*8290*/  MOV R213, R211 ;  /* 0x000000d300d57202 */ /* 0x000fe20000000f00 */
[----:B------:R-:W-:Y:S01]  /*82a0*/  IMAD.MOV.U32 R147, RZ, RZ, R190 ;  /* 0x000000ffff937224 */ /* 0x000fe200078e00be */
[----:B------:R-:W-:Y:S01]  /*82b0*/  MOV R145, R155 ;  /* 0x0000009b00917202 */ /* 0x000fe20000000f00 */
[----:B------:R-:W-:Y:S01]  /*82c0*/  IMAD.MOV.U32 R207, RZ, RZ, R223 ;  /* 0x000000ffffcf7224 */ /* 0x000fe200078e00df */
[----:B------:R-:W-:Y:S01]  /*82d0*/  MUFU.EX2 R62, R35 ;  /* 0x00000023003e7308 */ /* 0x000fe20000000800 */
[C---:B------:R-:W-:Y:S01]  /*82e0*/  HMMA.16816.F32.BF16 R80, R4.reuse, R12, R80 ;  /* 0x0000000c0450723c */ /* 0x040fe20000041850 */
[----:B------:R-:W-:Y:S01]  /*82f0*/  MOV R214, R209 ;  /* 0x000000d100d67202 */ /* 0x000fe20000000f00 */
[----:B------:R-:W-:Y:S01]  /*8300*/  IMAD.MOV.U32 R227, RZ, RZ, R206 ;  /* 0x000000ffffe37224 */ /* 0x000fe200078e00ce */
[----:B------:R-:W-:Y:S01]  /*8310*/  MOV R247, R184 ;  /* 0x000000b800f77202 */ /* 0x000fe20000000f00 */
[----:B------:R2:W5:Y:S03]  /*8320*/  LDL.LU R3, [R1+0x154] ;  /* 0x0001540001037983 */ /* 0x0005660000300800 */
[----:B------:R-:W-:Y:S01]  /*8330*/  MUFU.EX2 R100, R33 ;  /* 0x0000002100647308 */ /* 0x000fe20000000800 */
[C---:B------:R-:W-:Y:S01]  /*8340*/  HMMA.16816.F32.BF16 R44, R4.reuse, R14, R72 ;  /* 0x0000000e042c723c */ /* 0x040fe20000041848 */
[----:B------:R-:W-:Y:S06]  /*8350*/  LDSM.16.MT88.4 R12, [R230+0xb000] ;  /* 0x00b00000e60c783b */ /* 0x000fec0000004200 */
[----:B------:R3:W4:Y:S08]  /*8360*/  MUFU.EX2 R63, R32 ;  /* 0x00000020003f7308 */ /* 0x0007300000000800 */
[----:B------:R1:W-:Y:S08]  /*8370*/  MUFU.EX2 R61, R2 ;  /* 0x00000002003d7308 */ /* 0x0003f00000000800 */
[----:B------:R-:W2:Y:S01]  /*8380*/  MUFU.EX2 R60, R0 ;  /* 0x00000000003c7308 */ /* 0x000ea20000000800 */
[----:B---3--:R-:W-:Y:S01]  /*8390*/  HMMA.16816.F32.BF16 R32, R4, R18, R76 ;  /* 0x000000120420723c */ /* 0x008fe2000004184c */
[----:B------:R-:W3:Y:S01]  /*83a0*/  LDSM.16.MT88.4 R16, [R229+0xb000] ;  /* 0x00b00000e510783b */ /* 0x000ee20000004200 */
[----:B------:R-:W-:Y:S01]  /*83b0*/  IMAD.MOV.U32 R211, RZ, RZ, R191 ;  /* 0x000000ffffd37224 */ /* 0x000fe200078e00bf */
[----:B------:R-:W-:Y:S01]  /*83c0*/  MOV R216, R219 ;  /* 0x000000db00d87202 */ /* 0x000fe20000000f00 */
[----:B------:R-:W-:Y:S01]  /*83d0*/  IMAD.MOV.U32 R107, RZ, RZ, R172 ;  /* 0x000000ffff6b7224 */ /* 0x000fe200078e00ac */
[----:B------:R-:W-:Y:S01]  /*83e0*/  MOV R210, R202 ;  /* 0x000000ca00d27202 */ /* 0x000fe20000000f00 */
[----:B------:R3:W5:Y:S01]  /*83f0*/  LDL.LU R134, [R1+0x150] ;  /* 0x0001500001867983 */ /* 0x0007620000300800 */
[----:B------:R-:W-:-:S02]  /*8400*/  FADD.FTZ R4, R205, R31 ;  /* 0x0000001fcd047221 */ /* 0x000fc40000010000 */
[----:B------:R-:W-:Y:S01]  /*8410*/  FADD.FTZ R5, R208, R30 ;  /* 0x0000001ed0057221 */ /* 0x000fe20000010000 */
[----:B----4-:R-:W-:Y:S01]  /*8420*/  F2FP.BF16.PACK_AB R6, R63, R100 ;  /* 0x000000643f06723e */ /* 0x010fe200000010ff */
[----:B-1----:R-:W-:Y:S01]  /*8430*/  FADD.FTZ R2, R146, R29 ;  /* 0x0000001d92027221 */ /* 0x002fe20000010000 */
[----:B------:R-:W-:Y:S01]  /*8440*/  F2FP.BF16.PACK_AB R7, R65, R64 ;  /* 0x000000404107723e */ /* 0x000fe200000010ff */
[----:B------:R-:W-:Y:S01]  /*8450*/  FADD.FTZ R30, R225, R4 ;  /* 0x00000004e11e7221 */ /* 0x000fe20000010000 */
[----:B------:R-:W-:Y:S01]  /*8460*/  F2FP.BF16.PACK_AB R4, R92, R62 ;  /* 0x0000003e5c04723e */ /* 0x000fe200000010ff */
[----:B------:R-:W-:Y:S01]  /*8470*/  FADD.FTZ R31, R252, R5 ;  /* 0x00000005fc1f7221 */ /* 0x000fe20000010000 */
[----:B--2---:R-:W-:Y:S01]  /*8480*/  F2FP.BF16.PACK_AB R5, R60, R61 ;  /* 0x0000003d3c05723e */ /* 0x004fe200000010ff */
        /* <DEDUP_REMOVED lines=14> */
[----:B------:R-:W-:Y:S01]  /*8570*/  FADD.FTZ R28, R205, R2 ;  /* 0x00000002cd1c7221 */ /* 0x000fe20000010000 */
[----:B------:R-:W-:-:S02]  /*8580*/  MOV R102, R211 ;  /* 0x000000d300667202 */ /* 0x000fc40000000f00 */
[----:B------:R-:W-:Y:S01]  /*8590*/  MOV R212, R200 ;  /* 0x000000c800d47202 */ /* 0x000fe20000000f00 */
[----:B------:R-:W-:Y:S01]  /*85a0*/  IMAD.MOV.U32 R219, RZ, RZ, R170 ;  /* 0x000000ffffdb7224 */ /* 0x000fe200078e00aa */
[----:B------:R-:W-:Y:S01]  /*85b0*/  MOV R223, R152 ;  /* 0x0000009800df7202 */ /* 0x000fe20000000f00 */
[C---:B------:R-:W-:Y:S01]  /*85c0*/  HMMA.16816.F32.BF16 R148, R4.reuse, R26, R148 ;  /* 0x0000001a0494723c */ /* 0x040fe20000041894 */
[----:B------:R-:W-:Y:S01]  /*85d0*/  FADD.FTZ R28, R240, R28 ;  /* 0x0000001cf01c7221 */ /* 0x000fe20000010000 */
[----:B------:R-:W-:Y:S01]  /*85e0*/  MOV R206, R169 ;  /* 0x000000a900ce7202 */ /* 0x000fe20000000f00 */
[----:B------:R-:W1:Y:S01]  /*85f0*/  MUFU.EX2 R115, R115 ;  /* 0x0000007300737308 */ /* 0x000e620000000800 */
[----:B------:R-:W-:Y:S01]  /*8600*/  MOV R209, R168 ;  /* 0x000000a800d17202 */ /* 0x000fe20000000f00 */
[----:B------:R2:W5:Y:S03]  /*8610*/  LDL.LU R246, [R1+0x14c] ;  /* 0x00014c0001f67983 */ /* 0x0005660000300800 */
[C---:B---3--:R-:W-:Y:S08]  /*8620*/  HMMA.16816.F32.BF16 R180, R4.reuse, R18, R48 ;  /* 0x0000001204b4723c */ /* 0x048ff00000041830 */
[C---:B------:R-:W-:Y:S08]  /*8630*/  HMMA.16816.F32.BF16 R160, R4.reuse, R20, R84 ;  /* 0x0000001404a0723c */ /* 0x040ff00000041854 */
[C---:B------:R-:W-:Y:S08]  /*8640*/  HMMA.16816.F32.BF16 R164, R4.reuse, R22, R164 ;  /* 0x0000001604a4723c */ /* 0x040ff000000418a4 */
[C---:B------:R-:W-:Y:S08]  /*8650*/  HMMA.16816.F32.BF16 R176, R4.reuse, R16, R176 ;  /* 0x0000001004b0723c */ /* 0x040ff000000418b0 */
[----:B------:R-:W-:Y:S01]  /*8660*/  HMMA.16816.F32.BF16 R192, R4, R12, R192 ;  /* 0x0000000c04c0723c */ /* 0x000fe200000418c0 */
[----:B------:R-:W-:Y:S01]  /*8670*/  FADD.FTZ R29, R243, R0 ;  /* 0x00000000f31d7221 */ /* 0x000fe20000010000 */
[----:B------:R-:W-:Y:S01]  /*8680*/  MOV R222, R144 ;  /* 0x0000009000de7202 */ /* 0x000fe20000000f00 */
[----:B------:R-:W-:Y:S01]  /*8690*/  IMAD.MOV.U32 R133, RZ, RZ, R252 ;  /* 0x000000ffff857224 */ /* 0x000fe200078e00fc */
[----:B------:R-:W-:Y:S01]  /*86a0*/  MOV R205, R225 ;  /* 0x000000e100cd7202 */ /* 0x000fe20000000f00 */
[----:B------:R-:W-:Y:S01]  /*86b0*/  FADD.FTZ R2, R208, R30 ;  /* 0x0000001ed0027221 */ /* 0x000fe20000010000 */
[----:B------:R-:W-:-:S02]  /*86c0*/  MOV R146, R226 ;  /* 0x000000e200927202 */ /* 0x000fc40000000f00 */
[----:B------:R-:W-:Y:S01]  /*86d0*/  MOV R103, R203 ;  /* 0x000000cb00677202 */ /* 0x000fe20000000f00 */
[----:B------:R-:W-:Y:S01]  /*86e0*/  HMMA.16816.F32.BF16 R48, R4, R14, R88 ;  /* 0x0000000e0430723c */ /* 0x000fe20000041858 */
[----:B------:R-:W-:Y:S01]  /*86f0*/  IMAD.MOV.U32 R104, RZ, RZ, R173 ;  /* 0x000000ffff687224 */ /* 0x000fe200078e00ad */
[----:B------:R-:W-:Y:S01]  /*8700*/  MOV R105, R174 ;  /* 0x000000ae00697202 */ /* 0x000fe20000000f00 */
[----:B------:R-:W3:Y:S01]  /*8710*/  MUFU.EX2 R119, R119 ;  /* 0x0000007700777308 */ /* 0x000ee20000000800 */
[----:B------:R-:W-:Y:S01]  /*8720*/  MOV R106, R201 ;  /* 0x000000c9006a7202 */ /* 0x000fe20000000f00 */
[----:B------:R2:W5:Y:S02]  /*8730*/  LDL.LU R245, [R1+0x148] ;  /* 0x0001480001f57983 */ /* 0x0005640000300800 */
[----:B------:R-:W-:Y:S02]  /*8740*/  F2FP.BF16.PACK_AB R4, R67, R66 ;  /* 0x000000424304723e */ /* 0x000fe400000010ff */
[----:B------:R-:W-:Y:S01]  /*8750*/  F2FP.BF16.PACK_AB R5, R96, R95 ;  /* 0x0000005f6005723e */ /* 0x000fe200000010ff */
[----:B------:R-:W-:Y:S01]  /*8760*/  FADD.FTZ R0, R242, R31 ;  /* 0x0000001ff2007221 */ /* 0x000fe20000010000 */
[----:B------:R-:W-:Y:S01]  /*8770*/  F2FP.BF16.PACK_AB R6, R94, R93 ;  /* 0x0000005d5e06723e */ /* 0x000fe200000010ff */
[----:B------:R-:W-:Y:S01]  /*8780*/  FADD.FTZ R29, R241, R29 ;  /* 0x0000001df11d7221 */ /* 0x000fe20000010000 */
[----:B------:R-:W-:-:S02]  /*8790*/  F2FP.BF16.PACK_AB R7, R98, R97 ;  /* 0x000000616207723e */ /* 0x000fc400000010ff */
[----:B------:R-:W-:Y:S01]  /*87a0*/  MOV R208, R220 ;  /* 0x000000dc00d07202 */ /* 0x000fe20000000f00 */
[----:B------:R-:W-:Y:S01]  /*87b0*/  FADD.FTZ R2, R239, R2 ;  /* 0x00000002ef027221 */ /* 0x000fe20000010000 */
[----:B------:R-:W-:Y:S01]  /*87c0*/  MOV R144, R186 ;  /* 0x000000ba00907202 */ /* 0x000fe20000000f00 */
[----:B------:R-:W-:Y:S01]  /*87d0*/  IMAD.MOV.U32 R225, RZ, RZ, R185 ;  /* 0x000000ffffe17224 */ /* 0x000fe200078e00b9 */
[----:B------:R-:W-:Y:S01]  /*87e0*/  MOV R71, R146 ;  /* 0x0000009200477202 */ /* 0x000fe20000000f00 */
[C---:B------:R-:W-:Y:S01]  /*87f0*/  HMMA.16816.F32.BF16 R188, R4.reuse, R12, R80 ;  /* 0x0000000c04bc723c */ /* 0x040fe20000041850 */
[----:B------:R-:W-:Y:S01]  /*8800*/  MOV R252, R171 ;  /* 0x000000ab00fc7202 */ /* 0x000fe20000000f00 */
[----:B------:R-:W-:Y:S01]  /*8810*/  FADD.FTZ R0, R238, R0 ;  /* 0x00000000ee007221 */ /* 0x000fe20000010000 */
[----:B------:R-:W-:Y:S01]  /*8820*/  MOV R226, R153 ;  /* 0x0000009900e27202 */ /* 0x000fe20000000f00 */
[----:B------:R-:W-:Y:S01]  /*8830*/  FADD.FTZ R29, R237, R29 ;  /* 0x0000001ded1d7221 */ /* 0x000fe20000010000 */
[----:B------:R-:W-:Y:S01]  /*8840*/  MOV R211, R223 ;  /* 0x000000df00d37202 */ /* 0x000fe20000000f00 */
[----:B------:R-:W4:Y:S01]  /*8850*/  MUFU.EX2 R111, R111 ;  /* 0x0000006f006f7308 */ /* 0x000f220000000800 */
        /* <DEDUP_REMOVED lines=10> */
[----:B------:R-:W1:Y:S01]  /*8900*/  MUFU.EX2 R99, R99 ;  /* 0x0000006300637308 */ /* 0x000e620000000800 */
[----:B------:R-:W-:Y:S01]  /*8910*/  MOV R216, R222 ;  /* 0x000000de00d87202 */ /* 0x000fe20000000f00 */
[----:B------:R-:W-:Y:S01]  /*8920*/  IMAD.MOV.U32 R222, RZ, RZ, R133 ;  /* 0x000000ffffde7224 */ /* 0x000fe200078e0085 */
[----:B------:R-:W-:Y:S01]  /*8930*/  MOV R133, R205 ;  /* 0x000000cd00857202 */ /* 0x000fe20000000f00 */
[----:B------:R-:W-:Y:S01]  /*8940*/  HMMA.16816.F32.BF16 R52, R4, R26, R52 ;  /* 0x0000001a0434723c */ /* 0x000fe20000041834 */
[----:B------:R-:W-:Y:S01]  /*8950*/  MOV R205, R208 ;  /* 0x000000d000cd7202 */ /* 0x000fe20000000f00 */
[----:B------:R-:W-:Y:S01]  /*8960*/  IMAD.MOV.U32 R208, RZ, RZ, R218 ;  /* 0x000000ffffd07224 */ /* 0x000fe200078e00da */
[----:B------:R2:W5:Y:S01]  /*8970*/  LDL.LU R244, [R1+0x144] ;  /* 0x0001440001f47983 */ /* 0x0005620000300800 */
[----:B------:R-:W-:-:S02]  /*8980*/  FADD.FTZ R2, R235, R0 ;  /* 0x00000000eb027221 */ /* 0x000fc40000010000 */
[----:B------:R-:W-:Y:S01]  /*8990*/  FADD.FTZ R0, R215, R29 ;  /* 0x0000001dd7007221 */ /* 0x000fe20000010000 */
[----:B------:R-:W-:Y:S01]  /*89a0*/  MOV R215, R208 ;  /* 0x000000d000d77202 */ /* 0x000fe20000000f00 */
[----:B------:R-:W-:Y:S01]  /*89b0*/  HMMA.16816.F32.BF16 R156, R4, R20, R156 ;  /* 0x00000014049c723c */ /* 0x000fe2000004189c */
[----:B------:R-:W-:-:S07]  /*89c0*/  MOV R218, R234 ;  /* 0x000000ea00da7202 */ /* 0x000fce0000000f00 */
[C---:B------:R-:W-:Y:S08]  /*89d0*/  HMMA.16816.F32.BF16 R40, R4.reuse, R22, R40 ;  /* 0x000000160428723c */ /* 0x040ff00000041828 */
[C---:B------:R-:W-:Y:S08]  /*89e0*/  HMMA.16816.F32.BF16 R36, R4.reuse, R16, R36 ;  /* 0x000000100424723c */ /* 0x040ff00000041824 */
[C---:B------:R-:W-:Y:S08]  /*89f0*/  HMMA.16816.F32.BF16 R32, R4.reuse, R18, R32 ;  /* 0x000000120420723c */ /* 0x040ff00000041820 */
[----:B------:R-:W-:Y:S01]  /*8a00*/  HMMA.16816.F32.BF16 R44, R4, R14, R44 ;  /* 0x0000000e042c723c */ /* 0x000fe2000004182c */
[----:B------:R-:W-:Y:S01]  /*8a10*/  IMAD.MOV.U32 R101, RZ, RZ, R144 ;  /* 0x000000ffff657224 */ /* 0x000fe200078e0090 */
[----:B------:R-:W-:-:S02]  /*8a20*/  MOV R208, R198 ;  /* 0x000000c600d07202 */ /* 0x000fc40000000f00 */
[----:B------:R-:W-:Y:S01]  /*8a30*/  MOV R220, R187 ;  /* 0x000000bb00dc7202 */ /* 0x000fe20000000f00 */
[----:B------:R-:W-:Y:S01]  /*8a40*/  IMAD.MOV.U32 R223, RZ, RZ, R226 ;  /* 0x000000ffffdf7224 */ /* 0x000fe200078e00e2 */
[----:B------:R-:W1:Y:S01]  /*8a50*/  MUFU.EX2 R116, R116 ;  /* 0x0000007400747308 */ /* 0x000e620000000800 */
[----:B------:R-:W-:Y:S01]  /*8a60*/  FADD.FTZ R4, R233, R13 ;  /* 0x0000000de9047221 */ /* 0x000fe20000010000 */
[----:B------:R-:W1:Y:S01]  /*8a70*/  LDSM.16.MT88.4 R152, [R228+0xb800] ;  /* 0x00b80000e498783b */ /* 0x000e620000004200 */
[----:B------:R-:W-:Y:S02]  /*8a80*/  FADD.FTZ R6, R247, R12 ;  /* 0x0000000cf7067221 */ /* 0x000fe40000010000 */
[----:B------:R-:W-:Y:S01]  /*8a90*/  FADD.FTZ R5, R196, R2 ;  /* 0x00000002c4057221 */ /* 0x000fe20000010000 */
[----:B------:R-:W1:Y:S01]  /*8aa0*/  LDSM.16.MT88.4 R168, [R231+0xb800] ;  /* 0x00b80000e7a8783b */ /* 0x000e620000004200 */
[----:B------:R-:W-:Y:S02]  /*8ab0*/  FADD.FTZ R7, R145, R0 ;  /* 0x0000000091077221 */ /* 0x000fe40000010000 */
[----:B------:R-:W-:Y:S01]  /*8ac0*/  FADD.FTZ R4, R215, R4 ;  /* 0x00000004d7047221 */ /* 0x000fe20000010000 */
[----:B------:R-:W-:Y:S01]  /*8ad0*/  MOV R247, R218 ;  /* 0x000000da00f77202 */ /* 0x000fe20000000f00 */
[----:B------:R-:W-:Y:S01]  /*8ae0*/  FADD.FTZ R2, R232, R6 ;  /* 0x00000006e8027221 */ /* 0x000fe20000010000 */
[----:B------:R-:W1:Y:S01]  /*8af0*/  MUFU.EX2 R120, R120 ;  /* 0x0000007800787308 */ /* 0x000e620000000800 */
[----:B------:R-:W-:Y:S01]  /*8b00*/  FADD.FTZ R0, R139, R5 ;  /* 0x000000058b007221 */ /* 0x000fe20000010000 */
[----:B------:R-:W1:Y:S01]  /*8b10*/  LDSM.16.MT88.4 R184, [R229+0xb800] ;  /* 0x00b80000e5b8783b */ /* 0x000e620000004200 */
[----:B------:R-:W-:-:S02]  /*8b20*/  FADD.FTZ R5, R11, R7 ;  /* 0x000000070b057221 */ /* 0x000fc40000010000 */
[----:B------:R-:W-:Y:S01]  /*8b30*/  FADD.FTZ R7, R10, R4 ;  /* 0x000000040a077221 */ /* 0x000fe20000010000 */
[----:B------:R-:W1:Y:S01]  /*8b40*/  LDSM.16.MT88.4 R16, [R230+0xb800] ;  /* 0x00b80000e610783b */ /* 0x000e620000004200 */
[----:B------:R-:W-:Y:S02]  /*8b50*/  FADD.FTZ R6, R9, R2 ;  /* 0x0000000209067221 */ /* 0x000fe40000010000 */
[----:B------:R-:W-:Y:S01]  /*8b60*/  FADD.FTZ R4, R8, R0 ;  /* 0x0000000008047221 */ /* 0x000fe20000010000 */
[----:B------:R-:W1:Y:S01]  /*8b70*/  MUFU.EX2 R112, R112 ;  /* 0x0000007000707308 */ /* 0x000e620000000800 */
[----:B------:R-:W-:Y:S01]  /*8b80*/  FADD.FTZ R5, R247, R5 ;  /* 0x00000005f7057221 */ /* 0x000fe20000010000 */
[----:B------:R2:W5:Y:S01]  /*8b90*/  LDL.LU R243, [R1+0x140] ;  /* 0x0001400001f37983 */ /* 0x0005620000300800 */
[----:B------:R-:W-:Y:S02]  /*8ba0*/  FADD.FTZ R2, R71, R7 ;  /* 0x0000000747027221 */ /* 0x000fe40000010000 */
[----:B------:R-:W-:Y:S01]  /*8bb0*/  FADD.FTZ R0, R101, R6 ;  /* 0x0000000665007221 */ /* 0x000fe20000010000 */
        /* <DEDUP_REMOVED lines=12> */
[----:B------:R-:W-:Y:S01]  /*8c80*/  IMAD.MOV.U32 R247, RZ, RZ, R145 ;  /* 0x000000fffff77224 */ /* 0x000fe200078e0091 */
[----:B------:R-:W-:Y:S01]  /*8c90*/  MOV R214, R227 ;  /* 0x000000e300d67202 */ /* 0x000fe20000000f00 */
[----:B------:R-:W-:Y:S01]  /*8ca0*/  FADD.FTZ R6, R107, R6 ;  /* 0x000000066b067221 */ /* 0x000fe20000010000 */
[----:B------:R-:W1:Y:S01]  /*8cb0*/  MUFU.EX2 R117, R117 ;  /* 0x0000007500757308 */ /* 0x000e620000000800 */
[----:B------:R-:W-:Y:S01]  /*8cc0*/  FADD.FTZ R4, R210, R5 ;  /* 0x00000005d2047221 */ /* 0x000fe20000010000 */
[----:B------:R2:W5:Y:S01]  /*8cd0*/  LDL.LU R241, [R1+0x138] ;  /* 0x0001380001f17983 */ /* 0x0005620000300800 */
[----:B------:R-:W-:Y:S02]  /*8ce0*/  FADD.FTZ R0, R215, R0 ;  /* 0x00000000d7007221 */ /* 0x000fe40000010000 */
[----:B------:R-:W-:Y:S01]  /*8cf0*/  IMAD.MOV.U32 R227, RZ, RZ, R216 ;  /* 0x000000ffffe37224 */ /* 0x000fe200078e00d8 */
[----:B------:R-:W-:Y:S01]  /*8d00*/  MOV R216, R222 ;  /* 0x000000de00d87202 */ /* 0x000fe20000000f00 */
        /* <DEDUP_REMOVED lines=16> */
[----:B------:R-:W-:Y:S01]  /*8e10*/  IMAD.MOV.U32 R218, RZ, RZ, R199 ;  /* 0x000000ffffda7224 */ /* 0x000fe200078e00c7 */
        /* <DEDUP_REMOVED lines=65> */
[----:B-1----:R-:W-:-:S02]  /*9230*/  FADD.FTZ R5, R115, R5 ;  /* 0x0000000573057221 */ /* 0x002fc40000010000 */
[----:B---3--:R-:W-:Y:S02]  /*9240*/  FADD.FTZ R4, R119, R4 ;  /* 0x0000000477047221 */ /* 0x008fe40000010000 */
[----:B----4-:R-:W-:Y:S02]  /*9250*/  FADD.FTZ R0, R111, R0 ;  /* 0x000000006f007221 */ /* 0x010fe40000010000 */
        /* <DEDUP_REMOVED lines=42> */
[----:B--2---:R-:W2:Y:S04]  /*9500*/  LDL.64 R208, [R1+0xa8] ;  /* 0x0000a80001d07983 */ /* 0x004ea80000100a00 */
[----:B------:R-:W3:Y:S01]  /*9510*/  LDL.64 R218, [R1+0xf0] ;  /* 0x0000f00001da7983 */ /* 0x000ee20000100a00 */
[----:B------:R-:W-:Y:S01]  /*9520*/  UIADD3 UR5, UR33, -0x2, URZ ;  /* 0xfffffffe21057890 */ /* 0x000fe2000fffe03f */
[----:B------:R-:W-:Y:S01]  /*9530*/  IMAD.U32 R2, RZ, RZ, UR10 ;  /* 0x0000000aff027e24 */ /* 0x000fe2000f8e00ff */
[----:B------:R-:W-:-:S04]  /*9540*/  DEPBAR.LE SB0, 0x0 ;  /* 0x000080000000791a */ /* 0x000fc80000000000 */
[----:B------:R-:W-:Y:S01]  /*9550*/  USHF.R.S32.HI UR8, URZ, 0x1f, UR5 ;  /* 0x0000001f3f087899 */ /* 0x000fe20008011405 */
[----:B------:R-:W-:Y:S01]  /*9560*/  IMAD.U32 R4, RZ, RZ, UR5 ;  /* 0x00000005ff047e24 */ /* 0x000fe2000f8e00ff */
[----:B------:R-:W-:Y:S01]  /*9570*/  UIMAD UR7, UR26, UR5, URZ ;  /* 0x000000051a0772a4 */ /* 0x000fe2000f8e023f */
[----:B------:R-:W-:Y:S01]  /*9580*/  IMAD.U32 R6, RZ, RZ, UR10 ;  /* 0x0000000aff067e24 */ /* 0x000fe2000f8e00ff */
[----:B------:R-:W-:Y:S01]  /*9590*/  UISETP.GE.AND UP0, UPT, UR33, 0x3, UPT ;  /* 0x000000032100788c */ /* 0x000fe2000bf06270 */
[----:B------:R-:W-:Y:S01]  /*95a0*/  IMAD.U32 R7, RZ, RZ, UR10 ;  /* 0x0000000aff077e24 */ /* 0x000fe2000f8e00ff */
[----:B------:R-:W-:Y:S01]  /*95b0*/  UIMAD UR7, UR8, UR27, UR7 ;  /* 0x0000001b080772a4 */ /* 0x000fe2000f8e0207 */
[----:B------:R-:W-:Y:S01]  /*95c0*/  IMAD.U32 R12, RZ, RZ, UR10 ;  /* 0x0000000aff0c7e24 */ /* 0x000fe2000f8e00ff */
[----:B------:R-:W-:Y:S01]  /*95d0*/  BAR.SYNC.DEFER_BLOCKING 0x0 ;  /* 0x0000000000007b1d */ /* 0x000fe20000010000 */
[----:B--2---:R-:W-:Y:S01]  /*95e0*/  ISETP.GE.AND P1, PT, R208, c[0x0][0x220], PT ;  /* 0x00008800d0007a0c */ /* 0x004fe20003f26270 */
[----:B---3--:R-:W-:-:S05]  /*95f0*/  IMAD.WIDE.U32 R4, R4, UR27, R218 ;  /* 0x0000001b04047c25 */ /* 0x008fca000f8e00da */
[----:B------:R-:W-:-:S07]  /*9600*/  IADD3 R5, R5, UR7, RZ ;  /* 0x0000000705057c10 */ /* 0x000fce000fffe0ff */
[----:B------:R-:W-:Y:S01]  /*9610*/  @!P1 IMAD.MOV.U32 R14, RZ, RZ, c[0x0][0x1a4] ;  /* 0x00006900ff0e9624 */ /* 0x000fe200078e00ff */
[-C--:B------:R-:W-:Y:S01]  /*9620*/  @!P1 LEA R2, P2, R2, R4.reuse, 0x5 ;  /* 0x0000000402029211 */ /* 0x080fe200078428ff */
[----:B------:R-:W-:Y:S01]  /*9630*/  @!P1 IMAD.MOV.U32 R22, RZ, RZ, c[0x0][0x1a4] ;  /* 0x00006900ff169624 */ /* 0x000fe200078e00ff */
[----:B------:R-:W-:Y:S01]  /*9640*/  @!P1 IADD3 R0, P3, R4, UR29, RZ ;  /* 0x0000001d04009c10 */ /* 0x000fe2000ff7e0ff */
[--C-:B------:R-:W-:Y:S01]  /*9650*/  @!P1 IMAD.MOV.U32 R13, RZ, RZ, R5.reuse ;  /* 0x000000ffff0d9224 */ /* 0x100fe200078e0005 */
[----:B------:R-:W-:Y:S01]  /*9660*/  @!P1 LEA R6, P0, R6, R4, 0x6 ;  /* 0x0000000406069211 */ /* 0x000fe200078030ff */
[----:B------:R-:W-:Y:S01]  /*9670*/  @!P1 IMAD.MOV.U32 R20, RZ, RZ, R4 ;  /* 0x000000ffff149224 */ /* 0x000fe200078e0004 */
[-C--:B------:R-:W-:Y:S01]  /*9680*/  @!P1 LEA.HI.X R14, R7, R5.reuse, R14, 0x5, P2 ;  /* 0x00000005070e9211 */ /* 0x080fe200010f2c0e */
[--C-:B------:R-:W-:Y:S01]  /*9690*/  @!P1 IMAD.MOV.U32 R21, RZ, RZ, R5.reuse ;  /* 0x000000ffff159224 */ /* 0x100fe200078e0005 */
[----:B------:R-:W-:Y:S01]  /*96a0*/  @!P1 IADD3.X R7, R5, UR28, RZ, P3, !PT ;  /* 0x0000001c05079c10 */ /* 0x000fe20009ffe4ff */
[----:B------:R-:W-:Y:S01]  /*96b0*/  @!P1 IMAD.MOV.U32 R18, RZ, RZ, R4 ;  /* 0x000000ffff129224 */ /* 0x000fe200078e0004 */
[----:B------:R-:W-:Y:S01]  /*96c0*/  @!P1 LEA R28, P2, R0, c[0x0][0x170], 0x1 ;  /* 0x00005c00001c9a11 */ /* 0x000fe200078408ff */
[----:B------:R-:W-:Y:S01]  /*96d0*/  @!P1 IMAD.MOV.U32 R19, RZ, RZ, R5 ;  /* 0x000000ffff139224 */ /* 0x000fe200078e0005 */
[----:B------:R-:W-:Y:S01]  /*96e0*/  @!P1 LEA.HI.X R22, R12, R5, R22, 0x6, P0 ;  /* 0x000000050c169211 */ /* 0x000fe200000f3416 */
[----:B------:R-:W-:Y:S01]  /*96f0*/  @!P1 IMAD.MOV.U32 R12, RZ, RZ, R4 ;  /* 0x000000ffff0c9224 */ /* 0x000fe200078e0004 */
[----:B------:R-:W-:Y:S01]  /*9700*/  @!P1 LEA R26, P0, R2, c[0x0][0x170], 0x1 ;  /* 0x00005c00021a9a11 */ /* 0x000fe200078008ff */
[----:B-----5:R-:W-:Y:S01]  /*9710*/  @P1 STS.128 [R246+0x8000], RZ ;  /* 0x008000fff6001388 */ /* 0x020fe20000000c00 */
[----:B------:R-:W-:Y:S01]  /*9720*/  @!P1 LEA.HI.X R29, R0, c[0x0][0x174], R7, 0x1, P2 ;  /* 0x00005d00001d9a11 */ /* 0x000fe200010f0c07 */
[----:B------:R-:W-:Y:S01]  /*9730*/  IMAD.U32 R0, RZ, RZ, UR10 ;  /* 0x0000000aff007e24 */ /* 0x000fe2000f8e00ff */
[----:B------:R-:W-:Y:S01]  /*9740*/  @!P1 LEA.HI.X R27, R2, c[0x0][0x174], R14, 0x1, P0 ;  /* 0x00005d00021b9a11 */ /* 0x000fe200000f0c0e */
[----:B------:R-:W-:Y:S01]  /*9750*/  IMAD.U32 R14, RZ, RZ, UR10 ;  /* 0x0000000aff0e7e24 */ /* 0x000fe2000f8e00ff */
[----:B------:R-:W-:Y:S01]  /*9760*/  @!P1 LEA R16, P4, R4, c[0x0][0x170], 0x1 ;  /* 0x00005c0004109a11 */ /* 0x000fe200078808ff */
[----:B------:R-:W-:Y:S01]  /*9770*/  IMAD.U32 R2, RZ, RZ, UR10 ;  /* 0x0000000aff027e24 */ /* 0x000fe2000f8e00ff */
[----:B------:R-:W-:Y:S01]  /*9780*/  @!P1 LEA R24, P0, R6, c[0x0][0x170], 0x1 ;  /* 0x00005c0006189a11 */ /* 0x000fe200078008ff */
[----:B------:R-:W-:Y:S01]  /*9790*/  @!P1 IMAD.WIDE.U32 R12, R0, 0x50, R12 ;  /* 0x00000050000c9825 */ /* 0x000fe200078e000c */
[----:B------:R-:W-:-:S02]  /*97a0*/  @!P1 LEA.HI.X R17, R4, c[0x0][0x174], R5, 0x1, P4 ;  /* 0x00005d0004119a11 */ /* 0x000fc400020f0c05 */
[----:B------:R-:W-:Y:S01]  /*97b0*/  @!P1 LEA.HI.X R25, R6, c[0x0][0x174], R22, 0x1, P0 ;  /* 0x00005d0006199a11 */ /* 0x000fe200000f0c16 */
[----:B------:R-:W-:Y:S02]  /*97c0*/  @!P1 IMAD.MOV.U32 R0, RZ, RZ, c[0x0][0x1a4] ;  /* 0x00006900ff009624 */ /* 0x000fe400078e00ff */
[----:B------:R-:W-:Y:S01]  /*97d0*/  IMAD.U32 R7, RZ, RZ, UR10 ;  /* 0x0000000aff077e24 */ /* 0x000fe2000f8e00ff */
[----:B------:R-:W-:Y:S01]  /*97e0*/  @!PT LDS RZ, [RZ] ;  /* 0x00000000fffff984 */ /* 0x000fe20000000800 */
[----:B------:R-:W-:Y:S01]  /*97f0*/  @!PT LDS RZ, [RZ] ;  /* 0x00000000fffff984 */ /* 0x000fe20000000800 */
[----:B------:R-:W-:Y:S01]  /*9800*/  @!PT LDS RZ, [RZ] ;  /* 0x00000000fffff984 */ /* 0x000fe20000000800 */
[----:B------:R1:W-:Y:S01]  /*9810*/  @!P1 LDGSTS.E.BYPASS.LTC128B.128 [R246+0x8000], [R16.64] ;  /* 0x0800000010f69fae */ /* 0x0003e2000b901d74 */
[----:B------:R-:W-:-:S03]  /*9820*/  @!P1 IMAD.WIDE.U32 R14, R14, 0x30, R4 ;  /* 0x000000300e0e9825 */ /* 0x000fc600078e0004 */
[----:B------:R-:W-:Y:S01]  /*9830*/  @P1 STS.128 [R246+0x8800], RZ ;  /* 0x008800fff6001388 */ /* 0x000fe20000000c00 */
[----:B------:R-:W-:Y:S01]  /*9840*/  @!P1 IMAD.WIDE.U32 R4, R2, 0x70, R20 ;  /* 0x0000007002049825 */ /* 0x000fe200078e0014 */
[----:B------:R-:W-:Y:S02]  /*9850*/  @!P1 LEA R22, P4, R14, c[0x0][0x170], 0x1 ;  /* 0x00005c000e169a11 */ /* 0x000fe400078808ff */
[----:B------:R-:W-:Y:S01]  /*9860*/  @!P1 LEA R20, P3, R12, c[0x0][0x170], 0x1 ;  /* 0x00005c000c149a11 */ /* 0x000fe200078608ff */
[----:B------:R-:W-:Y:S01]  /*9870*/  @!P1 IMAD.MOV.U32 R2, RZ, RZ, c[0x0][0x1a4] ;  /* 0x00006900ff029624 */ /* 0x000fe200078e00ff */
[----:B------:R-:W-:Y:S01]  /*9880*/  @!PT LDS RZ, [RZ] ;  /* 0x00000000fffff984 */ /* 0x000fe20000000800 */
[----:B------:R-:W-:Y:S01]  /*9890*/  @!PT LDS RZ, [RZ] ;  /* 0x00000000fffff984 */ /* 0x000fe20000000800 */
[----:B------:R-:W-:Y:S01]  /*98a0*/  @!PT LDS RZ, [RZ] ;  /* 0x00000000fffff984 */ /* 0x000fe20000000800 */
[----:B------:R2:W-:Y:S01]  /*98b0*/  @!P1 LDGSTS.E.BYPASS.LTC128B.128 [R246+0x8800], [R28.64] ;  /* 0x088000001cf69fae */ /* 0x0005e2000b901d74 */
[----:B------:R-:W-:Y:S02]  /*98c0*/  @!P1 IMAD R0, R0, 0x30, RZ ;  /* 0x0000003000009824 */ /* 0x000fe400078e02ff */
[----:B------:R-:W-:Y:S01]  /*98d0*/  @!P1 IMAD.WIDE.U32 R6, R7, 0x60, R18 ;  /* 0x0000006007069825 */ /* 0x000fe200078e0012 */
[----:B------:R-:W-:Y:S03]  /*98e0*/  @P1 STS.128 [R246+0x9000], RZ ;  /* 0x009000fff6001388 */ /* 0x000fe60000000c00 */
[----:B------:R-:W-:Y:S01]  /*98f0*/  @!P1 IMAD.MOV.U32 R18, RZ, RZ, c[0x0][0x1a4] ;  /* 0x00006900ff129624 */ /* 0x000fe200078e00ff */
[----:B------:R-:W-:Y:S01]  /*9900*/  @!PT LDS RZ, [RZ] ;  /* 0x00000000fffff984 */ /* 0x000fe20000000800 */
[----:B------:R-:W-:Y:S01]  /*9910*/  @!PT LDS RZ, [RZ] ;  /* 0x00000000fffff984 */ /* 0x000fe20000000800 */
[----:B------:R-:W-:Y:S01]  /*9920*/  @!PT LDS RZ, [RZ] ;  /* 0x00000000fffff984 */ /* 0x000fe20000000800 */
[----:B------:R3:W-:Y:S01]  /*9930*/  @!P1 LDGSTS.E.BYPASS.LTC128B.128 [R246+0x9000], [R26.64] ;  /* 0x090000001af69fae */ /* 0x0007e2000b901d74 */
[----:B------:R-:W-:-:S02]  /*9940*/  @!P1 IMAD.MOV.U32 R19, RZ, RZ, c[0x0][0x1a4] ;  /* 0x00006900ff139624 */ /* 0x000fc400078e00ff */
[----:B------:R-:W-:Y:S01]  /*9950*/  @!P1 IMAD R2, R2, 0x50, RZ ;  /* 0x0000005002029824 */ /* 0x000fe200078e02ff */
[----:B------:R-:W-:Y:S01]  /*9960*/  @P1 STS.128 [R246+0x9800], RZ ;  /* 0x009800fff6001388 */ /* 0x000fe20000000c00 */
[----:B------:R-:W-:Y:S02]  /*9970*/  @!P1 IMAD.IADD R0, R0, 0x1, R15 ;  /* 0x0000000100009824 */ /* 0x000fe400078e020f */
[----:B------:R-:W-:Y:S02]  /*9980*/  @!P1 IMAD R18, R18, 0x60, RZ ;  /* 0x0000006012129824 */ /* 0x000fe400078e02ff */
[----:B------:R-:W-:Y:S01]  /*9990*/  @!P1 IMAD R19, R19, 0x70, RZ ;  /* 0x0000007013139824 */ /* 0x000fe200078e02ff */
[----:B------:R-:W-:Y:S01]  /*99a0*/  @!P1 LEA.HI.X R23, R14, c[0x0][0x174], R0, 0x1, P4 ;  /* 0x00005d000e179a11 */ /* 0x000fe200020f0c00 */
[----:B------:R-:W-:Y:S01]  /*99b0*/  @!P1 IMAD.IADD R2, R2, 0x1, R13 ;  /* 0x0000000102029824 */ /* 0x000fe200078e020d */
[----:B-1----:R-:W-:Y:S01]  /*99c0*/  @!P1 LEA R16, P0, R4, c[0x0][0x170], 0x1 ;  /* 0x00005c0004109a11 */ /* 0x002fe200078008ff */
[----:B------:R-:W-:Y:S01]  /*99d0*/  @!P1 IMAD.IADD R7, R18, 0x1, R7 ;  /* 0x0000000112079824 */ /* 0x000fe200078e0207 */
[----:B------:R-:W-:Y:S01]  /*99e0*/  @!P1 LEA R18, P2, R6, c[0x0][0x170], 0x1 ;  /* 0x00005c0006129a11 */ /* 0x000fe200078408ff */
[----:B------:R-:W-:Y:S01]  /*99f0*/  @!P1 IMAD.IADD R5, R19, 0x1, R5 ;  /* 0x0000000113059824 */ /* 0x000fe200078e0205 */
[----:B------:R-:W-:Y:S01]  /*9a00*/  @!P1 LEA.HI.X R21, R12, c[0x0][0x174], R2, 0x1, P3 ;  /* 0x00005d000c159a11 */ /* 0x000fe200018f0c02 */
[----:B------:R-:W-:Y:S01]  /*9a10*/  @!PT LDS RZ, [RZ] ;  /* 0x00000000fffff984 */ /* 0x000fe20000000800 */
[----:B------:R-:W-:Y:S01]  /*9a20*/  @!PT LDS RZ, [RZ] ;  /* 0x00000000fffff984 */ /* 0x000fe20000000800 */
[----:B------:R-:W-:Y:S01]  /*9a30*/  @!PT LDS RZ, [RZ] ;  /* 0x00000000fffff984 */ /* 0x000fe20000000800 */
[----:B------:R1:W-:Y:S01]  /*9a40*/  @!P1 LDGSTS.E.BYPASS.LTC128B.128 [R246+0x9800], [R22.64] ;  /* 0x0980000016f69fae */ /* 0x0003e2000b901d74 */
[----:B------:R-:W-:-:S02]  /*9a50*/  @!P1 LEA.HI.X R19, R6, c[0x0][0x174], R7, 0x1, P2 ;  /* 0x00005d0006139a11 */ /* 0x000fc400010f0c07 */
[----:B------:R-:W-:Y:S01]  /*9a60*/  @!P1 LEA.HI.X R17, R4, c[0x0][0x174], R5, 0x1, P0 ;  /* 0x00005d0004119a11 */ /* 0x000fe200000f0c05 */
[----:B------:R-:W-:Y:S04]  /*9a70*/  @P1 STS.128 [R246+0xa000], RZ ;  /* 0x00a000fff6001388 */ /* 0x000fe80000000c00 */
[----:B------:R-:W-:Y:S01]  /*9a80*/  @!PT LDS RZ, [RZ] ;  /* 0x00000000fffff984 */ /* 0x000fe20000000800 */
[----:B------:R-:W-:Y:S01]  /*9a90*/  @!PT LDS RZ, [RZ] ;  /* 0x00000000fffff984 */ /* 0x000fe20000000800 */
[----:B------:R-:W-:Y:S01]  /*9aa0*/  @!PT LDS RZ, [RZ] ;  /* 0x00000000fffff984 */ /* 0x000fe20000000800 */
[----:B------:R3:W-:Y:S04]  /*9ab0*/  @!P1 LDGSTS.E.BYPASS.LTC128B.128 [R246+0xa000], [R24.64] ;  /* 0x0a00000018f69fae */ /* 0x0007e8000b901d74 */
        /* <DEDUP_REMOVED lines=15> */
[----:B------:R-:W-:Y:S04]  /*9bb0*/  LDSM.16.M88.4 R36, [R234] ;  /* 0x00000000ea24783b */ /* 0x000fe80000000200 */
[----:B------:R-:W4:Y:S04]  /*9bc0*/  LDSM.16.M88.4 R4, [R139+0x4000] ;  /* 0x004000008b04783b */ /* 0x000f280000000200 */
[----:B------:R-:W4:Y:S04]  /*9bd0*/  LDSM.16.M88.4 R32, [R234+0x2000] ;  /* 0x00200000ea20783b */ /* 0x000f280000000200 */
[----:B-1----:R-:W1:Y:S04]  /*9be0*/  LDSM.16.M88.4 R20, [R139+0x4800] ;  /* 0x004800008b14783b */ /* 0x002e680000000200 */
[----:B------:R-:W1:Y:S04]  /*9bf0*/  LDSM.16.M88.4 R48, [R139+0x5000] ;  /* 0x005000008b30783b */ /* 0x000e680000000200 */
[----:B--2---:R-:W-:Y:S04]  /*9c00*/  LDSM.16.M88.4 R28, [R237] ;  /* 0x00000000ed1c783b */ /* 0x004fe80000000200 */
[----:B------:R-:W-:Y:S04]  /*9c10*/  LDSM.16.M88.4 R44, [R233+0x4000] ;  /* 0x00400000e92c783b */ /* 0x000fe80000000200 */
[----:B---3--:R-:W2:Y:S04]  /*9c20*/  LDSM.16.M88.4 R24, [R237+0x2000] ;  /* 0x00200000ed18783b */ /* 0x008ea80000000200 */
[----:B------:R-:W3:Y:S04]  /*9c30*/  LDSM.16.M88.4 R40, [R233+0x4800] ;  /* 0x00480000e928783b */ /* 0x000ee80000000200 */
[----:B----4-:R-:W4:Y:S04]  /*9c40*/  LDSM.16.M88.4 R16, [R139+0x5800] ;  /* 0x005800008b10783b */ /* 0x010f280000000200 */
[----:B------:R-:W-:Y:S01]  /*9c50*/  LDSM.16.M88.4 R12, [R139+0x6000] ;  /* 0x006000008b0c783b */ /* 0x000fe20000000200 */
[-C--:B------:R-:W-:Y:S03]  /*9c60*/  HMMA.16816.F32.BF16 R92, R36, R4.reuse, RZ ;  /* 0x00000004245c723c */ /* 0x080fe600000418ff */
[----:B------:R-:W-:Y:S04]  /*9c70*/  LDSM.16.M88.4 R60, [R139+0x6800] ;  /* 0x006800008b3c783b */ /* 0x000fe80000000200 */
[----:B------:R-:W0:Y:S01]  /*9c80*/  LDGDEPBAR ;  /* 0x00000000000079af */ /* 0x000e220000000000 */
[C---:B------:R-:W-:Y:S08]  /*9c90*/  HMMA.16816.F32.BF16 R88, R32.reuse, R4, RZ ;  /* 0x000000042058723c */ /* 0x040ff000000418ff */
[-C--:B------:R-:W-:Y:S08]  /*9ca0*/  HMMA.16816.F32.BF16 R84, R32, R6.reuse, RZ ;  /* 0x000000062054723c */ /* 0x080ff000000418ff */
[C---:B------:R-:W-:Y:S01]  /*9cb0*/  HMMA.16816.F32.BF16 R80, R36.reuse, R6, RZ ;  /* 0x000000062450723c */ /* 0x040fe200000418ff */
[----:B------:R-:W2:Y:S07]  /*9cc0*/  LDSM.16.M88.4 R4, [R233+0x5000] ;  /* 0x00500000e904783b */ /* 0x000eae0000000200 */
[----:B-1----:R-:W-:Y:S08]  /*9cd0*/  HMMA.16816.F32.BF16 R76, R36, R20, RZ ;  /* 0x00000014244c723c */ /* 0x002ff000000418ff */
[-C--:B------:R-:W-:Y:S08]  /*9ce0*/  HMMA.16816.F32.BF16 R68, R32, R22.reuse, RZ ;  /* 0x000000162044723c */ /* 0x080ff000000418ff */
[----:B------:R-:W-:Y:S08]  /*9cf0*/  HMMA.16816.F32.BF16 R64, R36, R22, RZ ;  /* 0x000000162440723c */ /* 0x000ff000000418ff */
[C---:B------:R-:W-:Y:S08]  /*9d00*/  HMMA.16816.F32.BF16 R52, R32.reuse, R48, RZ ;  /* 0x000000302034723c */ /* 0x040ff000000418ff */
[C---:B------:R-:W-:Y:S08]  /*9d10*/  HMMA.16816.F32.BF16 R72, R32.reuse, R20, RZ ;  /* 0x000000142048723c */ /* 0x040ff000000418ff */
[----:B------:R-:W-:Y:S08]  /*9d20*/  HMMA.16816.F32.BF16 R20, R32, R50, RZ ;  /* 0x000000322014723c */ /* 0x000ff000000418ff */
[C---:B------:R-:W-:Y:S08]  /*9d30*/  HMMA.16816.F32.BF16 R56, R36.reuse, R48, RZ ;  /* 0x000000302438723c */ /* 0x040ff000000418ff */
[----:B------:R-:W-:Y:S08]  /*9d40*/  HMMA.16816.F32.BF16 R48, R36, R50, RZ ;  /* 0x000000322430723c */ /* 0x000ff000000418ff */
[----:B--2---:R-:W-:Y:S08]  /*9d50*/  HMMA.16816.F32.BF16 R220, R24, R44, R88 ;  /* 0x0000002c18dc723c */ /* 0x004ff00000041858 */
[----:B---3--:R-:W-:Y:S08]  /*9d60*/  HMMA.16816.F32.BF16 R208, R28, R40, R76 ;  /* 0x000000281cd0723c */ /* 0x008ff0000004184c */
[-C--:B------:R-:W-:Y:S08]  /*9d70*/  HMMA.16816.F32.BF16 R128, R24, R42.reuse, R68 ;  /* 0x0000002a1880723c */ /* 0x080ff00000041844 */
[C---:B------:R-:W-:Y:S08]  /*9d80*/  HMMA.16816.F32.BF16 R124, R28.reuse, R42, R64 ;  /* 0x0000002a1c7c723c */ /* 0x040ff00000041840 */
[----:B------:R-:W-:Y:S08]  /*9d90*/  HMMA.16816.F32.BF16 R248, R28, R44, R92 ;  /* 0x0000002c1cf8723c */ /* 0x000ff0000004185c */
[-C--:B------:R-:W-:Y:S08]  /*9da0*/  HMMA.16816.F32.BF16 R216, R24, R46.reuse, R84 ;  /* 0x0000002e18d8723c */ /* 0x080ff00000041854 */
[----:B------:R-:W-:Y:S01]  /*9db0*/  HMMA.16816.F32.BF16 R212, R28, R46, R80 ;  /* 0x0000002e1cd4723c */ /* 0x000fe20000041850 */
[----:B------:R-:W-:Y:S07]  /*9dc0*/  LDSM.16.M88.4 R44, [R238] ;  /* 0x00000000ee2c783b */ /* 0x000fee0000000200 */
[-C--:B----4-:R-:W-:Y:S08]  /*9dd0*/  HMMA.16816.F32.BF16 R68, R36, R16.reuse, RZ ;  /* 0x000000102444723c */ /* 0x090ff000000418ff */
[C---:B------:R-:W-:Y:S08]  /*9de0*/  HMMA.16816.F32.BF16 R64, R32.reuse, R16, RZ ;  /* 0x000000102040723c */ /* 0x040ff000000418ff */
[-C--:B------:R-:W-:Y:S08]  /*9df0*/  HMMA.16816.F32.BF16 R76, R32, R18.reuse, RZ ;  /* 0x00000012204c723c */ /* 0x080ff000000418ff */
[----:B------:R-:W-:Y:S01]  /*9e00*/  HMMA.16816.F32.BF16 R88, R36, R18, RZ ;  /* 0x000000122458723c */ /* 0x000fe200000418ff */
[----:B------:R-:W1:Y:S07]  /*9e10*/  LDSM.16.M88.4 R16, [R235+0x2000] ;  /* 0x00200000eb10783b */ /* 0x000e6e0000000200 */
[C---:B------:R-:W-:Y:S01]  /*9e20*/  HMMA.16816.F32.BF16 R116, R24.reuse, R4, R52 ;  /* 0x000000041874723c */ /* 0x040fe20000041834 */
[----:B------:R-:W2:Y:S07]  /*9e30*/  LDSM.16.M88.4 R52, [R233+0x5800] ;  /* 0x00580000e934783b */ /* 0x000eae0000000200 */
[C---:B------:R-:W-:Y:S01]  /*9e40*/  HMMA.16816.F32.BF16 R204, R24.reuse, R40, R72 ;  /* 0x0000002818cc723c */ /* 0x040fe20000041848 */
[----:B------:R-:W3:Y:S07]  /*9e50*/  LDSM.16.M88.4 R40, [R245] ;  /* 0x00000000f528783b */ /* 0x000eee0000000200 */
[----:B------:R-:W-:Y:S01]  /*9e60*/  HMMA.16816.F32.BF16 R112, R24, R6, R20 ;  /* 0x000000061870723c */ /* 0x000fe20000041814 */
[----:B------:R-:W-:Y:S07]  /*9e70*/  LDSM.16.M88.4 R20, [R235] ;  /* 0x00000000eb14783b */ /* 0x000fee0000000200 */
[-C--:B------:R-:W-:Y:S08]  /*9e80*/  HMMA.16816.F32.BF16 R100, R36, R12.reuse, RZ ;  /* 0x0000000c2464723c */ /* 0x080ff000000418ff */
[C---:B------:R-:W-:Y:S08]  /*9e90*/  HMMA.16816.F32.BF16 R96, R32.reuse, R12, RZ ;  /* 0x0000000c2060723c */ /* 0x040ff000000418ff */
[-C--:B------:R-:W-:Y:S08]  /*9ea0*/  HMMA.16816.F32.BF16 R92, R32, R14.reuse, RZ ;  /* 0x0000000e205c723c */ /* 0x080ff000000418ff */
[----:B------:R-:W-:Y:S01]  /*9eb0*/  HMMA.16816.F32.BF16 R84, R36, R14, RZ ;  /* 0x0000000e2454723c */ /* 0x000fe200000418ff */
[----:B------:R-:W4:Y:S07]  /*9ec0*/  LDSM.16.M88.4 R12, [R244] ;  /* 0x00000000f40c783b */ /* 0x000f2e0000000200 */
[C---:B------:R-:W-:Y:S01]  /*9ed0*/  HMMA.16816.F32.BF16 R120, R28.reuse, R4, R56 ;  /* 0x000000041c78723c */ /* 0x040fe20000041838 */
[----:B------:R-:W-:Y:S07]  /*9ee0*/  LDSM.16.M88.4 R56, [R233+0x6800] ;  /* 0x00680000e938783b */ /* 0x000fee0000000200 */
[----:B------:R-:W-:Y:S01]  /*9ef0*/  HMMA.16816.F32.BF16 R108, R28, R6, R48 ;  /* 0x000000061c6c723c */ /* 0x000fe20000041830 */
[----:B------:R-:W3:Y:S04]  /*9f00*/  LDSM.16.M88.4 R48, [R233+0x6000] ;  /* 0x00600000e930783b */ /* 0x000ee80000000200 */
[----:B------:R-:W3:Y:S03]  /*9f10*/  LDSM.16.M88.4 R4, [R243] ;  /* 0x00000000f304783b */ /* 0x000ee60000000200 */
[----:B-1----:R-:W-:Y:S08]  /*9f20*/  HMMA.16816.F32.BF16 R224, R16, R44, R220 ;  /* 0x0000002c10e0723c */ /* 0x002ff000000418dc */
[----:B------:R-:W-:Y:S08]  /*9f30*/  HMMA.16816.F32.BF16 R72, R32, R60, RZ ;  /* 0x0000003c2048723c */ /* 0x000ff000000418ff */
[-C--:B--2---:R-:W-:Y:S08]  /*9f40*/  HMMA.16816.F32.BF16 R104, R28, R52.reuse, R68 ;  /* 0x000000341c68723c */ /* 0x084ff00000041844 */
[C---:B------:R-:W-:Y:S08]  /*9f50*/  HMMA.16816.F32.BF16 R64, R24.reuse, R52, R64 ;  /* 0x000000341840723c */ /* 0x040ff00000041840 */
[----:B------:R-:W-:Y:S08]  /*9f60*/  HMMA.16816.F32.BF16 R68, R24, R54, R76 ;  /* 0x000000361844723c */ /* 0x000ff0000004184c */
[----:B------:R-:W-:Y:S08]  /*9f70*/  HMMA.16816.F32.BF16 R220, R16, R46, R216 ;  /* 0x0000002e10dc723c */ /* 0x000ff000000418d8 */
[----:B------:R-:W-:Y:S08]  /*9f80*/  HMMA.16816.F32.BF16 R52, R28, R54, R88 ;  /* 0x000000361c34723c */ /* 0x000ff00000041858 */
[----:B---3--:R-:W-:Y:S08]  /*9f90*/  HMMA.16816.F32.BF16 R216, R16, R42, R128 ;  /* 0x0000002a10d8723c */ /* 0x008ff00000041880 */
[-C--:B----4-:R-:W-:Y:S08]  /*9fa0*/  HMMA.16816.F32.BF16 R128, R20, R12.reuse, R120 ;  /* 0x0000000c1480723c */ /* 0x090ff00000041878 */
[C---:B------:R-:W-:Y:S08]  /*9fb0*/  HMMA.16816.F32.BF16 R116, R16.reuse, R12, R116 ;  /* 0x0000000c1074723c */ /* 0x040ff00000041874 */
[-C--:B------:R-:W-:Y:S08]  /*9fc0*/  HMMA.16816.F32.BF16 R112, R16, R14.reuse, R112 ;  /* 0x0000000e1070723c */ /* 0x080ff00000041870 */
[----:B------:R-:W-:Y:S08]  /*9fd0*/  HMMA.16816.F32.BF16 R108, R20, R14, R108 ;  /* 0x0000000e146c723c */ /* 0x000ff0000004186c */
[----:B------:R-:W-:Y:S08]  /*9fe0*/  HMMA.16816.F32.BF16 R12, R32, R62, RZ ;  /* 0x0000003e200c723c */ /* 0x000ff000000418ff */
[-C--:B------:R-:W-:Y:S08]  /*9ff0*/  HMMA.16816.F32.BF16 R100, R28, R48.reuse, R100 ;  /* 0x000000301c64723c */ /* 0x080ff00000041864 */
[C---:B------:R-:W-:Y:S07]  /*a000*/  HMMA.16816.F32.BF16 R96, R24.reuse, R48, R96 ;  /* 0x000000301860723c */ /* 0x040fee0000041860 */
[----:B------:R-:W-:Y:S01]  /*a010*/  IMAD.MOV.U32 R49, RZ, RZ, R226 ;  /* 0x000000ffff317224 */ /* 0x000fe200078e00e2 */
[----:B------:R-:W-:Y:S01]  /*a020*/  HMMA.16816.F32.BF16 R88, R24, R50, R92 ;  /* 0x000000321858723c */ /* 0x000fe2000004185c */
[----:B------:R-:W-:-:S07]  /*a030*/  IMAD.MOV.U32 R48, RZ, RZ, R227 ;  /* 0x000000ffff307224 */ /* 0x000fce00078e00e3 */
[----:B------:R-:W-:Y:S07]  /*a040*/  HMMA.16816.F32.BF16 R84, R28, R50, R84 ;  /* 0x000000321c54723c */ /* 0x000fee0000041854 */
[----:B------:R-:W-:Y:S01]  /*a050*/  IMAD.MOV.U32 R51, RZ, RZ, R224 ;  /* 0x000000ffff337224 */ /* 0x000fe200078e00e0 */
[----:B------:R-:W-:Y:S01]  /*a060*/  HMMA.16816.F32.BF16 R76, R24, R56, R72 ;  /* 0x00000038184c723c */ /* 0x000fe20000041848 */
[----:B------:R-:W-:-:S07]  /*a070*/  IMAD.MOV.U32 R50, RZ, RZ, R225 ;  /* 0x000000ffff327224 */ /* 0x000fce00078e00e1 */
[C---:B------:R-:W-:Y:S08]  /*a080*/  HMMA.16816.F32.BF16 R248, R20.reuse, R44, R248 ;  /* 0x0000002c14f8723c */ /* 0x040ff000000418f8 */
[----:B------:R-:W-:Y:S08]  /*a090*/  HMMA.16816.F32.BF16 R72, R20, R46, R212 ;  /* 0x0000002e1448723c */ /* 0x000ff000000418d4 */
[----:B------:R-:W-:Y:S08]  /*a0a0*/  HMMA.16816.F32.BF16 R80, R36, R60, RZ ;  /* 0x0000003c2450723c */ /* 0x000ff000000418ff */
[----:B------:R-:W-:Y:S08]  /*a0b0*/  HMMA.16816.F32.BF16 R224, R16, R40, R204 ;  /* 0x0000002810e0723c */ /* 0x000ff000000418cc */
[C---:B------:R-:W-:Y:S08]  /*a0c0*/  HMMA.16816.F32.BF16 R44, R20.reuse, R4, R104 ;  /* 0x00000004142c723c */ /* 0x040ff00000041868 */
[----:B------:R-:W-:Y:S08]  /*a0d0*/  HMMA.16816.F32.BF16 R92, R20, R40, R208 ;  /* 0x00000028145c723c */ /* 0x000ff000000418d0 */
[----:B------:R-:W-:Y:S07]  /*a0e0*/  HMMA.16816.F32.BF16 R104, R16, R4, R64 ;  /* 0x000000041068723c */ /* 0x000fee0000041840 */
[----:B------:R-:W-:Y:S01]  /*a0f0*/  IMAD.MOV.U32 R64, RZ, RZ, R51 ;  /* 0x000000ffff407224 */ /* 0x000fe200078e0033 */
[----:B------:R-:W-:Y:S01]  /*a100*/  HMMA.16816.F32.BF16 R204, R20, R6, R52 ;  /* 0x0000000614cc723c */ /* 0x000fe20000041834 */
[----:B------:R-:W-:-:S02]  /*a110*/  IMAD.MOV.U32 R65, RZ, RZ, R50 ;  /* 0x000000ffff417224 */ /* 0x000fc400078e0032 */
[----:B------:R-:W-:Y:S02]  /*a120*/  IMAD.MOV.U32 R66, RZ, RZ, R49 ;  /* 0x000000ffff427224 */ /* 0x000fe400078e0031 */
[----:B------:R-:W-:Y:S02]  /*a130*/  IMAD.MOV.U32 R67, RZ, RZ, R48 ;  /* 0x000000ffff437224 */ /* 0x000fe400078e0030 */
[----:B------:R-:W1:Y:S01]  /*a140*/  LDSM.16.M88.4 R48, [R242] ;  /* 0x00000000f230783b */ /* 0x000e620000000200 */
[----:B------:R-:W-:Y:S01]  /*a150*/  HMMA.16816.F32.BF16 R208, R20, R42, R124 ;  /* 0x0000002a14d0723c */ /* 0x000fe2000004187c */
[----:B------:R-:W-:Y:S02]  /*a160*/  IMAD.MOV.U32 R120, RZ, RZ, R44 ;  /* 0x000000ffff787224 */ /* 0x000fe400078e002c */
[----:B------:R-:W-:Y:S01]  /*a170*/  LDSM.16.M88.4 R40, [R232] ;  /* 0x00000000e828783b */ /* 0x000fe20000000200 */
[----:B------:R-:W-:Y:S02]  /*a180*/  IMAD.MOV.U32 R0, RZ, RZ, R47 ;  /* 0x000000ffff007224 */ /* 0x000fe400078e002f */
[----:B------:R-:W-:-:S02]  /*a190*/  IMAD.MOV.U32 R247, RZ, RZ, R92 ;  /* 0x000000fffff77224 */ /* 0x000fc400078e005c */
[----:B------:R-:W-:Y:S01]  /*a1a0*/  HMMA.16816.F32.BF16 R212, R16, R6, R68 ;  /* 0x0000000610d4723c */ /* 0x000fe20000041844 */
[----:B------:R-:W2:Y:S01]  /*a1b0*/  LDSM.16.M88.4 R4, [R236+0x2000] ;  /* 0x00200000ec04783b */ /* 0x000ea20000000200 */
[----:B------:R-:W-:Y:S02]  /*a1c0*/  IMAD.MOV.U32 R138, RZ, RZ, R93 ;  /* 0x000000ffff8a7224 */ /* 0x000fe400078e005d */
[----:B------:R-:W-:Y:S02]  /*a1d0*/  IMAD.MOV.U32 R133, RZ, RZ, R94 ;  /* 0x000000ffff857224 */ /* 0x000fe400078e005e */
[----:B------:R-:W-:Y:S02]  /*a1e0*/  IMAD.MOV.U32 R2, RZ, RZ, R95 ;  /* 0x000000ffff027224 */ /* 0x000fe400078e005f */
[----:B------:R-:W-:Y:S08]  /*a1f0*/  HMMA.16816.F32.BF16 R52, R36, R62, RZ ;  /* 0x0000003e2434723c */ /* 0x000ff000000418ff */
[----:B------:R-:W-:Y:S01]  /*a200*/  HMMA.16816.F32.BF16 R60, R24, R58, R12 ;  /* 0x0000003a183c723c */ /* 0x000fe2000004180c */
[----:B------:R-:W3:Y:S07]  /*a210*/  LDSM.16.M88.4 R12, [R236] ;  /* 0x00000000ec0c783b */ /* 0x000eee0000000200 */
[----:B------:R-:W-:Y:S07]  /*a220*/  HMMA.16816.F32.BF16 R80, R28, R56, R80 ;  /* 0x000000381c50723c */ /* 0x000fee0000041850 */
[----:B------:R-:W-:Y:S01]  /*a230*/  IMAD.MOV.U32 R57, RZ, RZ, R45 ;  /* 0x000000ffff397224 */ /* 0x000fe200078e002d */
[----:B-1----:R-:W-:Y:S01]  /*a240*/  HMMA.16816.F32.BF16 R100, R20, R48, R100 ;  /* 0x000000301464723c */ /* 0x002fe20000041864 */
[----:B------:R-:W-:-:S02]  /*a250*/  IMAD.MOV.U32 R56, RZ, RZ, R46 ;  /* 0x000000ffff387224 */ /* 0x000fc400078e002e */
[----:B------:R-:W1:Y:S05]  /*a260*/  LDSM.16.M88.4 R44, [R241] ;  /* 0x00000000f12c783b */ /* 0x000e6a0000000200 */
[C---:B------:R-:W-:Y:S07]  /*a270*/  HMMA.16816.F32.BF16 R92, R16.reuse, R48, R96 ;  /* 0x00000030105c723c */ /* 0x040fee0000041860 */
[----:B------:R-:W-:Y:S01]  /*a280*/  IMAD.MOV.U32 R96, RZ, RZ, R120 ;  /* 0x000000ffff607224 */ /* 0x000fe200078e0078 */
[----:B------:R-:W-:Y:S01]  /*a290*/  HMMA.16816.F32.BF16 R88, R16, R50, R88 ;  /* 0x000000321058723c */ /* 0x000fe20000041858 */
[----:B------:R-:W-:-:S02]  /*a2a0*/  IMAD.MOV.U32 R99, RZ, RZ, R0 ;  /* 0x000000ffff637224 */ /* 0x000fc400078e0000 */
[----:B------:R-:W-:Y:S02]  /*a2b0*/  IMAD.MOV.U32 R97, RZ, RZ, R57 ;  /* 0x000000ffff617224 */ /* 0x000fe400078e0039 */
[----:B------:R-:W-:-:S03]  /*a2c0*/  IMAD.MOV.U32 R98, RZ, RZ, R56 ;  /* 0x000000ffff627224 */ /* 0x000fc600078e0038 */
[----:B------:R-:W-:Y:S08]  /*a2d0*/  HMMA.16816.F32.BF16 R84, R20, R50, R84 ;  /* 0x000000321454723c */ /* 0x000ff00000041854 */
[-C--:B--2---:R-:W-:Y:S08]  /*a2e0*/  HMMA.16816.F32.BF16 R64, R4, R40.reuse, R64 ;  /* 0x000000280440723c */ /* 0x084ff00000041840 */
[----:B---3--:R-:W-:Y:S07]  /*a2f0*/  HMMA.16816.F32.BF16 R48, R12, R40, R248 ;  /* 0x000000280c30723c */ /* 0x008fee00000418f8 */
[----:B------:R-:W-:Y:S01]  /*a300*/  IMAD.MOV.U32 R249, RZ, RZ, R138 ;  /* 0x000000fffff97224 */ /* 0x000fe200078e008a */
[----:B-1----:R-:W-:Y:S01]  /*a310*/  HMMA.16816.F32.BF16 R124, R20, R44, R80 ;  /* 0x0000002c147c723c */ /* 0x002fe20000041850 */
[----:B------:R-:W-:-:S02]  /*a320*/  IMAD.MOV.U32 R251, RZ, RZ, R2 ;  /* 0x000000fffffb7224 */ /* 0x000fc400078e0002 */
[----:B------:R-:W-:Y:S02]  /*a330*/  IMAD.MOV.U32 R248, RZ, RZ, R247 ;  /* 0x000000fffff87224 */ /* 0x000fe400078e00f7 */
[----:B------:R-:W-:-:S03]  /*a340*/  IMAD.MOV.U32 R250, RZ, RZ, R133 ;  /* 0x000000fffffa7224 */ /* 0x000fc600078e0085 */
[----:B------:R-:W-:Y:S01]  /*a350*/  HMMA.16816.F32.BF16 R120, R16, R44, R76 ;  /* 0x0000002c1078723c */ /* 0x000fe2000004184c */
[----:B------:R-:W-:Y:S02]  /*a360*/  IMAD.MOV.U32 R137, RZ, RZ, R65 ;  /* 0x000000ffff897224 */ /* 0x000fe400078e0041 */
[----:B------:R-:W-:-:S04]  /*a370*/  IMAD.MOV.U32 R132, RZ, RZ, R66 ;  /* 0x000000ffff847224 */ /* 0x000fc800078e0042 */
[----:B------:R-:W-:Y:S01]  /*a380*/  IMAD.MOV.U32 R44, RZ, RZ, R64 ;  /* 0x000000ffff2c7224 */ /* 0x000fe200078e0040 */
[----:B------:R-:W-:Y:S01]  /*a390*/  HMMA.16816.F32.BF16 R52, R28, R58, R52 ;  /* 0x0000003a1c34723c */ /* 0x000fe20000041834 */
[----:B------:R-:W-:Y:S01]  /*a3a0*/  IMAD.MOV.U32 R41, RZ, RZ, R50 ;  /* 0x000000ffff297224 */ /* 0x000fe200078e0032 */
[----:B------:R-:W1:Y:S01]  /*a3b0*/  LDSM.16.M88.4 R56, [R139+0x7000] ;  /* 0x007000008b38783b */ /* 0x000e620000000200 */
[----:B------:R-:W-:Y:S02]  /*a3c0*/  IMAD.MOV.U32 R40, RZ, RZ, R51 ;  /* 0x000000ffff287224 */ /* 0x000fe400078e0033 */
[----:B------:R-:W-:Y:S02]  /*a3d0*/  IMAD.MOV.U32 R64, RZ, RZ, R48 ;  /* 0x000000ffff407224 */ /* 0x000fe400078e0030 */
[----:B------:R-:W-:Y:S01]  /*a3e0*/  IMAD.MOV.U32 R0, RZ, RZ, R49 ;  /* 0x000000ffff007224 */ /* 0x000fe200078e0031 */
[----:B------:R-:W-:Y:S01]  /*a3f0*/  HMMA.16816.F32.BF16 R80, R16, R46, R60 ;  /* 0x0000002e1050723c */ /* 0x000fe2000004183c */
[----:B------:R-:W-:-:S07]  /*a400*/  IMAD.MOV.U32 R79, RZ, RZ, R67 ;  /* 0x000000ffff4f7224 */ /* 0x000fce00078e0043 */
[----:B------:R-:W-:Y:S08]  /*a410*/  HMMA.16816.F32.BF16 R48, R4, R42, R220 ;  /* 0x0000002a0430723c */ /* 0x000ff000000418dc */
[----:B------:R-:W-:Y:S01]  /*a420*/  HMMA.16816.F32.BF16 R68, R20, R46, R52 ;  /* 0x0000002e1444723c */ /* 0x000fe20000041834 */
[----:B------:R-:W-:Y:S11]  /*a430*/  LDSM.16.M88.4 R52, [R233+0x7000] ;  /* 0x00700000e934783b */ /* 0x000ff60000000200 */
[----:B------:R-:W-:Y:S04]  /*a440*/  @!UPT UIADD3 URZ, URZ, URZ, URZ ;  /* 0x0000003f3f3ff290 */ /* 0x000fe8000fffe03f */
[----:B------:R-:W-:Y:S02]  /*a450*/  IMAD.MOV.U32 R65, RZ, RZ, R49 ;  /* 0x000000ffff417224 */ /* 0x000fe400078e0031 */
[----:B------:R-:W-:Y:S01]  /*a460*/  IMAD.MOV.U32 R76, RZ, RZ, R50 ;  /* 0x000000ffff4c7224 */ /* 0x000fe200078e0032 */
[----:B-1----:R-:W-:Y:S01]  /*a470*/  HMMA.16816.F32.BF16 R60, R36, R56, RZ ;  /* 0x00000038243c723c */ /* 0x002fe200000418ff */
[----:B------:R-:W-:Y:S02]  /*a480*/  IMAD.MOV.U32 R2, RZ, RZ, R51 ;  /* 0x000000ffff027224 */ /* 0x000fe400078e0033 */
[----:B------:R-:W-:-:S05]  /*a490*/  IMAD.MOV.U32 R138, RZ, RZ, R48 ;  /* 0x000000ffff8a7224 */ /* 0x000fca00078e0030 */
[----:B------:R-:W-:Y:S07]  /*a4a0*/  HMMA.16816.F32.BF16 R48, R12, R42, R72 ;  /* 0x0000002a0c30723c */ /* 0x000fee0000041848 */
[----:B------:R-:W-:Y:S02]  /*a4b0*/  IMAD.MOV.U32 R75, RZ, RZ, R44 ;  /* 0x000000ffff4b7224 */ /* 0x000fe400078e002c */
[----:B------:R-:W1:Y:S01]  /*a4c0*/  LDSM.16.M88.4 R44, [R232+0x800] ;  /* 0x00080000e82c783b */ /* 0x000e620000000200 */
[----:B------:R-:W-:-:S02]  /*a4d0*/  IMAD.MOV.U32 R73, RZ, RZ, R41 ;  /* 0x000000ffff497224 */ /* 0x000fc400078e0029 */
[----:B------:R-:W-:Y:S02]  /*a4e0*/  IMAD.MOV.U32 R74, RZ, RZ, R40 ;  /* 0x000000ffff4a7224 */ /* 0x000fe400078e0028 */
[----:B------:R-:W2:Y:S10]  /*a4f0*/  LDSM.16.M88.4 R40, [R232+0x1000] ;  /* 0x00100000e828783b */ /* 0x000eb40000000200 */
[----:B------:R-:W-:-:S02]  /*a500*/  IMAD.MOV.U32 R78, RZ, RZ, R49 ;  /* 0x000000ffff4e7224 */ /* 0x000fc400078e0031 */
[----:B------:R-:W-:Y:S02]  /*a510*/  IMAD.MOV.U32 R77, RZ, RZ, R50 ;  /* 0x000000ffff4d7224 */ /* 0x000fe400078e0032 */
[----:B------:R-:W-:Y:S02]  /*a520*/  IMAD.MOV.U32 R72, RZ, RZ, R48 ;  /* 0x000000ffff487224 */ /* 0x000fe400078e0030 */
[----:B------:R-:W-:Y:S02]  /*a530*/  IMAD.MOV.U32 R133, RZ, RZ, R51 ;  /* 0x000000ffff857224 */ /* 0x000fe400078e0033 */
[----:B------:R-:W-:Y:S07]  /*a540*/  HMMA.16816.F32.BF16 R48, R32, R56, RZ ;  /* 0x000000382030723c */ /* 0x000fee00000418ff */
[----:B------:R-:W-:Y:S01]  /*a550*/  IMAD.MOV.U32 R57, RZ, RZ, R65 ;  /* 0x000000ffff397224 */ /* 0x000fe200078e0041 */
[-C--:B-1----:R-:W-:Y:S08]  /*a560*/  HMMA.16816.F32.BF16 R220, R12, R44.reuse, R248 ;  /* 0x0000002c0cdc723c */ /* 0x082ff000000418f8 */
[C---:B------:R-:W-:Y:S07]  /*a570*/  HMMA.16816.F32.BF16 R248, R4.reuse, R44, R224 ;  /* 0x0000002c04f8723c */ /* 0x040fee00000418e0 */
[----:B------:R-:W-:Y:S01]  /*a580*/  IMAD.MOV.U32 R45, RZ, RZ, R64 ;  /* 0x000000ffff2d7224 */ /* 0x000fe200078e0040 */
[----:B------:R-:W-:Y:S08]  /*a590*/  HMMA.16816.F32.BF16 R224, R4, R46, R216 ;  /* 0x0000002e04e0723c */ /* 0x000ff000000418d8 */
[----:B------:R-:W-:Y:S01]  /*a5a0*/  IMAD.MOV.U32 R65, RZ, RZ, R223 ;  /* 0x000000ffff417224 */ /* 0x000fe200078e00df */
[----:B--2---:R-:W-:Y:S01]  /*a5b0*/  HMMA.16816.F32.BF16 R216, R12, R40, R128 ;  /* 0x000000280cd8723c */ /* 0x004fe20000041880 */
[----:B------:R-:W-:-:S02]  /*a5c0*/  IMAD.MOV.U32 R56, RZ, RZ, R222 ;  /* 0x000000ffff387224 */ /* 0x000fc400078e00de */
[----:B------:R-:W-:Y:S02]  /*a5d0*/  IMAD.MOV.U32 R252, RZ, RZ, R220 ;  /* 0x000000fffffc7224 */ /* 0x000fe400078e00dc */
[----:B------:R-:W-:Y:S02]  /*a5e0*/  IMAD.MOV.U32 R247, RZ, RZ, R221 ;  /* 0x000000fffff77224 */ /* 0x000fe400078e00dd */
[----:B------:R-:W-:Y:S01]  /*a5f0*/  IMAD.MOV.U32 R44, RZ, RZ, R65 ;  /* 0x000000ffff2c7224 */ /* 0x000fe200078e0041 */
[----:B------:R-:W-:Y:S08]  /*a600*/  HMMA.16816.F32.BF16 R220, R12, R46, R208 ;  /* 0x0000002e0cdc723c */ /* 0x000ff000000418d0 */
[C---:B------:R-:W-:Y:S08]  /*a610*/  HMMA.16816.F32.BF16 R208, R4.reuse, R40, R116 ;  /* 0x0000002804d0723c */ /* 0x040ff00000041874 */
[-C--:B------:R-:W-:Y:S08]  /*a620*/  HMMA.16816.F32.BF16 R128, R4, R42.reuse, R112 ;  /* 0x0000002a0480723c */ /* 0x080ff00000041870 */
[----:B------:R-:W-:Y:S01]  /*a630*/  HMMA.16816.F32.BF16 R116, R12, R42, R108 ;  /* 0x0000002a0c74723c */ /* 0x000fe2000004186c */
[----:B------:R-:W1:Y:S07]  /*a640*/  LDSM.16.M88.4 R40, [R232+0x2000] ;  /* 0x00200000e828783b */ /* 0x000e6e0000000200 */
[-C--:B------:R-:W-:Y:S08]  /*a650*/  HMMA.16816.F32.BF16 R64, R28, R52.reuse, R60 ;  /* 0x000000341c40723c */ /* 0x080ff0000004183c */
[----:B------:R-:W-:Y:S01]  /*a660*/  HMMA.16816.F32.BF16 R60, R24, R52, R48 ;  /* 0x00000034183c723c */ /* 0x000fe20000041830 */
[----:B------:R-:W-:Y:S06]  /*a670*/  LDSM.16.M88.4 R48, [R240] ;  /* 0x00000000f030783b */ /* 0x000fec0000000200 */
[----:B------:R-:W-:-:S02]  /*a680*/  IMAD.MOV.U32 R52, RZ, RZ, R44 ;  /* 0x000000ffff347224 */ /* 0x000fc400078e002c */
[----:B------:R-:W-:Y:S02]  /*a690*/  IMAD.MOV.U32 R53, RZ, RZ, R45 ;  /* 0x000000ffff357224 */ /* 0x000fe400078e002d */
[----:B------:R-:W2:Y:S01]  /*a6a0*/  LDSM.16.M88.4 R44, [R232+0x1800] ;  /* 0x00180000e82c783b */ /* 0x000ea20000000200 */
[-C--:B-1----:R-:W-:Y:S08]  /*a6b0*/  HMMA.16816.F32.BF16 R100, R12, R40.reuse, R100 ;  /* 0x000000280c64723c */ /* 0x082ff00000041864 */
[C---:B------:R-:W-:Y:S08]  /*a6c0*/  HMMA.16816.F32.BF16 R92, R4.reuse, R40, R92 ;  /* 0x00000028045c723c */ /* 0x040ff0000004185c */
[-C--:B------:R-:W-:Y:S08]  /*a6d0*/  HMMA.16816.F32.BF16 R88, R4, R42.reuse, R88 ;  /* 0x0000002a0458723c */ /* 0x080ff00000041858 */
[C---:B------:R-:W-:Y:S01]  /*a6e0*/  HMMA.16816.F32.BF16 R84, R12.reuse, R42, R84 ;  /* 0x0000002a0c54723c */ /* 0x040fe20000041854 */
[----:B------:R-:W1:Y:S07]  /*a6f0*/  LDSM.16.M88.4 R40, [R232+0x2800] ;  /* 0x00280000e828783b */ /* 0x000e6e0000000200 */
[C---:B--2---:R-:W-:Y:S08]  /*a700*/  HMMA.16816.F32.BF16 R108, R12.reuse, R44, R96 ;  /* 0x0000002c0c6c723c */ /* 0x044ff00000041860 */
[-C--:B------:R-:W-:Y:S01]  /*a710*/  HMMA.16816.F32.BF16 R96, R12, R46.reuse, R204 ;  /* 0x0000002e0c60723c */ /* 0x080fe200000418cc */
[----:B------:R-:W2:Y:S06]  /*a720*/  S2R R204, SR_TID.X ;  /* 0x0000000000cc7919 */ /* 0x000eac0000002100 */
[----:B------:R-:W-:Y:S01]  /*a730*/  IMAD.MOV.U32 R205, RZ, RZ, R78 ;  /* 0x000000ffffcd7224 */ /* 0x000fe200078e004e */
[----:B------:R-:W-:Y:S01]  /*a740*/  HMMA.16816.F32.BF16 R112, R4, R46, R212 ;  /* 0x0000002e0470723c */ /* 0x000fe200000418d4 */
[----:B------:R-:W-:-:S02]  /*a750*/  IMAD.MOV.U32 R206, RZ, RZ, R56 ;  /* 0x000000ffffce7224 */ /* 0x000fc400078e0038 */
[----:B------:R-:W-:-:S04]  /*a760*/  IMAD.MOV.U32 R207, RZ, RZ, R52 ;  /* 0x000000ffffcf7224 */ /* 0x000fc800078e0034 */
[----:B------:R-:W-:Y:S01]  /*a770*/  IMAD.MOV.U32 R213, RZ, RZ, R79 ;  /* 0x000000ffffd57224 */ /* 0x000fe200078e004f */
[----:B------:R-:W-:Y:S01]  /*a780*/  HMMA.16816.F32.BF16 R104, R4, R44, R104 ;  /* 0x0000002c0468723c */ /* 0x000fe20000041868 */
[----:B------:R-:W-:Y:S02]  /*a790*/  IMAD.MOV.U32 R214, RZ, RZ, R77 ;  /* 0x000000ffffd67224 */ /* 0x000fe400078e004d */
[----:B------:R-:W-:Y:S02]  /*a7a0*/  IMAD.MOV.U32 R215, RZ, RZ, R76 ;  /* 0x000000ffffd77224 */ /* 0x000fe400078e004c */
[----:B------:R-:W-:-:S03]  /*a7b0*/  IMAD.MOV.U32 R212, RZ, RZ, R57 ;  /* 0x000000ffffd47224 */ /* 0x000fc600078e0039 */
[----:B------:R-:W-:Y:S01]  /*a7c0*/  HMMA.16816.F32.BF16 R44, R32, R58, RZ ;  /* 0x0000003a202c723c */ /* 0x000fe200000418ff */
[----:B--2---:R-:W-:-:S05]  /*a7d0*/  IMAD.SHL.U32 R204, R204, 0x2, RZ ;  /* 0x00000002cccc7824 */ /* 0x004fca00078e00ff */
[----:B------:R-:W-:Y:S02]  /*a7e0*/  LOP3.LUT R204, R204, 0x6, RZ, 0xc0, !PT ;  /* 0x00000006cccc7812 */ /* 0x000fe400078ec0ff */
[----:B-1----:R-:W-:Y:S07]  /*a7f0*/  HMMA.16816.F32.BF16 R76, R12, R40, R124 ;  /* 0x000000280c4c723c */ /* 0x002fee000004187c */
        /* <DEDUP_REMOVED lines=8> */
[----:B------:R-:W-:Y:S02]  /*a880*/  IMAD.U32 R0, RZ, RZ, UR5 ;  /* 0x00000005ff007e24 */ /* 0x000fe4000f8e00ff */
[----:B------:R-:W-:-:S02]  /*a890*/  IMAD.MOV.U32 R122, RZ, RZ, R53 ;  /* 0x000000ffff7a7224 */ /* 0x000fc400078e0035 */
[----:B------:R-:W-:Y:S02]  /*a8a0*/  IMAD R0, R0, 0x80, R204 ;  /* 0x0000008000007824 */ /* 0x000fe400078e02cc */
[----:B------:R-:W-:Y:S01]  /*a8b0*/  IMAD.MOV.U32 R204, RZ, RZ, R205 ;  /* 0x000000ffffcc7224 */ /* 0x000fe200078e00cd */
[----:B------:R-:W-:Y:S01]  /*a8c0*/  HMMA.16816.F32.BF16 R68, R12, R42, R68 ;  /* 0x0000002a0c44723c */ /* 0x000fe20000041844 */
[----:B------:R-:W-:Y:S01]  /*a8d0*/  IMAD.MOV.U32 R205, RZ, RZ, R214 ;  /* 0x000000ffffcd7224 */ /* 0x000fe200078e00d6 */
[----:B------:R-:W1:Y:S01]  /*a8e0*/  LDSM.16.M88.4 R40, [R232+0x3000] ;  /* 0x00300000e828783b */ /* 0x000e620000000200 */
[----:B------:R-:W-:Y:S01]  /*a8f0*/  IMAD.MOV.U32 R214, RZ, RZ, R215 ;  /* 0x000000ffffd67224 */ /* 0x000fe200078e00d7 */
[CC--:B------:R-:W-:Y:S01]  /*a900*/  ISETP.GE.AND P0, PT, R0.reuse, R8.reuse, PT ;  /* 0x000000080000720c */ /* 0x0c0fe20003f06270 */
[----:B------:R-:W-:Y:S01]  /*a910*/  IMAD.MOV.U32 R215, RZ, RZ, R2 ;  /* 0x000000ffffd77224 */ /* 0x000fe200078e0002 */
[----:B------:R-:W-:Y:S02]  /*a920*/  IADD3 R2, R0, 0x1, RZ ;  /* 0x0000000100027810 */ /* 0x000fe40007ffe0ff */
[----:B------:R-:W-:Y:S01]  /*a930*/  FSEL R120, R122, -INF , !P0 ;  /* 0xff8000007a787808 */ /* 0x000fe20004000000 */
[----:B------:R-:W-:Y:S01]  /*a940*/  HMMA.16816.F32.BF16 R44, R24, R54, R44 ;  /* 0x00000036182c723c */ /* 0x000fe2000004182c */
[----:B------:R-:W-:-:S02]  /*a950*/  ISETP.GE.AND P4, PT, R2, R8, PT ;  /* 0x000000080200720c */ /* 0x000fc40003f86270 */
[CC--:B------:R-:W-:Y:S02]  /*a960*/  ISETP.GE.AND P5, PT, R2.reuse, R10.reuse, PT ;  /* 0x0000000a0200720c */ /* 0x0c0fe40003fa6270 */
[C---:B------:R-:W-:Y:S02]  /*a970*/  ISETP.GE.AND P2, PT, R2.reuse, R9, PT ;  /* 0x000000090200720c */ /* 0x040fe40003f46270 */
[----:B------:R-:W-:Y:S01]  /*a980*/  ISETP.GE.AND P3, PT, R2, R11, PT ;  /* 0x0000000b0200720c */ /* 0x000fe20003f66270 */
[----:B------:R-:W-:Y:S01]  /*a990*/  HMMA.16816.F32.BF16 R52, R28, R54, R56 ;  /* 0x000000361c34723c */ /* 0x000fe20000041838 */
[C---:B------:R-:W-:Y:S02]  /*a9a0*/  IADD3 R2, R0.reuse, 0x8, RZ ;  /* 0x0000000800027810 */ /* 0x040fe40007ffe0ff */
[----:B------:R-:W-:Y:S02]  /*a9b0*/  ISETP.GE.AND P0, PT, R0, R10, PT ;  /* 0x0000000a0000720c */ /* 0x000fe40003f06270 */
[----:B------:R-:W-:-:S02]  /*a9c0*/  ISETP.GE.AND P6, PT, R2, R8, PT ;  /* 0x000000080200720c */ /* 0x000fc40003fc6270 */
[----:B------:R-:W-:Y:S01]  /*a9d0*/  FSEL R122, R123, -INF , !P4 ;  /* 0xff8000007b7a7808 */ /* 0x000fe20006000000 */
[-C--:B------:R-:W-:Y:S01]  /*a9e0*/  HMMA.16816.F32.BF16 R64, R20, R48.reuse, R64 ;  /* 0x000000301440723c */ /* 0x080fe20000041840 */
[----:B------:R-:W-:Y:S02]  /*a9f0*/  FSEL R124, R124, -INF , !P6 ;  /* 0xff8000007c7c7808 */ /* 0x000fe40007000000 */
[----:B------:R-:W-:Y:S02]  /*aa00*/  FSEL R121, R125, -INF , !P0 ;  /* 0xff8000007d797808 */ /* 0x000fe40004000000 */
[----:B------:R-:W-:Y:S02]  /*aa10*/  FSEL R127, R127, -INF , !P5 ;  /* 0xff8000007f7f7808 */ /* 0x000fe40006800000 */
[C---:B------:R-:W-:Y:S01]  /*aa20*/  ISETP.GE.AND P4, PT, R2.reuse, R10, PT ;  /* 0x0000000a0200720c */ /* 0x040fe20003f86270 */
[----:B------:R-:W-:Y:S01]  /*aa30*/  HMMA.16816.F32.BF16 R60, R16, R48, R60 ;  /* 0x00000030103c723c */ /* 0x000fe2000004183c */
[----:B------:R-:W-:-:S02]  /*aa40*/  ISETP.GE.AND P6, PT, R2, R9, PT ;  /* 0x000000090200720c */ /* 0x000fc40003fc6270 */
[----:B------:R-:W-:Y:S02]  /*aa50*/  ISETP.GE.AND P0, PT, R2, R11, PT ;  /* 0x0000000b0200720c */ /* 0x000fe40003f06270 */
[CC--:B------:R-:W-:Y:S02]  /*aa60*/  ISETP.GE.AND P5, PT, R0.reuse, R9.reuse, PT ;  /* 0x000000090000720c */ /* 0x0c0fe40003fa6270 */
[----:B------:R-:W-:Y:S01]  /*aa70*/  IADD3 R2, R0, 0x9, RZ ;  /* 0x0000000900027810 */ /* 0x000fe20007ffe0ff */
[----:B------:R-:W-:Y:S01]  /*aa80*/  HMMA.16816.F32.BF16 R44, R16, R50, R44 ;  /* 0x00000032102c723c */ /* 0x000fe2000004182c */
[----:B------:R-:W-:Y:S02]  /*aa90*/  FSEL R125, R126, -INF , !P5 ;  /* 0xff8000007e7d7808 */ /* 0x000fe40006800000 */
[----:B------:R-:W-:Y:S02]  /*aaa0*/  FSEL R137, R137, -INF , !P2 ;  /* 0xff80000089897808 */ /* 0x000fe40005000000 */
[----:B------:R-:W-:-:S02]  /*aab0*/  ISETP.GE.AND P5, PT, R2, R9, PT ;  /* 0x000000090200720c */ /* 0x000fc40003fa6270 */
[----:B------:R-:W-:Y:S01]  /*aac0*/  ISETP.GE.AND P2, PT, R0, R11, PT ;  /* 0x0000000b0000720c */ /* 0x000fe20003f46270 */
[----:B------:R-:W-:Y:S01]  /*aad0*/  HMMA.16816.F32.BF16 R48, R20, R50, R52 ;  /* 0x000000321430723c */ /* 0x000fe20000041834 */
[----:B------:R-:W-:Y:S02]  /*aae0*/  FSEL R138, R138, -INF , !P6 ;  /* 0xff8000008a8a7808 */ /* 0x000fe40007000000 */
[----:B------:R-:W-:Y:S02]  /*aaf0*/  FSEL R212, R212, -INF , !P5 ;  /* 0xff800000d4d47808 */ /* 0x000fe40006800000 */
[----:B------:R-:W-:Y:S02]  /*ab00*/  FSEL R132, R132, -INF , !P2 ;  /* 0xff80000084847808 */ /* 0x000fe40005000000 */
[C---:B------:R-:W-:Y:S01]  /*ab10*/  ISETP.GE.AND P6, PT, R2.reuse, R8, PT ;  /* 0x000000080200720c */ /* 0x040fe20003fc6270 */
        /* <DEDUP_REMOVED lines=8> */
[----:B------:R-:W-:-:S02]  /*aba0*/  FSEL R214, R214, -INF , !P0 ;  /* 0xff800000d6d67808 */ /* 0x000fc40004000000 */
[C---:B------:R-:W-:Y:S01]  /*abb0*/  ISETP.GE.AND P3, PT, R2.reuse, R8, PT ;  /* 0x000000080200720c */ /* 0x040fe20003f66270 */
[-C--:B------:R-:W-:Y:S01]  /*abc0*/  HMMA.16816.F32.BF16 R56, R4, R42.reuse, R44 ;  /* 0x0000002a0438723c */ /* 0x080fe2000004182c */
[C---:B------:R-:W-:Y:S02]  /*abd0*/  ISETP.GE.AND P6, PT, R2.reuse, R10, PT ;  /* 0x0000000a0200720c */ /* 0x040fe40003fc6270 */
[C---:B------:R-:W-:Y:S02]  /*abe0*/  ISETP.GE.AND P4, PT, R2.reuse, R9, PT ;  /* 0x000000090200720c */ /* 0x040fe40003f86270 */
[----:B------:R-:W-:Y:S02]  /*abf0*/  ISETP.GE.AND P0, PT, R2, R11, PT ;  /* 0x0000000b0200720c */ /* 0x000fe40003f06270 */
[----:B------:R-:W-:Y:S01]  /*ac00*/  IADD3 R2, R0, 0x11, RZ ;  /* 0x0000001100027810 */ /* 0x000fe20007ffe0ff */
[----:B------:R-:W-:Y:S01]  /*ac10*/  HMMA.16816.F32.BF16 R64, R12, R42, R48 ;  /* 0x0000002a0c40723c */ /* 0x000fe20000041830 */
[----:B------:R-:W-:-:S02]  /*ac20*/  FSEL R133, R133, -INF , !P5 ;  /* 0xff80000085857808 */ /* 0x000fc40006800000 */
        /* <DEDUP_REMOVED lines=10> */
[----:B------:R-:W-:Y:S01]  /*acd0*/  FSEL R40, R207, -INF , !P2 ;  /* 0xff800000cf287808 */ /* 0x000fe20005000000 */
[----:B------:R1:W-:Y:S01]  /*ace0*/  STL [R1+0x4], R41 ;  /* 0x0000042901007387 */ /* 0x0003e20000100800 */
[----:B------:R-:W-:-:S02]  /*acf0*/  FSEL R220, R220, -INF , !P6 ;  /* 0xff800000dcdc7808 */ /* 0x000fc40007000000 */
[----:B------:R-:W-:Y:S01]  /*ad00*/  FSEL R248, R248, -INF , !P4 ;  /* 0xff800000f8f87808 */ /* 0x000fe20006000000 */
[----:B------:R2:W-:Y:S01]  /*ad10*/  STL [R1], R40 ;  /* 0x0000002801007387 */ /* 0x0005e20000100800 */
        /* <DEDUP_REMOVED lines=14> */
[----:B------:R-:W-:Y:S02]  /*ae00*/  FSEL R221, R221, -INF , !P6 ;  /* 0xff800000dddd7808 */ /* 0x000fe40007000000 */
[----:B------:R-:W-:Y:S02]  /*ae10*/  FSEL R222, R222, -INF , !P2 ;  /* 0xff800000dede7808 */ /* 0x000fe40005000000 */
[----:B------:R-:W-:-:S02]  /*ae20*/  FSEL R226, R226, -INF , !P4 ;  /* 0xff800000e2e27808 */ /* 0x000fc40006000000 */
[C---:B------:R-:W-:Y:S02]  /*ae30*/  ISETP.GE.AND P5, PT, R2.reuse, R8, PT ;  /* 0x000000080200720c */ /* 0x040fe40003fa6270 */
[C---:B------:R-:W-:Y:S02]  /*ae40*/  ISETP.GE.AND P6, PT, R2.reuse, R10, PT ;  /* 0x0000000a0200720c */ /* 0x040fe40003fc6270 */
[C---:B------:R-:W-:Y:S02]  /*ae50*/  ISETP.GE.AND P2, PT, R2.reuse, R9, PT ;  /* 0x000000090200720c */ /* 0x040fe40003f46270 */
[----:B------:R-:W-:Y:S02]  /*ae60*/  ISETP.GE.AND P4, PT, R2, R11, PT ;  /* 0x0000000b0200720c */ /* 0x000fe40003f86270 */
[----:B------:R-:W-:Y:S02]  /*ae70*/  IADD3 R2, R0, 0x21, RZ ;  /* 0x0000002100027810 */ /* 0x000fe40007ffe0ff */
[----:B------:R-:W-:-:S02]  /*ae80*/  FSEL R223, R223, -INF , !P3 ;  /* 0xff800000dfdf7808 */ /* 0x000fc40005800000 */
[----:B------:R-:W-:Y:S02]  /*ae90*/  ISETP.GE.AND P3, PT, R2, R8, PT ;  /* 0x000000080200720c */ /* 0x000fe40003f66270 */
[----:B-1----:R-:W-:Y:S02]  /*aea0*/  FSEL R41, R216, -INF , !P5 ;  /* 0xff800000d8297808 */ /* 0x002fe40006800000 */
[----:B--2---:R-:W-:Y:S02]  /*aeb0*/  FSEL R40, R217, -INF , !P3 ;  /* 0xff800000d9287808 */ /* 0x004fe40005800000 */
[----:B------:R-:W-:Y:S01]  /*aec0*/  FSEL R227, R227, -INF , !P0 ;  /* 0xff800000e3e37808 */ /* 0x000fe20004000000 */
[----:B------:R1:W-:Y:S01]  /*aed0*/  STL [R1+0x70], R41 ;  /* 0x0000702901007387 */ /* 0x0003e20000100800 */
[C---:B------:R-:W-:Y:S02]  /*aee0*/  ISETP.GE.AND P0, PT, R2.reuse, R10, PT ;  /* 0x0000000a0200720c */ /* 0x040fe40003f06270 */
[C---:B------:R-:W-:Y:S01]  /*aef0*/  ISETP.GE.AND P5, PT, R2.reuse, R9, PT ;  /* 0x000000090200720c */ /* 0x040fe20003fa6270 */
[----:B------:R2:W-:Y:S01]  /*af00*/  STL [R1+0x6c], R40 ;  /* 0x00006c2801007387 */ /* 0x0005e20000100800 */
[----:B------:R-:W-:-:S02]  /*af10*/  ISETP.GE.AND P3, PT, R2, R11, PT ;  /* 0x0000000b0200720c */ /* 0x000fc40003f66270 */
[----:B------:R-:W-:Y:S02]  /*af20*/  IADD3 R2, R0, 0x28, RZ ;  /* 0x0000002800027810 */ /* 0x000fe40007ffe0ff */
[----:B------:R-:W-:Y:S02]  /*af30*/  FSEL R208, R208, -INF , !P2 ;  /* 0xff800000d0d07808 */ /* 0x000fe40005000000 */
[----:B------:R-:W-:Y:S02]  /*af40*/  ISETP.GE.AND P2, PT, R2, R11, PT ;  /* 0x0000000b0200720c */ /* 0x000fe40003f46270 */
[----:B------:R-:W-:Y:S02]  /*af50*/  FSEL R209, R209, -INF , !P5 ;  /* 0xff800000d1d17808 */ /* 0x000fe40006800000 */
[----:B------:R-:W-:Y:S02]  /*af60*/  FSEL R210, R210, -INF , !P4 ;  /* 0xff800000d2d27808 */ /* 0x000fe40006000000 */
[----:B------:R-:W-:-:S02]  /*af70*/  FSEL R211, R211, -INF , !P3 ;  /* 0xff800000d3d37808 */ /* 0x000fc40005800000 */
[----:B------:R-:W-:Y:S02]  /*af80*/  FSEL R130, R130, -INF , !P2 ;  /* 0xff80000082827808 */ /* 0x000fe40005000000 */
[----:B-1----:R-:W-:Y:S02]  /*af90*/  FSEL R41, R219, -INF , !P0 ;  /* 0xff800000db297808 */ /* 0x002fe40004000000 */
[----:B------:R-:W-:Y:S02]  /*afa0*/  ISETP.GE.AND P0, PT, R2, R10, PT ;  /* 0x0000000a0200720c */ /* 0x000fe40003f06270 */
[----:B--2---:R-:W-:Y:S02]  /*afb0*/  FSEL R40, R218, -INF , !P6 ;  /* 0xff800000da287808 */ /* 0x004fe40007000000 */
[----:B------:R-:W-:-:S03]  /*afc0*/  ISETP.GE.AND P6, PT, R2, R8, PT ;  /* 0x000000080200720c */ /* 0x000fc60003fc6270 */
[----:B------:R1:W-:Y:S04]  /*afd0*/  STL [R1+0x84], R40 ;  /* 0x0000842801007387 */ /* 0x0003e80000100800 */
[----:B------:R2:W-:Y:S01]  /*afe0*/  STL [R1+0x88], R41 ;  /* 0x0000882901007387 */ /* 0x0005e20000100800 */
[----:B-1----:R-:W-:Y:S02]  /*aff0*/  FSEL R40, R116, -INF , !P6 ;  /* 0xff80000074287808 */ /* 0x002fe40007000000 */
[----:B------:R-:W-:Y:S02]  /*b000*/  ISETP.GE.AND P6, PT, R2, R9, PT ;  /* 0x000000090200720c */ /* 0x000fe40003fc6270 */
[----:B------:R-:W-:Y:S01]  /*b010*/  IADD3 R2, R0, 0x29, RZ ;  /* 0x0000002900027810 */ /* 0x000fe20007ffe0ff */
[----:B------:R1:W-:Y:S01]  /*b020*/  STL [R1+0x68], R40 ;  /* 0x0000682801007387 */ /* 0x0003e20000100800 */
[----:B------:R-:W-:-:S02]  /*b030*/  FSEL R128, R128, -INF , !P6 ;  /* 0xff80000080807808 */ /* 0x000fc40007000000 */
[C---:B------:R-:W-:Y:S02]  /*b040*/  ISETP.GE.AND P5, PT, R2.reuse, R9, PT ;  /* 0x000000090200720c */ /* 0x040fe40003fa6270 */
[C---:B------:R-:W-:Y:S02]  /*b050*/  ISETP.GE.AND P6, PT, R2.reuse, R8, PT ;  /* 0x000000080200720c */ /* 0x040fe40003fc6270 */
[----:B------:R-:W-:Y:S02]  /*b060*/  FSEL R129, R129, -INF , !P5 ;  /* 0xff80000081817808 */ /* 0x000fe40006800000 */
[C---:B------:R-:W-:Y:S02]  /*b070*/  ISETP.GE.AND P5, PT, R2.reuse, R10, PT ;  /* 0x0000000a0200720c */ /* 0x040fe40003fa6270 */
[----:B------:R-:W-:Y:S02]  /*b080*/  ISETP.GE.AND P4, PT, R2, R11, PT ;  /* 0x0000000b0200720c */ /* 0x000fe40003f86270 */
[----:B------:R-:W-:-:S02]  /*b090*/  IADD3 R2, R0, 0x30, RZ ;  /* 0x0000003000027810 */ /* 0x000fc40007ffe0ff */
[----:B--2---:R-:W-:Y:S02]  /*b0a0*/  FSEL R41, R117, -INF , !P6 ;  /* 0xff80000075297808 */ /* 0x004fe40007000000 */
[C---:B------:R-:W-:Y:S02]  /*b0b0*/  ISETP.GE.AND P3, PT, R2.reuse, R8, PT ;  /* 0x000000080200720c */ /* 0x040fe40003f66270 */
[C---:B------:R-:W-:Y:S01]  /*b0c0*/  ISETP.GE.AND P6, PT, R2.reuse, R10, PT ;  /* 0x0000000a0200720c */ /* 0x040fe20003fc6270 */
[----:B------:R2:W-:Y:S01]  /*b0d0*/  STL [R1+0x60], R41 ;  /* 0x0000602901007387 */ /* 0x0005e20000100800 */
[----:B------:R-:W-:Y:S02]  /*b0e0*/  ISETP.GE.AND P2, PT, R2, R11, PT ;  /* 0x0000000b0200720c */ /* 0x000fe40003f46270 */
[----:B------:R-:W-:Y:S02]  /*b0f0*/  FSEL R131, R131, -INF , !P4 ;  /* 0xff80000083837808 */ /* 0x000fe40006000000 */
[----:B-1----:R-:W-:-:S02]  /*b100*/  FSEL R40, R118, -INF , !P0 ;  /* 0xff80000076287808 */ /* 0x002fc40004000000 */
[-C--:B------:R-:W-:Y:S02]  /*b110*/  ISETP.GE.AND P0, PT, R2, R9.reuse, PT ;  /* 0x000000090200720c */ /* 0x080fe40003f06270 */
[----:B------:R-:W-:Y:S01]  /*b120*/  IADD3 R2, R0, 0x31, RZ ;  /* 0x0000003100027810 */ /* 0x000fe20007ffe0ff */
[----:B------:R1:W-:Y:S01]  /*b130*/  STL [R1+0x80], R40 ;  /* 0x0000802801007387 */ /* 0x0003e20000100800 */
[----:B------:R-:W-:Y:S02]  /*b140*/  FSEL R206, R106, -INF , !P2 ;  /* 0xff8000006ace7808 */ /* 0x000fe40005000000 */
[----:B------:R-:W-:Y:S02]  /*b150*/  ISETP.GE.AND P4, PT, R2, R10, PT ;  /* 0x0000000a0200720c */ /* 0x000fe40003f86270 */
[----:B--2---:R-:W-:Y:S02]  /*b160*/  FSEL R41, R108, -INF , !P3 ;  /* 0xff8000006c297808 */ /* 0x004fe40005800000 */
[----:B------:R-:W-:-:S02]  /*b170*/  ISETP.GE.AND P3, PT, R2, R9, PT ;  /* 0x000000090200720c */ /* 0x000fc40003f66270 */
[----:B-1----:R-:W-:Y:S02]  /*b180*/  FSEL R40, R119, -INF , !P5 ;  /* 0xff80000077287808 */ /* 0x002fe40006800000 */
[----:B------:R-:W-:-:S03]  /*b190*/  ISETP.GE.AND P5, PT, R2, R8, PT ;  /* 0x000000080200720c */ /* 0x000fc60003fa6270 */
[----:B------:R1:W-:Y:S04]  /*b1a0*/  STL [R1+0x7c], R40 ;  /* 0x00007c2801007387 */ /* 0x0003e80000100800 */
[----:B------:R2:W-:Y:S01]  /*b1b0*/  STL [R1+0x50], R41 ;  /* 0x0000502901007387 */ /* 0x0005e20000100800 */
[----:B-1----:R-:W-:Y:S02]  /*b1c0*/  FSEL R40, R109, -INF , !P5 ;  /* 0xff8000006d287808 */ /* 0x002fe40006800000 */
[----:B------:R-:W-:Y:S02]  /*b1d0*/  ISETP.GE.AND P5, PT, R2, R11, PT ;  /* 0x0000000b0200720c */ /* 0x000fe40003fa6270 */
[----:B------:R-:W-:Y:S01]  /*b1e0*/  IADD3 R2, R0, 0x38, RZ ;  /* 0x0000003800027810 */ /* 0x000fe20007ffe0ff */
[----:B------:R1:W-:Y:S01]  /*b1f0*/  STL [R1+0x4c], R40 ;  /* 0x00004c2801007387 */ /* 0x0003e20000100800 */
[----:B--2---:R-:W-:-:S02]  /*b200*/  FSEL R41, R111, -INF , !P4 ;  /* 0xff8000006f297808 */ /* 0x004fc40006000000 */
[----:B------:R-:W-:Y:S02]  /*b210*/  ISETP.GE.AND P4, PT, R2, R10, PT ;  /* 0x0000000a0200720c */ /* 0x000fe40003f86270 */
[----:B------:R-:W-:Y:S02]  /*b220*/  FSEL R207, R107, -INF , !P5 ;  /* 0xff8000006bcf7808 */ /* 0x000fe40006800000 */
[----:B-1----:R-:W-:Y:S02]  /*b230*/  FSEL R40, R110, -INF , !P6 ;  /* 0xff8000006e287808 */ /* 0x002fe40007000000 */
[----:B------:R-:W-:-:S03]  /*b240*/  ISETP.GE.AND P6, PT, R2, R8, PT ;  /* 0x000000080200720c */ /* 0x000fc60003fc6270 */
[----:B------:R1:W-:Y:S04]  /*b250*/  STL [R1+0x78], R40 ;  /* 0x0000782801007387 */ /* 0x0003e80000100800 */
[----:B------:R2:W-:Y:S01]  /*b260*/  STL [R1+0x74], R41 ;  /* 0x0000742901007387 */ /* 0x0005e20000100800 */
[----:B-1----:R-:W-:Y:S02]  /*b270*/  FSEL R40, R96, -INF , !P6 ;  /* 0xff80000060287808 */ /* 0x002fe40007000000 */
[----:B------:R-:W-:-:S03]  /*b280*/  ISETP.GE.AND P6, PT, R2, R9, PT ;  /* 0x000000090200720c */ /* 0x000fc60003fc6270 */
[----:B------:R1:W-:Y:S01]  /*b290*/  STL [R1+0x44], R40 ;  /* 0x0000442801007387 */ /* 0x0003e20000100800 */
[----:B--2---:R-:W-:Y:S02]  /*b2a0*/  FSEL R41, R112, -INF , !P6 ;  /* 0xff80000070297808 */ /* 0x004fe40007000000 */
[----:B-1----:R-:W-:Y:S02]  /*b2b0*/  FSEL R40, R104, -INF , !P0 ;  /* 0xff80000068287808 */ /* 0x002fe40004000000 */
[----:B------:R-:W-:Y:S02]  /*b2c0*/  ISETP.GE.AND P0, PT, R2, R11, PT ;  /* 0x0000000b0200720c */ /* 0x000fe40003f06270 */
[----:B------:R-:W-:Y:S01]  /*b2d0*/  IADD3 R2, R0, 0x39, RZ ;  /* 0x0000003900027810 */ /* 0x000fe20007ffe0ff */
[----:B------:R1:W-:Y:S01]  /*b2e0*/  STL [R1+0xc0], R40 ;  /* 0x0000c02801007387 */ /* 0x0003e20000100800 */
[----:B------:R-:W-:Y:S02]  /*b2f0*/  FSEL R204, R114, -INF , !P0 ;  /* 0xff80000072cc7808 */ /* 0x000fe40004000000 */
[----:B------:R-:W-:-:S02]  /*b300*/  ISETP.GE.AND P6, PT, R2, R8, PT ;  /* 0x000000080200720c */ /* 0x000fc40003fc6270 */
[C---:B------:R-:W-:Y:S02]  /*b310*/  ISETP.GE.AND P2, PT, R2.reuse, R11, PT ;  /* 0x0000000b0200720c */ /* 0x040fe40003f46270 */
[----:B-1----:R-:W-:Y:S02]  /*b320*/  FSEL R40, R105, -INF , !P3 ;  /* 0xff80000069287808 */ /* 0x002fe40005800000 */
[----:B------:R-:W-:-:S03]  /*b330*/  ISETP.GE.AND P3, PT, R2, R9, PT ;  /* 0x000000090200720c */ /* 0x000fc60003f66270 */
[----:B------:R1:W-:Y:S04]  /*b340*/  STL [R1+0xa4], R40 ;  /* 0x0000a42801007387 */ /* 0x0003e80000100800 */
[----:B------:R-:W-:Y:S01]  /*b350*/  STL [R1+0xa0], R41 ;  /* 0x0000a02901007387 */ /* 0x000fe20000100800 */
[----:B-1----:R-:W-:Y:S02]  /*b360*/  FSEL R40, R113, -INF , !P3 ;  /* 0xff80000071287808 */ /* 0x002fe40005800000 */
[----:B------:R-:W-:Y:S02]  /*b370*/  ISETP.GE.AND P3, PT, R2, R10, PT ;  /* 0x0000000a0200720c */ /* 0x000fe40003f66270 */
[----:B------:R-:W-:Y:S01]  /*b380*/  IADD3 R2, R0, 0x40, RZ ;  /* 0x0000004000027810 */ /* 0x000fe20007ffe0ff */
[----:B------:R1:W-:Y:S03]  /*b390*/  STL [R1+0x98], R40 ;  /* 0x0000982801007387 */ /* 0x0003e60000100800 */
[----:B------:R-:W-:-:S02]  /*b3a0*/  ISETP.GE.AND P5, PT, R2, R8, PT ;  /* 0x000000080200720c */ /* 0x000fc40003fa6270 */
[C---:B------:R-:W-:Y:S02]  /*b3b0*/  ISETP.GE.AND P0, PT, R2.reuse, R11, PT ;  /* 0x0000000b0200720c */ /* 0x040fe40003f06270 */
[----:B-1----:R-:W-:Y:S02]  /*b3c0*/  FSEL R40, R97, -INF , !P6 ;  /* 0xff80000061287808 */ /* 0x002fe40007000000 */
[----:B------:R-:W-:-:S03]  /*b3d0*/  ISETP.GE.AND P6, PT, R2, R9, PT ;  /* 0x000000090200720c */ /* 0x000fc60003fc6270 */
[----:B------:R1:W-:Y:S01]  /*b3e0*/  STL [R1+0x3c], R40 ;  /* 0x00003c2801007387 */ /* 0x0003e20000100800 */
[----:B------:R-:W-:Y:S02]  /*b3f0*/  FSEL R96, R92, -INF , !P6 ;  /* 0xff8000005c607808 */ /* 0x000fe40007000000 */
[----:B-1----:R-:W-:Y:S02]  /*b400*/  FSEL R40, R98, -INF , !P4 ;  /* 0xff80000062287808 */ /* 0x002fe40006000000 */
[-C--:B------:R-:W-:Y:S02]  /*b410*/  ISETP.GE.AND P4, PT, R2, R10.reuse, PT ;  /* 0x0000000a0200720c */ /* 0x080fe40003f86270 */
[----:B------:R-:W-:Y:S01]  /*b420*/  IADD3 R2, R0, 0x41, RZ ;  /* 0x0000004100027810 */ /* 0x000fe20007ffe0ff */
[----:B------:R1:W-:Y:S01]  /*b430*/  STL [R1+0x64], R40 ;  /* 0x0000642801007387 */ /* 0x0003e20000100800 */
[----:B------:R-:W-:Y:S02]  /*b440*/  FSEL R98, R115, -INF , !P2 ;  /* 0xff80000073627808 */ /* 0x000fe40005000000 */
[----:B------:R-:W-:-:S04]  /*b450*/  ISETP.GE.AND P2, PT, R2, R10, PT ;  /* 0x0000000a0200720c */ /* 0x000fc80003f46270 */
[----:B------:R-:W-:Y:S02]  /*b460*/  FSEL R205, R103, -INF , !P2 ;  /* 0xff80000067cd7808 */ /* 0x000fe40005000000 */
[----:B-1----:R-:W-:Y:S02]  /*b470*/  FSEL R40, R99, -INF , !P3 ;  /* 0xff80000063287808 */ /* 0x002fe40005800000 */
[----:B------:R-:W-:-:S03]  /*b480*/  ISETP.GE.AND P3, PT, R2, R8, PT ;  /* 0x000000080200720c */ /* 0x000fc60003f66270 */
[----:B------:R1:W-:Y:S01]  /*b490*/  STL [R1+0x5c], R40 ;  /* 0x00005c2801007387 */ /* 0x0003e20000100800 */
[----:B------:R-:W-:Y:S02]  /*b4a0*/  FSEL R101, R101, -INF , !P3 ;  /* 0xff80000065657808 */ /* 0x000fe40005800000 */
[----:B------:R-:W-:Y:S02]  /*b4b0*/  ISETP.GE.AND P3, PT, R2, R11, PT ;  /* 0x0000000b0200720c */ /* 0x000fe40003f66270 */
[----:B-1----:R-:W-:Y:S02]  /*b4c0*/  FSEL R40, R100, -INF , !P5 ;  /* 0xff80000064287808 */ /* 0x002fe40006800000 */
[----:B------:R-:W-:Y:S02]  /*b4d0*/  ISETP.GE.AND P5, PT, R2, R9, PT ;  /* 0x000000090200720c */ /* 0x000fe40003fa6270 */
[----:B------:R-:W-:Y:S01]  /*b4e0*/  IADD3 R2, R0, 0x48, RZ ;  /* 0x0000004800027810 */ /* 0x000fe20007ffe0ff */
[----:B------:R1:W-:Y:S03]  /*b4f0*/  STL [R1+0x34], R40 ;  /* 0x0000342801007387 */ /* 0x0003e60000100800 */
[----:B------:R-:W-:-:S02]  /*b500*/  ISETP.GE.AND P2, PT, R2, R10, PT ;  /* 0x0000000a0200720c */ /* 0x000fc40003f46270 */
[----:B------:R-:W-:Y:S02]  /*b510*/  ISETP.GE.AND P6, PT, R2, R11, PT ;  /* 0x0000000b0200720c */ /* 0x000fe40003fc6270 */
[----:B------:R-:W-:Y:S02]  /*b520*/  FSEL R92, R86, -INF , !P2 ;  /* 0xff800000565c7808 */ /* 0x000fe40005000000 */
[----:B-1----:R-:W-:Y:S02]  /*b530*/  FSEL R40, R102, -INF , !P4 ;  /* 0xff80000066287808 */ /* 0x002fe40006000000 */
[----:B------:R-:W-:-:S03]  /*b540*/  ISETP.GE.AND P4, PT, R2, R8, PT ;  /* 0x000000080200720c */ /* 0x000fc60003f86270 */
[----:B------:R1:W-:Y:S02]  /*b550*/  STL [R1+0x58], R40 ;  /* 0x0000582801007387 */ /* 0x0003e40000100800 */
[----:B-1----:R-:W-:Y:S02]  /*b560*/  FSEL R40, R84, -INF , !P4 ;  /* 0xff80000054287808 */ /* 0x002fe40006000000 */
[----:B------:R-:W-:Y:S02]  /*b570*/  ISETP.GE.AND P4, PT, R2, R9, PT ;  /* 0x000000090200720c */ /* 0x000fe40003f86270 */
[----:B------:R-:W-:Y:S01]  /*b580*/  IADD3 R2, R0, 0x49, RZ ;  /* 0x0000004900027810 */ /* 0x000fe20007ffe0ff */
[----:B------:R1:W-:Y:S01]  /*b590*/  STL [R1+0x2c], R40 ;  /* 0x00002c2801007387 */ /* 0x0003e20000100800 */
[----:B------:R-:W-:Y:S02]  /*b5a0*/  FSEL R97, R88, -INF , !P4 ;  /* 0xff80000058617808 */ /* 0x000fe40006000000 */
[----:B------:R-:W-:Y:S01]  /*b5b0*/  ISETP.GE.AND P4, PT, R2, R8, PT ;  /* 0x000000080200720c */ /* 0x000fe20003f86270 */
[----:B------:R-:W-:Y:S01]  /*b5c0*/  STL [R1+0x54], R205 ;  /* 0x000054cd01007387 */ /* 0x000fe20000100800 */
[----:B------:R-:W-:-:S02]  /*b5d0*/  FSEL R88, R95, -INF , !P3 ;  /* 0xff8000005f587808 */ /* 0x000fc40005800000 */
[----:B-1----:R-:W-:Y:S02]  /*b5e0*/  FSEL R40, R93, -INF , !P5 ;  /* 0xff8000005d287808 */ /* 0x002fe40006800000 */
[----:B------:R-:W-:-:S03]  /*b5f0*/  ISETP.GE.AND P5, PT, R2, R9, PT ;  /* 0x000000090200720c */ /* 0x000fc60003fa6270 */
[----:B------:R1:W-:Y:S02]  /*b600*/  STL [R1+0xe4], R40 ;  /* 0x0000e42801007387 */ /* 0x0003e40000100800 */
[----:B-1----:R-:W-:Y:S02]  /*b610*/  FSEL R40, R89, -INF , !P5 ;  /* 0xff80000059287808 */ /* 0x002fe40006800000 */
[----:B------:R-:W-:-:S03]  /*b620*/  ISETP.GE.AND P5, PT, R2, R10, PT ;  /* 0x0000000a0200720c */ /* 0x000fc60003fa6270 */
[----:B------:R1:W-:Y:S01]  /*b630*/  STL [R1+0xe0], R40 ;  /* 0x0000e02801007387 */ /* 0x0003e20000100800 */
[----:B------:R-:W-:Y:S02]  /*b640*/  FSEL R89, R87, -INF , !P5 ;  /* 0xff80000057597808 */ /* 0x000fe40006800000 */
[----:B-1----:R-:W-:Y:S02]  /*b650*/  FSEL R40, R94, -INF , !P0 ;  /* 0xff8000005e287808 */ /* 0x002fe40004000000 */
[----:B------:R-:W-:Y:S02]  /*b660*/  ISETP.GE.AND P0, PT, R2, R11, PT ;  /* 0x0000000b0200720c */ /* 0x000fe40003f06270 */
[----:B------:R-:W-:Y:S01]  /*b670*/  IADD3 R2, R0, 0x50, RZ ;  /* 0x0000005000027810 */ /* 0x000fe20007ffe0ff */
[----:B------:R1:W-:Y:S01]  /*b680*/  STL [R1+0xec], R40 ;  /* 0x0000ec2801007387 */ /* 0x0003e20000100800 */
[----:B------:R-:W-:Y:S02]  /*b690*/  FSEL R102, R91, -INF , !P0 ;  /* 0xff8000005b667808 */ /* 0x000fe40004000000 */
[----:B------:R-:W-:-:S02]  /*b6a0*/  ISETP.GE.AND P3, PT, R2, R8, PT ;  /* 0x000000080200720c */ /* 0x000fc40003f66270 */
[----:B------:R-:W-:-:S04]  /*b6b0*/  ISETP.GE.AND P2, PT, R2, R10, PT ;  /* 0x0000000a0200720c */ /* 0x000fc80003f46270 */
[----:B------:R-:W-:Y:S02]  /*b6c0*/  FSEL R99, R78, -INF , !P2 ;  /* 0xff8000004e637808 */ /* 0x000fe40005000000 */
[----:B-1----:R-:W-:Y:S02]  /*b6d0*/  FSEL R40, R85, -INF , !P4 ;  /* 0xff80000055287808 */ /* 0x002fe40006000000 */
[----:B------:R-:W-:-:S03]  /*b6e0*/  ISETP.GE.AND P4, PT, R2, R9, PT ;  /* 0x000000090200720c */ /* 0x000fc60003f86270 */
[----:B------:R1:W-:Y:S04]  /*b6f0*/  STL [R1+0x28], R40 ;  /* 0x0000282801007387 */ /* 0x0003e80000100800 */
[----:B------:R-:W-:Y:S01]  /*b700*/  STL [R1+0x40], R92 ;  /* 0x0000405c01007387 */ /* 0x000fe20000100800 */
        /* <DEDUP_REMOVED lines=8> */
[----:B------:R-:W-:Y:S02]  /*b790*/  ISETP.GE.AND P5, PT, R2, R11, PT ;  /* 0x0000000b0200720c */ /* 0x000fe40003fa6270 */
[----:B------:R-:W-:Y:S02]  /*b7a0*/  FSEL R100, R79, -INF , !P0 ;  /* 0xff8000004f647808 */ /* 0x000fe40004000000 */
[----:B------:R-:W-:-:S02]  /*b7b0*/  FSEL R79, R72, -INF , !P4 ;  /* 0xff800000484f7808 */ /* 0x000fc40006000000 */
[----:B------:R-:W-:Y:S02]  /*b7c0*/  FSEL R103, R75, -INF , !P5 ;  /* 0xff8000004b677808 */ /* 0x000fe40006800000 */
[----:B-1----:R-:W-:Y:S02]  /*b7d0*/  FSEL R40, R76, -INF , !P3 ;  /* 0xff8000004c287808 */ /* 0x002fe40005800000 */
[-C--:B------:R-:W-:Y:S02]  /*b7e0*/  ISETP.GE.AND P3, PT, R2, R9.reuse, PT ;  /* 0x000000090200720c */ /* 0x080fe40003f66270 */
[----:B------:R-:W-:Y:S01]  /*b7f0*/  IADD3 R2, R0, 0x58, RZ ;  /* 0x0000005800027810 */ /* 0x000fe20007ffe0ff */
[----:B------:R1:W-:Y:S03]  /*b800*/  STL [R1+0x14], R40 ;  /* 0x0000142801007387 */ /* 0x0003e60000100800 */
[C---:B------:R-:W-:Y:S01]  /*b810*/  ISETP.GE.AND P0, PT, R2.reuse, R9, PT ;  /* 0x000000090200720c */ /* 0x040fe20003f06270 */
[----:B------:R-:W-:Y:S01]  /*b820*/  STL [R1+0x10], R93 ;  /* 0x0000105d01007387 */ /* 0x000fe20000100800 */
[----:B------:R-:W-:-:S02]  /*b830*/  ISETP.GE.AND P2, PT, R2, R8, PT ;  /* 0x000000080200720c */ /* 0x000fc40003f46270 */
[----:B------:R-:W-:Y:S02]  /*b840*/  ISETP.GE.AND P4, PT, R2, R10, PT ;  /* 0x0000000a0200720c */ /* 0x000fe40003f86270 */
[----:B------:R-:W-:Y:S02]  /*b850*/  FSEL R76, R80, -INF , !P0 ;  /* 0xff800000504c7808 */ /* 0x000fe40004000000 */
[----:B------:R-:W-:Y:S02]  /*b860*/  FSEL R117, R68, -INF , !P2 ;  /* 0xff80000044757808 */ /* 0x000fe40005000000 */
[----:B------:R-:W-:Y:S02]  /*b870*/  FSEL R90, R70, -INF , !P4 ;  /* 0xff800000465a7808 */ /* 0x000fe40006000000 */
[----:B-1----:R-:W-:Y:S02]  /*b880*/  FSEL R40, R73, -INF , !P3 ;  /* 0xff80000049287808 */ /* 0x002fe40005800000 */
[----:B------:R-:W-:-:S02]  /*b890*/  ISETP.GE.AND P3, PT, R2, R11, PT ;  /* 0x0000000b0200720c */ /* 0x000fc40003f66270 */
[----:B------:R-:W-:Y:S01]  /*b8a0*/  IADD3 R2, R0, 0x59, RZ ;  /* 0x0000005900027810 */ /* 0x000fe20007ffe0ff */
[----:B------:R-:W-:Y:S01]  /*b8b0*/  STL [R1+0xd8], R40 ;  /* 0x0000d82801007387 */ /* 0x000fe20000100800 */
[----:B------:R-:W-:Y:S02]  /*b8c0*/  FSEL R82, R82, -INF , !P3 ;  /* 0xff80000052527808 */ /* 0x000fe40005800000 */
[C---:B------:R-:W-:Y:S01]  /*b8d0*/  ISETP.GE.AND P6, PT, R2.reuse, R9, PT ;  /* 0x000000090200720c */ /* 0x040fe20003fc6270 */
[----:B------:R-:W1:Y:S01]  /*b8e0*/  LDSM.16.M88.4 R40, [R139+0x7800] ;  /* 0x007800008b28783b */ /* 0x000e620000000200 */
[C---:B------:R-:W-:Y:S02]  /*b8f0*/  ISETP.GE.AND P5, PT, R2.reuse, R8, PT ;  /* 0x000000080200720c */ /* 0x040fe40003fa6270 */
[C---:B------:R-:W-:Y:S02]  /*b900*/  ISETP.GE.AND P0, PT, R2.reuse, R10, PT ;  /* 0x0000000a0200720c */ /* 0x040fe40003f06270 */
[----:B------:R-:W-:-:S02]  /*b910*/  ISETP.GE.AND P3, PT, R2, R11, PT ;  /* 0x0000000b0200720c */ /* 0x000fc40003f66270 */
[----:B------:R-:W-:Y:S02]  /*b920*/  IADD3 R2, R0, 0x60, RZ ;  /* 0x0000006000027810 */ /* 0x000fe40007ffe0ff */
[----:B------:R-:W-:Y:S02]  /*b930*/  FSEL R87, R81, -INF , !P6 ;  /* 0xff80000051577808 */ /* 0x000fe40007000000 */
[----:B------:R-:W-:Y:S02]  /*b940*/  FSEL R77, R83, -INF , !P3 ;  /* 0xff800000534d7808 */ /* 0x000fe40005800000 */
[----:B------:R-:W-:Y:S01]  /*b950*/  FSEL R116, R69, -INF , !P5 ;  /* 0xff80000045747808 */ /* 0x000fe20006800000 */
[----:B------:R-:W-:Y:S01]  /*b960*/  STL [R1+0xd4], R87 ;  /* 0x0000d45701007387 */ /* 0x000fe20000100800 */
[C---:B------:R-:W-:Y:S02]  /*b970*/  ISETP.GE.AND P3, PT, R2.reuse, R8, PT ;  /* 0x000000080200720c */ /* 0x040fe40003f66270 */
[----:B------:R-:W-:-:S02]  /*b980*/  ISETP.GE.AND P6, PT, R2, R10, PT ;  /* 0x0000000a0200720c */ /* 0x000fc40003fc6270 */
[C---:B------:R-:W-:Y:S02]  /*b990*/  ISETP.GE.AND P2, PT, R2.reuse, R9, PT ;  /* 0x000000090200720c */ /* 0x040fe40003f46270 */
[----:B------:R-:W-:Y:S02]  /*b9a0*/  ISETP.GE.AND P5, PT, R2, R11, PT ;  /* 0x0000000b0200720c */ /* 0x000fe40003fa6270 */
[----:B------:R-:W-:Y:S02]  /*b9b0*/  IADD3 R2, R0, 0x61, RZ ;  /* 0x0000006100027810 */ /* 0x000fe40007ffe0ff */
[----:B------:R-:W-:Y:S02]  /*b9c0*/  FSEL R91, R71, -INF , !P0 ;  /* 0xff800000475b7808 */ /* 0x000fe40004000000 */
[C---:B------:R-:W-:Y:S02]  /*b9d0*/  ISETP.GE.AND P4, PT, R2.reuse, R8, PT ;  /* 0x000000080200720c */ /* 0x040fe40003f86270 */
[----:B------:R-:W-:-:S02]  /*b9e0*/  ISETP.GE.AND P0, PT, R2, R10, PT ;  /* 0x0000000a0200720c */ /* 0x000fc40003f06270 */
[----:B------:R-:W-:Y:S02]  /*b9f0*/  FSEL R115, R52, -INF , !P3 ;  /* 0xff80000034737808 */ /* 0x000fe40005800000 */
[----:B------:R-:W-:Y:S02]  /*ba00*/  FSEL R114, R53, -INF , !P4 ;  /* 0xff80000035727808 */ /* 0x000fe40006000000 */
[----:B------:R-:W-:Y:S02]  /*ba10*/  FSEL R119, R54, -INF , !P6 ;  /* 0xff80000036777808 */ /* 0x000fe40007000000 */
[----:B------:R-:W-:Y:S02]  /*ba20*/  FSEL R118, R55, -INF , !P0 ;  /* 0xff80000037767808 */ /* 0x000fe40004000000 */
[C---:B------:R-:W-:Y:S01]  /*ba30*/  ISETP.GE.AND P3, PT, R2.reuse, R9, PT ;  /* 0x000000090200720c */ /* 0x040fe20003f66270 */
[----:B-1----:R-:W-:Y:S01]  /*ba40*/  HMMA.16816.F32.BF16 R52, R32, R40, RZ ;  /* 0x000000282034723c */ /* 0x002fe200000418ff */
[----:B------:R-:W-:-:S02]  /*ba50*/  ISETP.GE.AND P4, PT, R2, R11, PT ;  /* 0x0000000b0200720c */ /* 0x000fc40003f86270 */
[----:B------:R-:W-:Y:S02]  /*ba60*/  IADD3 R2, R0, 0x68, RZ ;  /* 0x0000006800027810 */ /* 0x000fe40007ffe0ff */
[----:B------:R-:W-:Y:S02]  /*ba70*/  FSEL R60, R60, -INF , !P2 ;  /* 0xff8000003c3c7808 */ /* 0x000fe40005000000 */
[----:B------:R-:W-:Y:S01]  /*ba80*/  FSEL R61, R61, -INF , !P3 ;  /* 0xff8000003d3d7808 */ /* 0x000fe20005800000 */
[----:B------:R-:W-:Y:S01]  /*ba90*/  HMMA.16816.F32.BF16 R48, R32, R42, RZ ;  /* 0x0000002a2030723c */ /* 0x000fe200000418ff */
[----:B------:R-:W1:Y:S01]  /*baa0*/  LDSM.16.M88.4 R32, [R233+0x7800] ;  /* 0x00780000e920783b */ /* 0x000e620000000200 */
[C---:B------:R-:W-:Y:S02]  /*bab0*/  ISETP.GE.AND P0, PT, R2.reuse, R9, PT ;  /* 0x000000090200720c */ /* 0x040fe40003f06270 */
[C---:B------:R-:W-:Y:S01]  /*bac0*/  ISETP.GE.AND P6, PT, R2.reuse, R8, PT ;  /* 0x000000080200720c */ /* 0x040fe20003fc6270 */
[----:B------:R-:W-:Y:S01]  /*bad0*/  STL [R1+0xcc], R60 ;  /* 0x0000cc3c01007387 */ /* 0x000fe20000100800 */
[----:B------:R-:W-:-:S02]  /*bae0*/  ISETP.GE.AND P2, PT, R2, R10, PT ;  /* 0x0000000a0200720c */ /* 0x000fc40003f46270 */
[C---:B------:R-:W-:Y:S01]  /*baf0*/  HMMA.16816.F32.BF16 R44, R36.reuse, R40, RZ ;  /* 0x00000028242c723c */ /* 0x040fe200000418ff */
[----:B------:R-:W-:Y:S01]  /*bb00*/  ISETP.GE.AND P3, PT, R2, R11, PT ;  /* 0x0000000b0200720c */ /* 0x000fe20003f66270 */
[----:B------:R-:W-:Y:S01]  /*bb10*/  STL [R1+0xc8], R61 ;  /* 0x0000c83d01007387 */ /* 0x000fe20000100800 */
[----:B------:R-:W-:Y:S02]  /*bb20*/  IADD3 R2, R0, 0x69, RZ ;  /* 0x0000006900027810 */ /* 0x000fe40007ffe0ff */
[----:B------:R-:W-:Y:S02]  /*bb30*/  FSEL R56, R56, -INF , !P0 ;  /* 0xff80000038387808 */ /* 0x000fe40004000000 */
[----:B------:R-:W-:Y:S01]  /*bb40*/  ISETP.GE.AND P0, PT, R2, R10, PT ;  /* 0x0000000a0200720c */ /* 0x000fe20003f06270 */
[----:B------:R-:W-:Y:S01]  /*bb50*/  HMMA.16816.F32.BF16 R36, R36, R42, RZ ;  /* 0x0000002a2424723c */ /* 0x000fe200000418ff */
[----:B------:R-:W-:Y:S02]  /*bb60*/  FSEL R72, R58, -INF , !P3 ;  /* 0xff8000003a487808 */ /* 0x000fe40005800000 */
[----:B------:R-:W-:-:S02]  /*bb70*/  FSEL R112, R67, -INF , !P0 ;  /* 0xff80000043707808 */ /* 0x000fc40004000000 */
[----:B------:R-:W-:Y:S02]  /*bb80*/  FSEL R78, R62, -INF , !P5 ;  /* 0xff8000003e4e7808 */ /* 0x000fe40006800000 */
[----:B------:R-:W-:Y:S02]  /*bb90*/  FSEL R63, R63, -INF , !P4 ;  /* 0xff8000003f3f7808 */ /* 0x000fe40006000000 */
[C---:B------:R-:W-:Y:S02]  /*bba0*/  ISETP.GE.AND P3, PT, R2.reuse, R11, PT ;  /* 0x0000000b0200720c */ /* 0x040fe40003f66270 */
[C---:B------:R-:W-:Y:S01]  /*bbb0*/  ISETP.GE.AND P4, PT, R2.reuse, R9, PT ;  /* 0x000000090200720c */ /* 0x040fe20003f86270 */
[----:B------:R-:W-:Y:S01]  /*bbc0*/  STL [R1+0xd0], R63 ;  /* 0x0000d03f01007387 */ /* 0x000fe20000100800 */
[----:B------:R-:W-:Y:S02]  /*bbd0*/  ISETP.GE.AND P5, PT, R2, R8, PT ;  /* 0x000000080200720c */ /* 0x000fe40003fa6270 */
[----:B------:R-:W-:Y:S01]  /*bbe0*/  IADD3 R2, R0, 0x78, RZ ;  /* 0x0000007800027810 */ /* 0x000fe20007ffe0ff */
[----:B------:R-:W-:Y:S01]  /*bbf0*/  STL [R1+0xc4], R56 ;  /* 0x0000c43801007387 */ /* 0x000fe20000100800 */
[----:B------:R-:W-:-:S02]  /*bc00*/  FSEL R113, R66, -INF , !P2 ;  /* 0xff80000042717808 */ /* 0x000fc40005000000 */
[----:B------:R-:W-:Y:S02]  /*bc10*/  FSEL R59, R59, -INF , !P3 ;  /* 0xff8000003b3b7808 */ /* 0x000fe40005800000 */
[----:B------:R-:W-:Y:S02]  /*bc20*/  FSEL R57, R57, -INF , !P4 ;  /* 0xff80000039397808 */ /* 0x000fe40006000000 */
[----:B------:R-:W-:Y:S01]  /*bc30*/  FSEL R110, R65, -INF , !P5 ;  /* 0xff800000416e7808 */ /* 0x000fe20006800000 */
[C---:B-1----:R-:W-:Y:S02]  /*bc40*/  HMMA.16816.F32.BF16 R40, R24.reuse, R32, R52 ;  /* 0x000000201828723c */ /* 0x042fe40000041834 */
[----:B------:R-:W-:Y:S01]  /*bc50*/  STL [R1+0x30], R57 ;  /* 0x0000303901007387 */ /* 0x000fe20000100800 */
[----:B------:R-:W-:Y:S02]  /*bc60*/  FSEL R111, R64, -INF , !P6 ;  /* 0xff800000406f7808 */ /* 0x000fe40007000000 */
[----:B------:R-:W-:Y:S01]  /*bc70*/  ISETP.GE.AND P6, PT, R2, R8, PT ;  /* 0x000000080200720c */ /* 0x000fe20003fc6270 */
[----:B------:R-:W-:Y:S02]  /*bc80*/  STL [R1+0x48], R59 ;  /* 0x0000483b01007387 */ /* 0x000fe40000100800 */
[----:B------:R-:W-:Y:S02]  /*bc90*/  HMMA.16816.F32.BF16 R48, R24, R34, R48 ;  /* 0x000000221830723c */ /* 0x000fe40000041830 */
[----:B------:R-:W1:Y:S06]  /*bca0*/  LDSM.16.M88.4 R24, [R239] ;  /* 0x00000000ef18783b */ /* 0x000e6c0000000200 */
[C---:B------:R-:W-:Y:S08]  /*bcb0*/  HMMA.16816.F32.BF16 R44, R28.reuse, R32, R44 ;  /* 0x000000201c2c723c */ /* 0x040ff0000004182c */
[----:B------:R-:W-:Y:S01]  /*bcc0*/  HMMA.16816.F32.BF16 R32, R28, R34, R36 ;  /* 0x000000221c20723c */ /* 0x000fe20000041824 */
[----:B------:R-:W2:Y:S01]  /*bcd0*/  LDSM.16.M88.4 R28, [R232+0x3800] ;  /* 0x00380000e81c783b */ /* 0x000ea20000000200 */
[----:B------:R-:W-:Y:S11]  /*bce0*/  DEPBAR.LE SB0, 0x0 ;  /* 0x000080000000791a */ /* 0x000ff60000000000 */
[----:B------:R-:W-:Y:S03]  /*bcf0*/  @!UPT UIADD3 URZ, URZ, URZ, URZ ;  /* 0x0000003f3f3ff290 */ /* 0x000fe6000fffe03f */
[-C--:B-1----:R-:W-:Y:S08]  /*bd00*/  HMMA.16816.F32.BF16 R36, R20, R24.reuse, R44 ;  /* 0x000000181424723c */ /* 0x082ff0000004182c */
[C---:B------:R-:W-:Y:S08]  /*bd10*/  HMMA.16816.F32.BF16 R40, R16.reuse, R24, R40 ;  /* 0x000000181028723c */ /* 0x040ff00000041828 */
[-C--:B------:R-:W-:Y:S08]  /*bd20*/  HMMA.16816.F32.BF16 R16, R16, R26.reuse, R48 ;  /* 0x0000001a1010723c */ /* 0x080ff00000041830 */
[----:B------:R-:W-:Y:S08]  /*bd30*/  HMMA.16816.F32.BF16 R20, R20, R26, R32 ;  /* 0x0000001a1414723c */ /* 0x000ff00000041820 */
[-C--:B--2---:R-:W-:Y:S08]  /*bd40*/  HMMA.16816.F32.BF16 R32, R12, R28.reuse, R36 ;  /* 0x0000001c0c20723c */ /* 0x084ff00000041824 */
[C---:B------:R-:W-:Y:S08]  /*bd50*/  HMMA.16816.F32.BF16 R24, R4.reuse, R28, R40 ;  /* 0x0000001c0418723c */ /* 0x040ff00000041828 */
[-C--:B------:R-:W-:Y:S07]  /*bd60*/  HMMA.16816.F32.BF16 R16, R4, R30.reuse, R16 ;  /* 0x0000001e0410723c */ /* 0x080fee0000041810 */
[C---:B------:R-:W-:Y:S01]  /*bd70*/  IADD3 R4, R0.reuse, 0x71, RZ ;  /* 0x0000007100047810 */ /* 0x040fe20007ffe0ff */
[----:B------:R-:W-:Y:S01]  /*bd80*/  HMMA.16816.F32.BF16 R12, R12, R30, R20 ;  /* 0x0000001e0c0c723c */ /* 0x000fe20000041814 */
[----:B------:R-:W-:Y:S01]  /*bd90*/  IADD3 R5, R0, 0x70, RZ ;  /* 0x0000007000057810 */ /* 0x000fe20007ffe0ff */
[----:B------:R-:W-:Y:S01]  /*bda0*/  BAR.SYNC.DEFER_BLOCKING 0x0 ;  /* 0x0000000000007b1d */ /* 0x000fe20000010000 */
[----:B------:R-:W-:-:S02]  /*bdb0*/  ISETP.GE.AND P0, PT, R4, R10, PT ;  /* 0x0000000a0400720c */ /* 0x000fc40003f06270 */
[----:B------:R-:W-:Y:S02]  /*bdc0*/  IADD3 R0, R0, 0x79, RZ ;  /* 0x0000007900007810 */ /* 0x000fe40007ffe0ff */
[----:B------:R-:W-:Y:S02]  /*bdd0*/  FSEL R107, R35, -INF , !P0 ;  /* 0xff800000236b7808 */ /* 0x000fe40004000000 */
[C---:B------:R-:W-:Y:S02]  /*bde0*/  ISETP.GE.AND P0, PT, R4.reuse, R9, PT ;  /* 0x000000090400720c */ /* 0x040fe40003f06270 */
[----:B------:R-:W-:Y:S02]  /*bdf0*/  ISETP.GE.AND P2, PT, R5, R10, PT ;  /* 0x0000000a0500720c */ /* 0x000fe40003f46270 */
[----:B------:R-:W-:Y:S02]  /*be00*/  ISETP.GE.AND P3, PT, R4, R8, PT ;  /* 0x000000080400720c */ /* 0x000fe40003f66270 */
[----:B------:R-:W-:-:S02]  /*be10*/  FSEL R218, R25, -INF , !P0 ;  /* 0xff80000019da7808 */ /* 0x000fc40004000000 */
[----:B------:R-:W-:Y:S02]  /*be20*/  FSEL R109, R34, -INF , !P2 ;  /* 0xff800000226d7808 */ /* 0x000fe40005000000 */
[----:B------:R-:W-:Y:S02]  /*be30*/  ISETP.GE.AND P0, PT, R0, R9, PT ;  /* 0x000000090000720c */ /* 0x000fe40003f06270 */
[-C--:B------:R-:W-:Y:S02]  /*be40*/  ISETP.GE.AND P2, PT, R4, R11.reuse, PT ;  /* 0x0000000b0400720c */ /* 0x080fe40003f46270 */
[----:B------:R-:W-:Y:S02]  /*be50*/  FSEL R106, R33, -INF , !P3 ;  /* 0xff800000216a7808 */ /* 0x000fe40005800000 */
[----:B------:R-:W-:Y:S02]  /*be60*/  ISETP.GE.AND P3, PT, R5, R11, PT ;  /* 0x0000000b0500720c */ /* 0x000fe40003f66270 */
[----:B------:R-:W-:-:S02]  /*be70*/  FSEL R216, R17, -INF , !P0 ;  /* 0xff80000011d87808 */ /* 0x000fc40004000000 */
[-C--:B------:R-:W-:Y:S02]  /*be80*/  ISETP.GE.AND P0, PT, R2, R11.reuse, PT ;  /* 0x0000000b0200720c */ /* 0x080fe40003f06270 */
[----:B------:R-:W-:Y:S02]  /*be90*/  FSEL R85, R27, -INF , !P2 ;  /* 0xff8000001b557808 */ /* 0x000fe40005000000 */
[----:B------:R-:W-:Y:S02]  /*bea0*/  ISETP.GE.AND P2, PT, R0, R11, PT ;  /* 0x0000000b0000720c */ /* 0x000fe40003f46270 */
[----:B------:R-:W-:Y:S02]  /*beb0*/  FSEL R86, R26, -INF , !P3 ;  /* 0xff8000001a567808 */ /* 0x000fe40005800000 */
[C---:B------:R-:W-:Y:S02]  /*bec0*/  ISETP.GE.AND P5, PT, R0.reuse, R8, PT ;  /* 0x000000080000720c */ /* 0x040fe40003fa6270 */
[----:B------:R-:W-:Y:S01]  /*bed0*/  ISETP.GE.AND P3, PT, R0, R10, PT ;  /* 0x0000000a0000720c */ /* 0x000fe20003f66270 */
[----:B------:R1:W-:Y:S01]  /*bee0*/  STL [R1+0x1c], R86 ;  /* 0x00001c5601007387 */ /* 0x0003e20000100800 */
[----:B------:R-:W-:-:S02]  /*bef0*/  FSEL R84, R18, -INF , !P0 ;  /* 0xff80000012547808 */ /* 0x000fc40004000000 */
[----:B------:R-:W-:Y:S01]  /*bf00*/  FSEL R0, R19, -INF , !P2 ;  /* 0xff80000013007808 */ /* 0x000fe20005000000 */
[----:B------:R1:W-:Y:S01]  /*bf10*/  STL [R1+0x18], R85 ;  /* 0x0000185501007387 */ /* 0x0003e20000100800 */
[C---:B------:R-:W-:Y:S02]  /*bf20*/  ISETP.GE.AND P4, PT, R5.reuse, R8, PT ;  /* 0x000000080500720c */ /* 0x040fe40003f86270 */
[----:B------:R-:W-:Y:S01]  /*bf30*/  PLOP3.LUT P0, PT, PT, PT, UP0, 0x80, 0x0 ;  /* 0x000000000000781c */ /* 0x000fe20003f0f008 */
[----:B------:R1:W-:Y:S01]  /*bf40*/  STL [R1+0xc], R84 ;  /* 0x00000c5401007387 */ /* 0x0003e20000100800 */
[----:B------:R-:W-:Y:S02]  /*bf50*/  FSEL R108, R32, -INF , !P4 ;  /* 0xff800000206c7808 */ /* 0x000fe40006000000 */
[----:B------:R-:W-:Y:S01]  /*bf60*/  ISETP.GE.AND P4, PT, R5, R9, PT ;  /* 0x000000090500720c */ /* 0x000fe20003f86270 */
[----:B------:R1:W-:Y:S01]  /*bf70*/  STL [R1+0x8], R0 ;  /* 0x0000080001007387 */ /* 0x0003e20000100800 */
[----:B------:R-:W-:-:S02]  /*bf80*/  FSEL R95, R12, -INF , !P6 ;  /* 0xff8000000c5f7808 */ /* 0x000fc40007000000 */
[----:B------:R-:W-:Y:S02]  /*bf90*/  FSEL R219, R24, -INF , !P4 ;  /* 0xff80000018db7808 */ /* 0x000fe40006000000 */
[----:B------:R-:W-:Y:S02]  /*bfa0*/  ISETP.GE.AND P4, PT, R2, R9, PT ;  /* 0x000000090200720c */ /* 0x000fe40003f86270 */
[----:B------:R-:W-:Y:S02]  /*bfb0*/  FSEL R94, R13, -INF , !P5 ;  /* 0xff8000000d5e7808 */ /* 0x000fe40006800000 */
[----:B------:R-:W-:Y:S02]  /*bfc0*/  FSEL R217, R16, -INF , !P4 ;  /* 0xff80000010d97808 */ /* 0x000fe40006000000 */
[----:B------:R-:W-:Y:S02]  /*bfd0*/  ISETP.GE.AND P4, PT, R2, R10, PT ;  /* 0x0000000a0200720c */ /* 0x000fe40003f86270 */
[----:B------:R-:W-:-:S02]  /*bfe0*/  FSEL R104, R15, -INF , !P3 ;  /* 0xff8000000f687808 */ /* 0x000fc40005800000 */
[----:B------:R-:W-:Y:S01]  /*bff0*/  FSEL R105, R14, -INF , !P4 ;  /* 0xff8000000e697808 */ /* 0x000fe20006000000 */
[----:B------:R-:W-:Y:S05]  /*c000*/  @!P0 BRA `(.L_x_167) ;  /* 0x000006c000008947 */ /* 0x000fea0003800000 */
[----:B------:R-:W2:Y:S04]  /*c010*/  LDL.64 R68, [R1+0xb8] ;  /* 0x0000b80001447983 */ /* 0x000ea80000100a00 */
[----:B------:R-:W3:Y:S01]  /*c020*/  LDL.64 R80, [R1+0xb0] ;  /* 0x0000b00001507983 */ /* 0x000ee20000100a00 */
[----:B------:R-:W-:Y:S01]  /*c030*/  UIADD3 UR11, UR33, -0x3, URZ ;  /* 0xfffffffd210b7890 */ /* 0x000fe2000fffe03f */
[----:B------:R-:W-:Y:S01]  /*c040*/  MOV R2, UR4 ;  /* 0x0000000400027c02 */ /* 0x000fe20008000f00 */
[----:B------:R-:W-:Y:S01]  /*c050*/  ULDC.64 UR8, c[0x0][0x198] ;  /* 0x0000660000087ab9 */ /* 0x000fe20000000a00 */
[----:B------:R4:W-:Y:S01]  /*c060*/  @P1 STS.128 [R246+0x4000], RZ ;  /* 0x004000fff6001388 */ /* 0x0009e20000000c00 */
[----:B------:R-:W-:Y:S01]  /*c070*/  USHF.R.S32.HI UR7, URZ, 0x1f, UR11 ;  /* 0x0000001f3f077899 */ /* 0x000fe2000801140b */
[----:B------:R-:W-:Y:S01]  /*c080*/  BSSY B0, `(.L_x_168) ;  /* 0x0000063000007945 */ /* 0x000fe20003800000 */
[----:B------:R-:W-:-:S02]  /*c090*/  UIMAD.WIDE.U32 UR12, UR11, UR8, URZ ;  /* 0x000000080b0c72a5 */ /* 0x000fc4000f8e003f */
[----:B------:R-:W-:-:S04]  /*c0a0*/  UIMAD UR7, UR7, UR8, URZ ;  /* 0x00000008070772a4 */ /* 0x000fc8000f8e023f */
[----:B------:R-:W-:Y:S01]  /*c0b0*/  UIMAD UR7, UR11, UR9, UR7 ;  /* 0x000000090b0772a4 */ /* 0x000fe2000f8e0207 */
[----:B------:R-:W-:Y:S02]  /*c0c0*/  IMAD.U32 R6, RZ, RZ, UR12 ;  /* 0x0000000cff067e24 */ /* 0x000fe4000f8e00ff */
[----:B------:R-:W-:Y:S01]  /*c0d0*/  IMAD.U32 R7, RZ, RZ, UR13 ;  /* 0x0000000dff077e24 */ /* 0x000fe2000f8e00ff */
[----:B------:R-:W-:-:S06]  /*c0e0*/  UIADD3 UR7, UR13, UR7, URZ ;  /* 0x000000070d077290 */ /* 0x000fcc000fffe03f */
[----:B-1----:R-:W-:Y:S01]  /*c0f0*/  IMAD.U32 R0, RZ, RZ, UR7 ;  /* 0x00000007ff007e24 */ /* 0x002fe2000f8e00ff */
[----:B--2---:R-:W-:-:S04]  /*c100*/  LEA R4, P2, R6, R68, 0x7 ;  /* 0x0000004406047211 */ /* 0x004fc800078438ff */
[----:B---3--:R-:W-:Y:S01]  /*c110*/  LEA.HI.X R5, R6, R81, R0, 0x7, P2 ;  /* 0x0000005106057211 */ /* 0x008fe200010f3c00 */
[----:B------:R-:W-:Y:S01]  /*c120*/  IMAD.U32 R6, RZ, RZ, UR4 ;  /* 0x00000004ff067e24 */ /* 0x000fe2000f8e00ff */
[----:B------:R-:W-:Y:S01]  /*c130*/  @!P1 LEA R8, P2, R4, c[0x0][0x168], 0x1 ;  /* 0x00005a0004089a11 */ /* 0x000fe200078408ff */
[----:B------:R-:W-:Y:S02]  /*c140*/  @!P1 IMAD.MOV.U32 R0, RZ, RZ, c[0x0][0x19c] ;  /* 0x00006700ff009624 */ /* 0x000fe400078e00ff */
[----:B------:R-:W-:Y:S01]  /*c150*/  @!P1 IMAD.WIDE.U32 R6, R6, 0x30, R4 ;  /* 0x0000003006069825 */ /* 0x000fe200078e0004 */
[----:B------:R-:W-:-:S03]  /*c160*/  @!P1 LEA.HI.X R9, R4, c[0x0][0x16c], R5, 0x1, P2 ;  /* 0x00005b0004099a11 */ /* 0x000fc600010f0c05 */
[----:B------:R-:W-:Y:S01]  /*c170*/  @!P1 IMAD R0, R0, 0x30, RZ ;  /* 0x0000003000009824 */ /* 0x000fe200078e02ff */
[----:B------:R-:W-:Y:S01]  /*c180*/  @!P1 LEA R14, P2, R6, c[0x0][0x168], 0x1 ;  /* 0x00005a00060e9a11 */ /* 0x000fe200078408ff */
[----:B------:R-:W-:Y:S01]  /*c190*/  @!PT LDS RZ, [RZ] ;  /* 0x00000000fffff984 */ /* 0x000fe20000000800 */
[----:B------:R-:W-:Y:S01]  /*c1a0*/  @!PT LDS RZ, [RZ] ;  /* 0x00000000fffff984 */ /* 0x000fe20000000800 */
[----:B------:R-:W-:Y:S01]  /*c1b0*/  @!PT LDS RZ, [RZ] ;  /* 0x00000000fffff984 */ /* 0x000fe20000000800 */
[----:B------:R1:W-:Y:S02]  /*c1c0*/  @!P1 LDGSTS.E.BYPASS.LTC128B.128 [R246+0x4000], [R8.64] ;  /* 0x0400000008f69fae */ /* 0x0003e4000b901d74 */
[----:B------:R-:W-:Y:S02]  /*c1d0*/  @!P1 IMAD.IADD R0, R0, 0x1, R7 ;  /* 0x0000000100009824 */ /* 0x000fe400078e0207 */
[----:B------:R-:W-:Y:S01]  /*c1e0*/  @!P1 IMAD.MOV.U32 R7, RZ, RZ, R5 ;  /* 0x000000ffff079224 */ /* 0x000fe200078e0005 */
[----:B------:R4:W-:Y:S02]  /*c1f0*/  @P1 STS.128 [R246+0x4800], RZ ;  /* 0x004800fff6001388 */ /* 0x0009e40000000c00 */
[----:B------:R-:W-:Y:S01]  /*c200*/  @!P1 LEA.HI.X R15, R6, c[0x0][0x16c], R0, 0x1, P2 ;  /* 0x00005b00060f9a11 */ /* 0x000fe200010f0c00 */
[----:B------:R-:W-:-:S02]  /*c210*/  @!P1 IMAD.MOV.U32 R0, RZ, RZ, c[0x0][0x19c] ;  /* 0x00006700ff009624 */ /* 0x000fc400078e00ff */
[----:B------:R-:W-:Y:S02]  /*c220*/  @!P1 IMAD.MOV.U32 R6, RZ, RZ, R4 ;  /* 0x000000ffff069224 */ /* 0x000fe400078e0004 */
[----:B------:R-:W-:Y:S02]  /*c230*/  @!P1 IMAD R0, R0, 0x50, RZ ;  /* 0x0000005000009824 */ /* 0x000fe400078e02ff */
[----:B------:R-:W-:-:S04]  /*c240*/  @!P1 IMAD.WIDE.U32 R6, R2, 0x50, R6 ;  /* 0x0000005002069825 */ /* 0x000fc800078e0006 */
[----:B------:R-:W-:Y:S01]  /*c250*/  @!P1 IMAD.IADD R0, R0, 0x1, R7 ;  /* 0x0000000100009824 */ /* 0x000fe200078e0207 */
[----:B------:R-:W-:Y:S01]  /*c260*/  @!P1 LEA R12, P2, R6, c[0x0][0x168], 0x1 ;  /* 0x00005a00060c9a11 */ /* 0x000fe200078408ff */
[----:B------:R-:W-:-:S03]  /*c270*/  @!P1 IMAD.MOV.U32 R7, RZ, RZ, R5 ;  /* 0x000000ffff079224 */ /* 0x000fc600078e0005 */
[----:B------:R-:W-:Y:S01]  /*c280*/  @!P1 LEA.HI.X R13, R6, c[0x0][0x16c], R0, 0x1, P2 ;  /* 0x00005b00060d9a11 */ /* 0x000fe200010f0c00 */
[----:B------:R-:W-:Y:S01]  /*c290*/  @!P1 IMAD.MOV.U32 R6, RZ, RZ, R4 ;  /* 0x000000ffff069224 */ /* 0x000fe200078e0004 */
[----:B------:R-:W-:-:S03]  /*c2a0*/  @!P1 MOV R0, c[0x0][0x19c] ;  /* 0x0000670000009a02 */ /* 0x000fc60000000f00 */
[----:B------:R-:W-:-:S04]  /*c2b0*/  @!P1 IMAD.WIDE.U32 R6, R2, 0x60, R6 ;  /* 0x0000006002069825 */ /* 0x000fc800078e0006 */
[----:B------:R-:W-:Y:S01]  /*c2c0*/  @!P1 IMAD R0, R0, 0x60, RZ ;  /* 0x0000006000009824 */ /* 0x000fe200078e02ff */
[----:B------:R-:W-:-:S03]  /*c2d0*/  @!P1 LEA R10, P2, R6, c[0x0][0x168], 0x1 ;  /* 0x00005a00060a9a11 */ /* 0x000fc600078408ff */
[----:B------:R-:W-:Y:S02]  /*c2e0*/  @!P1 IMAD.IADD R0, R0, 0x1, R7 ;  /* 0x0000000100009824 */ /* 0x000fe400078e0207 */
[----:B------:R-:W-:-:S03]  /*c2f0*/  @!P1 IMAD.MOV.U32 R7, RZ, RZ, c[0x0][0x19c] ;  /* 0x00006700ff079624 */ /* 0x000fc600078e00ff */
[----:B------:R-:W-:Y:S02]  /*c300*/  @!P1 LEA.HI.X R11, R6, c[0x0][0x16c], R0, 0x1, P2 ;  /* 0x00005b00060b9a11 */ /* 0x000fe400010f0c00 */
[----:B------:R-:W-:Y:S02]  /*c310*/  @!P1 LEA R2, P2, R2, R4, 0x5 ;  /* 0x0000000402029211 */ /* 0x000fe400078428ff */
[----:B------:R-:W-:-:S04]  /*c320*/  MOV R0, UR4 ;  /* 0x0000000400007c02 */ /* 0x000fc80008000f00 */
[----:B------:R-:W-:Y:S02]  /*c330*/  @!P1 LEA.HI.X R7, R0, R5, R7, 0x5, P2 ;  /* 0x0000000500079211 */ /* 0x000fe400010f2c07 */
[----:B------:R-:W-:-:S04]  /*c340*/  @!P1 IADD3 R0, P3, R4, UR25, RZ ;  /* 0x0000001904009c10 */ /* 0x000fc8000ff7e0ff */
[----:B-1----:R-:W-:Y:S02]  /*c350*/  @!P1 LEA R8, P2, R0, c[0x0][0x168], 0x1 ;  /* 0x00005a0000089a11 */ /* 0x002fe400078408ff */
[----:B------:R-:W-:-:S04]  /*c360*/  @!P1 IADD3.X R6, R5, UR24, RZ, P3, !PT ;  /* 0x0000001805069c10 */ /* 0x000fc80009ffe4ff */
[----:B------:R-:W-:Y:S01]  /*c370*/  @!P1 LEA.HI.X R9, R0, c[0x0][0x16c], R6, 0x1, P2 ;  /* 0x00005b0000099a11 */ /* 0x000fe200010f0c06 */
[----:B------:R-:W-:Y:S01]  /*c380*/  IMAD.U32 R0, RZ, RZ, UR4 ;  /* 0x00000004ff007e24 */ /* 0x000fe2000f8e00ff */
[----:B------:R-:W-:-:S03]  /*c390*/  @!P1 LEA R6, P2, R2, c[0x0][0x168], 0x1 ;  /* 0x00005a0002069a11 */ /* 0x000fc600078408ff */
[----:B------:R-:W-:Y:S01]  /*c3a0*/  @!PT LDS RZ, [RZ] ;  /* 0x00000000fffff984 */ /* 0x000fe20000000800 */
[----:B------:R-:W-:Y:S01]  /*c3b0*/  @!PT LDS RZ, [RZ] ;  /* 0x00000000fffff984 */ /* 0x000fe20000000800 */
[----:B------:R-:W-:Y:S01]  /*c3c0*/  @!PT LDS RZ, [RZ] ;  /* 0x00000000fffff984 */ /* 0x000fe20000000800 */
[----:B------:R4:W-:Y:S01]  /*c3d0*/  @!P1 LDGSTS.E.BYPASS.LTC128B.128 [R246+0x4800], [R8.64] ;  /* 0x0480000008f69fae */ /* 0x0009e2000b901d74 */
[----:B------:R-:W-:Y:S01]  /*c3e0*/  @!P1 LEA.HI.X R7, R2, c[0x0][0x16c], R7, 0x1, P2 ;  /* 0x00005b0002079a11 */ /* 0x000fe200010f0c07 */
[----:B------:R-:W-:Y:S01]  /*c3f0*/  @!P1 IMAD.MOV.U32 R2, RZ, RZ, c[0x0][0x19c] ;  /* 0x00006700ff029624 */ /* 0x000fe200078e00ff */
[----:B------:R-:W-:Y:S01]  /*c400*/  @!P1 LEA R0, P2, R0, R4, 0x6 ;  /* 0x0000000400009211 */ /* 0x000fe200078430ff */
        /* <DEDUP_REMOVED lines=11> */
[----:B-1----:R-:W-:-:S05]  /*c4c0*/  IMAD.U32 R6, RZ, RZ, UR4 ;  /* 0x00000004ff067e24 */ /* 0x002fca000f8e00ff */
[----:B------:R-:W-:Y:S02]  /*c4d0*/  @!P1 LEA.HI.X R2, R6, R5, R2, 0x6, P2 ;  /* 0x0000000506029211 */ /* 0x000fe400010f3402 */
[----:B------:R-:W-:-:S04]  /*c4e0*/  @!P1 LEA R6, P2, R0, c[0x0][0x168], 0x1 ;  /* 0x00005a0000069a11 */ /* 0x000fc800078408ff */
[----:B------:R-:W-:-:S05]  /*c4f0*/  @!P1 LEA.HI.X R7, R0, c[0x0][0x16c], R2, 0x1, P2 ;  /* 0x00005b0000079a11 */ /* 0x000fca00010f0c02 */
        /* <DEDUP_REMOVED lines=16> */
[----:B----4-:R-:W-:Y:S01]  /*c600*/  IMAD.U32 R6, RZ, RZ, UR4 ;  /* 0x00000004ff067e24 */ /* 0x010fe2000f8e00ff */
[----:B------:R-:W-:-:S02]  /*c610*/  ULDC UR7, c[0x0][0x19c] ;  /* 0x0000670000077ab9 */ /* 0x000fc40000000800 */
[----:B------:R-:W-:Y:S01]  /*c620*/  UIMAD UR7, UR7, 0x70, URZ ;  /* 0x00000070070778a4 */ /* 0x000fe2000f8e023f */
        /* <DEDUP_REMOVED lines=8> */
.L_x_169:
[----:B------:R-:W-:Y:S05]  /*c6b0*/  BSYNC B0 ;  /* 0x0000000000007941 */ /* 0x000fea0003800000 */
.L_x_168:
[----:B------:R-:W0:Y:S02]  /*c6c0*/  LDGDEPBAR ;  /* 0x00000000000079af */ /* 0x000e240000000000 */
.L_x_167:
[----:B----4-:R-:W2:Y:S04]  /*c6d0*/  LDL.LU R9, [R1+0xe0] ;  /* 0x0000e00001097983 */ /* 0x010ea80000300800 */
[----:B------:R-:W3:Y:S04]  /*c6e0*/  LDL.LU R6, [R1+0x74] ;  /* 0x0000740001067983 */ /* 0x000ee80000300800 */
[----:B-1----:R-:W4:Y:S04]  /*c6f0*/  LDL.LU R4, [R1+0xa4] ;  /* 0x0000a40001047983 */ /* 0x002f280000300800 */
[----:B------:R-:W3:Y:S04]  /*c700*/  LDL.LU R8, [R1+0x88] ;  /* 0x0000880001087983 */ /* 0x000ee80000300800 */
[----:B------:R-:W3:Y:S04]  /*c710*/  LDL.LU R5, [R1+0x80] ;  /* 0x0000800001057983 */ /* 0x000ee80000300800 */
[----:B------:R-:W3:Y:S04]  /*c720*/  LDL.LU R2, [R1+0xa0] ;  /* 0x0000a00001027983 */ /* 0x000ee80000300800 */
[----:B------:R-:W3:Y:S04]  /*c730*/  LDL.LU R0, [R1+0x98] ;  /* 0x0000980001007983 */ /* 0x000ee80000300800 */
[----:B------:R-:W4:Y:S04]  /*c740*/  LDL.LU R64, [R1+0x6c] ;  /* 0x00006c0001407983 */ /* 0x000f280000300800 */
[----:B------:R-:W4:Y:S04]  /*c750*/  LDL.LU R65, [R1+0x68] ;  /* 0x0000680001417983 */ /* 0x000f280000300800 */
[----:B------:R-:W4:Y:S04]  /*c760*/  LDL.LU R66, [R1+0x60] ;  /* 0x0000600001427983 */ /* 0x000f280000300800 */
[----:B------:R1:W-:Y:S01]  /*c770*/  STL [R1+0x13c], R246 ;  /* 0x00013cf601007387 */ /* 0x0003e20000100800 */
[----:B------:R-:W-:Y:S01]  /*c780*/  MOV R71, R206 ;  /* 0x000000ce00477202 */ /* 0x000fe20000000f00 */
[----:B------:R-:W-:-:S02]  /*c790*/  IMAD.MOV.U32 R68, RZ, RZ, R207 ;  /* 0x000000ffff447224 */ /* 0x000fc400078e00cf */
[----:B------:R-:W-:Y:S01]  /*c7a0*/  IMAD.MOV.U32 R73, RZ, RZ, R204 ;  /* 0x000000ffff497224 */ /* 0x000fe200078e00cc */
[----:B------:R-:W-:Y:S04]  /*c7b0*/  LDSM.16.MT88.4 R20, [R229+0x8000] ;  /* 0x00800000e514783b */ /* 0x000fe80000004200 */
[----:B------:R-:W-:Y:S04]  /*c7c0*/  LDSM.16.MT88.4 R24, [R231+0x8000] ;  /* 0x00800000e718783b */ /* 0x000fe80000004200 */
[----:B-1----:R-:W4:Y:S04]  /*c7d0*/  LDL.LU R246, [R1+0x8] ;  /* 0x0000080001f67983 */ /* 0x002f280000300800 */
[----:B------:R-:W-:Y:S04]  /*c7e0*/  STL [R1+0x138], R245 ;  /* 0x000138f501007387 */ /* 0x000fe80000100800 */
[----:B------:R-:W-:Y:S04]  /*c7f0*/  STL [R1+0x134], R244 ;  /* 0x000134f401007387 */ /* 0x000fe80000100800 */
[----:B------:R-:W-:Y:S04]  /*c800*/  STL [R1+0x130], R243 ;  /* 0x000130f301007387 */ /* 0x000fe80000100800 */
[----:B------:R-:W-:Y:S04]  /*c810*/  STL [R1+0x12c], R242 ;  /* 0x00012cf201007387 */ /* 0x000fe80000100800 */
[----:B------:R-:W-:Y:S04]  /*c820*/  STL [R1+0x128], R241 ;  /* 0x000128f101007387 */ /* 0x000fe80000100800 */
[----:B------:R1:W-:Y:S04]  /*c830*/  STL [R1+0x124], R240 ;  /* 0x000124f001007387 */ /* 0x0003e80000100800 */
[----:B------:R-:W4:Y:S04]  /*c840*/  LDL R7, [R1+0x70] ;  /* 0x0000700001077983 */ /* 0x000f280000100800 */
[----:B------:R-:W4:Y:S04]  /*c850*/  LDL.LU R83, [R1+0x4] ;  /* 0x0000040001537983 */ /* 0x000f280000300800 */
[----:B------:R2:W-:Y:S04]  /*c860*/  STL [R1+0x120], R239 ;  /* 0x000120ef01007387 */ /* 0x0005e80000100800 */
[----:B------:R-:W4:Y:S04]  /*c870*/  LDL.LU R81, [R1] ;  /* 0x0000000001517983 */ /* 0x000f280000300800 */
[----:B------:R-:W4:Y:S04]  /*c880*/  LDL R12, [R1+0x50] ;  /* 0x00005000010c7983 */ /* 0x000f280000100800 */
[----:B------:R-:W4:Y:S01]  /*c890*/  LDL R11, [R1+0x44] ;  /* 0x00004400010b7983 */ /* 0x000f220000100800 */
[----:B-1----:R-:W-:-:S03]  /*c8a0*/  MOV R240, R79 ;  /* 0x0000004f00f07202 */ /* 0x002fc60000000f00 */
[----:B------:R-:W4:Y:S01]  /*c8b0*/  LDL R17, [R1+0x3c] ;  /* 0x00003c0001117983 */ /* 0x000f220000100800 */
[----:B--2---:R-:W-:Y:S02]  /*c8c0*/  IMAD.MOV.U32 R239, RZ, RZ, R9 ;  /* 0x000000ffffef7224 */ /* 0x004fe400078e0009 */
[----:B---3--:R-:W-:Y:S01]  /*c8d0*/  IMAD.MOV.U32 R9, RZ, RZ, R0 ;  /* 0x000000ffff097224 */ /* 0x008fe200078e0000 */
[----:B------:R-:W-:-:S04]  /*c8e0*/  FMNMX.FTZ R0, R136, R120, !PT ;  /* 0x0000007888007209 */ /* 0x000fc80007810000 */
[----:B------:R-:W-:-:S04]  /*c8f0*/  FMNMX.FTZ R0, R122, R0, !PT ;  /* 0x000000007a007209 */ /* 0x000fc80007810000 */
[----:B------:R-:W-:-:S04]  /*c900*/  FMNMX.FTZ R0, R124, R0, !PT ;  /* 0x000000007c007209 */ /* 0x000fc80007810000 */
[----:B------:R-:W-:-:S04]  /*c910*/  FMNMX.FTZ R0, R123, R0, !PT ;  /* 0x000000007b007209 */ /* 0x000fc80007810000 */
[----:B------:R-:W-:Y:S01]  /*c920*/  FMNMX.FTZ R0, R252, R0, !PT ;  /* 0x00000000fc007209 */ /* 0x000fe20007810000 */
[----:B------:R-:W-:Y:S02]  /*c930*/  IMAD.MOV.U32 R79, RZ, RZ, R5 ;  /* 0x000000ffff4f7224 */ /* 0x000fe400078e0005 */
[----:B------:R-:W2:Y:S01]  /*c940*/  LDL R5, [R1+0x4c] ;  /* 0x00004c0001057983 */ /* 0x000ea20000100800 */
[----:B------:R-:W-:Y:S02]  /*c950*/  FMNMX.FTZ R0, R247, R0, !PT ;  /* 0x00000000f7007209 */ /* 0x000fe40007810000 */
[----:B------:R-:W-:Y:S02]  /*c960*/  MOV R69, R8 ;  /* 0x0000000800457202 */ /* 0x000fe40000000f00 */
[----:B------:R-:W3:Y:S01]  /*c970*/  LDL R8, [R1+0x84] ;  /* 0x0000840001087983 */ /* 0x000ee20000100800 */
[----:B------:R-:W-:-:S03]  /*c980*/  FMNMX.FTZ R0, R220, R0, !PT ;  /* 0x00000000dc007209 */ /* 0x000fc60007810000 */
[----:B------:R-:W-:Y:S01]  /*c990*/  STL [R1+0x11c], R238 ;  /* 0x00011cee01007387 */ /* 0x000fe20000100800 */
[----:B------:R-:W-:-:S03]  /*c9a0*/  MOV R10, R2 ;  /* 0x00000002000a7202 */ /* 0x000fc60000000f00 */
[----:B------:R-:W-:Y:S01]  /*c9b0*/  STL [R1+0x118], R237 ;  /* 0x000118ed01007387 */ /* 0x000fe20000100800 */
[----:B------:R-:W-:-:S03]  /*c9c0*/  FMNMX.FTZ R2, R221, R0, !PT ;  /* 0x00000000dd027209 */ /* 0x000fc60007810000 */
[----:B------:R-:W-:Y:S04]  /*c9d0*/  STL [R1+0x114], R236 ;  /* 0x000114ec01007387 */ /* 0x000fe80000100800 */
[----:B------:R-:W-:Y:S04]  /*c9e0*/  STL [R1+0x110], R235 ;  /* 0x000110eb01007387 */ /* 0x000fe80000100800 */
[----:B------:R-:W-:Y:S04]  /*c9f0*/  STL [R1+0x10c], R234 ;  /* 0x00010cea01007387 */ /* 0x000fe80000100800 */
[----:B------:R-:W-:Y:S04]  /*ca00*/  STL [R1+0x108], R233 ;  /* 0x000108e901007387 */ /* 0x000fe80000100800 */
[----:B------:R-:W-:Y:S01]  /*ca10*/  STL [R1+0x104], R232 ;  /* 0x000104e801007387 */ /* 0x000fe20000100800 */
[----:B----4-:R-:W-:-:S03]  /*ca20*/  IMAD.MOV.U32 R15, RZ, RZ, R4 ;  /* 0x000000ffff0f7224 */ /* 0x010fc600078e0004 */
[----:B------:R-:W-:Y:S01]  /*ca30*/  STL [R1+0x100], R139 ;  /* 0x0001008b01007387 */ /* 0x000fe20000100800 */
[----:B------:R-:W-:-:S03]  /*ca40*/  MOV R80, R6 ;  /* 0x0000000600507202 */ /* 0x000fc60000000f00 */
[----:B------:R-:W4:Y:S04]  /*ca50*/  LDL R6, [R1+0x2c] ;  /* 0x00002c0001067983 */ /* 0x000f280000100800 */
[----:B------:R-:W4:Y:S01]  /*ca60*/  LDL R14, [R1+0x28] ;  /* 0x00002800010e7983 */ /* 0x000f220000100800 */
[----:B------:R-:W-:-:S03]  /*ca70*/  FMNMX.FTZ R2, R7, R2, !PT ;  /* 0x0000000207027209 */ /* 0x000fc60007810000 */
[----:B------:R-:W4:Y:S04]  /*ca80*/  LDL R16, [R1+0x7c] ;  /* 0x00007c0001107983 */ /* 0x000f280000100800 */
[----:B------:R-:W4:Y:S01]  /*ca90*/  LDL R7, [R1+0x34] ;  /* 0x0000340001077983 */ /* 0x000f220000100800 */
[----:B------:R-:W-:Y:S02]  /*caa0*/  FMNMX.FTZ R4, R64, R2, !PT ;  /* 0x0000000240047209 */ /* 0x000fe40007810000 */
[----:B------:R-:W-:Y:S01]  /*cab0*/  FMNMX.FTZ R0, R135, R121, !PT ;  /* 0x0000007987007209 */ /* 0x000fe20007810000 */
[----:B------:R-:W4:Y:S01]  /*cac0*/  LDL R13, [R1+0x78] ;  /* 0x00007800010d7983 */ /* 0x000f220000100800 */
[----:B------:R-:W-:-:S04]  /*cad0*/  FMNMX.FTZ R4, R65, R4, !PT ;  /* 0x0000000441047209 */ /* 0x000fc80007810000 */
[----:B------:R-:W-:-:S04]  /*cae0*/  FMNMX.FTZ R4, R66, R4, !PT ;  /* 0x0000000442047209 */ /* 0x000fc80007810000 */
[----:B------:R-:W-:Y:S02]  /*caf0*/  FMNMX.FTZ R4, R12, R4, !PT ;  /* 0x000000040c047209 */ /* 0x000fe40007810000 */
[----:B------:R-:W4:Y:S01]  /*cb00*/  LDL R12, [R1+0x14] ;  /* 0x00001400010c7983 */ /* 0x000f220000100800 */
[----:B------:R-:W-:-:S04]  /*cb10*/  FMNMX.FTZ R0, R127, R0, !PT ;  /* 0x000000007f007209 */ /* 0x000fc80007810000 */
[----:B------:R-:W-:-:S04]  /*cb20*/  FMNMX.FTZ R0, R126, R0, !PT ;  /* 0x000000007e007209 */ /* 0x000fc80007810000 */
[----:B------:R-:W-:-:S04]  /*cb30*/  FMNMX.FTZ R0, R133, R0, !PT ;  /* 0x0000000085007209 */ /* 0x000fc80007810000 */
[----:B------:R-:W-:-:S04]  /*cb40*/  FMNMX.FTZ R2, R83, R0, !PT ;  /* 0x0000000053027209 */ /* 0x000fc80007810000 */
[----:B------:R-:W-:Y:S02]  /*cb50*/  FMNMX.FTZ R2, R81, R2, !PT ;  /* 0x0000000251027209 */ /* 0x000fe40007810000 */
[----:B--2---:R-:W-:-:S04]  /*cb60*/  FMNMX.FTZ R5, R5, R4, !PT ;  /* 0x0000000405057209 */ /* 0x004fc80007810000 */
[----:B------:R-:W-:Y:S02]  /*cb70*/  FMNMX.FTZ R5, R11, R5, !PT ;  /* 0x000000050b057209 */ /* 0x000fe40007810000 */
[----:B------:R-:W-:Y:S01]  /*cb80*/  FMNMX.FTZ R4, R222, R2, !PT ;  /* 0x00000002de047209 */ /* 0x000fe20007810000 */
[----:B------:R-:W2:Y:S01]  /*cb90*/  LDL R11, [R1+0x64] ;  /* 0x00006400010b7983 */ /* 0x000ea20000100800 */
[----:B------:R-:W-:Y:S02]  /*cba0*/  FMNMX.FTZ R5, R17, R5, !PT ;  /* 0x0000000511057209 */ /* 0x000fe40007810000 */
[----:B------:R-:W-:-:S04]  /*cbb0*/  FMNMX.FTZ R4, R223, R4, !PT ;  /* 0x00000004df047209 */ /* 0x000fc80007810000 */
[----:B---3--:R-:W-:Y:S02]  /*cbc0*/  FMNMX.FTZ R4, R8, R4, !PT ;  /* 0x0000000408047209 */ /* 0x008fe40007810000 */
[----:B------:R-:W3:Y:S01]  /*cbd0*/  LDL R8, [R1+0x5c] ;  /* 0x00005c0001087983 */ /* 0x000ee20000100800 */
[----:B----4-:R-:W-:-:S03]  /*cbe0*/  FMNMX.FTZ R5, R7, R5, !PT ;  /* 0x0000000507057209 */ /* 0x010fc60007810000 */
[----:B------:R-:W4:Y:S01]  /*cbf0*/  LDL R7, [R1+0x58] ;  /* 0x0000580001077983 */ /* 0x000f220000100800 */
[----:B------:R-:W-:-:S04]  /*cc00*/  FMNMX.FTZ R5, R101, R5, !PT ;  /* 0x0000000565057209 */ /* 0x000fc80007810000 */
[----:B------:R-:W-:-:S04]  /*cc10*/  FMNMX.FTZ R6, R6, R5, !PT ;  /* 0x0000000506067209 */ /* 0x000fc80007810000 */
[----:B------:R-:W-:-:S04]  /*cc20*/  FMNMX.FTZ R6, R14, R6, !PT ;  /* 0x000000060e067209 */ /* 0x000fc80007810000 */
[----:B------:R-:W-:-:S04]  /*cc30*/  FMNMX.FTZ R6, R12, R6, !PT ;  /* 0x000000060c067209 */ /* 0x000fc80007810000 */
[----:B------:R-:W-:Y:S01]  /*cc40*/  FMNMX.FTZ R6, R93, R6, !PT ;  /* 0x000000065d067209 */ /* 0x000fe20007810000 */
[----:B------:R-:W-:Y:S03]  /*cc50*/  STL [R1+0x148], R117 ;  /* 0x0001487501007387 */ /* 0x000fe60000100800 */
[----:B------:R-:W-:Y:S01]  /*cc60*/  FMNMX.FTZ R6, R117, R6, !PT ;  /* 0x0000000675067209 */ /* 0x000fe20007810000 */
[----:B------:R1:W-:Y:S03]  /*cc70*/  STL [R1+0x14c], R116 ;  /* 0x00014c7401007387 */ /* 0x0003e60000100800 */
[----:B------:R-:W-:-:S04]  /*cc80*/  FMNMX.FTZ R6, R116, R6, !PT ;  /* 0x0000000674067209 */ /* 0x000fc80007810000 */
[----:B------:R-:W-:Y:S01]  /*cc90*/  FMNMX.FTZ R6, R115, R6, !PT ;  /* 0x0000000673067209 */ /* 0x000fe20007810000 */
[----:B-1----:R-:W2:Y:S03]  /*cca0*/  LDL.LU R116, [R1+0xc0] ;  /* 0x0000c00001747983 */ /* 0x002ea60000300800 */
[----:B------:R-:W-:Y:S01]  /*ccb0*/  FMNMX.FTZ R6, R114, R6, !PT ;  /* 0x0000000672067209 */ /* 0x000fe20007810000 */
[----:B------:R1:W-:Y:S03]  /*ccc0*/  STL [R1+0x150], R115 ;  /* 0x0001507301007387 */ /* 0x0003e60000100800 */
[----:B------:R-:W-:Y:S01]  /*ccd0*/  FMNMX.FTZ R6, R111, R6, !PT ;  /* 0x000000066f067209 */ /* 0x000fe20007810000 */
[----:B-1----:R-:W3:Y:S04]  /*cce0*/  LDL.LU R115, [R1+0xe8] ;  /* 0x0000e80001737983 */ /* 0x002ee80000300800 */
[----:B------:R-:W3:Y:S04]  /*ccf0*/  LDL.LU R117, [R1+0xd8] ;  /* 0x0000d80001757983 */ /* 0x000ee80000300800 */
[----:B------:R1:W-:Y:S04]  /*cd00*/  STL [R1+0x144], R111 ;  /* 0x0001446f01007387 */ /* 0x0003e80000100800 */
[----:B-1----:R-:W3:Y:S01]  /*cd10*/  LDL.LU R111, [R1+0xe4] ;  /* 0x0000e400016f7983 */ /* 0x002ee20000300800 */
        /* <DEDUP_REMOVED lines=11> */
[----:B------:R-:W-:Y:S01]  /*cdd0*/  MOV R67, R15 ;  /* 0x0000000f00437202 */ /* 0x000fe20000000f00 */
[----:B------:R-:W-:Y:S01]  /*cde0*/  IMAD.MOV.U32 R75, RZ, RZ, R10 ;  /* 0x000000ffff4b7224 */ /* 0x000fe200078e000a */
[----:B------:R-:W-:Y:S02]  /*cdf0*/  FMNMX.FTZ R4, R208, R4, !PT ;  /* 0x00000004d0047209 */ /* 0x000fe40007810000 */
[----:B------:R-:W-:Y:S01]  /*ce00*/  MOV R70, R9 ;  /* 0x0000000900467202 */ /* 0x000fe20000000f00 */
[----:B------:R1:W-:Y:S01]  /*ce10*/  STL [R1+0x140], R239 ;  /* 0x000140ef01007387 */ /* 0x0003e20000100800 */
[----:B------:R-:W-:Y:S02]  /*ce20*/  FMNMX.FTZ R4, R209, R4, !PT ;  /* 0x00000004d1047209 */ /* 0x000fe40007810000 */
[----:B------:R-:W-:Y:S01]  /*ce30*/  FMNMX.FTZ R0, R3, R132, !PT ;  /* 0x0000008403007209 */ /* 0x000fe20007810000 */
[----:B------:R-:W-:Y:S01]  /*ce40*/  LDSM.16.MT88.4 R16, [R228+0x8000] ;  /* 0x00800000e410783b */ /* 0x000fe20000004200 */
[----:B------:R-:W-:-:S04]  /*ce50*/  FMNMX.FTZ R4, R128, R4, !PT ;  /* 0x0000000480047209 */ /* 0x000fc80007810000 */
[----:B------:R-:W-:-:S04]  /*ce60*/  FMNMX.FTZ R4, R129, R4, !PT ;  /* 0x0000000481047209 */ /* 0x000fc80007810000 */
[----:B--2---:R-:W-:-:S04]  /*ce70*/  FMNMX.FTZ R4, R116, R4, !PT ;  /* 0x0000000474047209 */ /* 0x004fc80007810000 */
[----:B------:R-:W-:-:S04]  /*ce80*/  FMNMX.FTZ R4, R67, R4, !PT ;  /* 0x0000000443047209 */ /* 0x000fc80007810000 */
[----:B------:R-:W-:-:S04]  /*ce90*/  FMNMX.FTZ R4, R75, R4, !PT ;  /* 0x000000044b047209 */ /* 0x000fc80007810000 */
[----:B------:R-:W-:-:S04]  /*cea0*/  FMNMX.FTZ R4, R70, R4, !PT ;  /* 0x0000000446047209 */ /* 0x000fc80007810000 */
[----:B------:R-:W-:-:S04]  /*ceb0*/  FMNMX.FTZ R4, R96, R4, !PT ;  /* 0x0000000460047209 */ /* 0x000fc80007810000 */
[----:B---3--:R-:W-:-:S04]  /*cec0*/  FMNMX.FTZ R4, R111, R4, !PT ;  /* 0x000000046f047209 */ /* 0x008fc80007810000 */
[----:B------:R-:W-:-:S04]  /*ced0*/  FMNMX.FTZ R4, R97, R4, !PT ;  /* 0x0000000461047209 */ /* 0x000fc80007810000 */
[----:B------:R-:W-:Y:S02]  /*cee0*/  FMNMX.FTZ R4, R239, R4, !PT ;  /* 0x00000004ef047209 */ /* 0x000fe40007810000 */
[----:B-1----:R-:W2:Y:S01]  /*cef0*/  LDL.LU R239, [R1+0xec] ;  /* 0x0000ec0001ef7983 */ /* 0x002ea20000300800 */
[----:B------:R-:W-:Y:S02]  /*cf00*/  FMNMX.FTZ R0, R213, R0, !PT ;  /* 0x00000000d5007209 */ /* 0x000fe40007810000 */
[----:B------:R-:W-:Y:S01]  /*cf10*/  FMNMX.FTZ R5, R13, R5, !PT ;  /* 0x000000050d057209 */ /* 0x000fe20007810000 */
[----:B------:R-:W3:Y:S01]  /*cf20*/  LDL.LU R237, [R1+0x38] ;  /* 0x0000380001ed7983 */ /* 0x000ee20000300800 */
[----:B------:R-:W-:Y:S02]  /*cf30*/  FMNMX.FTZ R0, R214, R0, !PT ;  /* 0x00000000d6007209 */ /* 0x000fe40007810000 */
[----:B------:R-:W-:Y:S02]  /*cf40*/  FMNMX.FTZ R5, R80, R5, !PT ;  /* 0x0000000550057209 */ /* 0x000fe40007810000 */
[----:B------:R-:W-:-:S02]  /*cf50*/  FMNMX.FTZ R0, R215, R0, !PT ;  /* 0x00000000d7007209 */ /* 0x000fc40007810000 */
[----:B------:R-:W-:Y:S02]  /*cf60*/  FMNMX.FTZ R5, R11, R5, !PT ;  /* 0x000000050b057209 */ /* 0x000fe40007810000 */
[----:B------:R-:W-:Y:S02]  /*cf70*/  FMNMX.FTZ R0, R250, R0, !PT ;  /* 0x00000000fa007209 */ /* 0x000fe40007810000 */
[----:B------:R-:W-:Y:S02]  /*cf80*/  FMNMX.FTZ R5, R8, R5, !PT ;  /* 0x0000000508057209 */ /* 0x000fe40007810000 */
[----:B------:R-:W-:Y:S02]  /*cf90*/  FMNMX.FTZ R0, R251, R0, !PT ;  /* 0x00000000fb007209 */ /* 0x000fe40007810000 */
[----:B----4-:R-:W-:Y:S02]  /*cfa0*/  FMNMX.FTZ R5, R7, R5, !PT ;  /* 0x0000000507057209 */ /* 0x010fe40007810000 */
        /* <DEDUP_REMOVED lines=37> */
[----:B------:R-:W-:-:S03]  /*d200*/  FMNMX.FTZ R5, R56, R5, !PT ;  /* 0x0000000538057209 */ /* 0x000fc60007810000 */
[----:B------:R-:W1:Y:S01]  /*d210*/  SHFL.BFLY PT, R8, R0, 0x1, 0x1f ;  /* 0x0c201f0000087f89 */ /* 0x000e6200000e0000 */
[----:B------:R-:W-:-:S04]  /*d220*/  FMNMX.FTZ R5, R57, R5, !PT ;  /* 0x0000000539057209 */ /* 0x000fc80007810000 */
[----:B------:R-:W-:-:S04]  /*d230*/  FMNMX.FTZ R5, R219, R5, !PT ;  /* 0x00000005db057209 */ /* 0x000fc80007810000 */
[----:B------:R-:W-:-:S04]  /*d240*/  FMNMX.FTZ R5, R218, R5, !PT ;  /* 0x00000005da057209 */ /* 0x000fc80007810000 */
[----:B------:R-:W-:-:S04]  /*d250*/  FMNMX.FTZ R5, R217, R5, !PT ;  /* 0x00000005d9057209 */ /* 0x000fc80007810000 */
[----:B------:R-:W-:-:S05]  /*d260*/  FMNMX.FTZ R5, R216, R5, !PT ;  /* 0x00000005d8057209 */ /* 0x000fca0007810000 */
[----:B------:R-:W4:Y:S01]  /*d270*/  SHFL.BFLY PT, R7, R5, 0x2, 0x1f ;  /* 0x0c401f0005077f89 */ /* 0x000f2200000e0000 */
[----:B-1----:R-:W-:-:S04]  /*d280*/  FMNMX.FTZ R207, R0, R8, !PT ;  /* 0x0000000800cf7209 */ /* 0x002fc80007810000 */
[----:B------:R-:W-:Y:S02]  /*d290*/  FSETP.NEU.FTZ.AND P4, PT, R207, -INF , PT ;  /* 0xff800000cf00780b */ /* 0x000fe40003f9d000 */
[----:B----4-:R-:W-:-:S05]  /*d2a0*/  FMNMX.FTZ R5, R5, R7, !PT ;  /* 0x0000000705057209 */ /* 0x010fca0007810000 */
[----:B------:R-:W1:Y:S02]  /*d2b0*/  SHFL.BFLY PT, R8, R5, 0x1, 0x1f ;  /* 0x0c201f0005087f89 */ /* 0x000e6400000e0000 */
[----:B-1----:R-:W-:-:S04]  /*d2c0*/  FMNMX.FTZ R205, R5, R8, !PT ;  /* 0x0000000805cd7209 */ /* 0x002fc80007810000 */
[C---:B------:R-:W-:Y:S01]  /*d2d0*/  FSETP.NEU.FTZ.AND P2, PT, R205.reuse, -INF , PT ;  /* 0xff800000cd00780b */ /* 0x040fe20003f5d000 */
[----:B------:R-:W-:-:S05]  /*d2e0*/  FMUL.FTZ R13, R205, c[0x0][0x23c] ;  /* 0x00008f00cd0d7a20 */ /* 0x000fca0000410000 */
[----:B------:R-:W-:Y:S02]  /*d2f0*/  FSEL R13, R13, RZ, P2 ;  /* 0x000000ff0d0d7208 */ /* 0x000fe40001000000 */
[----:B--2---:R-:W-:-:S04]  /*d300*/  FMNMX.FTZ R2, R239, R2, !PT ;  /* 0x00000002ef027209 */ /* 0x004fc80007810000 */
[----:B------:R-:W-:-:S04]  /*d310*/  FMNMX.FTZ R2, R88, R2, !PT ;  /* 0x0000000258027209 */ /* 0x000fc80007810000 */
[----:B------:R-:W-:-:S04]  /*d320*/  FMNMX.FTZ R2, R115, R2, !PT ;  /* 0x0000000273027209 */ /* 0x000fc80007810000 */
[----:B------:R-:W-:-:S04]  /*d330*/  FMNMX.FTZ R2, R102, R2, !PT ;  /* 0x0000000266027209 */ /* 0x000fc80007810000 */
        /* <DEDUP_REMOVED lines=10> */
[----:B-1----:R-:W-:Y:S02]  /*d3e0*/  FMNMX.FTZ R0, R2, R6, !PT ;  /* 0x0000000602007209 */ /* 0x002fe40007810000 */
[----:B------:R-:W-:-:S03]  /*d3f0*/  FMNMX.FTZ R4, R86, R4, !PT ;  /* 0x0000000456047209 */ /* 0x000fc60007810000 */
[----:B------:R-:W1:Y:S01]  /*d400*/  SHFL.BFLY PT, R9, R0, 0x1, 0x1f ;  /* 0x0c201f0000097f89 */ /* 0x000e6200000e0000 */
[----:B------:R-:W-:-:S04]  /*d410*/  FMNMX.FTZ R4, R85, R4, !PT ;  /* 0x0000000455047209 */ /* 0x000fc80007810000 */
[----:B------:R-:W-:Y:S01]  /*d420*/  FMNMX.FTZ R4, R84, R4, !PT ;  /* 0x0000000454047209 */ /* 0x000fe20007810000 */
[----:B------:R-:W-:-:S03]  /*d430*/  FMUL.FTZ R2, R207, c[0x0][0x23c] ;  /* 0x00008f00cf027a20 */ /* 0x000fc60000410000 */
[----:B------:R-:W-:Y:S02]  /*d440*/  FMNMX.FTZ R4, R246, R4, !PT ;  /* 0x00000004f6047209 */ /* 0x000fe40007810000 */
[----:B------:R-:W-:-:S03]  /*d450*/  FSEL R2, R2, RZ, P4 ;  /* 0x000000ff02027208 */ /* 0x000fc60002000000 */
[----:B------:R-:W2:Y:S02]  /*d460*/  SHFL.BFLY PT, R7, R4, 0x2, 0x1f ;  /* 0x0c401f0004077f89 */ /* 0x000ea400000e0000 */
[--C-:B------:R-:W-:Y:S01]  /*d470*/  FFMA.FTZ R6, R120, c[0x0][0x23c], -R2.reuse ;  /* 0x00008f0078067a23 */ /* 0x100fe20000010802 */
[----:B-1----:R-:W-:Y:S01]  /*d480*/  FMNMX.FTZ R206, R0, R9, !PT ;  /* 0x0000000900ce7209 */ /* 0x002fe20007810000 */
[----:B------:R-:W-:Y:S02]  /*d490*/  FFMA.FTZ R0, R124, c[0x0][0x23c], -R2 ;  /* 0x00008f007c007a23 */ /* 0x000fe40000010802 */
[----:B------:R1:W-:Y:S01]  /*d4a0*/  MUFU.EX2 R93, R6 ;  /* 0x00000006005d7308 */ /* 0x0003e20000000800 */
[----:B------:R-:W-:-:S07]  /*d4b0*/  FSETP.NEU.FTZ.AND P3, PT, R206, -INF , PT ;  /* 0xff800000ce00780b */ /* 0x000fce0003f7d000 */
[----:B------:R4:W-:Y:S01]  /*d4c0*/  MUFU.EX2 R242, R0 ;  /* 0x0000000000f27308 */ /* 0x0009e20000000800 */
[----:B-1----:R-:W-:-:S07]  /*d4d0*/  FFMA.FTZ R6, R122, c[0x0][0x23c], -R2 ;  /* 0x00008f007a067a23 */ /* 0x002fce0000010802 */
[----:B------:R1:W-:Y:S01]  /*d4e0*/  MUFU.EX2 R245, R6 ;  /* 0x0000000600f57308 */ /* 0x0003e20000000800 */
[----:B----4-:R-:W-:-:S05]  /*d4f0*/  FMUL.FTZ R0, R206, c[0x0][0x23c] ;  /* 0x00008f00ce007a20 */ /* 0x010fca0000410000 */
[----:B------:R-:W-:Y:S01]  /*d500*/  FSEL R0, R0, RZ, P3 ;  /* 0x000000ff00007208 */ /* 0x000fe20001800000 */
[----:B-1----:R-:W-:Y:S01]  /*d510*/  FFMA.FTZ R6, R123, c[0x0][0x23c], -R2 ;  /* 0x00008f007b067a23 */ /* 0x002fe20000010802 */
[----:B--2---:R-:W-:-:S03]  /*d520*/  FMNMX.FTZ R4, R4, R7, !PT ;  /* 0x0000000704047209 */ /* 0x004fc60007810000 */
[----:B------:R1:W-:Y:S02]  /*d530*/  MUFU.EX2 R10, R6 ;  /* 0x00000006000a7308 */ /* 0x0003e40000000800 */
[----:B-1----:R-:W-:-:S06]  /*d540*/  FFMA.FTZ R6, R121, c[0x0][0x23c], -R0 ;  /* 0x00008f0079067a23 */ /* 0x002fcc0000010800 */
[----:B------:R1:W-:Y:S02]  /*d550*/  MUFU.EX2 R92, R6 ;  /* 0x00000006005c7308 */ /* 0x0003e40000000800 */
[----:B-1----:R-:W1:Y:S01]  /*d560*/  SHFL.BFLY PT, R6, R4, 0x1, 0x1f ;  /* 0x0c201f0004067f89 */ /* 0x002e6200000e0000 */
[----:B------:R-:W-:-:S05]  /*d570*/  FFMA.FTZ R5, R127, c[0x0][0x23c], -R0 ;  /* 0x00008f007f057a23 */ /* 0x000fca0000010800 */
[----:B------:R2:W-:Y:S01]  /*d580*/  MUFU.EX2 R244, R5 ;  /* 0x0000000500f47308 */ /* 0x0005e20000000800 */
[----:B-1----:R-:W-:Y:S01]  /*d590*/  FMNMX.FTZ R204, R4, R6, !PT ;  /* 0x0000000604cc7209 */ /* 0x002fe20007810000 */
[----:B------:R-:W-:-:S06]  /*d5a0*/  FFMA.FTZ R4, R137, c[0x0][0x23c], -R13 ;  /* 0x00008f0089047a23 */ /* 0x000fcc000001080d */
[----:B------:R1:W-:Y:S01]  /*d5b0*/  MUFU.EX2 R243, R4 ;  /* 0x0000000400f37308 */ /* 0x0003e20000000800 */
[C---:B------:R-:W-:Y:S01]  /*d5c0*/  FMUL.FTZ R12, R204.reuse, c[0x0][0x23c] ;  /* 0x00008f00cc0c7a20 */ /* 0x040fe20000410000 */
[----:B------:R-:W-:Y:S01]  /*d5d0*/  FSETP.NEU.FTZ.AND P1, PT, R204, -INF , PT ;  /* 0xff800000cc00780b */ /* 0x000fe20003f3d000 */
[----:B--2---:R-:W-:-:S03]  /*d5e0*/  FFMA.FTZ R5, R126, c[0x0][0x23c], -R0 ;  /* 0x00008f007e057a23 */ /* 0x004fc60000010800 */
[----:B------:R-:W-:Y:S01]  /*d5f0*/  FSEL R12, R12, RZ, P1 ;  /* 0x000000ff0c0c7208 */ /* 0x000fe20000800000 */
[----:B-1----:R-:W-:-:S04]  /*d600*/  FFMA.FTZ R4, R138, c[0x0][0x23c], -R13 ;  /* 0x00008f008a047a23 */ /* 0x002fc8000001080d */
[----:B------:R1:W-:Y:S08]  /*d610*/  MUFU.EX2 R124, R4 ;  /* 0x00000004007c7308 */ /* 0x0003f00000000800 */
[----:B------:R2:W-:Y:S01]  /*d620*/  MUFU.EX2 R241, R5 ;  /* 0x0000000500f17308 */ /* 0x0005e20000000800 */
[----:B-1----:R-:W-:-:S07]  /*d630*/  FFMA.FTZ R4, R212, c[0x0][0x23c], -R13 ;  /* 0x00008f00d4047a23 */ /* 0x002fce000001080d */
[----:B------:R1:W-:Y:S01]  /*d640*/  MUFU.EX2 R238, R4 ;  /* 0x0000000400ee7308 */ /* 0x0003e20000000800 */
[----:B--2---:R-:W-:-:S07]  /*d650*/  FFMA.FTZ R5, R133, c[0x0][0x23c], -R0 ;  /* 0x00008f0085057a23 */ /* 0x004fce0000010800 */
[----:B------:R2:W4:Y:S01]  /*d660*/  MUFU.EX2 R7, R5 ;  /* 0x0000000500077308 */ /* 0x0005220000000800 */
[----:B-1----:R-:W-:-:S07]  /*d670*/  FFMA.FTZ R4, R132, c[0x0][0x23c], -R12 ;  /* 0x00008f0084047a23 */ /* 0x002fce000001080c */
[----:B------:R1:W-:Y:S01]  /*d680*/  MUFU.EX2 R62, R4 ;  /* 0x00000004003e7308 */ /* 0x0003e20000000800 */
[----:B--2---:R-:W-:-:S07]  /*d690*/  FFMA.FTZ R5, R125, c[0x0][0x23c], -R13 ;  /* 0x00008f007d057a23 */ /* 0x004fce000001080d */
[----:B------:R2:W2:Y:S01]  /*d6a0*/  MUFU.EX2 R63, R5 ;  /* 0x00000005003f7308 */ /* 0x0004a20000000800 */
[----:B-1----:R-:W-:-:S07]  /*d6b0*/  FFMA.FTZ R4, R213, c[0x0][0x23c], -R12 ;  /* 0x00008f00d5047a23 */ /* 0x002fce000001080c */
[----:B------:R1:W-:Y:S01]  /*d6c0*/  MUFU.EX2 R212, R4 ;  /* 0x0000000400d47308 */ /* 0x0003e20000000800 */
[----:B--2---:R-:W-:-:S05]  /*d6d0*/  FSEL R5, R207, RZ, P4 ;  /* 0x000000ffcf057208 */ /* 0x004fca0002000000 */
[----:B------:R-:W-:Y:S02]  /*d6e0*/  FADD.FTZ R5, R136, -R5 ;  /* 0x8000000588057221 */ /* 0x000fe40000010000 */
[----:B-1----:R-:W-:-:S04]  /*d6f0*/  FFMA.FTZ R4, R214, c[0x0][0x23c], -R12 ;  /* 0x00008f00d6047a23 */ /* 0x002fc8000001080c */
[----:B------:R1:W-:Y:S01]  /*d700*/  MUFU.EX2 R214, R4 ;  /* 0x0000000400d67308 */ /* 0x0003e20000000800 */
[----:B------:R-:W-:Y:S01]  /*d710*/  FMUL.FTZ R14, R5, c[0x0][0x23c] ;  /* 0x00008f00050e7a20 */ /* 0x000fe20000410000 */
[----:B-1----:R-:W-:-:S05]  /*d720*/  FSEL R4, R206, RZ, P3 ;  /* 0x000000ffce047208 */ /* 0x002fca0001800000 */
[----:B------:R-:W-:Y:S01]  /*d730*/  FADD.FTZ R5, R135, -R4 ;  /* 0x8000000487057221 */ /* 0x000fe20000010000 */
[----:B------:R-:W-:-:S03]  /*d740*/  FSEL R4, R205, RZ, P2 ;  /* 0x000000ffcd047208 */ /* 0x000fc60001000000 */
[----:B------:R-:W-:Y:S02]  /*d750*/  FMUL.FTZ R61, R5, c[0x0][0x23c] ;  /* 0x00008f00053d7a20 */ /* 0x000fe40000410000 */
[----:B------:R-:W-:Y:S01]  /*d760*/  FADD.FTZ R5, R134, -R4 ;  /* 0x8000000486057221 */ /* 0x000fe20000010000 */
[----:B------:R-:W-:-:S05]  /*d770*/  FSEL R4, R204, RZ, P1 ;  /* 0x000000ffcc047208 */ /* 0x000fca0000800000 */
[----:B------:R-:W-:-:S04]  /*d780*/  FADD.FTZ R3, R3, -R4 ;  /* 0x8000000403037221 */ /* 0x000fc80000010000 */
[----:B------:R-:W-:Y:S02]  /*d790*/  FMUL.FTZ R3, R3, c[0x0][0x23c] ;  /* 0x00008f0003037a20 */ /* 0x000fe40000410000 */
[----:B------:R-:W-:Y:S02]  /*d7a0*/  FMUL.FTZ R5, R5, c[0x0][0x23c] ;  /* 0x00008f0005057a20 */ /* 0x000fe40000410000 */
[----:B------:R1:W2:Y:S08]  /*d7b0*/  MUFU.EX2 R15, R3 ;  /* 0x00000003000f7308 */ /* 0x0002b00000000800 */
[----:B------:R3:W3:Y:S01]  /*d7c0*/  MUFU.EX2 R60, R5 ;  /* 0x00000005003c7308 */ /* 0x0006e20000000800 */
[----:B-1----:R-:W-:-:S07]  /*d7d0*/  FFMA.FTZ R3, R215, c[0x0][0x23c], -R12 ;  /* 0x00008f00d7037a23 */ /* 0x002fce000001080c */
[----:B------:R-:W1:Y:S01]  /*d7e0*/  MUFU.EX2 R213, R3 ;  /* 0x0000000300d57308 */ /* 0x000e620000000800 */
[----:B----4-:R-:W-:Y:S01]  /*d7f0*/  IMAD.MOV.U32 R134, RZ, RZ, R7 ;  /* 0x000000ffff867224 */ /* 0x010fe200078e0007 */
[----:B------:R-:W-:Y:S01]  /*d800*/  F2FP.BF16.PACK_AB R4, R243, R63 ;  /* 0x0000003ff304723e */ /* 0x000fe200000010ff */
[-C--:B--2---:R-:W-:Y:S01]  /*d810*/  FMUL.FTZ R182, R182, R15.reuse ;  /* 0x0000000fb6b67220 */ /* 0x084fe20000410000 */
[----:B---3--:R-:W-:Y:S01]  /*d820*/  F2FP.BF16.PACK_AB R5, R212, R62 ;  /* 0x0000003ed405723e */ /* 0x008fe200000010ff */
[----:B------:R-:W-:Y:S01]  /*d830*/  FMUL.FTZ R180, R180, R60 ;  /* 0x0000003cb4b47220 */ /* 0x000fe20000410000 */
[----:B------:R-:W-:Y:S01]  /*d840*/  F2FP.BF16.PACK_AB R6, R238, R124 ;  /* 0x0000007cee06723e */ /* 0x000fe200000010ff */
[----:B------:R-:W-:Y:S02]  /*d850*/  FMUL.FTZ R181, R181, R60 ;  /* 0x0000003cb5b57220 */ /* 0x000fe40000410000 */
[----:B------:R-:W-:Y:S01]  /*d860*/  FMUL.FTZ R183, R183, R15 ;  /* 0x0000000fb7b77220 */ /* 0x000fe20000410000 */
[----:B-1----:R-:W-:-:S07]  /*d870*/  F2FP.BF16.PACK_AB R7, R213, R214 ;  /* 0x000000d6d507723e */ /* 0x002fce00000010ff */
[----:B------:R-:W-:Y:S01]  /*d880*/  HMMA.16816.F32.BF16 R32, R4, R22, R180 ;  /* 0x000000160420723c */ /* 0x000fe200000418b4 */
[----:B------:R-:W2:Y:S01]  /*d890*/  LDL.LU R183, [R1+0x90] ;  /* 0x0000900001b77983 */ /* 0x000ea20000300800 */
[----:B------:R-:W2:Y:S01]  /*d8a0*/  MUFU.EX2 R61, R61 ;  /* 0x0000003d003d7308 */ /* 0x000ea20000000800 */
[----:B------:R-:W-:Y:S01]  /*d8b0*/  F2FP.BF16.PACK_AB R9, R244, R92 ;  /* 0x0000005cf409723e */ /* 0x000fe200000010ff */
[-C--:B--2---:R-:W-:Y:S02]  /*d8c0*/  FFMA.FTZ R92, R183, R61.reuse, R92 ;  /* 0x0000003db75c7223 */ /* 0x084fe4000001005c */
[----:B------:R-:W2:Y:S02]  /*d8d0*/  LDL.LU R183, [R1+0x8c] ;  /* 0x00008c0001b77983 */ /* 0x000ea40000300800 */
[----:B--2---:R-:W-:Y:S02]  /*d8e0*/  FFMA.FTZ R63, R183, R60, R63 ;  /* 0x0000003cb73f7223 */ /* 0x004fe4000001003f */
[----:B------:R-:W2:Y:S01]  /*d8f0*/  LDL.LU R183, [R1+0x94] ;  /* 0x0000940001b77983 */ /* 0x000ea20000300800 */
[----:B------:R-:W1:Y:S01]  /*d900*/  MUFU.EX2 R14, R14 ;  /* 0x0000000e000e7308 */ /* 0x000e620000000800 */
[----:B------:R-:W-:Y:S01]  /*d910*/  MOV R133, R10 ;  /* 0x0000000a00857202 */ /* 0x000fe20000000f00 */
[----:B------:R-:W-:Y:S01]  /*d920*/  FMUL.FTZ R146, R146, R61 ;  /* 0x0000003d92927220 */ /* 0x000fe20000410000 */
[----:B------:R-:W-:Y:S01]  /*d930*/  F2FP.BF16.PACK_AB R8, R245, R93 ;  /* 0x0000005df508723e */ /* 0x000fe200000010ff */
[----:B------:R-:W-:Y:S01]  /*d940*/  FMUL.FTZ R147, R147, R61 ;  /* 0x0000003d93937220 */ /* 0x000fe20000410000 */
[----:B------:R-:W-:Y:S01]  /*d950*/  F2FP.BF16.PACK_AB R10, R133, R242 ;  /* 0x000000f2850a723e */ /* 0x000fe200000010ff */
[-C--:B------:R-:W-:Y:S01]  /*d960*/  FMUL.FTZ R140, R140, R60.reuse ;  /* 0x0000003c8c8c7220 */ /* 0x080fe20000410000 */
[----:B------:R-:W-:Y:S01]  /*d970*/  F2FP.BF16.PACK_AB R11, R134, R241 ;  /* 0x000000f1860b723e */ /* 0x000fe200000010ff */
[----:B------:R-:W-:-:S02]  /*d980*/  FMUL.FTZ R141, R141, R60 ;  /* 0x0000003c8d8d7220 */ /* 0x000fc40000410000 */
[-C--:B------:R-:W-:Y:S02]  /*d990*/  FMUL.FTZ R142, R142, R15.reuse ;  /* 0x0000000f8e8e7220 */ /* 0x080fe40000410000 */
[----:B------:R-:W-:Y:S02]  /*d9a0*/  FMUL.FTZ R143, R143, R15 ;  /* 0x0000000f8f8f7220 */ /* 0x000fe40000410000 */
[----:B------:R-:W-:Y:S02]  /*d9b0*/  FMUL.FTZ R148, R148, R60 ;  /* 0x0000003c94947220 */ /* 0x000fe40000410000 */
[-C--:B-1----:R-:W-:Y:S02]  /*d9c0*/  FMUL.FTZ R144, R144, R14.reuse ;  /* 0x0000000e90907220 */ /* 0x082fe40000410000 */
[----:B------:R-:W-:Y:S02]  /*d9d0*/  FMUL.FTZ R145, R145, R14 ;  /* 0x0000000e91917220 */ /* 0x000fe40000410000 */
[----:B------:R-:W-:-:S02]  /*d9e0*/  FMUL.FTZ R149, R149, R60 ;  /* 0x0000003c95957220 */ /* 0x000fc40000410000 */
[-C--:B------:R-:W-:Y:S02]  /*d9f0*/  FMUL.FTZ R150, R150, R15.reuse ;  /* 0x0000000f96967220 */ /* 0x080fe40000410000 */
[----:B------:R-:W-:Y:S02]  /*da00*/  FMUL.FTZ R151, R151, R15 ;  /* 0x0000000f97977220 */ /* 0x000fe40000410000 */
[-C--:B------:R-:W-:Y:S02]  /*da10*/  FMUL.FTZ R152, R152, R14.reuse ;  /* 0x0000000e98987220 */ /* 0x080fe40000410000 */
[----:B------:R-:W-:Y:S02]  /*da20*/  FMUL.FTZ R153, R153, R14 ;  /* 0x0000000e99997220 */ /* 0x000fe40000410000 */
[-C--:B------:R-:W-:Y:S02]  /*da30*/  FMUL.FTZ R154, R154, R61.reuse ;  /* 0x0000003d9a9a7220 */ /* 0x080fe40000410000 */
[----:B------:R-:W-:Y:S01]  /*da40*/  FMUL.FTZ R155, R155, R61 ;  /* 0x0000003d9b9b7220 */ /* 0x000fe20000410000 */
[-C--:B------:R-:W-:Y:S08]  /*da50*/  HMMA.16816.F32.BF16 R144, R8, R16.reuse, R144 ;  /* 0x000000100890723c */ /* 0x080ff00000041890 */
[C---:B------:R-:W-:Y:S08]  /*da60*/  HMMA.16816.F32.BF16 R52, R4.reuse, R16, R140 ;  /* 0x000000100434723c */ /* 0x040ff0000004188c */
[-C--:B------:R-:W-:Y:S08]  /*da70*/  HMMA.16816.F32.BF16 R48, R4, R18.reuse, R148 ;  /* 0x000000120430723c */ /* 0x080ff00000041894 */
[----:B------:R-:W-:Y:S01]  /*da80*/  HMMA.16816.F32.BF16 R152, R8, R18, R152 ;  /* 0x000000120898723c */ /* 0x000fe20000041898 */
[----:B------:R-:W1:Y:S01]  /*da90*/  LDSM.16.MT88.4 R16, [R230+0x8000] ;  /* 0x00800000e610783b */ /* 0x000e620000004200 */
[----:B------:R-:W-:-:S02]  /*daa0*/  FMUL.FTZ R196, R196, R60 ;  /* 0x0000003cc4c47220 */ /* 0x000fc40000410000 */
[-C--:B------:R-:W-:Y:S02]  /*dab0*/  FMUL.FTZ R197, R197, R60.reuse ;  /* 0x0000003cc5c57220 */ /* 0x080fe40000410000 */
[-C--:B------:R-:W-:Y:S02]  /*dac0*/  FMUL.FTZ R198, R198, R15.reuse ;  /* 0x0000000fc6c67220 */ /* 0x080fe40000410000 */
[----:B------:R-:W-:Y:S02]  /*dad0*/  FMUL.FTZ R199, R199, R15 ;  /* 0x0000000fc7c77220 */ /* 0x000fe40000410000 */
[----:B------:R-:W-:Y:S02]  /*dae0*/  FFMA.FTZ R3, R252, c[0x0][0x23c], -R2 ;  /* 0x00008f00fc037a23 */ /* 0x000fe40000010802 */
[-C--:B------:R-:W-:Y:S02]  /*daf0*/  FMUL.FTZ R160, R160, R60.reuse ;  /* 0x0000003ca0a07220 */ /* 0x080fe40000410000 */
[----:B------:R-:W-:-:S02]  /*db00*/  FMUL.FTZ R161, R161, R60 ;  /* 0x0000003ca1a17220 */ /* 0x000fc40000410000 */
[-C--:B------:R-:W-:Y:S02]  /*db10*/  FMUL.FTZ R162, R162, R15.reuse ;  /* 0x0000000fa2a27220 */ /* 0x080fe40000410000 */
[-C--:B------:R-:W-:Y:S02]  /*db20*/  FMUL.FTZ R163, R163, R15.reuse ;  /* 0x0000000fa3a37220 */ /* 0x080fe40000410000 */
[-C--:B------:R-:W-:Y:S02]  /*db30*/  FMUL.FTZ R164, R164, R60.reuse ;  /* 0x0000003ca4a47220 */ /* 0x080fe40000410000 */
[----:B------:R-:W-:Y:S02]  /*db40*/  FMUL.FTZ R165, R165, R60 ;  /* 0x0000003ca5a57220 */ /* 0x000fe40000410000 */
        /* <DEDUP_REMOVED lines=9> */
[----:B------:R-:W-:Y:S01]  /*dbe0*/  FMUL.FTZ R195, R195, R15 ;  /* 0x0000000fc3c37220 */ /* 0x000fe20000410000 */
[C---:B-1----:R-:W-:Y:S01]  /*dbf0*/  HMMA.16816.F32.BF16 R28, R4.reuse, R18, R196 ;  /* 0x00000012041c723c */ /* 0x042fe200000418c4 */
[----:B------:R1:W-:Y:S07]  /*dc00*/  MUFU.EX2 R197, R3 ;  /* 0x0000000300c57308 */ /* 0x0003ee0000000800 */
[----:B------:R-:W-:Y:S01]  /*dc10*/  HMMA.16816.F32.BF16 R44, R4, R24, R160 ;  /* 0x00000018042c723c */ /* 0x000fe200000418a0 */
[----:B-1----:R-:W-:-:S07]  /*dc20*/  FFMA.FTZ R3, R247, c[0x0][0x23c], -R2 ;  /* 0x00008f00f7037a23 */ /* 0x002fce0000010802 */
[C---:B------:R-:W-:Y:S08]  /*dc30*/  HMMA.16816.F32.BF16 R40, R4.reuse, R26, R164 ;  /* 0x0000001a0428723c */ /* 0x040ff000000418a4 */
[C---:B------:R-:W-:Y:S08]  /*dc40*/  HMMA.16816.F32.BF16 R36, R4.reuse, R20, R176 ;  /* 0x000000140424723c */ /* 0x040ff000000418b0 */
[----:B------:R-:W-:Y:S01]  /*dc50*/  HMMA.16816.F32.BF16 R56, R4, R16, R192 ;  /* 0x000000100438723c */ /* 0x000fe200000418c0 */
[----:B------:R1:W3:Y:S02]  /*dc60*/  MUFU.EX2 R5, R3 ;  /* 0x0000000300057308 */ /* 0x0002e40000000800 */
[----:B-1----:R-:W-:-:S06]  /*dc70*/  FFMA.FTZ R3, R220, c[0x0][0x23c], -R2 ;  /* 0x00008f00dc037a23 */ /* 0x002fcc0000010802 */
[----:B------:R1:W4:Y:S01]  /*dc80*/  MUFU.EX2 R4, R3 ;  /* 0x0000000300047308 */ /* 0x0003220000000800 */
[----:B--2---:R-:W-:Y:S02]  /*dc90*/  FFMA.FTZ R62, R183, R15, R62 ;  /* 0x0000000fb73e7223 */ /* 0x004fe4000001003e */
[----:B------:R-:W2:Y:S01]  /*dca0*/  LDL.LU R183, [R1+0x70] ;  /* 0x0000700001b77983 */ /* 0x000ea20000300800 */
[----:B-1----:R-:W-:-:S04]  /*dcb0*/  FFMA.FTZ R3, R221, c[0x0][0x23c], -R2 ;  /* 0x00008f00dd037a23 */ /* 0x002fc80000010802 */
[----:B------:R1:W-:Y:S01]  /*dcc0*/  MUFU.EX2 R140, R3 ;  /* 0x00000003008c7308 */ /* 0x0003e20000000800 */
[-C--:B------:R-:W-:Y:S02]  /*dcd0*/  FMUL.FTZ R156, R156, R14.reuse ;  /* 0x0000000e9c9c7220 */ /* 0x080fe40000410000 */
[----:B------:R-:W-:Y:S02]  /*dce0*/  FMUL.FTZ R157, R157, R14 ;  /* 0x0000000e9d9d7220 */ /* 0x000fe40000410000 */
[-C--:B------:R-:W-:Y:S02]  /*dcf0*/  FMUL.FTZ R158, R158, R61.reuse ;  /* 0x0000003d9e9e7220 */ /* 0x080fe40000410000 */
[----:B------:R-:W-:Y:S02]  /*dd00*/  FMUL.FTZ R159, R159, R61 ;  /* 0x0000003d9f9f7220 */ /* 0x000fe40000410000 */
[----:B-1----:R-:W-:-:S04]  /*dd10*/  FFMA.FTZ R3, R83, c[0x0][0x23c], -R0 ;  /* 0x00008f0053037a23 */ /* 0x002fc80000010800 */
[----:B------:R1:W-:Y:S01]  /*dd20*/  MUFU.EX2 R196, R3 ;  /* 0x0000000300c47308 */ /* 0x0003e20000000800 */
[----:B------:R-:W-:Y:S01]  /*dd30*/  HMMA.16816.F32.BF16 R84, R8, R24, R156 ;  /* 0x000000180854723c */ /* 0x000fe2000004189c */
[----:B-1----:R-:W-:-:S06]  /*dd40*/  FFMA.FTZ R3, R81, c[0x0][0x23c], -R0 ;  /* 0x00008f0051037a23 */ /* 0x002fcc0000010800 */
[----:B------:R1:W-:Y:S02]  /*dd50*/  MUFU.EX2 R234, R3 ;  /* 0x0000000300ea7308 */ /* 0x0003e40000000800 */
[----:B-1----:R-:W-:-:S06]  /*dd60*/  FFMA.FTZ R3, R222, c[0x0][0x23c], -R0 ;  /* 0x00008f00de037a23 */ /* 0x002fcc0000010800 */
[----:B------:R1:W-:Y:S02]  /*dd70*/  MUFU.EX2 R157, R3 ;  /* 0x00000003009d7308 */ /* 0x0003e40000000800 */
[----:B-1----:R-:W-:-:S06]  /*dd80*/  FFMA.FTZ R3, R223, c[0x0][0x23c], -R0 ;  /* 0x00008f00df037a23 */ /* 0x002fcc0000010800 */
[----:B------:R1:W-:Y:S01]  /*dd90*/  MUFU.EX2 R235, R3 ;  /* 0x0000000300eb7308 */ /* 0x0003e20000000800 */
[----:B------:R-:W-:Y:S02]  /*dda0*/  FMUL.FTZ R188, R188, R14 ;  /* 0x0000000ebcbc7220 */ /* 0x000fe40000410000 */
[----:B-1----:R-:W-:-:S05]  /*ddb0*/  FFMA.FTZ R3, R248, c[0x0][0x23c], -R13 ;  /* 0x00008f00f8037a23 */ /* 0x002fca000001080d */
[----:B------:R1:W-:Y:S01]  /*ddc0*/  MUFU.EX2 R222, R3 ;  /* 0x0000000300de7308 */ /* 0x0003e20000000800 */
[-C--:B------:R-:W-:Y:S02]  /*ddd0*/  FMUL.FTZ R189, R189, R14.reuse ;  /* 0x0000000ebdbd7220 */ /* 0x080fe40000410000 */
[-C--:B------:R-:W-:Y:S02]  /*dde0*/  FMUL.FTZ R190, R190, R61.reuse ;  /* 0x0000003dbebe7220 */ /* 0x080fe40000410000 */
[----:B------:R-:W-:Y:S02]  /*ddf0*/  FMUL.FTZ R191, R191, R61 ;  /* 0x0000003dbfbf7220 */ /* 0x000fe40000410000 */
[----:B------:R-:W-:Y:S02]  /*de00*/  FMUL.FTZ R200, R200, R14 ;  /* 0x0000000ec8c87220 */ /* 0x000fe40000410000 */
[----:B-1----:R-:W-:-:S04]  /*de10*/  FFMA.FTZ R3, R249, c[0x0][0x23c], -R13 ;  /* 0x00008f00f9037a23 */ /* 0x002fc8000001080d */
[----:B------:R1:W1:Y:S01]  /*de20*/  MUFU.EX2 R233, R3 ;  /* 0x0000000300e97308 */ /* 0x0002620000000800 */
[----:B------:R-:W-:Y:S02]  /*de30*/  FMUL.FTZ R201, R201, R14 ;  /* 0x0000000ec9c97220 */ /* 0x000fe40000410000 */
[-C--:B------:R-:W-:Y:S02]  /*de40*/  FMUL.FTZ R202, R202, R61.reuse ;  /* 0x0000003dcaca7220 */ /* 0x080fe40000410000 */
[----:B------:R-:W-:Y:S02]  /*de50*/  FMUL.FTZ R203, R203, R61 ;  /* 0x0000003dcbcb7220 */ /* 0x000fe40000410000 */
[----:B-1----:R-:W-:-:S04]  /*de60*/  FFMA.FTZ R3, R224, c[0x0][0x23c], -R13 ;  /* 0x00008f00e0037a23 */ /* 0x002fc8000001080d */
[----:B------:R1:W-:Y:S01]  /*de70*/  MUFU.EX2 R141, R3 ;  /* 0x00000003008d7308 */ /* 0x0003e20000000800 */
[C---:B------:R-:W-:Y:S08]  /*de80*/  HMMA.16816.F32.BF16 R188, R8.reuse, R16, R188 ;  /* 0x0000001008bc723c */ /* 0x040ff000000418bc */
[----:B------:R-:W-:Y:S01]  /*de90*/  HMMA.16816.F32.BF16 R200, R8, R18, R200 ;  /* 0x0000001208c8723c */ /* 0x000fe200000418c8 */
[----:B------:R-:W3:Y:S01]  /*dea0*/  LDSM.16.MT88.4 R16, [R228+0x8800] ;  /* 0x00880000e410783b */ /* 0x000ee20000004200 */
[----:B-1----:R-:W-:-:S04]  /*deb0*/  FFMA.FTZ R3, R225, c[0x0][0x23c], -R13 ;  /* 0x00008f00e1037a23 */ /* 0x002fc8000001080d */
[----:B------:R1:W-:Y:S02]  /*dec0*/  MUFU.EX2 R215, R3 ;  /* 0x0000000300d77308 */ /* 0x0003e40000000800 */
[----:B-1----:R-:W-:-:S06]  /*ded0*/  FFMA.FTZ R3, R250, c[0x0][0x23c], -R12 ;  /* 0x00008f00fa037a23 */ /* 0x002fcc000001080c */
[----:B------:R1:W-:Y:S02]  /*dee0*/  MUFU.EX2 R236, R3 ;  /* 0x0000000300ec7308 */ /* 0x0003e40000000800 */
[----:B-1----:R-:W-:-:S06]  /*def0*/  FFMA.FTZ R3, R251, c[0x0][0x23c], -R12 ;  /* 0x00008f00fb037a23 */ /* 0x002fcc000001080c */
[----:B------:R1:W1:Y:S02]  /*df00*/  MUFU.EX2 R232, R3 ;  /* 0x0000000300e87308 */ /* 0x0002640000000800 */
[----:B-1----:R-:W-:-:S06]  /*df10*/  FFMA.FTZ R3, R226, c[0x0][0x23c], -R12 ;  /* 0x00008f00e2037a23 */ /* 0x002fcc000001080c */
[----:B------:R1:W-:Y:S01]  /*df20*/  MUFU.EX2 R139, R3 ;  /* 0x00000003008b7308 */ /* 0x0003e20000000800 */
[-C--:B------:R-:W-:Y:S02]  /*df30*/  FMUL.FTZ R168, R168, R14.reuse ;  /* 0x0000000ea8a87220 */ /* 0x080fe40000410000 */
[----:B------:R-:W-:Y:S02]  /*df40*/  FMUL.FTZ R169, R169, R14 ;  /* 0x0000000ea9a97220 */ /* 0x000fe40000410000 */
[----:B-1----:R-:W-:-:S04]  /*df50*/  FFMA.FTZ R3, R227, c[0x0][0x23c], -R12 ;  /* 0x00008f00e3037a23 */ /* 0x002fc8000001080c */
[----:B------:R-:W1:Y:S01]  /*df60*/  MUFU.EX2 R158, R3 ;  /* 0x00000003009e7308 */ /* 0x000e620000000800 */
[-C--:B------:R-:W-:Y:S02]  /*df70*/  FMUL.FTZ R170, R170, R61.reuse ;  /* 0x0000003daaaa7220 */ /* 0x080fe40000410000 */
[-C--:B------:R-:W-:Y:S02]  /*df80*/  FMUL.FTZ R171, R171, R61.reuse ;  /* 0x0000003dabab7220 */ /* 0x080fe40000410000 */
[-C--:B------:R-:W-:Y:S02]  /*df90*/  FMUL.FTZ R172, R172, R14.reuse ;  /* 0x0000000eacac7220 */ /* 0x080fe40000410000 */
[----:B------:R-:W-:Y:S02]  /*dfa0*/  FMUL.FTZ R173, R173, R14 ;  /* 0x0000000eadad7220 */ /* 0x000fe40000410000 */
[-C--:B------:R-:W-:Y:S02]  /*dfb0*/  FMUL.FTZ R174, R174, R61.reuse ;  /* 0x0000003daeae7220 */ /* 0x080fe40000410000 */
[----:B------:R-:W-:-:S02]  /*dfc0*/  FMUL.FTZ R175, R175, R61 ;  /* 0x0000003dafaf7220 */ /* 0x000fc40000410000 */
[-C--:B------:R-:W-:Y:S02]  /*dfd0*/  FMUL.FTZ R184, R184, R14.reuse ;  /* 0x0000000eb8b87220 */ /* 0x080fe40000410000 */
[----:B------:R-:W-:Y:S02]  /*dfe0*/  FMUL.FTZ R185, R185, R14 ;  /* 0x0000000eb9b97220 */ /* 0x000fe40000410000 */
[-C--:B------:R-:W-:Y:S02]  /*dff0*/  FMUL.FTZ R186, R186, R61.reuse ;  /* 0x0000003dbaba7220 */ /* 0x080fe40000410000 */
[----:B------:R-:W-:Y:S01]  /*e000*/  FMUL.FTZ R187, R187, R61 ;  /* 0x0000003dbbbb7220 */ /* 0x000fe20000410000 */
[----:B---3--:R-:W-:Y:S01]  /*e010*/  MOV R223, R5 ;  /* 0x0000000500df7202 */ /* 0x008fe20000000f00 */
[----:B----4-:R-:W-:Y:S01]  /*e020*/  IMAD.MOV.U32 R249, RZ, RZ, R4 ;  /* 0x000000fffff97224 */ /* 0x010fe200078e0004 */
[C---:B------:R-:W-:Y:S01]  /*e030*/  HMMA.16816.F32.BF16 R168, R8.reuse, R26, R168 ;  /* 0x0000001a08a8723c */ /* 0x040fe200000418a8 */
[----:B------:R-:W-:Y:S01]  /*e040*/  F2FP.BF16.PACK_AB R4, R233, R222 ;  /* 0x000000dee904723e */ /* 0x000fe200000010ff */
[----:B------:R-:W-:Y:S01]  /*e050*/  IMAD.MOV.U32 R178, RZ, RZ, R66 ;  /* 0x000000ffffb27224 */ /* 0x000fe200078e0042 */
[----:B------:R-:W-:Y:S01]  /*e060*/  F2FP.BF16.PACK_AB R5, R232, R236 ;  /* 0x000000ece805723e */ /* 0x000fe200000010ff */
[----:B------:R-:W-:Y:S01]  /*e070*/  IMAD.MOV.U32 R177, RZ, RZ, R65 ;  /* 0x000000ffffb17224 */ /* 0x000fe200078e0041 */
[----:B------:R-:W-:Y:S01]  /*e080*/  F2FP.BF16.PACK_AB R6, R215, R141 ;  /* 0x0000008dd706723e */ /* 0x000fe200000010ff */
[----:B------:R-:W3:Y:S01]  /*e090*/  LDSM.16.MT88.4 R24, [R231+0x8800] ;  /* 0x00880000e718783b */ /* 0x000ee20000004200 */
[----:B-1----:R-:W-:Y:S01]  /*e0a0*/  F2FP.BF16.PACK_AB R7, R158, R139 ;  /* 0x0000008b9e07723e */ /* 0x002fe200000010ff */
[----:B------:R-:W-:Y:S01]  /*e0b0*/  HMMA.16816.F32.BF16 R172, R8, R20, R172 ;  /* 0x0000001408ac723c */ /* 0x000fe200000418ac */
[----:B------:R-:W-:-:S07]  /*e0c0*/  MOV R125, R67 ;  /* 0x00000043007d7202 */ /* 0x000fce0000000f00 */
[----:B------:R-:W-:Y:S01]  /*e0d0*/  HMMA.16816.F32.BF16 R184, R8, R22, R184 ;  /* 0x0000001608b8723c */ /* 0x000fe200000418b8 */
[----:B------:R-:W-:Y:S01]  /*e0e0*/  MOV R176, R64 ;  /* 0x0000004000b07202 */ /* 0x000fe20000000f00 */
[----:B------:R-:W1:Y:S05]  /*e0f0*/  LDSM.16.MT88.4 R20, [R229+0x8800] ;  /* 0x00880000e514783b */ /* 0x000e6a0000004200 */
[----:B------:R-:W-:Y:S02]  /*e100*/  F2FP.BF16.PACK_AB R8, R223, R197 ;  /* 0x000000c5df08723e */ /* 0x000fe400000010ff */
[----:B------:R-:W-:Y:S02]  /*e110*/  F2FP.BF16.PACK_AB R9, R234, R196 ;  /* 0x000000c4ea09723e */ /* 0x000fe400000010ff */
[----:B------:R-:W-:-:S02]  /*e120*/  F2FP.BF16.PACK_AB R10, R140, R249 ;  /* 0x000000f98c0a723e */ /* 0x000fc400000010ff */
[----:B------:R-:W-:Y:S01]  /*e130*/  F2FP.BF16.PACK_AB R11, R235, R157 ;  /* 0x0000009deb0b723e */ /* 0x000fe200000010ff */
[-C--:B------:R-:W-:Y:S08]  /*e140*/  HMMA.16816.F32.BF16 R52, R4, R16.reuse, R52 ;  /* 0x000000100434723c */ /* 0x080ff00000041834 */
[----:B------:R-:W-:Y:S08]  /*e150*/  HMMA.16816.F32.BF16 R64, R8, R16, R144 ;  /* 0x000000100840723c */ /* 0x000ff00000041890 */
[-C--:B------:R-:W-:Y:S08]  /*e160*/  HMMA.16816.F32.BF16 R48, R4, R18.reuse, R48 ;  /* 0x000000120430723c */ /* 0x080ff00000041830 */
[----:B------:R-:W-:Y:S01]  /*e170*/  HMMA.16816.F32.BF16 R152, R8, R18, R152 ;  /* 0x000000120898723c */ /* 0x000fe20000041898 */
[----:B------:R-:W4:Y:S01]  /*e180*/  LDSM.16.MT88.4 R16, [R230+0x8800] ;  /* 0x00880000e610783b */ /* 0x000f220000004200 */
[----:B------:R-:W-:-:S04]  /*e190*/  FFMA.FTZ R3, R208, c[0x0][0x23c], -R13 ;  /* 0x00008f00d0037a23 */ /* 0x000fc8000001080d */
[----:B------:R1:W-:Y:S02]  /*e1a0*/  MUFU.EX2 R247, R3 ;  /* 0x0000000300f77308 */ /* 0x0003e40000000800 */
[----:B-1----:R-:W-:-:S06]  /*e1b0*/  FFMA.FTZ R3, R209, c[0x0][0x23c], -R13 ;  /* 0x00008f00d1037a23 */ /* 0x002fcc000001080d */
[----:B------:R1:W1:Y:S01]  /*e1c0*/  MUFU.EX2 R160, R3 ;  /* 0x0000000300a07308 */ /* 0x0002620000000800 */
[----:B---3--:R-:W-:Y:S01]  /*e1d0*/  HMMA.16816.F32.BF16 R44, R4, R24, R44 ;  /* 0x00000018042c723c */ /* 0x008fe2000004182c */
[----:B------:R-:W-:Y:S02]  /*e1e0*/  FFMA.FTZ R93, R237, R14, R93 ;  /* 0x0000000eed5d7223 */ /* 0x000fe4000001005d */
[----:B-1----:R-:W-:-:S04]  /*e1f0*/  FFMA.FTZ R3, R128, c[0x0][0x23c], -R13 ;  /* 0x00008f0080037a23 */ /* 0x002fc8000001080d */
[----:B------:R1:W-:Y:S01]  /*e200*/  MUFU.EX2 R251, R3 ;  /* 0x0000000300fb7308 */ /* 0x0003e20000000800 */
[C---:B------:R-:W-:Y:S08]  /*e210*/  HMMA.16816.F32.BF16 R40, R4.reuse, R26, R40 ;  /* 0x0000001a0428723c */ /* 0x040ff00000041828 */
[----:B------:R-:W-:Y:S01]  /*e220*/  HMMA.16816.F32.BF16 R36, R4, R20, R36 ;  /* 0x000000140424723c */ /* 0x000fe20000041824 */
[----:B-1----:R-:W-:-:S07]  /*e230*/  FFMA.FTZ R3, R129, c[0x0][0x23c], -R13 ;  /* 0x00008f0081037a23 */ /* 0x002fce000001080d */
[C---:B------:R-:W-:Y:S01]  /*e240*/  HMMA.16816.F32.BF16 R32, R4.reuse, R22, R32 ;  /* 0x000000160420723c */ /* 0x040fe20000041820 */
[----:B------:R1:W-:Y:S07]  /*e250*/  MUFU.EX2 R224, R3 ;  /* 0x0000000300e07308 */ /* 0x0003ee0000000800 */
[C---:B----4-:R-:W-:Y:S08]  /*e260*/  HMMA.16816.F32.BF16 R56, R4.reuse, R16, R56 ;  /* 0x000000100438723c */ /* 0x050ff00000041838 */
[----:B------:R-:W-:Y:S01]  /*e270*/  HMMA.16816.F32.BF16 R28, R4, R18, R28 ;  /* 0x00000012041c723c */ /* 0x000fe2000004181c */
[----:B-1----:R-:W-:-:S07]  /*e280*/  FFMA.FTZ R3, R210, c[0x0][0x23c], -R12 ;  /* 0x00008f00d2037a23 */ /* 0x002fce000001080c */
[C---:B------:R-:W-:Y:S01]  /*e290*/  HMMA.16816.F32.BF16 R84, R8.reuse, R24, R84 ;  /* 0x000000180854723c */ /* 0x040fe20000041854 */
[----:B------:R1:W-:Y:S07]  /*e2a0*/  MUFU.EX2 R237, R3 ;  /* 0x0000000300ed7308 */ /* 0x0003ee0000000800 */
[C---:B------:R-:W-:Y:S01]  /*e2b0*/  HMMA.16816.F32.BF16 R168, R8.reuse, R26, R168 ;  /* 0x0000001a08a8723c */ /* 0x040fe200000418a8 */
[----:B------:R-:W-:Y:S07]  /*e2c0*/  LDSM.16.MT88.4 R24, [R230+0x9000] ;  /* 0x00900000e618783b */ /* 0x000fee0000004200 */
[----:B------:R-:W-:Y:S01]  /*e2d0*/  HMMA.16816.F32.BF16 R172, R8, R20, R172 ;  /* 0x0000001408ac723c */ /* 0x000fe200000418ac */
[----:B-1----:R-:W-:-:S07]  /*e2e0*/  FFMA.FTZ R3, R211, c[0x0][0x23c], -R12 ;  /* 0x00008f00d3037a23 */ /* 0x002fce000001080c */
[C---:B------:R-:W-:Y:S01]  /*e2f0*/  HMMA.16816.F32.BF16 R184, R8.reuse, R22, R184 ;  /* 0x0000001608b8723c */ /* 0x040fe200000418b8 */
[----:B------:R-:W1:Y:S07]  /*e300*/  LDSM.16.MT88.4 R20, [R228+0x9000] ;  /* 0x00900000e414783b */ /* 0x000e6e0000004200 */
[C---:B------:R-:W-:Y:S08]  /*e310*/  HMMA.16816.F32.BF16 R188, R8.reuse, R16, R188 ;  /* 0x0000001008bc723c */ /* 0x040ff000000418bc */
[----:B------:R-:W-:Y:S01]  /*e320*/  HMMA.16816.F32.BF16 R200, R8, R18, R200 ;  /* 0x0000001208c8723c */ /* 0x000fe200000418c8 */
[----:B------:R-:W3:Y:S04]  /*e330*/  LDSM.16.MT88.4 R16, [R231+0x9000] ;  /* 0x00900000e710783b */ /* 0x000ee80000004200 */
[----:B------:R-:W4:Y:S01]  /*e340*/  LDSM.16.MT88.4 R8, [R229+0x9000] ;  /* 0x00900000e508783b */ /* 0x000f220000004200 */
[----:B------:R2:W1:Y:S02]  /*e350*/  MUFU.EX2 R159, R3 ;  /* 0x00000003009f7308 */ /* 0x0004640000000800 */
[----:B--2---:R-:W-:-:S06]  /*e360*/  FFMA.FTZ R3, R130, c[0x0][0x23c], -R12 ;  /* 0x00008f0082037a23 */ /* 0x004fcc000001080c */
[----:B------:R2:W-:Y:S02]  /*e370*/  MUFU.EX2 R226, R3 ;  /* 0x0000000300e27308 */ /* 0x0005e40000000800 */
[----:B--2---:R-:W-:-:S06]  /*e380*/  FFMA.FTZ R3, R131, c[0x0][0x23c], -R12 ;  /* 0x00008f0083037a23 */ /* 0x004fcc000001080c */
[----:B------:R2:W2:Y:S01]  /*e390*/  MUFU.EX2 R248, R3 ;  /* 0x0000000300f87308 */ /* 0x0004a20000000800 */
[----:B------:R-:W-:Y:S02]  /*e3a0*/  F2FP.BF16.PACK_AB R4, R160, R247 ;  /* 0x000000f7a004723e */ /* 0x000fe400000010ff */
[----:B-1----:R-:W-:Y:S02]  /*e3b0*/  F2FP.BF16.PACK_AB R5, R159, R237 ;  /* 0x000000ed9f05723e */ /* 0x002fe400000010ff */
[----:B------:R-:W-:Y:S01]  /*e3c0*/  F2FP.BF16.PACK_AB R6, R224, R251 ;  /* 0x000000fbe006723e */ /* 0x000fe200000010ff */
[----:B------:R-:W-:Y:S01]  /*e3d0*/  IMAD.MOV.U32 R164, RZ, RZ, R70 ;  /* 0x000000ffffa47224 */ /* 0x000fe200078e0046 */
[----:B------:R-:W-:Y:S01]  /*e3e0*/  MOV R165, R71 ;  /* 0x0000004700a57202 */ /* 0x000fe20000000f00 */
[----:B------:R-:W-:Y:S01]  /*e3f0*/  IMAD.MOV.U32 R179, RZ, RZ, R69 ;  /* 0x000000ffffb37224 */ /* 0x000fe200078e0045 */
[----:B------:R-:W-:Y:S01]  /*e400*/  MOV R167, R75 ;  /* 0x0000004b00a77202 */ /* 0x000fe20000000f00 */
[----:B------:R-:W-:-:S02]  /*e410*/  IMAD.MOV.U32 R166, RZ, RZ, R73 ;  /* 0x000000ffffa67224 */ /* 0x000fc400078e0049 */
[----:B--2---:R-:W-:Y:S01]  /*e420*/  FFMA.FTZ R3, R183, c[0x0][0x23c], -R2 ;  /* 0x00008f00b7037a23 */ /* 0x004fe20000010802 */
[----:B------:R-:W-:Y:S02]  /*e430*/  MOV R183, R176 ;  /* 0x000000b000b77202 */ /* 0x000fe40000000f00 */
[----:B------:R-:W-:Y:S01]  /*e440*/  F2FP.BF16.PACK_AB R7, R248, R226 ;  /* 0x000000e2f807723e */ /* 0x000fe200000010ff */
[----:B------:R1:W-:Y:S01]  /*e450*/  MUFU.EX2 R199, R3 ;  /* 0x0000000300c77308 */ /* 0x0003e20000000800 */
        /* <DEDUP_REMOVED lines=14> */
[----:B-1----:R-:W-:Y:S01]  /*e540*/  FFMA.FTZ R3, R183, c[0x0][0x23c], -R2 ;  /* 0x00008f00b7037a23 */ /* 0x002fe20000010802 */
        /* <DEDUP_REMOVED lines=10> */
[----:B------:R-:W-:Y:S01]  /*e5f0*/  HMMA.16816.F32.BF16 R96, R4, R20, R52 ;  /* 0x000000140460723c */ /* 0x000fe20000041834 */
[----:B------:R-:W-:Y:S01]  /*e600*/  MOV R179, R164 ;  /* 0x000000a400b37202 */ /* 0x000fe20000000f00 */
[----:B------:R-:W-:Y:S01]  /*e610*/  IMAD.MOV.U32 R164, RZ, RZ, R165 ;  /* 0x000000ffffa47224 */ /* 0x000fe200078e00a5 */
[----:B------:R-:W-:Y:S01]  /*e620*/  MOV R165, R166 ;  /* 0x000000a600a57202 */ /* 0x000fe20000000f00 */
[----:B------:R-:W-:-:S04]  /*e630*/  IMAD.MOV.U32 R166, RZ, RZ, R167 ;  /* 0x000000ffffa67224 */ /* 0x000fc800078e00a7 */
[----:B------:R-:W-:Y:S01]  /*e640*/  HMMA.16816.F32.BF16 R100, R4, R22, R48 ;  /* 0x000000160464723c */ /* 0x000fe20000041830 */
[----:B------:R-:W-:Y:S01]  /*e650*/  MOV R167, R161 ;  /* 0x000000a100a77202 */ /* 0x000fe20000000f00 */
[----:B------:R-:W-:-:S06]  /*e660*/  IMAD.MOV.U32 R161, RZ, RZ, R162 ;  /* 0x000000ffffa17224 */ /* 0x000fcc00078e00a2 */
[----:B---3--:R-:W-:Y:S01]  /*e670*/  HMMA.16816.F32.BF16 R128, R4, R16, R44 ;  /* 0x000000100480723c */ /* 0x008fe2000004182c */
[----:B------:R-:W-:-:S07]  /*e680*/  MOV R162, R163 ;  /* 0x000000a300a27202 */ /* 0x000fce0000000f00 */
[----:B------:R-:W-:Y:S01]  /*e690*/  HMMA.16816.F32.BF16 R88, R4, R18, R40 ;  /* 0x000000120458723c */ /* 0x000fe20000041828 */
[----:B------:R-:W-:-:S07]  /*e6a0*/  IMAD.MOV.U32 R163, RZ, RZ, R150 ;  /* 0x000000ffffa37224 */ /* 0x000fce00078e0096 */
[C---:B----4-:R-:W-:Y:S08]  /*e6b0*/  HMMA.16816.F32.BF16 R80, R4.reuse, R8, R36 ;  /* 0x000000080450723c */ /* 0x050ff00000041824 */
[C---:B------:R-:W-:Y:S08]  /*e6c0*/  HMMA.16816.F32.BF16 R76, R4.reuse, R10, R32 ;  /* 0x0000000a044c723c */ /* 0x040ff00000041820 */
[C---:B------:R-:W-:Y:S08]  /*e6d0*/  HMMA.16816.F32.BF16 R72, R4.reuse, R24, R56 ;  /* 0x000000180448723c */ /* 0x040ff00000041838 */
[----:B------:R-:W-:Y:S01]  /*e6e0*/  HMMA.16816.F32.BF16 R68, R4, R26, R28 ;  /* 0x0000001a0444723c */ /* 0x000fe2000004181c */
[----:B------:R1:W2:Y:S01]  /*e6f0*/  MUFU.EX2 R4, R3 ;  /* 0x0000000300047308 */ /* 0x0002a20000000800 */
[----:B------:R-:W-:Y:S01]  /*e700*/  MOV R150, R142 ;  /* 0x0000008e00967202 */ /* 0x000fe20000000f00 */
[----:B------:R-:W-:-:S02]  /*e710*/  IMAD.MOV.U32 R142, RZ, RZ, R135 ;  /* 0x000000ffff8e7224 */ /* 0x000fc400078e0087 */
[----:B-1----:R-:W-:Y:S02]  /*e720*/  FFMA.FTZ R3, R176, c[0x0][0x23c], -R2 ;  /* 0x00008f00b0037a23 */ /* 0x002fe40000010802 */
        /* <DEDUP_REMOVED lines=12> */
[----:B------:R-:W-:Y:S01]  /*e7f0*/  IMAD.MOV.U32 R142, RZ, RZ, R134 ;  /* 0x000000ffff8e7224 */ /* 0x000fe200078e0086 */
[----:B------:R-:W-:Y:S01]  /*e800*/  MOV R134, R126 ;  /* 0x0000007e00867202 */ /* 0x000fe20000000f00 */
[----:B------:R1:W-:Y:S01]  /*e810*/  MUFU.EX2 R221, R3 ;  /* 0x0000000300dd7308 */ /* 0x0003e20000000800 */
[----:B------:R-:W-:Y:S02]  /*e820*/  MOV R135, R115 ;  /* 0x0000007300877202 */ /* 0x000fe40000000f00 */
[----:B------:R-:W-:Y:S01]  /*e830*/  MOV R126, R127 ;  /* 0x0000007f007e7202 */ /* 0x000fe20000000f00 */
[----:B------:R-:W3:Y:S01]  /*e840*/  LDL.LU R115, [R1+0x150] ;  /* 0x0001500001737983 */ /* 0x000ee20000300800 */
[----:B------:R-:W-:-:S03]  /*e850*/  IMAD.MOV.U32 R127, RZ, RZ, R116 ;  /* 0x000000ffff7f7224 */ /* 0x000fc600078e0074 */
[----:B------:R-:W4:Y:S01]  /*e860*/  LDL.LU R116, [R1+0x14c] ;  /* 0x00014c0001747983 */ /* 0x000f220000300800 */
[----:B-1----:R-:W-:-:S03]  /*e870*/  FFMA.FTZ R3, R176, c[0x0][0x23c], -R2 ;  /* 0x00008f00b0037a23 */ /* 0x002fc60000010802 */
[----:B------:R-:W2:Y:S02]  /*e880*/  LDL.LU R176, [R1+0x50] ;  /* 0x0000500001b07983 */ /* 0x000ea40000300800 */
[--C-:B--2---:R-:W-:Y:S02]  /*e890*/  FFMA.FTZ R31, R176, c[0x0][0x23c], -R2.reuse ;  /* 0x00008f00b01f7a23 */ /* 0x104fe40000010802 */
[----:B------:R-:W2:Y:S02]  /*e8a0*/  LDL.LU R176, [R1+0x4c] ;  /* 0x00004c0001b07983 */ /* 0x000ea40000300800 */
[--C-:B--2---:R-:W-:Y:S02]  /*e8b0*/  FFMA.FTZ R28, R176, c[0x0][0x23c], -R2.reuse ;  /* 0x00008f00b01c7a23 */ /* 0x104fe40000010802 */
[----:B------:R-:W2:Y:S02]  /*e8c0*/  LDL.LU R176, [R1+0x44] ;  /* 0x0000440001b07983 */ /* 0x000ea40000300800 */
[----:B--2---:R-:W-:-:S02]  /*e8d0*/  FFMA.FTZ R15, R176, c[0x0][0x23c], -R2 ;  /* 0x00008f00b00f7a23 */ /* 0x004fc40000010802 */
[----:B------:R-:W2:Y:S02]  /*e8e0*/  LDL.LU R176, [R1+0x3c] ;  /* 0x00003c0001b07983 */ /* 0x000ea40000300800 */
[--C-:B--2---:R-:W-:Y:S02]  /*e8f0*/  FFMA.FTZ R14, R176, c[0x0][0x23c], -R2.reuse ;  /* 0x00008f00b00e7a23 */ /* 0x104fe40000010802 */
[----:B------:R-:W2:Y:S02]  /*e900*/  LDL.LU R176, [R1+0x34] ;  /* 0x0000340001b07983 */ /* 0x000ea40000300800 */
[----:B--2---:R-:W-:Y:S01]  /*e910*/  FFMA.FTZ R144, R176, c[0x0][0x23c], -R2 ;  /* 0x00008f00b0907a23 */ /* 0x004fe20000010802 */
[----:B------:R-:W-:Y:S02]  /*e920*/  MOV R176, R177 ;  /* 0x000000b100b07202 */ /* 0x000fe40000000f00 */
        /* <DEDUP_REMOVED lines=10> */
[----:B------:R-:W-:Y:S01]  /*e9d0*/  IMAD.MOV.U32 R162, RZ, RZ, R163 ;  /* 0x000000ffffa27224 */ /* 0x000fe200078e00a3 */
[----:B------:R-:W-:-:S02]  /*e9e0*/  MOV R179, R164 ;  /* 0x000000a400b37202 */ /* 0x000fc40000000f00 */
[----:B------:R-:W-:Y:S02]  /*e9f0*/  MOV R163, R150 ;  /* 0x0000009600a37202 */ /* 0x000fe40000000f00 */
[----:B------:R-:W-:Y:S01]  /*ea00*/  MOV R164, R165 ;  /* 0x000000a500a47202 */ /* 0x000fe20000000f00 */
[----:B------:R-:W-:Y:S01]  /*ea10*/  IMAD.MOV.U32 R165, RZ, RZ, R166 ;  /* 0x000000ffffa57224 */ /* 0x000fe200078e00a6 */
        /* <DEDUP_REMOVED lines=8> */
[----:B------:R-:W-:Y:S01]  /*eaa0*/  MOV R162, R163 ;  /* 0x000000a300a27202 */ /* 0x000fe20000000f00 */
[----:B------:R-:W2:Y:S01]  /*eab0*/  LDL.LU R117, [R1+0x148] ;  /* 0x0001480001757983 */ /* 0x000ea20000300800 */
[----:B------:R-:W-:Y:S01]  /*eac0*/  MOV R163, R150 ;  /* 0x0000009600a37202 */ /* 0x000fe20000000f00 */
[----:B------:R-:W-:Y:S02]  /*ead0*/  IMAD.MOV.U32 R150, RZ, RZ, R142 ;  /* 0x000000ffff967224 */ /* 0x000fe400078e008e */
[----:B------:R-:W2:Y:S04]  /*eae0*/  LDL.LU R142, [R1+0x2c] ;  /* 0x00002c00018e7983 */ /* 0x000ea80000300800 */
[----:B------:R-:W2:Y:S02]  /*eaf0*/  LDL.LU R182, [R1+0x28] ;  /* 0x0000280001b67983 */ /* 0x000ea40000300800 */
[----:B--2---:R-:W-:-:S02]  /*eb00*/  FFMA.FTZ R145, R182, c[0x0][0x23c], -R2 ;  /* 0x00008f00b6917a23 */ /* 0x004fc40000010802 */
[----:B------:R-:W2:Y:S01]  /*eb10*/  LDL.LU R182, [R1+0x84] ;  /* 0x0000840001b67983 */ /* 0x000ea20000300800 */
[----:B------:R2:W1:Y:S02]  /*eb20*/  MUFU.EX2 R225, R3 ;  /* 0x0000000300e17308 */ /* 0x0004640000000800 */
[----:B--2---:R-:W-:Y:S02]  /*eb30*/  FFMA.FTZ R3, R182, c[0x0][0x23c], -R0 ;  /* 0x00008f00b6037a23 */ /* 0x004fe40000010800 */
[----:B------:R-:W2:Y:S04]  /*eb40*/  LDL.LU R182, [R1+0x14] ;  /* 0x0000140001b67983 */ /* 0x000ea80000300800 */
[----:B------:R1:W-:Y:S01]  /*eb50*/  MUFU.EX2 R198, R3 ;  /* 0x0000000300c67308 */ /* 0x0003e20000000800 */
[----:B--2---:R-:W-:Y:S01]  /*eb60*/  FFMA.FTZ R147, R182, c[0x0][0x23c], -R2 ;  /* 0x00008f00b6937a23 */ /* 0x004fe20000010802 */
[----:B------:R-:W-:-:S02]  /*eb70*/  MOV R182, R183 ;  /* 0x000000b700b67202 */ /* 0x000fc40000000f00 */
[----:B------:R-:W-:Y:S01]  /*eb80*/  MOV R183, R176 ;  /* 0x000000b000b77202 */ /* 0x000fe20000000f00 */
[----:B------:R-:W-:Y:S01]  /*eb90*/  IMAD.MOV.U32 R176, RZ, RZ, R177 ;  /* 0x000000ffffb07224 */ /* 0x000fe200078e00b1 */
[----:B------:R-:W-:Y:S02]  /*eba0*/  MOV R177, R179 ;  /* 0x000000b300b17202 */ /* 0x000fe40000000f00 */
[----:B------:R-:W-:Y:S01]  /*ebb0*/  MOV R179, R164 ;  /* 0x000000a400b37202 */ /* 0x000fe20000000f00 */
[----:B------:R-:W-:Y:S01]  /*ebc0*/  IMAD.MOV.U32 R164, RZ, RZ, R165 ;  /* 0x000000ffffa47224 */ /* 0x000fe200078e00a5 */
[----:B------:R-:W-:Y:S02]  /*ebd0*/  MOV R193, R182 ;  /* 0x000000b600c17202 */ /* 0x000fe40000000f00 */
[----:B------:R-:W-:Y:S02]  /*ebe0*/  MOV R194, R179 ;  /* 0x000000b300c27202 */ /* 0x000fe40000000f00 */
[----:B------:R-:W-:Y:S01]  /*ebf0*/  MOV R195, R164 ;  /* 0x000000a400c37202 */ /* 0x000fe20000000f00 */
[----:B-1----:R-:W-:Y:S01]  /*ec00*/  FFMA.FTZ R3, R193, c[0x0][0x23c], -R0 ;  /* 0x00008f00c1037a23 */ /* 0x002fe20000010800 */
[----:B------:R-:W-:Y:S01]  /*ec10*/  MOV R179, R126 ;  /* 0x0000007e00b37202 */ /* 0x000fe20000000f00 */
[----:B------:R-:W-:Y:S01]  /*ec20*/  IMAD.MOV.U32 R126, RZ, RZ, R127 ;  /* 0x000000ffff7e7224 */ /* 0x000fe200078e007f */
[----:B------:R-:W-:-:S02]  /*ec30*/  MOV R165, R166 ;  /* 0x000000a600a57202 */ /* 0x000fc40000000f00 */
[----:B------:R-:W-:Y:S02]  /*ec40*/  MOV R220, R194 ;  /* 0x000000c200dc7202 */ /* 0x000fe40000000f00 */
[----:B------:R-:W-:Y:S01]  /*ec50*/  MOV R166, R167 ;  /* 0x000000a700a67202 */ /* 0x000fe20000000f00 */
[----:B------:R-:W-:Y:S01]  /*ec60*/  IMAD.MOV.U32 R167, RZ, RZ, R161 ;  /* 0x000000ffffa77224 */ /* 0x000fe200078e00a1 */
[----:B------:R-:W-:Y:S01]  /*ec70*/  MOV R127, R121 ;  /* 0x00000079007f7202 */ /* 0x000fe20000000f00 */
[----:B------:R-:W2:Y:S01]  /*ec80*/  LDL.LU R161, [R1+0x10] ;  /* 0x0000100001a17983 */ /* 0x000ea20000300800 */
[----:B------:R-:W-:Y:S01]  /*ec90*/  MOV R121, R123 ;  /* 0x0000007b00797202 */ /* 0x000fe20000000f00 */
[----:B------:R-:W-:Y:S01]  /*eca0*/  IMAD.MOV.U32 R123, RZ, RZ, R111 ;  /* 0x000000ffff7b7224 */ /* 0x000fe200078e006f */
[----:B------:R-:W-:Y:S01]  /*ecb0*/  MOV R252, R195 ;  /* 0x000000c300fc7202 */ /* 0x000fe20000000f00 */
[----:B------:R-:W2:Y:S01]  /*ecc0*/  LDL.LU R111, [R1+0x144] ;  /* 0x00014400016f7983 */ /* 0x000ea20000300800 */
[----:B------:R-:W-:Y:S01]  /*ecd0*/  MOV R195, R125 ;  /* 0x0000007d00c37202 */ /* 0x000fe20000000f00 */
[----:B------:R-:W-:Y:S01]  /*ece0*/  IMAD.MOV.U32 R125, RZ, RZ, R239 ;  /* 0x000000ffff7d7224 */ /* 0x000fe200078e00ef */
[----:B------:R1:W-:Y:S01]  /*ecf0*/  MUFU.EX2 R5, R3 ;  /* 0x0000000300057308 */ /* 0x0003e20000000800 */
[----:B------:R-:W2:Y:S01]  /*ed00*/  LDL.LU R239, [R1+0x140] ;  /* 0x0001400001ef7983 */ /* 0x000ea20000300800 */
[----:B-1----:R-:W-:-:S03]  /*ed10*/  FFMA.FTZ R3, R220, c[0x0][0x23c], -R0 ;  /* 0x00008f00dc037a23 */ /* 0x002fc60000010800 */
[----:B------:R-:W2:Y:S01]  /*ed20*/  LDL.LU R220, [R1+0x7c] ;  /* 0x00007c0001dc7983 */ /* 0x000ea20000300800 */
[----:B------:R-:W-:Y:S02]  /*ed30*/  MOV R181, R163 ;  /* 0x000000a300b57202 */ /* 0x000fe40000000f00 */
[----:B------:R-:W-:-:S03]  /*ed40*/  MOV R194, R179 ;  /* 0x000000b300c27202 */ /* 0x000fc60000000f00 */
[----:B------:R-:W-:Y:S01]  /*ed50*/  IMAD.MOV.U32 R192, RZ, RZ, R181 ;  /* 0x000000ffffc07224 */ /* 0x000fe200078e00b5 */
[----:B------:R-:W-:Y:S01]  /*ed60*/  MOV R182, R176 ;  /* 0x000000b000b67202 */ /* 0x000fe20000000f00 */
[----:B------:R-:W-:Y:S01]  /*ed70*/  IMAD.MOV.U32 R180, RZ, RZ, R177 ;  /* 0x000000ffffb47224 */ /* 0x000fe200078e00b1 */
        /* <DEDUP_REMOVED lines=11> */
[--C-:B------:R-:W-:Y:S01]  /*ee30*/  FFMA.FTZ R143, R143, c[0x0][0x23c], -R2.reuse ;  /* 0x00008f008f8f7a23 */ /* 0x100fe20000010802 */
[----:B------:R-:W-:Y:S01]  /*ee40*/  MOV R183, R178 ;  /* 0x000000b200b77202 */ /* 0x000fe20000000f00 */
[----:B------:R-:W-:-:S02]  /*ee50*/  FFMA.FTZ R142, R142, c[0x0][0x23c], -R2 ;  /* 0x00008f008e8e7a23 */ /* 0x000fc40000010802 */
[--C-:B------:R-:W-:Y:S02]  /*ee60*/  FFMA.FTZ R162, R117, c[0x0][0x23c], -R2.reuse ;  /* 0x00008f0075a27a23 */ /* 0x100fe40000010802 */
[--C-:B----4-:R-:W-:Y:S02]  /*ee70*/  FFMA.FTZ R163, R116, c[0x0][0x23c], -R2.reuse ;  /* 0x00008f0074a37a23 */ /* 0x110fe40000010802 */
[--C-:B---3--:R-:W-:Y:S02]  /*ee80*/  FFMA.FTZ R176, R115, c[0x0][0x23c], -R2.reuse ;  /* 0x00008f0073b07a23 */ /* 0x108fe40000010802 */
[--C-:B------:R-:W-:Y:S02]  /*ee90*/  FFMA.FTZ R177, R114, c[0x0][0x23c], -R2.reuse ;  /* 0x00008f0072b17a23 */ /* 0x100fe40000010802 */
[--C-:B------:R-:W-:Y:S02]  /*eea0*/  FFMA.FTZ R181, R110, c[0x0][0x23c], -R2.reuse ;  /* 0x00008f006eb57a23 */ /* 0x100fe40000010802 */
[----:B------:R-:W-:-:S02]  /*eeb0*/  FFMA.FTZ R193, R108, c[0x0][0x23c], -R2 ;  /* 0x00008f006cc17a23 */ /* 0x000fc40000010802 */
[--C-:B------:R-:W-:Y:S02]  /*eec0*/  FFMA.FTZ R208, R106, c[0x0][0x23c], -R2.reuse ;  /* 0x00008f006ad07a23 */ /* 0x100fe40000010802 */
[--C-:B------:R-:W-:Y:S02]  /*eed0*/  FFMA.FTZ R210, R95, c[0x0][0x23c], -R2.reuse ;  /* 0x00008f005fd27a23 */ /* 0x100fe40000010802 */
[----:B------:R-:W-:Y:S02]  /*eee0*/  FFMA.FTZ R211, R94, c[0x0][0x23c], -R2 ;  /* 0x00008f005ed37a23 */ /* 0x000fe40000010802 */
[----:B------:R-:W-:Y:S01]  /*eef0*/  IMAD.MOV.U32 R178, RZ, RZ, R156 ;  /* 0x000000ffffb27224 */ /* 0x000fe200078e009c */
[----:B------:R-:W-:Y:S01]  /*ef00*/  MOV R156, R151 ;  /* 0x00000097009c7202 */ /* 0x000fe20000000f00 */
[----:B------:R-:W-:Y:S02]  /*ef10*/  FFMA.FTZ R29, R250, c[0x0][0x23c], -R0 ;  /* 0x00008f00fa1d7a23 */ /* 0x000fe40000010800 */
[----:B--2---:R-:W-:-:S02]  /*ef20*/  FFMA.FTZ R161, R161, c[0x0][0x23c], -R2 ;  /* 0x00008f00a1a17a23 */ /* 0x004fc40000010802 */
[----:B------:R-:W-:Y:S02]  /*ef30*/  FFMA.FTZ R179, R111, c[0x0][0x23c], -R2 ;  /* 0x00008f006fb37a23 */ /* 0x000fe40000010802 */
[--C-:B------:R-:W-:Y:S02]  /*ef40*/  FFMA.FTZ R2, R220, c[0x0][0x23c], -R0.reuse ;  /* 0x00008f00dc027a23 */ /* 0x100fe40000010800 */
[----:B------:R-:W2:Y:S04]  /*ef50*/  LDL.LU R220, [R1+0x78] ;  /* 0x0000780001dc7983 */ /* 0x000ea80000300800 */
[----:B------:R-:W3:Y:S04]  /*ef60*/  LDL.LU R151, [R1+0x40] ;  /* 0x0000400001977983 */ /* 0x000ee80000300800 */
[----:B------:R-:W4:Y:S02]  /*ef70*/  LDL.LU R250, [R1+0x64] ;  /* 0x0000640001fa7983 */ /* 0x000f240000300800 */
[----:B----4-:R-:W-:-:S02]  /*ef80*/  FFMA.FTZ R60, R250, c[0x0][0x23c], -R0 ;  /* 0x00008f00fa3c7a23 */ /* 0x010fc40000010800 */
[----:B------:R-:W4:Y:S02]  /*ef90*/  LDL.LU R250, [R1+0x5c] ;  /* 0x00005c0001fa7983 */ /* 0x000f240000300800 */
[--C-:B----4-:R-:W-:Y:S02]  /*efa0*/  FFMA.FTZ R61, R250, c[0x0][0x23c], -R0.reuse ;  /* 0x00008f00fa3d7a23 */ /* 0x110fe40000010800 */
[----:B------:R-:W4:Y:S01]  /*efb0*/  LDL.LU R250, [R1+0x58] ;  /* 0x0000580001fa7983 */ /* 0x000f220000300800 */
[--C-:B--2---:R-:W-:Y:S01]  /*efc0*/  FFMA.FTZ R30, R220, c[0x0][0x23c], -R0.reuse ;  /* 0x00008f00dc1e7a23 */ /* 0x104fe20000010800 */
[----:B------:R-:W-:Y:S08]  /*efd0*/  MUFU.EX2 R94, R2 ;  /* 0x00000002005e7308 */ /* 0x000ff00000000800 */
[----:B------:R-:W1:Y:S01]  /*efe0*/  MUFU.EX2 R220, R3 ;  /* 0x0000000300dc7308 */ /* 0x000e620000000800 */
[----:B------:R-:W-:Y:S01]  /*eff0*/  FFMA.FTZ R209, R104, c[0x0][0x23c], -R0 ;  /* 0x00008f0068d17a23 */ /* 0x000fe20000010800 */
[----:B------:R-:W-:-:S02]  /*f000*/  MOV R104, R4 ;  /* 0x0000000400687202 */ /* 0x000fc40000000f00 */
[----:B------:R-:W-:Y:S02]  /*f010*/  F2FP.BF16.PACK_AB R6, R225, R221 ;  /* 0x000000dde106723e */ /* 0x000fe400000010ff */
[----:B------:R-:W-:Y:S02]  /*f020*/  F2FP.BF16.PACK_AB R4, R104, R199 ;  /* 0x000000c76804723e */ /* 0x000fe400000010ff */
[----:B-1----:R-:W-:Y:S01]  /*f030*/  F2FP.BF16.PACK_AB R7, R94, R220 ;  /* 0x000000dc5e07723e */ /* 0x002fe200000010ff */
[----:B------:R-:W-:Y:S01]  /*f040*/  IMAD.MOV.U32 R111, RZ, RZ, R148 ;  /* 0x000000ffff6f7224 */ /* 0x000fe200078e0094 */
[----:B------:R-:W-:Y:S01]  /*f050*/  MOV R106, R224 ;  /* 0x000000e0006a7202 */ /* 0x000fe20000000f00 */
[----:B------:R-:W-:Y:S02]  /*f060*/  IMAD.MOV.U32 R95, RZ, RZ, R248 ;  /* 0x000000ffff5f7224 */ /* 0x000fe400078e00f8 */
[----:B----4-:R-:W-:Y:S01]  /*f070*/  FFMA.FTZ R146, R250, c[0x0][0x23c], -R0 ;  /* 0x00008f00fa927a23 */ /* 0x010fe20000010800 */
        /* <DEDUP_REMOVED lines=8> */
[----:B------:R-:W-:Y:S02]  /*f100*/  MOV R156, R149 ;  /* 0x00000095009c7202 */ /* 0x000fe40000000f00 */
[----:B------:R-:W2:Y:S01]  /*f110*/  LDL.LU R149, [R1+0x54] ;  /* 0x0000540001957983 */ /* 0x000ea20000300800 */
[----:B------:R-:W-:Y:S01]  /*f120*/  MOV R53, R195 ;  /* 0x000000c300357202 */ /* 0x000fe20000000f00 */
[----:B------:R-:W-:Y:S01]  /*f130*/  FFMA.FTZ R195, R105, c[0x0][0x23c], -R0 ;  /* 0x00008f0069c37a23 */ /* 0x000fe20000010800 */
[----:B------:R-:W-:Y:S01]  /*f140*/  MOV R105, R5 ;  /* 0x0000000500697202 */ /* 0x000fe20000000f00 */
[----:B------:R-:W-:Y:S01]  /*f150*/  IMAD.MOV.U32 R54, RZ, RZ, R180 ;  /* 0x000000ffff367224 */ /* 0x000fe200078e00b4 */
[----:B------:R-:W-:Y:S01]  /*f160*/  MOV R52, R194 ;  /* 0x000000c200347202 */ /* 0x000fe20000000f00 */
[----:B------:R-:W4:Y:S01]  /*f170*/  LDL.LU R110, [R1+0xd4] ;  /* 0x0000d400016e7983 */ /* 0x000f220000300800 */
[----:B------:R-:W-:-:S02]  /*f180*/  F2FP.BF16.PACK_AB R5, R105, R198 ;  /* 0x000000c66905723e */ /* 0x000fc400000010ff */
[----:B------:R-:W-:Y:S01]  /*f190*/  MOV R55, R182 ;  /* 0x000000b600377202 */ /* 0x000fe20000000f00 */
[----:B------:R-:W-:Y:S01]  /*f1a0*/  FFMA.FTZ R194, R107, c[0x0][0x23c], -R0 ;  /* 0x00008f006bc27a23 */ /* 0x000fe20000010800 */
[----:B------:R-:W-:Y:S01]  /*f1b0*/  MOV R50, R250 ;  /* 0x000000fa00327202 */ /* 0x000fe20000000f00 */
[----:B------:R-:W-:Y:S01]  /*f1c0*/  IMAD.MOV.U32 R41, RZ, RZ, R53 ;  /* 0x000000ffff297224 */ /* 0x000fe200078e0035 */
[----:B------:R-:W-:Y:S01]  /*f1d0*/  MOV R40, R52 ;  /* 0x0000003400287202 */ /* 0x000fe20000000f00 */
[----:B------:R-:W-:Y:S01]  /*f1e0*/  HMMA.16816.F32.BF16 R56, R4, R22, R152 ;  /* 0x000000160438723c */ /* 0x000fe20000041898 */
[----:B------:R-:W-:Y:S01]  /*f1f0*/  MOV R43, R54 ;  /* 0x00000036002b7202 */ /* 0x000fe20000000f00 */
[----:B------:R-:W-:Y:S01]  /*f200*/  IMAD.MOV.U32 R250, RZ, RZ, R178 ;  /* 0x000000fffffa7224 */ /* 0x000fe200078e00b2 */
[----:B------:R-:W-:Y:S01]  /*f210*/  MOV R42, R55 ;  /* 0x00000037002a7202 */ /* 0x000fe20000000f00 */
[----:B------:R-:W4:Y:S01]  /*f220*/  LDL.LU R148, [R1+0xcc] ;  /* 0x0000cc0001947983 */ /* 0x000f220000300800 */
[----:B------:R-:W-:-:S02]  /*f230*/  MOV R107, R160 ;  /* 0x000000a0006b7202 */ /* 0x000fc40000000f00 */
[----:B------:R-:W-:Y:S01]  /*f240*/  MOV R155, R159 ;  /* 0x0000009f009b7202 */ /* 0x000fe20000000f00 */
[C---:B------:R-:W-:Y:S01]  /*f250*/  HMMA.16816.F32.BF16 R52, R4.reuse, R16, R84 ;  /* 0x000000100434723c */ /* 0x040fe20000041854 */
[----:B------:R-:W-:Y:S02]  /*f260*/  MOV R160, R124 ;  /* 0x0000007c00a07202 */ /* 0x000fe40000000f00 */
[----:B------:R-:W-:Y:S02]  /*f270*/  MOV R154, R150 ;  /* 0x00000096009a7202 */ /* 0x000fe40000000f00 */
[----:B------:R-:W4:Y:S02]  /*f280*/  LDL.LU R150, [R1+0xc8] ;  /* 0x0000c80001967983 */ /* 0x000f240000300800 */
[----:B------:R-:W-:Y:S01]  /*f290*/  MOV R87, R132 ;  /* 0x0000008400577202 */ /* 0x000fe20000000f00 */
[C---:B------:R-:W-:Y:S01]  /*f2a0*/  HMMA.16816.F32.BF16 R44, R4.reuse, R8, R172 ;  /* 0x00000008042c723c */ /* 0x040fe200000418ac */
[----:B------:R-:W-:Y:S01]  /*f2b0*/  MOV R86, R125 ;  /* 0x0000007d00567202 */ /* 0x000fe20000000f00 */
[----:B------:R-:W4:Y:S04]  /*f2c0*/  LDL.LU R152, [R1+0xc4] ;  /* 0x0000c40001987983 */ /* 0x000f280000300800 */
[----:B------:R-:W4:Y:S01]  /*f2d0*/  LDL.LU R153, [R1+0x30] ;  /* 0x0000300001997983 */ /* 0x000f220000300800 */
        /* <DEDUP_REMOVED lines=10> */
[----:B------:R-:W-:Y:S01]  /*f380*/  IMAD.MOV.U32 R187, RZ, RZ, R86 ;  /* 0x000000ffffbb7224 */ /* 0x000fe200078e0056 */
[----:B------:R-:W-:Y:S01]  /*f390*/  MOV R154, R106 ;  /* 0x0000006a009a7202 */ /* 0x000fe20000000f00 */
[----:B------:R-:W4:Y:S01]  /*f3a0*/  LDL.LU R160, [R1+0x48] ;  /* 0x0000480001a07983 */ /* 0x000f220000300800 */
[----:B------:R-:W-:Y:S02]  /*f3b0*/  MOV R94, R157 ;  /* 0x0000009d005e7202 */ /* 0x000fe40000000f00 */
[----:B------:R-:W-:Y:S01]  /*f3c0*/  MOV R86, R95 ;  /* 0x0000005f00567202 */ /* 0x000fe20000000f00 */
[----:B------:R-:W4:Y:S01]  /*f3d0*/  LDL.LU R157, [R1+0x1c] ;  /* 0x00001c00019d7983 */ /* 0x000f220000300800 */
[----:B------:R-:W-:Y:S01]  /*f3e0*/  MOV R106, R140 ;  /* 0x0000008c006a7202 */ /* 0x000fe20000000f00 */
[----:B------:R-:W-:Y:S02]  /*f3f0*/  IMAD.MOV.U32 R95, RZ, RZ, R141 ;  /* 0x000000ffff5f7224 */ /* 0x000fe400078e008d */
[----:B------:R-:W4:Y:S04]  /*f400*/  LDL.LU R140, [R1+0x18] ;  /* 0x00001800018c7983 */ /* 0x000f280000300800 */
[----:B------:R-:W4:Y:S01]  /*f410*/  LDL.LU R141, [R1+0xc] ;  /* 0x00000c00018d7983 */ /* 0x000f220000300800 */
[----:B------:R-:W-:-:S02]  /*f420*/  IMAD.MOV.U32 R51, RZ, RZ, R192 ;  /* 0x000000ffff337224 */ /* 0x000fc400078e00c0 */
[----:B------:R-:W-:Y:S01]  /*f430*/  IMAD.MOV.U32 R35, RZ, RZ, R50 ;  /* 0x000000ffff237224 */ /* 0x000fe200078e0032 */
[----:B------:R-:W-:Y:S01]  /*f440*/  MOV R227, R183 ;  /* 0x000000b700e37202 */ /* 0x000fe20000000f00 */
[--C-:B---3--:R-:W-:Y:S01]  /*f450*/  FFMA.FTZ R151, R151, c[0x0][0x23c], -R0.reuse ;  /* 0x00008f0097977a23 */ /* 0x108fe20000010800 */
[----:B------:R-:W-:Y:S01]  /*f460*/  MOV R34, R51 ;  /* 0x0000003300227202 */ /* 0x000fe20000000f00 */
[--C-:B------:R-:W-:Y:S02]  /*f470*/  FFMA.FTZ R156, R156, c[0x0][0x23c], -R0.reuse ;  /* 0x00008f009c9c7a23 */ /* 0x100fe40000010800 */
[--C-:B------:R-:W-:Y:S02]  /*f480*/  FFMA.FTZ R164, R164, c[0x0][0x23c], -R0.reuse ;  /* 0x00008f00a4a47a23 */ /* 0x100fe40000010800 */
[--C-:B------:R-:W-:Y:S02]  /*f490*/  FFMA.FTZ R165, R165, c[0x0][0x23c], -R0.reuse ;  /* 0x00008f00a5a57a23 */ /* 0x100fe40000010800 */
[----:B------:R-:W-:-:S02]  /*f4a0*/  FFMA.FTZ R166, R166, c[0x0][0x23c], -R0 ;  /* 0x00008f00a6a67a23 */ /* 0x000fc40000010800 */
[--C-:B------:R-:W-:Y:S02]  /*f4b0*/  FFMA.FTZ R167, R167, c[0x0][0x23c], -R0.reuse ;  /* 0x00008f00a7a77a23 */ /* 0x100fe40000010800 */
[--C-:B------:R-:W-:Y:S01]  /*f4c0*/  FFMA.FTZ R180, R118, c[0x0][0x23c], -R0.reuse ;  /* 0x00008f0076b47a23 */ /* 0x100fe20000010800 */
[----:B------:R-:W-:Y:S01]  /*f4d0*/  HMMA.16816.F32.BF16 R64, R4, R20, R64 ;  /* 0x000000140440723c */ /* 0x000fe20000041840 */
[--C-:B------:R-:W-:Y:S01]  /*f4e0*/  FFMA.FTZ R178, R119, c[0x0][0x23c], -R0.reuse ;  /* 0x00008f0077b27a23 */ /* 0x100fe20000010800 */
[----:B------:R-:W-:Y:S01]  /*f4f0*/  LDSM.16.MT88.4 R20, [R228+0x9800] ;  /* 0x00980000e414783b */ /* 0x000fe20000004200 */
[--C-:B------:R-:W-:Y:S02]  /*f500*/  FFMA.FTZ R182, R113, c[0x0][0x23c], -R0.reuse ;  /* 0x00008f0071b67a23 */ /* 0x100fe40000010800 */
[--C-:B------:R-:W-:Y:S01]  /*f510*/  FFMA.FTZ R183, R112, c[0x0][0x23c], -R0.reuse ;  /* 0x00008f0070b77a23 */ /* 0x100fe20000010800 */
[----:B------:R-:W-:Y:S01]  /*f520*/  LDSM.16.MT88.4 R8, [R229+0x9800] ;  /* 0x00980000e508783b */ /* 0x000fe20000004200 */
[----:B------:R-:W-:-:S02]  /*f530*/  FFMA.FTZ R192, R109, c[0x0][0x23c], -R0 ;  /* 0x00008f006dc07a23 */ /* 0x000fc40000010800 */
[----:B------:R-:W-:Y:S01]  /*f540*/  IMAD.MOV.U32 R117, RZ, RZ, R41 ;  /* 0x000000ffff757224 */ /* 0x000fe200078e0029 */
[----:B------:R-:W-:Y:S01]  /*f550*/  HMMA.16816.F32.BF16 R48, R4, R18, R168 ;  /* 0x000000120430723c */ /* 0x000fe200000418a8 */
[----:B------:R-:W-:Y:S01]  /*f560*/  LDSM.16.MT88.4 R16, [R231+0x9800] ;  /* 0x00980000e710783b */ /* 0x000fe20000004200 */
[----:B------:R-:W-:Y:S05]  /*f570*/  MUFU.EX2 R184, R28 ;  /* 0x0000001c00b87308 */ /* 0x000fea0000000800 */
[----:B------:R-:W-:-:S03]  /*f580*/  MOV R171, R240 ;  /* 0x000000f000ab7202 */ /* 0x000fc60000000f00 */
[----:B------:R1:W-:Y:S08]  /*f590*/  MUFU.EX2 R240, R31 ;  /* 0x0000001f00f07308 */ /* 0x0003f00000000800 */
[----:B------:R-:W-:Y:S01]  /*f5a0*/  MUFU.EX2 R224, R14 ;  /* 0x0000000e00e07308 */ /* 0x000fe20000000800 */
[----:B------:R-:W-:Y:S01]  /*f5b0*/  MOV R159, R134 ;  /* 0x00000086009f7202 */ /* 0x000fe20000000f00 */
[----:B------:R-:W-:Y:S01]  /*f5c0*/  IMAD.MOV.U32 R248, RZ, RZ, R133 ;  /* 0x000000fffff87224 */ /* 0x000fe200078e0085 */
[----:B------:R-:W-:Y:S01]  /*f5d0*/  MOV R109, R126 ;  /* 0x0000007e006d7202 */ /* 0x000fe20000000f00 */
[----:B------:R-:W-:Y:S01]  /*f5e0*/  IMAD.MOV.U32 R168, RZ, RZ, R121 ;  /* 0x000000ffffa87224 */ /* 0x000fe200078e0079 */
[----:B------:R-:W-:-:S02]  /*f5f0*/  MOV R108, R127 ;  /* 0x0000007f006c7202 */ /* 0x000fc40000000f00 */
[----:B------:R-:W-:Y:S01]  /*f600*/  MOV R169, R123 ;  /* 0x0000007b00a97202 */ /* 0x000fe20000000f00 */
[--C-:B-1----:R-:W-:Y:S02]  /*f610*/  FFMA.FTZ R31, R171, c[0x0][0x23c], -R13.reuse ;  /* 0x00008f00ab1f7a23 */ /* 0x102fe4000001080d */
        /* <DEDUP_REMOVED lines=10> */
[----:B--2---:R-:W-:-:S02]  /*f6c0*/  FFMA.FTZ R149, R149, c[0x0][0x23c], -R0 ;  /* 0x00008f0095957a23 */ /* 0x004fc40000010800 */
[--C-:B------:R-:W-:Y:S02]  /*f6d0*/  FFMA.FTZ R0, R35, c[0x0][0x23c], -R13.reuse ;  /* 0x00008f0023007a23 */ /* 0x100fe4000001080d */
[----:B------:R-:W-:Y:S01]  /*f6e0*/  IMAD.MOV.U32 R35, RZ, RZ, R122 ;  /* 0x000000ffff237224 */ /* 0x000fe200078e007a */
[----:B------:R-:W-:Y:S02]  /*f6f0*/  MOV R122, R120 ;  /* 0x00000078007a7202 */ /* 0x000fe40000000f00 */
[----:B------:R-:W-:Y:S02]  /*f700*/  MOV R120, R239 ;  /* 0x000000ef00787202 */ /* 0x000fe40000000f00 */
        /* <DEDUP_REMOVED lines=8> */
[----:B------:R-:W1:Y:S01]  /*f790*/  MUFU.EX2 R0, R0 ;  /* 0x0000000000007308 */ /* 0x000e620000000800 */
[C---:B------:R-:W-:Y:S07]  /*f7a0*/  HMMA.16816.F32.BF16 R40, R4.reuse, R24, R188 ;  /* 0x000000180428723c */ /* 0x040fee00000418bc */
[----:B-1----:R-:W-:Y:S01]  /*f7b0*/  MOV R189, R0 ;  /* 0x0000000000bd7202 */ /* 0x002fe20000000f00 */
[--C-:B------:R-:W-:Y:S02]  /*f7c0*/  FFMA.FTZ R0, R35, c[0x0][0x23c], -R12.reuse ;  /* 0x00008f0023007a23 */ /* 0x100fe4000001080c */
[----:B------:R-:W-:Y:S01]  /*f7d0*/  HMMA.16816.F32.BF16 R32, R4, R26, R200 ;  /* 0x0000001a0420723c */ /* 0x000fe200000418c8 */
[----:B------:R-:W1:Y:S03]  /*f7e0*/  LDSM.16.MT88.4 R24, [R230+0x9800] ;  /* 0x00980000e618783b */ /* 0x000e660000004200 */
[----:B------:R-:W2:Y:S03]  /*f7f0*/  MUFU.EX2 R0, R0 ;  /* 0x0000000000007308 */ /* 0x000ea60000000800 */
[----:B------:R-:W-:Y:S01]  /*f800*/  MOV R202, R2 ;  /* 0x0000000200ca7202 */ /* 0x000fe20000000f00 */
[----:B------:R-:W-:-:S04]  /*f810*/  FFMA.FTZ R2, R227, c[0x0][0x23c], -R12 ;  /* 0x00008f00e3027a23 */ /* 0x000fc8000001080c */
[----:B------:R3:W-:Y:S01]  /*f820*/  MUFU.EX2 R185, R2 ;  /* 0x0000000200b97308 */ /* 0x0007e20000000800 */
[----:B--2---:R-:W-:Y:S02]  /*f830*/  IMAD.MOV.U32 R203, RZ, RZ, R0 ;  /* 0x000000ffffcb7224 */ /* 0x004fe400078e0000 */
[----:B------:R-:W-:-:S05]  /*f840*/  FFMA.FTZ R0, R117, c[0x0][0x23c], -R12 ;  /* 0x00008f0075007a23 */ /* 0x000fca000001080c */
[----:B------:R-:W2:Y:S01]  /*f850*/  MUFU.EX2 R84, R0 ;  /* 0x0000000000547308 */ /* 0x000ea20000000800 */
[----:B------:R-:W-:Y:S01]  /*f860*/  F2FP.BF16.PACK_AB R4, R202, R239 ;  /* 0x000000efca04723e */ /* 0x000fe200000010ff */
[----:B---3--:R-:W-:Y:S01]  /*f870*/  FFMA.FTZ R2, R187, c[0x0][0x23c], -R12 ;  /* 0x00008f00bb027a23 */ /* 0x008fe2000001080c */
[----:B------:R-:W-:Y:S02]  /*f880*/  F2FP.BF16.PACK_AB R5, R203, R189 ;  /* 0x000000bdcb05723e */ /* 0x000fe400000010ff */
[----:B------:R-:W-:Y:S02]  /*f890*/  F2FP.BF16.PACK_AB R6, R186, R85 ;  /* 0x00000055ba06723e */ /* 0x000fe400000010ff */
[----:B------:R-:W-:Y:S01]  /*f8a0*/  MOV R227, R252 ;  /* 0x000000fc00e37202 */ /* 0x000fe20000000f00 */
[----:B------:R-:W-:Y:S01]  /*f8b0*/  IMAD.MOV.U32 R252, RZ, RZ, R135 ;  /* 0x000000fffffc7224 */ /* 0x000fe200078e0087 */
[----:B------:R-:W-:Y:S02]  /*f8c0*/  MOV R187, R87 ;  /* 0x0000005700bb7202 */ /* 0x000fe40000000f00 */
[----:B------:R-:W-:-:S02]  /*f8d0*/  MOV R87, R107 ;  /* 0x0000006b00577202 */ /* 0x000fc40000000f00 */
[----:B--2---:R-:W-:Y:S02]  /*f8e0*/  F2FP.BF16.PACK_AB R7, R185, R84 ;  /* 0x00000054b907723e */ /* 0x004fe400000010ff */
[----:B------:R-:W-:Y:S01]  /*f8f0*/  MOV R107, R94 ;  /* 0x0000005e006b7202 */ /* 0x000fe20000000f00 */
[----:B------:R-:W-:Y:S01]  /*f900*/  IMAD.MOV.U32 R94, RZ, RZ, R95 ;  /* 0x000000ffff5e7224 */ /* 0x000fe200078e005f */
[----:B------:R2:W-:Y:S01]  /*f910*/  MUFU.EX2 R201, R29 ;  /* 0x0000001d00c97308 */ /* 0x0005e20000000800 */
[----:B------:R-:W-:Y:S02]  /*f920*/  MOV R95, R106 ;  /* 0x0000006a005f7202 */ /* 0x000fe40000000f00 */
[----:B-1----:R-:W-:Y:S01]  /*f930*/  HMMA.16816.F32.BF16 R112, R4, R26, R68 ;  /* 0x0000001a0470723c */ /* 0x002fe20000041844 */
[----:B------:R-:W-:-:S04]  /*f940*/  MOV R106, R251 ;  /* 0x000000fb006a7202 */ /* 0x000fc80000000f00 */
[----:B------:R-:W1:Y:S01]  /*f950*/  MUFU.EX2 R200, R15 ;  /* 0x0000000f00c87308 */ /* 0x000e620000000800 */
[----:B--2---:R-:W-:-:S07]  /*f960*/  FFMA.FTZ R29, R252, c[0x0][0x23c], -R12 ;  /* 0x00008f00fc1d7a23 */ /* 0x004fce000001080c */
[----:B------:R2:W3:Y:S08]  /*f970*/  MUFU.EX2 R68, R30 ;  /* 0x0000001e00447308 */ /* 0x0004f00000000800 */
[----:B------:R-:W-:Y:S08]  /*f980*/  MUFU.EX2 R252, R60 ;  /* 0x0000003c00fc7308 */ /* 0x000ff00000000800 */
[----:B------:R-:W1:Y:S01]  /*f990*/  MUFU.EX2 R251, R61 ;  /* 0x0000003d00fb7308 */ /* 0x000e620000000800 */
[----:B------:R-:W-:Y:S01]  /*f9a0*/  IMAD.MOV.U32 R170, RZ, RZ, R122 ;  /* 0x000000ffffaa7224 */ /* 0x000fe200078e007a */
[----:B------:R-:W-:Y:S01]  /*f9b0*/  MOV R3, R120 ;  /* 0x0000007800037202 */ /* 0x000fe20000000f00 */
[----:B------:R-:W-:Y:S01]  /*f9c0*/  HMMA.16816.F32.BF16 R96, R4, R20, R96 ;  /* 0x000000140460723c */ /* 0x000fe20000041860 */
[--C-:B--2---:R-:W-:Y:S01]  /*f9d0*/  FFMA.FTZ R30, R173, c[0x0][0x23c], -R12.reuse ;  /* 0x00008f00ad1e7a23 */ /* 0x104fe2000001080c */
[----:B------:R-:W-:Y:S01]  /*f9e0*/  MOV R188, R174 ;  /* 0x000000ae00bc7202 */ /* 0x000fe20000000f00 */
[----:B----4-:R-:W-:-:S05]  /*f9f0*/  FFMA.FTZ R173, R140, c[0x0][0x23c], -R12 ;  /* 0x00008f008cad7a23 */ /* 0x010fca000001080c */
[----:B------:R-:W-:Y:S01]  /*fa00*/  HMMA.16816.F32.BF16 R100, R4, R22, R100 ;  /* 0x000000160464723c */ /* 0x000fe20000041864 */
[----:B------:R-:W-:-:S07]  /*fa10*/  FFMA.FTZ R174, R141, c[0x0][0x23c], -R12 ;  /* 0x00008f008dae7a23 */ /* 0x000fce000001080c */
[C---:B------:R-:W-:Y:S08]  /*fa20*/  HMMA.16816.F32.BF16 R128, R4.reuse, R16, R128 ;  /* 0x000000100480723c */ /* 0x040ff00000041880 */
[C---:B------:R-:W-:Y:S08]  /*fa30*/  HMMA.16816.F32.BF16 R124, R4.reuse, R18, R88 ;  /* 0x00000012047c723c */ /* 0x040ff00000041858 */
[C---:B------:R-:W-:Y:S08]  /*fa40*/  HMMA.16816.F32.BF16 R120, R4.reuse, R8, R80 ;  /* 0x000000080478723c */ /* 0x040ff00000041850 */
[C---:B------:R-:W-:Y:S08]  /*fa50*/  HMMA.16816.F32.BF16 R116, R4.reuse, R10, R76 ;  /* 0x0000000a0474723c */ /* 0x040ff0000004184c */
[----:B------:R-:W-:Y:S07]  /*fa60*/  HMMA.16816.F32.BF16 R132, R4, R24, R72 ;  /* 0x000000180484723c */ /* 0x000fee0000041848 */
[----:B------:R-:W-:-:S02]  /*fa70*/  FADD.FTZ R5, R245, R93 ;  /* 0x0000005df5057221 */ /* 0x000fc40000010000 */
[----:B------:R-:W-:Y:S01]  /*fa80*/  FADD.FTZ R4, R244, R92 ;  /* 0x0000005cf4047221 */ /* 0x000fe20000010000 */
[----:B-1----:R-:W-:Y:S01]  /*fa90*/  F2FP.BF16.PACK_AB R6, R224, R200 ;  /* 0x000000c8e006723e */ /* 0x002fe200000010ff */
[----:B------:R-:W-:Y:S01]  /*faa0*/  FADD.FTZ R140, R242, R5 ;  /* 0x00000005f28c7221 */ /* 0x000fe20000010000 */
[----:B---3--:R-:W-:Y:S01]  /*fab0*/  F2FP.BF16.PACK_AB R5, R201, R68 ;  /* 0x00000044c905723e */ /* 0x008fe200000010ff */
[----:B------:R-:W-:Y:S01]  /*fac0*/  FADD.FTZ R141, R241, R4 ;  /* 0x00000004f18d7221 */ /* 0x000fe20000010000 */
[----:B------:R-:W-:Y:S02]  /*fad0*/  F2FP.BF16.PACK_AB R4, R184, R240 ;  /* 0x000000f0b804723e */ /* 0x000fe400000010ff */
[----:B------:R-:W-:Y:S02]  /*fae0*/  F2FP.BF16.PACK_AB R7, R251, R252 ;  /* 0x000000fcfb07723e */ /* 0x000fe400000010ff */
[----:B------:R-:W-:Y:S01]  /*faf0*/  MOV R191, R86 ;  /* 0x0000005600bf7202 */ /* 0x000fe20000000f00 */
[----:B------:R-:W-:Y:S01]  /*fb00*/  IMAD.MOV.U32 R86, RZ, RZ, R154 ;  /* 0x000000ffff567224 */ /* 0x000fe200078e009a */
[----:B------:R-:W-:Y:S01]  /*fb10*/  MOV R82, R187 ;  /* 0x000000bb00527202 */ /* 0x000fe20000000f00 */
[----:B------:R-:W-:Y:S01]  /*fb20*/  FFMA.FTZ R3, R3, c[0x0][0x23c], -R13 ;  /* 0x00008f0003037a23 */ /* 0x000fe2000001080d */
[----:B------:R-:W-:Y:S01]  /*fb30*/  MOV R80, R191 ;  /* 0x000000bf00507202 */ /* 0x000fe20000000f00 */
[----:B------:R-:W-:Y:S01]  /*fb40*/  IMAD.MOV.U32 R75, RZ, RZ, R188 ;  /* 0x000000ffff4b7224 */ /* 0x000fe200078e00bc */
[----:B------:R-:W-:Y:S01]  /*fb50*/  HMMA.16816.F32.BF16 R88, R4, R16, R52 ;  /* 0x000000100458723c */ /* 0x000fe20000041834 */
[----:B------:R-:W-:Y:S01]  /*fb60*/  IMAD.MOV.U32 R81, RZ, RZ, R186 ;  /* 0x000000ffff517224 */ /* 0x000fe200078e00ba */
[----:B------:R-:W-:Y:S01]  /*fb70*/  MOV R83, R185 ;  /* 0x000000b900537202 */ /* 0x000fe20000000f00 */
[----:B------:R-:W-:Y:S01]  /*fb80*/  IMAD.MOV.U32 R188, RZ, RZ, R107 ;  /* 0x000000ffffbc7224 */ /* 0x000fe200078e006b */
[----:B------:R-:W-:Y:S01]  /*fb90*/  MOV R71, R85 ;  /* 0x0000005500477202 */ /* 0x000fe20000000f00 */
[----:B------:R-:W-:Y:S01]  /*fba0*/  IMAD.MOV.U32 R190, RZ, RZ, R175 ;  /* 0x000000ffffbe7224 */ /* 0x000fe200078e00af */
[----:B------:R-:W-:-:S02]  /*fbb0*/  MOV R191, R95 ;  /* 0x0000005f00bf7202 */ /* 0x000fc40000000f00 */
[----:B------:R-:W-:Y:S01]  /*fbc0*/  HMMA.16816.F32.BF16 R76, R4, R18, R48 ;  /* 0x00000012044c723c */ /* 0x000fe20000041830 */
[----:B------:R-:W1:Y:S01]  /*fbd0*/  LDSM.16.MT88.4 R16, [R228+0xa000] ;  /* 0x00a00000e410783b */ /* 0x000e620000004200 */
        /* <DEDUP_REMOVED lines=8> */
[--C-:B------:R-:W-:Y:S01]  /*fc60*/  FFMA.FTZ R15, R169, c[0x0][0x23c], -R13.reuse ;  /* 0x00008f00a90f7a23 */ /* 0x100fe2000001080d */
[----:B------:R2:W-:Y:S01]  /*fc70*/  MUFU.EX2 R247, R3 ;  /* 0x0000000300f77308 */ /* 0x0005e20000000800 */
        /* <DEDUP_REMOVED lines=11> */
[----:B------:R-:W-:-:S02]  /*fd30*/  MOV R186, R104 ;  /* 0x0000006800ba7202 */ /* 0x000fc40000000f00 */
[----:B--2---:R-:W-:Y:S02]  /*fd40*/  MOV R3, R80 ;  /* 0x0000005000037202 */ /* 0x004fe40000000f00 */
[C---:B------:R-:W-:Y:S01]  /*fd50*/  HMMA.16816.F32.BF16 R80, R4.reuse, R8, R44 ;  /* 0x000000080450723c */ /* 0x040fe2000004182c */
[----:B------:R-:W-:Y:S01]  /*fd60*/  MOV R187, R105 ;  /* 0x0000006900bb7202 */ /* 0x000fe20000000f00 */
[--C-:B------:R-:W-:Y:S01]  /*fd70*/  FFMA.FTZ R110, R110, c[0x0][0x23c], -R13.reuse ;  /* 0x00008f006e6e7a23 */ /* 0x100fe2000001080d */
[----:B------:R-:W-:Y:S01]  /*fd80*/  MOV R190, R94 ;  /* 0x0000005e00be7202 */ /* 0x000fe20000000f00 */
[--C-:B------:R-:W-:Y:S01]  /*fd90*/  FFMA.FTZ R148, R148, c[0x0][0x23c], -R13.reuse ;  /* 0x00008f0094947a23 */ /* 0x100fe2000001080d */
[----:B------:R-:W-:Y:S02]  /*fda0*/  MOV R185, R87 ;  /* 0x0000005700b97202 */ /* 0x000fe40000000f00 */
[----:B------:R-:W-:Y:S01]  /*fdb0*/  IMAD.MOV.U32 R46, RZ, RZ, R70 ;  /* 0x000000ffff2e7224 */ /* 0x000fe200078e0046 */
[----:B------:R-:W-:Y:S01]  /*fdc0*/  MOV R45, R71 ;  /* 0x00000047002d7202 */ /* 0x000fe20000000f00 */
[--C-:B------:R-:W-:Y:S01]  /*fdd0*/  FFMA.FTZ R150, R150, c[0x0][0x23c], -R13.reuse ;  /* 0x00008f0096967a23 */ /* 0x100fe2000001080d */
[----:B------:R-:W-:Y:S01]  /*fde0*/  MOV R70, R84 ;  /* 0x0000005400467202 */ /* 0x000fe20000000f00 */
[--C-:B------:R-:W-:Y:S01]  /*fdf0*/  FFMA.FTZ R152, R152, c[0x0][0x23c], -R13.reuse ;  /* 0x00008f0098987a23 */ /* 0x100fe2000001080d */
[----:B------:R-:W-:Y:S01]  /*fe00*/  MOV R71, R86 ;  /* 0x0000005600477202 */ /* 0x000fe20000000f00 */
[--C-:B------:R-:W-:Y:S01]  /*fe10*/  FFMA.FTZ R153, R153, c[0x0][0x23c], -R13.reuse ;  /* 0x00008f0099997a23 */ /* 0x100fe2000001080d */
[----:B------:R-:W-:Y:S01]  /*fe20*/  HMMA.16816.F32.BF16 R104, R4, R20, R64 ;  /* 0x000000140468723c */ /* 0x000fe20000041840 */
[----:B------:R-:W-:Y:S01]  /*fe30*/  FFMA.FTZ R170, R217, c[0x0][0x23c], -R13 ;  /* 0x00008f00d9aa7a23 */ /* 0x000fe2000001080d */
[----:B------:R-:W-:Y:S01]  /*fe40*/  MUFU.EX2 R250, R15 ;  /* 0x0000000f00fa7308 */ /* 0x000fe20000000800 */
[----:B------:R-:W-:-:S02]  /*fe50*/  FFMA.FTZ R154, R155, c[0x0][0x23c], -R12 ;  /* 0x00008f009b9a7a23 */ /* 0x000fc4000001080c */
[--C-:B------:R-:W-:Y:S02]  /*fe60*/  FFMA.FTZ R158, R158, c[0x0][0x23c], -R12.reuse ;  /* 0x00008f009e9e7a23 */ /* 0x100fe4000001080c */
[--C-:B------:R-:W-:Y:S01]  /*fe70*/  FFMA.FTZ R160, R160, c[0x0][0x23c], -R12.reuse ;  /* 0x00008f00a0a07a23 */ /* 0x100fe2000001080c */
[C---:B------:R-:W-:Y:S01]  /*fe80*/  HMMA.16816.F32.BF16 R92, R4.reuse, R22, R56 ;  /* 0x00000016045c723c */ /* 0x040fe20000041838 */
[--C-:B------:R-:W-:Y:S01]  /*fe90*/  FFMA.FTZ R172, R157, c[0x0][0x23c], -R12.reuse ;  /* 0x00008f009dac7a23 */ /* 0x100fe2000001080c */
[----:B------:R2:W-:Y:S01]  /*fea0*/  MUFU.EX2 R248, R14 ;  /* 0x0000000e00f87308 */ /* 0x0005e20000000800 */
[----:B------:R-:W-:Y:S01]  /*feb0*/  FFMA.FTZ R175, R246, c[0x0][0x23c], -R12 ;  /* 0x00008f00f6af7a23 */ /* 0x000fe2000001080c */
[----:B------:R-:W-:Y:S04]  /*fec0*/  LDSM.16.MT88.4 R20, [R229+0xa000] ;  /* 0x00a00000e514783b */ /* 0x000fe80000004200 */
[----:B------:R-:W-:Y:S01]  /*fed0*/  HMMA.16816.F32.BF16 R84, R4, R10, R36 ;  /* 0x0000000a0454723c */ /* 0x000fe20000041824 */
[----:B------:R-:W-:Y:S01]  /*fee0*/  LDSM.16.MT88.4 R8, [R230+0xa000] ;  /* 0x00a00000e608783b */ /* 0x000fe20000004200 */
[----:B------:R-:W-:Y:S01]  /*fef0*/  MOV R44, R72 ;  /* 0x00000048002c7202 */ /* 0x000fe20000000f00 */
[----:B------:R-:W-:Y:S01]  /*ff00*/  IMAD.MOV.U32 R217, RZ, RZ, R73 ;  /* 0x000000ffffd97224 */ /* 0x000fe200078e0049 */
[----:B------:R-:W-:Y:S01]  /*ff10*/  MOV R219, R190 ;  /* 0x000000be00db7202 */ /* 0x000fe20000000f00 */
[----:B------:R3:W4:Y:S01]  /*ff20*/  MUFU.EX2 R249, R28 ;  /* 0x0000001c00f97308 */ /* 0x0007220000000800 */
[----:B------:R-:W-:Y:S01]  /*ff30*/  FADD.FTZ R155, R212, R62 ;  /* 0x0000003ed49b7221 */ /* 0x000fe20000010000 */
[----:B------:R-:W-:Y:S01]  /*ff40*/  MOV R47, R68 ;  /* 0x00000044002f7202 */ /* 0x000fe20000000f00 */
[----:B------:R-:W-:Y:S01]  /*ff50*/  FADD.FTZ R157, R243, R63 ;  /* 0x0000003ff39d7221 */ /* 0x000fe20000010000 */
[----:B------:R1:W5:Y:S04]  /*ff60*/  LDL.LU R246, [R1+0x13c] ;  /* 0x00013c0001f67983 */ /* 0x0003680000300800 */
[----:B--2---:R-:W2:Y:S01]  /*ff70*/  LDSM.16.MT88.4 R12, [R231+0xa000] ;  /* 0x00a00000e70c783b */ /* 0x004ea20000004200 */
[----:B------:R-:W-:-:S02]  /*ff80*/  MOV R39, R74 ;  /* 0x0000004a00277202 */ /* 0x000fc40000000f00 */
[----:B------:R-:W-:Y:S01]  /*ff90*/  MOV R38, R75 ;  /* 0x0000004b00267202 */ /* 0x000fe20000000f00 */
[----:B------:R-:W-:Y:S01]  /*ffa0*/  IMAD.MOV.U32 R190, RZ, RZ, R227 ;  /* 0x000000ffffbe7224 */ /* 0x000fe200078e00e3 */
[C---:B------:R-:W-:Y:S01]  /*ffb0*/  HMMA.16816.F32.BF16 R72, R4.reuse, R24, R40 ;  /* 0x000000180448723c */ /* 0x040fe20000041828 */
[----:B------:R-:W-:Y:S01]  /*ffc0*/  IMAD.MOV.U32 R37, RZ, RZ, R226 ;  /* 0x000000ffff257224 */ /* 0x000fe200078e00e2 */
[----:B------:R-:W-:Y:S01]  /*ffd0*/  MOV R36, R225 ;  /* 0x000000e100247202 */ /* 0x000fe20000000f00 */
[----:B------:R-:W-:Y:S01]  /*ffe0*/  MUFU.EX2 R227, R2 ;  /* 0x0000000200e37308 */ /* 0x000fe20000000800 */
[----:B---3--:R-:W-:Y:S01]  /*fff0*/  MOV R28, R219 ;  /* 0x000000db001c7202 */ /* 0x008fe20000000f00 */
[----:B------:R3:W5:Y:S03]  /*10000*/  LDL.LU R245, [R1+0x138] ;  /* 0x0001380001f57983 */ /* 0x0007660000300800 */
[----:B------:R-:W-:Y:S01]  /*10010*/  HMMA.16816.F32.BF16 R40, R4, R26, R32 ;  /* 0x0000001a0428723c */ /* 0x000fe20000041820 */
[----:B------:R-:W-:-:S02]  /*10020*/  MOV R212, R189 ;  /* 0x000000bd00d47202 */ /* 0x000fc40000000f00 */
[----:B------:R-:W-:Y:S01]  /*10030*/  MOV R24, R70 ;  /* 0x0000004600187202 */ /* 0x000fe20000000f00 */
[----:B------:R1:W1:Y:S01]  /*10040*/  MUFU.EX2 R226, R0 ;  /* 0x0000000000e27308 */ /* 0x0002620000000800 */
[----:B------:R-:W-:Y:S01]  /*10050*/  IMAD.MOV.U32 R25, RZ, RZ, R221 ;  /* 0x000000ffff197224 */ /* 0x000fe200078e00dd */
[----:B------:R3:W5:Y:S01]  /*10060*/  LDL.LU R244, [R1+0x134] ;  /* 0x0001340001f47983 */ /* 0x0007620000300800 */
[----:B------:R-:W-:-:S05]  /*10070*/  MOV R32, R224 ;  /* 0x000000e000207202 */ /* 0x000fca0000000f00 */
[----:B------:R2:W-:Y:S01]  /*10080*/  MUFU.EX2 R225, R29 ;  /* 0x0000001d00e17308 */ /* 0x0005e20000000800 */
[----:B------:R-:W-:Y:S01]  /*10090*/  IMAD.MOV.U32 R34, RZ, RZ, R60 ;  /* 0x000000ffff227224 */ /* 0x000fe200078e003c */
[----:B------:R-:W-:Y:S02]  /*100a0*/  MOV R33, R216 ;  /* 0x000000d800217202 */ /* 0x000fe40000000f00 */
[----:B------:R-:W-:-:S04]  /*100b0*/  MOV R189, R223 ;  /* 0x000000df00bd7202 */ /* 0x000fc80000000f00 */
[----:B------:R3:W-:Y:S01]  /*100c0*/  MUFU.EX2 R219, R144 ;  /* 0x0000009000db7308 */ /* 0x0007e20000000800 */
[----:B-1----:R-:W-:Y:S02]  /*100d0*/  MOV R0, R190 ;  /* 0x000000be00007202 */ /* 0x002fe40000000f00 */
[----:B------:R-:W-:Y:S02]  /*100e0*/  MOV R35, R61 ;  /* 0x0000003d00237202 */ /* 0x000fe40000000f00 */
[----:B------:R-:W-:Y:S02]  /*100f0*/  MOV R27, R220 ;  /* 0x000000dc001b7202 */ /* 0x000fe40000000f00 */
[----:B----4-:R-:W-:Y:S01]  /*10100*/  F2FP.BF16.PACK_AB R4, R250, R249 ;  /* 0x000000f9fa04723e */ /* 0x010fe200000010ff */
[----:B------:R1:W4:Y:S01]  /*10110*/  MUFU.EX2 R224, R30 ;  /* 0x0000001e00e07308 */ /* 0x0003220000000800 */
[----:B------:R-:W-:Y:S01]  /*10120*/  IMAD.MOV.U32 R190, RZ, RZ, R191 ;  /* 0x000000ffffbe7224 */ /* 0x000fe200078e00bf */
[----:B--2---:R-:W-:-:S02]  /*10130*/  MOV R29, R218 ;  /* 0x000000da001d7202 */ /* 0x004fc40000000f00 */
[----:B------:R-:W-:Y:S01]  /*10140*/  F2FP.BF16.PACK_AB R6, R247, R248 ;  /* 0x000000f8f706723e */ /* 0x000fe200000010ff */
[----:B------:R-:W-:Y:S01]  /*10150*/  IMAD.MOV.U32 R26, RZ, RZ, R69 ;  /* 0x000000ffff1a7224 */ /* 0x000fe200078e0045 */
[----:B------:R-:W-:Y:S01]  /*10160*/  F2FP.BF16.PACK_AB R5, R226, R227 ;  /* 0x000000e3e205723e */ /* 0x000fe200000010ff */
[----:B------:R-:W-:Y:S01]  /*10170*/  IMAD.MOV.U32 R2, RZ, RZ, R71 ;  /* 0x000000ffff027224 */ /* 0x000fe200078e0047 */
[----:B---3--:R-:W-:Y:S01]  /*10180*/  MOV R144, R215 ;  /* 0x000000d700907202 */ /* 0x008fe20000000f00 */
[----:B------:R2:W-:Y:S01]  /*10190*/  MUFU.EX2 R223, R142 ;  /* 0x0000008e00df7308 */ /* 0x0005e20000000800 */
[----:B------:R-:W-:Y:S01]  /*101a0*/  MOV R191, R222 ;  /* 0x000000de00bf7202 */ /* 0x000fe20000000f00 */
[----:B------:R-:W-:Y:S01]  /*101b0*/  FADD.FTZ R24, R24, R157 ;  /* 0x0000009d18187221 */ /* 0x000fe20000010000 */
[----:B------:R3:W5:Y:S01]  /*101c0*/  LDL.LU R243, [R1+0x130] ;  /* 0x0001300001f37983 */ /* 0x0007620000300800 */
[----:B-1----:R-:W-:-:S04]  /*101d0*/  IMAD.MOV.U32 R30, RZ, RZ, R217 ;  /* 0x000000ffff1e7224 */ /* 0x002fc800078e00d9 */
[----:B------:R1:W1:Y:S01]  /*101e0*/  MUFU.EX2 R220, R143 ;  /* 0x0000008f00dc7308 */ /* 0x0002620000000800 */
[----:B----4-:R-:W-:-:S07]  /*101f0*/  F2FP.BF16.PACK_AB R7, R224, R225 ;  /* 0x000000e1e007723e */ /* 0x010fce00000010ff */
[----:B------:R-:W-:Y:S01]  /*10200*/  MUFU.EX2 R218, R146 ;  /* 0x0000009200da7308 */ /* 0x000fe20000000800 */
[----:B--2---:R-:W-:Y:S01]  /*10210*/  IMAD.MOV.U32 R142, RZ, RZ, R144 ;  /* 0x000000ffff8e7224 */ /* 0x004fe200078e0090 */
[----:B------:R-:W-:-:S06]  /*10220*/  MOV R144, R32 ;  /* 0x0000002000907202 */ /* 0x000fcc0000000f00 */
[----:B------:R-:W-:Y:S01]  /*10230*/  MUFU.EX2 R216, R151 ;  /* 0x0000009700d87308 */ /* 0x000fe20000000800 */
[----:B-1----:R-:W-:Y:S01]  /*10240*/  MOV R143, R30 ;  /* 0x0000001e008f7202 */ /* 0x002fe20000000f00 */
[----:B------:R-:W-:Y:S01]  /*10250*/  IMAD.MOV.U32 R30, RZ, RZ, R33 ;  /* 0x000000ffff1e7224 */ /* 0x000fe200078e0021 */
[----:B------:R-:W-:Y:S01]  /*10260*/  MOV R32, R34 ;  /* 0x0000002200207202 */ /* 0x000fe20000000f00 */
[----:B------:R-:W-:Y:S01]  /*10270*/  IMAD.MOV.U32 R34, RZ, RZ, R36 ;  /* 0x000000ffff227224 */ /* 0x000fe200078e0024 */
[----:B------:R-:W-:-:S03]  /*10280*/  MOV R33, R35 ;  /* 0x0000002300217202 */ /* 0x000fc60000000f00 */
[----:B------:R-:W-:Y:S01]  /*10290*/  MUFU.EX2 R221, R147 ;  /* 0x0000009300dd7308 */ /* 0x000fe20000000800 */
[----:B------:R-:W-:Y:S01]  /*102a0*/  MOV R35, R37 ;  /* 0x0000002500237202 */ /* 0x000fe20000000f00 */
[----:B------:R-:W-:Y:S01]  /*102b0*/  IMAD.MOV.U32 R37, RZ, RZ, R39 ;  /* 0x000000ffff257224 */ /* 0x000fe200078e0027 */
[----:B------:R-:W-:Y:S01]  /*102c0*/  MOV R36, R38 ;  /* 0x0000002600247202 */ /* 0x000fe20000000f00 */
[----:B------:R-:W-:Y:S01]  /*102d0*/  FADD.FTZ R2, R2, R140 ;  /* 0x0000008c02027221 */ /* 0x000fe20000010000 */
[----:B------:R3:W5:Y:S03]  /*102e0*/  LDL.LU R242, [R1+0x12c] ;  /* 0x00012c0001f27983 */ /* 0x0007660000300800 */
[----:B------:R1:W-:Y:S01]  /*102f0*/  MUFU.EX2 R222, R145 ;  /* 0x0000009100de7308 */ /* 0x0003e20000000800 */
[----:B------:R-:W-:Y:S01]  /*10300*/  MOV R38, R44 ;  /* 0x0000002c00267202 */ /* 0x000fe20000000f00 */
[----:B------:R-:W-:Y:S01]  /*10310*/  IMAD.MOV.U32 R44, RZ, RZ, R46 ;  /* 0x000000ffff2c7224 */ /* 0x000fe200078e002e */
[----:B------:R-:W-:-:S05]  /*10320*/  MOV R39, R45 ;  /* 0x0000002d00277202 */ /* 0x000fca0000000f00 */
[----:B------:R-:W2:Y:S01]  /*10330*/  MUFU.EX2 R217, R149 ;  /* 0x0000009500d97308 */ /* 0x000ea20000000800 */
[----:B------:R-:W-:Y:S01]  /*10340*/  HMMA.16816.F32.BF16 R68, R4, R16, R96 ;  /* 0x000000100444723c */ /* 0x000fe20000041860 */
[----:B------:R-:W-:-:S06]  /*10350*/  MOV R45, R3 ;  /* 0x00000003002d7202 */ /* 0x000fcc0000000f00 */
[----:B------:R-:W4:Y:S01]  /*10360*/  MUFU.EX2 R215, R156 ;  /* 0x0000009c00d77308 */ /* 0x000f220000000800 */
[----:B------:R-:W-:Y:S01]  /*10370*/  MOV R46, R240 ;  /* 0x000000f0002e7202 */ /* 0x000fe20000000f00 */
[----:B-1----:R-:W-:Y:S01]  /*10380*/  IMAD.MOV.U32 R145, RZ, RZ, R142 ;  /* 0x000000ffff917224 */ /* 0x002fe200078e008e */
        /* <DEDUP_REMOVED lines=10> */
[----:B------:R-:W-:-:S05]  /*10430*/  MOV R30, R36 ;  /* 0x00000024001e7202 */ /* 0x000fca0000000f00 */
[----:B------:R-:W-:Y:S01]  /*10440*/  HMMA.16816.F32.BF16 R60, R4, R12, R128 ;  /* 0x0000000c043c723c */ /* 0x000fe20000041880 */
[----:B------:R-:W-:Y:S01]  /*10450*/  MOV R33, R38 ;  /* 0x0000002600217202 */ /* 0x000fe20000000f00 */
[----:B------:R-:W-:Y:S01]  /*10460*/  IMAD.MOV.U32 R38, RZ, RZ, R47 ;  /* 0x000000ffff267224 */ /* 0x000fe200078e002f */
[----:B------:R-:W-:-:S05]  /*10470*/  MOV R34, R39 ;  /* 0x0000002700227202 */ /* 0x000fca0000000f00 */
[----:B------:R-:W-:Y:S01]  /*10480*/  HMMA.16816.F32.BF16 R56, R4, R14, R124 ;  /* 0x0000000e0438723c */ /* 0x000fe2000004187c */
[----:B------:R-:W-:-:S07]  /*10490*/  MOV R36, R45 ;  /* 0x0000002d00247202 */ /* 0x000fce0000000f00 */
[----:B------:R-:W-:Y:S01]  /*104a0*/  HMMA.16816.F32.BF16 R52, R4, R20, R120 ;  /* 0x000000140434723c */ /* 0x000fe20000041878 */
[----:B------:R-:W-:-:S07]  /*104b0*/  MOV R37, R46 ;  /* 0x0000002e00257202 */ /* 0x000fce0000000f00 */
        /* <DEDUP_REMOVED lines=8> */
[C---:B------:R-:W-:Y:S01]  /*10540*/  HMMA.16816.F32.BF16 R44, R4.reuse, R8, R132 ;  /* 0x00000008042c723c */ /* 0x040fe20000041884 */
[----:B------:R-:W-:Y:S01]  /*10550*/  MOV R144, R36 ;  /* 0x0000002400907202 */ /* 0x000fe20000000f00 */
[----:B------:R-:W-:Y:S01]  /*10560*/  FADD.FTZ R2, R197, R2 ;  /* 0x00000002c5027221 */ /* 0x000fe20000010000 */
[----:B------:R-:W-:Y:S01]  /*10570*/  MOV R30, R37 ;  /* 0x00000025001e7202 */ /* 0x000fe20000000f00 */
[----:B------:R-:W-:Y:S01]  /*10580*/  MUFU.EX2 R137, R137 ;  /* 0x0000008900897308 */ /* 0x000fe20000000800 */
[----:B------:R-:W-:Y:S01]  /*10590*/  MOV R33, R39 ;  /* 0x0000002700217202 */ /* 0x000fe20000000f00 */
[----:B------:R3:W5:Y:S02]  /*105a0*/  LDL.LU R241, [R1+0x128] ;  /* 0x0001280001f17983 */ /* 0x0007640000300800 */
[----:B------:R-:W-:Y:S01]  /*105b0*/  HMMA.16816.F32.BF16 R36, R4, R10, R112 ;  /* 0x0000000a0424723c */ /* 0x000fe20000041870 */
[----:B------:R-:W-:Y:S01]  /*105c0*/  MOV R121, R145 ;  /* 0x0000009100797202 */ /* 0x000fe20000000f00 */
[----:B------:R-:W-:Y:S01]  /*105d0*/  IMAD.MOV.U32 R145, RZ, RZ, R35 ;  /* 0x000000ffff917224 */ /* 0x000fe200078e0023 */
[----:B------:R-:W-:Y:S01]  /*105e0*/  MOV R103, R34 ;  /* 0x0000002200677202 */ /* 0x000fe20000000f00 */
[----:B------:R-:W-:Y:S01]  /*105f0*/  IMAD.MOV.U32 R128, RZ, RZ, R96 ;  /* 0x000000ffff807224 */ /* 0x000fe200078e0060 */
[----:B------:R-:W-:Y:S01]  /*10600*/  MOV R129, R97 ;  /* 0x0000006100817202 */ /* 0x000fe20000000f00 */
[----:B------:R-:W-:Y:S01]  /*10610*/  IMAD.MOV.U32 R131, RZ, RZ, R99 ;  /* 0x000000ffff837224 */ /* 0x000fe200078e0063 */
[----:B------:R-:W-:Y:S01]  /*10620*/  F2FP.BF16.PACK_AB R4, R220, R219 ;  /* 0x000000dbdc04723e */ /* 0x000fe200000010ff */
[----:B------:R-:W-:Y:S01]  /*10630*/  FADD.FTZ R3, R214, R155 ;  /* 0x0000009bd6037221 */ /* 0x000fe20000010000 */
[----:B--2---:R-:W-:-:S02]  /*10640*/  F2FP.BF16.PACK_AB R5, R217, R218 ;  /* 0x000000dad905723e */ /* 0x004fc400000010ff */
[----:B------:R-:W-:Y:S01]  /*10650*/  MOV R130, R98 ;  /* 0x0000006200827202 */ /* 0x000fe20000000f00 */
[----:B------:R-:W-:Y:S01]  /*10660*/  FADD.FTZ R0, R196, R0 ;  /* 0x00000000c4007221 */ /* 0x000fe20000010000 */
[----:B------:R-:W-:Y:S01]  /*10670*/  F2FP.BF16.PACK_AB R6, R222, R223 ;  /* 0x000000dfde06723e */ /* 0x000fe200000010ff */
[----:B------:R-:W-:Y:S01]  /*10680*/  IMAD.MOV.U32 R141, RZ, RZ, R147 ;  /* 0x000000ffff8d7224 */ /* 0x000fe200078e0093 */
[----:B----4-:R-:W-:Y:S01]  /*10690*/  F2FP.BF16.PACK_AB R7, R215, R216 ;  /* 0x000000d8d707723e */ /* 0x010fe200000010ff */
[----:B------:R-:W-:Y:S01]  /*106a0*/  IMAD.MOV.U32 R35, RZ, RZ, R185 ;  /* 0x000000ffff237224 */ /* 0x000fe200078e00b9 */
[----:B------:R-:W-:Y:S01]  /*106b0*/  MOV R34, R212 ;  /* 0x000000d400227202 */ /* 0x000fe20000000f00 */
[----:B------:R-:W-:Y:S01]  /*106c0*/  IMAD.MOV.U32 R157, RZ, RZ, R144 ;  /* 0x000000ffff9d7224 */ /* 0x000fe200078e0090 */
[----:B------:R-:W-:Y:S01]  /*106d0*/  MOV R155, R145 ;  /* 0x00000091009b7202 */ /* 0x000fe20000000f00 */
[----:B------:R1:W-:Y:S01]  /*106e0*/  MUFU.EX2 R214, R31 ;  /* 0x0000001f00d67308 */ /* 0x0003e20000000800 */
[----:B------:R-:W-:Y:S01]  /*106f0*/  FADD.FTZ R120, R238, R24 ;  /* 0x00000018ee787221 */ /* 0x000fe20000010000 */
[----:B------:R-:W-:Y:S01]  /*10700*/  HMMA.16816.F32.BF16 R96, R4, R16, R104 ;  /* 0x000000100460723c */ /* 0x000fe20000041868 */
[----:B------:R-:W-:Y:S01]  /*10710*/  MOV R197, R26 ;  /* 0x0000001a00c57202 */ /* 0x000fe20000000f00 */
[----:B------:R-:W-:Y:S01]  /*10720*/  IMAD.MOV.U32 R147, RZ, RZ, R33 ;  /* 0x000000ffff937224 */ /* 0x000fe200078e0021 */
[----:B------:R-:W-:-:S02]  /*10730*/  MOV R196, R27 ;  /* 0x0000001b00c47202 */ /* 0x000fc40000000f00 */
[----:B------:R-:W-:Y:S01]  /*10740*/  MOV R146, R32 ;  /* 0x0000002000927202 */ /* 0x000fe20000000f00 */
[----:B------:R-:W-:Y:S01]  /*10750*/  MUFU.EX2 R133, R110 ;  /* 0x0000006e00857308 */ /* 0x000fe20000000800 */
[----:B------:R-:W-:Y:S01]  /*10760*/  MOV R156, R30 ;  /* 0x0000001e009c7202 */ /* 0x000fe20000000f00 */
[----:B------:R-:W-:Y:S01]  /*10770*/  HMMA.16816.F32.BF16 R92, R4, R18, R92 ;  /* 0x00000012045c723c */ /* 0x000fe2000004185c */
[----:B------:R-:W-:-:S05]  /*10780*/  MOV R145, R34 ;  /* 0x0000002200917202 */ /* 0x000fca0000000f00 */
[----:B------:R-:W-:Y:S01]  /*10790*/  MUFU.EX2 R132, R111 ;  /* 0x0000006f00847308 */ /* 0x000fe20000000800 */
[----:B------:R-:W-:Y:S01]  /*107a0*/  IMAD.MOV.U32 R18, RZ, RZ, R25 ;  /* 0x000000ffff127224 */ /* 0x000fe200078e0019 */
[----:B------:R-:W-:Y:S01]  /*107b0*/  HMMA.16816.F32.BF16 R104, R4, R12, R88 ;  /* 0x0000000c0468723c */ /* 0x000fe20000041858 */
[----:B------:R-:W-:Y:S01]  /*107c0*/  MOV R144, R35 ;  /* 0x0000002300907202 */ /* 0x000fe20000000f00 */
[----:B------:R-:W-:Y:S01]  /*107d0*/  LDSM.16.MT88.4 R24, [R231+0xa800] ;  /* 0x00a80000e718783b */ /* 0x000fe20000004200 */
[----:B------:R-:W-:-:S03]  /*107e0*/  MOV R17, R28 ;  /* 0x0000001c00117202 */ /* 0x000fc60000000f00 */
[----:B------:R-:W-:Y:S02]  /*107f0*/  LDSM.16.MT88.4 R32, [R229+0xa800] ;  /* 0x00a80000e520783b */ /* 0x000fe40000004200 */
[C---:B------:R-:W-:Y:S02]  /*10800*/  HMMA.16816.F32.BF16 R116, R4.reuse, R14, R76 ;  /* 0x0000000e0474723c */ /* 0x040fe4000004184c */
[----:B------:R-:W2:Y:S01]  /*10810*/  LDSM.16.MT88.4 R12, [R228+0xa800] ;  /* 0x00a80000e40c783b */ /* 0x000ea20000004200 */
[----:B------:R-:W-:Y:S08]  /*10820*/  MUFU.EX2 R138, R138 ;  /* 0x0000008a008a7308 */ /* 0x000ff00000000800 */
[----:B------:R-:W-:Y:S01]  /*10830*/  MUFU.EX2 R127, R164 ;  /* 0x000000a4007f7308 */ /* 0x000fe20000000800 */
[----:B------:R-:W-:Y:S07]  /*10840*/  HMMA.16816.F32.BF16 R112, R4, R20, R80 ;  /* 0x000000140470723c */ /* 0x000fee0000041850 */
[----:B------:R-:W-:Y:S01]  /*10850*/  MUFU.EX2 R126, R165 ;  /* 0x000000a5007e7308 */ /* 0x000fe20000000800 */
[----:B------:R-:W-:Y:S01]  /*10860*/  IMAD.MOV.U32 R20, RZ, RZ, R29 ;  /* 0x000000ffff147224 */ /* 0x000fe200078e001d */
[----:B------:R3:W5:Y:S04]  /*10870*/  LDL.LU R240, [R1+0x124] ;  /* 0x0001240001f07983 */ /* 0x0007680000300800 */
[----:B-1----:R-:W1:Y:S01]  /*10880*/  LDSM.16.MT88.4 R28, [R230+0xa800] ;  /* 0x00a80000e61c783b */ /* 0x002e620000004200 */
[----:B------:R-:W-:Y:S01]  /*10890*/  FADD.FTZ R3, R213, R3 ;  /* 0x00000003d5037221 */ /* 0x000fe20000010000 */
[----:B------:R-:W-:Y:S01]  /*108a0*/  MOV R140, R131 ;  /* 0x00000083008c7202 */ /* 0x000fe20000000f00 */
[----:B------:R-:W4:Y:S01]  /*108b0*/  MUFU.EX2 R213, R108 ;  /* 0x0000006c00d57308 */ /* 0x000f220000000800 */
[----:B------:R-:W-:-:S07]  /*108c0*/  MOV R151, R130 ;  /* 0x0000008200977202 */ /* 0x000fce0000000f00 */
[----:B------:R1:W-:Y:S01]  /*108d0*/  MUFU.EX2 R212, R109 ;  /* 0x0000006d00d47308 */ /* 0x0003e20000000800 */
[----:B------:R-:W-:Y:S01]  /*108e0*/  MOV R19, R128 ;  /* 0x0000008000137202 */ /* 0x000fe20000000f00 */
[----:B------:R-:W-:Y:S01]  /*108f0*/  IMAD.MOV.U32 R149, RZ, RZ, R129 ;  /* 0x000000ffff957224 */ /* 0x000fe200078e0081 */
[----:B------:R-:W-:Y:S02]  /*10900*/  MOV R21, R100 ;  /* 0x0000006400157202 */ /* 0x000fe40000000f00 */
[----:B------:R-:W-:-:S03]  /*10910*/  MOV R16, R188 ;  /* 0x000000bc00107202 */ /* 0x000fc60000000f00 */
[----:B------:R-:W-:Y:S01]  /*10920*/  MUFU.EX2 R125, R166 ;  /* 0x000000a6007d7308 */ /* 0x000fe20000000800 */
[----:B------:R-:W-:Y:S07]  /*10930*/  HMMA.16816.F32.BF16 R88, R4, R10, R40 ;  /* 0x0000000a0458723c */ /* 0x000fee0000041828 */
[----:B------:R-:W-:Y:S01]  /*10940*/  MUFU.EX2 R124, R167 ;  /* 0x000000a7007c7308 */ /* 0x000fe20000000800 */
[----:B------:R-:W-:Y:S01]  /*10950*/  IMAD.MOV.U32 R134, RZ, RZ, R102 ;  /* 0x000000ffff867224 */ /* 0x000fe200078e0066 */
[----:B------:R-:W-:Y:S01]  /*10960*/  MOV R135, R103 ;  /* 0x0000006700877202 */ /* 0x000fe20000000f00 */
[----:B------:R-:W-:-:S05]  /*10970*/  FADD.FTZ R0, R234, R0 ;  /* 0x00000000ea007221 */ /* 0x000fca0000010000 */
[----:B------:R-:W-:Y:S08]  /*10980*/  MUFU.EX2 R123, R148 ;  /* 0x00000094007b7308 */ /* 0x000ff00000000800 */
[----:B------:R-:W-:Y:S01]  /*10990*/  MUFU.EX2 R122, R150 ;  /* 0x00000096007a7308 */ /* 0x000fe20000000800 */
[----:B------:R-:W-:Y:S01]  /*109a0*/  MOV R185, R237 ;  /* 0x000000ed00b97202 */ /* 0x000fe20000000f00 */
[----:B------:R3:W5:Y:S06]  /*109b0*/  LDL.LU R239, [R1+0x120] ;  /* 0x0001200001ef7983 */ /* 0x00076c0000300800 */
[----:B------:R-:W2:Y:S01]  /*109c0*/  MUFU.EX2 R131, R136 ;  /* 0x0000008800837308 */ /* 0x000ea20000000800 */
[----:B-1----:R-:W-:Y:S07]  /*109d0*/  HMMA.16816.F32.BF16 R108, R4, R22, R84 ;  /* 0x00000016046c723c */ /* 0x002fee0000041854 */
[----:B------:R1:W1:Y:S01]  /*109e0*/  MUFU.EX2 R130, R161 ;  /* 0x000000a100827308 */ /* 0x0002620000000800 */
[----:B------:R-:W-:Y:S01]  /*109f0*/  IMAD.MOV.U32 R22, RZ, RZ, R189 ;  /* 0x000000ffff167224 */ /* 0x000fe200078e00bd */
[----:B------:R-:W-:-:S06]  /*10a00*/  MOV R23, R190 ;  /* 0x000000be00177202 */ /* 0x000fcc0000000f00 */
[----:B------:R2:W-:Y:S08]  /*10a10*/  MUFU.EX2 R129, R162 ;  /* 0x000000a200817308 */ /* 0x0005f00000000800 */
[----:B------:R2:W2:Y:S01]  /*10a20*/  MUFU.EX2 R128, R163 ;  /* 0x000000a300807308 */ /* 0x0004a20000000800 */
[----:B-1----:R-:W-:Y:S01]  /*10a30*/  MOV R161, R191 ;  /* 0x000000bf00a17202 */ /* 0x002fe20000000f00 */
[----:B------:R-:W-:Y:S01]  /*10a40*/  IMAD.MOV.U32 R148, RZ, RZ, R17 ;  /* 0x000000ffff947224 */ /* 0x000fe200078e0011 */
[----:B------:R-:W-:Y:S01]  /*10a50*/  HMMA.16816.F32.BF16 R188, R4, R8, R72 ;  /* 0x0000000804bc723c */ /* 0x000fe20000041848 */
[----:B------:R-:W-:Y:S01]  /*10a60*/  FADD.FTZ R3, R236, R3 ;  /* 0x00000003ec037221 */ /* 0x000fe20000010000 */
[----:B------:R3:W5:Y:S05]  /*10a70*/  LDL.LU R238, [R1+0x11c] ;  /* 0x00011c0001ee7983 */ /* 0x00076a0000300800 */
[----:B------:R-:W-:Y:S01]  /*10a80*/  FADD.FTZ R8, R161, R120 ;  /* 0x00000078a1087221 */ /* 0x000fe20000010000 */
[----:B------:R-:W-:Y:S01]  /*10a90*/  MOV R161, R23 ;  /* 0x0000001700a17202 */ /* 0x000fe20000000f00 */
[----:B------:R-:W-:Y:S01]  /*10aa0*/  IMAD.MOV.U32 R9, RZ, RZ, R22 ;  /* 0x000000ffff097224 */ /* 0x000fe200078e0016 */
[----:B------:R-:W-:Y:S01]  /*10ab0*/  MOV R22, R20 ;  /* 0x0000001400167202 */ /* 0x000fe20000000f00 */
[----:B------:R-:W-:Y:S01]  /*10ac0*/  IMAD.MOV.U32 R23, RZ, RZ, R21 ;  /* 0x000000ffff177224 */ /* 0x000fe200078e0015 */
[----:B----4-:R-:W-:-:S02]  /*10ad0*/  F2FP.BF16.PACK_AB R4, R213, R214 ;  /* 0x000000d6d504723e */ /* 0x010fc400000010ff */
[----:B--2---:R-:W-:Y:S02]  /*10ae0*/  F2FP.BF16.PACK_AB R5, R131, R132 ;  /* 0x000000848305723e */ /* 0x004fe400000010ff */
[----:B------:R-:W-:Y:S02]  /*10af0*/  F2FP.BF16.PACK_AB R6, R133, R212 ;  /* 0x000000d48506723e */ /* 0x000fe400000010ff */
[----:B------:R-:W-:Y:S01]  /*10b00*/  F2FP.BF16.PACK_AB R7, R138, R137 ;  /* 0x000000898a07723e */ /* 0x000fe200000010ff */
[----:B------:R-:W-:Y:S01]  /*10b10*/  FADD.FTZ R2, R9, R2 ;  /* 0x0000000209027221 */ /* 0x000fe20000010000 */
[----:B------:R-:W-:Y:S01]  /*10b20*/  MOV R20, R18 ;  /* 0x0000001200147202 */ /* 0x000fe20000000f00 */
[----:B------:R-:W-:Y:S01]  /*10b30*/  IMAD.MOV.U32 R18, RZ, RZ, R121 ;  /* 0x000000ffff127224 */ /* 0x000fe200078e0079 */
[----:B------:R-:W-:Y:S02]  /*10b40*/  MOV R21, R19 ;  /* 0x0000001300157202 */ /* 0x000fe40000000f00 */
[----:B------:R-:W-:Y:S01]  /*10b50*/  MOV R136, R101 ;  /* 0x0000006500887202 */ /* 0x000fe20000000f00 */
[----:B------:R-:W-:Y:S01]  /*10b60*/  FADD.FTZ R3, R232, R3 ;  /* 0x00000003e8037221 */ /* 0x000fe20000010000 */
[----:B------:R-:W-:Y:S01]  /*10b70*/  MOV R9, R161 ;  /* 0x000000a100097202 */ /* 0x000fe20000000f00 */
[----:B------:R-:W-:Y:S01]  /*10b80*/  IMAD.MOV.U32 R161, RZ, RZ, R22 ;  /* 0x000000ffffa17224 */ /* 0x000fe200078e0016 */
[----:B------:R-:W-:Y:S01]  /*10b90*/  MOV R19, R235 ;  /* 0x000000eb00137202 */ /* 0x000fe20000000f00 */
[----:B------:R3:W5:Y:S01]  /*10ba0*/  LDL.LU R237, [R1+0x118] ;  /* 0x0001180001ed7983 */ /* 0x0007620000300800 */
[----:B------:R-:W-:Y:S01]  /*10bb0*/  MOV R22, R23 ;  /* 0x0000001700167202 */ /* 0x000fe20000000f00 */
[----:B------:R-:W-:Y:S01]  /*10bc0*/  HMMA.16816.F32.BF16 R100, R4, R12, R68 ;  /* 0x0000000c0464723c */ /* 0x000fe20000041844 */
[----:B------:R-:W-:Y:S01]  /*10bd0*/  MOV R23, R20 ;  /* 0x0000001400177202 */ /* 0x000fe20000000f00 */
[----:B------:R-:W-:Y:S01]  /*10be0*/  IMAD.MOV.U32 R20, RZ, RZ, R21 ;  /* 0x000000ffff147224 */ /* 0x000fe200078e0015 */
[----:B------:R-:W-:-:S05]  /*10bf0*/  MOV R21, R18 ;  /* 0x0000001200157202 */ /* 0x000fca0000000f00 */
[----:B------:R-:W-:Y:S01]  /*10c00*/  HMMA.16816.F32.BF16 R84, R4, R14, R64 ;  /* 0x0000000e0454723c */ /* 0x000fe20000041840 */
[----:B------:R-:W-:Y:S01]  /*10c10*/  MOV R18, R19 ;  /* 0x0000001300127202 */ /* 0x000fe20000000f00 */
[----:B------:R-:W-:Y:S01]  /*10c20*/  IMAD.MOV.U32 R19, RZ, RZ, R16 ;  /* 0x000000ffff137224 */ /* 0x000fe200078e0010 */
[----:B------:R-:W-:-:S05]  /*10c30*/  MOV R16, R139 ;  /* 0x0000008b00107202 */ /* 0x000fca0000000f00 */
[----:B------:R-:W-:Y:S01]  /*10c40*/  HMMA.16816.F32.BF16 R80, R4, R24, R60 ;  /* 0x000000180450723c */ /* 0x000fe2000004183c */
[----:B------:R-:W-:-:S07]  /*10c50*/  FADD.FTZ R0, R161, R0 ;  /* 0x00000000a1007221 */ /* 0x000fce0000010000 */
[C---:B------:R-:W-:Y:S08]  /*10c60*/  HMMA.16816.F32.BF16 R76, R4.reuse, R26, R56 ;  /* 0x0000001a044c723c */ /* 0x040ff00000041838 */
[C---:B------:R-:W-:Y:S08]  /*10c70*/  HMMA.16816.F32.BF16 R72, R4.reuse, R32, R52 ;  /* 0x000000200448723c */ /* 0x040ff00000041834 */
[C---:B------:R-:W-:Y:S01]  /*10c80*/  HMMA.16816.F32.BF16 R40, R4.reuse, R30, R36 ;  /* 0x0000001e0428723c */ /* 0x040fe20000041824 */
[----:B------:R-:W-:Y:S01]  /*10c90*/  FADD.FTZ R2, R9, R2 ;  /* 0x0000000209027221 */ /* 0x000fe20000010000 */
[----:B------:R-:W-:Y:S01]  /*10ca0*/  MUFU.EX2 R121, R152 ;  /* 0x0000009800797308 */ /* 0x000fe20000000800 */
[----:B------:R3:W5:Y:S05]  /*10cb0*/  LDL.LU R236, [R1+0x114] ;  /* 0x0001140001ec7983 */ /* 0x00076a0000300800 */
[C---:B------:R-:W-:Y:S08]  /*10cc0*/  HMMA.16816.F32.BF16 R68, R4.reuse, R34, R48 ;  /* 0x000000220444723c */ /* 0x040ff00000041830 */
[----:B------:R-:W-:Y:S01]  /*10cd0*/  HMMA.16816.F32.BF16 R64, R4, R28, R44 ;  /* 0x0000001c0440723c */ /* 0x000fe2000004182c */
[----:B------:R-:W-:Y:S01]  /*10ce0*/  FADD.FTZ R60, R233, R8 ;  /* 0x00000008e93c7221 */ /* 0x000fe20000010000 */
[----:B------:R-:W-:Y:S01]  /*10cf0*/  MOV R162, R22 ;  /* 0x0000001600a27202 */ /* 0x000fe20000000f00 */
[----:B------:R-:W-:Y:S01]  /*10d00*/  IMAD.MOV.U32 R161, RZ, RZ, R23 ;  /* 0x000000ffffa17224 */ /* 0x000fe200078e0017 */
[----:B------:R-:W-:Y:S01]  /*10d10*/  MOV R163, R20 ;  /* 0x0000001400a37202 */ /* 0x000fe20000000f00 */
[----:B------:R-:W-:Y:S01]  /*10d20*/  IMAD.MOV.U32 R165, RZ, RZ, R18 ;  /* 0x000000ffffa57224 */ /* 0x000fe200078e0012 */
[----:B------:R-:W-:Y:S01]  /*10d30*/  MOV R164, R21 ;  /* 0x0000001500a47202 */ /* 0x000fe20000000f00 */
[----:B------:R-:W-:Y:S01]  /*10d40*/  LDSM.16.MT88.4 R8, [R230+0xb000] ;  /* 0x00b00000e608783b */ /* 0x000fe20000004200 */
[----:B------:R-:W-:-:S02]  /*10d50*/  F2FP.BF16.PACK_AB R4, R130, R221 ;  /* 0x000000dd8204723e */ /* 0x000fc400000010ff */
[----:B------:R-:W-:Y:S01]  /*10d60*/  F2FP.BF16.PACK_AB R5, R126, R127 ;  /* 0x0000007f7e05723e */ /* 0x000fe200000010ff */
[----:B------:R-:W1:Y:S01]  /*10d70*/  LDSM.16.MT88.4 R20, [R228+0xb000] ;  /* 0x00b00000e414783b */ /* 0x000e620000004200 */
[----:B------:R-:W-:Y:S02]  /*10d80*/  F2FP.BF16.PACK_AB R6, R128, R129 ;  /* 0x000000818006723e */ /* 0x000fe400000010ff */
[----:B------:R-:W-:Y:S02]  /*10d90*/  F2FP.BF16.PACK_AB R7, R124, R125 ;  /* 0x0000007d7c07723e */ /* 0x000fe400000010ff */
[----:B------:R-:W-:Y:S02]  /*10da0*/  MOV R166, R19 ;  /* 0x0000001300a67202 */ /* 0x000fe40000000f00 */
[----:B------:R-:W-:Y:S01]  /*10db0*/  MOV R167, R16 ;  /* 0x0000001000a77202 */ /* 0x000fe20000000f00 */
[----:B------:R-:W-:Y:S01]  /*10dc0*/  MUFU.EX2 R120, R153 ;  /* 0x0000009900787308 */ /* 0x000fe20000000800 */
[----:B------:R-:W2:Y:S01]  /*10dd0*/  LDSM.16.MT88.4 R16, [R231+0xb000] ;  /* 0x00b00000e710783b */ /* 0x000ea20000004200 */
[C---:B------:R-:W-:Y:S03]  /*10de0*/  HMMA.16816.F32.BF16 R56, R4.reuse, R12, R96 ;  /* 0x0000000c0438723c */ /* 0x040fe60000041860 */
[----:B------:R3:W5:Y:S05]  /*10df0*/  LDL.LU R235, [R1+0x110] ;  /* 0x0001100001eb7983 */ /* 0x00076a0000300800 */
[C---:B------:R-:W-:Y:S01]  /*10e00*/  HMMA.16816.F32.BF16 R52, R4.reuse, R14, R92 ;  /* 0x0000000e0434723c */ /* 0x040fe2000004185c */
[----:B------:R-:W4:Y:S01]  /*10e10*/  LDSM.16.MT88.4 R12, [R229+0xb000] ;  /* 0x00b00000e50c783b */ /* 0x000f220000004200 */
[----:B------:R-:W-:Y:S06]  /*10e20*/  MUFU.EX2 R96, R154 ;  /* 0x0000009a00607308 */ /* 0x000fec0000000800 */
[C---:B------:R-:W-:Y:S02]  /*10e30*/  HMMA.16816.F32.BF16 R36, R4.reuse, R32, R112 ;  /* 0x000000200424723c */ /* 0x040fe40000041870 */
[----:B------:R-:W-:Y:S06]  /*10e40*/  MUFU.EX2 R63, R180 ;  /* 0x000000b4003f7308 */ /* 0x000fec0000000800 */
[C---:B------:R-:W-:Y:S02]  /*10e50*/  HMMA.16816.F32.BF16 R188, R4.reuse, R28, R188 ;  /* 0x0000001c04bc723c */ /* 0x040fe400000418bc */
[----:B------:R-:W-:Y:S06]  /*10e60*/  MUFU.EX2 R62, R182 ;  /* 0x000000b6003e7308 */ /* 0x000fec0000000800 */
[C---:B------:R-:W-:Y:S02]  /*10e70*/  HMMA.16816.F32.BF16 R48, R4.reuse, R24, R104 ;  /* 0x000000180430723c */ /* 0x040fe40000041868 */
[----:B------:R-:W-:Y:S06]  /*10e80*/  MUFU.EX2 R61, R183 ;  /* 0x000000b7003d7308 */ /* 0x000fec0000000800 */
[----:B------:R-:W-:Y:S01]  /*10e90*/  HMMA.16816.F32.BF16 R44, R4, R26, R116 ;  /* 0x0000001a042c723c */ /* 0x000fe20000041874 */
[----:B------:R-:W-:Y:S01]  /*10ea0*/  FADD.FTZ R3, R167, R3 ;  /* 0x00000003a7037221 */ /* 0x000fe20000010000 */
[----:B------:R-:W1:Y:S01]  /*10eb0*/  MUFU.EX2 R95, R158 ;  /* 0x0000009e005f7308 */ /* 0x000e620000000800 */
[----:B------:R-:W-:-:S02]  /*10ec0*/  FADD.FTZ R2, R166, R2 ;  /* 0x00000002a6027221 */ /* 0x000fc40000010000 */
[----:B------:R-:W-:Y:S01]  /*10ed0*/  FADD.FTZ R0, R165, R0 ;  /* 0x00000000a5007221 */ /* 0x000fe20000010000 */
[----:B------:R-:W-:Y:S02]  /*10ee0*/  MOV R97, R143 ;  /* 0x0000008f00617202 */ /* 0x000fe40000000f00 */
[----:B------:R-:W-:Y:S01]  /*10ef0*/  MOV R98, R142 ;  /* 0x0000008e00627202 */ /* 0x000fe20000000f00 */
[----:B------:R-:W-:Y:S01]  /*10f00*/  IMAD.MOV.U32 R99, RZ, RZ, R149 ;  /* 0x000000ffff637224 */ /* 0x000fe200078e0095 */
[----:B------:R1:W-:Y:S01]  /*10f10*/  MUFU.EX2 R94, R159 ;  /* 0x0000009f005e7308 */ /* 0x0003e20000000800 */
[C---:B------:R-:W-:Y:S01]  /*10f20*/  HMMA.16816.F32.BF16 R32, R4.reuse, R34, R108 ;  /* 0x000000220420723c */ /* 0x040fe2000004186c */
[----:B------:R3:W5:Y:S06]  /*10f30*/  LDL.LU R234, [R1+0x10c] ;  /* 0x00010c0001ea7983 */ /* 0x00076c0000300800 */
[----:B------:R-:W1:Y:S01]  /*10f40*/  MUFU.EX2 R93, R160 ;  /* 0x000000a0005d7308 */ /* 0x000e620000000800 */
[----:B------:R-:W-:Y:S07]  /*10f50*/  HMMA.16816.F32.BF16 R28, R4, R30, R88 ;  /* 0x0000001e041c723c */ /* 0x000fee0000041858 */
[----:B------:R-:W-:Y:S01]  /*10f60*/  MUFU.EX2 R92, R176 ;  /* 0x000000b0005c7308 */ /* 0x000fe20000000800 */
[----:B------:R-:W-:Y:S01]  /*10f70*/  FADD.FTZ R24, R148, R60 ;  /* 0x0000003c94187221 */ /* 0x000fe20000010000 */
[----:B------:R-:W-:Y:S01]  /*10f80*/  MOV R167, R144 ;  /* 0x0000009000a77202 */ /* 0x000fe20000000f00 */
[----:B------:R-:W-:Y:S01]  /*10f90*/  FADD.FTZ R3, R163, R3 ;  /* 0x00000003a3037221 */ /* 0x000fe20000010000 */
[----:B------:R-:W-:Y:S01]  /*10fa0*/  MOV R165, R186 ;  /* 0x000000ba00a57202 */ /* 0x000fe20000000f00 */
[----:B------:R-:W-:Y:S01]  /*10fb0*/  IMAD.MOV.U32 R166, RZ, RZ, R185 ;  /* 0x000000ffffa67224 */ /* 0x000fe200078e00b9 */
[----:B------:R-:W-:Y:S01]  /*10fc0*/  MOV R119, R162 ;  /* 0x000000a200777202 */ /* 0x000fe20000000f00 */
[----:B------:R-:W-:Y:S01]  /*10fd0*/  FADD.FTZ R2, R199, R2 ;  /* 0x00000002c7027221 */ /* 0x000fe20000010000 */
[----:B------:R-:W2:Y:S01]  /*10fe0*/  MUFU.EX2 R91, R177 ;  /* 0x000000b1005b7308 */ /* 0x000ea20000000800 */
[----:B------:R-:W-:Y:S01]  /*10ff0*/  FADD.FTZ R0, R198, R0 ;  /* 0x00000000c6007221 */ /* 0x000fe20000010000 */
[----:B------:R-:W-:Y:S01]  /*11000*/  MOV R104, R196 ;  /* 0x000000c400687202 */ /* 0x000fe20000000f00 */
[----:B-1----:R-:W-:Y:S01]  /*11010*/  IMAD.MOV.U32 R159, RZ, RZ, R161 ;  /* 0x000000ffff9f7224 */ /* 0x002fe200078e00a1 */
[----:B------:R-:W-:Y:S01]  /*11020*/  MOV R105, R197 ;  /* 0x000000c500697202 */ /* 0x000fe20000000f00 */
[----:B------:R-:W-:Y:S01]  /*11030*/  IMAD.MOV.U32 R106, RZ, RZ, R141 ;  /* 0x000000ffff6a7224 */ /* 0x000fe200078e008d */
[----:B------:R-:W-:Y:S01]  /*11040*/  MOV R107, R140 ;  /* 0x0000008c006b7202 */ /* 0x000fe20000000f00 */
[----:B------:R-:W-:Y:S01]  /*11050*/  IMAD.MOV.U32 R112, RZ, RZ, R157 ;  /* 0x000000ffff707224 */ /* 0x000fe200078e009d */
[----:B------:R-:W-:Y:S01]  /*11060*/  MUFU.EX2 R90, R179 ;  /* 0x000000b3005a7308 */ /* 0x000fe20000000800 */
[----:B------:R-:W-:-:S02]  /*11070*/  MOV R158, R151 ;  /* 0x00000097009e7202 */ /* 0x000fc40000000f00 */
[----:B------:R-:W-:Y:S02]  /*11080*/  MOV R113, R156 ;  /* 0x0000009c00717202 */ /* 0x000fe40000000f00 */
[----:B------:R-:W-:Y:S01]  /*11090*/  MOV R114, R146 ;  /* 0x0000009200727202 */ /* 0x000fe20000000f00 */
[----:B------:R-:W-:Y:S01]  /*110a0*/  IMAD.MOV.U32 R115, RZ, RZ, R147 ;  /* 0x000000ffff737224 */ /* 0x000fe200078e0093 */
[----:B------:R-:W-:Y:S01]  /*110b0*/  MOV R116, R145 ;  /* 0x0000009100747202 */ /* 0x000fe20000000f00 */
[----:B------:R-:W-:Y:S01]  /*110c0*/  MUFU.EX2 R89, R181 ;  /* 0x000000b500597308 */ /* 0x000fe20000000800 */
[----:B------:R3:W5:Y:S07]  /*110d0*/  LDL.LU R233, [R1+0x108] ;  /* 0x0001080001e97983 */ /* 0x00076e0000300800 */
[----:B------:R-:W1:Y:S01]  /*110e0*/  MUFU.EX2 R88, R178 ;  /* 0x000000b200587308 */ /* 0x000e620000000800 */
[----:B------:R-:W-:-:S02]  /*110f0*/  F2FP.BF16.PACK_AB R4, R122, R123 ;  /* 0x0000007b7a04723e */ /* 0x000fc400000010ff */
[----:B------:R-:W-:Y:S02]  /*11100*/  F2FP.BF16.PACK_AB R5, R95, R96 ;  /* 0x000000605f05723e */ /* 0x000fe400000010ff */
[----:B------:R-:W-:Y:S02]  /*11110*/  F2FP.BF16.PACK_AB R6, R120, R121 ;  /* 0x000000797806723e */ /* 0x000fe400000010ff */
[----:B------:R-:W-:Y:S01]  /*11120*/  F2FP.BF16.PACK_AB R7, R93, R94 ;  /* 0x0000005e5d07723e */ /* 0x000fe200000010ff */
[----:B------:R-:W-:Y:S01]  /*11130*/  FADD.FTZ R24, R164, R24 ;  /* 0x00000018a4187221 */ /* 0x000fe20000010000 */
[----:B------:R-:W-:Y:S01]  /*11140*/  MOV R163, R136 ;  /* 0x0000008800a37202 */ /* 0x000fe20000000f00 */
[----:B------:R-:W-:Y:S01]  /*11150*/  FADD.FTZ R3, R166, R3 ;  /* 0x00000003a6037221 */ /* 0x000fe20000010000 */
[----:B------:R-:W-:Y:S01]  /*11160*/  MUFU.EX2 R27, R168 ;  /* 0x000000a8001b7308 */ /* 0x000fe20000000800 */
[----:B------:R-:W-:Y:S01]  /*11170*/  IMAD.MOV.U32 R144, RZ, RZ, R184 ;  /* 0x000000ffff907224 */ /* 0x000fe200078e00b8 */
[----:B------:R3:W5:Y:S01]  /*11180*/  LDL.LU R232, [R1+0x104] ;  /* 0x0001040001e87983 */ /* 0x0007620000300800 */
[----:B------:R-:W-:Y:S01]  /*11190*/  HMMA.16816.F32.BF16 R100, R4, R20, R100 ;  /* 0x000000140464723c */ /* 0x000fe20000041864 */
[----:B------:R-:W-:-:S07]  /*111a0*/  MOV R164, R187 ;  /* 0x000000bb00a47202 */ /* 0x000fce0000000f00 */
[C---:B------:R-:W-:Y:S08]  /*111b0*/  HMMA.16816.F32.BF16 R84, R4.reuse, R22, R84 ;  /* 0x000000160454723c */ /* 0x040ff00000041854 */
[C---:B--2---:R-:W-:Y:S08]  /*111c0*/  HMMA.16816.F32.BF16 R80, R4.reuse, R16, R80 ;  /* 0x000000100450723c */ /* 0x044ff00000041850 */
[C---:B------:R-:W-:Y:S08]  /*111d0*/  HMMA.16816.F32.BF16 R76, R4.reuse, R18, R76 ;  /* 0x00000012044c723c */ /* 0x040ff0000004184c */
[C---:B----4-:R-:W-:Y:S08]  /*111e0*/  HMMA.16816.F32.BF16 R72, R4.reuse, R12, R72 ;  /* 0x0000000c0448723c */ /* 0x050ff00000041848 */
[C---:B------:R-:W-:Y:S08]  /*111f0*/  HMMA.16816.F32.BF16 R68, R4.reuse, R14, R68 ;  /* 0x0000000e0444723c */ /* 0x040ff00000041844 */
[C---:B------:R-:W-:Y:S08]  /*11200*/  HMMA.16816.F32.BF16 R64, R4.reuse, R8, R64 ;  /* 0x000000080440723c */ /* 0x040ff00000041840 */
[----:B------:R-:W-:Y:S01]  /*11210*/  HMMA.16816.F32.BF16 R40, R4, R10, R40 ;  /* 0x0000000a0428723c */ /* 0x000fe20000041828 */
[----:B------:R-:W-:Y:S01]  /*11220*/  MOV R118, R163 ;  /* 0x000000a300767202 */ /* 0x000fe20000000f00 */
[----:B------:R-:W-:Y:S01]  /*11230*/  MUFU.EX2 R26, R169 ;  /* 0x000000a9001a7308 */ /* 0x000fe20000000800 */
[----:B------:R-:W-:Y:S01]  /*11240*/  MOV R136, R134 ;  /* 0x0000008600887202 */ /* 0x000fe20000000f00 */
[----:B------:R-:W-:Y:S03]  /*11250*/  LDSM.16.MT88.4 R184, [R229+0xb800] ;  /* 0x00b80000e5b8783b */ /* 0x000fe60000004200 */
[----:B------:R-:W-:Y:S01]  /*11260*/  F2FP.BF16.PACK_AB R4, R91, R92 ;  /* 0x0000005c5b04723e */ /* 0x000fe200000010ff */
[----:B------:R3:W5:Y:S01]  /*11270*/  LDL.LU R139, [R1+0x100] ;  /* 0x00010000018b7983 */ /* 0x0007620000300800 */
[----:B-1----:R-:W-:-:S02]  /*11280*/  F2FP.BF16.PACK_AB R5, R63, R88 ;  /* 0x000000583f05723e */ /* 0x002fc400000010ff */
[----:B------:R-:W-:Y:S02]  /*11290*/  F2FP.BF16.PACK_AB R6, R89, R90 ;  /* 0x0000005a5906723e */ /* 0x000fe400000010ff */
[----:B------:R-:W-:Y:S01]  /*112a0*/  F2FP.BF16.PACK_AB R7, R61, R62 ;  /* 0x0000003e3d07723e */ /* 0x000fe200000010ff */
[----:B------:R-:W-:Y:S01]  /*112b0*/  IMAD.MOV.U32 R134, RZ, RZ, R135 ;  /* 0x000000ffff867224 */ /* 0x000fe200078e0087 */
[----:B------:R-:W-:Y:S02]  /*112c0*/  MOV R135, R155 ;  /* 0x0000009b00877202 */ /* 0x000fe40000000f00 */
[----:B------:R-:W-:Y:S01]  /*112d0*/  MOV R117, R144 ;  /* 0x0000009000757202 */ /* 0x000fe20000000f00 */
[----:B------:R-:W-:Y:S02]  /*112e0*/  MUFU.EX2 R25, R170 ;  /* 0x000000aa00197308 */ /* 0x000fe40000000800 */
        /* <DEDUP_REMOVED lines=8> */
[----:B------:R-:W-:Y:S01]  /*11370*/  MOV R111, R135 ;  /* 0x00000087006f7202 */ /* 0x000fe20000000f00 */
[----:B------:R-:W1:Y:S01]  /*11380*/  MUFU.EX2 R18, R193 ;  /* 0x000000c100127308 */ /* 0x000e620000000800 */
[----:B------:R-:W2:Y:S04]  /*11390*/  LDSM.16.MT88.4 R152, [R228+0xb800] ;  /* 0x00b80000e498783b */ /* 0x000ea80000004200 */
[----:B------:R-:W-:Y:S01]  /*113a0*/  FADD.FTZ R4, R167, R24 ;  /* 0x00000018a7047221 */ /* 0x000fe20000010000 */
[----:B------:R-:W-:Y:S01]  /*113b0*/  LDSM.16.MT88.4 R12, [R230+0xb800] ;  /* 0x00b80000e60c783b */ /* 0x000fe20000004200 */
        /* <DEDUP_REMOVED lines=12> */
[----:B------:R-:W-:Y:S01]  /*11480*/  MOV R119, R202 ;  /* 0x000000ca00777202 */ /* 0x000fe20000000f00 */
[----:B------:R-:W-:Y:S01]  /*11490*/  FADD.FTZ R5, R113, R5 ;  /* 0x0000000571057221 */ /* 0x000fe20000010000 */
[----:B------:R-:W-:Y:S01]  /*114a0*/  MOV R104, R203 ;  /* 0x000000cb00687202 */ /* 0x000fe20000000f00 */
[----:B------:R-:W-:-:S02]  /*114b0*/  IMAD.MOV.U32 R118, RZ, RZ, R201 ;  /* 0x000000ffff767224 */ /* 0x000fc400078e00c9 */
[----:B------:R-:W-:Y:S02]  /*114c0*/  FADD.FTZ R4, R114, R4 ;  /* 0x0000000472047221 */ /* 0x000fe40000010000 */
[----:B------:R-:W-:Y:S02]  /*114d0*/  FADD.FTZ R2, R115, R2 ;  /* 0x0000000273027221 */ /* 0x000fe40000010000 */
[----:B------:R-:W-:Y:S01]  /*114e0*/  FADD.FTZ R0, R116, R0 ;  /* 0x0000000074007221 */ /* 0x000fe20000010000 */
[----:B------:R-:W-:Y:S01]  /*114f0*/  MOV R106, R134 ;  /* 0x00000086006a7202 */ /* 0x000fe20000000f00 */
[----:B------:R-:W-:Y:S02]  /*11500*/  IMAD.MOV.U32 R105, RZ, RZ, R200 ;  /* 0x000000ffff697224 */ /* 0x000fe400078e00c8 */
[----:B------:R-:W-:Y:S02]  /*11510*/  FADD.FTZ R5, R117, R5 ;  /* 0x0000000575057221 */ /* 0x000fe40000010000 */
[----:B------:R-:W-:-:S02]  /*11520*/  FADD.FTZ R4, R118, R4 ;  /* 0x0000000476047221 */ /* 0x000fc40000010000 */
[----:B------:R-:W-:Y:S02]  /*11530*/  FADD.FTZ R2, R119, R2 ;  /* 0x0000000277027221 */ /* 0x000fe40000010000 */
[----:B------:R-:W-:Y:S02]  /*11540*/  IMAD.MOV.U32 R107, RZ, RZ, R136 ;  /* 0x000000ffff6b7224 */ /* 0x000fe400078e0088 */
        /* <DEDUP_REMOVED lines=40> */
[----:B------:R-:W-:Y:S01]  /*117d0*/  FADD.FTZ R0, R138, R0 ;  /* 0x000000008a007221 */ /* 0x000fe20000010000 */
[----:B------:R-:W4:Y:S01]  /*117e0*/  MUFU.EX2 R10, R192 ;  /* 0x000000c0000a7308 */ /* 0x000f220000000800 */
[----:B------:R-:W-:Y:S02]  /*117f0*/  FADD.FTZ R5, R92, R5 ;  /* 0x000000055c057221 */ /* 0x000fe40000010000 */
[----:B------:R-:W-:Y:S02]  /*11800*/  FADD.FTZ R4, R88, R4 ;  /* 0x0000000458047221 */ /* 0x000fe40000010000 */
[----:B------:R-:W-:Y:S02]  /*11810*/  FADD.FTZ R2, R123, R2 ;  /* 0x000000027b027221 */ /* 0x000fe40000010000 */
[----:B------:R-:W-:Y:S01]  /*11820*/  FADD.FTZ R0, R96, R0 ;  /* 0x0000000060007221 */ /* 0x000fe20000010000 */
[----:B------:R-:W1:Y:S01]  /*11830*/  MUFU.EX2 R22, R172 ;  /* 0x000000ac00167308 */ /* 0x000e620000000800 */
[----:B------:R-:W-:-:S02]  /*11840*/  FADD.FTZ R5, R91, R5 ;  /* 0x000000055b057221 */ /* 0x000fc40000010000 */
        /* <DEDUP_REMOVED lines=14> */
[----:B------:R-:W2:Y:S01]  /*11930*/  MUFU.EX2 R8, R195 ;  /* 0x000000c300087308 */ /* 0x000ea20000000800 */
[----:B------:R-:W-:-:S07]  /*11940*/  FADD.FTZ R0, R93, R0 ;  /* 0x000000005d007221 */ /* 0x000fce0000010000 */
[----:B------:R2:W-:Y:S01]  /*11950*/  MUFU.EX2 R23, R171 ;  /* 0x000000ab00177308 */ /* 0x0005e20000000800 */
[----:B-1----:R-:W-:-:S07]  /*11960*/  FADD.FTZ R5, R18, R5 ;  /* 0x0000000512057221 */ /* 0x002fce0000010000 */
[----:B------:R-:W1:Y:S01]  /*11970*/  MUFU.EX2 R20, R174 ;  /* 0x000000ae00147308 */ /* 0x000e620000000800 */
[----:B----4-:R-:W-:Y:S01]  /*11980*/  FADD.FTZ R4, R10, R4 ;  /* 0x000000040a047221 */ /* 0x010fe20000010000 */
[----:B--2---:R-:W2:Y:S06]  /*11990*/  LDSM.16.MT88.4 R168, [R231+0xb800] ;  /* 0x00b80000e7a8783b */ /* 0x004eac0000004200 */
[----:B------:R-:W4:Y:S01]  /*119a0*/  MUFU.EX2 R11, R211 ;  /* 0x000000d3000b7308 */ /* 0x000f220000000800 */
[----:B------:R-:W-:-:S07]  /*119b0*/  FADD.FTZ R2, R27, R2 ;  /* 0x000000021b027221 */ /* 0x000fce0000010000 */
[----:B------:R-:W1:Y:S01]  /*119c0*/  MUFU.EX2 R7, R209 ;  /* 0x000000d100077308 */ /* 0x000e620000000800 */
[----:B------:R-:W-:Y:S02]  /*119d0*/  FADD.FTZ R0, R22, R0 ;  /* 0x0000000016007221 */ /* 0x000fe40000010000 */
[----:B------:R-:W-:-:S05]  /*119e0*/  FADD.FTZ R5, R17, R5 ;  /* 0x0000000511057221 */ /* 0x000fca0000010000 */
[----:B------:R-:W3:Y:S01]  /*119f0*/  MUFU.EX2 R19, R175 ;  /* 0x000000af00137308 */ /* 0x000ee20000000800 */
[----:B------:R-:W-:Y:S02]  /*11a00*/  FADD.FTZ R4, R9, R4 ;  /* 0x0000000409047221 */ /* 0x000fe40000010000 */
[----:B------:R-:W-:Y:S02]  /*11a10*/  FADD.FTZ R2, R26, R2 ;  /* 0x000000021a027221 */ /* 0x000fe40000010000 */
[----:B------:R-:W-:Y:S02]  /*11a20*/  FADD.FTZ R0, R21, R0 ;  /* 0x0000000015007221 */ /* 0x000fe40000010000 */
[----:B------:R-:W-:Y:S02]  /*11a30*/  FADD.FTZ R5, R16, R5 ;  /* 0x0000000510057221 */ /* 0x000fe40000010000 */
[----:B------:R-:W-:Y:S02]  /*11a40*/  FADD.FTZ R4, R8, R4 ;  /* 0x0000000408047221 */ /* 0x000fe40000010000 */
[----:B------:R-:W-:-:S02]  /*11a50*/  FADD.FTZ R2, R25, R2 ;  /* 0x0000000219027221 */ /* 0x000fc40000010000 */
[----:B-1----:R-:W-:Y:S02]  /*11a60*/  FADD.FTZ R0, R20, R0 ;  /* 0x0000000014007221 */ /* 0x002fe40000010000 */
[----:B----4-:R-:W-:Y:S02]  /*11a70*/  FADD.FTZ R5, R11, R5 ;  /* 0x000000050b057221 */ /* 0x010fe40000010000 */
[----:B------:R-:W-:Y:S02]  /*11a80*/  FADD.FTZ R4, R7, R4 ;  /* 0x0000000407047221 */ /* 0x000fe40000010000 */
[----:B------:R-:W-:Y:S02]  /*11a90*/  FADD.FTZ R2, R23, R2 ;  /* 0x0000000217027221 */ /* 0x000fe40000010000 */
[----:B---3--:R-:W-:Y:S01]  /*11aa0*/  FADD.FTZ R0, R19, R0 ;  /* 0x0000000013007221 */ /* 0x008fe20000010000 */
        /* <DEDUP_REMOVED lines=13> */
[----:B------:R-:W-:Y:S02]  /*11b80*/  @UP0 UIADD3 UR33, UR33, -0x3, URZ ;  /* 0xfffffffd21210890 */ /* 0x000fe4000fffe03f */
[----:B------:R-:W-:Y:S01]  /*11b90*/  UMOV UR8, UR5 ;  /* 0x0000000500087c82 */ /* 0x000fe20008000000 */
[----:B------:R-:W-:-:S04]  /*11ba0*/  MOV R135, R206 ;  /* 0x000000ce00877202 */ /* 0x000fc80000000f00 */
[----:B------:R-:W-:Y:S01]  /*11bb0*/  HMMA.16816.F32.BF16 R148, R196, R154, R84 ;  /* 0x0000009ac494723c */ /* 0x000fe20000041854 */
[----:B------:R-:W-:Y:S01]  /*11bc0*/  MOV R136, R207 ;  /* 0x000000cf00887202 */ /* 0x000fe20000000f00 */
[----:B------:R-:W-:Y:S01]  /*11bd0*/  IMAD.MOV.U32 R3, RZ, RZ, R204 ;  /* 0x000000ffff037224 */ /* 0x000fe200078e00cc */
[----:B------:R-:W-:-:S05]  /*11be0*/  MOV R134, R205 ;  /* 0x000000cd00867202 */ /* 0x000fca0000000f00 */
[----:B--2---:R-:W-:Y:S01]  /*11bf0*/  HMMA.16816.F32.BF16 R160, R196, R168, R80 ;  /* 0x000000a8c4a0723c */ /* 0x004fe20000041850 */
[----:B------:R-:W-:Y:S01]  /*11c00*/  @P0 MOV R135, R206 ;  /* 0x000000ce00870202 */ /* 0x000fe20000000f00 */
[----:B------:R-:W-:Y:S01]  /*11c10*/  @P0 IMAD.MOV.U32 R136, RZ, RZ, R207 ;  /* 0x000000ffff880224 */ /* 0x000fe200078e00cf */
        /* <DEDUP_REMOVED lines=16> */
.L_x_166:
[----:B-12---:R-:W-:-:S12]  /*11d20*/  UIADD3 UR33, UR8, -0x1, URZ ;  /* 0xffffffff08217890 */ /* 0x006fd8000fffe03f */
.L_x_170:
[----:B-1----:R-:W-:-:S13]  /*11d30*/  ISETP.LE.AND P0, PT, RZ, UR33, PT ;  /* 0x00000021ff007c0c */ /* 0x002fda000bf03270 */
[----:B------:R-:W-:Y:S05]  /*11d40*/  @!P0 BRA `(.L_x_171) ;  /* 0x0000523000008947 */ /* 0x000fea0003800000 */
[----:B-----5:R-:W2:Y:S01]  /*11d50*/  LDL.64 R8, [R1+0xa8] ;  /* 0x0000a80001087983 */ /* 0x020ea20000100a00 */
[----:B------:R-:W-:Y:S01]  /*11d60*/  MOV R138, R3 ;  /* 0x00000003008a7202 */ /* 0x000fe20000000f00 */
[----:B------:R-:W-:Y:S01]  /*11d70*/  ULDC UR15, c[0x0][0x1a4] ;  /* 0x00006900000f7ab9 */ /* 0x000fe20000000800 */
[----:B------:R-:W-:Y:S01]  /*11d80*/  IMAD.MOV.U32 R133, RZ, RZ, R135 ;  /* 0x000000ffff857224 */ /* 0x000fe200078e0087 */
[----:B------:R-:W3:Y:S01]  /*11d90*/  LDL.LU.64 R6, [R1+0xf0] ;  /* 0x0000f00001067983 */ /* 0x000ee20000300a00 */
[----:B------:R-:W-:Y:S01]  /*11da0*/  ULDC UR23, c[0x0][0x19c] ;  /* 0x0000670000177ab9 */ /* 0x000fe20000000800 */
[----:B------:R-:W-:Y:S01]  /*11db0*/  IMAD.MOV.U32 R132, RZ, RZ, R136 ;  /* 0x000000ffff847224 */ /* 0x000fe200078e0088 */
[----:B------:R-:W-:Y:S01]  /*11dc0*/  USHF.L.U32 UR9, UR10, 0x5, URZ ;  /* 0x000000050a097899 */ /* 0x000fe2000800063f */
[----:B------:R-:W4:Y:S01]  /*11dd0*/  LDL.LU.64 R4, [R1+0xf8] ;  /* 0x0000f80001047983 */ /* 0x000f220000300a00 */
[----:B------:R-:W-:Y:S01]  /*11de0*/  UIMAD.WIDE.U32 UR50, UR10, 0x30, URZ ;  /* 0x000000300a3278a5 */ /* 0x000fe2000f8e003f */
[----:B------:R-:W-:Y:S01]  /*11df0*/  IMAD.MOV.U32 R137, RZ, RZ, R134 ;  /* 0x000000ffff897224 */ /* 0x000fe200078e0086 */
[----:B------:R-:W-:-:S02]  /*11e00*/  USHF.L.U32 UR12, UR10, 0x6, URZ ;  /* 0x000000060a0c7899 */ /* 0x000fc4000800063f */
[----:B------:R-:W-:Y:S02]  /*11e10*/  UIMAD.WIDE.U32 UR48, UR10, 0x50, URZ ;  /* 0x000000500a3078a5 */ /* 0x000fe4000f8e003f */
[----:B------:R-:W-:Y:S02]  /*11e20*/  UIMAD.WIDE.U32 UR46, UR10, 0x60, URZ ;  /* 0x000000600a2e78a5 */ /* 0x000fe4000f8e003f */
[----:B------:R-:W-:Y:S02]  /*11e30*/  UIMAD.WIDE.U32 UR44, UR10, 0x70, URZ ;  /* 0x000000700a2c78a5 */ /* 0x000fe4000f8e003f */
[----:B------:R-:W-:Y:S02]  /*11e40*/  USHF.L.U64.HI UR8, UR10, 0x5, UR15 ;  /* 0x000000050a087899 */ /* 0x000fe4000801020f */
[----:B------:R-:W-:Y:S02]  /*11e50*/  USHF.L.U64.HI UR11, UR10, 0x6, UR15 ;  /* 0x000000060a0b7899 */ /* 0x000fe4000801020f */
[----:B------:R-:W-:-:S02]  /*11e60*/  USHF.L.U64.HI UR16, UR4, 0x5, UR23 ;  /* 0x0000000504107899 */ /* 0x000fc40008010217 */
[----:B------:R-:W-:Y:S02]  /*11e70*/  USHF.L.U64.HI UR19, UR4, 0x6, UR23 ;  /* 0x0000000604137899 */ /* 0x000fe40008010217 */
[----:B------:R-:W-:Y:S02]  /*11e80*/  UIMAD UR10, UR15, 0x30, URZ ;  /* 0x000000300f0a78a4 */ /* 0x000fe4000f8e023f */
[----:B------:R-:W-:Y:S02]  /*11e90*/  UIMAD UR13, UR15, 0x50, URZ ;  /* 0x000000500f0d78a4 */ /* 0x000fe4000f8e023f */
[----:B------:R-:W-:Y:S02]  /*11ea0*/  UIMAD UR14, UR15, 0x60, URZ ;  /* 0x000000600f0e78a4 */ /* 0x000fe4000f8e023f */
[----:B------:R-:W-:Y:S02]  /*11eb0*/  UIMAD UR18, UR23, 0x30, URZ ;  /* 0x00000030171278a4 */ /* 0x000fe4000f8e023f */
[----:B------:R-:W-:-:S02]  /*11ec0*/  UIMAD UR21, UR23, 0x50, URZ ;  /* 0x00000050171578a4 */ /* 0x000fc4000f8e023f */
[----:B------:R-:W-:Y:S02]  /*11ed0*/  UIMAD UR22, UR23, 0x60, URZ ;  /* 0x00000060171678a4 */ /* 0x000fe4000f8e023f */
[----:B------:R-:W-:Y:S02]  /*11ee0*/  UIMAD.WIDE.U32 UR42, UR4, 0x30, URZ ;  /* 0x00000030042a78a5 */ /* 0x000fe4000f8e003f */
[----:B------:R-:W-:Y:S02]  /*11ef0*/  UIMAD.WIDE.U32 UR40, UR4, 0x50, URZ ;  /* 0x00000050042878a5 */ /* 0x000fe4000f8e003f */
[----:B------:R-:W-:Y:S02]  /*11f00*/  UIMAD.WIDE.U32 UR38, UR4, 0x60, URZ ;  /* 0x00000060042678a5 */ /* 0x000fe4000f8e003f */
[----:B------:R-:W-:Y:S02]  /*11f10*/  UIMAD.WIDE.U32 UR36, UR4, 0x70, URZ ;  /* 0x00000070042478a5 */ /* 0x000fe4000f8e003f */
[----:B------:R-:W-:-:S02]  /*11f20*/  UIMAD UR15, UR15, 0x70, URZ ;  /* 0x000000700f0f78a4 */ /* 0x000fc4000f8e023f */
[----:B------:R-:W-:Y:S02]  /*11f30*/  UIMAD UR23, UR23, 0x70, URZ ;  /* 0x00000070171778a4 */ /* 0x000fe4000f8e023f */
[----:B------:R-:W-:Y:S02]  /*11f40*/  USHF.L.U32 UR17, UR4, 0x5, URZ ;  /* 0x0000000504117899 */ /* 0x000fe4000800063f */
[----:B------:R-:W-:Y:S02]  /*11f50*/  USHF.L.U32 UR20, UR4, 0x6, URZ ;  /* 0x0000000604147899 */ /* 0x000fe4000800063f */
[----:B------:R-:W-:Y:S02]  /*11f60*/  UIADD3 UR10, UR10, UR51, URZ ;  /* 0x000000330a0a7290 */ /* 0x000fe4000fffe03f */
[----:B------:R-:W-:Y:S02]  /*11f70*/  UIADD3 UR13, UR13, UR49, URZ ;  /* 0x000000310d0d7290 */ /* 0x000fe4000fffe03f */
[----:B------:R-:W-:-:S02]  /*11f80*/  UIADD3 UR14, UR14, UR47, URZ ;  /* 0x0000002f0e0e7290 */ /* 0x000fc4000fffe03f */
[----:B------:R-:W-:Y:S02]  /*11f90*/  UIADD3 UR15, UR15, UR45, URZ ;  /* 0x0000002d0f0f7290 */ /* 0x000fe4000fffe03f */
[----:B------:R-:W-:Y:S02]  /*11fa0*/  UIADD3 UR18, UR18, UR43, URZ ;  /* 0x0000002b12127290 */ /* 0x000fe4000fffe03f */
[----:B------:R-:W-:Y:S02]  /*11fb0*/  UIADD3 UR21, UR21, UR41, URZ ;  /* 0x0000002915157290 */ /* 0x000fe4000fffe03f */
[----:B------:R-:W-:Y:S02]  /*11fc0*/  UIADD3 UR22, UR22, UR39, URZ ;  /* 0x0000002716167290 */ /* 0x000fe4000fffe03f */
[----:B------:R-:W-:Y:S01]  /*11fd0*/  UIADD3 UR23, UR23, UR37, URZ ;  /* 0x0000002517177290 */ /* 0x000fe2000fffe03f */
[----:B---3--:R-:W-:Y:S02]  /*11fe0*/  MOV R3, R7 ;  /* 0x0000000700037202 */ /* 0x008fe40000000f00 */
[----:B----4-:R-:W-:-:S05]  /*11ff0*/  MOV R2, R4 ;  /* 0x0000000400027202 */ /* 0x010fca0000000f00 */
[----:B------:R1:W-:Y:S01]  /*12000*/  STL.64 [R1+0xa0], R2 ;  /* 0x0000a00201007387 */ /* 0x0003e20000100a00 */
[----:B--2---:R-:W-:Y:S01]  /*12010*/  ISETP.GE.AND P0, PT, R8, c[0x0][0x220], PT ;  /* 0x0000880008007a0c */ /* 0x004fe20003f06270 */
[----:B------:R-:W-:Y:S05]  /*12020*/  BRA `(.L_x_172) ;  /* 0x0000056000007947 */ /* 0x000fea0003800000 */
.L_x_174:
[----:B------:R-:W2:Y:S01]  /*12030*/  LDL.64 R134, [R1+0xb8] ;  /* 0x0000b80001867983 */ /* 0x000ea20000100a00 */
[----:B------:R-:W-:Y:S02]  /*12040*/  ULDC.64 UR4, c[0x0][0x198] ;  /* 0x0000660000047ab9 */ /* 0x000fe40000000a00 */
[----:B------:R-:W-:Y:S01]  /*12050*/  UIADD3 UR32, UR33, -0x1, URZ ;  /* 0xffffffff21207890 */ /* 0x000fe2000fffe03f */
[----:B------:R-:W3:Y:S03]  /*12060*/  LDL.64 R248, [R1+0xb0] ;  /* 0x0000b00001f87983 */ /* 0x000ee60000100a00 */
[----:B------:R-:W-:Y:S01]  /*12070*/  USHF.R.S32.HI UR7, URZ, 0x1f, UR32 ;  /* 0x0000001f3f077899 */ /* 0x000fe20008011420 */
[----:B------:R1:W-:Y:S01]  /*12080*/  @P0 STS.128 [R246+0x4000], RZ ;  /* 0x004000fff6000388 */ /* 0x0003e20000000c00 */
[----:B------:R-:W-:Y:S02]  /*12090*/  UIMAD.WIDE.U32 UR54, UR32, UR4, URZ ;  /* 0x00000004203672a5 */ /* 0x000fe4000f8e003f */
[----:B------:R-:W-:Y:S04]  /*120a0*/  UIMAD UR7, UR7, UR4, URZ ;  /* 0x00000004070772a4 */ /* 0x000fe8000f8e023f */
[----:B------:R-:W-:Y:S01]  /*120b0*/  UIMAD UR7, UR32, UR5, UR7 ;  /* 0x00000005200772a4 */ /* 0x000fe2000f8e0207 */
[----:B------:R-:W-:Y:S03]  /*120c0*/  IMAD.U32 R0, RZ, RZ, UR54 ;  /* 0x00000036ff007e24 */ /* 0x000fe6000f8e00ff */
[----:B------:R-:W-:Y:S06]  /*120d0*/  UIADD3 UR7, UR55, UR7, URZ ;  /* 0x0000000737077290 */ /* 0x000fec000fffe03f */
[----:B------:R-:W-:Y:S02]  /*120e0*/  IMAD.U32 R2, RZ, RZ, UR7 ;  /* 0x00000007ff027e24 */ /* 0x000fe4000f8e00ff */
[----:B--2---:R-:W-:Y:S01]  /*120f0*/  IMAD.U32 R135, RZ, RZ, UR54 ;  /* 0x00000036ff877e24 */ /* 0x004fe2000f8e00ff */
[----:B------:R-:W-:Y:S04]  /*12100*/  LEA R0, P3, R0, R134, 0x7 ;  /* 0x0000008600007211 */ /* 0x000fe800078638ff */
[----:B------:R-:W-:Y:S02]  /*12110*/  @!P0 IADD3 R3, P2, R0, UR25, RZ ;  /* 0x0000001900038c10 */ /* 0x000fe4000ff5e0ff */
[----:B---3--:R-:W-:Y:S02]  /*12120*/  LEA.HI.X R2, R135, R249, R2, 0x7, P3 ;  /* 0x000000f987027211 */ /* 0x008fe400018f3c02 */
[C---:B------:R-:W-:Y:S02]  /*12130*/  @!P0 LEA R216, P6, R3.reuse, c[0x0][0x168], 0x1 ;  /* 0x00005a0003d88a11 */ /* 0x040fe400078c08ff */
[----:B------:R-:W-:Y:S02]  /*12140*/  @!P0 IADD3.X R136, R2, UR24, RZ, P2, !PT ;  /* 0x0000001802888c10 */ /* 0x000fe400097fe4ff */
[C---:B------:R-:W-:Y:S02]  /*12150*/  @!P0 IADD3 R134, P5, R0.reuse, UR17, RZ ;  /* 0x0000001100868c10 */ /* 0x040fe4000ffbe0ff */
[----:B------:R-:W-:Y:S02]  /*12160*/  @!P0 LEA.HI.X R217, R3, c[0x0][0x16c], R136, 0x1, P6 ;  /* 0x00005b0003d98a11 */ /* 0x000fe400030f0c88 */
[----:B------:R-:W-:Y:S02]  /*12170*/  @!P0 LEA R210, P6, R0, c[0x0][0x168], 0x1 ;  /* 0x00005a0000d28a11 */ /* 0x000fe400078c08ff */
[----:B------:R-:W-:Y:S02]  /*12180*/  @!P0 LEA R214, P4, R134, c[0x0][0x168], 0x1 ;  /* 0x00005a0086d68a11 */ /* 0x000fe400078808ff */
[----:B------:R-:W-:Y:S02]  /*12190*/  @!P0 LEA.HI.X R211, R0, c[0x0][0x16c], R2, 0x1, P6 ;  /* 0x00005b0000d38a11 */ /* 0x000fe400030f0c02 */
[----:B------:R-:W-:Y:S02]  /*121a0*/  @!P0 IADD3.X R204, R2, UR16, RZ, P5, !PT ;  /* 0x0000001002cc8c10 */ /* 0x000fe4000affe4ff */
[----:B------:R-:W-:Y:S01]  /*121b0*/  @!P0 IADD3 R135, P3, R0, UR42, RZ ;  /* 0x0000002a00878c10 */ /* 0x000fe2000ff7e0ff */
[----:B------:R-:W-:Y:S01]  /*121c0*/  @!PT LDS RZ, [RZ] ;  /* 0x00000000fffff984 */ /* 0x000fe20000000800 */
[----:B------:R-:W-:Y:S01]  /*121d0*/  @!PT LDS RZ, [RZ] ;  /* 0x00000000fffff984 */ /* 0x000fe20000000800 */
[----:B------:R-:W-:Y:S01]  /*121e0*/  @!PT LDS RZ, [RZ] ;  /* 0x00000000fffff984 */ /* 0x000fe20000000800 */
[----:B------:R1:W-:Y:S01]  /*121f0*/  @!P0 LDGSTS.E.BYPASS.LTC128B.128 [R246+0x4000], [R210.64] ;  /* 0x04000000d2f68fae */ /* 0x0003e2000b901d74 */
[----:B------:R-:W-:Y:S02]  /*12200*/  @!P0 LEA.HI.X R215, R134, c[0x0][0x16c], R204, 0x1, P4 ;  /* 0x00005b0086d78a11 */ /* 0x000fe400020f0ccc */
[C---:B------:R-:W-:Y:S01]  /*12210*/  @!P0 LEA R212, P2, R135.reuse, c[0x0][0x168], 0x1 ;  /* 0x00005a0087d48a11 */ /* 0x040fe200078408ff */
[----:B------:R1:W-:Y:S01]  /*12220*/  @P0 STS.128 [R246+0x4800], RZ ;  /* 0x004800fff6000388 */ /* 0x0003e20000000c00 */
[----:B------:R-:W-:Y:S02]  /*12230*/  @!P0 IADD3.X R205, R2, UR18, RZ, P3, !PT ;  /* 0x0000001202cd8c10 */ /* 0x000fe40009ffe4ff */
[C---:B------:R-:W-:Y:S01]  /*12240*/  @!P0 IADD3 R3, P5, R0.reuse, UR20, RZ ;  /* 0x0000001400038c10 */ /* 0x040fe2000ffbe0ff */
[----:B------:R-:W-:Y:S01]  /*12250*/  @!PT LDS RZ, [RZ] ;  /* 0x00000000fffff984 */ /* 0x000fe20000000800 */
[----:B------:R-:W-:Y:S01]  /*12260*/  @!PT LDS RZ, [RZ] ;  /* 0x00000000fffff984 */ /* 0x000fe20000000800 */
[----:B------:R-:W-:Y:S01]  /*12270*/  @!PT LDS RZ, [RZ] ;  /* 0x00000000fffff984 */ /* 0x000fe20000000800 */
[----:B------:R1:W-:Y:S01]  /*12280*/  @!P0 LDGSTS.E.BYPASS.LTC128B.128 [R246+0x4800], [R216.64] ;  /* 0x04800000d8f68fae */ /* 0x0003e2000b901d74 */
[----:B------:R-:W-:Y:S02]  /*12290*/  @!P0 LEA.HI.X R213, R135, c[0x0][0x16c], R205, 0x1, P2 ;  /* 0x00005b0087d58a11 */ /* 0x000fe400010f0ccd */
[----:B------:R-:W-:Y:S01]  /*122a0*/  @!P0 LEA R208, P6, R3, c[0x0][0x168], 0x1 ;  /* 0x00005a0003d08a11 */ /* 0x000fe200078c08ff */
[----:B------:R1:W-:Y:S01]  /*122b0*/  @P0 STS.128 [R246+0x5000], RZ ;  /* 0x005000fff6000388 */ /* 0x0003e20000000c00 */
[C---:B------:R-:W-:Y:S02]  /*122c0*/  @!P0 IADD3 R135, P4, R0.reuse, UR40, RZ ;  /* 0x0000002800878c10 */ /* 0x040fe4000ff9e0ff */
[C---:B------:R-:W-:Y:S01]  /*122d0*/  @!P0 IADD3 R136, P2, R0.reuse, UR38, RZ ;  /* 0x0000002600888c10 */ /* 0x040fe2000ff5e0ff */
[----:B------:R-:W-:Y:S01]  /*122e0*/  @!PT LDS RZ, [RZ] ;  /* 0x00000000fffff984 */ /* 0x000fe20000000800 */
[----:B------:R-:W-:Y:S01]  /*122f0*/  @!PT LDS RZ, [RZ] ;  /* 0x00000000fffff984 */ /* 0x000fe20000000800 */
[----:B------:R-:W-:Y:S01]  /*12300*/  @!PT LDS RZ, [RZ] ;  /* 0x00000000fffff984 */ /* 0x000fe20000000800 */
[----:B------:R1:W-:Y:S01]  /*12310*/  @!P0 LDGSTS.E.BYPASS.LTC128B.128 [R246+0x5000], [R214.64] ;  /* 0x05000000d6f68fae */ /* 0x0003e2000b901d74 */
[----:B------:R-:W-:Y:S02]  /*12320*/  @!P0 IADD3 R218, P3, R0, UR36, RZ ;  /* 0x0000002400da8c10 */ /* 0x000fe4000ff7e0ff */
[C---:B------:R-:W-:Y:S01]  /*12330*/  @!P0 IADD3.X R0, R2.reuse, UR19, RZ, P5, !PT ;  /* 0x0000001302008c10 */ /* 0x040fe2000affe4ff */
[----:B------:R1:W-:Y:S01]  /*12340*/  @P0 STS.128 [R246+0x5800], RZ ;  /* 0x005800fff6000388 */ /* 0x0003e20000000c00 */
[----:B------:R-:W-:Y:S02]  /*12350*/  @!P0 LEA R206, P5, R135, c[0x0][0x168], 0x1 ;  /* 0x00005a0087ce8a11 */ /* 0x000fe400078a08ff */
[----:B------:R-:W-:Y:S01]  /*12360*/  @!P0 LEA.HI.X R209, R3, c[0x0][0x16c], R0, 0x1, P6 ;  /* 0x00005b0003d18a11 */ /* 0x000fe200030f0c00 */
[----:B------:R-:W-:Y:S01]  /*12370*/  @!PT LDS RZ, [RZ] ;  /* 0x00000000fffff984 */ /* 0x000fe20000000800 */
[----:B------:R-:W-:Y:S01]  /*12380*/  @!PT LDS RZ, [RZ] ;  /* 0x00000000fffff984 */ /* 0x000fe20000000800 */
[----:B------:R-:W-:Y:S01]  /*12390*/  @!PT LDS RZ, [RZ] ;  /* 0x00000000fffff984 */ /* 0x000fe20000000800 */
[----:B------:R1:W-:Y:S01]  /*123a0*/  @!P0 LDGSTS.E.BYPASS.LTC128B.128 [R246+0x5800], [R212.64] ;  /* 0x05800000d4f68fae */ /* 0x0003e2000b901d74 */
[----:B------:R-:W-:Y:S02]  /*123b0*/  @!P0 IADD3.X R205, R2, UR21, RZ, P4, !PT ;  /* 0x0000001502cd8c10 */ /* 0x000fe4000a7fe4ff */
[----:B------:R-:W-:Y:S01]  /*123c0*/  @!P0 LEA R204, P4, R136, c[0x0][0x168], 0x1 ;  /* 0x00005a0088cc8a11 */ /* 0x000fe200078808ff */
[----:B------:R1:W-:Y:S01]  /*123d0*/  @P0 STS.128 [R246+0x6000], RZ ;  /* 0x006000fff6000388 */ /* 0x0003e20000000c00 */
[----:B------:R-:W-:Y:S02]  /*123e0*/  @!P0 LEA.HI.X R207, R135, c[0x0][0x16c], R205, 0x1, P5 ;  /* 0x00005b0087cf8a11 */ /* 0x000fe400028f0ccd */
[----:B------:R-:W-:Y:S01]  /*123f0*/  @!P0 IADD3.X R219, R2, UR22, RZ, P2, !PT ;  /* 0x0000001602db8c10 */ /* 0x000fe200097fe4ff */
[----:B------:R-:W-:Y:S01]  /*12400*/  @!PT LDS RZ, [RZ] ;  /* 0x00000000fffff984 */ /* 0x000fe20000000800 */
[----:B------:R-:W-:Y:S01]  /*12410*/  @!PT LDS RZ, [RZ] ;  /* 0x00000000fffff984 */ /* 0x000fe20000000800 */
[----:B------:R-:W-:Y:S01]  /*12420*/  @!PT LDS RZ, [RZ] ;  /* 0x00000000fffff984 */ /* 0x000fe20000000800 */
[----:B------:R1:W-:Y:S01]  /*12430*/  @!P0 LDGSTS.E.BYPASS.LTC128B.128 [R246+0x6000], [R208.64] ;  /* 0x06000000d0f68fae */ /* 0x0003e2000b901d74 */
[----:B------:R-:W-:Y:S02]  /*12440*/  @!P0 LEA R134, P2, R218, c[0x0][0x168], 0x1 ;  /* 0x00005a00da868a11 */ /* 0x000fe400078408ff */
[----:B------:R-:W-:Y:S01]  /*12450*/  @!P0 LEA.HI.X R205, R136, c[0x0][0x16c], R219, 0x1, P4 ;  /* 0x00005b0088cd8a11 */ /* 0x000fe200020f0cdb */
[----:B------:R1:W-:Y:S01]  /*12460*/  @P0 STS.128 [R246+0x6800], RZ ;  /* 0x006800fff6000388 */ /* 0x0003e20000000c00 */
[----:B------:R-:W-:Y:S03]  /*12470*/  @!P0 IADD3.X R2, R2, UR23, RZ, P3, !PT ;  /* 0x0000001702028c10 */ /* 0x000fe60009ffe4ff */
[----:B------:R-:W-:Y:S01]  /*12480*/  @!PT LDS RZ, [RZ] ;  /* 0x00000000fffff984 */ /* 0x000fe20000000800 */
[----:B------:R-:W-:Y:S01]  /*12490*/  @!PT LDS RZ, [RZ] ;  /* 0x00000000fffff984 */ /* 0x000fe20000000800 */
[----:B------:R-:W-:Y:S01]  /*124a0*/  @!PT LDS RZ, [RZ] ;  /* 0x00000000fffff984 */ /* 0x000fe20000000800 */
[----:B------:R1:W-:Y:S01]  /*124b0*/  @!P0 LDGSTS.E.BYPASS.LTC128B.128 [R246+0x6800], [R206.64] ;  /* 0x06800000cef68fae */ /* 0x0003e2000b901d74 */
[----:B------:R-:W-:Y:S03]  /*124c0*/  @!P0 LEA.HI.X R135, R218, c[0x0][0x16c], R2, 0x1, P2 ;  /* 0x00005b00da878a11 */ /* 0x000fe600010f0c02 */
        /* <DEDUP_REMOVED lines=10> */
[----:B------:R-:W0:Y:S01]  /*12570*/  LDGDEPBAR ;  /* 0x00000000000079af */ /* 0x000e220000000000 */
[----:B------:R-:W-:-:S05]  /*12580*/  BRA `(.L_x_173) ;  /* 0x00000fc000007947 */ /* 0x000fca0003800000 */
.L_x_172:
[----:B------:R-:W2:Y:S01]  /*12590*/  LDL.64 R4, [R1+0xa0] ;  /* 0x0000a00001047983 */ /* 0x000ea20000100a00 */
[----:B------:R-:W-:Y:S04]  /*125a0*/  DEPBAR.LE SB0, 0x0 ;  /* 0x000080000000791a */ /* 0x000fe80000000000 */
[----:B------:R-:W-:Y:S01]  /*125b0*/  USHF.R.S32.HI UR5, URZ, 0x1f, UR33 ;  /* 0x0000001f3f057899 */ /* 0x000fe20008011421 */
[----:B------:R-:W-:Y:S01]  /*125c0*/  BAR.SYNC.DEFER_BLOCKING 0x0 ;  /* 0x0000000000007b1d */ /* 0x000fe20000010000 */
[----:B------:R-:W-:Y:S01]  /*125d0*/  UIMAD UR4, UR26, UR33, URZ ;  /* 0x000000211a0472a4 */ /* 0x000fe2000f8e023f */
[----:B-1----:R-:W-:Y:S03]  /*125e0*/  IMAD.U32 R2, RZ, RZ, UR33 ;  /* 0x00000021ff027e24 */ /* 0x002fe6000f8e00ff */
[----:B------:R-:W-:Y:S01]  /*125f0*/  UIMAD UR4, UR5, UR27, UR4 ;  /* 0x0000001b050472a4 */ /* 0x000fe2000f8e0204 */
[----:B------:R-:W-:Y:S01]  /*12600*/  @P0 STS.128 [R246+0x8000], RZ ;  /* 0x008000fff6000388 */ /* 0x000fe20000000c00 */
[----:B--2---:R-:W-:Y:S05]  /*12610*/  IMAD.WIDE.U32 R2, R2, UR27, R4 ;  /* 0x0000001b02027c25 */ /* 0x004fea000f8e0004 */
[----:B------:R-:W-:Y:S02]  /*12620*/  IADD3 R0, R3, UR4, RZ ;  /* 0x0000000403007c10 */ /* 0x000fe4000fffe0ff */
[C---:B------:R-:W-:Y:S02]  /*12630*/  @!P0 IADD3 R3, P1, R2.reuse, UR29, RZ ;  /* 0x0000001d02038c10 */ /* 0x040fe4000ff3e0ff */
[----:B------:R-:W-:Y:S02]  /*12640*/  @!P0 IADD3 R4, P6, R2, UR9, RZ ;  /* 0x0000000902048c10 */ /* 0x000fe4000ffde0ff */
[----:B------:R-:W-:Y:S02]  /*12650*/  @!P0 IADD3.X R6, R0, UR28, RZ, P1, !PT ;  /* 0x0000001c00068c10 */ /* 0x000fe40008ffe4ff */
[C---:B------:R-:W-:Y:S02]  /*12660*/  @!P0 LEA R16, P1, R3.reuse, c[0x0][0x170], 0x1 ;  /* 0x00005c0003108a11 */ /* 0x040fe400078208ff */
[C---:B------:R-:W-:Y:S02]  /*12670*/  @!P0 IADD3 R5, P5, R2.reuse, UR50, RZ ;  /* 0x0000003202058c10 */ /* 0x040fe4000ffbe0ff */
[----:B------:R-:W-:Y:S02]  /*12680*/  @!P0 LEA.HI.X R17, R3, c[0x0][0x174], R6, 0x1, P1 ;  /* 0x00005d0003118a11 */ /* 0x000fe400008f0c06 */
[----:B------:R-:W-:Y:S02]  /*12690*/  @!P0 LEA R14, P1, R2, c[0x0][0x170], 0x1 ;  /* 0x00005c00020e8a11 */ /* 0x000fe400078208ff */
[----:B------:R-:W-:Y:S02]  /*126a0*/  @!P0 IADD3.X R6, R0, UR8, RZ, P6, !PT ;  /* 0x0000000800068c10 */ /* 0x000fe4000b7fe4ff */
[----:B------:R-:W-:Y:S02]  /*126b0*/  @!P0 LEA.HI.X R15, R2, c[0x0][0x174], R0, 0x1, P1 ;  /* 0x00005d00020f8a11 */ /* 0x000fe400008f0c00 */
[----:B------:R-:W-:Y:S02]  /*126c0*/  @!P0 LEA R12, P6, R4, c[0x0][0x170], 0x1 ;  /* 0x00005c00040c8a11 */ /* 0x000fe400078c08ff */
[----:B------:R-:W-:Y:S01]  /*126d0*/  @!P0 IADD3.X R8, R0, UR10, RZ, P5, !PT ;  /* 0x0000000a00088c10 */ /* 0x000fe2000affe4ff */
[----:B------:R-:W-:Y:S01]  /*126e0*/  @!PT LDS RZ, [RZ] ;  /* 0x00000000fffff984 */ /* 0x000fe20000000800 */
[----:B------:R-:W-:Y:S01]  /*126f0*/  @!PT LDS RZ, [RZ] ;  /* 0x00000000fffff984 */ /* 0x000fe20000000800 */
[----:B------:R-:W-:Y:S01]  /*12700*/  @!PT LDS RZ, [RZ] ;  /* 0x00000000fffff984 */ /* 0x000fe20000000800 */
[----:B------:R1:W-:Y:S01]  /*12710*/  @!P0 LDGSTS.E.BYPASS.LTC128B.128 [R246+0x8000], [R14.64] ;  /* 0x080000000ef68fae */ /* 0x0003e2000b901d74 */
[----:B------:R-:W-:Y:S02]  /*12720*/  @!P0 LEA.HI.X R13, R4, c[0x0][0x174], R6, 0x1, P6 ;  /* 0x00005d00040d8a11 */ /* 0x000fe400030f0c06 */
[C---:B------:R-:W-:Y:S02]  /*12730*/  @!P0 LEA R10, P5, R5.reuse, c[0x0][0x170], 0x1 ;  /* 0x00005c00050a8a11 */ /* 0x040fe400078a08ff */
[----:B------:R-:W-:Y:S01]  /*12740*/  @!P0 IADD3 R7, P4, R2, UR12, RZ ;  /* 0x0000000c02078c10 */ /* 0x000fe2000ff9e0ff */
[----:B------:R-:W-:Y:S01]  /*12750*/  @P0 STS.128 [R246+0x8800], RZ ;  /* 0x008800fff6000388 */ /* 0x000fe20000000c00 */
[----:B------:R-:W-:Y:S02]  /*12760*/  @!P0 LEA.HI.X R11, R5, c[0x0][0x174], R8, 0x1, P5 ;  /* 0x00005d00050b8a11 */ /* 0x000fe400028f0c08 */
[----:B------:R-:W-:Y:S02]  /*12770*/  @!P0 IADD3.X R5, R0, UR11, RZ, P4, !PT ;  /* 0x0000000b00058c10 */ /* 0x000fe4000a7fe4ff */
[C---:B------:R-:W-:Y:S01]  /*12780*/  @!P0 LEA R8, P4, R7.reuse, c[0x0][0x170], 0x1 ;  /* 0x00005c0007088a11 */ /* 0x040fe200078808ff */
[----:B------:R-:W-:Y:S01]  /*12790*/  @!PT LDS RZ, [RZ] ;  /* 0x00000000fffff984 */ /* 0x000fe20000000800 */
[----:B------:R-:W-:Y:S01]  /*127a0*/  @!PT LDS RZ, [RZ] ;  /* 0x00000000fffff984 */ /* 0x000fe20000000800 */
[----:B------:R-:W-:Y:S01]  /*127b0*/  @!PT LDS RZ, [RZ] ;  /* 0x00000000fffff984 */ /* 0x000fe20000000800 */
[----:B------:R2:W-:Y:S01]  /*127c0*/  @!P0 LDGSTS.E.BYPASS.LTC128B.128 [R246+0x8800], [R16.64] ;  /* 0x0880000010f68fae */ /* 0x0005e2000b901d74 */
[----:B------:R-:W-:Y:S02]  /*127d0*/  @!P0 IADD3 R18, P3, R2, UR48, RZ ;  /* 0x0000003002128c10 */ /* 0x000fe4000ff7e0ff */
[----:B------:R-:W-:Y:S02]  /*127e0*/  @!P0 LEA.HI.X R9, R7, c[0x0][0x174], R5, 0x1, P4 ;  /* 0x00005d0007098a11 */ /* 0x000fe400020f0c05 */
[----:B------:R-:W-:Y:S01]  /*127f0*/  @!P0 IADD3.X R20, R0, UR13, RZ, P3, !PT ;  /* 0x0000000d00148c10 */ /* 0x000fe20009ffe4ff */
[----:B------:R-:W-:Y:S01]  /*12800*/  @P0 STS.128 [R246+0x9000], RZ ;  /* 0x009000fff6000388 */ /* 0x000fe20000000c00 */
[----:B------:R-:W-:Y:S02]  /*12810*/  @!P0 LEA R6, P3, R18, c[0x0][0x170], 0x1 ;  /* 0x00005c0012068a11 */ /* 0x000fe400078608ff */
[----:B------:R-:W-:Y:S02]  /*12820*/  @!P0 IADD3 R19, P2, R2, UR46, RZ ;  /* 0x0000002e02138c10 */ /* 0x000fe4000ff5e0ff */
[----:B------:R-:W-:Y:S01]  /*12830*/  @!P0 LEA.HI.X R7, R18, c[0x0][0x174], R20, 0x1, P3 ;  /* 0x00005d0012078a11 */ /* 0x000fe200018f0c14 */
[----:B------:R-:W-:Y:S01]  /*12840*/  @!PT LDS RZ, [RZ] ;  /* 0x00000000fffff984 */ /* 0x000fe20000000800 */
[----:B------:R-:W-:Y:S01]  /*12850*/  @!PT LDS RZ, [RZ] ;  /* 0x00000000fffff984 */ /* 0x000fe20000000800 */
[----:B------:R-:W-:Y:S01]  /*12860*/  @!PT LDS RZ, [RZ] ;  /* 0x00000000fffff984 */ /* 0x000fe20000000800 */
[----:B------:R1:W-:Y:S01]  /*12870*/  @!P0 LDGSTS.E.BYPASS.LTC128B.128 [R246+0x9000], [R12.64] ;  /* 0x090000000cf68fae */ /* 0x0003e2000b901d74 */
[----:B------:R-:W-:Y:S02]  /*12880*/  @!P0 IADD3.X R21, R0, UR14, RZ, P2, !PT ;  /* 0x0000000e00158c10 */ /* 0x000fe400097fe4ff */
        /* <DEDUP_REMOVED lines=9> */
[----:B------:R3:W-:Y:S03]  /*12920*/  @!P0 LDGSTS.E.BYPASS.LTC128B.128 [R246+0x9800], [R10.64] ;  /* 0x098000000af68fae */ /* 0x0007e6000b901d74 */
[----:B------:R-:W-:Y:S02]  /*12930*/  @!P0 LEA.HI.X R3, R3, c[0x0][0x174], R0, 0x1, P1 ;  /* 0x00005d0003038a11 */ /* 0x000fe400008f0c00 */
[----:B------:R-:W-:Y:S01]  /*12940*/  ISETP.LT.AND P1, PT, RZ, UR33, PT ;  /* 0x00000021ff007c0c */ /* 0x000fe2000bf21270 */
[----:B------:R-:W-:Y:S06]  /*12950*/  @P0 STS.128 [R246+0xa000], RZ ;  /* 0x00a000fff6000388 */ /* 0x000fec0000000c00 */
[----:B------:R-:W-:Y:S01]  /*12960*/  @!PT LDS RZ, [RZ] ;  /* 0x00000000fffff984 */ /* 0x000fe20000000800 */
[----:B------:R-:W-:Y:S01]  /*12970*/  @!PT LDS RZ, [RZ] ;  /* 0x00000000fffff984 */ /* 0x000fe20000000800 */
[----:B------:R-:W-:Y:S01]  /*12980*/  @!PT LDS RZ, [RZ] ;  /* 0x00000000fffff984 */ /* 0x000fe20000000800 */
[----:B------:R3:W-:Y:S06]  /*12990*/  @!P0 LDGSTS.E.BYPASS.LTC128B.128 [R246+0xa000], [R8.64] ;  /* 0x0a00000008f68fae */ /* 0x0007ec000b901d74 */
        /* <DEDUP_REMOVED lines=15> */
[----:B------:R-:W-:Y:S06]  /*12a90*/  LDSM.16.M88.4 R128, [R234] ;  /* 0x00000000ea80783b */ /* 0x000fec0000000200 */
[----:B--2---:R-:W4:Y:S06]  /*12aa0*/  LDSM.16.M88.4 R16, [R139+0x4000] ;  /* 0x004000008b10783b */ /* 0x004f2c0000000200 */
[----:B------:R-:W3:Y:S06]  /*12ab0*/  LDSM.16.M88.4 R124, [R234+0x2000] ;  /* 0x00200000ea7c783b */ /* 0x000eec0000000200 */
[----:B------:R-:W2:Y:S06]  /*12ac0*/  LDSM.16.M88.4 R32, [R139+0x4800] ;  /* 0x004800008b20783b */ /* 0x000eac0000000200 */
[----:B------:R-:W0:Y:S06]  /*12ad0*/  LDGDEPBAR ;  /* 0x00000000000079af */ /* 0x000e2c0000000000 */
[----:B------:R-:W5:Y:S06]  /*12ae0*/  LDSM.16.M88.4 R48, [R139+0x5000] ;  /* 0x005000008b30783b */ /* 0x000f6c0000000200 */
[----:B------:R-:W2:Y:S06]  /*12af0*/  LDSM.16.M88.4 R64, [R139+0x5800] ;  /* 0x005800008b40783b */ /* 0x000eac0000000200 */
[----:B------:R-:W5:Y:S01]  /*12b00*/  LDSM.16.M88.4 R80, [R139+0x6000] ;  /* 0x006000008b50783b */ /* 0x000f620000000200 */
[-C--:B----4-:R-:W-:Y:S05]  /*12b10*/  HMMA.16816.F32.BF16 R4, R128, R16.reuse, RZ ;  /* 0x000000108004723c */ /* 0x090fea00000418ff */
[----:B------:R-:W4:Y:S03]  /*12b20*/  LDSM.16.M88.4 R96, [R139+0x6800] ;  /* 0x006800008b60783b */ /* 0x000f260000000200 */
[C---:B---3--:R-:W-:Y:S03]  /*12b30*/  HMMA.16816.F32.BF16 R8, R124.reuse, R16, RZ ;  /* 0x000000107c08723c */ /* 0x048fe600000418ff */
[----:B------:R-:W3:Y:S06]  /*12b40*/  LDSM.16.M88.4 R112, [R139+0x7000] ;  /* 0x007000008b70783b */ /* 0x000eec0000000200 */
[----:B------:R-:W3:Y:S01]  /*12b50*/  LDSM.16.M88.4 R204, [R139+0x7800] ;  /* 0x007800008bcc783b */ /* 0x000ee20000000200 */
[-C--:B-1----:R-:W-:Y:S05]  /*12b60*/  HMMA.16816.F32.BF16 R12, R124, R18.reuse, RZ ;  /* 0x000000127c0c723c */ /* 0x082fea00000418ff */
[----:B------:R-:W-:Y:S03]  /*12b70*/  LDSM.16.M88.4 R208, [R237] ;  /* 0x00000000edd0783b */ /* 0x000fe60000000200 */
[C---:B------:R-:W-:Y:S03]  /*12b80*/  HMMA.16816.F32.BF16 R16, R128.reuse, R18, RZ ;  /* 0x000000128010723c */ /* 0x040fe600000418ff */
[----:B------:R-:W1:Y:S05]  /*12b90*/  LDSM.16.M88.4 R212, [R233+0x4000] ;  /* 0x00400000e9d4783b */ /* 0x000e6a0000000200 */
[-C--:B--2---:R-:W-:Y:S01]  /*12ba0*/  HMMA.16816.F32.BF16 R20, R128, R32.reuse, RZ ;  /* 0x000000208014723c */ /* 0x084fe200000418ff */
[----:B------:R-:W2:Y:S06]  /*12bb0*/  LDSM.16.M88.4 R216, [R237+0x2000] ;  /* 0x00200000edd8783b */ /* 0x000eac0000000200 */
[----:B------:R-:W1:Y:S01]  /*12bc0*/  LDSM.16.M88.4 R220, [R233+0x4800] ;  /* 0x00480000e9dc783b */ /* 0x000e620000000200 */
[C---:B------:R-:W-:Y:S05]  /*12bd0*/  HMMA.16816.F32.BF16 R24, R124.reuse, R32, RZ ;  /* 0x000000207c18723c */ /* 0x040fea00000418ff */
[----:B------:R-:W-:Y:S03]  /*12be0*/  LDSM.16.M88.4 R224, [R233+0x6000] ;  /* 0x00600000e9e0783b */ /* 0x000fe60000000200 */
[-C--:B------:R-:W-:Y:S08]  /*12bf0*/  HMMA.16816.F32.BF16 R28, R124, R34.reuse, RZ ;  /* 0x000000227c1c723c */ /* 0x080ff000000418ff */
[C---:B------:R-:W-:Y:S08]  /*12c00*/  HMMA.16816.F32.BF16 R32, R128.reuse, R34, RZ ;  /* 0x000000228020723c */ /* 0x040ff000000418ff */
[-C--:B-----5:R-:W-:Y:S08]  /*12c10*/  HMMA.16816.F32.BF16 R36, R128, R48.reuse, RZ ;  /* 0x000000308024723c */ /* 0x0a0ff000000418ff */
        /* <DEDUP_REMOVED lines=23> */
[----:B------:R-:W3:Y:S07]  /*12d90*/  LDSM.16.M88.4 R204, [R233+0x5000] ;  /* 0x00500000e9cc783b */ /* 0x000eee0000000200 */
[-C--:B-1----:R-:W-:Y:S08]  /*12da0*/  HMMA.16816.F32.BF16 R4, R208, R212.reuse, R4 ;  /* 0x000000d4d004723c */ /* 0x082ff00000041804 */
[C---:B--2---:R-:W-:Y:S08]  /*12db0*/  HMMA.16816.F32.BF16 R8, R216.reuse, R212, R8 ;  /* 0x000000d4d808723c */ /* 0x044ff00000041808 */
[-C--:B------:R-:W-:Y:S08]  /*12dc0*/  HMMA.16816.F32.BF16 R12, R216, R214.reuse, R12 ;  /* 0x000000d6d80c723c */ /* 0x080ff0000004180c */
[C---:B------:R-:W-:Y:S01]  /*12dd0*/  HMMA.16816.F32.BF16 R16, R208.reuse, R214, R16 ;  /* 0x000000d6d010723c */ /* 0x040fe20000041810 */
[----:B------:R-:W1:Y:S07]  /*12de0*/  LDSM.16.M88.4 R212, [R233+0x5800] ;  /* 0x00580000e9d4783b */ /* 0x000e6e0000000200 */
[-C--:B------:R-:W-:Y:S08]  /*12df0*/  HMMA.16816.F32.BF16 R20, R208, R220.reuse, R20 ;  /* 0x000000dcd014723c */ /* 0x080ff00000041814 */
[C---:B------:R-:W-:Y:S08]  /*12e00*/  HMMA.16816.F32.BF16 R24, R216.reuse, R220, R24 ;  /* 0x000000dcd818723c */ /* 0x040ff00000041818 */
[-C--:B------:R-:W-:Y:S08]  /*12e10*/  HMMA.16816.F32.BF16 R28, R216, R222.reuse, R28 ;  /* 0x000000ded81c723c */ /* 0x080ff0000004181c */
[C---:B------:R-:W-:Y:S01]  /*12e20*/  HMMA.16816.F32.BF16 R32, R208.reuse, R222, R32 ;  /* 0x000000ded020723c */ /* 0x040fe20000041820 */
[----:B------:R-:W-:Y:S07]  /*12e30*/  LDSM.16.M88.4 R220, [R233+0x7800] ;  /* 0x00780000e9dc783b */ /* 0x000fee0000000200 */
        /* <DEDUP_REMOVED lines=15> */
[-C--:B--2---:R-:W-:Y:S08]  /*12f30*/  HMMA.16816.F32.BF16 R84, R208, R204.reuse, R84 ;  /* 0x000000ccd054723c */ /* 0x084ff00000041854 */
[C---:B------:R-:W-:Y:S08]  /*12f40*/  HMMA.16816.F32.BF16 R88, R216.reuse, R204, R88 ;  /* 0x000000ccd858723c */ /* 0x040ff00000041858 */
[-C--:B------:R-:W-:Y:S08]  /*12f50*/  HMMA.16816.F32.BF16 R92, R216, R206.reuse, R92 ;  /* 0x000000ced85c723c */ /* 0x080ff0000004185c */
[C---:B------:R-:W-:Y:S01]  /*12f60*/  HMMA.16816.F32.BF16 R96, R208.reuse, R206, R96 ;  /* 0x000000ced060723c */ /* 0x040fe20000041860 */
[----:B------:R-:W-:Y:S07]  /*12f70*/  LDSM.16.M88.4 R204, [R235] ;  /* 0x00000000ebcc783b */ /* 0x000fee0000000200 */
[-C--:B-1----:R-:W-:Y:S08]  /*12f80*/  HMMA.16816.F32.BF16 R100, R208, R212.reuse, R100 ;  /* 0x000000d4d064723c */ /* 0x082ff00000041864 */
[C---:B------:R-:W-:Y:S08]  /*12f90*/  HMMA.16816.F32.BF16 R104, R216.reuse, R212, R104 ;  /* 0x000000d4d868723c */ /* 0x040ff00000041868 */
[-C--:B------:R-:W-:Y:S08]  /*12fa0*/  HMMA.16816.F32.BF16 R108, R216, R214.reuse, R108 ;  /* 0x000000d6d86c723c */ /* 0x080ff0000004186c */
[C---:B------:R-:W-:Y:S01]  /*12fb0*/  HMMA.16816.F32.BF16 R112, R208.reuse, R214, R112 ;  /* 0x000000d6d070723c */ /* 0x040fe20000041870 */
[----:B------:R-:W1:Y:S07]  /*12fc0*/  LDSM.16.M88.4 R212, [R238] ;  /* 0x00000000eed4783b */ /* 0x000e6e0000000200 */
[-C--:B------:R-:W-:Y:S08]  /*12fd0*/  HMMA.16816.F32.BF16 R116, R208, R220.reuse, R116 ;  /* 0x000000dcd074723c */ /* 0x080ff00000041874 */
[C---:B------:R-:W-:Y:S08]  /*12fe0*/  HMMA.16816.F32.BF16 R120, R216.reuse, R220, R120 ;  /* 0x000000dcd878723c */ /* 0x040ff00000041878 */
[-C--:B------:R-:W-:Y:S01]  /*12ff0*/  HMMA.16816.F32.BF16 R124, R216, R222.reuse, R124 ;  /* 0x000000ded87c723c */ /* 0x080fe2000004187c */
[----:B------:R-:W2:Y:S07]  /*13000*/  LDSM.16.M88.4 R216, [R245] ;  /* 0x00000000f5d8783b */ /* 0x000eae0000000200 */
[----:B------:R-:W-:Y:S01]  /*13010*/  HMMA.16816.F32.BF16 R128, R208, R222, R128 ;  /* 0x000000ded080723c */ /* 0x000fe20000041880 */
[----:B------:R-:W3:Y:S06]  /*13020*/  LDSM.16.M88.4 R208, [R244] ;  /* 0x00000000f4d0783b */ /* 0x000eec0000000200 */
[----:B------:R-:W-:Y:S01]  /*13030*/  LDSM.16.M88.4 R220, [R242] ;  /* 0x00000000f2dc783b */ /* 0x000fe20000000200 */
        /* <DEDUP_REMOVED lines=9> */
[----:B------:R-:W-:Y:S07]  /*130d0*/  LDSM.16.M88.4 R216, [R239] ;  /* 0x00000000efd8783b */ /* 0x000fee0000000200 */
        /* <DEDUP_REMOVED lines=28> */
[----:B------:R-:W2:Y:S07]  /*132a0*/  LDSM.16.M88.4 R224, [R232+0x800] ;  /* 0x00080000e8e0783b */ /* 0x000eae0000000200 */
[----:B------:R-:W-:Y:S01]  /*132b0*/  HMMA.16816.F32.BF16 R128, R204, R218, R128 ;  /* 0x000000dacc80723c */ /* 0x000fe20000041880 */
[----:B------:R-:W3:Y:S06]  /*132c0*/  LDSM.16.M88.4 R204, [R232+0x1000] ;  /* 0x00100000e8cc783b */ /* 0x000eec0000000200 */
[----:B------:R-:W-:Y:S01]  /*132d0*/  LDSM.16.M88.4 R216, [R232+0x2000] ;  /* 0x00200000e8d8783b */ /* 0x000fe20000000200 */
        /* <DEDUP_REMOVED lines=19> */
[----:B------:R-:W1:Y:S01]  /*13410*/  LDSM.16.M88.4 R212, [R232+0x3000] ;  /* 0x00300000e8d4783b */ /* 0x000e620000000200 */
[----:B------:R-:W-:Y:S05]  /*13420*/  DEPBAR.LE SB0, 0x0 ;  /* 0x000080000000791a */ /* 0x000fea0000000000 */
[----:B------:R-:W-:Y:S01]  /*13430*/  BAR.SYNC.DEFER_BLOCKING 0x0 ;  /* 0x0000000000007b1d */ /* 0x000fe20000010000 */
[-C--:B------:R-:W-:Y:S08]  /*13440*/  HMMA.16816.F32.BF16 R68, R208, R216.reuse, R68 ;  /* 0x000000d8d044723c */ /* 0x080ff00000041844 */
[C---:B------:R-:W-:Y:S08]  /*13450*/  HMMA.16816.F32.BF16 R72, R220.reuse, R216, R72 ;  /* 0x000000d8dc48723c */ /* 0x040ff00000041848 */
[-C--:B------:R-:W-:Y:S08]  /*13460*/  HMMA.16816.F32.BF16 R76, R220, R218.reuse, R76 ;  /* 0x000000dadc4c723c */ /* 0x080ff0000004184c */
[C---:B------:R-:W-:Y:S08]  /*13470*/  HMMA.16816.F32.BF16 R80, R208.reuse, R218, R80 ;  /* 0x000000dad050723c */ /* 0x040ff00000041850 */
[-C--:B--2---:R-:W-:Y:S08]  /*13480*/  HMMA.16816.F32.BF16 R84, R208, R204.reuse, R84 ;  /* 0x000000ccd054723c */ /* 0x084ff00000041854 */
[C---:B------:R-:W-:Y:S08]  /*13490*/  HMMA.16816.F32.BF16 R88, R220.reuse, R204, R88 ;  /* 0x000000ccdc58723c */ /* 0x040ff00000041858 */
[-C--:B------:R-:W-:Y:S08]  /*134a0*/  HMMA.16816.F32.BF16 R92, R220, R206.reuse, R92 ;  /* 0x000000cedc5c723c */ /* 0x080ff0000004185c */
[C---:B------:R-:W-:Y:S08]  /*134b0*/  HMMA.16816.F32.BF16 R96, R208.reuse, R206, R96 ;  /* 0x000000ced060723c */ /* 0x040ff00000041860 */
[-C--:B-1----:R-:W-:Y:S08]  /*134c0*/  HMMA.16816.F32.BF16 R100, R208, R212.reuse, R100 ;  /* 0x000000d4d064723c */ /* 0x082ff00000041864 */
[C---:B------:R-:W-:Y:S08]  /*134d0*/  HMMA.16816.F32.BF16 R104, R220.reuse, R212, R104 ;  /* 0x000000d4dc68723c */ /* 0x040ff00000041868 */
[-C--:B------:R-:W-:Y:S08]  /*134e0*/  HMMA.16816.F32.BF16 R108, R220, R214.reuse, R108 ;  /* 0x000000d6dc6c723c */ /* 0x080ff0000004186c */
[C---:B------:R-:W-:Y:S08]  /*134f0*/  HMMA.16816.F32.BF16 R112, R208.reuse, R214, R112 ;  /* 0x000000d6d070723c */ /* 0x040ff00000041870 */
[-C--:B------:R-:W-:Y:S08]  /*13500*/  HMMA.16816.F32.BF16 R116, R208, R224.reuse, R116 ;  /* 0x000000e0d074723c */ /* 0x080ff00000041874 */
[C---:B------:R-:W-:Y:S08]  /*13510*/  HMMA.16816.F32.BF16 R120, R220.reuse, R224, R120 ;  /* 0x000000e0dc78723c */ /* 0x040ff00000041878 */
[-C--:B------:R-:W-:Y:S08]  /*13520*/  HMMA.16816.F32.BF16 R124, R220, R226.reuse, R124 ;  /* 0x000000e2dc7c723c */ /* 0x080ff0000004187c */
[----:B------:R-:W-:Y:S01]  /*13530*/  HMMA.16816.F32.BF16 R128, R208, R226, R128 ;  /* 0x000000e2d080723c */ /* 0x000fe20000041880 */
[----:B------:R-:W-:-:S07]  /*13540*/  @P1 BRA `(.L_x_174) ;  /* 0xffffeae000001947 */ /* 0x000fce000383ffff */
.L_x_173:
[----:B------:R-:W-:Y:S01]  /*13550*/  FMNMX.FTZ R0, R4, R132, !PT ;  /* 0x0000008404007209 */ /* 0x000fe20007810000 */
[----:B------:R-:W-:Y:S01]  /*13560*/  STL [R1+0x13c], R246 ;  /* 0x00013cf601007387 */ /* 0x000fe20000100800 */
[----:B------:R-:W-:Y:S02]  /*13570*/  UIADD3 UR33, UR33, -0x1, URZ ;  /* 0xffffffff21217890 */ /* 0x000fe4000fffe03f */
[----:B------:R-:W-:Y:S01]  /*13580*/  FMNMX.FTZ R2, R5, R0, !PT ;  /* 0x0000000005027209 */ /* 0x000fe20007810000 */
[----:B------:R-:W-:Y:S01]  /*13590*/  STL [R1+0x138], R245 ;  /* 0x000138f501007387 */ /* 0x000fe20000100800 */
[----:B------:R-:W-:Y:S02]  /*135a0*/  FMNMX.FTZ R0, R6, R133, !PT ;  /* 0x0000008506007209 */ /* 0x000fe40007810000 */
[----:B------:R-:W-:Y:S01]  /*135b0*/  FMNMX.FTZ R3, R16, R2, !PT ;  /* 0x0000000210037209 */ /* 0x000fe20007810000 */
[----:B------:R-:W-:Y:S01]  /*135c0*/  STL [R1+0x134], R244 ;  /* 0x000134f401007387 */ /* 0x000fe20000100800 */
[----:B------:R-:W-:Y:S02]  /*135d0*/  FMNMX.FTZ R2, R7, R0, !PT ;  /* 0x0000000007027209 */ /* 0x000fe40007810000 */
[----:B-1----:R-:W-:Y:S01]  /*135e0*/  FMNMX.FTZ R134, R17, R3, !PT ;  /* 0x0000000311867209 */ /* 0x002fe20007810000 */
        /* <DEDUP_REMOVED lines=144> */
[----:B------:R-:W-:Y:S04]  /*13ef0*/  STL [R1+0x140], R136 ;  /* 0x0001408801007387 */ /* 0x000fe80000100800 */
[----:B------:R-:W2:Y:S01]  /*13f00*/  SHFL.BFLY PT, R206, R135, 0x1, 0x1f ;  /* 0x0c201f0087ce7f89 */ /* 0x000ea200000e0000 */
[----:B---3--:R-:W-:Y:S01]  /*13f10*/  FMNMX.FTZ R2, R0, R2, !PT ;  /* 0x0000000200027209 */ /* 0x008fe20007810000 */
[----:B------:R-:W-:Y:S04]  /*13f20*/  FADD.FTZ R0, -R136, R132 ;  /* 0x0000008488007221 */ /* 0x000fe80000010100 */
[----:B------:R-:W-:Y:S02]  /*13f30*/  FMUL.FTZ R0, R0, c[0x0][0x23c] ;  /* 0x00008f0000007a20 */ /* 0x000fe40000410000 */
[----:B------:R-:W3:Y:S02]  /*13f40*/  SHFL.BFLY PT, R3, R2, 0x1, 0x1f ;  /* 0x0c201f0002037f89 */ /* 0x000ee400000e0000 */
[----:B------:R4:W4:Y:S01]  /*13f50*/  MUFU.EX2 R132, R0 ;  /* 0x0000000000847308 */ /* 0x0009220000000800 */
[----:B-1----:R-:W-:Y:S05]  /*13f60*/  FMNMX.FTZ R134, R134, R204, !PT ;  /* 0x000000cc86867209 */ /* 0x002fea0007810000 */
[----:B------:R-:W1:Y:S01]  /*13f70*/  SHFL.BFLY PT, R204, R134, 0x1, 0x1f ;  /* 0x0c201f0086cc7f89 */ /* 0x000e6200000e0000 */
[----:B--2---:R-:W-:Y:S07]  /*13f80*/  FMNMX.FTZ R135, R135, R206, !PT ;  /* 0x000000ce87877209 */ /* 0x004fee0007810000 */
[----:B------:R-:W-:Y:S01]  /*13f90*/  STL [R1+0x144], R135 ;  /* 0x0001448701007387 */ /* 0x000fe20000100800 */
[----:B---3--:R-:W-:Y:S01]  /*13fa0*/  FMNMX.FTZ R3, R2, R3, !PT ;  /* 0x0000000302037209 */ /* 0x008fe20007810000 */
[----:B----4-:R-:W-:Y:S04]  /*13fb0*/  FADD.FTZ R0, -R135, R133 ;  /* 0x0000008587007221 */ /* 0x010fe80000010100 */
[----:B------:R-:W-:Y:S02]  /*13fc0*/  FMUL.FTZ R205, R3, c[0x0][0x23c] ;  /* 0x00008f0003cd7a20 */ /* 0x000fe40000410000 */
[----:B------:R-:W-:Y:S01]  /*13fd0*/  FMUL.FTZ R0, R0, c[0x0][0x23c] ;  /* 0x00008f0000007a20 */ /* 0x000fe20000410000 */
[----:B-1----:R-:W-:Y:S03]  /*13fe0*/  FMNMX.FTZ R134, R134, R204, !PT ;  /* 0x000000cc86867209 */ /* 0x002fe60007810000 */
[----:B------:R1:W-:Y:S02]  /*13ff0*/  MUFU.EX2 R133, R0 ;  /* 0x0000000000857308 */ /* 0x0003e40000000800 */
[----:B------:R-:W-:Y:S01]  /*14000*/  STL [R1+0x148], R134 ;  /* 0x0001488601007387 */ /* 0x000fe20000100800 */
[C---:B------:R-:W-:Y:S03]  /*14010*/  FMUL.FTZ R204, R134.reuse, c[0x0][0x23c] ;  /* 0x00008f0086cc7a20 */ /* 0x040fe60000410000 */
[----:B------:R2:W-:Y:S01]  /*14020*/  STL [R1+0x14c], R3 ;  /* 0x00014c0301007387 */ /* 0x0005e20000100800 */
[----:B-1----:R-:W-:Y:S02]  /*14030*/  FADD.FTZ R0, -R134, R137 ;  /* 0x0000008986007221 */ /* 0x002fe40000010100 */
[----:B------:R-:W-:Y:S02]  /*14040*/  FMUL.FTZ R137, R136, c[0x0][0x23c] ;  /* 0x00008f0088897a20 */ /* 0x000fe40000410000 */
[----:B------:R-:W-:Y:S03]  /*14050*/  FMUL.FTZ R0, R0, c[0x0][0x23c] ;  /* 0x00008f0000007a20 */ /* 0x000fe60000410000 */
[----:B------:R-:W-:Y:S01]  /*14060*/  FSEL R137, R137, RZ, P2 ;  /* 0x000000ff89897208 */ /* 0x000fe20001000000 */
[----:B------:R1:W-:Y:S01]  /*14070*/  MUFU.EX2 R2, R0 ;  /* 0x0000000000027308 */ /* 0x0003e20000000800 */
[----:B------:R-:W-:Y:S03]  /*14080*/  FSETP.NEU.FTZ.AND P2, PT, R135, -INF , PT ;  /* 0xff8000008700780b */ /* 0x000fe60003f5d000 */
[--C-:B------:R-:W-:Y:S02]  /*14090*/  FFMA.FTZ R33, R33, c[0x0][0x23c], -R137.reuse ;  /* 0x00008f0021217a23 */ /* 0x100fe40000010889 */
        /* <DEDUP_REMOVED lines=11> */
[----:B-1----:R-:W-:Y:S02]  /*14150*/  FADD.FTZ R0, -R3, R138 ;  /* 0x0000008a03007221 */ /* 0x002fe40000010100 */
[----:B------:R-:W-:Y:S02]  /*14160*/  FMUL.FTZ R138, R135, c[0x0][0x23c] ;  /* 0x00008f00878a7a20 */ /* 0x000fe40000410000 */
[----:B------:R-:W-:Y:S01]  /*14170*/  FMUL.FTZ R0, R0, c[0x0][0x23c] ;  /* 0x00008f0000007a20 */ /* 0x000fe20000410000 */
[----:B------:R1:W-:Y:S01]  /*14180*/  MUFU.EX2 R246, R48 ;  /* 0x0000003000f67308 */ /* 0x0003e20000000800 */
[--C-:B------:R-:W-:Y:S01]  /*14190*/  FFMA.FTZ R80, R80, c[0x0][0x23c], -R137.reuse ;  /* 0x00008f0050507a23 */ /* 0x100fe20000010889 */
[----:B------:R-:W-:Y:S01]  /*141a0*/  FSEL R138, R138, RZ, P2 ;  /* 0x000000ff8a8a7208 */ /* 0x000fe20001000000 */
[--C-:B------:R-:W-:Y:S01]  /*141b0*/  FFMA.FTZ R81, R81, c[0x0][0x23c], -R137.reuse ;  /* 0x00008f0051517a23 */ /* 0x100fe20000010889 */
[----:B------:R-:W-:Y:S01]  /*141c0*/  FSETP.NEU.FTZ.AND P2, PT, R134, -INF , PT ;  /* 0xff8000008600780b */ /* 0x000fe20003f5d000 */
[----:B------:R-:W-:Y:S02]  /*141d0*/  FFMA.FTZ R84, R84, c[0x0][0x23c], -R137 ;  /* 0x00008f0054547a23 */ /* 0x000fe40000010889 */
[--C-:B------:R-:W-:Y:S01]  /*141e0*/  FFMA.FTZ R34, R34, c[0x0][0x23c], -R138.reuse ;  /* 0x00008f0022227a23 */ /* 0x100fe2000001088a */
[----:B------:R-:W-:Y:S01]  /*141f0*/  FSEL R204, R204, RZ, P2 ;  /* 0x000000ffcccc7208 */ /* 0x000fe20001000000 */
[--C-:B------:R-:W-:Y:S01]  /*14200*/  FFMA.FTZ R38, R38, c[0x0][0x23c], -R138.reuse ;  /* 0x00008f0026267a23 */ /* 0x100fe2000001088a */
[----:B------:R-:W-:Y:S01]  /*14210*/  MUFU.EX2 R0, R0 ;  /* 0x0000000000007308 */ /* 0x000fe20000000800 */
[----:B------:R-:W-:Y:S01]  /*14220*/  FSETP.NEU.FTZ.AND P2, PT, R3, -INF , PT ;  /* 0xff8000000300780b */ /* 0x000fe20003f5d000 */
[--C-:B------:R-:W-:Y:S02]  /*14230*/  FFMA.FTZ R22, R22, c[0x0][0x23c], -R138.reuse ;  /* 0x00008f0016167a23 */ /* 0x100fe4000001088a */
[----:B---3--:R-:W-:Y:S01]  /*14240*/  FMUL.FTZ R32, R132, R168 ;  /* 0x000000a884207220 */ /* 0x008fe20000410000 */
[----:B------:R-:W-:Y:S01]  /*14250*/  FSEL R205, R205, RZ, P2 ;  /* 0x000000ffcdcd7208 */ /* 0x000fe20001000000 */
[--C-:B------:R-:W-:Y:S02]  /*14260*/  FFMA.FTZ R23, R23, c[0x0][0x23c], -R138.reuse ;  /* 0x00008f0017177a23 */ /* 0x100fe4000001088a */
[--C-:B------:R-:W-:Y:S02]  /*14270*/  FFMA.FTZ R39, R39, c[0x0][0x23c], -R138.reuse ;  /* 0x00008f0027277a23 */ /* 0x100fe4000001088a */
[----:B--2---:R-:W2:Y:S01]  /*14280*/  MUFU.EX2 R3, R33 ;  /* 0x0000002100037308 */ /* 0x004ea20000000800 */
[--C-:B------:R-:W-:Y:S02]  /*14290*/  FFMA.FTZ R54, R54, c[0x0][0x23c], -R138.reuse ;  /* 0x00008f0036367a23 */ /* 0x100fe4000001088a */
[--C-:B------:R-:W-:Y:S02]  /*142a0*/  FFMA.FTZ R55, R55, c[0x0][0x23c], -R138.reuse ;  /* 0x00008f0037377a23 */ /* 0x100fe4000001088a */
[----:B-1----:R-:W-:Y:S02]  /*142b0*/  FMUL.FTZ R48, R132, R184 ;  /* 0x000000b884307220 */ /* 0x002fe40000410000 */
[--C-:B------:R-:W-:Y:S02]  /*142c0*/  FFMA.FTZ R82, R82, c[0x0][0x23c], -R138.reuse ;  /* 0x00008f0052527a23 */ /* 0x100fe4000001088a */
[--C-:B------:R-:W-:Y:S01]  /*142d0*/  FFMA.FTZ R83, R83, c[0x0][0x23c], -R138.reuse ;  /* 0x00008f0053537a23 */ /* 0x100fe2000001088a */
[----:B------:R-:W1:Y:S01]  /*142e0*/  MUFU.EX2 R4, R34 ;  /* 0x0000002200047308 */ /* 0x000e620000000800 */
[----:B------:R-:W-:Y:S02]  /*142f0*/  FFMA.FTZ R35, R35, c[0x0][0x23c], -R138 ;  /* 0x00008f0023237a23 */ /* 0x000fe4000001088a */
[--C-:B------:R-:W-:Y:S02]  /*14300*/  FFMA.FTZ R28, R28, c[0x0][0x23c], -R204.reuse ;  /* 0x00008f001c1c7a23 */ /* 0x100fe400000108cc */
[--C-:B------:R-:W-:Y:S02]  /*14310*/  FFMA.FTZ R29, R29, c[0x0][0x23c], -R204.reuse ;  /* 0x00008f001d1d7a23 */ /* 0x100fe400000108cc */
[--C-:B------:R-:W-:Y:S02]  /*14320*/  FFMA.FTZ R30, R30, c[0x0][0x23c], -R205.reuse ;  /* 0x00008f001e1e7a23 */ /* 0x100fe400000108cd */
[--C-:B------:R-:W-:Y:S01]  /*14330*/  FFMA.FTZ R31, R31, c[0x0][0x23c], -R205.reuse ;  /* 0x00008f001f1f7a23 */ /* 0x100fe200000108cd */
[----:B------:R-:W-:Y:S01]  /*14340*/  MUFU.EX2 R218, R20 ;  /* 0x0000001400da7308 */ /* 0x000fe20000000800 */
[--C-:B------:R-:W-:Y:S02]  /*14350*/  FFMA.FTZ R40, R40, c[0x0][0x23c], -R204.reuse ;  /* 0x00008f0028287a23 */ /* 0x100fe400000108cc */
[--C-:B------:R-:W-:Y:S01]  /*14360*/  FFMA.FTZ R42, R42, c[0x0][0x23c], -R205.reuse ;  /* 0x00008f002a2a7a23 */ /* 0x100fe200000108cd */
[----:B--2---:R2:W-:Y:S01]  /*14370*/  STL [R1+0x34], R3 ;  /* 0x0000340301007387 */ /* 0x0045e20000100800 */
[----:B------:R-:W-:Y:S02]  /*14380*/  FMUL.FTZ R33, R132, R169 ;  /* 0x000000a984217220 */ /* 0x000fe40000410000 */
[--C-:B------:R-:W-:Y:S02]  /*14390*/  FFMA.FTZ R72, R72, c[0x0][0x23c], -R204.reuse ;  /* 0x00008f0048487a23 */ /* 0x100fe400000108cc */
[--C-:B------:R-:W-:Y:S01]  /*143a0*/  FFMA.FTZ R73, R73, c[0x0][0x23c], -R204.reuse ;  /* 0x00008f0049497a23 */ /* 0x100fe200000108cc */
[----:B------:R-:W-:Y:S01]  /*143b0*/  MUFU.EX2 R248, R21 ;  /* 0x0000001500f87308 */ /* 0x000fe20000000800 */
[--C-:B------:R-:W-:Y:S02]  /*143c0*/  FFMA.FTZ R74, R74, c[0x0][0x23c], -R205.reuse ;  /* 0x00008f004a4a7a23 */ /* 0x100fe400000108cd */
[----:B------:R-:W-:Y:S01]  /*143d0*/  FFMA.FTZ R75, R75, c[0x0][0x23c], -R205 ;  /* 0x00008f004b4b7a23 */ /* 0x000fe200000108cd */
[----:B-1----:R1:W-:Y:S01]  /*143e0*/  STL [R1+0x20], R4 ;  /* 0x0000200401007387 */ /* 0x0023e20000100800 */
[----:B------:R-:W-:Y:S02]  /*143f0*/  FMUL.FTZ R34, R133, R170 ;  /* 0x000000aa85227220 */ /* 0x000fe40000410000 */
[----:B------:R-:W-:Y:S02]  /*14400*/  FFMA.FTZ R85, R85, c[0x0][0x23c], -R137 ;  /* 0x00008f0055557a23 */ /* 0x000fe40000010889 */
[--C-:B------:R-:W-:Y:S01]  /*14410*/  FFMA.FTZ R88, R88, c[0x0][0x23c], -R204.reuse ;  /* 0x00008f0058587a23 */ /* 0x100fe200000108cc */
[----:B------:R-:W-:Y:S01]  /*14420*/  MUFU.EX2 R226, R22 ;  /* 0x0000001600e27308 */ /* 0x000fe20000000800 */
[--C-:B------:R-:W-:Y:S02]  /*14430*/  FFMA.FTZ R89, R89, c[0x0][0x23c], -R204.reuse ;  /* 0x00008f0059597a23 */ /* 0x100fe400000108cc */
[--C-:B------:R-:W-:Y:S02]  /*14440*/  FFMA.FTZ R90, R90, c[0x0][0x23c], -R205.reuse ;  /* 0x00008f005a5a7a23 */ /* 0x100fe400000108cd */
[--C-:B------:R-:W-:Y:S02]  /*14450*/  FFMA.FTZ R91, R91, c[0x0][0x23c], -R205.reuse ;  /* 0x00008f005b5b7a23 */ /* 0x100fe400000108cd */
[--C-:B------:R-:W-:Y:S02]  /*14460*/  FFMA.FTZ R25, R25, c[0x0][0x23c], -R204.reuse ;  /* 0x00008f0019197a23 */ /* 0x100fe400000108cc */
[--C-:B------:R-:W-:Y:S01]  /*14470*/  FFMA.FTZ R26, R26, c[0x0][0x23c], -R205.reuse ;  /* 0x00008f001a1a7a23 */ /* 0x100fe200000108cd */
[----:B--2---:R-:W2:Y:S01]  /*14480*/  MUFU.EX2 R3, R35 ;  /* 0x0000002300037308 */ /* 0x004ea20000000800 */
[----:B------:R-:W-:Y:S02]  /*14490*/  FFMA.FTZ R27, R27, c[0x0][0x23c], -R205 ;  /* 0x00008f001b1b7a23 */ /* 0x000fe400000108cd */
[--C-:B------:R-:W-:Y:S02]  /*144a0*/  FFMA.FTZ R49, R49, c[0x0][0x23c], -R137.reuse ;  /* 0x00008f0031317a23 */ /* 0x100fe40000010889 */
[----:B------:R-:W-:Y:S02]  /*144b0*/  FFMA.FTZ R56, R56, c[0x0][0x23c], -R204 ;  /* 0x00008f0038387a23 */ /* 0x000fe400000108cc */
[----:B------:R-:W-:Y:S02]  /*144c0*/  FFMA.FTZ R17, R17, c[0x0][0x23c], -R137 ;  /* 0x00008f0011117a23 */ /* 0x000fe40000010889 */
[--C-:B------:R-:W-:Y:S01]  /*144d0*/  FFMA.FTZ R18, R18, c[0x0][0x23c], -R138.reuse ;  /* 0x00008f0012127a23 */ /* 0x100fe2000001088a */
[----:B-1----:R-:W1:Y:S01]  /*144e0*/  MUFU.EX2 R4, R28 ;  /* 0x0000001c00047308 */ /* 0x002e620000000800 */
[----:B------:R-:W-:Y:S02]  /*144f0*/  FFMA.FTZ R19, R19, c[0x0][0x23c], -R138 ;  /* 0x00008f0013137a23 */ /* 0x000fe4000001088a */
[--C-:B------:R-:W-:Y:S02]  /*14500*/  FFMA.FTZ R8, R8, c[0x0][0x23c], -R204.reuse ;  /* 0x00008f0008087a23 */ /* 0x100fe400000108cc */
[--C-:B------:R-:W-:Y:S02]  /*14510*/  FFMA.FTZ R9, R9, c[0x0][0x23c], -R204.reuse ;  /* 0x00008f0009097a23 */ /* 0x100fe400000108cc */
[--C-:B------:R-:W-:Y:S02]  /*14520*/  FFMA.FTZ R12, R12, c[0x0][0x23c], -R204.reuse ;  /* 0x00008f000c0c7a23 */ /* 0x100fe400000108cc */
[--C-:B------:R-:W-:Y:S01]  /*14530*/  FFMA.FTZ R13, R13, c[0x0][0x23c], -R204.reuse ;  /* 0x00008f000d0d7a23 */ /* 0x100fe200000108cc */
[----:B------:R3:W-:Y:S01]  /*14540*/  MUFU.EX2 R225, R25 ;  /* 0x0000001900e17308 */ /* 0x0007e20000000800 */
[--C-:B------:R-:W-:Y:S02]  /*14550*/  FFMA.FTZ R14, R14, c[0x0][0x23c], -R205.reuse ;  /* 0x00008f000e0e7a23 */ /* 0x100fe400000108cd */
[--C-:B------:R-:W-:Y:S01]  /*14560*/  FFMA.FTZ R15, R15, c[0x0][0x23c], -R205.reuse ;  /* 0x00008f000f0f7a23 */ /* 0x100fe200000108cd */
[----:B--2---:R2:W-:Y:S01]  /*14570*/  STL [R1+0x30], R3 ;  /* 0x0000300301007387 */ /* 0x0045e20000100800 */
[----:B------:R-:W-:Y:S02]  /*14580*/  FMUL.FTZ R35, R133, R171 ;  /* 0x000000ab85237220 */ /* 0x000fe40000410000 */
[--C-:B------:R-:W-:Y:S02]  /*14590*/  FFMA.FTZ R24, R24, c[0x0][0x23c], -R204.reuse ;  /* 0x00008f0018187a23 */ /* 0x100fe400000108cc */
[--C-:B------:R-:W-:Y:S01]  /*145a0*/  FFMA.FTZ R41, R41, c[0x0][0x23c], -R204.reuse ;  /* 0x00008f0029297a23 */ /* 0x100fe200000108cc */
[----:B------:R4:W-:Y:S01]  /*145b0*/  MUFU.EX2 R223, R26 ;  /* 0x0000001a00df7308 */ /* 0x0009e20000000800 */
[--C-:B------:R-:W-:Y:S02]  /*145c0*/  FFMA.FTZ R43, R43, c[0x0][0x23c], -R205.reuse ;  /* 0x00008f002b2b7a23 */ /* 0x100fe400000108cd */
[--C-:B------:R-:W-:Y:S01]  /*145d0*/  FFMA.FTZ R44, R44, c[0x0][0x23c], -R204.reuse ;  /* 0x00008f002c2c7a23 */ /* 0x100fe200000108cc */
[----:B-1----:R1:W-:Y:S01]  /*145e0*/  STL [R1+0x14], R4 ;  /* 0x0000140401007387 */ /* 0x0023e20000100800 */
[----:B------:R-:W-:Y:S02]  /*145f0*/  FMUL.FTZ R28, R2, R164 ;  /* 0x000000a4021c7220 */ /* 0x000fe40000410000 */
[----:B------:R-:W-:Y:S02]  /*14600*/  FFMA.FTZ R45, R45, c[0x0][0x23c], -R204 ;  /* 0x00008f002d2d7a23 */ /* 0x000fe400000108cc */
[--C-:B------:R-:W-:Y:S01]  /*14610*/  FFMA.FTZ R46, R46, c[0x0][0x23c], -R205.reuse ;  /* 0x00008f002e2e7a23 */ /* 0x100fe200000108cd */
[----:B------:R1:W-:Y:S01]  /*14620*/  MUFU.EX2 R227, R27 ;  /* 0x0000001b00e37308 */ /* 0x0003e20000000800 */
[--C-:B------:R-:W-:Y:S02]  /*14630*/  FFMA.FTZ R47, R47, c[0x0][0x23c], -R205.reuse ;  /* 0x00008f002f2f7a23 */ /* 0x100fe400000108cd */
[--C-:B------:R-:W-:Y:S02]  /*14640*/  FFMA.FTZ R50, R50, c[0x0][0x23c], -R138.reuse ;  /* 0x00008f0032327a23 */ /* 0x100fe4000001088a */
[----:B---3--:R-:W-:Y:S02]  /*14650*/  FMUL.FTZ R25, R2, R161 ;  /* 0x000000a102197220 */ /* 0x008fe40000410000 */
[----:B------:R-:W-:Y:S02]  /*14660*/  FFMA.FTZ R51, R51, c[0x0][0x23c], -R138 ;  /* 0x00008f0033337a23 */ /* 0x000fe4000001088a */
[--C-:B------:R-:W-:Y:S01]  /*14670*/  FFMA.FTZ R60, R60, c[0x0][0x23c], -R204.reuse ;  /* 0x00008f003c3c7a23 */ /* 0x100fe200000108cc */
[----:B--2---:R-:W2:Y:S01]  /*14680*/  MUFU.EX2 R3, R29 ;  /* 0x0000001d00037308 */ /* 0x004ea20000000800 */
[--C-:B------:R-:W-:Y:S02]  /*14690*/  FFMA.FTZ R63, R63, c[0x0][0x23c], -R205.reuse ;  /* 0x00008f003f3f7a23 */ /* 0x100fe400000108cd */
[--C-:B------:R-:W-:Y:S02]  /*146a0*/  FFMA.FTZ R57, R57, c[0x0][0x23c], -R204.reuse ;  /* 0x00008f0039397a23 */ /* 0x100fe400000108cc */
[----:B----4-:R-:W-:Y:S02]  /*146b0*/  FMUL.FTZ R26, R0, R162 ;  /* 0x000000a2001a7220 */ /* 0x010fe40000410000 */
[----:B------:R-:W-:Y:S02]  /*146c0*/  FFMA.FTZ R61, R61, c[0x0][0x23c], -R204 ;  /* 0x00008f003d3d7a23 */ /* 0x000fe400000108cc */
[----:B------:R-:W-:Y:S01]  /*146d0*/  FFMA.FTZ R59, R59, c[0x0][0x23c], -R205 ;  /* 0x00008f003b3b7a23 */ /* 0x000fe200000108cd */
[----:B-1----:R-:W1:Y:S01]  /*146e0*/  MUFU.EX2 R4, R30 ;  /* 0x0000001e00047308 */ /* 0x002e620000000800 */
[----:B------:R-:W-:Y:S02]  /*146f0*/  FFMA.FTZ R64, R64, c[0x0][0x23c], -R137 ;  /* 0x00008f0040407a23 */ /* 0x000fe40000010889 */
[--C-:B------:R-:W-:Y:S02]  /*14700*/  FFMA.FTZ R66, R66, c[0x0][0x23c], -R138.reuse ;  /* 0x00008f0042427a23 */ /* 0x100fe4000001088a */
[----:B------:R-:W-:Y:S02]  /*14710*/  FMUL.FTZ R27, R0, R163 ;  /* 0x000000a3001b7220 */ /* 0x000fe40000410000 */
[--C-:B------:R-:W-:Y:S02]  /*14720*/  FFMA.FTZ R70, R70, c[0x0][0x23c], -R138.reuse ;  /* 0x00008f0046467a23 */ /* 0x100fe4000001088a */
[----:B------:R-:W-:Y:S01]  /*14730*/  FFMA.FTZ R71, R71, c[0x0][0x23c], -R138 ;  /* 0x00008f0047477a23 */ /* 0x000fe2000001088a */
[----:B------:R3:W-:Y:S01]  /*14740*/  MUFU.EX2 R242, R49 ;  /* 0x0000003100f27308 */ /* 0x0007e20000000800 */
[--C-:B------:R-:W-:Y:S02]  /*14750*/  FFMA.FTZ R76, R76, c[0x0][0x23c], -R204.reuse ;  /* 0x00008f004c4c7a23 */ /* 0x100fe400000108cc */
[----:B------:R-:W-:Y:S01]  /*14760*/  FFMA.FTZ R77, R77, c[0x0][0x23c], -R204 ;  /* 0x00008f004d4d7a23 */ /* 0x000fe200000108cc */
[----:B--2---:R2:W-:Y:S01]  /*14770*/  STL [R1+0x18], R3 ;  /* 0x0000180301007387 */ /* 0x0045e20000100800 */
[----:B------:R-:W-:Y:S02]  /*14780*/  FMUL.FTZ R29, R2, R165 ;  /* 0x000000a5021d7220 */ /* 0x000fe40000410000 */
[--C-:B------:R-:W-:Y:S02]  /*14790*/  FFMA.FTZ R78, R78, c[0x0][0x23c], -R205.reuse ;  /* 0x00008f004e4e7a23 */ /* 0x100fe400000108cd */
[----:B------:R-:W-:Y:S01]  /*147a0*/  FFMA.FTZ R79, R79, c[0x0][0x23c], -R205 ;  /* 0x00008f004f4f7a23 */ /* 0x000fe200000108cd */
[----:B------:R4:W-:Y:S01]  /*147b0*/  MUFU.EX2 R165, R56 ;  /* 0x0000003800a57308 */ /* 0x0009e20000000800 */
[--C-:B------:R-:W-:Y:S02]  /*147c0*/  FFMA.FTZ R5, R5, c[0x0][0x23c], -R137.reuse ;  /* 0x00008f0005057a23 */ /* 0x100fe40000010889 */
[--C-:B------:R-:W-:Y:S01]  /*147d0*/  FFMA.FTZ R6, R6, c[0x0][0x23c], -R138.reuse ;  /* 0x00008f0006067a23 */ /* 0x100fe2000001088a */
[----:B-1----:R1:W-:Y:S01]  /*147e0*/  STL [R1+0x10], R4 ;  /* 0x0000100401007387 */ /* 0x0023e20000100800 */
[----:B------:R-:W-:Y:S02]  /*147f0*/  FMUL.FTZ R30, R0, R166 ;  /* 0x000000a6001e7220 */ /* 0x000fe40000410000 */
[--C-:B------:R-:W-:Y:S02]  /*14800*/  FFMA.FTZ R7, R7, c[0x0][0x23c], -R138.reuse ;  /* 0x00008f0007077a23 */ /* 0x100fe4000001088a */
[----:B------:R-:W-:Y:S01]  /*14810*/  FFMA.FTZ R16, R16, c[0x0][0x23c], -R137 ;  /* 0x00008f0010107a23 */ /* 0x000fe20000010889 */
[----:B------:R1:W-:Y:S01]  /*14820*/  MUFU.EX2 R247, R23 ;  /* 0x0000001700f77308 */ /* 0x0003e20000000800 */
[--C-:B------:R-:W-:Y:S02]  /*14830*/  FFMA.FTZ R62, R62, c[0x0][0x23c], -R205.reuse ;  /* 0x00008f003e3e7a23 */ /* 0x100fe400000108cd */
[----:B------:R-:W-:Y:S02]  /*14840*/  FFMA.FTZ R58, R58, c[0x0][0x23c], -R205 ;  /* 0x00008f003a3a7a23 */ /* 0x000fe400000108cd */
[----:B---3--:R-:W-:Y:S02]  /*14850*/  FMUL.FTZ R49, R132, R185 ;  /* 0x000000b984317220 */ /* 0x008fe40000410000 */
[--C-:B------:R-:W-:Y:S02]  /*14860*/  FFMA.FTZ R65, R65, c[0x0][0x23c], -R137.reuse ;  /* 0x00008f0041417a23 */ /* 0x100fe40000010889 */
[--C-:B------:R-:W-:Y:S01]  /*14870*/  FFMA.FTZ R67, R67, c[0x0][0x23c], -R138.reuse ;  /* 0x00008f0043437a23 */ /* 0x100fe2000001088a */
[----:B--2---:R-:W2:Y:S01]  /*14880*/  MUFU.EX2 R3, R31 ;  /* 0x0000001f00037308 */ /* 0x004ea20000000800 */
[--C-:B------:R-:W-:Y:S02]  /*14890*/  FFMA.FTZ R68, R68, c[0x0][0x23c], -R137.reuse ;  /* 0x00008f0044447a23 */ /* 0x100fe40000010889 */
[--C-:B------:R-:W-:Y:S02]  /*148a0*/  FFMA.FTZ R69, R69, c[0x0][0x23c], -R137.reuse ;  /* 0x00008f0045457a23 */ /* 0x100fe40000010889 */
[----:B----4-:R-:W-:Y:S02]  /*148b0*/  FMUL.FTZ R56, R2, R192 ;  /* 0x000000c002387220 */ /* 0x010fe40000410000 */
[--C-:B------:R-:W-:Y:S02]  /*148c0*/  FFMA.FTZ R113, R113, c[0x0][0x23c], -R137.reuse ;  /* 0x00008f0071717a23 */ /* 0x100fe40000010889 */
[--C-:B------:R-:W-:Y:S01]  /*148d0*/  FFMA.FTZ R116, R116, c[0x0][0x23c], -R137.reuse ;  /* 0x00008f0074747a23 */ /* 0x100fe20000010889 */
[----:B-1----:R-:W1:Y:S01]  /*148e0*/  MUFU.EX2 R4, R36 ;  /* 0x0000002400047308 */ /* 0x002e620000000800 */
[--C-:B------:R-:W-:Y:S02]  /*148f0*/  FFMA.FTZ R117, R117, c[0x0][0x23c], -R137.reuse ;  /* 0x00008f0075757a23 */ /* 0x100fe40000010889 */
[----:B------:R-:W-:Y:S01]  /*14900*/  FFMA.FTZ R128, R128, c[0x0][0x23c], -R137 ;  /* 0x00008f0080807a23 */ /* 0x000fe20000010889 */
[----:B------:R-:W3:Y:S01]  /*14910*/  LDSM.16.MT88.4 R20, [R228+0x8000] ;  /* 0x00800000e414783b */ /* 0x000ee20000004200 */
[--C-:B------:R-:W-:Y:S02]  /*14920*/  FFMA.FTZ R103, R103, c[0x0][0x23c], -R138.reuse ;  /* 0x00008f0067677a23 */ /* 0x100fe4000001088a */
[--C-:B------:R-:W-:Y:S02]  /*14930*/  FFMA.FTZ R114, R114, c[0x0][0x23c], -R138.reuse ;  /* 0x00008f0072727a23 */ /* 0x100fe4000001088a */
[--C-:B------:R-:W-:Y:S01]  /*14940*/  FFMA.FTZ R115, R115, c[0x0][0x23c], -R138.reuse ;  /* 0x00008f0073737a23 */ /* 0x100fe2000001088a */
[----:B------:R4:W-:Y:S01]  /*14950*/  MUFU.EX2 R213, R5 ;  /* 0x0000000500d57308 */ /* 0x0009e20000000800 */
[--C-:B------:R-:W-:Y:S02]  /*14960*/  FFMA.FTZ R118, R118, c[0x0][0x23c], -R138.reuse ;  /* 0x00008f0076767a23 */ /* 0x100fe4000001088a */
[--C-:B------:R-:W-:Y:S01]  /*14970*/  FFMA.FTZ R119, R119, c[0x0][0x23c], -R138.reuse ;  /* 0x00008f0077777a23 */ /* 0x100fe2000001088a */
[----:B--2---:R-:W-:Y:S01]  /*14980*/  STL [R1+0x28], R3 ;  /* 0x0000280301007387 */ /* 0x004fe20000100800 */
[----:B------:R-:W-:Y:S02]  /*14990*/  FMUL.FTZ R31, R0, R167 ;  /* 0x000000a7001f7220 */ /* 0x000fe40000410000 */
[----:B------:R-:W-:Y:S02]  /*149a0*/  FFMA.FTZ R130, R130, c[0x0][0x23c], -R138 ;  /* 0x00008f0082827a23 */ /* 0x000fe4000001088a */
[--C-:B------:R-:W-:Y:S01]  /*149b0*/  FFMA.FTZ R93, R93, c[0x0][0x23c], -R204.reuse ;  /* 0x00008f005d5d7a23 */ /* 0x100fe200000108cc */
[----:B------:R2:W-:Y:S01]  /*149c0*/  MUFU.EX2 R208, R6 ;  /* 0x0000000600d07308 */ /* 0x0005e20000000800 */
[--C-:B------:R-:W-:Y:S02]  /*149d0*/  FFMA.FTZ R104, R104, c[0x0][0x23c], -R204.reuse ;  /* 0x00008f0068687a23 */ /* 0x100fe400000108cc */
[--C-:B------:R-:W-:Y:S01]  /*149e0*/  FFMA.FTZ R105, R105, c[0x0][0x23c], -R204.reuse ;  /* 0x00008f0069697a23 */ /* 0x100fe200000108cc */
[----:B-1----:R1:W-:Y:S01]  /*149f0*/  STL [R1+0x24], R4 ;  /* 0x0000240401007387 */ /* 0x0023e20000100800 */
[--C-:B------:R-:W-:Y:S02]  /*14a00*/  FFMA.FTZ R108, R108, c[0x0][0x23c], -R204.reuse ;  /* 0x00008f006c6c7a23 */ /* 0x100fe400000108cc */
[--C-:B------:R-:W-:Y:S02]  /*14a10*/  FFMA.FTZ R109, R109, c[0x0][0x23c], -R204.reuse ;  /* 0x00008f006d6d7a23 */ /* 0x100fe400000108cc */
[--C-:B------:R-:W-:Y:S01]  /*14a20*/  FFMA.FTZ R120, R120, c[0x0][0x23c], -R204.reuse ;  /* 0x00008f0078787a23 */ /* 0x100fe200000108cc */
[----:B------:R-:W3:Y:S01]  /*14a30*/  MUFU.EX2 R212, R7 ;  /* 0x0000000700d47308 */ /* 0x000ee20000000800 */
[--C-:B------:R-:W-:Y:S02]  /*14a40*/  FFMA.FTZ R121, R121, c[0x0][0x23c], -R204.reuse ;  /* 0x00008f0079797a23 */ /* 0x100fe400000108cc */
[----:B------:R-:W-:Y:S02]  /*14a50*/  FFMA.FTZ R124, R124, c[0x0][0x23c], -R204 ;  /* 0x00008f007c7c7a23 */ /* 0x000fe400000108cc */
[----:B----4-:R-:W-:Y:S02]  /*14a60*/  FMUL.FTZ R5, R132, R145 ;  /* 0x0000009184057220 */ /* 0x010fe40000410000 */
[--C-:B------:R-:W-:Y:S02]  /*14a70*/  FFMA.FTZ R10, R10, c[0x0][0x23c], -R205.reuse ;  /* 0x00008f000a0a7a23 */ /* 0x100fe400000108cd */
[--C-:B------:R-:W-:Y:S01]  /*14a80*/  FFMA.FTZ R11, R11, c[0x0][0x23c], -R205.reuse ;  /* 0x00008f000b0b7a23 */ /* 0x100fe200000108cd */
[----:B------:R4:W-:Y:S01]  /*14a90*/  MUFU.EX2 R214, R16 ;  /* 0x0000001000d67308 */ /* 0x0009e20000000800 */
[--C-:B------:R-:W-:Y:S02]  /*14aa0*/  FFMA.FTZ R94, R94, c[0x0][0x23c], -R205.reuse ;  /* 0x00008f005e5e7a23 */ /* 0x100fe400000108cd */
[--C-:B------:R-:W-:Y:S02]  /*14ab0*/  FFMA.FTZ R95, R95, c[0x0][0x23c], -R205.reuse ;  /* 0x00008f005f5f7a23 */ /* 0x100fe400000108cd */
[----:B--2---:R-:W-:Y:S02]  /*14ac0*/  FMUL.FTZ R6, R133, R146 ;  /* 0x0000009285067220 */ /* 0x004fe40000410000 */
[--C-:B------:R-:W-:Y:S02]  /*14ad0*/  FFMA.FTZ R106, R106, c[0x0][0x23c], -R205.reuse ;  /* 0x00008f006a6a7a23 */ /* 0x100fe400000108cd */
[--C-:B------:R-:W-:Y:S01]  /*14ae0*/  FFMA.FTZ R107, R107, c[0x0][0x23c], -R205.reuse ;  /* 0x00008f006b6b7a23 */ /* 0x100fe200000108cd */
[----:B-1----:R-:W1:Y:S01]  /*14af0*/  MUFU.EX2 R4, R38 ;  /* 0x0000002600047308 */ /* 0x002e620000000800 */
[--C-:B------:R-:W-:Y:S02]  /*14b00*/  FFMA.FTZ R110, R110, c[0x0][0x23c], -R205.reuse ;  /* 0x00008f006e6e7a23 */ /* 0x100fe400000108cd */
[--C-:B------:R-:W-:Y:S01]  /*14b10*/  FFMA.FTZ R111, R111, c[0x0][0x23c], -R205.reuse ;  /* 0x00008f006f6f7a23 */ /* 0x100fe200000108cd */
[----:B---3--:R-:W-:Y:S01]  /*14b20*/  F2FP.BF16.PACK_AB R145, R212, R208 ;  /* 0x000000d0d491723e */ /* 0x008fe200000010ff */
[----:B------:R-:W-:Y:S02]  /*14b30*/  FMUL.FTZ R7, R133, R147 ;  /* 0x0000009385077220 */ /* 0x000fe40000410000 */
[--C-:B------:R-:W-:Y:S02]  /*14b40*/  FFMA.FTZ R122, R122, c[0x0][0x23c], -R205.reuse ;  /* 0x00008f007a7a7a23 */ /* 0x100fe400000108cd */
[--C-:B------:R-:W-:Y:S01]  /*14b50*/  FFMA.FTZ R123, R123, c[0x0][0x23c], -R205.reuse ;  /* 0x00008f007b7b7a23 */ /* 0x100fe200000108cd */
[----:B------:R-:W2:Y:S01]  /*14b60*/  MUFU.EX2 R222, R17 ;  /* 0x0000001100de7308 */ /* 0x000ea20000000800 */
[--C-:B------:R-:W-:Y:S02]  /*14b70*/  FFMA.FTZ R126, R126, c[0x0][0x23c], -R205.reuse ;  /* 0x00008f007e7e7a23 */ /* 0x100fe400000108cd */
[----:B------:R-:W-:Y:S02]  /*14b80*/  FFMA.FTZ R205, R127, c[0x0][0x23c], -R205 ;  /* 0x00008f007fcd7a23 */ /* 0x000fe400000108cd */
[----:B----4-:R-:W-:Y:S05]  /*14b90*/  FMUL.FTZ R16, R132, R152 ;  /* 0x0000009884107220 */ /* 0x010fea0000410000 */
[----:B------:R3:W-:Y:S01]  /*14ba0*/  MUFU.EX2 R220, R18 ;  /* 0x0000001200dc7308 */ /* 0x0007e20000000800 */
[----:B-1----:R1:W-:Y:S09]  /*14bb0*/  STL [R1+0x68], R4 ;  /* 0x0000680401007387 */ /* 0x0023f20000100800 */
[----:B------:R-:W4:Y:S01]  /*14bc0*/  MUFU.EX2 R221, R19 ;  /* 0x0000001300dd7308 */ /* 0x000f220000000800 */
[----:B--2---:R-:W-:Y:S01]  /*14bd0*/  F2FP.BF16.PACK_AB R146, R222, R214 ;  /* 0x000000d6de92723e */ /* 0x004fe200000010ff */
[----:B------:R-:W-:Y:S08]  /*14be0*/  FMUL.FTZ R17, R132, R153 ;  /* 0x0000009984117220 */ /* 0x000ff00000410000 */
[----:B------:R-:W-:Y:S01]  /*14bf0*/  MUFU.EX2 R3, R37 ;  /* 0x0000002500037308 */ /* 0x000fe20000000800 */
[----:B---3--:R-:W-:Y:S09]  /*14c00*/  FMUL.FTZ R18, R133, R154 ;  /* 0x0000009a85127220 */ /* 0x008ff20000410000 */
[----:B-1----:R-:W1:Y:S01]  /*14c10*/  MUFU.EX2 R4, R40 ;  /* 0x0000002800047308 */ /* 0x002e620000000800 */
[----:B----4-:R-:W-:Y:S01]  /*14c20*/  F2FP.BF16.PACK_AB R147, R221, R220 ;  /* 0x000000dcdd93723e */ /* 0x010fe200000010ff */
[----:B------:R-:W-:Y:S08]  /*14c30*/  FMUL.FTZ R19, R133, R155 ;  /* 0x0000009b85137220 */ /* 0x000ff00000410000 */
[----:B------:R2:W-:Y:S10]  /*14c40*/  MUFU.EX2 R134, R39 ;  /* 0x0000002700867308 */ /* 0x0005f40000000800 */
[----:B------:R3:W-:Y:S01]  /*14c50*/  MUFU.EX2 R206, R8 ;  /* 0x0000000800ce7308 */ /* 0x0007e20000000800 */
[----:B-1----:R1:W-:Y:S01]  /*14c60*/  STL [R1+0x48], R4 ;  /* 0x0000480401007387 */ /* 0x0023e20000100800 */
[C---:B------:R-:W-:Y:S08]  /*14c70*/  FMUL.FTZ R40, R2.reuse, R176 ;  /* 0x000000b002287220 */ /* 0x040ff00000410000 */
[----:B------:R4:W4:Y:S01]  /*14c80*/  MUFU.EX2 R210, R9 ;  /* 0x0000000900d27308 */ /* 0x0009220000000800 */
[----:B--2---:R-:W2:Y:S09]  /*14c90*/  LDSM.16.MT88.4 R36, [R231+0x8000] ;  /* 0x00800000e724783b */ /* 0x004eb20000004200 */
[----:B------:R2:W-:Y:S01]  /*14ca0*/  MUFU.EX2 R216, R12 ;  /* 0x0000000c00d87308 */ /* 0x0005e20000000800 */
[C---:B---3--:R-:W-:Y:S09]  /*14cb0*/  FMUL.FTZ R8, R2.reuse, R140 ;  /* 0x0000008c02087220 */ /* 0x048ff20000410000 */
[----:B-1----:R-:W1:Y:S01]  /*14cc0*/  MUFU.EX2 R4, R42 ;  /* 0x0000002a00047308 */ /* 0x002e620000000800 */
[----:B----4-:R-:W-:Y:S01]  /*14cd0*/  FMUL.FTZ R9, R2, R141 ;  /* 0x0000008d02097220 */ /* 0x010fe20000410000 */
[----:B------:R-:W-:Y:S08]  /*14ce0*/  F2FP.BF16.PACK_AB R140, R210, R206 ;  /* 0x000000ced28c723e */ /* 0x000ff000000010ff */
[----:B------:R3:W2:Y:S02]  /*14cf0*/  MUFU.EX2 R217, R13 ;  /* 0x0000000d00d97308 */ /* 0x0006a40000000800 */
[----:B--2---:R-:W-:Y:S08]  /*14d00*/  FMUL.FTZ R12, R2, R148 ;  /* 0x00000094020c7220 */ /* 0x004ff00000410000 */
[----:B------:R2:W-:Y:S01]  /*14d10*/  MUFU.EX2 R215, R14 ;  /* 0x0000000e00d77308 */ /* 0x0005e20000000800 */
[----:B-1----:R1:W-:Y:S01]  /*14d20*/  STL [R1+0x40], R4 ;  /* 0x0000400401007387 */ /* 0x0023e20000100800 */
[----:B------:R-:W-:Y:S03]  /*14d30*/  FMUL.FTZ R42, R0, R178 ;  /* 0x000000b2002a7220 */ /* 0x000fe60000410000 */
[----:B------:R-:W3:Y:S05]  /*14d40*/  LDL.LU R161, [R1+0x40] ;  /* 0x0000400001a17983 */ /* 0x000eea0000300800 */
[----:B------:R1:W-:Y:S01]  /*14d50*/  MUFU.EX2 R219, R15 ;  /* 0x0000000f00db7308 */ /* 0x0003e20000000800 */
[----:B------:R-:W3:Y:S02]  /*14d60*/  LDL.LU R162, [R1+0x48] ;  /* 0x0000480001a27983 */ /* 0x000ee40000300800 */
[----:B---3--:R-:W-:Y:S02]  /*14d70*/  FMUL.FTZ R13, R2, R149 ;  /* 0x00000095020d7220 */ /* 0x008fe40000410000 */
[----:B------:R-:W3:Y:S04]  /*14d80*/  LDL.LU R163, [R1+0x68] ;  /* 0x0000680001a37983 */ /* 0x000ee80000300800 */
[----:B------:R-:W3:Y:S01]  /*14d90*/  LDL.LU R166, [R1+0x24] ;  /* 0x0000240001a67983 */ /* 0x000ee20000300800 */
[----:B------:R1:W-:Y:S03]  /*14da0*/  MUFU.EX2 R209, R10 ;  /* 0x0000000a00d17308 */ /* 0x0003e60000000800 */
[----:B------:R-:W3:Y:S01]  /*14db0*/  LDL.LU R167, [R1+0x28] ;  /* 0x0000280001a77983 */ /* 0x000ee20000300800 */
[----:B--2---:R-:W-:Y:S03]  /*14dc0*/  FMUL.FTZ R14, R0, R150 ;  /* 0x00000096000e7220 */ /* 0x004fe60000410000 */
[----:B------:R-:W2:Y:S01]  /*14dd0*/  LDL.LU R168, [R1+0x18] ;  /* 0x0000180001a87983 */ /* 0x000ea20000300800 */
[----:B-1----:R-:W-:Y:S01]  /*14de0*/  FMUL.FTZ R4, R132, R144 ;  /* 0x0000009084047220 */ /* 0x002fe20000410000 */
[----:B------:R-:W-:Y:S01]  /*14df0*/  F2FP.BF16.PACK_AB R144, R213, R207 ;  /* 0x000000cfd590723e */ /* 0x000fe200000010ff */
[----:B------:R-:W1:Y:S01]  /*14e00*/  MUFU.EX2 R211, R11 ;  /* 0x0000000b00d37308 */ /* 0x000e620000000800 */
[----:B------:R-:W2:Y:S01]  /*14e10*/  LDL.LU R169, [R1+0x30] ;  /* 0x0000300001a97983 */ /* 0x000ea20000300800 */
[C---:B------:R-:W-:Y:S03]  /*14e20*/  FMUL.FTZ R15, R0.reuse, R151 ;  /* 0x00000097000f7220 */ /* 0x040fe60000410000 */
[----:B------:R-:W2:Y:S01]  /*14e30*/  LDL.LU R170, [R1+0x34] ;  /* 0x0000340001aa7983 */ /* 0x000ea20000300800 */
[-C--:B------:R-:W-:Y:S03]  /*14e40*/  HMMA.16816.F32.BF16 R4, R144, R20.reuse, R4 ;  /* 0x000000149004723c */ /* 0x080fe60000041804 */
[----:B------:R-:W3:Y:S01]  /*14e50*/  LDL.LU R171, [R1+0x10] ;  /* 0x0000100001ab7983 */ /* 0x000ee20000300800 */
[----:B------:R-:W-:Y:S03]  /*14e60*/  MUFU.EX2 R238, R52 ;  /* 0x0000003400ee7308 */ /* 0x000fe60000000800 */
[----:B------:R-:W3:Y:S01]  /*14e70*/  LDL.LU R184, [R1+0x14] ;  /* 0x0000140001b87983 */ /* 0x000ee20000300800 */
[C---:B------:R-:W-:Y:S01]  /*14e80*/  FMUL.FTZ R10, R0.reuse, R142 ;  /* 0x0000008e000a7220 */ /* 0x040fe20000410000 */
[----:B------:R-:W-:Y:S02]  /*14e90*/  F2FP.BF16.PACK_AB R142, R217, R216 ;  /* 0x000000d8d98e723e */ /* 0x000fe400000010ff */
[----:B------:R-:W3:Y:S03]  /*14ea0*/  LDL.LU R185, [R1+0x20] ;  /* 0x0000200001b97983 */ /* 0x000ee60000300800 */
[----:B------:R-:W-:Y:S01]  /*14eb0*/  MUFU.EX2 R236, R53 ;  /* 0x0000003500ec7308 */ /* 0x000fe20000000800 */
[----:B------:R-:W3:Y:S01]  /*14ec0*/  LDL.LU R192, [R1+0x8c] ;  /* 0x00008c0001c07983 */ /* 0x000ee20000300800 */
[----:B-1----:R-:W-:Y:S01]  /*14ed0*/  F2FP.BF16.PACK_AB R141, R211, R209 ;  /* 0x000000d1d38d723e */ /* 0x002fe200000010ff */
[----:B------:R-:W-:Y:S01]  /*14ee0*/  FMUL.FTZ R11, R0, R143 ;  /* 0x0000008f000b7220 */ /* 0x000fe20000410000 */
[----:B------:R-:W-:Y:S01]  /*14ef0*/  F2FP.BF16.PACK_AB R143, R219, R215 ;  /* 0x000000d7db8f723e */ /* 0x000fe200000010ff */
[----:B------:R-:W-:Y:S05]  /*14f00*/  LDSM.16.MT88.4 R148, [R230+0x8000] ;  /* 0x00800000e694783b */ /* 0x000fea0000004200 */
[----:B------:R-:W-:Y:S01]  /*14f10*/  MUFU.EX2 R237, R54 ;  /* 0x0000003600ed7308 */ /* 0x000fe20000000800 */
[C---:B------:R-:W-:Y:S09]  /*14f20*/  HMMA.16816.F32.BF16 R8, R140.reuse, R20, R8 ;  /* 0x000000148c08723c */ /* 0x040ff20000041808 */
[----:B------:R1:W-:Y:S01]  /*14f30*/  MUFU.EX2 R235, R55 ;  /* 0x0000003700eb7308 */ /* 0x0003e20000000800 */
[-C--:B------:R-:W-:Y:S03]  /*14f40*/  HMMA.16816.F32.BF16 R12, R140, R22.reuse, R12 ;  /* 0x000000168c0c723c */ /* 0x080fe6000004180c */
[----:B------:R-:W-:Y:S02]  /*14f50*/  FMUL.FTZ R20, R132, R156 ;  /* 0x0000009c84147220 */ /* 0x000fe40000410000 */
[--C-:B------:R-:W-:Y:S03]  /*14f60*/  FFMA.FTZ R156, R96, c[0x0][0x23c], -R137.reuse ;  /* 0x00008f00609c7a23 */ /* 0x100fe60000010889 */
[C---:B------:R-:W-:Y:S01]  /*14f70*/  HMMA.16816.F32.BF16 R16, R144.reuse, R22, R16 ;  /* 0x000000169010723c */ /* 0x040fe20000041810 */
[----:B------:R1:W-:Y:S03]  /*14f80*/  MUFU.EX2 R224, R24 ;  /* 0x0000001800e07308 */ /* 0x0003e60000000800 */
[----:B------:R-:W-:Y:S02]  /*14f90*/  FMUL.FTZ R21, R132, R157 ;  /* 0x0000009d84157220 */ /* 0x000fe40000410000 */
[--C-:B------:R-:W-:Y:S02]  /*14fa0*/  FFMA.FTZ R157, R97, c[0x0][0x23c], -R137.reuse ;  /* 0x00008f00619d7a23 */ /* 0x100fe40000010889 */
[C---:B------:R-:W-:Y:S03]  /*14fb0*/  FMUL.FTZ R22, R133.reuse, R158 ;  /* 0x0000009e85167220 */ /* 0x040fe60000410000 */
[----:B------:R1:W-:Y:S01]  /*14fc0*/  MUFU.EX2 R135, R41 ;  /* 0x0000002900877308 */ /* 0x0003e20000000800 */
[----:B------:R-:W-:Y:S02]  /*14fd0*/  FMUL.FTZ R23, R133, R159 ;  /* 0x0000009f85177220 */ /* 0x000fe40000410000 */
[--C-:B------:R-:W-:Y:S01]  /*14fe0*/  FFMA.FTZ R158, R100, c[0x0][0x23c], -R137.reuse ;  /* 0x00008f00649e7a23 */ /* 0x100fe20000010889 */
[----:B-1----:R-:W1:Y:S01]  /*14ff0*/  LDSM.16.MT88.4 R52, [R229+0x8000] ;  /* 0x00800000e534783b */ /* 0x002e620000004200 */
[--C-:B------:R-:W-:Y:S02]  /*15000*/  FFMA.FTZ R100, R98, c[0x0][0x23c], -R138.reuse ;  /* 0x00008f0062647a23 */ /* 0x100fe4000001088a */
[--C-:B------:R-:W-:Y:S01]  /*15010*/  FFMA.FTZ R159, R101, c[0x0][0x23c], -R137.reuse ;  /* 0x00008f00659f7a23 */ /* 0x100fe20000010889 */
[-C--:B------:R-:W-:Y:S02]  /*15020*/  HMMA.16816.F32.BF16 R20, R144, R36.reuse, R20 ;  /* 0x000000249014723c */ /* 0x080fe40000041814 */
[----:B------:R1:W-:Y:S01]  /*15030*/  MUFU.EX2 R136, R43 ;  /* 0x0000002b00887308 */ /* 0x0003e20000000800 */
[--C-:B------:R-:W-:Y:S02]  /*15040*/  FFMA.FTZ R101, R99, c[0x0][0x23c], -R138.reuse ;  /* 0x00008f0063657a23 */ /* 0x100fe4000001088a */
[----:B------:R-:W-:Y:S01]  /*15050*/  LDSM.16.MT88.4 R96, [R229+0x9000] ;  /* 0x00900000e560783b */ /* 0x000fe20000004200 */
[----:B------:R-:W-:Y:S02]  /*15060*/  FMUL.FTZ R24, R2, R160 ;  /* 0x000000a002187220 */ /* 0x000fe40000410000 */
[--C-:B------:R-:W-:Y:S04]  /*15070*/  FFMA.FTZ R160, R112, c[0x0][0x23c], -R137.reuse ;  /* 0x00008f0070a07a23 */ /* 0x100fe80000010889 */
[----:B------:R1:W-:Y:S01]  /*15080*/  MUFU.EX2 R244, R44 ;  /* 0x0000002c00f47308 */ /* 0x0003e20000000800 */
[C---:B------:R-:W-:Y:S04]  /*15090*/  HMMA.16816.F32.BF16 R24, R140.reuse, R36, R24 ;  /* 0x000000248c18723c */ /* 0x040fe80000041818 */
[----:B------:R-:W-:Y:S02]  /*150a0*/  FMUL.FTZ R41, R2, R177 ;  /* 0x000000b102297220 */ /* 0x000fe40000410000 */
[----:B------:R-:W-:Y:S02]  /*150b0*/  FFMA.FTZ R137, R129, c[0x0][0x23c], -R137 ;  /* 0x00008f0081897a23 */ /* 0x000fe40000010889 */
[-C--:B------:R-:W-:Y:S01]  /*150c0*/  HMMA.16816.F32.BF16 R28, R140, R38.reuse, R28 ;  /* 0x000000268c1c723c */ /* 0x080fe2000004181c */
[----:B------:R1:W-:Y:S03]  /*150d0*/  MUFU.EX2 R240, R45 ;  /* 0x0000002d00f07308 */ /* 0x0003e60000000800 */
[C---:B------:R-:W-:Y:S02]  /*150e0*/  FMUL.FTZ R36, R132.reuse, R172 ;  /* 0x000000ac84247220 */ /* 0x040fe40000410000 */
[----:B------:R-:W-:Y:S02]  /*150f0*/  FMUL.FTZ R37, R132, R173 ;  /* 0x000000ad84257220 */ /* 0x000fe40000410000 */
[C---:B------:R-:W-:Y:S03]  /*15100*/  HMMA.16816.F32.BF16 R32, R144.reuse, R38, R32 ;  /* 0x000000269020723c */ /* 0x040fe60000041820 */
[----:B------:R1:W-:Y:S02]  /*15110*/  MUFU.EX2 R243, R46 ;  /* 0x0000002e00f37308 */ /* 0x0003e40000000800 */
[----:B-1----:R-:W-:Y:S02]  /*15120*/  FMUL.FTZ R43, R0, R179 ;  /* 0x000000b3002b7220 */ /* 0x002fe40000410000 */
[----:B------:R-:W-:Y:S02]  /*15130*/  FFMA.FTZ R112, R102, c[0x0][0x23c], -R138 ;  /* 0x00008f0066707a23 */ /* 0x000fe4000001088a */
[C---:B------:R-:W-:Y:S03]  /*15140*/  FMUL.FTZ R38, R133.reuse, R174 ;  /* 0x000000ae85267220 */ /* 0x040fe60000410000 */
[----:B------:R-:W-:Y:S01]  /*15150*/  FMUL.FTZ R39, R133, R175 ;  /* 0x000000af85277220 */ /* 0x000fe20000410000 */
[----:B------:R1:W-:Y:S01]  /*15160*/  MUFU.EX2 R239, R47 ;  /* 0x0000002f00ef7308 */ /* 0x0003e20000000800 */
[----:B------:R-:W-:Y:S02]  /*15170*/  FMUL.FTZ R44, R2, R180 ;  /* 0x000000b4022c7220 */ /* 0x000fe40000410000 */
[--C-:B------:R-:W-:Y:S02]  /*15180*/  FFMA.FTZ R102, R92, c[0x0][0x23c], -R204.reuse ;  /* 0x00008f005c667a23 */ /* 0x100fe400000108cc */
[----:B------:R-:W-:Y:S01]  /*15190*/  FMUL.FTZ R45, R2, R181 ;  /* 0x000000b5022d7220 */ /* 0x000fe20000410000 */
[-C--:B------:R-:W-:Y:S03]  /*151a0*/  HMMA.16816.F32.BF16 R36, R144, R52.reuse, R36 ;  /* 0x000000349024723c */ /* 0x080fe60000041824 */
[----:B------:R-:W-:Y:S01]  /*151b0*/  FFMA.FTZ R204, R125, c[0x0][0x23c], -R204 ;  /* 0x00008f007dcc7a23 */ /* 0x000fe200000108cc */
[----:B------:R1:W-:Y:S04]  /*151c0*/  MUFU.EX2 R245, R50 ;  /* 0x0000003200f57308 */ /* 0x0003e80000000800 */
[C---:B------:R-:W-:Y:S04]  /*151d0*/  HMMA.16816.F32.BF16 R40, R140.reuse, R52, R40 ;  /* 0x000000348c28723c */ /* 0x040fe80000041828 */
[----:B------:R-:W-:Y:S02]  /*151e0*/  FMUL.FTZ R46, R0, R182 ;  /* 0x000000b6002e7220 */ /* 0x000fe40000410000 */
[----:B------:R1:W-:Y:S01]  /*151f0*/  MUFU.EX2 R241, R51 ;  /* 0x0000003300f17308 */ /* 0x0003e20000000800 */
[C---:B------:R-:W-:Y:S02]  /*15200*/  FMUL.FTZ R52, R132.reuse, R188 ;  /* 0x000000bc84347220 */ /* 0x040fe40000410000 */
[----:B------:R-:W-:Y:S03]  /*15210*/  FMUL.FTZ R53, R132, R189 ;  /* 0x000000bd84357220 */ /* 0x000fe60000410000 */
[----:B-1----:R-:W-:Y:S04]  /*15220*/  FMUL.FTZ R47, R0, R183 ;  /* 0x000000b7002f7220 */ /* 0x002fe80000410000 */
[----:B------:R1:W-:Y:S03]  /*15230*/  MUFU.EX2 R234, R57 ;  /* 0x0000003900ea7308 */ /* 0x0003e60000000800 */
[-C--:B------:R-:W-:Y:S03]  /*15240*/  HMMA.16816.F32.BF16 R44, R140, R54.reuse, R44 ;  /* 0x000000368c2c723c */ /* 0x080fe6000004182c */
[C---:B------:R-:W-:Y:S04]  /*15250*/  FMUL.FTZ R50, R133.reuse, R186 ;  /* 0x000000ba85327220 */ /* 0x040fe80000410000 */
[----:B------:R1:W1:Y:S01]  /*15260*/  MUFU.EX2 R249, R60 ;  /* 0x0000003c00f97308 */ /* 0x0002620000000800 */
[C---:B------:R-:W-:Y:S09]  /*15270*/  FMUL.FTZ R51, R133.reuse, R187 ;  /* 0x000000bb85337220 */ /* 0x040ff20000410000 */
[----:B------:R1:W1:Y:S01]  /*15280*/  MUFU.EX2 R152, R61 ;  /* 0x0000003d00987308 */ /* 0x0002620000000800 */
[C---:B------:R-:W-:Y:S04]  /*15290*/  HMMA.16816.F32.BF16 R48, R144.reuse, R54, R48 ;  /* 0x000000369030723c */ /* 0x040fe80000041830 */
[C---:B-1----:R-:W-:Y:S03]  /*152a0*/  FMUL.FTZ R57, R2.reuse, R193 ;  /* 0x000000c102397220 */ /* 0x042fe60000410000 */
[C---:B------:R-:W-:Y:S02]  /*152b0*/  FMUL.FTZ R55, R133.reuse, R191 ;  /* 0x000000bf85377220 */ /* 0x040fe40000410000 */
[----:B------:R1:W-:Y:S03]  /*152c0*/  MUFU.EX2 R233, R59 ;  /* 0x0000003b00e97308 */ /* 0x0003e60000000800 */
[C---:B------:R-:W-:Y:S02]  /*152d0*/  FMUL.FTZ R54, R133.reuse, R190 ;  /* 0x000000be85367220 */ /* 0x040fe40000410000 */
[C---:B------:R-:W-:Y:S01]  /*152e0*/  FMUL.FTZ R60, R2.reuse, R196 ;  /* 0x000000c4023c7220 */ /* 0x040fe20000410000 */
[----:B------:R-:W-:Y:S01]  /*152f0*/  MOV R186, R249 ;  /* 0x000000f900ba7202 */ /* 0x000fe20000000f00 */
[----:B------:R-:W4:Y:S03]  /*15300*/  LDL.LU R196, [R1+0x90] ;  /* 0x0000900001c47983 */ /* 0x000f260000300800 */
[-C--:B------:R-:W-:Y:S01]  /*15310*/  HMMA.16816.F32.BF16 R52, R144, R148.reuse, R52 ;  /* 0x000000949034723c */ /* 0x080fe20000041834 */
[----:B------:R1:W-:Y:S02]  /*15320*/  MUFU.EX2 R191, R63 ;  /* 0x0000003f00bf7308 */ /* 0x0003e40000000800 */
[----:B------:R-:W-:Y:S01]  /*15330*/  FMUL.FTZ R61, R2, R197 ;  /* 0x000000c5023d7220 */ /* 0x000fe20000410000 */
[----:B------:R-:W-:Y:S02]  /*15340*/  MOV R188, R152 ;  /* 0x0000009800bc7202 */ /* 0x000fe40000000f00 */
[----:B------:R-:W2:Y:S05]  /*15350*/  LDSM.16.MT88.4 R152, [R228+0x8800] ;  /* 0x00880000e498783b */ /* 0x000eaa0000004200 */
[----:B------:R1:W-:Y:S02]  /*15360*/  MUFU.EX2 R190, R62 ;  /* 0x0000003e00be7308 */ /* 0x0003e40000000800 */
[C---:B-1----:R-:W-:Y:S08]  /*15370*/  FMUL.FTZ R59, R0.reuse, R195 ;  /* 0x000000c3003b7220 */ /* 0x042ff00000410000 */
[----:B------:R1:W-:Y:S01]  /*15380*/  MUFU.EX2 R164, R58 ;  /* 0x0000003a00a47308 */ /* 0x0003e20000000800 */
[C---:B------:R-:W-:Y:S02]  /*15390*/  FMUL.FTZ R63, R0.reuse, R199 ;  /* 0x000000c7003f7220 */ /* 0x040fe40000410000 */
[----:B------:R-:W4:Y:S07]  /*153a0*/  LDL.LU R199, [R1+0x38] ;  /* 0x0000380001c77983 */ /* 0x000f2e0000300800 */
[----:B------:R1:W-:Y:S01]  /*153b0*/  MUFU.EX2 R232, R64 ;  /* 0x0000004000e87308 */ /* 0x0003e20000000800 */
[C---:B------:R-:W-:Y:S09]  /*153c0*/  FMUL.FTZ R62, R0.reuse, R198 ;  /* 0x000000c6003e7220 */ /* 0x040ff20000410000 */
[----:B------:R1:W-:Y:S02]  /*153d0*/  MUFU.EX2 R139, R66 ;  /* 0x00000042008b7308 */ /* 0x0003e40000000800 */
[----:B-1----:R-:W-:Y:S08]  /*153e0*/  FMUL.FTZ R58, R0, R194 ;  /* 0x000000c2003a7220 */ /* 0x002ff00000410000 */
[----:B------:R1:W1:Y:S01]  /*153f0*/  MUFU.EX2 R251, R65 ;  /* 0x0000004100fb7308 */ /* 0x0002620000000800 */
[C---:B------:R-:W-:Y:S04]  /*15400*/  HMMA.16816.F32.BF16 R56, R140.reuse, R148, R56 ;  /* 0x000000948c38723c */ /* 0x040fe80000041838 */
[C---:B------:R-:W-:Y:S01]  /*15410*/  FMUL.FTZ R64, R132.reuse, R200 ;  /* 0x000000c884407220 */ /* 0x040fe20000410000 */
[----:B------:R-:W-:Y:S03]  /*15420*/  MOV R200, R188 ;  /* 0x000000bc00c87202 */ /* 0x000fe60000000f00 */
[-C--:B------:R-:W-:Y:S01]  /*15430*/  HMMA.16816.F32.BF16 R60, R140, R150.reuse, R60 ;  /* 0x000000968c3c723c */ /* 0x080fe2000004183c */
[----:B------:R1:W1:Y:S03]  /*15440*/  MUFU.EX2 R252, R67 ;  /* 0x0000004300fc7308 */ /* 0x0002660000000800 */
[----:B------:R-:W-:Y:S01]  /*15450*/  MOV R127, R200 ;  /* 0x000000c8007f7202 */ /* 0x000fe20000000f00 */
[----:B------:R-:W-:Y:S02]  /*15460*/  FMUL.FTZ R66, R133, R202 ;  /* 0x000000ca85427220 */ /* 0x000fe40000410000 */
[----:B------:R-:W-:Y:S02]  /*15470*/  F2FP.BF16.PACK_AB R140, R225, R224 ;  /* 0x000000e0e18c723e */ /* 0x000fe400000010ff */
[----:B------:R-:W-:Y:S02]  /*15480*/  F2FP.BF16.PACK_AB R141, R227, R223 ;  /* 0x000000dfe38d723e */ /* 0x000fe400000010ff */
[----:B------:R-:W-:Y:S01]  /*15490*/  MUFU.EX2 R174, R70 ;  /* 0x0000004600ae7308 */ /* 0x000fe20000000800 */
[----:B-1----:R-:W-:Y:S01]  /*154a0*/  FMUL.FTZ R65, R132, R201 ;  /* 0x000000c984417220 */ /* 0x002fe20000410000 */
[----:B------:R-:W-:Y:S08]  /*154b0*/  MOV R187, R251 ;  /* 0x000000fb00bb7202 */ /* 0x000ff00000000f00 */
[----:B------:R-:W-:Y:S01]  /*154c0*/  MUFU.EX2 R198, R71 ;  /* 0x0000004700c67308 */ /* 0x000fe20000000800 */
[----:B------:R-:W-:Y:S01]  /*154d0*/  FMUL.FTZ R67, R133, R203 ;  /* 0x000000cb85437220 */ /* 0x000fe20000410000 */
[----:B------:R-:W-:Y:S08]  /*154e0*/  MOV R189, R252 ;  /* 0x000000fc00bd7202 */ /* 0x000ff00000000f00 */
[----:B------:R1:W-:Y:S01]  /*154f0*/  MUFU.EX2 R175, R68 ;  /* 0x0000004400af7308 */ /* 0x0003e20000000800 */
[----:B------:R-:W-:Y:S01]  /*15500*/  HMMA.16816.F32.BF16 R64, R144, R150, R64 ;  /* 0x000000969040723c */ /* 0x000fe20000041840 */
[----:B------:R-:W3:Y:S08]  /*15510*/  LDSM.16.MT88.4 R144, [R231+0x8800] ;  /* 0x00880000e790783b */ /* 0x000ef00000004200 */
[----:B------:R2:W2:Y:S01]  /*15520*/  MUFU.EX2 R197, R69 ;  /* 0x0000004500c57308 */ /* 0x0004a20000000800 */
[----:B------:R-:W3:Y:S09]  /*15530*/  LDSM.16.MT88.4 R148, [R229+0x8800] ;  /* 0x00880000e594783b */ /* 0x000ef20000004200 */
[----:B------:R-:W-:Y:S01]  /*15540*/  MUFU.EX2 R252, R80 ;  /* 0x0000005000fc7308 */ /* 0x000fe20000000800 */
[----:B-1----:R-:W-:Y:S09]  /*15550*/  F2FP.BF16.PACK_AB R68, R248, R218 ;  /* 0x000000daf844723e */ /* 0x002ff200000010ff */
[----:B------:R-:W-:Y:S01]  /*15560*/  MUFU.EX2 R251, R81 ;  /* 0x0000005100fb7308 */ /* 0x000fe20000000800 */
[----:B--2---:R-:W-:Y:S02]  /*15570*/  F2FP.BF16.PACK_AB R69, R247, R226 ;  /* 0x000000e2f745723e */ /* 0x004fe400000010ff */
[----:B------:R-:W-:Y:S02]  /*15580*/  F2FP.BF16.PACK_AB R70, R170, R250 ;  /* 0x000000faaa46723e */ /* 0x000fe400000010ff */
[----:B---3--:R-:W-:Y:S05]  /*15590*/  F2FP.BF16.PACK_AB R143, R167, R171 ;  /* 0x000000aba78f723e */ /* 0x008fea00000010ff */
[----:B------:R-:W-:Y:S01]  /*155a0*/  MUFU.EX2 R179, R82 ;  /* 0x0000005200b37308 */ /* 0x000fe20000000800 */
[----:B------:R-:W-:Y:S02]  /*155b0*/  F2FP.BF16.PACK_AB R142, R168, R184 ;  /* 0x000000b8a88e723e */ /* 0x000fe400000010ff */
[----:B------:R-:W-:Y:S07]  /*155c0*/  F2FP.BF16.PACK_AB R71, R169, R185 ;  /* 0x000000b9a947723e */ /* 0x000fee00000010ff */
[----:B------:R1:W-:Y:S01]  /*155d0*/  MUFU.EX2 R249, R83 ;  /* 0x0000005300f97308 */ /* 0x0003e20000000800 */
[----:B------:R-:W-:Y:S01]  /*155e0*/  FFMA.FTZ R92, R2, R192, R206 ;  /* 0x000000c0025c7223 */ /* 0x000fe200000100ce */
[----:B------:R-:W-:Y:S01]  /*155f0*/  MOV R206, R191 ;  /* 0x000000bf00ce7202 */ /* 0x000fe20000000f00 */
[----:B------:R-:W2:Y:S01]  /*15600*/  LDL.LU R2, [R1+0x94] ;  /* 0x0000940001027983 */ /* 0x000ea20000300800 */
[-C--:B------:R-:W-:Y:S05]  /*15610*/  HMMA.16816.F32.BF16 R4, R68, R152.reuse, R4 ;  /* 0x000000984404723c */ /* 0x080fea0000041804 */
[----:B------:R-:W-:Y:S01]  /*15620*/  FADD.FTZ R92, R210, R92 ;  /* 0x0000005cd25c7221 */ /* 0x000fe20000010000 */
[----:B------:R-:W-:Y:S02]  /*15630*/  MUFU.EX2 R173, R72 ;  /* 0x0000004800ad7308 */ /* 0x000fe40000000800 */
[C---:B------:R-:W-:Y:S08]  /*15640*/  HMMA.16816.F32.BF16 R8, R140.reuse, R152, R8 ;  /* 0x000000988c08723c */ /* 0x040ff00000041808 */
[-C--:B------:R-:W-:Y:S01]  /*15650*/  HMMA.16816.F32.BF16 R12, R140, R154.reuse, R12 ;  /* 0x0000009a8c0c723c */ /* 0x080fe2000004180c */
[----:B------:R-:W-:Y:S01]  /*15660*/  MUFU.EX2 R178, R73 ;  /* 0x0000004900b27308 */ /* 0x000fe20000000800 */
[----:B-1----:R-:W1:Y:S06]  /*15670*/  LDSM.16.MT88.4 R80, [R230+0x8800] ;  /* 0x00880000e650783b */ /* 0x002e6c0000004200 */
[C---:B------:R-:W-:Y:S03]  /*15680*/  HMMA.16816.F32.BF16 R16, R68.reuse, R154, R16 ;  /* 0x0000009a4410723c */ /* 0x040fe60000041810 */
[----:B------:R-:W-:Y:S01]  /*15690*/  MUFU.EX2 R172, R74 ;  /* 0x0000004a00ac7308 */ /* 0x000fe20000000800 */
[----:B------:R-:W-:Y:S04]  /*156a0*/  LDSM.16.MT88.4 R152, [R228+0xb800] ;  /* 0x00b80000e498783b */ /* 0x000fe80000004200 */
[-C--:B------:R-:W-:Y:S05]  /*156b0*/  HMMA.16816.F32.BF16 R20, R68, R144.reuse, R20 ;  /* 0x000000904414723c */ /* 0x080fea0000041814 */
[----:B------:R3:W-:Y:S03]  /*156c0*/  MUFU.EX2 R177, R75 ;  /* 0x0000004b00b17308 */ /* 0x0007e60000000800 */
[C---:B------:R-:W-:Y:S07]  /*156d0*/  HMMA.16816.F32.BF16 R24, R140.reuse, R144, R24 ;  /* 0x000000908c18723c */ /* 0x040fee0000041818 */
[----:B------:R-:W-:Y:S01]  /*156e0*/  MUFU.EX2 R181, R84 ;  /* 0x0000005400b57308 */ /* 0x000fe20000000800 */
[-C--:B------:R-:W-:Y:S08]  /*156f0*/  HMMA.16816.F32.BF16 R28, R140, R146.reuse, R28 ;  /* 0x000000928c1c723c */ /* 0x080ff0000004181c */
[C---:B------:R-:W-:Y:S01]  /*15700*/  HMMA.16816.F32.BF16 R32, R68.reuse, R146, R32 ;  /* 0x000000924420723c */ /* 0x040fe20000041820 */
[----:B------:R-:W-:Y:S01]  /*15710*/  MUFU.EX2 R194, R85 ;  /* 0x0000005500c27308 */ /* 0x000fe20000000800 */
[----:B---3--:R-:W3:Y:S06]  /*15720*/  LDSM.16.MT88.4 R72, [R228+0x9000] ;  /* 0x00900000e448783b */ /* 0x008eec0000004200 */
[-C--:B------:R-:W-:Y:S03]  /*15730*/  HMMA.16816.F32.BF16 R36, R68, R148.reuse, R36 ;  /* 0x000000944424723c */ /* 0x080fe60000041824 */
[----:B------:R-:W-:Y:S05]  /*15740*/  MUFU.EX2 R188, R88 ;  /* 0x0000005800bc7308 */ /* 0x000fea0000000800 */
[C---:B------:R-:W-:Y:S05]  /*15750*/  HMMA.16816.F32.BF16 R40, R140.reuse, R148, R40 ;  /* 0x000000948c28723c */ /* 0x040fea0000041828 */
[----:B------:R-:W-:Y:S03]  /*15760*/  MUFU.EX2 R129, R90 ;  /* 0x0000005a00817308 */ /* 0x000fe60000000800 */
[-C--:B------:R-:W-:Y:S07]  /*15770*/  HMMA.16816.F32.BF16 R44, R140, R150.reuse, R44 ;  /* 0x000000968c2c723c */ /* 0x080fee000004182c */
[----:B------:R3:W-:Y:S01]  /*15780*/  MUFU.EX2 R176, R76 ;  /* 0x0000004c00b07308 */ /* 0x0007e20000000800 */
[C---:B------:R-:W-:Y:S08]  /*15790*/  HMMA.16816.F32.BF16 R48, R68.reuse, R150, R48 ;  /* 0x000000964430723c */ /* 0x040ff00000041830 */
[-C--:B-1----:R-:W-:Y:S01]  /*157a0*/  HMMA.16816.F32.BF16 R52, R68, R80.reuse, R52 ;  /* 0x000000504434723c */ /* 0x082fe20000041834 */
[----:B------:R1:W-:Y:S07]  /*157b0*/  MUFU.EX2 R195, R77 ;  /* 0x0000004d00c37308 */ /* 0x0003ee0000000800 */
[C---:B------:R-:W-:Y:S03]  /*157c0*/  HMMA.16816.F32.BF16 R56, R140.reuse, R80, R56 ;  /* 0x000000508c38723c */ /* 0x040fe60000041838 */
[----:B------:R1:W-:Y:S01]  /*157d0*/  MUFU.EX2 R183, R78 ;  /* 0x0000004e00b77308 */ /* 0x0003e20000000800 */
[--C-:B---3--:R-:W-:Y:S04]  /*157e0*/  FFMA.FTZ R76, R86, c[0x0][0x23c], -R138.reuse ;  /* 0x00008f00564c7a23 */ /* 0x108fe8000001088a */
[-C--:B------:R-:W-:Y:S05]  /*157f0*/  HMMA.16816.F32.BF16 R60, R140, R82.reuse, R60 ;  /* 0x000000528c3c723c */ /* 0x080fea000004183c */
[----:B------:R3:W-:Y:S03]  /*15800*/  MUFU.EX2 R182, R79 ;  /* 0x0000004f00b67308 */ /* 0x0007e60000000800 */
[----:B------:R-:W-:Y:S01]  /*15810*/  HMMA.16816.F32.BF16 R64, R68, R82, R64 ;  /* 0x000000524440723c */ /* 0x000fe20000041840 */
[----:B------:R-:W-:Y:S03]  /*15820*/  LDSM.16.MT88.4 R80, [R230+0x9000] ;  /* 0x00900000e650783b */ /* 0x000fe60000004200 */
[--C-:B-1----:R-:W-:Y:S02]  /*15830*/  FFMA.FTZ R77, R87, c[0x0][0x23c], -R138.reuse ;  /* 0x00008f00574d7a23 */ /* 0x102fe4000001088a */
[----:B------:R-:W-:Y:S01]  /*15840*/  FFMA.FTZ R138, R131, c[0x0][0x23c], -R138 ;  /* 0x00008f00838a7a23 */ /* 0x000fe2000001088a */
[----:B------:R1:W-:Y:S01]  /*15850*/  MUFU.EX2 R180, R76 ;  /* 0x0000004c00b47308 */ /* 0x0003e20000000800 */
[----:B------:R-:W-:Y:S01]  /*15860*/  F2FP.BF16.PACK_AB R68, R3, R166 ;  /* 0x000000a60344723e */ /* 0x000fe200000010ff */
[----:B------:R-:W4:Y:S03]  /*15870*/  LDSM.16.MT88.4 R84, [R231+0x9000] ;  /* 0x00900000e754783b */ /* 0x000f260000004200 */
[----:B------:R-:W-:Y:S02]  /*15880*/  F2FP.BF16.PACK_AB R69, R134, R163 ;  /* 0x000000a38645723e */ /* 0x000fe400000010ff */
[----:B------:R-:W-:Y:S02]  /*15890*/  F2FP.BF16.PACK_AB R70, R242, R246 ;  /* 0x000000f6f246723e */ /* 0x000fe400000010ff */
[----:B------:R-:W-:Y:S01]  /*158a0*/  F2FP.BF16.PACK_AB R71, R241, R245 ;  /* 0x000000f5f147723e */ /* 0x000fe200000010ff */
[----:B------:R4:W-:Y:S01]  /*158b0*/  MUFU.EX2 R193, R77 ;  /* 0x0000004d00c17308 */ /* 0x0009e20000000800 */
[----:B------:R-:W-:Y:S02]  /*158c0*/  F2FP.BF16.PACK_AB R78, R240, R244 ;  /* 0x000000f4f04e723e */ /* 0x000fe400000010ff */
[----:B---3--:R-:W-:Y:S03]  /*158d0*/  F2FP.BF16.PACK_AB R79, R239, R243 ;  /* 0x000000f3ef4f723e */ /* 0x008fe600000010ff */
[-C--:B------:R-:W-:Y:S04]  /*158e0*/  HMMA.16816.F32.BF16 R4, R68, R72.reuse, R4 ;  /* 0x000000484404723c */ /* 0x080fe80000041804 */
[----:B------:R-:W-:Y:S01]  /*158f0*/  MUFU.EX2 R131, R89 ;  /* 0x0000005900837308 */ /* 0x000fe20000000800 */
[----:B-1----:R-:W-:Y:S01]  /*15900*/  F2FP.BF16.PACK_AB R76, R135, R162 ;  /* 0x000000a2874c723e */ /* 0x002fe200000010ff */
[----:B----4-:R-:W-:Y:S01]  /*15910*/  FFMA.FTZ R133, R133, R196, R208 ;  /* 0x000000c485857223 */ /* 0x010fe200000100d0 */
[----:B------:R-:W-:Y:S05]  /*15920*/  MOV R196, R190 ;  /* 0x000000be00c47202 */ /* 0x000fea0000000f00 */
[----:B------:R-:W-:Y:S01]  /*15930*/  FADD.FTZ R133, R212, R133 ;  /* 0x00000085d4857221 */ /* 0x000fe20000010000 */
[----:B------:R-:W-:Y:S01]  /*15940*/  MOV R212, R186 ;  /* 0x000000ba00d47202 */ /* 0x000fe20000000f00 */
[----:B------:R1:W-:Y:S01]  /*15950*/  MUFU.EX2 R125, R91 ;  /* 0x0000005b007d7308 */ /* 0x0003e20000000800 */
[----:B------:R-:W-:Y:S02]  /*15960*/  MOV R208, R197 ;  /* 0x000000c500d07202 */ /* 0x000fe40000000f00 */
[----:B------:R-:W-:Y:S07]  /*15970*/  F2FP.BF16.PACK_AB R77, R136, R161 ;  /* 0x000000a1884d723e */ /* 0x000fee00000010ff */
[C---:B------:R-:W-:Y:S01]  /*15980*/  HMMA.16816.F32.BF16 R8, R76.reuse, R72, R8 ;  /* 0x000000484c08723c */ /* 0x040fe20000041808 */
[----:B------:R-:W-:Y:S07]  /*15990*/  MUFU.EX2 R137, R137 ;  /* 0x0000008900897308 */ /* 0x000fee0000000800 */
[-C--:B------:R-:W-:Y:S03]  /*159a0*/  HMMA.16816.F32.BF16 R12, R76, R74.reuse, R12 ;  /* 0x0000004a4c0c723c */ /* 0x080fe6000004180c */
[----:B------:R-:W-:Y:S01]  /*159b0*/  MUFU.EX2 R138, R138 ;  /* 0x0000008a008a7308 */ /* 0x000fe20000000800 */
[----:B-1----:R-:W-:Y:S01]  /*159c0*/  LDSM.16.MT88.4 R88, [R229+0x9800] ;  /* 0x00980000e558783b */ /* 0x002fe20000004200 */
[----:B------:R-:W-:Y:S03]  /*159d0*/  FFMA.FTZ R132, R132, R199, R207 ;  /* 0x000000c784847223 */ /* 0x000fe600000100cf */
[C---:B------:R-:W-:Y:S04]  /*159e0*/  HMMA.16816.F32.BF16 R16, R68.reuse, R74, R16 ;  /* 0x0000004a4410723c */ /* 0x040fe80000041810 */
[----:B------:R-:W-:Y:S01]  /*159f0*/  MOV R199, R189 ;  /* 0x000000bd00c77202 */ /* 0x000fe20000000f00 */
[----:B------:R-:W-:Y:S01]  /*15a00*/  MUFU.EX2 R204, R204 ;  /* 0x000000cc00cc7308 */ /* 0x000fe20000000800 */
[----:B------:R-:W1:Y:S01]  /*15a10*/  LDSM.16.MT88.4 R72, [R228+0x9800] ;  /* 0x00980000e448783b */ /* 0x000e620000004200 */
[----:B------:R-:W-:Y:S01]  /*15a20*/  MOV R207, R198 ;  /* 0x000000c600cf7202 */ /* 0x000fe20000000f00 */
[-C--:B------:R-:W-:Y:S07]  /*15a30*/  HMMA.16816.F32.BF16 R20, R68, R84.reuse, R20 ;  /* 0x000000544414723c */ /* 0x080fee0000041814 */
[----:B------:R-:W-:Y:S01]  /*15a40*/  MUFU.EX2 R205, R205 ;  /* 0x000000cd00cd7308 */ /* 0x000fe20000000800 */
[C---:B------:R-:W-:Y:S08]  /*15a50*/  HMMA.16816.F32.BF16 R24, R76.reuse, R84, R24 ;  /* 0x000000544c18723c */ /* 0x040ff00000041818 */
[-C--:B------:R-:W-:Y:S01]  /*15a60*/  HMMA.16816.F32.BF16 R28, R76, R86.reuse, R28 ;  /* 0x000000564c1c723c */ /* 0x080fe2000004181c */
[----:B------:R-:W-:Y:S07]  /*15a70*/  MUFU.EX2 R190, R100 ;  /* 0x0000006400be7308 */ /* 0x000fee0000000800 */
[C---:B------:R-:W-:Y:S01]  /*15a80*/  HMMA.16816.F32.BF16 R32, R68.reuse, R86, R32 ;  /* 0x000000564420723c */ /* 0x040fe20000041820 */
[----:B------:R-:W3:Y:S02]  /*15a90*/  LDSM.16.MT88.4 R84, [R231+0x9800] ;  /* 0x00980000e754783b */ /* 0x000ee40000004200 */
[----:B------:R-:W-:Y:S05]  /*15aa0*/  MUFU.EX2 R100, R94 ;  /* 0x0000005e00647308 */ /* 0x000fea0000000800 */
[-C--:B------:R-:W-:Y:S05]  /*15ab0*/  HMMA.16816.F32.BF16 R36, R68, R96.reuse, R36 ;  /* 0x000000604424723c */ /* 0x080fea0000041824 */
[----:B------:R-:W-:Y:S03]  /*15ac0*/  MUFU.EX2 R192, R156 ;  /* 0x0000009c00c07308 */ /* 0x000fe60000000800 */
[C---:B------:R-:W-:Y:S07]  /*15ad0*/  HMMA.16816.F32.BF16 R40, R76.reuse, R96, R40 ;  /* 0x000000604c28723c */ /* 0x040fee0000041828 */
[----:B------:R-:W-:Y:S01]  /*15ae0*/  MUFU.EX2 R191, R157 ;  /* 0x0000009d00bf7308 */ /* 0x000fe20000000800 */
[-C--:B------:R-:W-:Y:S08]  /*15af0*/  HMMA.16816.F32.BF16 R44, R76, R98.reuse, R44 ;  /* 0x000000624c2c723c */ /* 0x080ff0000004182c */
[C---:B------:R-:W-:Y:S01]  /*15b00*/  HMMA.16816.F32.BF16 R48, R68.reuse, R98, R48 ;  /* 0x000000624430723c */ /* 0x040fe20000041830 */
[----:B------:R-:W-:Y:S07]  /*15b10*/  MUFU.EX2 R99, R95 ;  /* 0x0000005f00637308 */ /* 0x000fee0000000800 */
[-C--:B------:R-:W-:Y:S03]  /*15b20*/  HMMA.16816.F32.BF16 R52, R68, R80.reuse, R52 ;  /* 0x000000504434723c */ /* 0x080fe60000041834 */
[----:B------:R-:W-:Y:S05]  /*15b30*/  MUFU.EX2 R189, R101 ;  /* 0x0000006500bd7308 */ /* 0x000fea0000000800 */
[C---:B------:R-:W-:Y:S05]  /*15b40*/  HMMA.16816.F32.BF16 R56, R76.reuse, R80, R56 ;  /* 0x000000504c38723c */ /* 0x040fea0000041838 */
[----:B------:R4:W-:Y:S03]  /*15b50*/  MUFU.EX2 R101, R93 ;  /* 0x0000005d00657308 */ /* 0x0009e60000000800 */
[-C--:B------:R-:W-:Y:S07]  /*15b60*/  HMMA.16816.F32.BF16 R60, R76, R82.reuse, R60 ;  /* 0x000000524c3c723c */ /* 0x080fee000004183c */
[----:B------:R-:W-:Y:S01]  /*15b70*/  F2FP.BF16.PACK_AB R76, R234, R165 ;  /* 0x000000a5ea4c723e */ /* 0x000fe200000010ff */
[----:B------:R-:W-:Y:S01]  /*15b80*/  HMMA.16816.F32.BF16 R64, R68, R82, R64 ;  /* 0x000000524440723c */ /* 0x000fe20000041840 */
[----:B------:R-:W3:Y:S01]  /*15b90*/  LDSM.16.MT88.4 R80, [R230+0x9800] ;  /* 0x00980000e650783b */ /* 0x000ee20000004200 */
[----:B------:R-:W-:Y:S02]  /*15ba0*/  MUFU.EX2 R102, R102 ;  /* 0x0000006600667308 */ /* 0x000fe40000000800 */
[----:B------:R-:W-:Y:S02]  /*15bb0*/  F2FP.BF16.PACK_AB R77, R233, R164 ;  /* 0x000000a4e94d723e */ /* 0x000fe400000010ff */
[----:B------:R-:W-:Y:S02]  /*15bc0*/  F2FP.BF16.PACK_AB R78, R127, R212 ;  /* 0x000000d47f4e723e */ /* 0x000fe400000010ff */
[----:B------:R-:W-:Y:S04]  /*15bd0*/  F2FP.BF16.PACK_AB R68, R236, R238 ;  /* 0x000000eeec44723e */ /* 0x000fe800000010ff */
[----:B------:R-:W-:Y:S01]  /*15be0*/  F2FP.BF16.PACK_AB R69, R235, R237 ;  /* 0x000000edeb45723e */ /* 0x000fe200000010ff */
[----:B------:R-:W-:Y:S01]  /*15bf0*/  MUFU.EX2 R98, R158 ;  /* 0x0000009e00627308 */ /* 0x000fe20000000800 */
[----:B--2---:R-:W-:Y:S01]  /*15c00*/  FFMA.FTZ R0, R0, R2, R209 ;  /* 0x0000000200007223 */ /* 0x004fe200000100d1 */
[----:B------:R-:W-:Y:S01]  /*15c10*/  MOV R209, R199 ;  /* 0x000000c700d17202 */ /* 0x000fe20000000f00 */
[----:B------:R-:W-:Y:S01]  /*15c20*/  FADD.FTZ R2, R213, R132 ;  /* 0x00000084d5027221 */ /* 0x000fe20000010000 */
[----:B------:R-:W-:Y:S06]  /*15c30*/  MOV R132, R187 ;  /* 0x000000bb00847202 */ /* 0x000fec0000000f00 */
[----:B------:R-:W-:Y:S01]  /*15c40*/  MUFU.EX2 R97, R159 ;  /* 0x0000009f00617308 */ /* 0x000fe20000000800 */
[----:B------:R-:W-:Y:S01]  /*15c50*/  F2FP.BF16.PACK_AB R71, R209, R139 ;  /* 0x0000008bd147723e */ /* 0x000fe200000010ff */
[----:B------:R-:W-:Y:S01]  /*15c60*/  FADD.FTZ R0, R211, R0 ;  /* 0x00000000d3007221 */ /* 0x000fe20000010000 */
[----:B------:R-:W-:Y:S01]  /*15c70*/  F2FP.BF16.PACK_AB R70, R132, R232 ;  /* 0x000000e88446723e */ /* 0x000fe200000010ff */
[----:B------:R-:W-:Y:S01]  /*15c80*/  FADD.FTZ R2, R214, R2 ;  /* 0x00000002d6027221 */ /* 0x000fe20000010000 */
[----:B------:R-:W-:Y:S01]  /*15c90*/  MOV R213, R196 ;  /* 0x000000c400d57202 */ /* 0x000fe20000000f00 */
[----:B------:R-:W-:Y:S02]  /*15ca0*/  FADD.FTZ R0, R215, R0 ;  /* 0x00000000d7007221 */ /* 0x000fe40000010000 */
[----:B------:R-:W-:Y:S01]  /*15cb0*/  FADD.FTZ R2, R222, R2 ;  /* 0x00000002de027221 */ /* 0x000fe20000010000 */
[----:B------:R-:W-:Y:S01]  /*15cc0*/  F2FP.BF16.PACK_AB R79, R206, R213 ;  /* 0x000000d5ce4f723e */ /* 0x000fe200000010ff */
[-C--:B-1----:R-:W-:Y:S01]  /*15cd0*/  HMMA.16816.F32.BF16 R4, R68, R72.reuse, R4 ;  /* 0x000000484404723c */ /* 0x082fe20000041804 */
[----:B------:R-:W-:Y:S02]  /*15ce0*/  MUFU.EX2 R112, R112 ;  /* 0x0000007000707308 */ /* 0x000fe40000000800 */
[----:B----4-:R-:W-:Y:S05]  /*15cf0*/  FADD.FTZ R93, R218, R2 ;  /* 0x00000002da5d7221 */ /* 0x010fea0000010000 */
[C---:B------:R-:W-:Y:S03]  /*15d00*/  HMMA.16816.F32.BF16 R8, R76.reuse, R72, R8 ;  /* 0x000000484c08723c */ /* 0x040fe60000041808 */
[----:B------:R-:W-:Y:S05]  /*15d10*/  MUFU.EX2 R103, R103 ;  /* 0x0000006700677308 */ /* 0x000fea0000000800 */
[-C--:B------:R-:W-:Y:S05]  /*15d20*/  HMMA.16816.F32.BF16 R12, R76, R74.reuse, R12 ;  /* 0x0000004a4c0c723c */ /* 0x080fea000004180c */
[----:B------:R-:W-:Y:S03]  /*15d30*/  MUFU.EX2 R96, R160 ;  /* 0x000000a000607308 */ /* 0x000fe60000000800 */
[C---:B------:R-:W-:Y:S01]  /*15d40*/  HMMA.16816.F32.BF16 R16, R68.reuse, R74, R16 ;  /* 0x0000004a4410723c */ /* 0x040fe20000041810 */
[----:B------:R-:W1:Y:S06]  /*15d50*/  LDSM.16.MT88.4 R72, [R228+0xa000] ;  /* 0x00a00000e448783b */ /* 0x000e6c0000004200 */
[----:B------:R-:W-:Y:S01]  /*15d60*/  MUFU.EX2 R113, R113 ;  /* 0x0000007100717308 */ /* 0x000fe20000000800 */
[-C--:B---3--:R-:W-:Y:S08]  /*15d70*/  HMMA.16816.F32.BF16 R20, R68, R84.reuse, R20 ;  /* 0x000000544414723c */ /* 0x088ff00000041814 */
        /* <DEDUP_REMOVED lines=8> */
[----:B------:R-:W3:Y:S01]  /*15e00*/  MUFU.EX2 R117, R117 ;  /* 0x0000007500757308 */ /* 0x000ee20000000800 */
[C---:B------:R-:W-:Y:S08]  /*15e10*/  HMMA.16816.F32.BF16 R40, R76.reuse, R88, R40 ;  /* 0x000000584c28723c */ /* 0x040ff00000041828 */
[-C--:B------:R-:W-:Y:S01]  /*15e20*/  HMMA.16816.F32.BF16 R44, R76, R90.reuse, R44 ;  /* 0x0000005a4c2c723c */ /* 0x080fe2000004182c */
[----:B------:R-:W-:Y:S07]  /*15e30*/  MUFU.EX2 R118, R118 ;  /* 0x0000007600767308 */ /* 0x000fee0000000800 */
[C---:B------:R-:W-:Y:S01]  /*15e40*/  HMMA.16816.F32.BF16 R48, R68.reuse, R90, R48 ;  /* 0x0000005a4430723c */ /* 0x040fe20000041830 */
[----:B------:R-:W4:Y:S02]  /*15e50*/  LDSM.16.MT88.4 R88, [R229+0xa000] ;  /* 0x00a00000e558783b */ /* 0x000f240000004200 */
[----:B------:R-:W1:Y:S01]  /*15e60*/  MUFU.EX2 R119, R119 ;  /* 0x0000007700777308 */ /* 0x000e620000000800 */
[----:B---3--:R-:W-:Y:S04]  /*15e70*/  F2FP.BF16.PACK_AB R200, R117, R116 ;  /* 0x0000007475c8723e */ /* 0x008fe800000010ff */
[-C--:B------:R-:W-:Y:S05]  /*15e80*/  HMMA.16816.F32.BF16 R52, R68, R80.reuse, R52 ;  /* 0x000000504434723c */ /* 0x080fea0000041834 */
[----:B------:R-:W3:Y:S03]  /*15e90*/  MUFU.EX2 R128, R128 ;  /* 0x0000008000807308 */ /* 0x000ee60000000800 */
[C---:B------:R-:W-:Y:S07]  /*15ea0*/  HMMA.16816.F32.BF16 R56, R76.reuse, R80, R56 ;  /* 0x000000504c38723c */ /* 0x040fee0000041838 */
[----:B------:R-:W2:Y:S01]  /*15eb0*/  MUFU.EX2 R130, R130 ;  /* 0x0000008200827308 */ /* 0x000ea20000000800 */
[-C--:B------:R-:W-:Y:S04]  /*15ec0*/  HMMA.16816.F32.BF16 R60, R76, R82.reuse, R60 ;  /* 0x000000524c3c723c */ /* 0x080fe8000004183c */
[----:B-1----:R-:W-:Y:S03]  /*15ed0*/  F2FP.BF16.PACK_AB R201, R119, R118 ;  /* 0x0000007677c9723e */ /* 0x002fe600000010ff */
[----:B------:R-:W-:Y:S01]  /*15ee0*/  F2FP.BF16.PACK_AB R78, R195, R176 ;  /* 0x000000b0c34e723e */ /* 0x000fe200000010ff */
[----:B------:R-:W-:Y:S01]  /*15ef0*/  HMMA.16816.F32.BF16 R64, R68, R82, R64 ;  /* 0x000000524440723c */ /* 0x000fe20000041840 */
[----:B------:R-:W1:Y:S01]  /*15f00*/  LDSM.16.MT88.4 R80, [R230+0xa000] ;  /* 0x00a00000e650783b */ /* 0x000e620000004200 */
        /* <DEDUP_REMOVED lines=15> */
[----:B---3--:R-:W-:Y:S01]  /*16000*/  F2FP.BF16.PACK_AB R202, R137, R128 ;  /* 0x0000008089ca723e */ /* 0x008fe200000010ff */
[-C--:B------:R-:W-:Y:S01]  /*16010*/  HMMA.16816.F32.BF16 R4, R68, R72.reuse, R4 ;  /* 0x000000484404723c */ /* 0x080fe20000041804 */
[----:B------:R-:W-:Y:S02]  /*16020*/  MUFU.EX2 R104, R104 ;  /* 0x0000006800687308 */ /* 0x000fe40000000800 */
[----:B------:R-:W-:Y:S01]  /*16030*/  FADD.FTZ R2, R247, R2 ;  /* 0x00000002f7027221 */ /* 0x000fe20000010000 */
[----:B--2---:R-:W-:Y:S01]  /*16040*/  F2FP.BF16.PACK_AB R203, R138, R130 ;  /* 0x000000828acb723e */ /* 0x004fe200000010ff */
[----:B------:R-:W-:Y:S02]  /*16050*/  FADD.FTZ R0, R225, R0 ;  /* 0x00000000e1007221 */ /* 0x000fe40000010000 */
[----:B------:R-:W-:Y:S01]  /*16060*/  FADD.FTZ R2, R185, R2 ;  /* 0x00000002b9027221 */ /* 0x000fe20000010000 */
[C---:B------:R-:W-:Y:S03]  /*16070*/  HMMA.16816.F32.BF16 R8, R76.reuse, R72, R8 ;  /* 0x000000484c08723c */ /* 0x040fe60000041808 */
[----:B------:R-:W-:Y:S01]  /*16080*/  MUFU.EX2 R105, R105 ;  /* 0x0000006900697308 */ /* 0x000fe20000000800 */
[----:B------:R-:W-:Y:S02]  /*16090*/  FADD.FTZ R0, R184, R0 ;  /* 0x00000000b8007221 */ /* 0x000fe40000010000 */
[----:B------:R-:W-:Y:S01]  /*160a0*/  LDSM.16.MT88.4 R184, [R229+0xb800] ;  /* 0x00b80000e5b8783b */ /* 0x000fe20000004200 */
[----:B------:R-:W-:Y:S01]  /*160b0*/  FADD.FTZ R2, R169, R2 ;  /* 0x00000002a9027221 */ /* 0x000fe20000010000 */
[-C--:B------:R-:W-:Y:S04]  /*160c0*/  HMMA.16816.F32.BF16 R12, R76, R74.reuse, R12 ;  /* 0x0000004a4c0c723c */ /* 0x080fe8000004180c */
[----:B------:R-:W-:Y:S01]  /*160d0*/  FADD.FTZ R0, R168, R0 ;  /* 0x00000000a8007221 */ /* 0x000fe20000010000 */
[----:B------:R-:W-:Y:S01]  /*160e0*/  MUFU.EX2 R106, R106 ;  /* 0x0000006a006a7308 */ /* 0x000fe20000000800 */
[----:B------:R-:W-:Y:S02]  /*160f0*/  FADD.FTZ R2, R163, R2 ;  /* 0x00000002a3027221 */ /* 0x000fe40000010000 */
[C---:B------:R-:W-:Y:S01]  /*16100*/  HMMA.16816.F32.BF16 R16, R68.reuse, R74, R16 ;  /* 0x0000004a4410723c */ /* 0x040fe20000041810 */
[----:B------:R-:W2:Y:S03]  /*16110*/  LDSM.16.MT88.4 R72, [R228+0xa800] ;  /* 0x00a80000e448783b */ /* 0x000ea60000004200 */
[----:B------:R-:W-:Y:S02]  /*16120*/  FADD.FTZ R2, R134, R2 ;  /* 0x0000000286027221 */ /* 0x000fe40000010000 */
[----:B------:R-:W-:Y:S01]  /*16130*/  FADD.FTZ R0, R162, R0 ;  /* 0x00000000a2007221 */ /* 0x000fe20000010000 */
[----:B------:R-:W-:Y:S01]  /*16140*/  MUFU.EX2 R107, R107 ;  /* 0x0000006b006b7308 */ /* 0x000fe20000000800 */
[-C--:B------:R-:W-:Y:S04]  /*16150*/  HMMA.16816.F32.BF16 R20, R68, R84.reuse, R20 ;  /* 0x000000544414723c */ /* 0x080fe80000041814 */
[----:B------:R-:W-:Y:S02]  /*16160*/  FADD.FTZ R0, R135, R0 ;  /* 0x0000000087007221 */ /* 0x000fe40000010000 */
[----:B------:R-:W-:Y:S02]  /*16170*/  FADD.FTZ R2, R245, R2 ;  /* 0x00000002f5027221 */ /* 0x000fe40000010000 */
[C---:B------:R-:W-:Y:S01]  /*16180*/  HMMA.16816.F32.BF16 R24, R76.reuse, R84, R24 ;  /* 0x000000544c18723c */ /* 0x040fe20000041818 */
[----:B------:R-:W-:Y:S03]  /*16190*/  MUFU.EX2 R108, R108 ;  /* 0x0000006c006c7308 */ /* 0x000fe60000000800 */
[----:B------:R-:W-:Y:S04]  /*161a0*/  FADD.FTZ R2, R241, R2 ;  /* 0x00000002f1027221 */ /* 0x000fe80000010000 */
[-C--:B------:R-:W-:Y:S03]  /*161b0*/  HMMA.16816.F32.BF16 R28, R76, R86.reuse, R28 ;  /* 0x000000564c1c723c */ /* 0x080fe6000004181c */
[----:B------:R-:W-:Y:S01]  /*161c0*/  MUFU.EX2 R109, R109 ;  /* 0x0000006d006d7308 */ /* 0x000fe20000000800 */
[----:B------:R-:W-:Y:S04]  /*161d0*/  FADD.FTZ R2, R237, R2 ;  /* 0x00000002ed027221 */ /* 0x000fe80000010000 */
[C---:B------:R-:W-:Y:S01]  /*161e0*/  HMMA.16816.F32.BF16 R32, R68.reuse, R86, R32 ;  /* 0x000000564420723c */ /* 0x040fe20000041820 */
[----:B------:R-:W3:Y:S04]  /*161f0*/  LDSM.16.MT88.4 R84, [R231+0xa800] ;  /* 0x00a80000e754783b */ /* 0x000ee80000004200 */
[----:B------:R-:W-:Y:S03]  /*16200*/  MUFU.EX2 R110, R110 ;  /* 0x0000006e006e7308 */ /* 0x000fe60000000800 */
[-C--:B----4-:R-:W-:Y:S07]  /*16210*/  HMMA.16816.F32.BF16 R36, R68, R88.reuse, R36 ;  /* 0x000000584424723c */ /* 0x090fee0000041824 */
[----:B------:R-:W-:Y:S01]  /*16220*/  MUFU.EX2 R111, R111 ;  /* 0x0000006f006f7308 */ /* 0x000fe20000000800 */
[C---:B------:R-:W-:Y:S08]  /*16230*/  HMMA.16816.F32.BF16 R40, R76.reuse, R88, R40 ;  /* 0x000000584c28723c */ /* 0x040ff00000041828 */
[-C--:B------:R-:W-:Y:S01]  /*16240*/  HMMA.16816.F32.BF16 R44, R76, R90.reuse, R44 ;  /* 0x0000005a4c2c723c */ /* 0x080fe2000004182c */
[----:B------:R-:W-:Y:S07]  /*16250*/  MUFU.EX2 R95, R120 ;  /* 0x00000078005f7308 */ /* 0x000fee0000000800 */
[C---:B------:R-:W-:Y:S01]  /*16260*/  HMMA.16816.F32.BF16 R48, R68.reuse, R90, R48 ;  /* 0x0000005a4430723c */ /* 0x040fe20000041830 */
[----:B------:R-:W4:Y:S02]  /*16270*/  LDSM.16.MT88.4 R88, [R229+0xa800] ;  /* 0x00a80000e558783b */ /* 0x000f240000004200 */
[----:B------:R-:W2:Y:S05]  /*16280*/  MUFU.EX2 R94, R121 ;  /* 0x00000079005e7308 */ /* 0x000eaa0000000800 */
[-C--:B-1----:R-:W-:Y:S05]  /*16290*/  HMMA.16816.F32.BF16 R52, R68, R80.reuse, R52 ;  /* 0x000000504434723c */ /* 0x082fea0000041834 */
[----:B------:R-:W1:Y:S03]  /*162a0*/  MUFU.EX2 R122, R122 ;  /* 0x0000007a007a7308 */ /* 0x000e660000000800 */
[C---:B------:R-:W-:Y:S08]  /*162b0*/  HMMA.16816.F32.BF16 R56, R76.reuse, R80, R56 ;  /* 0x000000504c38723c */ /* 0x040ff00000041838 */
[-C--:B------:R-:W-:Y:S04]  /*162c0*/  HMMA.16816.F32.BF16 R60, R76, R82.reuse, R60 ;  /* 0x000000524c3c723c */ /* 0x080fe8000004183c */
[----:B--2---:R-:W-:Y:S03]  /*162d0*/  F2FP.BF16.PACK_AB R196, R94, R95 ;  /* 0x0000005f5ec4723e */ /* 0x004fe600000010ff */
[----:B------:R-:W-:Y:S01]  /*162e0*/  F2FP.BF16.PACK_AB R78, R101, R102 ;  /* 0x00000066654e723e */ /* 0x000fe200000010ff */
        /* <DEDUP_REMOVED lines=11> */
[----:B------:R-:W-:Y:S02]  /*163a0*/  F2FP.BF16.PACK_AB R76, R131, R188 ;  /* 0x000000bc834c723e */ /* 0x000fe400000010ff */
[----:B------:R-:W-:Y:S02]  /*163b0*/  F2FP.BF16.PACK_AB R77, R125, R129 ;  /* 0x000000817d4d723e */ /* 0x000fe400000010ff */
[----:B-1----:R-:W-:Y:S01]  /*163c0*/  F2FP.BF16.PACK_AB R197, R123, R122 ;  /* 0x0000007a7bc5723e */ /* 0x002fe200000010ff */
[-C--:B------:R-:W-:Y:S08]  /*163d0*/  HMMA.16816.F32.BF16 R4, R68, R72.reuse, R4 ;  /* 0x000000484404723c */ /* 0x080ff00000041804 */
        /* <DEDUP_REMOVED lines=9> */
[-C--:B----4-:R-:W-:Y:S08]  /*16470*/  HMMA.16816.F32.BF16 R36, R68, R88.reuse, R36 ;  /* 0x000000584424723c */ /* 0x090ff00000041824 */
[C---:B------:R-:W-:Y:S08]  /*16480*/  HMMA.16816.F32.BF16 R40, R76.reuse, R88, R40 ;  /* 0x000000584c28723c */ /* 0x040ff00000041828 */
[-C--:B------:R-:W-:Y:S08]  /*16490*/  HMMA.16816.F32.BF16 R44, R76, R90.reuse, R44 ;  /* 0x0000005a4c2c723c */ /* 0x080ff0000004182c */
[C---:B------:R-:W-:Y:S01]  /*164a0*/  HMMA.16816.F32.BF16 R48, R68.reuse, R90, R48 ;  /* 0x0000005a4430723c */ /* 0x040fe20000041830 */
[----:B------:R-:W4:Y:S07]  /*164b0*/  LDSM.16.MT88.4 R88, [R229+0xb000] ;  /* 0x00b00000e558783b */ /* 0x000f2e0000004200 */
[-C--:B--2---:R-:W-:Y:S08]  /*164c0*/  HMMA.16816.F32.BF16 R52, R68, R80.reuse, R52 ;  /* 0x000000504434723c */ /* 0x084ff00000041834 */
        /* <DEDUP_REMOVED lines=11> */
[----:B------:R-:W3:Y:S02]  /*16580*/  LDSM.16.MT88.4 R168, [R231+0xb800] ;  /* 0x00b80000e7a8783b */ /* 0x000ee40000004200 */
[----:B------:R-:W-:Y:S02]  /*16590*/  F2FP.BF16.PACK_AB R70, R113, R96 ;  /* 0x000000607146723e */ /* 0x000fe400000010ff */
[----:B------:R-:W-:Y:S02]  /*165a0*/  F2FP.BF16.PACK_AB R71, R115, R114 ;  /* 0x000000727347723e */ /* 0x000fe400000010ff */
[----:B------:R-:W-:Y:S02]  /*165b0*/  F2FP.BF16.PACK_AB R76, R105, R104 ;  /* 0x00000068694c723e */ /* 0x000fe400000010ff */
[----:B------:R-:W-:Y:S02]  /*165c0*/  F2FP.BF16.PACK_AB R77, R107, R106 ;  /* 0x0000006a6b4d723e */ /* 0x000fe400000010ff */
[----:B------:R-:W-:Y:S01]  /*165d0*/  F2FP.BF16.PACK_AB R79, R111, R110 ;  /* 0x0000006e6f4f723e */ /* 0x000fe200000010ff */
[-C--:B-1----:R-:W-:Y:S08]  /*165e0*/  HMMA.16816.F32.BF16 R4, R68, R72.reuse, R4 ;  /* 0x000000484404723c */ /* 0x082ff00000041804 */
[C---:B------:R-:W-:Y:S07]  /*165f0*/  HMMA.16816.F32.BF16 R8, R76.reuse, R72, R8 ;  /* 0x000000484c08723c */ /* 0x040fee0000041808 */
[----:B------:R-:W-:Y:S01]  /*16600*/  FADD.FTZ R72, R3, R93 ;  /* 0x0000005d03487221 */ /* 0x000fe20000010000 */
[-C--:B------:R-:W-:Y:S01]  /*16610*/  HMMA.16816.F32.BF16 R12, R76, R74.reuse, R12 ;  /* 0x0000004a4c0c723c */ /* 0x080fe2000004180c */
[----:B------:R-:W2:Y:S03]  /*16620*/  LDL.LU R3, [R1+0x14c] ;  /* 0x00014c0001037983 */ /* 0x000ea60000300800 */
[----:B------:R-:W-:Y:S01]  /*16630*/  FADD.FTZ R72, R246, R72 ;  /* 0x00000048f6487221 */ /* 0x000fe20000010000 */
[----:B------:R-:W2:Y:S01]  /*16640*/  LDL.LU R134, [R1+0x148] ;  /* 0x0001480001867983 */ /* 0x000ea20000300800 */
[----:B------:R-:W-:Y:S02]  /*16650*/  FADD.FTZ R73, R161, R92 ;  /* 0x0000005ca1497221 */ /* 0x000fe40000010000 */
[C---:B------:R-:W-:Y:S01]  /*16660*/  HMMA.16816.F32.BF16 R16, R68.reuse, R74, R16 ;  /* 0x0000004a4410723c */ /* 0x040fe20000041810 */
[----:B------:R-:W2:Y:S01]  /*16670*/  LDL.LU R135, [R1+0x144] ;  /* 0x0001440001877983 */ /* 0x000ea20000300800 */
[----:B------:R-:W1:Y:S02]  /*16680*/  MUFU.EX2 R75, R126 ;  /* 0x0000007e004b7308 */ /* 0x000e640000000800 */
[----:B------:R-:W-:Y:S02]  /*16690*/  FADD.FTZ R72, R242, R72 ;  /* 0x00000048f2487221 */ /* 0x000fe40000010000 */
[----:B------:R-:W-:Y:S02]  /*166a0*/  FADD.FTZ R73, R136, R73 ;  /* 0x0000004988497221 */ /* 0x000fe40000010000 */
[-C--:B---3--:R-:W-:Y:S01]  /*166b0*/  HMMA.16816.F32.BF16 R20, R68, R84.reuse, R20 ;  /* 0x000000544414723c */ /* 0x088fe20000041814 */
[----:B------:R-:W3:Y:S03]  /*166c0*/  LDL.LU R136, [R1+0x140] ;  /* 0x0001400001887983 */ /* 0x000ee60000300800 */
[----:B------:R-:W-:Y:S01]  /*166d0*/  FADD.FTZ R74, R244, R0 ;  /* 0x00000000f44a7221 */ /* 0x000fe20000010000 */
[----:B------:R2:W5:Y:S01]  /*166e0*/  LDL.LU R246, [R1+0x13c] ;  /* 0x00013c0001f67983 */ /* 0x0005620000300800 */
[----:B------:R-:W-:Y:S02]  /*166f0*/  FADD.FTZ R0, R243, R73 ;  /* 0x00000049f3007221 */ /* 0x000fe40000010000 */
[C---:B------:R-:W-:Y:S01]  /*16700*/  HMMA.16816.F32.BF16 R24, R76.reuse, R84, R24 ;  /* 0x000000544c18723c */ /* 0x040fe20000041818 */
[----:B------:R2:W5:Y:S01]  /*16710*/  LDL.LU R245, [R1+0x138] ;  /* 0x0001380001f57983 */ /* 0x0005620000300800 */
[----:B------:R-:W4:Y:S02]  /*16720*/  MUFU.EX2 R84, R124 ;  /* 0x0000007c00547308 */ /* 0x000f240000000800 */
[----:B------:R-:W-:Y:S01]  /*16730*/  FADD.FTZ R0, R239, R0 ;  /* 0x00000000ef007221 */ /* 0x000fe20000010000 */
[----:B------:R2:W5:Y:S03]  /*16740*/  LDL.LU R244, [R1+0x134] ;  /* 0x0001340001f47983 */ /* 0x0005660000300800 */
[-C--:B------:R-:W-:Y:S01]  /*16750*/  HMMA.16816.F32.BF16 R28, R76, R86.reuse, R28 ;  /* 0x000000564c1c723c */ /* 0x080fe2000004181c */
[----:B------:R2:W5:Y:S03]  /*16760*/  LDL.LU R243, [R1+0x130] ;  /* 0x0001300001f37983 */ /* 0x0005660000300800 */
[----:B------:R-:W-:Y:S01]  /*16770*/  FADD.FTZ R0, R164, R0 ;  /* 0x00000000a4007221 */ /* 0x000fe20000010000 */
[----:B------:R2:W5:Y:S01]  /*16780*/  LDL.LU R242, [R1+0x12c] ;  /* 0x00012c0001f27983 */ /* 0x0005620000300800 */
[----:B-1----:R-:W-:Y:S02]  /*16790*/  F2FP.BF16.PACK_AB R199, R205, R75 ;  /* 0x0000004bcdc7723e */ /* 0x002fe400000010ff */
[C---:B------:R-:W-:Y:S01]  /*167a0*/  HMMA.16816.F32.BF16 R32, R68.reuse, R86, R32 ;  /* 0x000000564420723c */ /* 0x040fe20000041820 */
[----:B------:R1:W5:Y:S03]  /*167b0*/  LDL.LU R241, [R1+0x128] ;  /* 0x0001280001f17983 */ /* 0x0003660000300800 */
[----:B------:R-:W-:Y:S04]  /*167c0*/  FADD.FTZ R0, R233, R0 ;  /* 0x00000000e9007221 */ /* 0x000fe80000010000 */
[-C--:B----4-:R-:W-:Y:S04]  /*167d0*/  HMMA.16816.F32.BF16 R36, R68, R88.reuse, R36 ;  /* 0x000000584424723c */ /* 0x090fe80000041824 */
[----:B------:R-:W-:Y:S01]  /*167e0*/  F2FP.BF16.PACK_AB R198, R204, R84 ;  /* 0x00000054ccc6723e */ /* 0x000fe200000010ff */
[----:B------:R-:W-:Y:S03]  /*167f0*/  FADD.FTZ R0, R213, R0 ;  /* 0x00000000d5007221 */ /* 0x000fe60000010000 */
[C---:B------:R-:W-:Y:S04]  /*16800*/  HMMA.16816.F32.BF16 R40, R76.reuse, R88, R40 ;  /* 0x000000584c28723c */ /* 0x040fe80000041828 */
[----:B------:R-:W-:Y:S04]  /*16810*/  FADD.FTZ R0, R206, R0 ;  /* 0x00000000ce007221 */ /* 0x000fe80000010000 */
        /* <DEDUP_REMOVED lines=8> */
[C---:B------:R-:W-:Y:S01]  /*168a0*/  HMMA.16816.F32.BF16 R140, R196.reuse, R152, R8 ;  /* 0x00000098c48c723c */ /* 0x040fe20000041808 */
[----:B------:R1:W5:Y:S03]  /*168b0*/  LDL.LU R240, [R1+0x124] ;  /* 0x0001240001f07983 */ /* 0x0003660000300800 */
[----:B------:R-:W-:Y:S01]  /*168c0*/  FADD.FTZ R4, R238, R72 ;  /* 0x00000048ee047221 */ /* 0x000fe20000010000 */
[----:B------:R1:W5:Y:S01]  /*168d0*/  LDL.LU R239, [R1+0x120] ;  /* 0x0001200001ef7983 */ /* 0x0003620000300800 */
[----:B------:R-:W-:Y:S02]  /*168e0*/  FADD.FTZ R5, R165, R5 ;  /* 0x00000005a5057221 */ /* 0x000fe40000010000 */
[----:B------:R-:W-:Y:S01]  /*168f0*/  FADD.FTZ R4, R236, R4 ;  /* 0x00000004ec047221 */ /* 0x000fe20000010000 */
[----:B------:R1:W5:Y:S01]  /*16900*/  LDL.LU R238, [R1+0x11c] ;  /* 0x00011c0001ee7983 */ /* 0x0003620000300800 */
[-C--:B------:R-:W-:Y:S03]  /*16910*/  HMMA.16816.F32.BF16 R148, R196, R154.reuse, R12 ;  /* 0x0000009ac494723c */ /* 0x080fe6000004180c */
[----:B------:R-:W-:Y:S01]  /*16920*/  FADD.FTZ R6, R235, R2 ;  /* 0x00000002eb067221 */ /* 0x000fe20000010000 */
[----:B------:R1:W5:Y:S01]  /*16930*/  LDL.LU R237, [R1+0x118] ;  /* 0x0001180001ed7983 */ /* 0x0003620000300800 */
[----:B------:R-:W-:Y:S02]  /*16940*/  FADD.FTZ R2, R234, R5 ;  /* 0x00000005ea027221 */ /* 0x000fe40000010000 */
[----:B------:R-:W-:Y:S01]  /*16950*/  FADD.FTZ R4, R232, R4 ;  /* 0x00000004e8047221 */ /* 0x000fe20000010000 */
[----:B------:R1:W5:Y:S01]  /*16960*/  LDL.LU R236, [R1+0x114] ;  /* 0x0001140001ec7983 */ /* 0x0003620000300800 */
[----:B------:R-:W-:Y:S01]  /*16970*/  FADD.FTZ R8, R139, R6 ;  /* 0x000000068b087221 */ /* 0x000fe20000010000 */
[C---:B------:R-:W-:Y:S02]  /*16980*/  HMMA.16816.F32.BF16 R152, R200.reuse, R154, R16 ;  /* 0x0000009ac898723c */ /* 0x040fe40000041810 */
[----:B------:R1:W5:Y:S02]  /*16990*/  LDL.LU R235, [R1+0x110] ;  /* 0x0001100001eb7983 */ /* 0x0003640000300800 */
[----:B------:R-:W-:Y:S02]  /*169a0*/  FADD.FTZ R12, R132, R4 ;  /* 0x00000004840c7221 */ /* 0x000fe40000010000 */
[----:B------:R-:W-:Y:S01]  /*169b0*/  FADD.FTZ R2, R212, R2 ;  /* 0x00000002d4027221 */ /* 0x000fe20000010000 */
[----:B------:R1:W5:Y:S01]  /*169c0*/  LDL.LU R234, [R1+0x10c] ;  /* 0x00010c0001ea7983 */ /* 0x0003620000300800 */
[----:B------:R-:W-:Y:S01]  /*169d0*/  FADD.FTZ R8, R209, R8 ;  /* 0x00000008d1087221 */ /* 0x000fe20000010000 */
[-C--:B------:R-:W-:Y:S02]  /*169e0*/  HMMA.16816.F32.BF16 R156, R200, R168.reuse, R20 ;  /* 0x000000a8c89c723c */ /* 0x080fe40000041814 */
        /* <DEDUP_REMOVED lines=9> */
[----:B------:R-:W4:Y:S01]  /*16a80*/  LDSM.16.MT88.4 R4, [R230+0xb800] ;  /* 0x00b80000e604783b */ /* 0x000f220000004200 */
        /* <DEDUP_REMOVED lines=16> */
[----:B------:R-:W-:Y:S04]  /*16b90*/  FADD.FTZ R8, R181, R8 ;  /* 0x00000008b5087221 */ /* 0x000fe80000010000 */
        /* <DEDUP_REMOVED lines=9> */
[----:B------:R-:W-:Y:S02]  /*16c30*/  FADD.FTZ R11, R189, R8 ;  /* 0x00000008bd0b7221 */ /* 0x000fe40000010000 */
[-C--:B----4-:R-:W-:Y:S03]  /*16c40*/  HMMA.16816.F32.BF16 R188, R200, R4.reuse, R52 ;  /* 0x00000004c8bc723c */ /* 0x090fe60000041834 */
        /* <DEDUP_REMOVED lines=38> */
[----:B------:R-:W-:Y:S01]  /*16eb0*/  FADD.FTZ R2, R84, R0 ;  /* 0x0000000054027221 */ /* 0x000fe20000010000 */
[----:B--2---:R-:W-:Y:S01]  /*16ec0*/  MOV R137, R134 ;  /* 0x0000008600897202 */ /* 0x004fe20000000f00 */
[----:B------:R-:W-:Y:S02]  /*16ed0*/  FADD.FTZ R0, R75, R4 ;  /* 0x000000044b007221 */ /* 0x000fe40000010000 */
[----:B------:R-:W-:Y:S01]  /*16ee0*/  FADD.FTZ R4, R138, R5 ;  /* 0x000000058a047221 */ /* 0x000fe20000010000 */
[----:B------:R-:W-:Y:S01]  /*16ef0*/  MOV R138, R3 ;  /* 0x00000003008a7202 */ /* 0x000fe20000000f00 */
[----:B------:R-:W-:Y:S01]  /*16f00*/  FADD.FTZ R2, R204, R2 ;  /* 0x00000002cc027221 */ /* 0x000fe20000010000 */
[----:B------:R-:W-:Y:S01]  /*16f10*/  MOV R133, R135 ;  /* 0x0000008700857202 */ /* 0x000fe20000000f00 */
[----:B------:R-:W-:Y:S01]  /*16f20*/  FADD.FTZ R0, R205, R0 ;  /* 0x00000000cd007221 */ /* 0x000fe20000010000 */
[----:B------:R1:W-:Y:S01]  /*16f30*/  STL [R1+0x90], R4 ;  /* 0x0000900401007387 */ /* 0x0003e20000100800 */
[----:B---3--:R-:W-:Y:S03]  /*16f40*/  MOV R132, R136 ;  /* 0x0000008800847202 */ /* 0x008fe60000000f00 */
[----:B------:R1:W-:Y:S04]  /*16f50*/  STL [R1+0x8c], R2 ;  /* 0x00008c0201007387 */ /* 0x0003e80000100800 */
[----:B------:R1:W-:Y:S02]  /*16f60*/  STL [R1+0x94], R0 ;  /* 0x0000940001007387 */ /* 0x0003e40000100800 */
[----:B-1---5:R-:W-:-:S05]  /*16f70*/  @P1 BRA `(.L_x_172) ;  /* 0xffffb61000001947 */ /* 0x022fca000383ffff */
.L_x_171:
        /* <DEDUP_REMOVED lines=19> */
[----:B------:R-:W-:Y:S01]  /*170b0*/  @!UP0 UIMAD.WIDE.U32 UR18, UR7, UR4, URZ ;  /* 0x00000004071282a5 */ /* 0x000fe2000f8e003f */
[----:B------:R-:W-:Y:S01]  /*170c0*/  LEA.HI R42, R52, R43, RZ, 0x5 ;  /* 0x0000002b342a7211 */ /* 0x000fe200078f28ff */
[----:B------:R-:W-:-:S03]  /*170d0*/  @!UP0 UIMAD UR12, UR12, UR4, URZ ;  /* 0x000000040c0c82a4 */ /* 0x000fc6000f8e023f */
[----:B------:R-:W-:Y:S01]  /*170e0*/  SHF.R.S32.HI R33, RZ, 0x5, R42 ;  /* 0x00000005ff217819 */ /* 0x000fe2000001142a */
        /* <DEDUP_REMOVED lines=104> */
[----:B------:R-:W-:Y:S01]  /*17770*/  LEA.HI R4, R52, R43, RZ, 0x2 ;  /* 0x0000002b34047211 */ /* 0x000fe200078f10ff */
[C---:B--2---:R-:W-:Y:S01]  /*17780*/  FMUL.FTZ R140, R2.reuse, R140 ;  /* 0x0000008c028c7220 */ /* 0x044fe20000410000 */
[----:B------:R-:W-:Y:S01]  /*17790*/  F2FP.BF16.PACK_AB R25, R25, R190 ;  /* 0x000000be1919723e */ /* 0x000fe200000010ff */
[C---:B------:R-:W-:Y:S01]  /*177a0*/  FMUL.FTZ R37, R2.reuse, R141 ;  /* 0x0000008d02257220 */ /* 0x040fe20000410000 */
[----:B------:R-:W-:Y:S01]  /*177b0*/  SHF.R.S32.HI R6, RZ, 0x2, R4 ;  /* 0x00000002ff067819 */ /* 0x000fe20000011404 */
[C---:B------:R-:W-:Y:S01]  /*177c0*/  FMUL.FTZ R148, R2.reuse, R148 ;  /* 0x0000009402947220 */ /* 0x040fe20000410000 */
[----:B------:R-:W-:Y:S01]  /*177d0*/  F2FP.BF16.PACK_AB R11, R11, R202 ;  /* 0x000000ca0b0b723e */ /* 0x000fe200000010ff */
        /* <DEDUP_REMOVED lines=91> */
[----:B------:R-:W-:Y:S02]  /*17d90*/  @P5 MUFU.LG2 R6, R39 ;  /* 0x0000002700065308 */ /* 0x000fe40000000c00 */
[C---:B------:R-:W-:Y:S01]  /*17da0*/  IADD3 R4, R7.reuse, R2, RZ ;  /* 0x0000000207047210 */ /* 0x040fe20007ffe0ff */
[----:B------:R-:W-:Y:S04]  /*17db0*/  STS [R2], R28 ;  /* 0x0000001c02007388 */ /* 0x000fe80000000800 */
[----:B------:R-:W-:Y:S04]  /*17dc0*/  STS [R2+0x400], R27 ;  /* 0x0004001b02007388 */ /* 0x000fe80000000800 */
[----:B------:R-:W-:Y:S04]  /*17dd0*/  STS [R0+0x2000], R30 ;  /* 0x0020001e00007388 */ /* 0x000fe80000000800 */
[----:B------:R1:W-:Y:S04]  /*17de0*/  STS [R0+0x2400], R29 ;  /* 0x0024001d00007388 */ /* 0x0003e80000000800 */
[----:B------:R-:W-:Y:S04]  /*17df0*/  STS [R2+0x2000], R26 ;  /* 0x0020001a02007388 */ /* 0x000fe80000000800 */
[----:B------:R2:W-:Y:S01]  /*17e00*/  STS [R2+0x2400], R35 ;  /* 0x0024002302007388 */ /* 0x0005e20000000800 */
[----:B-1----:R-:W-:-:S05]  /*17e10*/  IADD3 R0, R7, R0, RZ ;  /* 0x0000000007007210 */ /* 0x002fca0007ffe0ff */
[----:B------:R-:W-:Y:S01]  /*17e20*/  STS [R0], R34 ;  /* 0x0000002200007388 */ /* 0x000fe20000000800 */
[----:B--2---:R-:W1:Y:S03]  /*17e30*/  @P3 MUFU.LG2 R2, R41 ;  /* 0x0000002900023308 */ /* 0x004e660000000c00 */
[----:B------:R-:W-:Y:S04]  /*17e40*/  STS [R0+0x400], R25 ;  /* 0x0004001900007388 */ /* 0x000fe80000000800 */
[----:B------:R2:W-:Y:S04]  /*17e50*/  STS [R4], R13 ;  /* 0x0000000d04007388 */ /* 0x0005e80000000800 */
[----:B------:R-:W-:Y:S04]  /*17e60*/  STS [R5], R11 ;  /* 0x0000000b05007388 */ /* 0x000fe80000000800 */
[----:B------:R-:W-:Y:S01]  /*17e70*/  STS [R0+0x2000], R23 ;  /* 0x0020001700007388 */ /* 0x000fe20000000800 */
[----:B-1----:R-:W-:-:S03]  /*17e80*/  @P3 FMUL.FTZ R2, R2, 0.69314718246459960938 ;  /* 0x3f31721802023820 */ /* 0x002fc60000410000 */
[----:B------:R1:W-:Y:S01]  /*17e90*/  STS [R0+0x2400], R14 ;  /* 0x0024000e00007388 */ /* 0x0003e20000000800 */
[----:B------:R-:W-:-:S03]  /*17ea0*/  @P3 FFMA.FTZ R9, R134, c[0x0][0x238], R2 ;  /* 0x00008e0086093a23 */ /* 0x000fc60000010002 */
[----:B------:R3:W-:Y:S04]  /*17eb0*/  STS [R4+0x2000], R12 ;  /* 0x0020000c04007388 */ /* 0x0007e80000000800 */
[----:B------:R4:W-:Y:S04]  /*17ec0*/  STS [R5+0x2000], R10 ;  /* 0x0020000a05007388 */ /* 0x0009e80000000800 */
[----:B------:R-:W-:Y:S01]  /*17ed0*/  BAR.SYNC.DEFER_BLOCKING 0x0 ;  /* 0x0000000000007b1d */ /* 0x000fe20000010000 */
[----:B--2---:R-:W-:Y:S02]  /*17ee0*/  MOV R13, 0x7f800000 ;  /* 0x7f800000000d7802 */ /* 0x004fe40000000f00 */
[----:B-1----:R-:W-:-:S02]  /*17ef0*/  LOP3.LUT R0, R42, 0xffffffe0, RZ, 0xc0, !PT ;  /* 0xffffffe02a007812 */ /* 0x002fc400078ec0ff */
[----:B------:R-:W-:Y:S01]  /*17f00*/  MOV R14, 0x7f800000 ;  /* 0x7f800000000e7802 */ /* 0x000fe20000000f00 */
[----:B---3--:R-:W1:Y:S01]  /*17f10*/  @P4 MUFU.LG2 R4, R38 ;  /* 0x0000002600044308 */ /* 0x008e620000000c00 */
[----:B------:R-:W-:Y:S02]  /*17f20*/  IADD3 R0, -R0, R43, RZ ;  /* 0x0000002b00007210 */ /* 0x000fe40007ffe1ff */
[----:B------:R-:W-:Y:S01]  /*17f30*/  MOV R12, 0x7f800000 ;  /* 0x7f800000000c7802 */ /* 0x000fe20000000f00 */
[----:B----4-:R-:W-:Y:S01]  /*17f40*/  @P5 FMUL.FTZ R5, R6, 0.69314718246459960938 ;  /* 0x3f31721806055820 */ /* 0x010fe20000410000 */
[----:B------:R-:W-:Y:S01]  /*17f50*/  LOP3.LUT P1, RZ, R0, 0x3, RZ, 0xc0, !PT ;  /* 0x0000000300ff7812 */ /* 0x000fe2000782c0ff */
[----:B------:R2:W3:Y:S02]  /*17f60*/  LDS.128 R16, [R246] ;  /* 0x00000000f6107984 */ /* 0x0004e40000000c00 */
[----:B------:R-:W4:Y:S01]  /*17f70*/  @P0 MUFU.LG2 R0, R40 ;  /* 0x0000002800000308 */ /* 0x000f220000000c00 */
[----:B------:R-:W-:Y:S01]  /*17f80*/  @P5 FFMA.FTZ R13, R136, c[0x0][0x238], R5 ;  /* 0x00008e00880d5a23 */ /* 0x000fe20000010005 */
[----:B------:R2:W2:Y:S04]  /*17f90*/  LDS.128 R20, [R246+0x800] ;  /* 0x00080000f6147984 */ /* 0x0004a80000000c00 */
[----:B------:R2:W2:Y:S01]  /*17fa0*/  LDS.128 R24, [R246+0x1000] ;  /* 0x00100000f6187984 */ /* 0x0004a20000000c00 */
[----:B-1----:R-:W-:-:S03]  /*17fb0*/  @P4 FMUL.FTZ R4, R4, 0.69314718246459960938 ;  /* 0x3f31721804044820 */ /* 0x002fc60000410000 */
[----:B------:R1:W1:Y:S01]  /*17fc0*/  LDS.128 R28, [R246+0x1800] ;  /* 0x00180000f61c7984 */ /* 0x0002620000000c00 */
[----:B------:R-:W-:-:S03]  /*17fd0*/  @P4 FFMA.FTZ R14, R135, c[0x0][0x238], R4 ;  /* 0x00008e00870e4a23 */ /* 0x000fc60000010004 */
[----:B------:R1:W1:Y:S01]  /*17fe0*/  LDS.128 R36, [R246+0x2000] ;  /* 0x00200000f6247984 */ /* 0x0002620000000c00 */
[----:B----4-:R-:W-:-:S03]  /*17ff0*/  @P0 FMUL.FTZ R0, R0, 0.69314718246459960938 ;  /* 0x3f31721800000820 */ /* 0x010fc60000410000 */
[----:B------:R4:W1:Y:S01]  /*18000*/  LDS.128 R44, [R246+0x2800] ;  /* 0x00280000f62c7984 */ /* 0x0008620000000c00 */
[----:B------:R-:W-:-:S03]  /*18010*/  @P0 FFMA.FTZ R12, R3, c[0x0][0x238], R0 ;  /* 0x00008e00030c0a23 */ /* 0x000fc60000010000 */
[----:B------:R4:W1:Y:S04]  /*18020*/  LDS.128 R48, [R246+0x3000] ;  /* 0x00300000f6307984 */ /* 0x0008680000000c00 */
[----:B------:R-:W1:Y:S01]  /*18030*/  LDS.128 R244, [R246+0x3800] ;  /* 0x00380000f6f47984 */ /* 0x000e620000000c00 */
[----:B------:R-:W-:Y:S05]  /*18040*/  @P1 BRA `(.L_x_176) ;  /* 0x000002c000001947 */ /* 0x000fea0003800000 */
[----:B------:R-:W5:Y:S01]  /*18050*/  S2R R3, SR_TID.X ;  /* 0x0000000000037919 */ /* 0x000f620000002100 */
[----:B------:R-:W-:-:S04]  /*18060*/  SHF.R.S32.HI R2, RZ, 0x1f, R33 ;  /* 0x0000001fff027819 */ /* 0x000fc80000011421 */
[----:B------:R-:W-:-:S04]  /*18070*/  LEA.HI R2, R2, R33, RZ, 0x2 ;  /* 0x0000002102027211 */ /* 0x000fc800078f10ff */
[----:B------:R-:W-:-:S05]  /*18080*/  LOP3.LUT R2, R2, 0xffffffc, RZ, 0xc0, !PT ;  /* 0x0ffffffc02027812 */ /* 0x000fca00078ec0ff */
[----:B------:R-:W-:Y:S01]  /*18090*/  IMAD.IADD R2, R33, 0x1, -R2 ;  /* 0x0000000121027824 */ /* 0x000fe200078e0a02 */
[----:B-----5:R-:W-:-:S04]  /*180a0*/  SHF.R.S32.HI R0, RZ, 0x1f, R3 ;  /* 0x0000001fff007819 */ /* 0x020fc80000011403 */
[----:B------:R-:W-:-:S04]  /*180b0*/  LEA.HI R0, R0, R3, RZ, 0x5 ;  /* 0x0000000300007211 */ /* 0x000fc800078f28ff */
[----:B------:R-:W-:-:S05]  /*180c0*/  LOP3.LUT R0, R0, 0xffffffe0, RZ, 0xc0, !PT ;  /* 0xffffffe000007812 */ /* 0x000fca00078ec0ff */
[----:B------:R-:W-:-:S05]  /*180d0*/  IMAD.IADD R0, R3, 0x1, -R0 ;  /* 0x0000000103007824 */ /* 0x000fca00078e0a00 */
[----:B------:R-:W-:-:S04]  /*180e0*/  SHF.R.S32.HI R3, RZ, 0x1f, R0 ;  /* 0x0000001fff037819 */ /* 0x000fc80000011400 */
[----:B------:R-:W-:-:S04]  /*180f0*/  LEA.HI R0, R3, R0, RZ, 0x2 ;  /* 0x0000000003007211 */ /* 0x000fc800078f10ff */
[----:B------:R-:W-:-:S05]  /*18100*/  SHF.R.S32.HI R0, RZ, 0x2, R0 ;  /* 0x00000002ff007819 */ /* 0x000fca0000011400 */
[----:B------:R-:W-:-:S05]  /*18110*/  IMAD R0, R2, 0x10, R0 ;  /* 0x0000001002007824 */ /* 0x000fca00078e0200 */
        /* <DEDUP_REMOVED lines=31> */
.L_x_176:
[----:B------:R-:W-:Y:S05]  /*18310*/  BSYNC B0 ;  /* 0x0000000000007941 */ /* 0x000fea0003800000 */
.L_x_175:
[----:B----4-:R-:W4:Y:S01]  /*18320*/  LDL.LU.64 R4, [R1+0xa8] ;  /* 0x0000a80001047983 */ /* 0x010f220000300a00 */
[----:B------:R-:W-:Y:S01]  /*18330*/  LEA.HI R12, R52, R43, RZ, 0x3 ;  /* 0x0000002b340c7211 */ /* 0x000fe200078f18ff */
[----:B------:R-:W-:Y:S01]  /*18340*/  UIMAD UR10, UR10, -0x80, UR34 ;  /* 0xffffff800a0a78a4 */ /* 0x000fe2000f8e0222 */
[----:B------:R-:W-:Y:S01]  /*18350*/  BSSY B0, `(.L_x_177) ;  /* 0x0000021000007945 */ /* 0x000fe20003800000 */
[----:B------:R-:W5:Y:S01]  /*18360*/  S2R R3, SR_TID.X ;  /* 0x0000000000037919 */ /* 0x000f620000002100 */
[----:B------:R-:W-:Y:S02]  /*18370*/  USHF.R.S32.HI UR6, URZ, 0x1f, UR11 ;  /* 0x0000001f3f067899 */ /* 0x000fe4000801140b */
[----:B------:R-:W-:Y:S01]  /*18380*/  ULDC.64 UR4, c[0x0][0x1f0] ;  /* 0x00007c0000047ab9 */ /* 0x000fe20000000a00 */
[----:B------:R-:W3:Y:S01]  /*18390*/  S2R R10, SR_CTAID.Z ;  /* 0x00000000000a7919 */ /* 0x000ee20000002700 */
[----:B------:R-:W-:-:S04]  /*183a0*/  UIMAD UR4, UR6, UR4, URZ ;  /* 0x00000004060472a4 */ /* 0x000fc8000f8e023f */
[----:B------:R-:W-:Y:S01]  /*183b0*/  UIMAD UR4, UR11, UR5, UR4 ;  /* 0x000000050b0472a4 */ /* 0x000fe2000f8e0204 */
[----:B-----5:R-:W-:-:S04]  /*183c0*/  SHF.R.S32.HI R2, RZ, 0x1f, R3 ;  /* 0x0000001fff027819 */ /* 0x020fc80000011403 */
[----:B------:R-:W-:-:S04]  /*183d0*/  LEA.HI R2, R2, R3, RZ, 0x3 ;  /* 0x0000000302027211 */ /* 0x000fc800078f18ff */
[----:B------:R-:W-:Y:S02]  /*183e0*/  LOP3.LUT R0, R2, 0xfffffff8, RZ, 0xc0, !PT ;  /* 0xfffffff802007812 */ /* 0x000fe400078ec0ff */
[----:B------:R-:W-:-:S03]  /*183f0*/  SHF.R.S32.HI R2, RZ, 0x3, R2 ;  /* 0x00000003ff027819 */ /* 0x000fc60000011402 */
[----:B------:R-:W-:Y:S01]  /*18400*/  IMAD.IADD R0, R3, 0x1, -R0 ;  /* 0x0000000103007824 */ /* 0x000fe200078e0a00 */
[----:B------:R-:W-:-:S03]  /*18410*/  SHF.R.S32.HI R3, RZ, 0x3, R12 ;  /* 0x00000003ff037819 */ /* 0x000fc6000001140c */
[----:B------:R-:W-:-:S05]  /*18420*/  IMAD.SHL.U32 R0, R0, 0x8, RZ ;  /* 0x0000000800007824 */ /* 0x000fca00078e00ff */
[----:B------:R-:W-:Y:S02]  /*18430*/  SHF.R.S32.HI R0, RZ, 0x1f, R0 ;  /* 0x0000001fff007819 */ /* 0x000fe40000011400 */
[C---:B----4-:R-:W-:Y:S02]  /*18440*/  ISETP.GE.AND P1, PT, R4.reuse, c[0x0][0x220], PT ;  /* 0x0000880004007a0c */ /* 0x050fe40003f26270 */
[----:B------:R-:W-:-:S04]  /*18450*/  IADD3 R4, P0, R4, UR14, RZ ;  /* 0x0000000e04047c10 */ /* 0x000fc8000ff1e0ff */
[----:B------:R-:W-:Y:S01]  /*18460*/  IADD3.X R5, R0, UR8, RZ, P0, !PT ;  /* 0x0000000800057c10 */ /* 0x000fe200087fe4ff */
[----:B------:R-:W-:Y:S01]  /*18470*/  IMAD.U32 R0, RZ, RZ, UR31 ;  /* 0x0000001fff007e24 */ /* 0x000fe2000f8e00ff */
[----:B------:R-:W-:Y:S02]  /*18480*/  ISETP.GE.OR P0, PT, R3, UR10, P1 ;  /* 0x0000000a03007c0c */ /* 0x000fe40008f06670 */
[----:B------:R-:W-:Y:S01]  /*18490*/  SHF.R.S32.HI R3, RZ, 0x1f, R2 ;  /* 0x0000001fff037819 */ /* 0x000fe20000011402 */
[----:B---3--:R-:W-:-:S04]  /*184a0*/  IMAD.WIDE.U32 R10, R10, c[0x0][0x1f0], R4 ;  /* 0x00007c000a0a7a25 */ /* 0x008fc800078e0004 */
[----:B------:R-:W-:Y:S01]  /*184b0*/  IMAD.WIDE R6, R0, 0x80, R2 ;  /* 0x0000008000067825 */ /* 0x000fe200078e0202 */
[----:B------:R-:W-:-:S05]  /*184c0*/  IADD3 R9, R11, UR4, RZ ;  /* 0x000000040b097c10 */ /* 0x000fca000fffe0ff */
        /* <DEDUP_REMOVED lines=8> */
[----:B------:R3:W-:Y:S02]  /*18550*/  STG.E.128 [R4.64], R16 ;  /* 0x0000001004007986 */ /* 0x0007e4000c101d34 */
.L_x_178:
[----:B------:R-:W-:Y:S05]  /*18560*/  BSYNC B0 ;  /* 0x0000000000007941 */ /* 0x000fea0003800000 */
.L_x_177:
[----:B------:R-:W-:Y:S01]  /*18570*/  LEA.HI.SX32 R0, R12, 0x10, 0x1d ;  /* 0x000000100c007811 */ /* 0x000fe200078feaff */
[----:B------:R-:W-:Y:S03]  /*18580*/  BSSY B0, `(.L_x_179) ;  /* 0x000000e000007945 */ /* 0x000fe60003800000 */
[----:B------:R-:W-:-:S13]  /*18590*/  ISETP.GE.OR P0, PT, R0, UR10, P1 ;  /* 0x0000000a00007c0c */ /* 0x000fda0008f06670 */
[----:B------:R-:W-:Y:S05]  /*185a0*/  @P0 BRA `(.L_x_180) ;  /* 0x000000b000000947 */ /* 0x000fea0003800000 */
[----:B---3--:R-:W-:Y:S01]  /*185b0*/  IADD3 R4, P0, R6, 0x10, RZ ;  /* 0x0000001006047810 */ /* 0x008fe20007f1e0ff */
        /* <DEDUP_REMOVED lines=9> */
[----:B--2---:R2:W-:Y:S02]  /*18650*/  STG.E.128 [R4.64], R20 ;  /* 0x0000001404007986 */ /* 0x0045e4000c101d34 */
.L_x_180:
[----:B------:R-:W-:Y:S05]  /*18660*/  BSYNC B0 ;  /* 0x0000000000007941 */ /* 0x000fea0003800000 */
.L_x_179:
[----:B------:R-:W-:Y:S01]  /*18670*/  LEA.HI.SX32 R0, R12, 0x20, 0x1d ;  /* 0x000000200c007811 */ /* 0x000fe200078feaff */
[----:B------:R-:W-:Y:S03]  /*18680*/  BSSY B0, `(.L_x_181) ;  /* 0x000000e000007945 */ /* 0x000fe60003800000 */
[----:B------:R-:W-:-:S13]  /*18690*/  ISETP.GE.OR P0, PT, R0, UR10, P1 ;  /* 0x0000000a00007c0c */ /* 0x000fda0008f06670 */
[----:B------:R-:W-:Y:S05]  /*186a0*/  @P0 BRA `(.L_x_182) ;  /* 0x000000b000000947 */ /* 0x000fea0003800000 */
[----:B--23--:R-:W-:Y:S01]  /*186b0*/  IADD3 R4, P0, R6, 0x20, RZ ;  /* 0x0000002006047810 */ /* 0x00cfe20007f1e0ff */
        /* <DEDUP_REMOVED lines=10> */
.L_x_182:
[----:B------:R-:W-:Y:S05]  /*18760*/  BSYNC B0 ;  /* 0x0000000000007941 */ /* 0x000fea0003800000 */
.L_x_181:
        /* <DEDUP_REMOVED lines=14> */
[----:B-1----:R1:W-:Y:S02]  /*18850*/  STG.E.128 [R4.64], R28 ;  /* 0x0000001c04007986 */ /* 0x0023e4000c101d34 */
.L_x_184:
[----:B------:R-:W-:Y:S05]  /*18860*/  BSYNC B0 ;  /* 0x0000000000007941 */ /* 0x000fea0003800000 */
.L_x_183:
[----:B------:R-:W-:Y:S01]  /*18870*/  LEA.HI.SX32 R0, R12, 0x40, 0x1d ;  /* 0x000000400c007811 */ /* 0x000fe200078feaff */
[----:B------:R-:W-:Y:S03]  /*18880*/  BSSY B0, `(.L_x_185) ;  /* 0x000000e000007945 */ /* 0x000fe60003800000 */
[----:B------:R-:W-:-:S13]  /*18890*/  ISETP.GE.OR P0, PT, R0, UR10, P1 ;  /* 0x0000000a00007c0c */ /* 0x000fda0008f06670 */
[----:B------:R-:W-:Y:S05]  /*188a0*/  @P0 BRA `(.L_x_186) ;  /* 0x000000b000000947 */ /* 0x000fea0003800000 */
[----:B-123--:R-:W-:Y:S01]  /*188b0*/  IADD3 R4, P0, R6, 0x40, RZ ;  /* 0x0000004006047810 */ /* 0x00efe20007f1e0ff */
        /* <DEDUP_REMOVED lines=10> */
.L_x_186:
[----:B------:R-:W-:Y:S05]  /*18960*/  BSYNC B0 ;  /* 0x0000000000007941 */ /* 0x000fea0003800000 */
.L_x_185:
        /* <DEDUP_REMOVED lines=15> */
.L_x_188:
[----:B------:R-:W-:Y:S05]  /*18a60*/  BSYNC B0 ;  /* 0x0000000000007941 */ /* 0x000fea0003800000 */
.L_x_187:
        /* <DEDUP_REMOVED lines=15> */
.L_x_190:
[----:B------:R-:W-:Y:S05]  /*18b60*/  BSYNC B0 ;  /* 0x0000000000007941 */ /* 0x000fea0003800000 */
.L_x_189:
[----:B------:R-:W-:-:S04]  /*18b70*/  LEA.HI.SX32 R0, R12, 0x70, 0x1d ;  /* 0x000000700c007811 */ /* 0x000fc800078feaff */
[----:B------:R-:W-:-:S13]  /*18b80*/  ISETP.GE.OR P1, PT, R0, UR10, P1 ;  /* 0x0000000a00007c0c */ /* 0x000fda0008f26670 */
[----:B------:R-:W-:Y:S05]  /*18b90*/  @P1 EXIT ;  /* 0x000000000000194d */ /* 0x000fea0003800000 */
[----:B------:R-:W-:Y:S01]  /*18ba0*/  IADD3 R6, P0, R6, 0x70, RZ ;  /* 0x0000007006067810 */ /* 0x000fe20007f1e0ff */
[----:B------:R-:W-:Y:S01]  /*18bb0*/  IMAD.MOV.U32 R2, RZ, RZ, R10 ;  /* 0x000000ffff027224 */ /* 0x000fe200078e000a */
[----:B------:R-:W-:-:S03]  /*18bc0*/  MOV R3, R9 ;  /* 0x0000000900037202 */ /* 0x000fc60000000f00 */
[----:B------:R-:W-:Y:S02]  /*18bd0*/  IMAD.X R0, RZ, RZ, R7, P0 ;  /* 0x000000ffff007224 */ /* 0x000fe400000e0607 */
[----:B-123--:R-:W-:-:S04]  /*18be0*/  IMAD.WIDE.U32 R4, R6, c[0x0][0x1e8], R2 ;  /* 0x00007a0006047a25 */ /* 0x00efc800078e0002 */
[----:B------:R-:W-:Y:S01]  /*18bf0*/  IMAD R0, R0, c[0x0][0x1e8], RZ ;  /* 0x00007a0000007a24 */ /* 0x000fe200078e02ff */
[----:B------:R-:W-:-:S03]  /*18c00*/  LEA R2, P0, R4, c[0x0][0x1d0], 0x1 ;  /* 0x0000740004027a11 */ /* 0x000fc600078008ff */
[----:B------:R-:W-:-:S05]  /*18c10*/  IMAD R0, R6, c[0x0][0x1ec], R0 ;  /* 0x00007b0006007a24 */ /* 0x000fca00078e0200 */
[----:B------:R-:W-:-:S04]  /*18c20*/  IADD3 R0, R5, R0, RZ ;  /* 0x0000000005007210 */ /* 0x000fc80007ffe0ff */
[----:B------:R-:W-:-:S05]  /*18c30*/  LEA.HI.X R3, R4, c[0x0][0x1d4], R0, 0x1, P0 ;  /* 0x0000750004037a11 */ /* 0x000fca00000f0c00 */
[----:B------:R-:W-:Y:S01]  /*18c40*/  STG.E.128 [R2.64], R244 ;  /* 0x000000f402007986 */ /* 0x000fe2000c101d34 */
[----:B------:R-:W-:Y:S05]  /*18c50*/  EXIT ;  /* 0x000000000000794d */ /* 0x000fea0003800000 */
.L_x_112:
[----:B-1----:R-:W-:Y:S01]  /*18c60*/  UISETP.NE.AND UP4, UPT, UR30, -0x1, UPT ;  /* 0xffffffff1e00788c */ /* 0x002fe2000bf85270 */
[----:B------:R-:W-:Y:S01]  /*18c70*/  SHF.R.S32.HI R4, RZ, 0x1f, R26 ;  /* 0x0000001fff047819 */ /* 0x000fe2000001141a */
[----:B------:R-:W-:Y:S01]  /*18c80*/  ULDC.64 UR4, c[0x0][0x1e8] ;  /* 0x00007a0000047ab9 */ /* 0x000fe20000000a00 */
[----:B------:R-:W1:Y:S01]  /*18c90*/  S2R R8, SR_CTAID.Z ;  /* 0x0000000000087919 */ /* 0x000e620000002700 */
[----:B------:R-:W-:Y:S01]  /*18ca0*/  USHF.R.S32.HI UR11, URZ, 0x1f, UR10 ;  /* 0x0000001f3f0b7899 */ /* 0x000fe2000801140a */
[----:B------:R-:W-:Y:S01]  /*18cb0*/  LEA.HI R4, R4, R26, RZ, 0x3 ;  /* 0x0000001a04047211 */ /* 0x000fe200078f18ff */
[----:B------:R-:W-:Y:S01]  /*18cc0*/  ULDC.64 UR8, c[0x0][0x1e0] ;  /* 0x0000780000087ab9 */ /* 0x000fe20000000a00 */
[----:B------:R-:W-:Y:S01]  /*18cd0*/  BSSY B0, `(.L_x_191) ;  /* 0x0000042000007945 */ /* 0x000fe20003800000 */
[----:B------:R-:W-:Y:S01]  /*18ce0*/  ULDC.U8 UR13, c[0x0][0x328] ;  /* 0x0000ca00000d7ab9 */ /* 0x000fe20000000000 */
[----:B------:R-:W-:Y:S01]  /*18cf0*/  LOP3.LUT R0, R4, 0xfffffff8, RZ, 0xc0, !PT ;  /* 0xfffffff804007812 */ /* 0x000fe200078ec0ff */
[----:B------:R-:W-:Y:S01]  /*18d00*/  UISETP.NE.AND UP3, UPT, UR13, URZ, UPT ;  /* 0x0000003f0d00728c */ /* 0x000fe2000bf65270 */
[----:B------:R-:W-:Y:S01]  /*18d10*/  SHF.R.S32.HI R4, RZ, 0x3, R4 ;  /* 0x00000003ff047819 */ /* 0x000fe20000011404 */
[----:B------:R-:W-:-:S02]  /*18d20*/  @UP4 UIMAD.WIDE.U32 UR14, UR30, UR4, URZ ;  /* 0x000000041e0e42a5 */ /* 0x000fc4000f8e003f */
[----:B------:R-:W-:Y:S01]  /*18d30*/  @!UP4 UIMAD.WIDE.U32 UR16, UR6, UR8, URZ ;  /* 0x000000080610c2a5 */ /* 0x000fe2000f8e003f */
[----:B------:R-:W-:Y:S01]  /*18d40*/  IMAD.IADD R14, R26, 0x1, -R0 ;  /* 0x000000011a0e7824 */ /* 0x000fe200078e0a00 */
[----:B------:R-:W-:Y:S01]  /*18d50*/  @UP4 UIMAD UR7, UR30, UR5, UR15 ;  /* 0x000000051e0742a4 */ /* 0x000fe2000f8e020f */
[----:B------:R-:W-:Y:S01]  /*18d60*/  SHF.R.S32.HI R5, RZ, 0x1f, R4 ;  /* 0x0000001fff057819 */ /* 0x000fe20000011404 */
[----:B------:R-:W-:Y:S01]  /*18d70*/  @!UP4 USHF.R.S32.HI UR15, URZ, 0x1f, UR6 ;  /* 0x0000001f3f0fc899 */ /* 0x000fe20008011406 */
[----:B------:R-:W-:Y:S01]  /*18d80*/  IMAD.SHL.U32 R0, R14, 0x8, RZ ;  /* 0x000000080e007824 */ /* 0x000fe200078e00ff */
[----:B------:R-:W-:Y:S02]  /*18d90*/  ULDC.64 UR4, c[0x0][0x1f0] ;  /* 0x00007c0000047ab9 */ /* 0x000fe40000000a00 */
[----:B------:R-:W-:Y:S02]  /*18da0*/  UIMAD UR4, UR11, UR4, URZ ;  /* 0x000000040b0472a4 */ /* 0x000fe4000f8e023f */
[----:B------:R-:W-:Y:S01]  /*18db0*/  @!UP4 UIMAD UR15, UR15, UR8, URZ ;  /* 0x000000080f0fc2a4 */ /* 0x000fe2000f8e023f */
[----:B------:R-:W-:Y:S01]  /*18dc0*/  ISETP.GE.AND P1, PT, R0, c[0x0][0x220], PT ;  /* 0x0000880000007a0c */ /* 0x000fe20003f26270 */
[----:B------:R-:W-:-:S02]  /*18dd0*/  ULDC.U8 UR11, c[0x0][0x329] ;  /* 0x0000ca40000b7ab9 */ /* 0x000fc40000000000 */
[----:B------:R-:W-:Y:S02]  /*18de0*/  UISETP.NE.AND UP1, UPT, UR11, URZ, UPT ;  /* 0x0000003f0b00728c */ /* 0x000fe4000bf25270 */
[----:B------:R-:W-:Y:S02]  /*18df0*/  @!UP4 UIMAD UR15, UR6, UR9, UR15 ;  /* 0x00000009060fc2a4 */ /* 0x000fe4000f8e020f */
[----:B------:R-:W-:Y:S02]  /*18e00*/  UISETP.NE.OR UP2, UPT, UR11, URZ, !UP3 ;  /* 0x0000003f0b00728c */ /* 0x000fe4000df45670 */
[----:B------:R-:W-:Y:S02]  /*18e10*/  ULDC UR9, c[0x0][0x214] ;  /* 0x0000850000097ab9 */ /* 0x000fe40000000800 */
[----:B------:R-:W-:Y:S02]  /*18e20*/  ULDC UR8, c[0x0][0x234] ;  /* 0x00008d0000087ab9 */ /* 0x000fe40000000800 */
[----:B------:R-:W-:-:S02]  /*18e30*/  UISETP.NE.OR UP0, UPT, UR30, -0x1, UP2 ;  /* 0xffffffff1e00788c */ /* 0x000fc40009705670 */
[----:B------:R-:W-:Y:S02]  /*18e40*/  @UP1 ULDC UR11, c[0x0][0x210] ;  /* 0x00008400000b1ab9 */ /* 0x000fe40000000800 */
[----:B------:R-:W-:Y:S02]  /*18e50*/  @UP1 UIMAD UR11, UR11, UR9, URZ ;  /* 0x000000090b0b12a4 */ /* 0x000fe4000f8e023f */
[----:B------:R-:W-:Y:S02]  /*18e60*/  @!UP1 USEL UR11, UR9, UR8, !UP3 ;  /* 0x00000008090b9287 */ /* 0x000fe4000d800000 */
[----:B------:R-:W-:Y:S02]  /*18e70*/  UIMAD UR5, UR10, UR5, UR4 ;  /* 0x000000050a0572a4 */ /* 0x000fe4000f8e0204 */
[----:B------:R-:W-:Y:S02]  /*18e80*/  @UP1 UMOV UR13, 0x1 ;  /* 0x00000001000d1882 */ /* 0x000fe40000000000 */
[----:B------:R-:W-:-:S02]  /*18e90*/  ULDC UR4, c[0x0][0x1c0] ;  /* 0x0000700000047ab9 */ /* 0x000fc40000000800 */
[----:B------:R-:W-:Y:S02]  /*18ea0*/  @!UP1 UIMAD UR13, UR11, UR4, URZ ;  /* 0x000000040b0d92a4 */ /* 0x000fe4000f8e023f */
[----:B------:R-:W-:Y:S02]  /*18eb0*/  @!UP4 UMOV UR14, UR16 ;  /* 0x00000010000ecc82 */ /* 0x000fe40008000000 */
[----:B------:R-:W-:Y:S01]  /*18ec0*/  @!UP4 UIADD3 UR7, UR17, UR15, URZ ;  /* 0x0000000f1107c290 */ /* 0x000fe2000fffe03f */
[C---:B------:R-:W-:Y:S01]  /*18ed0*/  IADD3 R2, P0, R0.reuse, UR14, RZ ;  /* 0x0000000e00027c10 */ /* 0x040fe2000ff1e0ff */
[----:B------:R-:W-:Y:S02]  /*18ee0*/  UIADD3 UR34, -UR12, UR34, URZ ;  /* 0x000000220c227290 */ /* 0x000fe4000fffe13f */
[----:B------:R-:W-:Y:S02]  /*18ef0*/  UIMAD UR13, UR6, UR13, URZ ;  /* 0x0000000d060d72a4 */ /* 0x000fe4000f8e023f */
[----:B------:R-:W-:Y:S01]  /*18f00*/  @!UP0 UIMAD UR30, UR6, UR9, URZ ;  /* 0x00000009061e82a4 */ /* 0x000fe2000f8e023f */
[----:B------:R-:W-:Y:S01]  /*18f10*/  LEA.HI.X.SX32 R3, R0, UR7, 0x1, P0 ;  /* 0x0000000700037c11 */ /* 0x000fe200080f0eff */
[----:B------:R-:W-:Y:S01]  /*18f20*/  @UP1 ULDC UR20, c[0x0][0x210] ;  /* 0x0000840000141ab9 */ /* 0x000fe20000000800 */
[C---:B------:R-:W-:Y:S01]  /*18f30*/  ISETP.GE.OR P0, PT, R4.reuse, UR34, P1 ;  /* 0x0000002204007c0c */ /* 0x040fe20008f06670 */
[----:B------:R-:W-:Y:S01]  /*18f40*/  USEL UR13, UR13, URZ, UP2 ;  /* 0x0000003f0d0d7287 */ /* 0x000fe20009000000 */
[----:B------:R-:W-:Y:S01]  /*18f50*/  ISETP.GE.AND P2, PT, R4, UR34, PT ;  /* 0x0000002204007c0c */ /* 0x000fe2000bf46270 */
[----:B------:R-:W-:Y:S01]  /*18f60*/  @!UP1 UMOV UR20, 0x1 ;  /* 0x0000000100149882 */ /* 0x000fe20000000000 */
[----:B-1----:R-:W-:Y:S01]  /*18f70*/  IMAD.WIDE.U32 R8, R8, c[0x0][0x1f0], R2 ;  /* 0x00007c0008087a25 */ /* 0x002fe200078e0002 */
[----:B------:R-:W-:Y:S01]  /*18f80*/  UIMAD UR12, UR12, UR20, URZ ;  /* 0x000000140c0c72a4 */ /* 0x000fe2000f8e023f */
[----:B------:R-:W-:Y:S01]  /*18f90*/  P2R R22, PR, RZ, 0x4 ;  /* 0x00000004ff167803 */ /* 0x000fe20000000000 */
[----:B------:R-:W-:Y:S01]  /*18fa0*/  UIMAD UR13, UR10, UR11, UR13 ;  /* 0x0000000b0a0d72a4 */ /* 0x000fe2000f8e020d */
[----:B------:R-:W-:Y:S01]  /*18fb0*/  IMAD.U32 R2, RZ, RZ, UR31 ;  /* 0x0000001fff027e24 */ /* 0x000fe2000f8e00ff */
[----:B------:R-:W-:Y:S01]  /*18fc0*/  UMOV UR18, URZ ;  /* 0x0000003f00127c82 */ /* 0x000fe20008000000 */
[----:B------:R-:W-:Y:S01]  /*18fd0*/  IADD3 R7, R9, UR5, RZ ;  /* 0x0000000509077c10 */ /* 0x000fe2000fffe0ff */
[----:B------:R-:W-:Y:S01]  /*18fe0*/  @!UP2 UMOV UR18, UR30 ;  /* 0x0000001e0012ac82 */ /* 0x000fe20008000000 */
[----:B------:R-:W-:Y:S01]  /*18ff0*/  IMAD.WIDE R2, R2, 0x80, R4 ;  /* 0x0000008002027825 */ /* 0x000fe200078e0204 */
[----:B------:R-:W-:-:S02]  /*19000*/  UMOV UR19, URZ ;  /* 0x0000003f00137c82 */ /* 0x000fc40008000000 */
[----:B------:R-:W-:Y:S02]  /*19010*/  USHF.R.S32.HI UR4, URZ, 0x1f, UR12 ;  /* 0x0000001f3f047899 */ /* 0x000fe4000801140c */
[----:B------:R-:W-:Y:S02]  /*19020*/  @!UP2 USHF.R.S32.HI UR19, URZ, 0x1f, UR30 ;  /* 0x0000001f3f13a899 */ /* 0x000fe4000801141e */
        /* <DEDUP_REMOVED lines=12> */
.L_x_192:
[----:B------:R-:W-:Y:S05]  /*190f0*/  BSYNC B0 ;  /* 0x0000000000007941 */ /* 0x000fea0003800000 */
.L_x_191:
[----:B------:R-:W-:Y:S01]  /*19100*/  IADD3 R20, R4, 0x10, RZ ;  /* 0x0000001004147810 */ /* 0x000fe20007ffe0ff */
[----:B------:R-:W-:Y:S03]  /*19110*/  BSSY B0, `(.L_x_193) ;  /* 0x0000010000007945 */ /* 0x000fe60003800000 */
[C---:B------:R-:W-:Y:S02]  /*19120*/  ISETP.GE.OR P0, PT, R20.reuse, UR34, P1 ;  /* 0x0000002214007c0c */ /* 0x040fe40008f06670 */
[----:B------:R-:W-:-:S04]  /*19130*/  ISETP.GE.AND P2, PT, R20, UR34, PT ;  /* 0x0000002214007c0c */ /* 0x000fc8000bf46270 */
[----:B------:R-:W-:-:S07]  /*19140*/  P2R R21, PR, RZ, 0x4 ;  /* 0x00000004ff157803 */ /* 0x000fce0000000000 */
        /* <DEDUP_REMOVED lines=12> */
.L_x_194:
[----:B------:R-:W-:Y:S05]  /*19210*/  BSYNC B0 ;  /* 0x0000000000007941 */ /* 0x000fea0003800000 */
.L_x_193:
[----:B------:R-:W-:Y:S01]  /*19220*/  IADD3 R19, R4, 0x20, RZ ;  /* 0x0000002004137810 */ /* 0x000fe20007ffe0ff */
[----:B------:R-:W-:Y:S03]  /*19230*/  BSSY B0, `(.L_x_195) ;  /* 0x000000f000007945 */ /* 0x000fe60003800000 */
[C---:B------:R-:W-:Y:S02]  /*19240*/  ISETP.GE.OR P0, PT, R19.reuse, UR34, P1 ;  /* 0x0000002213007c0c */ /* 0x040fe40008f06670 */
[----:B------:R-:W-:-:S11]  /*19250*/  ISETP.GE.AND P6, PT, R19, UR34, PT ;  /* 0x0000002213007c0c */ /* 0x000fd6000bfc6270 */
        /* <DEDUP_REMOVED lines=12> */
.L_x_196:
[----:B------:R-:W-:Y:S05]  /*19320*/  BSYNC B0 ;  /* 0x0000000000007941 */ /* 0x000fea0003800000 */
.L_x_195:
        /* <DEDUP_REMOVED lines=16> */
.L_x_198:
[----:B------:R-:W-:Y:S05]  /*19430*/  BSYNC B0 ;  /* 0x0000000000007941 */ /* 0x000fea0003800000 */
.L_x_197:
        /* <DEDUP_REMOVED lines=16> */
.L_x_200:
[----:B------:R-:W-:Y:S05]  /*19540*/  BSYNC B0 ;  /* 0x0000000000007941 */ /* 0x000fea0003800000 */
.L_x_199:
        /* <DEDUP_REMOVED lines=16> */
.L_x_202:
[----:B------:R-:W-:Y:S05]  /*19650*/  BSYNC B0 ;  /* 0x0000000000007941 */ /* 0x000fea0003800000 */
.L_x_201:
        /* <DEDUP_REMOVED lines=16> */
.L_x_204:
[----:B------:R-:W-:Y:S05]  /*19760*/  BSYNC B0 ;  /* 0x0000000000007941 */ /* 0x000fea0003800000 */
.L_x_203:
[----:B-1----:R-:W-:Y:S01]  /*19770*/  IADD3 R13, R4, 0x70, RZ ;  /* 0x00000070040d7810 */ /* 0x002fe20007ffe0ff */
[----:B------:R-:W-:Y:S03]  /*19780*/  BSSY B0, `(.L_x_205) ;  /* 0x000000e000007945 */ /* 0x000fe60003800000 */
[C---:B------:R-:W-:Y:S02]  /*19790*/  ISETP.GE.OR P0, PT, R13.reuse, UR34, P1 ;  /* 0x000000220d007c0c */ /* 0x040fe40008f06670 */
[----:B------:R-:W-:-:S11]  /*197a0*/  ISETP.GE.AND P1, PT, R13, UR34, PT ;  /* 0x000000220d007c0c */ /* 0x000fd6000bf26270 */
        /* <DEDUP_REMOVED lines=11> */
.L_x_206:
[----:B------:R-:W-:Y:S05]  /*19860*/  BSYNC B0 ;  /* 0x0000000000007941 */ /* 0x000fea0003800000 */
.L_x_205:
[----:B------:R-:W-:Y:S02]  /*19870*/  ISETP.NE.AND P0, PT, R22, RZ, PT ;  /* 0x000000ff1600720c */ /* 0x000fe40003f05270 */
[----:B------:R-:W-:Y:S02]  /*19880*/  P2R R7, PR, RZ, 0x2 ;  /* 0x00000002ff077803 */ /* 0x000fe40000000000 */
[C---:B------:R-:W-:Y:S02]  /*19890*/  ISETP.NE.OR P0, PT, R14.reuse, RZ, P0 ;  /* 0x000000ff0e00720c */ /* 0x040fe40000705670 */
[----:B------:R-:W-:Y:S02]  /*198a0*/  P2R R6, PR, RZ, 0x4 ;  /* 0x00000004ff067803 */ /* 0x000fe40000000000 */
[----:B------:R-:W-:Y:S02]  /*198b0*/  ISETP.NE.AND P2, PT, R21, RZ, PT ;  /* 0x000000ff1500720c */ /* 0x000fe40003f45270 */
[----:B------:R-:W-:-:S02]  /*198c0*/  ISETP.NE.OR P6, PT, R14, RZ, P6 ;  /* 0x000000ff0e00720c */ /* 0x000fc400037c5670 */
[C---:B------:R-:W-:Y:S02]  /*198d0*/  ISETP.NE.OR P5, PT, R14.reuse, RZ, P5 ;  /* 0x000000ff0e00720c */ /* 0x040fe40002fa5670 */
[C---:B------:R-:W-:Y:S02]  /*198e0*/  ISETP.NE.OR P4, PT, R14.reuse, RZ, P4 ;  /* 0x000000ff0e00720c */ /* 0x040fe40002785670 */
[----:B------:R-:W-:Y:S01]  /*198f0*/  ISETP.NE.OR P3, PT, R14, RZ, P3 ;  /* 0x000000ff0e00720c */ /* 0x000fe20001f65670 */
[----:B------:R-:W-:-:S05]  /*19900*/  @!P0 IMAD R4, R4, UR20, RZ ;  /* 0x0000001404048c24 */ /* 0x000fca000f8e02ff */
[----:B-1----:R-:W-:Y:S01]  /*19910*/  @!P0 IADD3 R2, P1, R4, UR12, RZ ;  /* 0x0000000c04028c10 */ /* 0x002fe2000ff3e0ff */
[----:B------:R-:W-:-:S03]  /*19920*/  @!P6 IMAD.MOV.U32 R12, RZ, RZ, 0x7f800000 ;  /* 0x7f800000ff0ce424 */ /* 0x000fc600078e00ff */
[----:B------:R-:W-:Y:S02]  /*19930*/  @!P0 LEA.HI.X.SX32 R5, R4, UR4, 0x1, P1 ;  /* 0x0000000404058c11 */ /* 0x000fe400088f0eff */
[----:B------:R-:W-:-:S13]  /*19940*/  ISETP.NE.OR P1, PT, R14, RZ, P2 ;  /* 0x000000ff0e00720c */ /* 0x000fda0001725670 */
[----:B------:R-:W-:-:S05]  /*19950*/  @!P1 IMAD R0, R20, UR20, RZ ;  /* 0x0000001414009c24 */ /* 0x000fca000f8e02ff */
[----:B------:R-:W-:-:S04]  /*19960*/  @!P1 IADD3 R3, P2, R0, UR12, RZ ;  /* 0x0000000c00039c10 */ /* 0x000fc8000ff5e0ff */
[----:B------:R-:W-:Y:S02]  /*19970*/  @!P1 LEA.HI.X.SX32 R0, R0, UR4, 0x1, P2 ;  /* 0x0000000400009c11 */ /* 0x000fe400090f0eff */
[----:B------:R-:W-:-:S04]  /*19980*/  @!P0 LEA R4, P2, R2, c[0x0][0x200], 0x2 ;  /* 0x0000800002048a11 */ /* 0x000fc800078410ff */
[----:B------:R-:W-:Y:S02]  /*19990*/  @!P0 LEA.HI.X R5, R2, c[0x0][0x204], R5, 0x2, P2 ;  /* 0x0000810002058a11 */ /* 0x000fe400010f1405 */
[----:B------:R-:W-:-:S04]  /*199a0*/  @!P1 LEA R2, P2, R3, c[0x0][0x200], 0x2 ;  /* 0x0000800003029a11 */ /* 0x000fc800078410ff */
[----:B------:R-:W-:Y:S01]  /*199b0*/  @!P1 LEA.HI.X R3, R3, c[0x0][0x204], R0, 0x2, P2 ;  /* 0x0000810003039a11 */ /* 0x000fe200010f1400 */
[----:B------:R-:W-:Y:S01]  /*199c0*/  @!P0 IMAD.MOV.U32 R0, RZ, RZ, 0x7f800000 ;  /* 0x7f800000ff008424 */ /* 0x000fe200078e00ff */
[----:B------:R-:W-:-:S04]  /*199d0*/  ISETP.NE.AND P2, PT, R6, RZ, PT ;  /* 0x000000ff0600720c */ /* 0x000fc80003f45270 */
[----:B------:R1:W-:Y:S01]  /*199e0*/  @!P0 STG.E [R4.64], R0 ;  /* 0x0000000004008986 */ /* 0x0003e2000c101934 */
[----:B------:R-:W-:Y:S01]  /*199f0*/  ISETP.NE.OR P2, PT, R14, RZ, P2 ;  /* 0x000000ff0e00720c */ /* 0x000fe20001745670 */
[----:B-1----:R-:W-:Y:S02]  /*19a00*/  @!P1 IMAD.MOV.U32 R0, RZ, RZ, 0x7f800000 ;  /* 0x7f800000ff009424 */ /* 0x002fe400078e00ff */
[----:B------:R-:W-:-:S03]  /*19a10*/  @!P6 IMAD R4, R19, UR20, RZ ;  /* 0x000000141304ec24 */ /* 0x000fc6000f8e02ff */
[----:B------:R1:W-:Y:S01]  /*19a20*/  @!P1 STG.E [R2.64], R0 ;  /* 0x0000000002009986 */ /* 0x0003e2000c101934 */
[----:B------:R-:W-:-:S04]  /*19a30*/  ISETP.NE.AND P1, PT, R7, RZ, PT ;  /* 0x000000ff0700720c */ /* 0x000fc80003f25270 */
[----:B------:R-:W-:Y:S02]  /*19a40*/  ISETP.NE.OR P1, PT, R14, RZ, P1 ;  /* 0x000000ff0e00720c */ /* 0x000fe40000f25670 */
[----:B-1----:R-:W-:Y:S01]  /*19a50*/  @!P6 IADD3 R0, P0, R4, UR12, RZ ;  /* 0x0000000c0400ec10 */ /* 0x002fe2000ff1e0ff */
[----:B------:R-:W-:-:S03]  /*19a60*/  @!P5 IMAD R2, R18, UR20, RZ ;  /* 0x000000141202dc24 */ /* 0x000fc6000f8e02ff */
[----:B------:R-:W-:Y:S02]  /*19a70*/  @!P6 LEA.HI.X.SX32 R3, R4, UR4, 0x1, P0 ;  /* 0x000000040403ec11 */ /* 0x000fe400080f0eff */
[----:B------:R-:W-:-:S04]  /*19a80*/  @!P6 LEA R10, P0, R0, c[0x0][0x200], 0x2 ;  /* 0x00008000000aea11 */ /* 0x000fc800078010ff */
[----:B------:R-:W-:Y:S02]  /*19a90*/  @!P6 LEA.HI.X R11, R0, c[0x0][0x204], R3, 0x2, P0 ;  /* 0x00008100000bea11 */ /* 0x000fe400000f1403 */
[----:B------:R-:W-:-:S03]  /*19aa0*/  @!P5 IADD3 R0, P0, R2, UR12, RZ ;  /* 0x0000000c0200dc10 */ /* 0x000fc6000ff1e0ff */
[----:B------:R1:W-:Y:S01]  /*19ab0*/  @!P6 STG.E [R10.64], R12 ;  /* 0x0000000c0a00e986 */ /* 0x0003e2000c101934 */
[----:B------:R-:W-:Y:S01]  /*19ac0*/  @!P5 LEA.HI.X.SX32 R3, R2, UR4, 0x1, P0 ;  /* 0x000000040203dc11 */ /* 0x000fe200080f0eff */
[----:B------:R-:W-:Y:S01]  /*19ad0*/  @!P4 IMAD R2, R17, UR20, RZ ;  /* 0x000000141102cc24 */ /* 0x000fe2000f8e02ff */
[----:B------:R-:W-:-:S04]  /*19ae0*/  @!P5 LEA R8, P0, R0, c[0x0][0x200], 0x2 ;  /* 0x000080000008da11 */ /* 0x000fc800078010ff */
[----:B------:R-:W-:Y:S01]  /*19af0*/  @!P5 LEA.HI.X R9, R0, c[0x0][0x204], R3, 0x2, P0 ;  /* 0x000081000009da11 */ /* 0x000fe200000f1403 */
[----:B------:R-:W-:Y:S01]  /*19b00*/  @!P3 IMAD R3, R16, UR20, RZ ;  /* 0x000000141003bc24 */ /* 0x000fe2000f8e02ff */
[----:B------:R-:W-:-:S04]  /*19b10*/  @!P4 IADD3 R0, P0, R2, UR12, RZ ;  /* 0x0000000c0200cc10 */ /* 0x000fc8000ff1e0ff */
[----:B------:R-:W-:Y:S02]  /*19b20*/  @!P4 LEA.HI.X.SX32 R2, R2, UR4, 0x1, P0 ;  /* 0x000000040202cc11 */ /* 0x000fe400080f0eff */
[----:B------:R-:W-:-:S04]  /*19b30*/  @!P4 LEA R6, P0, R0, c[0x0][0x200], 0x2 ;  /* 0x000080000006ca11 */ /* 0x000fc800078010ff */
[----:B------:R-:W-:Y:S01]  /*19b40*/  @!P4 LEA.HI.X R7, R0, c[0x0][0x204], R2, 0x2, P0 ;  /* 0x000081000007ca11 */ /* 0x000fe200000f1402 */
[----:B------:R-:W-:Y:S01]  /*19b50*/  @!P2 IMAD R2, R15, UR20, RZ ;  /* 0x000000140f02ac24 */ /* 0x000fe2000f8e02ff */
[----:B------:R-:W-:-:S04]  /*19b60*/  @!P3 IADD3 R0, P0, R3, UR12, RZ ;  /* 0x0000000c0300bc10 */ /* 0x000fc8000ff1e0ff */
[----:B------:R-:W-:Y:S02]  /*19b70*/  @!P3 LEA.HI.X.SX32 R3, R3, UR4, 0x1, P0 ;  /* 0x000000040303bc11 */ /* 0x000fe400080f0eff */
[----:B------:R-:W-:Y:S01]  /*19b80*/  @!P3 LEA R4, P0, R0, c[0x0][0x200], 0x2 ;  /* 0x000080000004ba11 */ /* 0x000fe200078010ff */
[----:B-1----:R-:W-:-:S03]  /*19b90*/  @!P4 IMAD.MOV.U32 R10, RZ, RZ, 0x7f800000 ;  /* 0x7f800000ff0ac424 */ /* 0x002fc600078e00ff */
        /* <DEDUP_REMOVED lines=21> */
.L_x_207:
        /* <DEDUP_REMOVED lines=9> */
.L_x_1134:


//--------------------- .text._ZN5flash16flash_fwd_kernelI23Flash_fwd_kernel_traitsILi64ELi128ELi128ELi4ELb0ELb0EN7cutlass10bfloat16_tE19Flash_kernel_traitsILi64ELi128ELi128ELi4ES3_EELb0ELb1ELb0ELb0ELb0ELb0ELb1ELb0EEEvNS_16Flash_fwd_paramsE --------------------------
	.section	.text._ZN5flash16flash_fwd_kernelI23Flash_fwd_kernel_traitsILi64ELi128ELi128ELi4ELb0ELb0EN7cutlass10bfloat16_tE19Flash_kernel_traitsILi64ELi128ELi128ELi4ES3_EELb0ELb1ELb0ELb0ELb0ELb0ELb1ELb0EEEvNS_16Flash_fwd_paramsE,"ax",@progbits
	.sectioninfo	@"SHI_REGISTERS=255"
	.align	128
        .global         _ZN5flash16flash_fwd_kernelI23Flash_fwd_kernel_traitsILi64ELi128ELi128ELi4ELb0ELb0EN7cutlass10bfloat16_tE19Flash_kernel_traitsILi64ELi128ELi128ELi4ES3_EELb0ELb1ELb0ELb0ELb0ELb0ELb1ELb0EEEvNS_16Flash_fwd_paramsE
        .type           _ZN5flash16flash_fwd_kernelI23Flash_fwd_kernel_traitsILi64ELi128ELi128ELi4ELb0ELb0EN7cutlass10bfloat16_tE19Flash_kernel_traitsILi64ELi128ELi128ELi4ES3_EELb0ELb1ELb0ELb0ELb0ELb0ELb1ELb0EEEvNS_16Flash_fwd_paramsE,@function
        .size           _ZN5flash16flash_fwd_kernelI23Flash_fwd_kernel_traitsILi64ELi128ELi128ELi4ELb0ELb0EN7cutlass10bfloat16_tE19Flash_kernel_traitsILi64ELi128ELi128ELi4ES3_EELb0ELb1ELb0ELb0ELb0ELb0ELb1ELb0EEEvNS_16Flash_fwd_paramsE,(.L_x_1135 - _ZN5flash16flash_fwd_kernelI23Flash_fwd_kernel_traitsILi64ELi128ELi128ELi4ELb0ELb0EN7cutlass10bfloat16_tE19Flash_kernel_traitsILi64ELi128ELi128ELi4ES3_EELb0ELb1ELb0ELb0ELb0ELb0ELb1ELb0EEEvNS_16Flash_fwd_paramsE)
        .other          _ZN5flash16flash_fwd_kernelI23Flash_fwd_kernel_traitsILi64ELi128ELi128ELi4ELb0ELb0EN7cutlass10bfloat16_tE19Flash_kernel_traitsILi64ELi128ELi128ELi4ES3_EELb0ELb1ELb0ELb0ELb0ELb0ELb1ELb0EEEvNS_16Flash_fwd_paramsE,@"STO_CUDA_ENTRY STV_DEFAULT"
_ZN5flash16flash_fwd_kernelI23Flash_fwd_kernel_traitsILi64ELi128ELi128ELi4ELb0ELb0EN7cutlass10bfloat16_tE19Flash_kernel_traitsILi64ELi128ELi128ELi4ES3_EELb0ELb1ELb0ELb0ELb0ELb0ELb1ELb0EEEvNS_16Flash_fwd_paramsE:
.text._ZN5flash16flash_fwd_kernelI23Flash_fwd_kernel_traitsILi64ELi128ELi128ELi4ELb0ELb0EN7cutlass10bfloat16_tE19Flash_kernel_traitsILi64ELi128ELi128ELi4ES3_EELb0ELb1ELb0ELb0ELb0ELb0ELb1ELb0EEEvNS_16Flash_fwd_paramsE:
        /* <DEDUP_REMOVED lines=56> */
.L_x_208:
[----:B------:R-:W-:Y:S02]  /*0380*/  ULDC UR8, c[0x0][0x218] ;  /* 0x0000860000087ab9 */ /* 0x000fe40000000800 */
.L_x_209:
        /* <DEDUP_REMOVED lines=70> */
.L_x_211:
        /* <DEDUP_REMOVED lines=46> */
.L_x_212:
        /* <DEDUP_REMOVED lines=49> */
.L_x_214:
[----:B------:R-:W-:Y:S05]  /*0de0*/  BSYNC B0 ;  /* 0x0000000000007941 */ /* 0x000fea0003800000 */
.L_x_213:
        /* <DEDUP_REMOVED lines=21> */
.L_x_216:
[----:B------:R-:W-:Y:S05]  /*0f40*/  BSYNC B0 ;  /* 0x0000000000007941 */ /* 0x000fea0003800000 */
.L_x_215:
        /* <DEDUP_REMOVED lines=21> */
.L_x_218:
[----:B------:R-:W-:Y:S05]  /*10a0*/  BSYNC B0 ;  /* 0x0000000000007941 */ /* 0x000fea0003800000 */
.L_x_217:
        /* <DEDUP_REMOVED lines=21> */
.L_x_220:
[----:B------:R-:W-:Y:S05]  /*1200*/  BSYNC B0 ;  /* 0x0000000000007941 */ /* 0x000fea0003800000 */
.L_x_219:
        /* <DEDUP_REMOVED lines=21> */
.L_x_222:
[----:B------:R-:W-:Y:S05]  /*1360*/  BSYNC B0 ;  /* 0x0000000000007941 */ /* 0x000fea0003800000 */
.L_x_221:
        /* <DEDUP_REMOVED lines=21> */
.L_x_224:
[----:B------:R-:W-:Y:S05]  /*14c0*/  BSYNC B0 ;  /* 0x0000000000007941 */ /* 0x000fea0003800000 */
.L_x_223:
        /* <DEDUP_REMOVED lines=21> */
.L_x_226:
[----:B------:R-:W-:Y:S05]  /*1620*/  BSYNC B0 ;  /* 0x0000000000007941 */ /* 0x000fea0003800000 */
.L_x_225:
        /* <DEDUP_REMOVED lines=24> */
.L_x_228:
[----:B------:R-:W-:Y:S05]  /*17b0*/  BSYNC B0 ;  /* 0x0000000000007941 */ /* 0x000fea0003800000 */
.L_x_227:
        /* <DEDUP_REMOVED lines=19> */
[C---:B------:R-:W-:Y:S01]  /*18f0*/  IMAD.WIDE.U32 R36, R14.reuse, c[0x0][0x1b0], R4 ;  /* 0x00006c000e247a25 */ /* 0x040fe200078e0004 */
[----:B------:R-:W-:Y:S01]  /*1900*/  UIMAD UR13, UR8, -0x80, UR7 ;  /* 0xffffff80080d78a4 */ /* 0x000fe2000f8e0207 */
[----:B------:R-:W-:Y:S01]  /*1910*/  MOV R4, 0x20 ;  /* 0x0000002000047802 */ /* 0x000fe20000000f00 */
[----:B------:R-:W-:Y:S01]  /*1920*/  USHF.R.S32.HI UR14, URZ, 0x1f, UR8 ;  /* 0x0000001f3f0e7899 */ /* 0x000fe20008011408 */
[C---:B------:R-:W-:Y:S01]  /*1930*/  IMAD R11, R14.reuse, c[0x0][0x1bc], R9 ;  /* 0x00006f000e0b7a24 */ /* 0x040fe200078e0209 */
[----:B---3--:R-:W-:Y:S01]  /*1940*/  IADD3 R13, R37, R10, RZ ;  /* 0x0000000a250d7210 */ /* 0x008fe20007ffe0ff */
        /* <DEDUP_REMOVED lines=34> */
.L_x_230:
[----:B------:R-:W-:Y:S05]  /*1b70*/  BSYNC B0 ;  /* 0x0000000000007941 */ /* 0x000fea0003800000 */
.L_x_229:
        /* <DEDUP_REMOVED lines=17> */
.L_x_232:
[----:B------:R-:W-:Y:S05]  /*1c90*/  BSYNC B0 ;  /* 0x0000000000007941 */ /* 0x000fea0003800000 */
.L_x_231:
        /* <DEDUP_REMOVED lines=17> */
.L_x_234:
[----:B------:R-:W-:Y:S05]  /*1db0*/  BSYNC B0 ;  /* 0x0000000000007941 */ /* 0x000fea0003800000 */
.L_x_233:
        /* <DEDUP_REMOVED lines=18> */
.L_x_236:
[----:B------:R-:W-:Y:S05]  /*1ee0*/  BSYNC B0 ;  /* 0x0000000000007941 */ /* 0x000fea0003800000 */
.L_x_235:
        /* <DEDUP_REMOVED lines=17> */
.L_x_238:
[----:B------:R-:W-:Y:S05]  /*2000*/  BSYNC B0 ;  /* 0x0000000000007941 */ /* 0x000fea0003800000 */
.L_x_237:
        /* <DEDUP_REMOVED lines=19> */
.L_x_240:
[----:B------:R-:W-:Y:S05]  /*2140*/  BSYNC B0 ;  /* 0x0000000000007941 */ /* 0x000fea0003800000 */
.L_x_239:
        /* <DEDUP_REMOVED lines=19> */
.L_x_242:
[----:B------:R-:W-:Y:S05]  /*2280*/  BSYNC B0 ;  /* 0x0000000000007941 */ /* 0x000fea0003800000 */
.L_x_241:
        /* <DEDUP_REMOVED lines=21> */
.L_x_244:
[----:B------:R-:W-:Y:S05]  /*23e0*/  BSYNC B0 ;  /* 0x0000000000007941 */ /* 0x000fea0003800000 */
.L_x_243:
        /* <DEDUP_REMOVED lines=57> */
.L_x_246:
[----:B------:R-:W-:Y:S05]  /*2780*/  BSYNC B0 ;  /* 0x0000000000007941 */ /* 0x000fea0003800000 */
.L_x_245:
        /* <DEDUP_REMOVED lines=18> */
.L_x_248:
[----:B------:R-:W-:Y:S05]  /*28b0*/  BSYNC B0 ;  /* 0x0000000000007941 */ /* 0x000fea0003800000 */
.L_x_247:
        /* <DEDUP_REMOVED lines=18> */
.L_x_250:
[----:B------:R-:W-:Y:S05]  /*29e0*/  BSYNC B0 ;  /* 0x0000000000007941 */ /* 0x000fea0003800000 */
.L_x_249:
        /* <DEDUP_REMOVED lines=19> */
.L_x_252:
[----:B------:R-:W-:Y:S05]  /*2b20*/  BSYNC B0 ;  /* 0x0000000000007941 */ /* 0x000fea0003800000 */
.L_x_251:
        /* <DEDUP_REMOVED lines=18> */
.L_x_254:
[----:B------:R-:W-:Y:S05]  /*2c50*/  BSYNC B0 ;  /* 0x0000000000007941 */ /* 0x000fea0003800000 */
.L_x_253:
        /* <DEDUP_REMOVED lines=20> */
.L_x_256:
[----:B------:R-:W-:Y:S05]  /*2da0*/  BSYNC B0 ;  /* 0x0000000000007941 */ /* 0x000fea0003800000 */
.L_x_255:
        /* <DEDUP_REMOVED lines=20> */
.L_x_258:
[----:B------:R-:W-:Y:S05]  /*2ef0*/  BSYNC B0 ;  /* 0x0000000000007941 */ /* 0x000fea0003800000 */
.L_x_257:
        /* <DEDUP_REMOVED lines=19> */
.L_x_260:
[----:B------:R-:W-:Y:S05]  /*3030*/  BSYNC B0 ;  /* 0x0000000000007941 */ /* 0x000fea0003800000 */
.L_x_259:
[----:B------:R-:W-:Y:S01]  /*3040*/  IMAD.SHL.U32 R231, R5, 0x2, RZ ;  /* 0x0000000205e77824 */ /* 0x000fe200078e00ff */
[----:B------:R-:W-:Y:S01]  /*3050*/  LOP3.LUT P0, RZ, R28, 0x4, RZ, 0xc0, !PT ;  /* 0x000000041cff7812 */ /* 0x000fe2000780c0ff */
[----:B------:R-:W-:Y:S01]  /*3060*/  IMAD.SHL.U32 R224, R3, 0x2, RZ ;  /* 0x0000000203e07824 */ /* 0x000fe200078e00ff */
[----:B------:R-:W-:Y:S01]  /*3070*/  IADD3 R5, R128, 0x40, RZ ;  /* 0x0000004080057810 */ /* 0x000fe20007ffe0ff */
[--C-:B------:R-:W-:Y:S01]  /*3080*/  IMAD R234, R0, 0x2, R231.reuse ;  /* 0x0000000200ea7824 */ /* 0x100fe200078e02e7 */
[----:B------:R-:W-:Y:S01]  /*3090*/  LDSM.16.M88.4 R16, [R231+0x2000] ;  /* 0x00200000e710783b */ /* 0x000fe20000000200 */
[----:B------:R-:W-:Y:S01]  /*30a0*/  IMAD R230, R2, 0x2, R224 ;  /* 0x0000000202e67824 */ /* 0x000fe200078e02e0 */
[----:B------:R-:W-:Y:S01]  /*30b0*/  IADD3 R3, R224, 0x4000, RZ ;  /* 0x00004000e0037810 */ /* 0x000fe20007ffe0ff */
[----:B------:R-:W-:Y:S01]  /*30c0*/  IMAD R232, R4, 0x2, R231 ;  /* 0x0000000204e87824 */ /* 0x000fe200078e02e7 */
[----:B------:R-:W5:Y:S01]  /*30d0*/  LDSM.16.M88.4 R24, [R224+0x4000] ;  /* 0x00400000e018783b */ /* 0x000f620000000200 */
[----:B------:R-:W-:Y:S01]  /*30e0*/  IADD3 R235, R224, 0x4040, RZ ;  /* 0x00004040e0eb7810 */ /* 0x000fe20007ffe0ff */
[----:B------:R-:W-:Y:S01]  /*30f0*/  UISETP.GE.AND UP0, UPT, UR33, 0x2, UPT ;  /* 0x000000022100788c */ /* 0x000fe2000bf06270 */
[----:B------:R-:W-:Y:S01]  /*3100*/  IMAD R233, R0, 0x2, R232 ;  /* 0x0000000200e97824 */ /* 0x000fe200078e02e8 */
[----:B------:R-:W1:Y:S01]  /*3110*/  LDSM.16.M88.4 R20, [R231] ;  /* 0x00000000e714783b */ /* 0x000e620000000200 */
[----:B------:R-:W-:-:S02]  /*3120*/  @P0 IADD3 R235, R3, -0x40, RZ ;  /* 0xffffffc003eb0810 */ /* 0x000fc40007ffe0ff */
[----:B------:R-:W-:Y:S01]  /*3130*/  IADD3 R7, R128, 0x48, RZ ;  /* 0x0000004880077810 */ /* 0x000fe20007ffe0ff */
[----:B------:R-:W-:Y:S01]  /*3140*/  LDSM.16.M88.4 R48, [R230+0x4000] ;  /* 0x00400000e630783b */ /* 0x000fe20000000200 */
[C---:B------:R-:W-:Y:S01]  /*3150*/  IADD3 R242, R235.reuse, 0x800, RZ ;  /* 0x00000800ebf27810 */ /* 0x040fe20007ffe0ff */
[----:B------:R-:W-:Y:S01]  /*3160*/  IMAD R229, R2, 0x2, R235 ;  /* 0x0000000202e57824 */ /* 0x000fe200078e02eb */
[C---:B------:R-:W-:Y:S01]  /*3170*/  IADD3 R241, R235.reuse, 0x1000, RZ ;  /* 0x00001000ebf17810 */ /* 0x040fe20007ffe0ff */
[----:B-1----:R-:W-:Y:S01]  /*3180*/  LDSM.16.M88.4 R8, [R234+0x2000] ;  /* 0x00200000ea08783b */ /* 0x002fe20000000200 */
[C---:B------:R-:W-:Y:S02]  /*3190*/  IADD3 R240, R235.reuse, 0x1800, RZ ;  /* 0x00001800ebf07810 */ /* 0x040fe40007ffe0ff */
[C---:B------:R-:W-:Y:S01]  /*31a0*/  IADD3 R239, R235.reuse, 0x2000, RZ ;  /* 0x00002000ebef7810 */ /* 0x040fe20007ffe0ff */
[----:B------:R-:W1:Y:S01]  /*31b0*/  LDSM.16.M88.4 R56, [R224+0x4800] ;  /* 0x00480000e038783b */ /* 0x000e620000000200 */
[----:B------:R-:W-:-:S02]  /*31c0*/  IADD3 R238, R235, 0x2800, RZ ;  /* 0x00002800ebee7810 */ /* 0x000fc40007ffe0ff */
[----:B------:R-:W-:Y:S01]  /*31d0*/  IADD3 R237, R235, 0x3000, RZ ;  /* 0x00003000ebed7810 */ /* 0x000fe20007ffe0ff */
[----:B------:R-:W2:Y:S04]  /*31e0*/  LDSM.16.M88.4 R12, [R234] ;  /* 0x00000000ea0c783b */ /* 0x000ea80000000200 */
[----:B------:R-:W3:Y:S04]  /*31f0*/  LDSM.16.M88.4 R44, [R230+0x4800] ;  /* 0x00480000e62c783b */ /* 0x000ee80000000200 */
[----:B------:R-:W-:Y:S04]  /*3200*/  LDSM.16.M88.4 R40, [R235] ;  /* 0x00000000eb28783b */ /* 0x000fe80000000200 */
[----:B------:R-:W4:Y:S04]  /*3210*/  LDSM.16.M88.4 R36, [R232] ;  /* 0x00000000e824783b */ /* 0x000f280000000200 */
[----:B------:R-:W3:Y:S01]  /*3220*/  LDSM.16.M88.4 R32, [R232+0x2000] ;  /* 0x00200000e820783b */ /* 0x000ee20000000200 */
[-C--:B--2--5:R-:W-:Y:S03]  /*3230*/  HMMA.16816.F32.BF16 R28, R16, R24.reuse, RZ ;  /* 0x00000018101c723c */ /* 0x0a4fe600000418ff */
[----:B------:R-:W2:Y:S04]  /*3240*/  LDSM.16.M88.4 R100, [R224+0x5800] ;  /* 0x00580000e064783b */ /* 0x000ea80000000200 */
[----:B------:R-:W5:Y:S01]  /*3250*/  LDSM.16.M88.4 R64, [R224+0x5000] ;  /* 0x00500000e040783b */ /* 0x000f620000000200 */
[----:B------:R-:W-:Y:S03]  /*3260*/  HMMA.16816.F32.BF16 R68, R20, R24, RZ ;  /* 0x000000181444723c */ /* 0x000fe600000418ff */
[----:B------:R-:W-:Y:S04]  /*3270*/  LDSM.16.M88.4 R108, [R230+0x5800] ;  /* 0x00580000e66c783b */ /* 0x000fe80000000200 */
[----:B------:R-:W0:Y:S01]  /*3280*/  LDGDEPBAR ;  /* 0x00000000000079af */ /* 0x000e220000000000 */
[----:B-1----:R-:W-:Y:S08]  /*3290*/  HMMA.16816.F32.BF16 R60, R16, R56, RZ ;  /* 0x00000038103c723c */ /* 0x002ff000000418ff */
[-C--:B------:R-:W-:Y:S08]  /*32a0*/  HMMA.16816.F32.BF16 R52, R8, R48.reuse, R28 ;  /* 0x000000300834723c */ /* 0x080ff0000004181c */
[----:B------:R-:W-:Y:S08]  /*32b0*/  HMMA.16816.F32.BF16 R28, R12, R48, R68 ;  /* 0x000000300c1c723c */ /* 0x000ff00000041844 */
[----:B---3--:R-:W-:Y:S01]  /*32c0*/  HMMA.16816.F32.BF16 R120, R8, R44, R60 ;  /* 0x0000002c0878723c */ /* 0x008fe2000004183c */
[----:B------:R-:W-:Y:S07]  /*32d0*/  LDSM.16.M88.4 R60, [R229] ;  /* 0x00000000e53c783b */ /* 0x000fee0000000200 */
[----:B------:R-:W-:Y:S08]  /*32e0*/  HMMA.16816.F32.BF16 R80, R20, R26, RZ ;  /* 0x0000001a1450723c */ /* 0x000ff000000418ff */
[----:B----4-:R-:W-:Y:S01]  /*32f0*/  HMMA.16816.F32.BF16 R96, R36, R40, R28 ;  /* 0x000000282460723c */ /* 0x010fe2000004181c */
[----:B------:R-:W1:Y:S07]  /*3300*/  LDSM.16.M88.4 R28, [R233] ;  /* 0x00000000e91c783b */ /* 0x000e6e0000000200 */
[----:B------:R-:W-:Y:S08]  /*3310*/  HMMA.16816.F32.BF16 R72, R20, R56, RZ ;  /* 0x000000381448723c */ /* 0x000ff000000418ff */
[----:B------:R-:W-:Y:S01]  /*3320*/  HMMA.16816.F32.BF16 R104, R32, R40, R52 ;  /* 0x000000282068723c */ /* 0x000fe20000041834 */
[----:B------:R-:W3:Y:S07]  /*3330*/  LDSM.16.M88.4 R52, [R230+0x5000] ;  /* 0x00500000e634783b */ /* 0x000eee0000000200 */
[C---:B------:R-:W-:Y:S01]  /*3340*/  HMMA.16816.F32.BF16 R92, R16.reuse, R26, RZ ;  /* 0x0000001a105c723c */ /* 0x040fe200000418ff */
[----:B------:R-:W4:Y:S07]  /*3350*/  LDSM.16.M88.4 R24, [R233+0x2000] ;  /* 0x00200000e918783b */ /* 0x000f2e0000000200 */
[----:B--2---:R-:W-:Y:S08]  /*3360*/  HMMA.16816.F32.BF16 R68, R16, R100, RZ ;  /* 0x000000641044723c */ /* 0x004ff000000418ff */
[----:B-----5:R-:W-:Y:S08]  /*3370*/  HMMA.16816.F32.BF16 R84, R20, R64, RZ ;  /* 0x000000401454723c */ /* 0x020ff000000418ff */
[-C--:B------:R-:W-:Y:S08]  /*3380*/  HMMA.16816.F32.BF16 R88, R16, R58.reuse, RZ ;  /* 0x0000003a1058723c */ /* 0x080ff000000418ff */
[----:B------:R-:W-:Y:S08]  /*3390*/  HMMA.16816.F32.BF16 R56, R20, R58, RZ ;  /* 0x0000003a1438723c */ /* 0x000ff000000418ff */
[C---:B------:R-:W-:Y:S08]  /*33a0*/  HMMA.16816.F32.BF16 R80, R12.reuse, R50, R80 ;  /* 0x000000320c50723c */ /* 0x040ff00000041850 */
[----:B------:R-:W-:Y:S08]  /*33b0*/  HMMA.16816.F32.BF16 R124, R12, R44, R72 ;  /* 0x0000002c0c7c723c */ /* 0x000ff00000041848 */
[----:B------:R-:W-:Y:S08]  /*33c0*/  HMMA.16816.F32.BF16 R72, R20, R100, RZ ;  /* 0x000000641448723c */ /* 0x000ff000000418ff */
[----:B-1----:R-:W-:Y:S08]  /*33d0*/  HMMA.16816.F32.BF16 R96, R28, R60, R96 ;  /* 0x0000003c1c60723c */ /* 0x002ff00000041860 */
[----:B------:R-:W-:Y:S08]  /*33e0*/  HMMA.16816.F32.BF16 R76, R16, R64, RZ ;  /* 0x00000040104c723c */ /* 0x000ff000000418ff */
[C---:B------:R-:W-:Y:S08]  /*33f0*/  HMMA.16816.F32.BF16 R160, R8.reuse, R108, R68 ;  /* 0x0000006c08a0723c */ /* 0x040ff00000041844 */
[----:B------:R-:W-:Y:S01]  /*3400*/  HMMA.16816.F32.BF16 R68, R8, R50, R92 ;  /* 0x000000320844723c */ /* 0x000fe2000004185c */
[----:B------:R-:W1:Y:S01]  /*3410*/  LDSM.16.M88.4 R48, [R235+0x800] ;  /* 0x00080000eb30783b */ /* 0x000e620000000200 */
[----:B------:R-:W-:-:S04]  /*3420*/  FMUL.FTZ R2, R96, c[0x0][0x2ec] ;  /* 0x0000bb0060027a20 */ /* 0x000fc80000410000 */
[----:B------:R2:W-:Y:S02]  /*3430*/  MUFU.TANH R228, R2 ;  /* 0x0000000200e47308 */ /* 0x0005e40000002400 */
[C---:B---3--:R-:W-:Y:S08]  /*3440*/  HMMA.16816.F32.BF16 R116, R12.reuse, R52, R84 ;  /* 0x000000340c74723c */ /* 0x048ff00000041854 */
[----:B------:R-:W-:Y:S01]  /*3450*/  HMMA.16816.F32.BF16 R84, R12, R46, R56 ;  /* 0x0000002e0c54723c */ /* 0x000fe20000041838 */
[----:B--2---:R-:W-:-:S07]  /*3460*/  FMUL.FTZ R2, R97, c[0x0][0x2ec] ;  /* 0x0000bb0061027a20 */ /* 0x004fce0000410000 */
[----:B------:R-:W-:Y:S01]  /*3470*/  HMMA.16816.F32.BF16 R92, R8, R46, R88 ;  /* 0x0000002e085c723c */ /* 0x000fe20000041858 */
[----:B------:R2:W3:Y:S07]  /*3480*/  MUFU.TANH R223, R2 ;  /* 0x0000000200df7308 */ /* 0x0004ee0000002400 */
[----:B------:R-:W-:Y:S08]  /*3490*/  HMMA.16816.F32.BF16 R56, R16, R66, RZ ;  /* 0x000000421038723c */ /* 0x000ff000000418ff */
[----:B------:R-:W-:Y:S01]  /*34a0*/  HMMA.16816.F32.BF16 R44, R36, R42, R80 ;  /* 0x0000002a242c723c */ /* 0x000fe20000041850 */
[----:B--2---:R-:W-:-:S04]  /*34b0*/  FMUL.FTZ R2, R98, c[0x0][0x2ec] ;  /* 0x0000bb0062027a20 */ /* 0x004fc80000410000 */
[----:B------:R2:W-:Y:S03]  /*34c0*/  MUFU.TANH R227, R2 ;  /* 0x0000000200e37308 */ /* 0x0005e60000002400 */
[----:B------:R-:W-:Y:S08]  /*34d0*/  HMMA.16816.F32.BF16 R148, R12, R108, R72 ;  /* 0x0000006c0c94723c */ /* 0x000ff00000041848 */
[----:B----4-:R-:W-:Y:S01]  /*34e0*/  HMMA.16816.F32.BF16 R72, R24, R60, R104 ;  /* 0x0000003c1848723c */ /* 0x010fe20000041868 */
[----:B--2---:R-:W-:-:S07]  /*34f0*/  FMUL.FTZ R2, R99, c[0x0][0x2ec] ;  /* 0x0000bb0063027a20 */ /* 0x004fce0000410000 */
[----:B------:R-:W-:Y:S01]  /*3500*/  HMMA.16816.F32.BF16 R64, R20, R66, RZ ;  /* 0x000000421440723c */ /* 0x000fe200000418ff */
[----:B------:R2:W4:Y:S07]  /*3510*/  MUFU.TANH R222, R2 ;  /* 0x0000000200de7308 */ /* 0x00052e0000002400 */
[----:B------:R-:W-:Y:S08]  /*3520*/  HMMA.16816.F32.BF16 R112, R8, R52, R76 ;  /* 0x000000340870723c */ /* 0x000ff0000004184c */
[----:B------:R-:W-:Y:S01]  /*3530*/  HMMA.16816.F32.BF16 R76, R32, R42, R68 ;  /* 0x0000002a204c723c */ /* 0x000fe20000041844 */
[----:B------:R-:W5:Y:S01]  /*3540*/  LDSM.16.M88.4 R40, [R229+0x800] ;  /* 0x00080000e528783b */ /* 0x000f620000000200 */
[----:B--2---:R-:W-:-:S04]  /*3550*/  FMUL.FTZ R2, R72, c[0x0][0x2ec] ;  /* 0x0000bb0048027a20 */ /* 0x004fc80000410000 */
[----:B------:R2:W-:Y:S02]  /*3560*/  MUFU.TANH R226, R2 ;  /* 0x0000000200e27308 */ /* 0x0005e40000002400 */
[----:B------:R-:W-:Y:S08]  /*3570*/  HMMA.16816.F32.BF16 R88, R8, R54, R56 ;  /* 0x000000360858723c */ /* 0x000ff00000041838 */
[----:B------:R-:W-:Y:S01]  /*3580*/  HMMA.16816.F32.BF16 R56, R28, R62, R44 ;  /* 0x0000003e1c38723c */ /* 0x000fe2000004182c */
[----:B------:R-:W3:Y:S01]  /*3590*/  LDSM.16.M88.4 R44, [R235+0x1000] ;  /* 0x00100000eb2c783b */ /* 0x000ee20000000200 */
[----:B--2---:R-:W-:-:S06]  /*35a0*/  FMUL.FTZ R2, R73, c[0x0][0x2ec] ;  /* 0x0000bb0049027a20 */ /* 0x004fcc0000410000 */
[----:B------:R-:W-:Y:S01]  /*35b0*/  HMMA.16816.F32.BF16 R80, R12, R54, R64 ;  /* 0x000000360c50723c */ /* 0x000fe20000041840 */
[----:B------:R2:W2:Y:S07]  /*35c0*/  MUFU.TANH R221, R2 ;  /* 0x0000000200dd7308 */ /* 0x0004ae0000002400 */
[----:B-1----:R-:W-:Y:S08]  /*35d0*/  HMMA.16816.F32.BF16 R52, R36, R48, R124 ;  /* 0x000000302434723c */ /* 0x002ff0000004187c */
[----:B------:R-:W-:Y:S01]  /*35e0*/  HMMA.16816.F32.BF16 R64, R24, R62, R76 ;  /* 0x0000003e1840723c */ /* 0x000fe2000004184c */
[----:B--2---:R-:W-:-:S04]  /*35f0*/  FMUL.FTZ R2, R74, c[0x0][0x2ec] ;  /* 0x0000bb004a027a20 */ /* 0x004fc80000410000 */
[----:B------:R1:W-:Y:S03]  /*3600*/  MUFU.TANH R225, R2 ;  /* 0x0000000200e17308 */ /* 0x0003e60000002400 */
[----:B------:R-:W-:Y:S08]  /*3610*/  HMMA.16816.F32.BF16 R68, R32, R48, R120 ;  /* 0x000000302044723c */ /* 0x000ff00000041878 */
[----:B-----5:R-:W-:Y:S01]  /*3620*/  HMMA.16816.F32.BF16 R60, R28, R40, R52 ;  /* 0x000000281c3c723c */ /* 0x020fe20000041834 */
[----:B------:R-:W2:Y:S01]  /*3630*/  LDSM.16.M88.4 R52, [R224+0x6800] ;  /* 0x00680000e034783b */ /* 0x000ea20000000200 */
[----:B-1----:R-:W-:-:S06]  /*3640*/  FMUL.FTZ R2, R75, c[0x0][0x2ec] ;  /* 0x0000bb004b027a20 */ /* 0x002fcc0000410000 */
[-C--:B------:R-:W-:Y:S01]  /*3650*/  HMMA.16816.F32.BF16 R72, R32, R50.reuse, R92 ;  /* 0x000000322048723c */ /* 0x080fe2000004185c */
[----:B------:R1:W5:Y:S07]  /*3660*/  MUFU.TANH R220, R2 ;  /* 0x0000000200dc7308 */ /* 0x00036e0000002400 */
[----:B------:R-:W-:Y:S01]  /*3670*/  HMMA.16816.F32.BF16 R84, R36, R50, R84 ;  /* 0x000000322454723c */ /* 0x000fe20000041854 */
[----:B------:R-:W2:Y:S07]  /*3680*/  LDSM.16.M88.4 R48, [R224+0x6000] ;  /* 0x00600000e030783b */ /* 0x000eae0000000200 */
[----:B------:R-:W-:Y:S01]  /*3690*/  HMMA.16816.F32.BF16 R76, R24, R40, R68 ;  /* 0x00000028184c723c */ /* 0x000fe20000041844 */
[----:B-1----:R-:W-:-:S04]  /*36a0*/  FMUL.FTZ R2, R56, c[0x0][0x2ec] ;  /* 0x0000bb0038027a20 */ /* 0x002fc80000410000 */
[----:B------:R1:W1:Y:S03]  /*36b0*/  MUFU.TANH R218, R2 ;  /* 0x0000000200da7308 */ /* 0x0002660000002400 */
[-C--:B------:R-:W-:Y:S08]  /*36c0*/  HMMA.16816.F32.BF16 R72, R24, R42.reuse, R72 ;  /* 0x0000002a1848723c */ /* 0x080ff00000041848 */
[----:B------:R-:W-:Y:S01]  /*36d0*/  HMMA.16816.F32.BF16 R40, R28, R42, R84 ;  /* 0x0000002a1c28723c */ /* 0x000fe20000041854 */
[----:B-1----:R-:W-:-:S07]  /*36e0*/  FMUL.FTZ R2, R57, c[0x0][0x2ec] ;  /* 0x0000bb0039027a20 */ /* 0x002fce0000410000 */
[-C--:B---3--:R-:W-:Y:S01]  /*36f0*/  HMMA.16816.F32.BF16 R96, R36, R44.reuse, R116 ;  /* 0x0000002c2460723c */ /* 0x088fe20000041874 */
[----:B------:R1:W-:Y:S07]  /*3700*/  MUFU.TANH R219, R2 ;  /* 0x0000000200db7308 */ /* 0x0003ee0000002400 */
[C---:B------:R-:W-:Y:S08]  /*3710*/  HMMA.16816.F32.BF16 R92, R32.reuse, R44, R112 ;  /* 0x0000002c205c723c */ /* 0x040ff00000041870 */
[----:B------:R-:W-:Y:S01]  /*3720*/  HMMA.16816.F32.BF16 R88, R32, R46, R88 ;  /* 0x0000002e2058723c */ /* 0x000fe20000041858 */
[----:B-1----:R-:W-:-:S04]  /*3730*/  FMUL.FTZ R2, R58, c[0x0][0x2ec] ;  /* 0x0000bb003a027a20 */ /* 0x002fc80000410000 */
[----:B------:R1:W3:Y:S03]  /*3740*/  MUFU.TANH R216, R2 ;  /* 0x0000000200d87308 */ /* 0x0002e60000002400 */
[----:B------:R-:W-:Y:S01]  /*3750*/  HMMA.16816.F32.BF16 R80, R36, R46, R80 ;  /* 0x0000002e2450723c */ /* 0x000fe20000041850 */
[----:B------:R-:W3:Y:S07]  /*3760*/  LDSM.16.M88.4 R44, [R224+0x7000] ;  /* 0x00700000e02c783b */ /* 0x000eee0000000200 */
[----:B--2---:R-:W-:Y:S01]  /*3770*/  HMMA.16816.F32.BF16 R112, R16, R52, RZ ;  /* 0x000000341070723c */ /* 0x004fe200000418ff */
[----:B-1----:R-:W-:-:S02]  /*3780*/  FMUL.FTZ R2, R59, c[0x0][0x2ec] ;  /* 0x0000bb003b027a20 */ /* 0x002fc40000410000 */
[----:B------:R-:W1:Y:S05]  /*3790*/  LDSM.16.M88.4 R56, [R229+0x1000] ;  /* 0x00100000e538783b */ /* 0x000e6a0000000200 */
[C---:B------:R-:W-:Y:S01]  /*37a0*/  HMMA.16816.F32.BF16 R84, R16.reuse, R102, RZ ;  /* 0x000000661054723c */ /* 0x040fe200000418ff */
[----:B------:R2:W-:Y:S07]  /*37b0*/  MUFU.TANH R217, R2 ;  /* 0x0000000200d97308 */ /* 0x0005ee0000002400 */
[C---:B------:R-:W-:Y:S08]  /*37c0*/  HMMA.16816.F32.BF16 R104, R16.reuse, R50, RZ ;  /* 0x000000321068723c */ /* 0x040ff000000418ff */
[----:B------:R-:W-:Y:S01]  /*37d0*/  HMMA.16816.F32.BF16 R120, R16, R54, RZ ;  /* 0x000000361078723c */ /* 0x000fe200000418ff */
[----:B--2---:R-:W-:-:S04]  /*37e0*/  FMUL.FTZ R2, R64, c[0x0][0x2ec] ;  /* 0x0000bb0040027a20 */ /* 0x004fc80000410000 */
[----:B------:R2:W1:Y:S03]  /*37f0*/  MUFU.TANH R214, R2 ;  /* 0x0000000200d67308 */ /* 0x0004660000002400 */
[C---:B---3--:R-:W-:Y:S08]  /*3800*/  HMMA.16816.F32.BF16 R124, R16.reuse, R44, RZ ;  /* 0x0000002c107c723c */ /* 0x048ff000000418ff */
[----:B------:R-:W-:Y:S01]  /*3810*/  HMMA.16816.F32.BF16 R132, R16, R46, RZ ;  /* 0x0000002e1084723c */ /* 0x000fe200000418ff */
[----:B--2---:R-:W-:-:S07]  /*3820*/  FMUL.FTZ R2, R65, c[0x0][0x2ec] ;  /* 0x0000bb0041027a20 */ /* 0x004fce0000410000 */
[C---:B-1----:R-:W-:Y:S01]  /*3830*/  HMMA.16816.F32.BF16 R68, R24.reuse, R56, R92 ;  /* 0x000000381844723c */ /* 0x042fe2000004185c */
[----:B------:R1:W-:Y:S07]  /*3840*/  MUFU.TANH R215, R2 ;  /* 0x0000000200d77308 */ /* 0x0003ee0000002400 */
[-C--:B------:R-:W-:Y:S08]  /*3850*/  HMMA.16816.F32.BF16 R88, R24, R58.reuse, R88 ;  /* 0x0000003a1858723c */ /* 0x080ff00000041858 */
[----:B------:R-:W-:Y:S01]  /*3860*/  HMMA.16816.F32.BF16 R80, R28, R58, R80 ;  /* 0x0000003a1c50723c */ /* 0x000fe20000041850 */
[----:B-1----:R-:W-:-:S04]  /*3870*/  FMUL.FTZ R2, R66, c[0x0][0x2ec] ;  /* 0x0000bb0042027a20 */ /* 0x002fc80000410000 */
[----:B------:R1:W2:Y:S03]  /*3880*/  MUFU.TANH R108, R2 ;  /* 0x00000002006c7308 */ /* 0x0002a60000002400 */
[----:B------:R-:W-:Y:S08]  /*3890*/  HMMA.16816.F32.BF16 R92, R16, R48, RZ ;  /* 0x00000030105c723c */ /* 0x000ff000000418ff */
[----:B------:R-:W-:Y:S01]  /*38a0*/  HMMA.16816.F32.BF16 R152, R20, R54, RZ ;  /* 0x000000361498723c */ /* 0x000fe200000418ff */
[----:B-1----:R-:W-:-:S07]  /*38b0*/  FMUL.FTZ R2, R67, c[0x0][0x2ec] ;  /* 0x0000bb0043027a20 */ /* 0x002fce0000410000 */
[----:B------:R-:W-:Y:S01]  /*38c0*/  HMMA.16816.F32.BF16 R64, R28, R56, R96 ;  /* 0x000000381c40723c */ /* 0x000fe20000041860 */
[----:B------:R1:W-:Y:S01]  /*38d0*/  MUFU.TANH R109, R2 ;  /* 0x00000002006d7308 */ /* 0x0003e20000002400 */
[----:B------:R-:W-:Y:S06]  /*38e0*/  LDSM.16.M88.4 R56, [R229+0x1800] ;  /* 0x00180000e538783b */ /* 0x000fec0000000200 */
[C---:B------:R-:W-:Y:S08]  /*38f0*/  HMMA.16816.F32.BF16 R96, R20.reuse, R50, RZ ;  /* 0x000000321460723c */ /* 0x040ff000000418ff */
[----:B------:R-:W-:Y:S01]  /*3900*/  HMMA.16816.F32.BF16 R136, R20, R44, RZ ;  /* 0x0000002c1488723c */ /* 0x000fe200000418ff */
[----:B-1----:R-:W-:-:S04]  /*3910*/  FMUL.FTZ R2, R60, c[0x0][0x2ec] ;  /* 0x0000bb003c027a20 */ /* 0x002fc80000410000 */
[----:B------:R1:W-:Y:S03]  /*3920*/  MUFU.TANH R129, R2 ;  /* 0x0000000200817308 */ /* 0x0003e60000002400 */
[----:B------:R-:W-:Y:S01]  /*3930*/  HMMA.16816.F32.BF16 R156, R20, R46, RZ ;  /* 0x0000002e149c723c */ /* 0x000fe200000418ff */
[----:B-1----:R-:W-:-:S04]  /*3940*/  FMUL.FTZ R2, R61, c[0x0][0x2ec] ;  /* 0x0000bb003d027a20 */ /* 0x002fc80000410000 */
[----:B------:R1:W-:Y:S02]  /*3950*/  MUFU.TANH R213, R2 ;  /* 0x0000000200d57308 */ /* 0x0003e40000002400 */
[----:B-1----:R-:W-:-:S06]  /*3960*/  FMUL.FTZ R2, R62, c[0x0][0x2ec] ;  /* 0x0000bb003e027a20 */ /* 0x002fcc0000410000 */
[----:B------:R1:W3:Y:S02]  /*3970*/  MUFU.TANH R131, R2 ;  /* 0x0000000200837308 */ /* 0x0002e40000002400 */
        /* <DEDUP_REMOVED lines=11> */
[----:B------:R1:W2:Y:S02]  /*3a30*/  MUFU.TANH R130, R2 ;  /* 0x0000000200827308 */ /* 0x0002a40000002400 */
[----:B-1----:R-:W-:Y:S02]  /*3a40*/  FMUL.FTZ R2, R79, c[0x0][0x2ec] ;  /* 0x0000bb004f027a20 */ /* 0x002fe40000410000 */
[----:B------:R-:W-:Y:S01]  /*3a50*/  HMMA.16816.F32.BF16 R76, R20, R48, RZ ;  /* 0x00000030144c723c */ /* 0x000fe200000418ff */
[----:B------:R-:W-:Y:S03]  /*3a60*/  LDSM.16.M88.4 R48, [R230+0x6000] ;  /* 0x00600000e630783b */ /* 0x000fe60000000200 */
[----:B------:R1:W1:Y:S02]  /*3a70*/  MUFU.TANH R191, R2 ;  /* 0x0000000200bf7308 */ /* 0x0002640000002400 */
[----:B-1----:R-:W-:-:S06]  /*3a80*/  FMUL.FTZ R2, R40, c[0x0][0x2ec] ;  /* 0x0000bb0028027a20 */ /* 0x002fcc0000410000 */
[----:B------:R1:W1:Y:S02]  /*3a90*/  MUFU.TANH R189, R2 ;  /* 0x0000000200bd7308 */ /* 0x0002640000002400 */
[----:B-1----:R-:W-:-:S06]  /*3aa0*/  FMUL.FTZ R2, R41, c[0x0][0x2ec] ;  /* 0x0000bb0029027a20 */ /* 0x002fcc0000410000 */
[----:B------:R1:W-:Y:S02]  /*3ab0*/  MUFU.TANH R209, R2 ;  /* 0x0000000200d17308 */ /* 0x0003e40000002400 */
[----:B-1----:R-:W-:-:S06]  /*3ac0*/  FMUL.FTZ R2, R42, c[0x0][0x2ec] ;  /* 0x0000bb002a027a20 */ /* 0x002fcc0000410000 */
[----:B------:R1:W1:Y:S02]  /*3ad0*/  MUFU.TANH R197, R2 ;  /* 0x0000000200c57308 */ /* 0x0002640000002400 */
[----:B-1----:R-:W-:Y:S02]  /*3ae0*/  FMUL.FTZ R2, R43, c[0x0][0x2ec] ;  /* 0x0000bb002b027a20 */ /* 0x002fe40000410000 */
[----:B------:R-:W1:Y:S04]  /*3af0*/  LDSM.16.M88.4 R40, [R235+0x1800] ;  /* 0x00180000eb28783b */ /* 0x000e680000000200 */
[----:B------:R2:W-:Y:S02]  /*3b00*/  MUFU.TANH R211, R2 ;  /* 0x0000000200d37308 */ /* 0x0005e40000002400 */
[----:B--2---:R-:W-:-:S06]  /*3b10*/  FMUL.FTZ R2, R72, c[0x0][0x2ec] ;  /* 0x0000bb0048027a20 */ /* 0x004fcc0000410000 */
[----:B------:R2:W1:Y:S02]  /*3b20*/  MUFU.TANH R194, R2 ;  /* 0x0000000200c27308 */ /* 0x0004640000002400 */
[----:B--2---:R-:W-:Y:S01]  /*3b30*/  FMUL.FTZ R2, R73, c[0x0][0x2ec] ;  /* 0x0000bb0049027a20 */ /* 0x004fe20000410000 */
[----:B-1----:R-:W-:Y:S05]  /*3b40*/  HMMA.16816.F32.BF16 R16, R36, R40, R148 ;  /* 0x000000282410723c */ /* 0x002fea0000041894 */
[----:B------:R1:W-:Y:S03]  /*3b50*/  MUFU.TANH R210, R2 ;  /* 0x0000000200d27308 */ /* 0x0003e60000002400 */
[----:B------:R-:W-:Y:S08]  /*3b60*/  HMMA.16816.F32.BF16 R148, R20, R62, RZ ;  /* 0x0000003e1494723c */ /* 0x000ff000000418ff */
[----:B------:R-:W-:Y:S01]  /*3b70*/  HMMA.16816.F32.BF16 R60, R8, R48, R92 ;  /* 0x00000030083c723c */ /* 0x000fe2000004185c */
[----:B-1----:R-:W-:-:S04]  /*3b80*/  FMUL.FTZ R2, R74, c[0x0][0x2ec] ;  /* 0x0000bb004a027a20 */ /* 0x002fc80000410000 */
[----:B------:R1:W2:Y:S02]  /*3b90*/  MUFU.TANH R192, R2 ;  /* 0x0000000200c07308 */ /* 0x0002a40000002400 */
[----:B-1----:R-:W-:Y:S02]  /*3ba0*/  FMUL.FTZ R2, R75, c[0x0][0x2ec] ;  /* 0x0000bb004b027a20 */ /* 0x002fe40000410000 */
[C---:B------:R-:W-:Y:S04]  /*3bb0*/  HMMA.16816.F32.BF16 R72, R20.reuse, R102, RZ ;  /* 0x000000661448723c */ /* 0x040fe800000418ff */
[----:B------:R1:W1:Y:S04]  /*3bc0*/  MUFU.TANH R203, R2 ;  /* 0x0000000200cb7308 */ /* 0x0002680000002400 */
[----:B------:R-:W-:Y:S08]  /*3bd0*/  HMMA.16816.F32.BF16 R100, R20, R52, RZ ;  /* 0x000000341464723c */ /* 0x000ff000000418ff */
[----:B------:R-:W-:Y:S01]  /*3be0*/  HMMA.16816.F32.BF16 R20, R32, R40, R160 ;  /* 0x000000282014723c */ /* 0x000fe200000418a0 */
[----:B-1----:R-:W-:-:S04]  /*3bf0*/  FMUL.FTZ R2, R64, c[0x0][0x2ec] ;  /* 0x0000bb0040027a20 */ /* 0x002fc80000410000 */
[----:B------:R1:W1:Y:S03]  /*3c00*/  MUFU.TANH R195, R2 ;  /* 0x0000000200c37308 */ /* 0x0002660000002400 */
[C---:B------:R-:W-:Y:S08]  /*3c10*/  HMMA.16816.F32.BF16 R44, R12.reuse, R110, R72 ;  /* 0x0000006e0c2c723c */ /* 0x040ff00000041848 */
        /* <DEDUP_REMOVED lines=8> */
[----:B------:R2:W-:Y:S02]  /*3ca0*/  MUFU.TANH R205, R2 ;  /* 0x0000000200cd7308 */ /* 0x0005e40000002400 */
[----:B--2---:R-:W-:-:S06]  /*3cb0*/  FMUL.FTZ R2, R68, c[0x0][0x2ec] ;  /* 0x0000bb0044027a20 */ /* 0x004fcc0000410000 */
[----:B------:R2:W1:Y:S02]  /*3cc0*/  MUFU.TANH R188, R2 ;  /* 0x0000000200bc7308 */ /* 0x0004640000002400 */
[----:B--2---:R-:W-:Y:S01]  /*3cd0*/  FMUL.FTZ R2, R69, c[0x0][0x2ec] ;  /* 0x0000bb0045027a20 */ /* 0x004fe20000410000 */
[-C--:B-1----:R-:W-:Y:S05]  /*3ce0*/  HMMA.16816.F32.BF16 R72, R36, R16.reuse, R52 ;  /* 0x000000102448723c */ /* 0x082fea0000041834 */
[----:B------:R1:W-:Y:S01]  /*3cf0*/  MUFU.TANH R196, R2 ;  /* 0x0000000200c47308 */ /* 0x0003e20000002400 */
[----:B------:R-:W2:Y:S02]  /*3d00*/  LDSM.16.M88.4 R52, [R230+0x6800] ;  /* 0x00680000e634783b */ /* 0x000ea40000000200 */
[----:B------:R-:W-:Y:S01]  /*3d10*/  HMMA.16816.F32.BF16 R60, R32, R16, R60 ;  /* 0x00000010203c723c */ /* 0x000fe2000004183c */
[----:B-1----:R-:W-:-:S04]  /*3d20*/  FMUL.FTZ R2, R70, c[0x0][0x2ec] ;  /* 0x0000bb0046027a20 */ /* 0x002fc80000410000 */
[----:B------:R1:W1:Y:S02]  /*3d30*/  MUFU.TANH R185, R2 ;  /* 0x0000000200b97308 */ /* 0x0002640000002400 */
[----:B-1----:R-:W-:Y:S02]  /*3d40*/  FMUL.FTZ R2, R71, c[0x0][0x2ec] ;  /* 0x0000bb0047027a20 */ /* 0x002fe40000410000 */
[C---:B------:R-:W-:Y:S04]  /*3d50*/  HMMA.16816.F32.BF16 R68, R8.reuse, R110, R84 ;  /* 0x0000006e0844723c */ /* 0x040fe80000041854 */
[----:B------:R1:W1:Y:S04]  /*3d60*/  MUFU.TANH R190, R2 ;  /* 0x0000000200be7308 */ /* 0x0002680000002400 */
[-C--:B------:R-:W-:Y:S08]  /*3d70*/  HMMA.16816.F32.BF16 R84, R8, R50.reuse, R104 ;  /* 0x000000320854723c */ /* 0x080ff00000041868 */
[----:B------:R-:W-:Y:S01]  /*3d80*/  HMMA.16816.F32.BF16 R48, R12, R50, R96 ;  /* 0x000000320c30723c */ /* 0x000fe20000041860 */
[----:B-1----:R-:W-:-:S04]  /*3d90*/  FMUL.FTZ R2, R80, c[0x0][0x2ec] ;  /* 0x0000bb0050027a20 */ /* 0x002fc80000410000 */
[----:B------:R1:W1:Y:S03]  /*3da0*/  MUFU.TANH R187, R2 ;  /* 0x0000000200bb7308 */ /* 0x0002660000002400 */
[----:B------:R-:W-:Y:S01]  /*3db0*/  HMMA.16816.F32.BF16 R76, R32, R42, R68 ;  /* 0x0000002a204c723c */ /* 0x000fe20000041844 */
[----:B-1----:R-:W-:-:S04]  /*3dc0*/  FMUL.FTZ R2, R81, c[0x0][0x2ec] ;  /* 0x0000bb0051027a20 */ /* 0x002fc80000410000 */
[----:B------:R1:W-:Y:S02]  /*3dd0*/  MUFU.TANH R186, R2 ;  /* 0x0000000200ba7308 */ /* 0x0003e40000002400 */
[----:B-1----:R-:W-:-:S06]  /*3de0*/  FMUL.FTZ R2, R82, c[0x0][0x2ec] ;  /* 0x0000bb0052027a20 */ /* 0x002fcc0000410000 */
[----:B------:R1:W1:Y:S02]  /*3df0*/  MUFU.TANH R183, R2 ;  /* 0x0000000200b77308 */ /* 0x0002640000002400 */
[----:B-1----:R-:W-:Y:S02]  /*3e00*/  FMUL.FTZ R2, R83, c[0x0][0x2ec] ;  /* 0x0000bb0053027a20 */ /* 0x002fe40000410000 */
[----:B------:R-:W-:Y:S04]  /*3e10*/  HMMA.16816.F32.BF16 R80, R24, R56, R20 ;  /* 0x000000381850723c */ /* 0x000fe80000041814 */
[----:B------:R1:W-:Y:S04]  /*3e20*/  MUFU.TANH R184, R2 ;  /* 0x0000000200b87308 */ /* 0x0003e80000002400 */
[----:B------:R-:W-:Y:S01]  /*3e30*/  HMMA.16816.F32.BF16 R20, R36, R42, R44 ;  /* 0x0000002a2414723c */ /* 0x000fe2000004182c */
[----:B------:R-:W-:Y:S04]  /*3e40*/  LDSM.16.M88.4 R44, [R229+0x2000] ;  /* 0x00200000e52c783b */ /* 0x000fe80000000200 */
[----:B------:R-:W3:Y:S01]  /*3e50*/  LDSM.16.M88.4 R40, [R230+0x7000] ;  /* 0x00700000e628783b */ /* 0x000ee20000000200 */
[----:B-1----:R-:W-:-:S04]  /*3e60*/  FMUL.FTZ R2, R88, c[0x0][0x2ec] ;  /* 0x0000bb0058027a20 */ /* 0x002fc80000410000 */
[----:B------:R1:W1:Y:S11]  /*3e70*/  MUFU.TANH R180, R2 ;  /* 0x0000000200b47308 */ /* 0x0002760000002400 */
[----:B------:R-:W-:Y:S03]  /*3e80*/  @!UPT UIADD3 URZ, URZ, URZ, URZ ;  /* 0x0000003f3f3ff290 */ /* 0x000fe6000fffe03f */
[----:B------:R-:W-:Y:S01]  /*3e90*/  HMMA.16816.F32.BF16 R68, R28, R58, R20 ;  /* 0x0000003a1c44723c */ /* 0x000fe20000041814 */
[----:B------:R-:W4:Y:S01]  /*3ea0*/  LDSM.16.M88.4 R20, [R230+0x7800] ;  /* 0x00780000e614783b */ /* 0x000f220000000200 */
[----:B-1----:R-:W-:-:S06]  /*3eb0*/  FMUL.FTZ R2, R89, c[0x0][0x2ec] ;  /* 0x0000bb0059027a20 */ /* 0x002fcc0000410000 */
[----:B------:R-:W-:Y:S01]  /*3ec0*/  HMMA.16816.F32.BF16 R56, R24, R58, R76 ;  /* 0x0000003a1838723c */ /* 0x000fe2000004184c */
[----:B------:R1:W-:Y:S07]  /*3ed0*/  MUFU.TANH R181, R2 ;  /* 0x0000000200b57308 */ /* 0x0003ee0000002400 */
[C---:B--2---:R-:W-:Y:S08]  /*3ee0*/  HMMA.16816.F32.BF16 R76, R8.reuse, R52, R112 ;  /* 0x00000034084c723c */ /* 0x044ff00000041870 */
[----:B---3--:R-:W-:Y:S01]  /*3ef0*/  HMMA.16816.F32.BF16 R92, R8, R42, R132 ;  /* 0x0000002a085c723c */ /* 0x008fe20000041884 */
[----:B-1----:R-:W-:-:S04]  /*3f00*/  FMUL.FTZ R2, R90, c[0x0][0x2ec] ;  /* 0x0000bb005a027a20 */ /* 0x002fc80000410000 */
[----:B------:R1:W2:Y:S03]  /*3f10*/  MUFU.TANH R172, R2 ;  /* 0x0000000200ac7308 */ /* 0x0002a60000002400 */
[----:B----4-:R-:W-:Y:S01]  /*3f20*/  HMMA.16816.F32.BF16 R140, R8, R20, R140 ;  /* 0x00000014088c723c */ /* 0x010fe2000004188c */
[----:B-1----:R-:W-:-:S07]  /*3f30*/  FMUL.FTZ R2, R91, c[0x0][0x2ec] ;  /* 0x0000bb005b027a20 */ /* 0x002fce0000410000 */
[C---:B------:R-:W-:Y:S01]  /*3f40*/  HMMA.16816.F32.BF16 R88, R8.reuse, R40, R124 ;  /* 0x000000280858723c */ /* 0x040fe2000004187c */
[----:B------:R1:W3:Y:S07]  /*3f50*/  MUFU.TANH R179, R2 ;  /* 0x0000000200b37308 */ /* 0x0002ee0000002400 */
[----:B------:R-:W-:Y:S01]  /*3f60*/  HMMA.16816.F32.BF16 R144, R8, R22, R144 ;  /* 0x000000160890723c */ /* 0x000fe20000041890 */
[----:B-1----:R-:W-:-:S04]  /*3f70*/  FMUL.FTZ R2, R64, c[0x0][0x2ec] ;  /* 0x0000bb0040027a20 */ /* 0x002fc80000410000 */
[----:B------:R1:W4:Y:S02]  /*3f80*/  MUFU.TANH R174, R2 ;  /* 0x0000000200ae7308 */ /* 0x0003240000002400 */
[----:B-1----:R-:W-:-:S06]  /*3f90*/  FMUL.FTZ R2, R65, c[0x0][0x2ec] ;  /* 0x0000bb0041027a20 */ /* 0x002fcc0000410000 */
[----:B------:R1:W-:Y:S02]  /*3fa0*/  MUFU.TANH R178, R2 ;  /* 0x0000000200b27308 */ /* 0x0003e40000002400 */
[----:B-1----:R-:W-:-:S06]  /*3fb0*/  FMUL.FTZ R2, R66, c[0x0][0x2ec] ;  /* 0x0000bb0042027a20 */ /* 0x002fcc0000410000 */
[----:B------:R1:W1:Y:S02]  /*3fc0*/  MUFU.TANH R176, R2 ;  /* 0x0000000200b07308 */ /* 0x0002640000002400 */
[----:B-1----:R-:W-:Y:S02]  /*3fd0*/  FMUL.FTZ R2, R67, c[0x0][0x2ec] ;  /* 0x0000bb0043027a20 */ /* 0x002fe40000410000 */
[-C--:B------:R-:W-:Y:S04]  /*3fe0*/  HMMA.16816.F32.BF16 R64, R28, R44.reuse, R72 ;  /* 0x0000002c1c40723c */ /* 0x080fe80000041848 */
[----:B------:R1:W-:Y:S04]  /*3ff0*/  MUFU.TANH R169, R2 ;  /* 0x0000000200a97308 */ /* 0x0003e80000002400 */
        /* <DEDUP_REMOVED lines=8> */
[----:B------:R-:W-:Y:S04]  /*4080*/  HMMA.16816.F32.BF16 R80, R8, R54, R120 ;  /* 0x000000360850723c */ /* 0x000fe80000041878 */
[----:B------:R1:W-:Y:S04]  /*4090*/  MUFU.TANH R173, R2 ;  /* 0x0000000200ad7308 */ /* 0x0003e80000002400 */
[C---:B------:R-:W-:Y:S08]  /*40a0*/  HMMA.16816.F32.BF16 R8, R12.reuse, R52, R100 ;  /* 0x000000340c08723c */ /* 0x040ff00000041864 */
        /* <DEDUP_REMOVED lines=9> */
[----:B------:R1:W-:Y:S02]  /*4140*/  MUFU.TANH R163, R2 ;  /* 0x0000000200a37308 */ /* 0x0003e40000002400 */
[----:B-1----:R-:W-:-:S06]  /*4150*/  FMUL.FTZ R2, R56, c[0x0][0x2ec] ;  /* 0x0000bb0038027a20 */ /* 0x002fcc0000410000 */
        /* <DEDUP_REMOVED lines=8> */
[----:B------:R2:W1:Y:S04]  /*41e0*/  MUFU.TANH R168, R2 ;  /* 0x0000000200a87308 */ /* 0x0004680000002400 */
[----:B------:R-:W-:Y:S08]  /*41f0*/  HMMA.16816.F32.BF16 R16, R32, R18, R84 ;  /* 0x000000122010723c */ /* 0x000ff00000041854 */
[----:B------:R-:W-:Y:S01]  /*4200*/  HMMA.16816.F32.BF16 R84, R12, R20, R116 ;  /* 0x000000140c54723c */ /* 0x000fe20000041874 */
[----:B--2---:R-:W-:-:S04]  /*4210*/  FMUL.FTZ R2, R64, c[0x0][0x2ec] ;  /* 0x0000bb0040027a20 */ /* 0x004fc80000410000 */
[----:B------:R2:W1:Y:S03]  /*4220*/  MUFU.TANH R208, R2 ;  /* 0x0000000200d07308 */ /* 0x0004660000002400 */
[-C--:B------:R-:W-:Y:S01]  /*4230*/  HMMA.16816.F32.BF16 R60, R28, R46.reuse, R56 ;  /* 0x0000002e1c3c723c */ /* 0x080fe20000041838 */
[----:B------:R-:W3:Y:S07]  /*4240*/  LDSM.16.M88.4 R56, [R229+0x2800] ;  /* 0x00280000e538783b */ /* 0x000eee0000000200 */
[----:B------:R-:W-:Y:S01]  /*4250*/  HMMA.16816.F32.BF16 R44, R24, R46, R16 ;  /* 0x0000002e182c723c */ /* 0x000fe20000041810 */
[----:B--2---:R-:W-:-:S07]  /*4260*/  FMUL.FTZ R2, R65, c[0x0][0x2ec] ;  /* 0x0000bb0041027a20 */ /* 0x004fce0000410000 */
[-C--:B-1----:R-:W-:Y:S01]  /*4270*/  HMMA.16816.F32.BF16 R8, R36, R48.reuse, R8 ;  /* 0x000000302408723c */ /* 0x082fe20000041808 */
[----:B------:R1:W-:Y:S07]  /*4280*/  MUFU.TANH R199, R2 ;  /* 0x0000000200c77308 */ /* 0x0003ee0000002400 */
[----:B------:R-:W-:Y:S08]  /*4290*/  HMMA.16816.F32.BF16 R16, R32, R48, R76 ;  /* 0x000000302010723c */ /* 0x000ff0000004184c */
[----:B------:R-:W-:-:S02]  /*42a0*/  FMUL.FTZ R3, R45, c[0x0][0x2ec] ;  /* 0x0000bb002d037a20 */ /* 0x000fc40000410000 */
[----:B-1----:R-:W-:Y:S02]  /*42b0*/  FMUL.FTZ R2, R66, c[0x0][0x2ec] ;  /* 0x0000bb0042027a20 */ /* 0x002fe40000410000 */
[----:B------:R1:W-:Y:S01]  /*42c0*/  MUFU.TANH R116, R3 ;  /* 0x0000000300747308 */ /* 0x0003e20000002400 */
[----:B------:R-:W-:-:S07]  /*42d0*/  FMUL.FTZ R20, R47, c[0x0][0x2ec] ;  /* 0x0000bb002f147a20 */ /* 0x000fce0000410000 */
[----:B------:R2:W2:Y:S04]  /*42e0*/  MUFU.TANH R204, R2 ;  /* 0x0000000200cc7308 */ /* 0x0004a80000002400 */
[----:B---3--:R-:W-:Y:S01]  /*42f0*/  HMMA.16816.F32.BF16 R16, R24, R56, R16 ;  /* 0x000000381810723c */ /* 0x008fe20000041810 */
[----:B-1----:R-:W-:-:S03]  /*4300*/  IADD3 R3, R128, 0x8, RZ ;  /* 0x0000000880037810 */ /* 0x002fc60007ffe0ff */
[----:B------:R-:W-:Y:S01]  /*4310*/  MUFU.TANH R115, R20 ;  /* 0x0000001400737308 */ /* 0x000fe20000002400 */
[----:B--2---:R-:W-:-:S03]  /*4320*/  FMUL.FTZ R2, R67, c[0x0][0x2ec] ;  /* 0x0000bb0043027a20 */ /* 0x004fc60000410000 */
[----:B------:R-:W-:Y:S04]  /*4330*/  HMMA.16816.F32.BF16 R64, R12, R40, R136 ;  /* 0x000000280c40723c */ /* 0x000fe80000041888 */
[----:B------:R1:W-:Y:S02]  /*4340*/  MUFU.TANH R201, R2 ;  /* 0x0000000200c97308 */ /* 0x0003e40000002400 */
[----:B-1----:R-:W-:-:S06]  /*4350*/  FMUL.FTZ R2, R72, c[0x0][0x2ec] ;  /* 0x0000bb0048027a20 */ /* 0x002fcc0000410000 */
[----:B------:R1:W2:Y:S02]  /*4360*/  MUFU.TANH R207, R2 ;  /* 0x0000000200cf7308 */ /* 0x0002a40000002400 */
[----:B-1----:R-:W-:-:S06]  /*4370*/  FMUL.FTZ R2, R73, c[0x0][0x2ec] ;  /* 0x0000bb0049027a20 */ /* 0x002fcc0000410000 */
[----:B------:R1:W-:Y:S02]  /*4380*/  MUFU.TANH R200, R2 ;  /* 0x0000000200c87308 */ /* 0x0003e40000002400 */
[----:B-1----:R-:W-:-:S06]  /*4390*/  FMUL.FTZ R2, R74, c[0x0][0x2ec] ;  /* 0x0000bb004a027a20 */ /* 0x002fcc0000410000 */
[----:B------:R1:W3:Y:S02]  /*43a0*/  MUFU.TANH R122, R2 ;  /* 0x00000002007a7308 */ /* 0x0002e40000002400 */
[----:B-1----:R-:W-:Y:S02]  /*43b0*/  FMUL.FTZ R2, R75, c[0x0][0x2ec] ;  /* 0x0000bb004b027a20 */ /* 0x002fe40000410000 */
[----:B------:R-:W-:Y:S04]  /*43c0*/  HMMA.16816.F32.BF16 R72, R12, R22, R148 ;  /* 0x000000160c48723c */ /* 0x000fe80000041894 */
[----:B------:R1:W-:Y:S04]  /*43d0*/  MUFU.TANH R121, R2 ;  /* 0x0000000200797308 */ /* 0x0003e80000002400 */
[----:B------:R-:W-:Y:S07]  /*43e0*/  HMMA.16816.F32.BF16 R12, R28, R56, R8 ;  /* 0x000000381c0c723c */ /* 0x000fee0000041808 */
[----:B------:R-:W-:Y:S01]  /*43f0*/  FMUL.FTZ R10, R46, c[0x0][0x2ec] ;  /* 0x0000bb002e0a7a20 */ /* 0x000fe20000410000 */
[----:B------:R-:W-:Y:S01]  /*4400*/  IMNMX R11, R5, UR7, PT ;  /* 0x00000007050b7c17 */ /* 0x000fe2000b800200 */
[----:B-1----:R-:W-:-:S02]  /*4410*/  FMUL.FTZ R2, R60, c[0x0][0x2ec] ;  /* 0x0000bb003c027a20 */ /* 0x002fc40000410000 */
[----:B------:R1:W-:Y:S01]  /*4420*/  MUFU.TANH R114, R10 ;  /* 0x0000000a00727308 */ /* 0x0003e20000002400 */
[----:B------:R-:W-:Y:S02]  /*4430*/  IMNMX R8, R128, UR7, PT ;  /* 0x0000000780087c17 */ /* 0x000fe4000b800200 */
[----:B------:R-:W-:-:S05]  /*4440*/  IMNMX R9, R3, UR7, PT ;  /* 0x0000000703097c17 */ /* 0x000fca000b800200 */
[----:B------:R2:W-:Y:S01]  /*4450*/  MUFU.TANH R120, R2 ;  /* 0x0000000200787308 */ /* 0x0005e20000002400 */
[----:B-1----:R-:W-:-:S04]  /*4460*/  IMNMX R10, R7, UR7, PT ;  /* 0x00000007070a7c17 */ /* 0x002fc8000b800200 */
[----:B------:R-:W-:-:S04]  /*4470*/  FMUL.FTZ R7, R15, c[0x0][0x2ec] ;  /* 0x0000bb000f077a20 */ /* 0x000fc80000410000 */
[----:B------:R1:W-:Y:S01]  /*4480*/  MUFU.TANH R110, R7 ;  /* 0x00000007006e7308 */ /* 0x0003e20000002400 */
[----:B--2---:R-:W-:-:S07]  /*4490*/  FMUL.FTZ R2, R61, c[0x0][0x2ec] ;  /* 0x0000bb003d027a20 */ /* 0x004fce0000410000 */
[----:B------:R2:W-:Y:S01]  /*44a0*/  MUFU.TANH R182, R2 ;  /* 0x0000000200b67308 */ /* 0x0005e20000002400 */
[----:B-1----:R-:W-:Y:S02]  /*44b0*/  FMUL.FTZ R7, R17, c[0x0][0x2ec] ;  /* 0x0000bb0011077a20 */ /* 0x002fe40000410000 */
[----:B--2---:R-:W-:-:S05]  /*44c0*/  FMUL.FTZ R2, R62, c[0x0][0x2ec] ;  /* 0x0000bb003e027a20 */ /* 0x004fca0000410000 */
[----:B------:R1:W2:Y:S02]  /*44d0*/  MUFU.TANH R119, R2 ;  /* 0x0000000200777308 */ /* 0x0002a40000002400 */
[----:B-1----:R-:W-:-:S06]  /*44e0*/  FMUL.FTZ R2, R63, c[0x0][0x2ec] ;  /* 0x0000bb003f027a20 */ /* 0x002fcc0000410000 */
[----:B------:R1:W-:Y:S02]  /*44f0*/  MUFU.TANH R118, R2 ;  /* 0x0000000200767308 */ /* 0x0003e40000002400 */
[----:B-1----:R-:W-:-:S06]  /*4500*/  FMUL.FTZ R2, R44, c[0x0][0x2ec] ;  /* 0x0000bb002c027a20 */ /* 0x002fcc0000410000 */
[----:B------:R1:W1:Y:S02]  /*4510*/  MUFU.TANH R117, R2 ;  /* 0x0000000200757308 */ /* 0x0002640000002400 */
[----:B-1----:R-:W-:-:S04]  /*4520*/  IMAD.U32 R2, RZ, RZ, UR8 ;  /* 0x00000008ff027e24 */ /* 0x002fc8000f8e00ff */
[----:B------:R-:W-:Y:S01]  /*4530*/  IMAD R2, R2, 0x80, R236 ;  /* 0x0000008002027824 */ /* 0x000fe200078e02ec */
[----:B------:R-:W-:-:S04]  /*4540*/  IADD3 R236, R235, 0x3800, RZ ;  /* 0x00003800ebec7810 */ /* 0x000fc80007ffe0ff */
[C---:B------:R-:W-:Y:S02]  /*4550*/  IADD3 R5, R2.reuse, 0x1, RZ ;  /* 0x0000000102057810 */ /* 0x040fe40007ffe0ff */
[----:B------:R-:W-:Y:S02]  /*4560*/  IADD3 R3, R2, 0x8, RZ ;  /* 0x0000000802037810 */ /* 0x000fe40007ffe0ff */
[C---:B------:R-:W-:Y:S02]  /*4570*/  ISETP.GE.AND P3, PT, R5.reuse, R8, PT ;  /* 0x000000080500720c */ /* 0x040fe40003f66270 */
[C---:B------:R-:W-:Y:S02]  /*4580*/  ISETP.GE.AND P1, PT, R5.reuse, R9, PT ;  /* 0x000000090500720c */ /* 0x040fe40003f26270 */
[C---:B------:R-:W-:Y:S02]  /*4590*/  ISETP.GE.AND P0, PT, R5.reuse, R11, PT ;  /* 0x0000000b0500720c */ /* 0x040fe40003f06270 */
[----:B------:R-:W-:Y:S01]  /*45a0*/  ISETP.GE.AND P4, PT, R5, R10, PT ;  /* 0x0000000a0500720c */ /* 0x000fe20003f86270 */
[----:B------:R-:W-:Y:S01]  /*45b0*/  FMUL.FTZ R5, R12, c[0x0][0x2ec] ;  /* 0x0000bb000c057a20 */ /* 0x000fe20000410000 */
[----:B------:R-:W-:-:S02]  /*45c0*/  FSEL R133, R223, -INF , !P3 ;  /* 0xff800000df857808 */ /* 0x000fc40005800000 */
[C---:B------:R-:W-:Y:S01]  /*45d0*/  ISETP.GE.AND P2, PT, R3.reuse, R8, PT ;  /* 0x000000080300720c */ /* 0x040fe20003f46270 */
[----:B------:R1:W-:Y:S01]  /*45e0*/  MUFU.TANH R112, R5 ;  /* 0x0000000500707308 */ /* 0x0003e20000002400 */
[C---:B------:R-:W-:Y:S02]  /*45f0*/  ISETP.GE.AND P6, PT, R3.reuse, R9, PT ;  /* 0x000000090300720c */ /* 0x040fe40003fc6270 */
[C---:B------:R-:W-:Y:S02]  /*4600*/  ISETP.GE.AND P5, PT, R3.reuse, R11, PT ;  /* 0x0000000b0300720c */ /* 0x040fe40003fa6270 */
[----:B------:R-:W-:Y:S02]  /*4610*/  ISETP.GE.AND P3, PT, R3, R10, PT ;  /* 0x0000000a0300720c */ /* 0x000fe40003f66270 */
[----:B------:R-:W-:Y:S02]  /*4620*/  IADD3 R3, R2, 0x9, RZ ;  /* 0x0000000902037810 */ /* 0x000fe40007ffe0ff */
[----:B------:R-:W-:-:S02]  /*4630*/  FSEL R135, R222, -INF , !P1 ;  /* 0xff800000de877808 */ /* 0x000fc40004800000 */
[----:B------:R-:W-:Y:S02]  /*4640*/  FSEL R77, R221, -INF , !P0 ;  /* 0xff800000dd4d7808 */ /* 0x000fe40004000000 */
[----:B-----5:R-:W-:Y:S02]  /*4650*/  FSEL R79, R220, -INF , !P4 ;  /* 0xff800000dc4f7808 */ /* 0x020fe40006000000 */
[----:B------:R-:W-:Y:S01]  /*4660*/  FSEL R136, R218, -INF , !P2 ;  /* 0xff800000da887808 */ /* 0x000fe20005000000 */
[----:B-1----:R-:W-:Y:S01]  /*4670*/  FMUL.FTZ R5, R13, c[0x0][0x2ec] ;  /* 0x0000bb000d057a20 */ /* 0x002fe20000410000 */
[C---:B------:R-:W-:Y:S02]  /*4680*/  ISETP.GE.AND P1, PT, R3.reuse, R8, PT ;  /* 0x000000080300720c */ /* 0x040fe40003f26270 */
[C---:B------:R-:W-:Y:S01]  /*4690*/  ISETP.GE.AND P0, PT, R3.reuse, R9, PT ;  /* 0x000000090300720c */ /* 0x040fe20003f06270 */
[----:B------:R1:W-:Y:S01]  /*46a0*/  MUFU.TANH R113, R5 ;  /* 0x0000000500717308 */ /* 0x0003e20000002400 */
[----:B------:R-:W-:-:S02]  /*46b0*/  ISETP.GE.AND P4, PT, R3, R11, PT ;  /* 0x0000000b0300720c */ /* 0x000fc40003f86270 */
[----:B------:R-:W-:Y:S02]  /*46c0*/  ISETP.GE.AND P2, PT, R3, R10, PT ;  /* 0x0000000a0300720c */ /* 0x000fe40003f46270 */
[----:B------:R-:W-:Y:S02]  /*46d0*/  IADD3 R3, R2, 0x10, RZ ;  /* 0x0000001002037810 */ /* 0x000fe40007ffe0ff */
[----:B------:R-:W-:Y:S02]  /*46e0*/  FSEL R137, R216, -INF , !P6 ;  /* 0xff800000d8897808 */ /* 0x000fe40007000000 */
[----:B------:R-:W-:Y:S02]  /*46f0*/  FSEL R78, R214, -INF , !P5 ;  /* 0xff800000d64e7808 */ /* 0x000fe40006800000 */
[----:B------:R-:W-:Y:S02]  /*4700*/  FSEL R99, R108, -INF , !P3 ;  /* 0xff8000006c637808 */ /* 0x000fe40005800000 */
[----:B------:R-:W-:Y:S01]  /*4710*/  FSEL R132, R219, -INF , !P1 ;  /* 0xff800000db847808 */ /* 0x000fe20004800000 */
[----:B------:R5:W-:Y:S01]  /*4720*/  MUFU.TANH R108, R7 ;  /* 0x00000007006c7308 */ /* 0x000be20000002400 */
[C---:B------:R-:W-:Y:S01]  /*4730*/  ISETP.GE.AND P6, PT, R3.reuse, R8, PT ;  /* 0x000000080300720c */ /* 0x040fe20003fc6270 */
[----:B-1----:R-:W-:Y:S01]  /*4740*/  FMUL.FTZ R5, R14, c[0x0][0x2ec] ;  /* 0x0000bb000e057a20 */ /* 0x002fe20000410000 */
[C---:B------:R-:W-:Y:S01]  /*4750*/  ISETP.GE.AND P5, PT, R3.reuse, R9, PT ;  /* 0x000000090300720c */ /* 0x040fe20003fa6270 */
[----:B------:R-:W-:Y:S01]  /*4760*/  HMMA.16816.F32.BF16 R12, R36, R50, R52 ;  /* 0x00000032240c723c */ /* 0x000fe20000041834 */
[----:B------:R-:W-:-:S02]  /*4770*/  ISETP.GE.AND P3, PT, R3, R11, PT ;  /* 0x0000000b0300720c */ /* 0x000fc40003f66270 */
[----:B------:R-:W-:Y:S01]  /*4780*/  ISETP.GE.AND P1, PT, R3, R10, PT ;  /* 0x0000000a0300720c */ /* 0x000fe20003f26270 */
[----:B------:R1:W1:Y:S01]  /*4790*/  MUFU.TANH R111, R5 ;  /* 0x00000005006f7308 */ /* 0x0002620000002400 */
[----:B------:R-:W-:Y:S02]  /*47a0*/  IADD3 R3, R2, 0x11, RZ ;  /* 0x0000001102037810 */ /* 0x000fe40007ffe0ff */
[----:B------:R-:W-:Y:S01]  /*47b0*/  FSEL R134, R217, -INF , !P0 ;  /* 0xff800000d9867808 */ /* 0x000fe20004000000 */
[----:B------:R-:W-:Y:S01]  /*47c0*/  HMMA.16816.F32.BF16 R48, R32, R50, R80 ;  /* 0x000000322030723c */ /* 0x000fe20000041850 */
[----:B------:R-:W-:Y:S02]  /*47d0*/  ISETP.GE.AND P0, PT, R3, R8, PT ;  /* 0x000000080300720c */ /* 0x000fe40003f06270 */
[----:B------:R-:W-:Y:S01]  /*47e0*/  FSEL R131, R131, -INF , !P5 ;  /* 0xff80000083837808 */ /* 0x000fe20006800000 */
[----:B-----5:R-:W-:Y:S01]  /*47f0*/  FMUL.FTZ R7, R18, c[0x0][0x2ec] ;  /* 0x0000bb0012077a20 */ /* 0x020fe20000410000 */
[----:B------:R-:W-:-:S02]  /*4800*/  FSEL R97, R202, -INF , !P3 ;  /* 0xff800000ca617808 */ /* 0x000fc40005800000 */
[----:B------:R-:W-:Y:S01]  /*4810*/  FSEL R80, R109, -INF , !P2 ;  /* 0xff8000006d507808 */ /* 0x000fe20005000000 */
[----:B------:R-:W5:Y:S01]  /*4820*/  MUFU.TANH R105, R7 ;  /* 0x0000000700697308 */ /* 0x000f620000002400 */
[----:B------:R-:W-:Y:S02]  /*4830*/  FSEL R100, R130, -INF , !P1 ;  /* 0xff80000082647808 */ /* 0x000fe40004800000 */
[----:B------:R-:W-:Y:S01]  /*4840*/  FSEL R127, R213, -INF , !P0 ;  /* 0xff800000d57f7808 */ /* 0x000fe20004000000 */
[----:B-1----:R-:W-:Y:S01]  /*4850*/  FMUL.FTZ R5, R16, c[0x0][0x2ec] ;  /* 0x0000bb0010057a20 */ /* 0x002fe20000410000 */
[----:B------:R-:W-:Y:S02]  /*4860*/  FSEL R76, R215, -INF , !P4 ;  /* 0xff800000d74c7808 */ /* 0x000fe40006000000 */
[----:B------:R-:W-:Y:S01]  /*4870*/  FSEL R129, R129, -INF , !P6 ;  /* 0xff80000081817808 */ /* 0x000fe20007000000 */
[----:B------:R-:W-:Y:S01]  /*4880*/  HMMA.16816.F32.BF16 R20, R28, R58, R12 ;  /* 0x0000003a1c14723c */ /* 0x000fe2000004180c */
[----:B------:R-:W1:Y:S01]  /*4890*/  LDSM.16.M88.4 R12, [R235+0x3000] ;  /* 0x00300000eb0c783b */ /* 0x000e620000000200 */
[----:B------:R2:W1:Y:S01]  /*48a0*/  MUFU.TANH R109, R5 ;  /* 0x00000005006d7308 */ /* 0x0004620000002400 */
[----:B------:R-:W-:-:S02]  /*48b0*/  ISETP.GE.AND P4, PT, R3, R9, PT ;  /* 0x000000090300720c */ /* 0x000fc40003f86270 */
[C---:B------:R-:W-:Y:S02]  /*48c0*/  ISETP.GE.AND P2, PT, R3.reuse, R11, PT ;  /* 0x0000000b0300720c */ /* 0x040fe40003f46270 */
[----:B------:R-:W-:Y:S01]  /*48d0*/  ISETP.GE.AND P6, PT, R3, R10, PT ;  /* 0x0000000a0300720c */ /* 0x000fe20003fc6270 */
[----:B------:R-:W-:Y:S01]  /*48e0*/  HMMA.16816.F32.BF16 R48, R24, R58, R48 ;  /* 0x0000003a1830723c */ /* 0x000fe20000041830 */
[----:B------:R-:W-:Y:S02]  /*48f0*/  IADD3 R3, R2, 0x19, RZ ;  /* 0x0000001902037810 */ /* 0x000fe40007ffe0ff */
[----:B------:R-:W-:Y:S02]  /*4900*/  FSEL R130, R212, -INF , !P4 ;  /* 0xff800000d4827808 */ /* 0x000fe40006000000 */
[----:B------:R-:W-:Y:S02]  /*4910*/  FSEL R98, R198, -INF , !P2 ;  /* 0xff800000c6627808 */ /* 0x000fe40005000000 */
[----:B------:R-:W-:-:S02]  /*4920*/  FSEL R103, R191, -INF , !P6 ;  /* 0xff800000bf677808 */ /* 0x000fc40007000000 */
[CC--:B------:R-:W-:Y:S02]  /*4930*/  ISETP.GE.AND P4, PT, R3.reuse, R8.reuse, PT ;  /* 0x000000080300720c */ /* 0x0c0fe40003f86270 */
[----:B--2---:R-:W-:Y:S02]  /*4940*/  IADD3 R5, R2, 0x18, RZ ;  /* 0x0000001802057810 */ /* 0x004fe40007ffe0ff */
[-C--:B------:R-:W-:Y:S02]  /*4950*/  ISETP.GE.AND P2, PT, R3, R9.reuse, PT ;  /* 0x000000090300720c */ /* 0x080fe40003f46270 */
[----:B------:R-:W-:Y:S01]  /*4960*/  ISETP.GE.AND P5, PT, R5, R8, PT ;  /* 0x000000080500720c */ /* 0x000fe20003fa6270 */
[----:B------:R-:W-:Y:S01]  /*4970*/  FMUL.FTZ R7, R23, c[0x0][0x2ec] ;  /* 0x0000bb0017077a20 */ /* 0x000fe20000410000 */
[C---:B------:R-:W-:Y:S02]  /*4980*/  ISETP.GE.AND P3, PT, R5.reuse, R9, PT ;  /* 0x000000090500720c */ /* 0x040fe40003f66270 */
[CC--:B------:R-:W-:Y:S01]  /*4990*/  ISETP.GE.AND P1, PT, R5.reuse, R11.reuse, PT ;  /* 0x0000000b0500720c */ /* 0x0c0fe20003f26270 */
[----:B------:R-:W-:Y:S01]  /*49a0*/  MUFU.TANH R83, R7 ;  /* 0x0000000700537308 */ /* 0x000fe20000002400 */
[----:B------:R-:W-:Y:S01]  /*49b0*/  ISETP.GE.AND P0, PT, R5, R10, PT ;  /* 0x0000000a0500720c */ /* 0x000fe20003f06270 */
[----:B------:R-:W-:Y:S01]  /*49c0*/  FMUL.FTZ R5, R19, c[0x0][0x2ec] ;  /* 0x0000bb0013057a20 */ /* 0x000fe20000410000 */
[----:B------:R-:W-:Y:S01]  /*49d0*/  FSEL R125, R189, -INF , !P5 ;  /* 0xff800000bd7d7808 */ /* 0x000fe20006800000 */
[----:B------:R-:W2:Y:S01]  /*49e0*/  LDSM.16.M88.4 R16, [R229+0x3000] ;  /* 0x00300000e510783b */ /* 0x000ea20000000200 */
[----:B------:R-:W-:-:S02]  /*49f0*/  ISETP.GE.AND P6, PT, R3, R11, PT ;  /* 0x0000000b0300720c */ /* 0x000fc40003fc6270 */
[----:B------:R-:W-:Y:S01]  /*4a00*/  ISETP.GE.AND P5, PT, R3, R10, PT ;  /* 0x0000000a0300720c */ /* 0x000fe20003fa6270 */
[----:B------:R3:W-:Y:S01]  /*4a10*/  MUFU.TANH R107, R5 ;  /* 0x00000005006b7308 */ /* 0x0007e20000002400 */
[----:B------:R-:W-:Y:S02]  /*4a20*/  IADD3 R3, R2, 0x20, RZ ;  /* 0x0000002002037810 */ /* 0x000fe40007ffe0ff */
[----:B------:R-:W-:Y:S01]  /*4a30*/  FSEL R128, R197, -INF , !P3 ;  /* 0xff800000c5807808 */ /* 0x000fe20005800000 */
[----:B-1----:R-:W-:Y:S01]  /*4a40*/  HMMA.16816.F32.BF16 R40, R36, R12, R64 ;  /* 0x0000000c2428723c */ /* 0x002fe20000041840 */
[----:B------:R-:W-:Y:S02]  /*4a50*/  FSEL R96, R194, -INF , !P1 ;  /* 0xff800000c2607808 */ /* 0x000fe40004800000 */
[----:B------:R-:W-:Y:S02]  /*4a60*/  FSEL R102, R192, -INF , !P0 ;  /* 0xff800000c0667808 */ /* 0x000fe40004000000 */
[----:B------:R-:W-:-:S02]  /*4a70*/  FSEL R124, R209, -INF , !P4 ;  /* 0xff800000d17c7808 */ /* 0x000fc40006000000 */
[C---:B------:R-:W-:Y:S01]  /*4a80*/  ISETP.GE.AND P3, PT, R3.reuse, R8, PT ;  /* 0x000000080300720c */ /* 0x040fe20003f66270 */
[----:B------:R-:W-:Y:S01]  /*4a90*/  HMMA.16816.F32.BF16 R44, R36, R14, R68 ;  /* 0x0000000e242c723c */ /* 0x000fe20000041844 */
[C---:B------:R-:W-:Y:S01]  /*4aa0*/  ISETP.GE.AND P1, PT, R3.reuse, R9, PT ;  /* 0x000000090300720c */ /* 0x040fe20003f26270 */
[----:B---3--:R-:W-:Y:S01]  /*4ab0*/  FMUL.FTZ R5, R20, c[0x0][0x2ec] ;  /* 0x0000bb0014057a20 */ /* 0x008fe20000410000 */
[C---:B------:R-:W-:Y:S02]  /*4ac0*/  ISETP.GE.AND P0, PT, R3.reuse, R11, PT ;  /* 0x0000000b0300720c */ /* 0x040fe40003f06270 */
[----:B------:R-:W-:Y:S01]  /*4ad0*/  ISETP.GE.AND P4, PT, R3, R10, PT ;  /* 0x0000000a0300720c */ /* 0x000fe20003f86270 */
[----:B------:R1:W3:Y:S01]  /*4ae0*/  MUFU.TANH R104, R5 ;  /* 0x0000000500687308 */ /* 0x0002e20000002400 */
[----:B------:R-:W-:Y:S02]  /*4af0*/  IADD3 R3, R2, 0x21, RZ ;  /* 0x0000002102037810 */ /* 0x000fe40007ffe0ff */
[----:B------:R-:W-:-:S02]  /*4b00*/  FSEL R126, R211, -INF , !P2 ;  /* 0xff800000d37e7808 */ /* 0x000fc40005000000 */
[----:B------:R-:W-:Y:S02]  /*4b10*/  FSEL R64, R210, -INF , !P6 ;  /* 0xff800000d2407808 */ /* 0x000fe40007000000 */
[----:B------:R-:W-:Y:S02]  /*4b20*/  FSEL R101, R203, -INF , !P5 ;  /* 0xff800000cb657808 */ /* 0x000fe40006800000 */
[----:B------:R-:W-:Y:S02]  /*4b30*/  FSEL R160, R195, -INF , !P3 ;  /* 0xff800000c3a07808 */ /* 0x000fe40005800000 */
[C---:B------:R-:W-:Y:S02]  /*4b40*/  ISETP.GE.AND P2, PT, R3.reuse, R8, PT ;  /* 0x000000080300720c */ /* 0x040fe40003f46270 */
[C---:B------:R-:W-:Y:S02]  /*4b50*/  ISETP.GE.AND P6, PT, R3.reuse, R9, PT ;  /* 0x000000090300720c */ /* 0x040fe40003fc6270 */
[----:B------:R-:W-:Y:S01]  /*4b60*/  ISETP.GE.AND P5, PT, R3, R11, PT ;  /* 0x0000000b0300720c */ /* 0x000fe20003fa6270 */
[----:B-1----:R-:W-:Y:S01]  /*4b70*/  FMUL.FTZ R5, R21, c[0x0][0x2ec] ;  /* 0x0000bb0015057a20 */ /* 0x002fe20000410000 */
[----:B--2---:R-:W-:Y:S01]  /*4b80*/  HMMA.16816.F32.BF16 R40, R28, R16, R40 ;  /* 0x000000101c28723c */ /* 0x004fe20000041828 */
[----:B------:R-:W-:-:S02]  /*4b90*/  ISETP.GE.AND P3, PT, R3, R10, PT ;  /* 0x0000000a0300720c */ /* 0x000fc40003f66270 */
[----:B------:R1:W-:Y:S01]  /*4ba0*/  MUFU.TANH R106, R5 ;  /* 0x00000005006a7308 */ /* 0x0003e20000002400 */
[----:B------:R-:W-:Y:S02]  /*4bb0*/  IADD3 R3, R2, 0x28, RZ ;  /* 0x0000002802037810 */ /* 0x000fe40007ffe0ff */
[----:B------:R-:W-:Y:S02]  /*4bc0*/  FSEL R156, R193, -INF , !P1 ;  /* 0xff800000c19c7808 */ /* 0x000fe40004800000 */
[----:B------:R-:W-:Y:S01]  /*4bd0*/  FSEL R158, R188, -INF , !P0 ;  /* 0xff800000bc9e7808 */ /* 0x000fe20004000000 */
[----:B------:R-:W-:Y:S01]  /*4be0*/  HMMA.16816.F32.BF16 R44, R28, R18, R44 ;  /* 0x000000121c2c723c */ /* 0x000fe2000004182c */
[----:B------:R-:W-:Y:S02]  /*4bf0*/  FSEL R161, R185, -INF , !P4 ;  /* 0xff800000b9a17808 */ /* 0x000fe40006000000 */
[----:B------:R-:W-:Y:S02]  /*4c00*/  FSEL R154, R206, -INF , !P2 ;  /* 0xff800000ce9a7808 */ /* 0x000fe40005000000 */
[----:B------:R-:W-:-:S02]  /*4c10*/  ISETP.GE.AND P1, PT, R3, R8, PT ;  /* 0x000000080300720c */ /* 0x000fc40003f26270 */
[C---:B------:R-:W-:Y:S02]  /*4c20*/  ISETP.GE.AND P0, PT, R3.reuse, R9, PT ;  /* 0x000000090300720c */ /* 0x040fe40003f06270 */
[C---:B------:R-:W-:Y:S01]  /*4c30*/  ISETP.GE.AND P4, PT, R3.reuse, R11, PT ;  /* 0x0000000b0300720c */ /* 0x040fe20003f86270 */
[----:B-1----:R-:W-:Y:S01]  /*4c40*/  FMUL.FTZ R5, R22, c[0x0][0x2ec] ;  /* 0x0000bb0016057a20 */ /* 0x002fe20000410000 */
[----:B------:R-:W-:Y:S01]  /*4c50*/  ISETP.GE.AND P2, PT, R3, R10, PT ;  /* 0x0000000a0300720c */ /* 0x000fe20003f46270 */
[----:B------:R-:W-:Y:S01]  /*4c60*/  HMMA.16816.F32.BF16 R20, R32, R12, R88 ;  /* 0x0000000c2014723c */ /* 0x000fe20000041858 */
[----:B------:R-:W-:Y:S01]  /*4c70*/  IADD3 R3, R2, 0x29, RZ ;  /* 0x0000002902037810 */ /* 0x000fe20007ffe0ff */
[----:B------:R1:W2:Y:S01]  /*4c80*/  MUFU.TANH R82, R5 ;  /* 0x0000000500527308 */ /* 0x0002a20000002400 */
[----:B------:R-:W-:Y:S01]  /*4c90*/  FSEL R153, R205, -INF , !P6 ;  /* 0xff800000cd997808 */ /* 0x000fe20007000000 */
[----:B------:R-:W-:Y:S01]  /*4ca0*/  FMUL.FTZ R7, R40, c[0x0][0x2ec] ;  /* 0x0000bb0028077a20 */ /* 0x000fe20000410000 */
[----:B------:R-:W-:-:S02]  /*4cb0*/  FSEL R155, R196, -INF , !P5 ;  /* 0xff800000c49b7808 */ /* 0x000fc40006800000 */
[----:B------:R-:W-:Y:S02]  /*4cc0*/  FSEL R159, R190, -INF , !P3 ;  /* 0xff800000be9f7808 */ /* 0x000fe40005800000 */
[----:B------:R-:W-:Y:S01]  /*4cd0*/  FSEL R149, R187, -INF , !P1 ;  /* 0xff800000bb957808 */ /* 0x000fe20004800000 */
[----:B------:R2:W-:Y:S01]  /*4ce0*/  MUFU.TANH R62, R7 ;  /* 0x00000007003e7308 */ /* 0x0005e20000002400 */
[C---:B------:R-:W-:Y:S02]  /*4cf0*/  ISETP.GE.AND P6, PT, R3.reuse, R8, PT ;  /* 0x000000080300720c */ /* 0x040fe40003fc6270 */
[C---:B------:R-:W-:Y:S02]  /*4d00*/  ISETP.GE.AND P5, PT, R3.reuse, R9, PT ;  /* 0x000000090300720c */ /* 0x040fe40003fa6270 */
[C---:B------:R-:W-:Y:S02]  /*4d10*/  ISETP.GE.AND P3, PT, R3.reuse, R11, PT ;  /* 0x0000000b0300720c */ /* 0x040fe40003f66270 */
[----:B------:R-:W-:Y:S01]  /*4d20*/  ISETP.GE.AND P1, PT, R3, R10, PT ;  /* 0x0000000a0300720c */ /* 0x000fe20003f26270 */
[----:B-1----:R-:W-:Y:S01]  /*4d30*/  FMUL.FTZ R5, R48, c[0x0][0x2ec] ;  /* 0x0000bb0030057a20 */ /* 0x002fe20000410000 */
[----:B------:R-:W-:-:S02]  /*4d40*/  IADD3 R3, R2, 0x30, RZ ;  /* 0x0000003002037810 */ /* 0x000fc40007ffe0ff */
[----:B------:R-:W-:Y:S01]  /*4d50*/  FSEL R150, R183, -INF , !P0 ;  /* 0xff800000b7967808 */ /* 0x000fe20004000000 */
[----:B------:R1:W1:Y:S01]  /*4d60*/  MUFU.TANH R67, R5 ;  /* 0x0000000500437308 */ /* 0x0002620000002400 */
[----:B------:R-:W-:Y:S02]  /*4d70*/  FSEL R152, R180, -INF , !P4 ;  /* 0xff800000b4987808 */ /* 0x000fe40006000000 */
[----:B------:R-:W-:Y:S01]  /*4d80*/  FSEL R157, R172, -INF , !P2 ;  /* 0xff800000ac9d7808 */ /* 0x000fe20005000000 */
[----:B--2---:R-:W-:Y:S01]  /*4d90*/  FMUL.FTZ R7, R41, c[0x0][0x2ec] ;  /* 0x0000bb0029077a20 */ /* 0x004fe20000410000 */
[----:B------:R-:W-:Y:S02]  /*4da0*/  FSEL R148, R186, -INF , !P6 ;  /* 0xff800000ba947808 */ /* 0x000fe40007000000 */
[----:B------:R-:W-:Y:S01]  /*4db0*/  FSEL R138, R184, -INF , !P5 ;  /* 0xff800000b88a7808 */ /* 0x000fe20006800000 */
[----:B------:R2:W-:Y:S01]  /*4dc0*/  MUFU.TANH R65, R7 ;  /* 0x0000000700417308 */ /* 0x0005e20000002400 */
[----:B------:R-:W-:-:S02]  /*4dd0*/  ISETP.GE.AND P0, PT, R3, R8, PT ;  /* 0x000000080300720c */ /* 0x000fc40003f06270 */
[C---:B------:R-:W-:Y:S02]  /*4de0*/  ISETP.GE.AND P4, PT, R3.reuse, R9, PT ;  /* 0x000000090300720c */ /* 0x040fe40003f86270 */
[C---:B------:R-:W-:Y:S02]  /*4df0*/  ISETP.GE.AND P2, PT, R3.reuse, R11, PT ;  /* 0x0000000b0300720c */ /* 0x040fe40003f46270 */
[----:B------:R-:W-:Y:S01]  /*4e00*/  ISETP.GE.AND P6, PT, R3, R10, PT ;  /* 0x0000000a0300720c */ /* 0x000fe20003fc6270 */
[----:B-1----:R-:W-:Y:S01]  /*4e10*/  FMUL.FTZ R5, R49, c[0x0][0x2ec] ;  /* 0x0000bb0031057a20 */ /* 0x002fe20000410000 */
[----:B------:R-:W-:Y:S02]  /*4e20*/  IADD3 R3, R2, 0x38, RZ ;  /* 0x0000003802037810 */ /* 0x000fe40007ffe0ff */
[----:B------:R-:W-:Y:S01]  /*4e30*/  FSEL R139, R181, -INF , !P3 ;  /* 0xff800000b58b7808 */ /* 0x000fe20005800000 */
[----:B------:R1:W-:Y:S01]  /*4e40*/  MUFU.TANH R81, R5 ;  /* 0x0000000500517308 */ /* 0x0003e20000002400 */
[----:B------:R-:W-:-:S02]  /*4e50*/  FSEL R151, R179, -INF , !P1 ;  /* 0xff800000b3977808 */ /* 0x000fc40004800000 */
[----:B----4-:R-:W-:Y:S01]  /*4e60*/  FSEL R174, R174, -INF , !P0 ;  /* 0xff800000aeae7808 */ /* 0x010fe20004000000 */
[----:B--2---:R-:W-:Y:S01]  /*4e70*/  FMUL.FTZ R7, R43, c[0x0][0x2ec] ;  /* 0x0000bb002b077a20 */ /* 0x004fe20000410000 */
[----:B------:R-:W-:Y:S02]  /*4e80*/  FSEL R176, R176, -INF , !P4 ;  /* 0xff800000b0b07808 */ /* 0x000fe40006000000 */
[----:B------:R-:W-:Y:S01]  /*4e90*/  FSEL R175, R175, -INF , !P2 ;  /* 0xff800000afaf7808 */ /* 0x000fe20005000000 */
[----:B------:R-:W-:Y:S01]  /*4ea0*/  MUFU.TANH R60, R7 ;  /* 0x00000007003c7308 */ /* 0x000fe20000002400 */
[----:B------:R-:W-:Y:S02]  /*4eb0*/  FSEL R177, R177, -INF , !P6 ;  /* 0xff800000b1b17808 */ /* 0x000fe40007000000 */
[C---:B------:R-:W-:Y:S02]  /*4ec0*/  ISETP.GE.AND P4, PT, R3.reuse, R8, PT ;  /* 0x000000080300720c */ /* 0x040fe40003f86270 */
[----:B------:R-:W-:-:S02]  /*4ed0*/  ISETP.GE.AND P2, PT, R3, R9, PT ;  /* 0x000000090300720c */ /* 0x000fc40003f46270 */
[----:B------:R-:W-:Y:S01]  /*4ee0*/  ISETP.GE.AND P6, PT, R3, R11, PT ;  /* 0x0000000b0300720c */ /* 0x000fe20003fc6270 */
[----:B-1----:R-:W-:Y:S01]  /*4ef0*/  FMUL.FTZ R5, R50, c[0x0][0x2ec] ;  /* 0x0000bb0032057a20 */ /* 0x002fe20000410000 */
[----:B------:R-:W-:Y:S02]  /*4f00*/  FSEL R165, R165, -INF , !P4 ;  /* 0xff800000a5a57808 */ /* 0x000fe40006000000 */
[----:B------:R-:W-:Y:S01]  /*4f10*/  FSEL R167, R167, -INF , !P2 ;  /* 0xff800000a7a77808 */ /* 0x000fe20005000000 */
[----:B------:R1:W2:Y:S01]  /*4f20*/  MUFU.TANH R63, R5 ;  /* 0x00000005003f7308 */ /* 0x0002a20000002400 */
[----:B------:R-:W-:Y:S01]  /*4f30*/  FSEL R166, R166, -INF , !P6 ;  /* 0xff800000a6a67808 */ /* 0x000fe20007000000 */
[----:B-1----:R-:W-:Y:S02]  /*4f40*/  FMUL.FTZ R5, R51, c[0x0][0x2ec] ;  /* 0x0000bb0033057a20 */ /* 0x002fe40000410000 */
[----:B------:R-:W-:Y:S04]  /*4f50*/  HMMA.16816.F32.BF16 R48, R24, R16, R20 ;  /* 0x000000101830723c */ /* 0x000fe80000041814 */
[----:B------:R1:W4:Y:S04]  /*4f60*/  MUFU.TANH R66, R5 ;  /* 0x0000000500427308 */ /* 0x0003280000002400 */
[----:B------:R-:W-:Y:S01]  /*4f70*/  HMMA.16816.F32.BF16 R20, R32, R14, R92 ;  /* 0x0000000e2014723c */ /* 0x000fe2000004185c */
[----:B------:R-:W2:Y:S01]  /*4f80*/  LDSM.16.M88.4 R12, [R235+0x3800] ;  /* 0x00380000eb0c783b */ /* 0x000ea20000000200 */
[----:B-1----:R-:W-:-:S04]  /*4f90*/  IADD3 R5, R2, 0x31, RZ ;  /* 0x0000003102057810 */ /* 0x002fc80007ffe0ff */
[C---:B------:R-:W-:Y:S02]  /*4fa0*/  ISETP.GE.AND P5, PT, R5.reuse, R8, PT ;  /* 0x000000080500720c */ /* 0x040fe40003fa6270 */
[----:B------:R-:W-:-:S08]  /*4fb0*/  ISETP.GE.AND P3, PT, R5, R9, PT ;  /* 0x000000090500720c */ /* 0x000fd00003f66270 */
[----:B------:R-:W-:Y:S01]  /*4fc0*/  FMUL.FTZ R7, R48, c[0x0][0x2ec] ;  /* 0x0000bb0030077a20 */ /* 0x000fe20000410000 */
[----:B------:R-:W-:Y:S02]  /*4fd0*/  FSEL R172, R178, -INF , !P5 ;  /* 0xff800000b2ac7808 */ /* 0x000fe40006800000 */
[C---:B------:R-:W-:Y:S01]  /*4fe0*/  ISETP.GE.AND P1, PT, R5.reuse, R11, PT ;  /* 0x0000000b0500720c */ /* 0x040fe20003f26270 */
[----:B------:R1:W-:Y:S01]  /*4ff0*/  MUFU.TANH R59, R7 ;  /* 0x00000007003b7308 */ /* 0x0003e20000002400 */
[-C--:B------:R-:W-:Y:S01]  /*5000*/  ISETP.GE.AND P0, PT, R5, R10.reuse, PT ;  /* 0x0000000a0500720c */ /* 0x080fe20003f06270 */
[----:B------:R-:W-:Y:S01]  /*5010*/  FMUL.FTZ R5, R42, c[0x0][0x2ec] ;  /* 0x0000bb002a057a20 */ /* 0x000fe20000410000 */
[----:B------:R-:W-:Y:S02]  /*5020*/  ISETP.GE.AND P5, PT, R3, R10, PT ;  /* 0x0000000a0300720c */ /* 0x000fe40003fa6270 */
[----:B------:R-:W-:Y:S02]  /*5030*/  IADD3 R3, R2, 0x39, RZ ;  /* 0x0000003902037810 */ /* 0x000fe40007ffe0ff */
[----:B------:R-:W-:Y:S01]  /*5040*/  FSEL R169, R169, -INF , !P3 ;  /* 0xff800000a9a97808 */ /* 0x000fe20005800000 */
[----:B------:R3:W3:Y:S01]  /*5050*/  MUFU.TANH R61, R5 ;  /* 0x00000005003d7308 */ /* 0x0006e20000002400 */
[----:B------:R-:W-:-:S02]  /*5060*/  ISETP.GE.AND P3, PT, R3, R8, PT ;  /* 0x000000080300720c */ /* 0x000fc40003f66270 */
[----:B------:R-:W-:Y:S02]  /*5070*/  FSEL R171, R171, -INF , !P1 ;  /* 0xff800000abab7808 */ /* 0x000fe40004800000 */
[----:B------:R-:W-:Y:S02]  /*5080*/  FSEL R173, R173, -INF , !P0 ;  /* 0xff800000adad7808 */ /* 0x000fe40004000000 */
[----:B------:R-:W-:Y:S01]  /*5090*/  FSEL R170, R170, -INF , !P5 ;  /* 0xff800000aaaa7808 */ /* 0x000fe20006800000 */
[----:B-1----:R-:W-:Y:S01]  /*50a0*/  FMUL.FTZ R7, R50, c[0x0][0x2ec] ;  /* 0x0000bb0032077a20 */ /* 0x002fe20000410000 */
[----:B------:R-:W-:Y:S02]  /*50b0*/  FSEL R162, R162, -INF , !P3 ;  /* 0xff800000a2a27808 */ /* 0x000fe40005800000 */
[C---:B------:R-:W-:Y:S01]  /*50c0*/  ISETP.GE.AND P1, PT, R3.reuse, R9, PT ;  /* 0x000000090300720c */ /* 0x040fe20003f26270 */
[----:B--2---:R-:W-:Y:S01]  /*50d0*/  HMMA.16816.F32.BF16 R40, R32, R12, R140 ;  /* 0x0000000c2028723c */ /* 0x004fe2000004188c */
[C---:B------:R-:W-:Y:S01]  /*50e0*/  ISETP.GE.AND P0, PT, R3.reuse, R11, PT ;  /* 0x0000000b0300720c */ /* 0x040fe20003f06270 */
[----:B------:R1:W2:Y:S01]  /*50f0*/  MUFU.TANH R56, R7 ;  /* 0x0000000700387308 */ /* 0x0002a20000002400 */
[----:B------:R-:W-:Y:S01]  /*5100*/  ISETP.GE.AND P4, PT, R3, R10, PT ;  /* 0x0000000a0300720c */ /* 0x000fe20003f86270 */
[----:B------:R-:W-:Y:S01]  /*5110*/  FMUL.FTZ R3, R49, c[0x0][0x2ec] ;  /* 0x0000bb0031037a20 */ /* 0x000fe20000410000 */
[----:B---3--:R-:W-:-:S02]  /*5120*/  IADD3 R5, R2, 0x40, RZ ;  /* 0x0000004002057810 */ /* 0x008fc40007ffe0ff */
[----:B------:R-:W-:Y:S01]  /*5130*/  FSEL R163, R163, -INF , !P1 ;  /* 0xff800000a3a37808 */ /* 0x000fe20004800000 */
[----:B------:R-:W-:Y:S01]  /*5140*/  HMMA.16816.F32.BF16 R32, R32, R14, R144 ;  /* 0x0000000e2020723c */ /* 0x000fe20000041890 */
[C---:B------:R-:W-:Y:S01]  /*5150*/  ISETP.GE.AND P2, PT, R5.reuse, R8, PT ;  /* 0x000000080500720c */ /* 0x040fe20003f46270 */
[----:B------:R3:W-:Y:S01]  /*5160*/  MUFU.TANH R58, R3 ;  /* 0x00000003003a7308 */ /* 0x0007e20000002400 */
[C---:B------:R-:W-:Y:S02]  /*5170*/  ISETP.GE.AND P6, PT, R5.reuse, R9, PT ;  /* 0x000000090500720c */ /* 0x040fe40003fc6270 */
[C---:B------:R-:W-:Y:S02]  /*5180*/  ISETP.GE.AND P5, PT, R5.reuse, R11, PT ;  /* 0x0000000b0500720c */ /* 0x040fe40003fa6270 */
[----:B------:R-:W-:Y:S01]  /*5190*/  ISETP.GE.AND P3, PT, R5, R10, PT ;  /* 0x0000000a0500720c */ /* 0x000fe20003f66270 */
[----:B------:R-:W-:Y:S01]  /*51a0*/  FMUL.FTZ R5, R51, c[0x0][0x2ec] ;  /* 0x0000bb0033057a20 */ /* 0x000fe20000410000 */
[----:B------:R-:W-:Y:S01]  /*51b0*/  FSEL R164, R164, -INF , !P0 ;  /* 0xff800000a4a47808 */ /* 0x000fe20004000000 */
[----:B------:R-:W-:Y:S01]  /*51c0*/  HMMA.16816.F32.BF16 R48, R24, R18, R20 ;  /* 0x000000121830723c */ /* 0x000fe20000041814 */
[----:B------:R-:W2:Y:S01]  /*51d0*/  LDSM.16.M88.4 R16, [R229+0x3800] ;  /* 0x00380000e510783b */ /* 0x000ea20000000200 */
[----:B------:R4:W-:Y:S01]  /*51e0*/  MUFU.TANH R57, R5 ;  /* 0x0000000500397308 */ /* 0x0009e20000002400 */
[----:B-1----:R-:W-:Y:S01]  /*51f0*/  FMUL.FTZ R7, R44, c[0x0][0x2ec] ;  /* 0x0000bb002c077a20 */ /* 0x002fe20000410000 */
[----:B------:R-:W-:Y:S01]  /*5200*/  FSEL R168, R168, -INF , !P4 ;  /* 0xff800000a8a87808 */ /* 0x000fe20006000000 */
[----:B------:R-:W-:-:S04]  /*5210*/  DEPBAR.LE SB0, 0x0 ;  /* 0x000080000000791a */ /* 0x000fc80000000000 */
[C---:B------:R-:W-:Y:S01]  /*5220*/  HMMA.16816.F32.BF16 R20, R36.reuse, R12, R84 ;  /* 0x0000000c2414723c */ /* 0x040fe20000041854 */
[----:B---3--:R-:W-:Y:S01]  /*5230*/  IADD3 R3, R2, 0x41, RZ ;  /* 0x0000004102037810 */ /* 0x008fe20007ffe0ff */
[----:B------:R1:W3:Y:S01]  /*5240*/  MUFU.TANH R52, R7 ;  /* 0x0000000700347308 */ /* 0x0002e20000002400 */
[----:B------:R-:W-:Y:S02]  /*5250*/  FSEL R208, R208, -INF , !P2 ;  /* 0xff800000d0d07808 */ /* 0x000fe40005000000 */
[----:B------:R-:W-:Y:S02]  /*5260*/  ISETP.GE.AND P1, PT, R3, R8, PT ;  /* 0x000000080300720c */ /* 0x000fe40003f26270 */
[----:B------:R-:W-:Y:S01]  /*5270*/  FSEL R204, R204, -INF , !P6 ;  /* 0xff800000cccc7808 */ /* 0x000fe20007000000 */
[----:B------:R-:W-:Y:S01]  /*5280*/  HMMA.16816.F32.BF16 R36, R36, R14, R72 ;  /* 0x0000000e2424723c */ /* 0x000fe20000041848 */
[----:B----4-:R-:W-:Y:S02]  /*5290*/  IADD3 R5, R2, 0x48, RZ ;  /* 0x0000004802057810 */ /* 0x010fe40007ffe0ff */
[----:B------:R-:W-:-:S02]  /*52a0*/  FSEL R207, R207, -INF , !P5 ;  /* 0xff800000cfcf7808 */ /* 0x000fc40006800000 */
[----:B------:R-:W-:Y:S02]  /*52b0*/  FSEL R212, R122, -INF , !P3 ;  /* 0xff8000007ad47808 */ /* 0x000fe40005800000 */
[----:B------:R-:W-:Y:S02]  /*52c0*/  FSEL R199, R199, -INF , !P1 ;  /* 0xff800000c7c77808 */ /* 0x000fe40004800000 */
[----:B------:R-:W-:Y:S01]  /*52d0*/  ISETP.GE.AND P0, PT, R3, R9, PT ;  /* 0x000000090300720c */ /* 0x000fe20003f06270 */
[----:B-1----:R-:W-:Y:S01]  /*52e0*/  FMUL.FTZ R7, R45, c[0x0][0x2ec] ;  /* 0x0000bb002d077a20 */ /* 0x002fe20000410000 */
[C---:B------:R-:W-:Y:S02]  /*52f0*/  ISETP.GE.AND P4, PT, R3.reuse, R11, PT ;  /* 0x0000000b0300720c */ /* 0x040fe40003f86270 */
[----:B------:R-:W-:Y:S01]  /*5300*/  ISETP.GE.AND P2, PT, R3, R10, PT ;  /* 0x0000000a0300720c */ /* 0x000fe20003f46270 */
[----:B------:R1:W-:Y:S01]  /*5310*/  MUFU.TANH R55, R7 ;  /* 0x0000000700377308 */ /* 0x0003e20000002400 */
[----:B------:R-:W-:-:S02]  /*5320*/  ISETP.GE.AND P6, PT, R5, R8, PT ;  /* 0x000000080500720c */ /* 0x000fc40003fc6270 */
[C---:B------:R-:W-:Y:S02]  /*5330*/  ISETP.GE.AND P5, PT, R5.reuse, R9, PT ;  /* 0x000000090500720c */ /* 0x040fe40003fa6270 */
[C---:B------:R-:W-:Y:S02]  /*5340*/  ISETP.GE.AND P3, PT, R5.reuse, R11, PT ;  /* 0x0000000b0500720c */ /* 0x040fe40003f66270 */
[----:B------:R-:W-:Y:S01]  /*5350*/  ISETP.GE.AND P1, PT, R5, R10, PT ;  /* 0x0000000a0500720c */ /* 0x000fe20003f26270 */
[----:B------:R-:W-:Y:S01]  /*5360*/  FMUL.FTZ R5, R46, c[0x0][0x2ec] ;  /* 0x0000bb002e057a20 */ /* 0x000fe20000410000 */
[----:B------:R-:W-:Y:S01]  /*5370*/  IADD3 R3, R2, 0x49, RZ ;  /* 0x0000004902037810 */ /* 0x000fe20007ffe0ff */
[----:B--2---:R-:W-:Y:S01]  /*5380*/  HMMA.16816.F32.BF16 R20, R28, R16, R20 ;  /* 0x000000101c14723c */ /* 0x004fe20000041814 */
[----:B------:R-:W-:Y:S01]  /*5390*/  FSEL R201, R201, -INF , !P0 ;  /* 0xff800000c9c97808 */ /* 0x000fe20004000000 */
[----:B------:R2:W-:Y:S01]  /*53a0*/  MUFU.TANH R54, R5 ;  /* 0x0000000500367308 */ /* 0x0005e20000002400 */
[----:B------:R-:W-:-:S02]  /*53b0*/  ISETP.GE.AND P0, PT, R3, R8, PT ;  /* 0x000000080300720c */ /* 0x000fc40003f06270 */
[----:B------:R-:W-:Y:S01]  /*53c0*/  FSEL R188, R119, -INF , !P5 ;  /* 0xff80000077bc7808 */ /* 0x000fe20006800000 */
[----:B-1----:R-:W-:Y:S01]  /*53d0*/  FMUL.FTZ R7, R47, c[0x0][0x2ec] ;  /* 0x0000bb002f077a20 */ /* 0x002fe20000410000 */
[----:B------:R-:W-:Y:S01]  /*53e0*/  FSEL R189, R117, -INF , !P3 ;  /* 0xff80000075bd7808 */ /* 0x000fe20005800000 */
[----:B------:R-:W-:Y:S01]  /*53f0*/  HMMA.16816.F32.BF16 R40, R24, R16, R40 ;  /* 0x000000101828723c */ /* 0x000fe20000041828 */
[----:B------:R-:W-:Y:S01]  /*5400*/  FSEL R194, R114, -INF , !P1 ;  /* 0xff80000072c27808 */ /* 0x000fe20004800000 */
[----:B------:R1:W-:Y:S01]  /*5410*/  MUFU.TANH R53, R7 ;  /* 0x0000000700357308 */ /* 0x0003e20000002400 */
[----:B------:R-:W-:Y:S02]  /*5420*/  FSEL R182, R182, -INF , !P0 ;  /* 0xff800000b6b67808 */ /* 0x000fe40004000000 */
[----:B------:R-:W-:Y:S02]  /*5430*/  FSEL R200, R200, -INF , !P4 ;  /* 0xff800000c8c87808 */ /* 0x000fe40006000000 */
[----:B------:R-:W-:Y:S01]  /*5440*/  FSEL R206, R121, -INF , !P2 ;  /* 0xff80000079ce7808 */ /* 0x000fe20005000000 */
[----:B------:R-:W-:Y:S01]  /*5450*/  HMMA.16816.F32.BF16 R28, R28, R18, R36 ;  /* 0x000000121c1c723c */ /* 0x000fe20000041824 */
[----:B------:R-:W-:-:S02]  /*5460*/  FSEL R191, R120, -INF , !P6 ;  /* 0xff80000078bf7808 */ /* 0x000fc40007000000 */
[----:B--2---:R-:W-:Y:S02]  /*5470*/  IADD3 R5, R2, 0x50, RZ ;  /* 0x0000005002057810 */ /* 0x004fe40007ffe0ff */
[-C--:B------:R-:W-:Y:S02]  /*5480*/  ISETP.GE.AND P4, PT, R3, R9.reuse, PT ;  /* 0x000000090300720c */ /* 0x080fe40003f86270 */
[C---:B------:R-:W-:Y:S01]  /*5490*/  ISETP.GE.AND P5, PT, R5.reuse, R8, PT ;  /* 0x000000080500720c */ /* 0x040fe20003fa6270 */
[----:B------:R-:W-:Y:S01]  /*54a0*/  HMMA.16816.F32.BF16 R24, R24, R18, R32 ;  /* 0x000000121818723c */ /* 0x000fe20000041820 */
[C---:B------:R-:W-:Y:S01]  /*54b0*/  ISETP.GE.AND P3, PT, R5.reuse, R9, PT ;  /* 0x000000090500720c */ /* 0x040fe20003f66270 */
[----:B-1----:R-:W-:Y:S01]  /*54c0*/  FMUL.FTZ R7, R48, c[0x0][0x2ec] ;  /* 0x0000bb0030077a20 */ /* 0x002fe20000410000 */
[-C--:B------:R-:W-:Y:S01]  /*54d0*/  ISETP.GE.AND P1, PT, R5, R11.reuse, PT ;  /* 0x0000000b0500720c */ /* 0x080fe20003f26270 */
[----:B------:R-:W-:Y:S01]  /*54e0*/  FMUL.FTZ R23, R23, c[0x0][0x2ec] ;  /* 0x0000bb0017177a20 */ /* 0x000fe20000410000 */
[-C--:B------:R-:W-:Y:S01]  /*54f0*/  ISETP.GE.AND P0, PT, R5, R10.reuse, PT ;  /* 0x0000000a0500720c */ /* 0x080fe20003f06270 */
[----:B------:R-:W-:Y:S01]  /*5500*/  FMUL.FTZ R5, R49, c[0x0][0x2ec] ;  /* 0x0000bb0031057a20 */ /* 0x000fe20000410000 */
[C---:B------:R-:W-:Y:S01]  /*5510*/  ISETP.GE.AND P2, PT, R3.reuse, R11, PT ;  /* 0x0000000b0300720c */ /* 0x040fe20003f46270 */
[----:B------:R1:W-:Y:S01]  /*5520*/  MUFU.TANH R47, R7 ;  /* 0x00000007002f7308 */ /* 0x0003e20000002400 */
[----:B------:R-:W-:Y:S01]  /*5530*/  ISETP.GE.AND P6, PT, R3, R10, PT ;  /* 0x0000000a0300720c */ /* 0x000fe20003fc6270 */
[----:B------:R-:W-:Y:S01]  /*5540*/  FMUL.FTZ R41, R41, c[0x0][0x2ec] ;  /* 0x0000bb0029297a20 */ /* 0x000fe20000410000 */
[----:B------:R-:W-:Y:S01]  /*5550*/  IADD3 R3, R2, 0x51, RZ ;  /* 0x0000005102037810 */ /* 0x000fe20007ffe0ff */
[----:B------:R-:W-:Y:S01]  /*5560*/  FMUL.FTZ R40, R40, c[0x0][0x2ec] ;  /* 0x0000bb0028287a20 */ /* 0x000fe20000410000 */
[----:B------:R-:W-:-:S02]  /*5570*/  FSEL R181, R116, -INF , !P2 ;  /* 0xff80000074b57808 */ /* 0x000fc40005000000 */
[----:B------:R-:W-:Y:S01]  /*5580*/  FSEL R183, R118, -INF , !P4 ;  /* 0xff80000076b77808 */ /* 0x000fe20006000000 */
[----:B------:R2:W-:Y:S01]  /*5590*/  MUFU.TANH R46, R5 ;  /* 0x00000005002e7308 */ /* 0x0005e20000002400 */
[----:B------:R-:W-:Y:S01]  /*55a0*/  ISETP.GE.AND P2, PT, R3, R9, PT ;  /* 0x000000090300720c */ /* 0x000fe20003f46270 */
[----:B------:R-:W-:Y:S01]  /*55b0*/  FMUL.FTZ R28, R28, c[0x0][0x2ec] ;  /* 0x0000bb001c1c7a20 */ /* 0x000fe20000410000 */
[----:B------:R-:W-:Y:S01]  /*55c0*/  FSEL R186, R115, -INF , !P6 ;  /* 0xff80000073ba7808 */ /* 0x000fe20007000000 */
[----:B------:R-:W-:Y:S01]  /*55d0*/  FMUL.FTZ R30, R30, c[0x0][0x2ec] ;  /* 0x0000bb001e1e7a20 */ /* 0x000fe20000410000 */
[----:B------:R-:W-:Y:S01]  /*55e0*/  ISETP.GE.AND P4, PT, R3, R8, PT ;  /* 0x000000080300720c */ /* 0x000fe20003f86270 */
[----:B------:R-:W-:Y:S01]  /*55f0*/  FMUL.FTZ R29, R29, c[0x0][0x2ec] ;  /* 0x0000bb001d1d7a20 */ /* 0x000fe20000410000 */
[----:B------:R-:W-:Y:S01]  /*5600*/  ISETP.GE.AND P6, PT, R3, R11, PT ;  /* 0x0000000b0300720c */ /* 0x000fe20003fc6270 */
[----:B-1----:R-:W-:Y:S01]  /*5610*/  FMUL.FTZ R7, R51, c[0x0][0x2ec] ;  /* 0x0000bb0033077a20 */ /* 0x002fe20000410000 */
[----:B------:R-:W-:Y:S01]  /*5620*/  FSEL R12, R111, -INF , !P3 ;  /* 0xff8000006f0c7808 */ /* 0x000fe20005800000 */
[----:B------:R-:W-:Y:S01]  /*5630*/  MUFU.TANH R41, R41 ;  /* 0x0000002900297308 */ /* 0x000fe20000002400 */
[----:B-----5:R-:W-:Y:S01]  /*5640*/  FSEL R48, R105, -INF , !P0 ;  /* 0xff80000069307808 */ /* 0x020fe20004000000 */
[----:B------:R-:W-:Y:S01]  /*5650*/  FMUL.FTZ R24, R24, c[0x0][0x2ec] ;  /* 0x0000bb0018187a20 */ /* 0x000fe20000410000 */
[----:B------:R-:W-:Y:S01]  /*5660*/  FSEL R251, R109, -INF , !P1 ;  /* 0xff8000006dfb7808 */ /* 0x000fe20004800000 */
[----:B------:R-:W-:Y:S01]  /*5670*/  FMUL.FTZ R26, R26, c[0x0][0x2ec] ;  /* 0x0000bb001a1a7a20 */ /* 0x000fe20000410000 */
[----:B------:R-:W-:Y:S01]  /*5680*/  FSEL R252, R113, -INF , !P4 ;  /* 0xff80000071fc7808 */ /* 0x000fe20006000000 */
[----:B------:R-:W-:Y:S01]  /*5690*/  FMUL.FTZ R31, R31, c[0x0][0x2ec] ;  /* 0x0000bb001f1f7a20 */ /* 0x000fe20000410000 */
[----:B--2---:R-:W-:Y:S01]  /*56a0*/  FSEL R5, R112, -INF , !P5 ;  /* 0xff80000070057808 */ /* 0x004fe20006800000 */
[----:B------:R1:W2:Y:S01]  /*56b0*/  MUFU.TANH R44, R7 ;  /* 0x00000007002c7308 */ /* 0x0002a20000002400 */
[----:B------:R-:W-:Y:S01]  /*56c0*/  ISETP.GE.AND P5, PT, R3, R10, PT ;  /* 0x0000000a0300720c */ /* 0x000fe20003fa6270 */
[----:B------:R-:W-:Y:S01]  /*56d0*/  FMUL.FTZ R25, R25, c[0x0][0x2ec] ;  /* 0x0000bb0019197a20 */ /* 0x000fe20000410000 */
[----:B------:R-:W-:Y:S01]  /*56e0*/  IADD3 R3, R2, 0x58, RZ ;  /* 0x0000005802037810 */ /* 0x000fe20007ffe0ff */
[----:B------:R4:W-:Y:S01]  /*56f0*/  STL [R1+0x8], R5 ;  /* 0x0000080501007387 */ /* 0x0009e20000100800 */
[----:B------:R-:W-:Y:S01]  /*5700*/  FSEL R246, R108, -INF , !P6 ;  /* 0xff8000006cf67808 */ /* 0x000fe20007000000 */
[----:B------:R-:W-:Y:S01]  /*5710*/  FMUL.FTZ R27, R27, c[0x0][0x2ec] ;  /* 0x0000bb001b1b7a20 */ /* 0x000fe20000410000 */
[C---:B------:R-:W-:Y:S01]  /*5720*/  ISETP.GE.AND P3, PT, R3.reuse, R8, PT ;  /* 0x000000080300720c */ /* 0x040fe20003f66270 */
[----:B------:R-:W-:Y:S01]  /*5730*/  STL [R1+0x10], R12 ;  /* 0x0000100c01007387 */ /* 0x000fe20000100800 */
[C---:B------:R-:W-:Y:S01]  /*5740*/  ISETP.GE.AND P1, PT, R3.reuse, R9, PT ;  /* 0x000000090300720c */ /* 0x040fe20003f26270 */
[----:B------:R-:W-:Y:S01]  /*5750*/  MUFU.TANH R23, R23 ;  /* 0x0000001700177308 */ /* 0x000fe20000002400 */
[C---:B------:R-:W-:Y:S01]  /*5760*/  ISETP.GE.AND P0, PT, R3.reuse, R11, PT ;  /* 0x0000000b0300720c */ /* 0x040fe20003f06270 */
[----:B------:R-:W-:Y:S01]  /*5770*/  STL [R1+0xc], R48 ;  /* 0x00000c3001007387 */ /* 0x000fe20000100800 */
[----:B------:R-:W-:-:S02]  /*5780*/  ISETP.GE.AND P4, PT, R3, R10, PT ;  /* 0x0000000a0300720c */ /* 0x000fc40003f86270 */
[----:B------:R-:W-:Y:S02]  /*5790*/  IADD3 R3, R2, 0x59, RZ ;  /* 0x0000005902037810 */ /* 0x000fe40007ffe0ff */
[----:B-1----:R-:W-:Y:S01]  /*57a0*/  FSEL R7, R110, -INF , !P2 ;  /* 0xff8000006e077808 */ /* 0x002fe20005000000 */
[----:B------:R-:W-:Y:S01]  /*57b0*/  MUFU.TANH R40, R40 ;  /* 0x0000002800287308 */ /* 0x000fe20000002400 */
[----:B------:R-:W-:Y:S02]  /*57c0*/  FSEL R247, R104, -INF , !P3 ;  /* 0xff80000068f77808 */ /* 0x000fe40005800000 */
[C---:B------:R-:W-:Y:S01]  /*57d0*/  ISETP.GE.AND P2, PT, R3.reuse, R8, PT ;  /* 0x000000080300720c */ /* 0x040fe20003f46270 */
[----:B------:R1:W-:Y:S01]  /*57e0*/  STL [R1], R7 ;  /* 0x0000000701007387 */ /* 0x0003e20000100800 */
[C---:B------:R-:W-:Y:S02]  /*57f0*/  ISETP.GE.AND P6, PT, R3.reuse, R9, PT ;  /* 0x000000090300720c */ /* 0x040fe40003fc6270 */
[----:B------:R-:W-:Y:S01]  /*5800*/  ISETP.GE.AND P3, PT, R3, R10, PT ;  /* 0x0000000a0300720c */ /* 0x000fe20003f66270 */
[----:B------:R-:W-:Y:S01]  /*5810*/  MUFU.TANH R28, R28 ;  /* 0x0000001c001c7308 */ /* 0x000fe20000002400 */
[----:B------:R-:W-:Y:S01]  /*5820*/  FSEL R249, R82, -INF , !P1 ;  /* 0xff80000052f97808 */ /* 0x000fe20004800000 */
[----:B----4-:R-:W-:Y:S01]  /*5830*/  FMUL.FTZ R5, R50, c[0x0][0x2ec] ;  /* 0x0000bb0032057a20 */ /* 0x010fe20000410000 */
[----:B------:R-:W-:-:S02]  /*5840*/  FSEL R221, R67, -INF , !P0 ;  /* 0xff80000043dd7808 */ /* 0x000fc40004000000 */
[----:B------:R-:W-:-:S03]  /*5850*/  FSEL R250, R63, -INF , !P4 ;  /* 0xff8000003ffa7808 */ /* 0x000fc60006000000 */
[----:B------:R4:W5:Y:S01]  /*5860*/  MUFU.TANH R45, R5 ;  /* 0x00000005002d7308 */ /* 0x0009620000002400 */
[----:B------:R-:W-:Y:S02]  /*5870*/  FSEL R223, R106, -INF , !P2 ;  /* 0xff8000006adf7808 */ /* 0x000fe40005000000 */
[----:B------:R-:W-:Y:S02]  /*5880*/  FSEL R222, R83, -INF , !P6 ;  /* 0xff80000053de7808 */ /* 0x000fe40007000000 */
[----:B------:R-:W-:-:S03]  /*5890*/  FSEL R245, R66, -INF , !P3 ;  /* 0xff80000042f57808 */ /* 0x000fc60005800000 */
[----:B------:R-:W-:Y:S01]  /*58a0*/  MUFU.TANH R30, R30 ;  /* 0x0000001e001e7308 */ /* 0x000fe20000002400 */
[----:B-1----:R-:W-:Y:S02]  /*58b0*/  FSEL R7, R107, -INF , !P5 ;  /* 0xff8000006b077808 */ /* 0x002fe40006800000 */
[----:B------:R-:W-:Y:S01]  /*58c0*/  ISETP.GE.AND P5, PT, R3, R11, PT ;  /* 0x0000000b0300720c */ /* 0x000fe20003fa6270 */
[----:B----4-:R-:W-:Y:S01]  /*58d0*/  FMUL.FTZ R5, R20, c[0x0][0x2ec] ;  /* 0x0000bb0014057a20 */ /* 0x010fe20000410000 */
[----:B------:R-:W-:Y:S01]  /*58e0*/  IADD3 R3, R2, 0x60, RZ ;  /* 0x0000006002037810 */ /* 0x000fe20007ffe0ff */
[----:B------:R1:W-:Y:S01]  /*58f0*/  STL [R1+0x4], R7 ;  /* 0x0000040701007387 */ /* 0x0003e20000100800 */
[----:B------:R-:W-:Y:S01]  /*5900*/  FSEL R218, R81, -INF , !P5 ;  /* 0xff80000051da7808 */ /* 0x000fe20006800000 */
[----:B------:R4:W1:Y:S01]  /*5910*/  MUFU.TANH R17, R5 ;  /* 0x0000000500117308 */ /* 0x0008620000002400 */
[C---:B------:R-:W-:Y:S02]  /*5920*/  ISETP.GE.AND P1, PT, R3.reuse, R8, PT ;  /* 0x000000080300720c */ /* 0x040fe40003f26270 */
[----:B------:R-:W-:-:S02]  /*5930*/  ISETP.GE.AND P0, PT, R3, R9, PT ;  /* 0x000000090300720c */ /* 0x000fc40003f06270 */
[C---:B------:R-:W-:Y:S02]  /*5940*/  ISETP.GE.AND P4, PT, R3.reuse, R11, PT ;  /* 0x0000000b0300720c */ /* 0x040fe40003f86270 */
[----:B------:R-:W-:Y:S01]  /*5950*/  ISETP.GE.AND P2, PT, R3, R10, PT ;  /* 0x0000000a0300720c */ /* 0x000fe20003f46270 */
[----:B------:R-:W-:Y:S01]  /*5960*/  MUFU.TANH R24, R24 ;  /* 0x0000001800187308 */ /* 0x000fe20000002400 */
[----:B------:R-:W-:Y:S02]  /*5970*/  IADD3 R3, R2, 0x61, RZ ;  /* 0x0000006102037810 */ /* 0x000fe40007ffe0ff */
[----:B------:R-:W-:Y:S02]  /*5980*/  FSEL R213, R62, -INF , !P1 ;  /* 0xff8000003ed57808 */ /* 0x000fe40004800000 */
[C---:B------:R-:W-:Y:S02]  /*5990*/  ISETP.GE.AND P6, PT, R3.reuse, R8, PT ;  /* 0x000000080300720c */ /* 0x040fe40003fc6270 */
[----:B------:R-:W-:Y:S01]  /*59a0*/  ISETP.GE.AND P5, PT, R3, R9, PT ;  /* 0x000000090300720c */ /* 0x000fe20003fa6270 */
[----:B----4-:R-:W-:Y:S01]  /*59b0*/  FMUL.FTZ R5, R21, c[0x0][0x2ec] ;  /* 0x0000bb0015057a20 */ /* 0x010fe20000410000 */
[C---:B------:R-:W-:Y:S01]  /*59c0*/  ISETP.GE.AND P3, PT, R3.reuse, R11, PT ;  /* 0x0000000b0300720c */ /* 0x040fe20003f66270 */
[----:B------:R-:W-:Y:S01]  /*59d0*/  MUFU.TANH R26, R26 ;  /* 0x0000001a001a7308 */ /* 0x000fe20000002400 */
[----:B------:R-:W-:-:S02]  /*59e0*/  ISETP.GE.AND P1, PT, R3, R10, PT ;  /* 0x0000000a0300720c */ /* 0x000fc40003f26270 */
[----:B------:R-:W-:Y:S02]  /*59f0*/  IADD3 R3, R2, 0x68, RZ ;  /* 0x0000006802037810 */ /* 0x000fe40007ffe0ff */
[----:B------:R-:W-:Y:S01]  /*5a00*/  FSEL R216, R61, -INF , !P0 ;  /* 0xff8000003dd87808 */ /* 0x000fe20004000000 */
[----:B-1----:R-:W-:Y:S01]  /*5a10*/  FMUL.FTZ R7, R43, c[0x0][0x2ec] ;  /* 0x0000bb002b077a20 */ /* 0x002fe20000410000 */
[----:B------:R-:W-:Y:S01]  /*5a20*/  FSEL R220, R59, -INF , !P4 ;  /* 0xff8000003bdc7808 */ /* 0x000fe20006000000 */
[----:B------:R1:W-:Y:S01]  /*5a30*/  MUFU.TANH R16, R5 ;  /* 0x0000000500107308 */ /* 0x0003e20000002400 */
[----:B------:R-:W-:Y:S02]  /*5a40*/  FSEL R248, R56, -INF , !P2 ;  /* 0xff80000038f87808 */ /* 0x000fe40005000000 */
[----:B------:R-:W-:Y:S02]  /*5a50*/  FSEL R202, R65, -INF , !P6 ;  /* 0xff80000041ca7808 */ /* 0x000fe40007000000 */
[----:B------:R-:W-:-:S02]  /*5a60*/  ISETP.GE.AND P0, PT, R3, R8, PT ;  /* 0x000000080300720c */ /* 0x000fc40003f06270 */
[C---:B------:R-:W-:Y:S01]  /*5a70*/  ISETP.GE.AND P4, PT, R3.reuse, R9, PT ;  /* 0x000000090300720c */ /* 0x040fe20003f86270 */
[----:B------:R-:W-:Y:S01]  /*5a80*/  MUFU.TANH R7, R7 ;  /* 0x0000000700077308 */ /* 0x000fe20000002400 */
[C---:B------:R-:W-:Y:S02]  /*5a90*/  ISETP.GE.AND P2, PT, R3.reuse, R11, PT ;  /* 0x0000000b0300720c */ /* 0x040fe40003f46270 */
[-C--:B------:R-:W-:Y:S02]  /*5aa0*/  ISETP.GE.AND P6, PT, R3, R10.reuse, PT ;  /* 0x0000000a0300720c */ /* 0x080fe40003fc6270 */
[----:B------:R-:W-:Y:S02]  /*5ab0*/  IADD3 R3, R2, 0x69, RZ ;  /* 0x0000006902037810 */ /* 0x000fe40007ffe0ff */
[----:B---3--:R-:W-:Y:S01]  /*5ac0*/  FSEL R195, R52, -INF , !P0 ;  /* 0xff80000034c37808 */ /* 0x008fe20004000000 */
[----:B-1----:R-:W-:Y:S01]  /*5ad0*/  FMUL.FTZ R5, R22, c[0x0][0x2ec] ;  /* 0x0000bb0016057a20 */ /* 0x002fe20000410000 */
[----:B------:R-:W-:Y:S01]  /*5ae0*/  ISETP.GE.AND P0, PT, R3, R10, PT ;  /* 0x0000000a0300720c */ /* 0x000fe20003f06270 */
[----:B------:R-:W-:Y:S01]  /*5af0*/  MUFU.TANH R29, R29 ;  /* 0x0000001d001d7308 */ /* 0x000fe20000002400 */
[----:B------:R-:W-:-:S02]  /*5b00*/  FSEL R209, R60, -INF , !P5 ;  /* 0xff8000003cd17808 */ /* 0x000fc40006800000 */
[----:B--2---:R-:W-:Y:S02]  /*5b10*/  FSEL R214, R44, -INF , !P0 ;  /* 0xff8000002cd67808 */ /* 0x004fe40004000000 */
[----:B------:R-:W-:Y:S02]  /*5b20*/  FSEL R215, R58, -INF , !P3 ;  /* 0xff8000003ad77808 */ /* 0x000fe40005800000 */
[----:B------:R-:W-:Y:S01]  /*5b30*/  FSEL R244, R57, -INF , !P1 ;  /* 0xff80000039f47808 */ /* 0x000fe20004800000 */
[----:B------:R1:W2:Y:S01]  /*5b40*/  MUFU.TANH R13, R5 ;  /* 0x00000005000d7308 */ /* 0x0002a20000002400 */
[C---:B------:R-:W-:Y:S02]  /*5b50*/  ISETP.GE.AND P5, PT, R3.reuse, R8, PT ;  /* 0x000000080300720c */ /* 0x040fe40003fa6270 */
[C---:B------:R-:W-:Y:S02]  /*5b60*/  ISETP.GE.AND P3, PT, R3.reuse, R9, PT ;  /* 0x000000090300720c */ /* 0x040fe40003f66270 */
[----:B------:R-:W-:-:S02]  /*5b70*/  ISETP.GE.AND P1, PT, R3, R11, PT ;  /* 0x0000000b0300720c */ /* 0x000fc40003f26270 */
[----:B------:R-:W-:Y:S01]  /*5b80*/  IADD3 R3, R2, 0x70, RZ ;  /* 0x0000007002037810 */ /* 0x000fe20007ffe0ff */
[----:B------:R-:W-:Y:S01]  /*5b90*/  MUFU.TANH R31, R31 ;  /* 0x0000001f001f7308 */ /* 0x000fe20000002400 */
[----:B------:R-:W-:Y:S02]  /*5ba0*/  FSEL R196, R54, -INF , !P4 ;  /* 0xff80000036c47808 */ /* 0x000fe40006000000 */
[----:B------:R-:W-:Y:S02]  /*5bb0*/  FSEL R217, R47, -INF , !P2 ;  /* 0xff8000002fd97808 */ /* 0x000fe40005000000 */
[----:B-----5:R-:W-:Y:S02]  /*5bc0*/  FSEL R219, R45, -INF , !P6 ;  /* 0xff8000002ddb7808 */ /* 0x020fe40007000000 */
[----:B------:R-:W-:Y:S01]  /*5bd0*/  FSEL R184, R55, -INF , !P5 ;  /* 0xff80000037b87808 */ /* 0x000fe20006800000 */
[----:B-1----:R-:W-:Y:S01]  /*5be0*/  FMUL.FTZ R5, R42, c[0x0][0x2ec] ;  /* 0x0000bb002a057a20 */ /* 0x002fe20000410000 */
[C---:B------:R-:W-:Y:S01]  /*5bf0*/  ISETP.GE.AND P4, PT, R3.reuse, R8, PT ;  /* 0x000000080300720c */ /* 0x040fe20003f86270 */
[----:B------:R-:W-:Y:S01]  /*5c00*/  MUFU.TANH R25, R25 ;  /* 0x0000001900197308 */ /* 0x000fe20000002400 */
[----:B------:R-:W-:-:S02]  /*5c10*/  ISETP.GE.AND P2, PT, R3, R9, PT ;  /* 0x000000090300720c */ /* 0x000fc40003f46270 */
[C---:B------:R-:W-:Y:S02]  /*5c20*/  ISETP.GE.AND P6, PT, R3.reuse, R11, PT ;  /* 0x0000000b0300720c */ /* 0x040fe40003fc6270 */
[----:B------:R-:W-:Y:S02]  /*5c30*/  ISETP.GE.AND P5, PT, R3, R10, PT ;  /* 0x0000000a0300720c */ /* 0x000fe40003fa6270 */
[----:B------:R-:W-:Y:S01]  /*5c40*/  IADD3 R3, R2, 0x78, RZ ;  /* 0x0000007802037810 */ /* 0x000fe20007ffe0ff */
[----:B------:R1:W3:Y:S01]  /*5c50*/  MUFU.TANH R12, R5 ;  /* 0x00000005000c7308 */ /* 0x0002e20000002400 */
[----:B------:R-:W-:Y:S02]  /*5c60*/  FSEL R190, R53, -INF , !P3 ;  /* 0xff80000035be7808 */ /* 0x000fe40005800000 */
[----:B------:R-:W-:Y:S02]  /*5c70*/  FSEL R211, R46, -INF , !P1 ;  /* 0xff8000002ed37808 */ /* 0x000fe40004800000 */
[----:B------:R-:W-:-:S02]  /*5c80*/  FSEL R179, R17, -INF , !P4 ;  /* 0xff80000011b37808 */ /* 0x000fc40006000000 */
[----:B--2---:R-:W-:Y:S01]  /*5c90*/  FSEL R185, R13, -INF , !P2 ;  /* 0xff8000000db97808 */ /* 0x004fe20005000000 */
[----:B------:R-:W2:Y:S01]  /*5ca0*/  MUFU.TANH R27, R27 ;  /* 0x0000001b001b7308 */ /* 0x000ea20000002400 */
[----:B------:R-:W-:Y:S01]  /*5cb0*/  BAR.SYNC.DEFER_BLOCKING 0x0 ;  /* 0x0000000000007b1d */ /* 0x000fe20000010000 */
[----:B------:R-:W-:Y:S02]  /*5cc0*/  ISETP.GE.AND P2, PT, R3, R8, PT ;  /* 0x000000080300720c */ /* 0x000fe40003f46270 */
[----:B------:R-:W-:Y:S02]  /*5cd0*/  FSEL R205, R40, -INF , !P6 ;  /* 0xff80000028cd7808 */ /* 0x000fe40007000000 */
[----:B------:R-:W-:Y:S02]  /*5ce0*/  FSEL R141, R28, -INF , !P2 ;  /* 0xff8000001c8d7808 */ /* 0x000fe40005000000 */
[----:B-1----:R-:W-:Y:S02]  /*5cf0*/  IADD3 R5, R2, 0x71, RZ ;  /* 0x0000007102057810 */ /* 0x002fe40007ffe0ff */
[----:B---3--:R-:W-:-:S02]  /*5d00*/  FSEL R210, R12, -INF , !P5 ;  /* 0xff8000000cd27808 */ /* 0x008fc40006800000 */
[C---:B------:R-:W-:Y:S02]  /*5d10*/  ISETP.GE.AND P0, PT, R5.reuse, R11, PT ;  /* 0x0000000b0500720c */ /* 0x040fe40003f06270 */
[----:B------:R-:W-:Y:S02]  /*5d20*/  ISETP.GE.AND P3, PT, R5, R8, PT ;  /* 0x000000080500720c */ /* 0x000fe40003f66270 */
[----:B------:R-:W-:Y:S02]  /*5d30*/  FSEL R198, R41, -INF , !P0 ;  /* 0xff80000029c67808 */ /* 0x000fe40004000000 */
[-C--:B------:R-:W-:Y:S02]  /*5d40*/  ISETP.GE.AND P0, PT, R2, R9.reuse, PT ;  /* 0x000000090200720c */ /* 0x080fe40003f06270 */
[----:B------:R-:W-:Y:S02]  /*5d50*/  ISETP.GE.AND P1, PT, R5, R9, PT ;  /* 0x000000090500720c */ /* 0x000fe40003f26270 */
[----:B------:R-:W-:-:S02]  /*5d60*/  FSEL R75, R227, -INF , !P0 ;  /* 0xff800000e34b7808 */ /* 0x000fc40004000000 */
[----:B------:R-:W-:Y:S02]  /*5d70*/  PLOP3.LUT P0, PT, PT, PT, UP0, 0x80, 0x0 ;  /* 0x000000000000781c */ /* 0x000fe40003f0f008 */
[----:B------:R-:W-:Y:S02]  /*5d80*/  ISETP.GE.AND P4, PT, R5, R10, PT ;  /* 0x0000000a0500720c */ /* 0x000fe40003f86270 */
[----:B------:R-:W-:Y:S02]  /*5d90*/  FSEL R143, R16, -INF , !P3 ;  /* 0xff800000108f7808 */ /* 0x000fe40005800000 */
[----:B------:R-:W-:Y:S02]  /*5da0*/  FSEL R180, R23, -INF , !P1 ;  /* 0xff80000017b47808 */ /* 0x000fe40004800000 */
[----:B------:R-:W-:Y:S02]  /*5db0*/  FSEL R203, R7, -INF , !P4 ;  /* 0xff80000007cb7808 */ /* 0x000fe40006000000 */
[----:B------:R-:W-:-:S02]  /*5dc0*/  ISETP.GE.AND P6, PT, R3, R9, PT ;  /* 0x000000090300720c */ /* 0x000fc40003fc6270 */
[CC--:B------:R-:W-:Y:S02]  /*5dd0*/  ISETP.GE.AND P5, PT, R3.reuse, R11.reuse, PT ;  /* 0x0000000b0300720c */ /* 0x0c0fe40003fa6270 */
[----:B------:R-:W-:Y:S02]  /*5de0*/  ISETP.GE.AND P3, PT, R3, R10, PT ;  /* 0x0000000a0300720c */ /* 0x000fe40003f66270 */
[C---:B------:R-:W-:Y:S02]  /*5df0*/  ISETP.GE.AND P1, PT, R2.reuse, R8, PT ;  /* 0x000000080200720c */ /* 0x040fe40003f26270 */
[C---:B------:R-:W-:Y:S02]  /*5e00*/  ISETP.GE.AND P4, PT, R2.reuse, R11, PT ;  /* 0x0000000b0200720c */ /* 0x040fe40003f86270 */
[C---:B------:R-:W-:Y:S02]  /*5e10*/  ISETP.GE.AND P2, PT, R2.reuse, R10, PT ;  /* 0x0000000a0200720c */ /* 0x040fe40003f46270 */
[----:B------:R-:W-:-:S02]  /*5e20*/  IADD3 R2, R2, 0x79, RZ ;  /* 0x0000007902027810 */ /* 0x000fc40007ffe0ff */
        /* <DEDUP_REMOVED lines=8> */
[----:B------:R-:W-:Y:S02]  /*5eb0*/  FSEL R34, R226, -INF , !P4 ;  /* 0xff800000e2227808 */ /* 0x000fe40006000000 */
[----:B------:R-:W-:Y:S02]  /*5ec0*/  FSEL R35, R225, -INF , !P2 ;  /* 0xff800000e1237808 */ /* 0x000fe40005000000 */
[----:B------:R-:W-:Y:S02]  /*5ed0*/  FSEL R140, R29, -INF , !P6 ;  /* 0xff8000001d8c7808 */ /* 0x000fe40007000000 */
[----:B------:R-:W-:-:S02]  /*5ee0*/  FSEL R142, R31, -INF , !P5 ;  /* 0xff8000001f8e7808 */ /* 0x000fc40006800000 */
[----:B------:R-:W-:Y:S02]  /*5ef0*/  FSEL R187, R25, -INF , !P3 ;  /* 0xff80000019bb7808 */ /* 0x000fe40005800000 */
[----:B--2---:R-:W-:Y:S01]  /*5f00*/  FSEL R193, R27, -INF , !P1 ;  /* 0xff8000001bc17808 */ /* 0x004fe20004800000 */
[----:B------:R-:W-:Y:S05]  /*5f10*/  @!P0 BRA `(.L_x_261) ;  /* 0x000006b000008947 */ /* 0x000fea0003800000 */
[----:B------:R-:W2:Y:S04]  /*5f20*/  LDL.64 R88, [R1+0xc8] ;  /* 0x0000c80001587983 */ /* 0x000ea80000100a00 */
[----:B------:R-:W3:Y:S01]  /*5f30*/  LDL.64 R90, [R1+0xd0] ;  /* 0x0000d000015a7983 */ /* 0x000ee20000100a00 */
        /* <DEDUP_REMOVED lines=10> */
[----:B------:R-:W-:Y:S01]  /*5fe0*/  IMAD.U32 R21, RZ, RZ, UR4 ;  /* 0x00000004ff157e24 */ /* 0x000fe2000f8e00ff */
[----:B--2---:R-:W-:Y:S01]  /*5ff0*/  ISETP.GE.AND P1, PT, R88, c[0x0][0x220], PT ;  /* 0x0000880058007a0c */ /* 0x004fe20003f26270 */
[----:B---3--:R-:W-:-:S05]  /*6000*/  IMAD.WIDE.U32 R12, R12, UR9, R90 ;  /* 0x000000090c0c7c25 */ /* 0x008fca000f8e005a */
[----:B------:R-:W-:-:S07]  /*6010*/  IADD3 R3, R13, UR5, RZ ;  /* 0x000000050d037c10 */ /* 0x000fce000fffe0ff */
        /* <DEDUP_REMOVED lines=89> */
.L_x_263:
[----:B------:R-:W-:Y:S05]  /*65b0*/  BSYNC B0 ;  /* 0x0000000000007941 */ /* 0x000fea0003800000 */
.L_x_262:
[----:B------:R-:W0:Y:S02]  /*65c0*/  LDGDEPBAR ;  /* 0x00000000000079af */ /* 0x000e240000000000 */
.L_x_261:
        /* <DEDUP_REMOVED lines=65> */
[----:B---3--:R-:W3:Y:S01]  /*69e0*/  LDL.LU R220, [R1+0x4] ;  /* 0x0000040001dc7983 */ /* 0x008ee20000300800 */
[----:B------:R-:W-:Y:S02]  /*69f0*/  FMNMX.FTZ R2, R48, R2, !PT ;  /* 0x0000000230027209 */ /* 0x000fe40007810000 */
[----:B------:R-:W-:Y:S01]  /*6a00*/  FMNMX.FTZ R72, R215, R72, !PT ;  /* 0x00000048d7487209 */ /* 0x000fe20007810000 */
[----:B------:R-:W-:Y:S01]  /*6a10*/  STL [R1+0x150], R215 ;  /* 0x000150d701007387 */ /* 0x000fe20000100800 */
[----:B------:R-:W-:Y:S02]  /*6a20*/  SHF.L.U32 R225, R6, 0x1, RZ ;  /* 0x0000000106e17819 */ /* 0x000fe400000006ff */
[----:B------:R-:W-:Y:S01]  /*6a30*/  FMNMX.FTZ R72, R217, R72, !PT ;  /* 0x00000048d9487209 */ /* 0x000fe20007810000 */
[----:B------:R-:W-:Y:S01]  /*6a40*/  STL [R1+0x154], R217 ;  /* 0x000154d901007387 */ /* 0x000fe20000100800 */
[----:B------:R-:W-:Y:S01]  /*6a50*/  LEA R226, R4, R225, 0x1 ;  /* 0x000000e104e27211 */ /* 0x000fe200078e08ff */
[C---:B------:R-:W-:Y:S01]  /*6a60*/  IMAD R228, R0.reuse, 0x2, R225 ;  /* 0x0000000200e47824 */ /* 0x040fe200078e02e1 */
[----:B------:R-:W-:Y:S01]  /*6a70*/  FMNMX.FTZ R72, R211, R72, !PT ;  /* 0x00000048d3487209 */ /* 0x000fe20007810000 */
[----:B------:R-:W-:Y:S02]  /*6a80*/  LDSM.16.MT88.4 R48, [R225+0x8000] ;  /* 0x00800000e130783b */ /* 0x000fe40000004200 */
[----:B------:R-:W-:Y:S01]  /*6a90*/  IMAD R227, R0, 0x2, R226 ;  /* 0x0000000200e37824 */ /* 0x000fe200078e02e2 */
[----:B------:R-:W-:Y:S01]  /*6aa0*/  FMNMX.FTZ R72, R205, R72, !PT ;  /* 0x00000048cd487209 */ /* 0x000fe20007810000 */
[----:B------:R-:W-:Y:S03]  /*6ab0*/  LDSM.16.MT88.4 R52, [R228+0x8000] ;  /* 0x00800000e434783b */ /* 0x000fe60000004200 */
[----:B------:R-:W-:Y:S01]  /*6ac0*/  FMNMX.FTZ R72, R198, R72, !PT ;  /* 0x00000048c6487209 */ /* 0x000fe20007810000 */
[----:B------:R-:W-:Y:S03]  /*6ad0*/  LDSM.16.MT88.4 R56, [R226+0x8000] ;  /* 0x00800000e238783b */ /* 0x000fe60000004200 */
[----:B------:R-:W-:Y:S01]  /*6ae0*/  FMNMX.FTZ R72, R192, R72, !PT ;  /* 0x00000048c0487209 */ /* 0x000fe20007810000 */
[----:B------:R-:W-:Y:S03]  /*6af0*/  LDSM.16.MT88.4 R60, [R225+0x8800] ;  /* 0x00880000e13c783b */ /* 0x000fe60000004200 */
[----:B------:R-:W-:Y:S01]  /*6b00*/  FMNMX.FTZ R72, R187, R72, !PT ;  /* 0x00000048bb487209 */ /* 0x000fe20007810000 */
[----:B------:R-:W-:Y:S04]  /*6b10*/  LDSM.16.MT88.4 R68, [R226+0x8800] ;  /* 0x00880000e244783b */ /* 0x000fe80000004200 */
[----:B------:R-:W4:Y:S04]  /*6b20*/  SHFL.BFLY PT, R5, R72, 0x2, 0x1f ;  /* 0x0c401f0048057f89 */ /* 0x000f2800000e0000 */
[----:B------:R-:W-:Y:S01]  /*6b30*/  LDSM.16.MT88.4 R84, [R227+0x8800] ;  /* 0x00880000e354783b */ /* 0x000fe20000004200 */
[----:B----4-:R-:W-:-:S05]  /*6b40*/  FMNMX.FTZ R72, R72, R5, !PT ;  /* 0x0000000548487209 */ /* 0x010fca0007810000 */
[----:B------:R-:W4:Y:S02]  /*6b50*/  SHFL.BFLY PT, R5, R72, 0x1, 0x1f ;  /* 0x0c201f0048057f89 */ /* 0x000f2400000e0000 */
[----:B----4-:R-:W-:-:S04]  /*6b60*/  FMNMX.FTZ R72, R72, R5, !PT ;  /* 0x0000000548487209 */ /* 0x010fc80007810000 */
[C---:B------:R-:W-:Y:S01]  /*6b70*/  FSETP.NEU.FTZ.AND P1, PT, R72.reuse, -INF , PT ;  /* 0xff8000004800780b */ /* 0x040fe20003f3d000 */
[----:B------:R-:W-:Y:S01]  /*6b80*/  FMUL.FTZ R7, R72, c[0x0][0x23c] ;  /* 0x00008f0048077a20 */ /* 0x000fe20000410000 */
[----:B------:R-:W-:Y:S04]  /*6b90*/  STL [R1+0x140], R72 ;  /* 0x0001404801007387 */ /* 0x000fe80000100800 */
[----:B------:R-:W-:Y:S02]  /*6ba0*/  FSEL R7, R7, RZ, P1 ;  /* 0x000000ff07077208 */ /* 0x000fe40000800000 */
        /* <DEDUP_REMOVED lines=11> */
[----:B------:R-:W3:Y:S02]  /*6c60*/  SHFL.BFLY PT, R3, R2, 0x2, 0x1f ;  /* 0x0c401f0002037f89 */ /* 0x000ee400000e0000 */
[----:B---3--:R-:W-:Y:S01]  /*6c70*/  FMNMX.FTZ R2, R2, R3, !PT ;  /* 0x0000000302027209 */ /* 0x008fe20007810000 */
[----:B------:R-:W-:-:S04]  /*6c80*/  FFMA.FTZ R3, R34, c[0x0][0x23c], -R7 ;  /* 0x00008f0022037a23 */ /* 0x000fc80000010807 */
[----:B--2---:R-:W2:Y:S01]  /*6c90*/  SHFL.BFLY PT, R12, R2, 0x1, 0x1f ;  /* 0x0c201f00020c7f89 */ /* 0x004ea200000e0000 */
[----:B------:R-:W3:Y:S03]  /*6ca0*/  MUFU.EX2 R9, R3 ;  /* 0x0000000300097308 */ /* 0x000ee60000000800 */
[----:B---3--:R-:W-:Y:S01]  /*6cb0*/  STL [R1+0xa8], R9 ;  /* 0x0000a80901007387 */ /* 0x008fe20000100800 */
[----:B--2---:R-:W-:Y:S01]  /*6cc0*/  FMNMX.FTZ R3, R2, R12, !PT ;  /* 0x0000000c02037209 */ /* 0x004fe20007810000 */
[----:B------:R-:W-:-:S03]  /*6cd0*/  FFMA.FTZ R2, R77, c[0x0][0x23c], -R7 ;  /* 0x00008f004d027a23 */ /* 0x000fc60000010807 */
[C---:B------:R-:W-:Y:S01]  /*6ce0*/  FSETP.NEU.FTZ.AND P1, PT, R3.reuse, -INF , PT ;  /* 0xff8000000300780b */ /* 0x040fe20003f3d000 */
[----:B------:R2:W3:Y:S01]  /*6cf0*/  MUFU.EX2 R10, R2 ;  /* 0x00000002000a7308 */ /* 0x0004e20000000800 */
[----:B------:R-:W-:-:S05]  /*6d00*/  FMUL.FTZ R5, R3, c[0x0][0x23c] ;  /* 0x00008f0003057a20 */ /* 0x000fca0000410000 */
[----:B------:R-:W-:-:S05]  /*6d10*/  FSEL R5, R5, RZ, P1 ;  /* 0x000000ff05057208 */ /* 0x000fca0000800000 */
[----:B------:R-:W-:Y:S02]  /*6d20*/  FFMA.FTZ R0, R80, c[0x0][0x23c], -R5 ;  /* 0x00008f0050007a23 */ /* 0x000fe40000010805 */
[----:B------:R-:W4:Y:S02]  /*6d30*/  LDSM.16.MT88.4 R80, [R227+0x8000] ;  /* 0x00800000e350783b */ /* 0x000f240000004200 */
[----:B------:R1:W-:Y:S01]  /*6d40*/  MUFU.EX2 R8, R0 ;  /* 0x0000000000087308 */ /* 0x0003e20000000800 */
[----:B--2---:R-:W-:Y:S01]  /*6d50*/  FFMA.FTZ R2, R78, c[0x0][0x23c], -R7 ;  /* 0x00008f004e027a23 */ /* 0x004fe20000010807 */
[----:B---3--:R-:W-:Y:S01]  /*6d60*/  STL [R1+0xa4], R10 ;  /* 0x0000a40a01007387 */ /* 0x008fe20000100800 */
[----:B------:R-:W-:-:S03]  /*6d70*/  F2FP.BF16.PACK_AB R12, R10, R9 ;  /* 0x000000090a0c723e */ /* 0x000fc600000010ff */
[----:B------:R-:W-:Y:S02]  /*6d80*/  STL [R1+0x144], R3 ;  /* 0x0001440301007387 */ /* 0x000fe40000100800 */
[----:B------:R2:W-:Y:S02]  /*6d90*/  MUFU.EX2 R224, R2 ;  /* 0x0000000200e07308 */ /* 0x0005e40000000800 */
[----:B------:R-:W3:Y:S04]  /*6da0*/  LDL.LU R218, [R1+0x8] ;  /* 0x0000080001da7983 */ /* 0x000ee80000300800 */
[----:B------:R-:W4:Y:S01]  /*6db0*/  LDL.LU R217, [R1+0x10] ;  /* 0x0000100001d97983 */ /* 0x000f220000300800 */
[----:B-1----:R-:W-:-:S03]  /*6dc0*/  FFMA.FTZ R0, R97, c[0x0][0x23c], -R7 ;  /* 0x00008f0061007a23 */ /* 0x002fc60000010807 */
[----:B------:R-:W4:Y:S01]  /*6dd0*/  LDL.LU R215, [R1] ;  /* 0x0000000001d77983 */ /* 0x000f220000300800 */
[----:B------:R1:W-:Y:S01]  /*6de0*/  MUFU.EX2 R72, R0 ;  /* 0x0000000000487308 */ /* 0x0003e20000000800 */
[----:B--2---:R-:W-:-:S07]  /*6df0*/  FFMA.FTZ R2, R76, c[0x0][0x23c], -R7 ;  /* 0x00008f004c027a23 */ /* 0x004fce0000010807 */
[----:B------:R2:W2:Y:S01]  /*6e00*/  MUFU.EX2 R147, R2 ;  /* 0x0000000200937308 */ /* 0x0004a20000000800 */
[----:B-1----:R-:W-:-:S07]  /*6e10*/  FFMA.FTZ R0, R98, c[0x0][0x23c], -R7 ;  /* 0x00008f0062007a23 */ /* 0x002fce0000010807 */
[----:B------:R1:W-:Y:S01]  /*6e20*/  MUFU.EX2 R145, R0 ;  /* 0x0000000000917308 */ /* 0x0003e20000000800 */
[----:B--2---:R-:W-:-:S07]  /*6e30*/  FFMA.FTZ R2, R35, c[0x0][0x23c], -R5 ;  /* 0x00008f0023027a23 */ /* 0x004fce0000010805 */
[----:B------:R2:W-:Y:S01]  /*6e40*/  MUFU.EX2 R232, R2 ;  /* 0x0000000200e87308 */ /* 0x0005e20000000800 */
[----:B-1----:R-:W-:-:S07]  /*6e50*/  FFMA.FTZ R0, R96, c[0x0][0x23c], -R7 ;  /* 0x00008f0060007a23 */ /* 0x002fce0000010807 */
[----:B------:R1:W-:Y:S01]  /*6e60*/  MUFU.EX2 R240, R0 ;  /* 0x0000000000f07308 */ /* 0x0003e20000000800 */
[----:B--2---:R-:W-:-:S07]  /*6e70*/  FFMA.FTZ R2, R79, c[0x0][0x23c], -R5 ;  /* 0x00008f004f027a23 */ /* 0x004fce0000010805 */
[----:B------:R2:W2:Y:S01]  /*6e80*/  MUFU.EX2 R230, R2 ;  /* 0x0000000200e67308 */ /* 0x0004a20000000800 */
[----:B-1----:R-:W-:Y:S02]  /*6e90*/  FFMA.FTZ R0, R64, c[0x0][0x23c], -R7 ;  /* 0x00008f0040007a23 */ /* 0x002fe40000010807 */
[----:B------:R-:W-:Y:S05]  /*6ea0*/  LDSM.16.MT88.4 R64, [R228+0x8800] ;  /* 0x00880000e440783b */ /* 0x000fea0000004200 */
[----:B------:R1:W-:Y:S01]  /*6eb0*/  MUFU.EX2 R237, R0 ;  /* 0x0000000000ed7308 */ /* 0x0003e20000000800 */
[----:B--2---:R-:W-:-:S07]  /*6ec0*/  FFMA.FTZ R2, R99, c[0x0][0x23c], -R5 ;  /* 0x00008f0063027a23 */ /* 0x004fce0000010805 */
[----:B------:R-:W2:Y:S01]  /*6ed0*/  MUFU.EX2 R11, R2 ;  /* 0x00000002000b7308 */ /* 0x000ea20000000800 */
[----:B-1----:R-:W-:-:S07]  /*6ee0*/  FFMA.FTZ R0, R100, c[0x0][0x23c], -R5 ;  /* 0x00008f0064007a23 */ /* 0x002fce0000010805 */
[----:B------:R1:W-:Y:S02]  /*6ef0*/  MUFU.EX2 R243, R0 ;  /* 0x0000000000f37308 */ /* 0x0003e40000000800 */
[----:B-1----:R-:W-:-:S06]  /*6f00*/  FFMA.FTZ R0, R103, c[0x0][0x23c], -R5 ;  /* 0x00008f0067007a23 */ /* 0x002fcc0000010805 */
[----:B------:R1:W1:Y:S02]  /*6f10*/  MUFU.EX2 R146, R0 ;  /* 0x0000000000927308 */ /* 0x0002640000000800 */
[----:B-1----:R-:W-:-:S06]  /*6f20*/  FFMA.FTZ R0, R102, c[0x0][0x23c], -R5 ;  /* 0x00008f0066007a23 */ /* 0x002fcc0000010805 */
[----:B------:R1:W-:Y:S02]  /*6f30*/  MUFU.EX2 R239, R0 ;  /* 0x0000000000ef7308 */ /* 0x0003e40000000800 */
[----:B-1----:R-:W-:-:S06]  /*6f40*/  FFMA.FTZ R0, R101, c[0x0][0x23c], -R5 ;  /* 0x00008f0065007a23 */ /* 0x002fcc0000010805 */
[----:B------:R1:W1:Y:S02]  /*6f50*/  MUFU.EX2 R236, R0 ;  /* 0x0000000000ec7308 */ /* 0x0002640000000800 */
[----:B-1----:R-:W-:-:S04]  /*6f60*/  FMNMX.FTZ R0, R73, R133, !PT ;  /* 0x0000008549007209 */ /* 0x002fc80007810000 */
        /* <DEDUP_REMOVED lines=34> */
[----:B---3--:R-:W-:-:S04]  /*7190*/  FMNMX.FTZ R2, R218, R2, !PT ;  /* 0x00000002da027209 */ /* 0x008fc80007810000 */
        /* <DEDUP_REMOVED lines=13> */
[----:B----4-:R-:W-:Y:S02]  /*7270*/  FMNMX.FTZ R2, R217, R0, !PT ;  /* 0x00000000d9027209 */ /* 0x010fe40007810000 */
[----:B------:R-:W-:Y:S02]  /*7280*/  FMNMX.FTZ R0, R140, R4, !PT ;  /* 0x000000048c007209 */ /* 0x000fe40007810000 */
[----:B------:R-:W-:Y:S02]  /*7290*/  F2FP.BF16.PACK_AB R14, R147, R224 ;  /* 0x000000e0930e723e */ /* 0x000fe400000010ff */
[----:B------:R-:W-:Y:S02]  /*72a0*/  F2FP.BF16.PACK_AB R13, R230, R232 ;  /* 0x000000e8e60d723e */ /* 0x000fe400000010ff */
[----:B--2---:R-:W-:-:S02]  /*72b0*/  F2FP.BF16.PACK_AB R15, R8, R11 ;  /* 0x0000000b080f723e */ /* 0x004fc400000010ff */
[----:B------:R-:W-:Y:S01]  /*72c0*/  FMNMX.FTZ R2, R215, R2, !PT ;  /* 0x00000002d7027209 */ /* 0x000fe20007810000 */
[----:B------:R-:W1:Y:S03]  /*72d0*/  SHFL.BFLY PT, R4, R0, 0x2, 0x1f ;  /* 0x0c401f0000047f89 */ /* 0x000e6600000e0000 */
        /* <DEDUP_REMOVED lines=30> */
[----:B------:R-:W1:Y:S01]  /*74c0*/  SHFL.BFLY PT, R12, R0, 0x1, 0x1f ;  /* 0x0c201f00000c7f89 */ /* 0x000e6200000e0000 */
[----:B------:R-:W-:-:S05]  /*74d0*/  FMNMX.FTZ R4, R142, R2, !PT ;  /* 0x000000028e047209 */ /* 0x000fca0007810000 */
[----:B------:R-:W2:Y:S01]  /*74e0*/  SHFL.BFLY PT, R6, R4, 0x2, 0x1f ;  /* 0x0c401f0004067f89 */ /* 0x000ea200000e0000 */
[----:B-1----:R-:W-:-:S04]  /*74f0*/  FMNMX.FTZ R74, R0, R12, !PT ;  /* 0x0000000c004a7209 */ /* 0x002fc80007810000 */
[C---:B------:R-:W-:Y:S01]  /*7500*/  FSETP.NEU.FTZ.AND P1, PT, R74.reuse, -INF , PT ;  /* 0xff8000004a00780b */ /* 0x040fe20003f3d000 */
[----:B------:R-:W-:Y:S01]  /*7510*/  FMUL.FTZ R2, R74, c[0x0][0x23c] ;  /* 0x00008f004a027a20 */ /* 0x000fe20000410000 */
[----:B--2---:R-:W-:-:S04]  /*7520*/  FMNMX.FTZ R0, R4, R6, !PT ;  /* 0x0000000604007209 */ /* 0x004fc80007810000 */
[----:B------:R-:W-:-:S05]  /*7530*/  FSEL R2, R2, RZ, P1 ;  /* 0x000000ff02027208 */ /* 0x000fca0000800000 */
[----:B------:R-:W-:-:S04]  /*7540*/  FFMA.FTZ R4, R73, c[0x0][0x23c], -R2 ;  /* 0x00008f0049047a23 */ /* 0x000fc80000010802 */
[----:B------:R1:W-:Y:S01]  /*7550*/  MUFU.EX2 R3, R4 ;  /* 0x0000000400037308 */ /* 0x0003e20000000800 */
[----:B------:R-:W2:Y:S01]  /*7560*/  SHFL.BFLY PT, R6, R0, 0x1, 0x1f ;  /* 0x0c201f0000067f89 */ /* 0x000ea200000e0000 */
[----:B-1----:R-:W-:-:S06]  /*7570*/  FFMA.FTZ R4, R133, c[0x0][0x23c], -R2 ;  /* 0x00008f0085047a23 */ /* 0x002fcc0000010802 */
[----:B------:R1:W-:Y:S02]  /*7580*/  MUFU.EX2 R133, R4 ;  /* 0x0000000400857308 */ /* 0x0003e40000000800 */
[----:B-1----:R-:W-:-:S06]  /*7590*/  FFMA.FTZ R4, R136, c[0x0][0x23c], -R2 ;  /* 0x00008f0088047a23 */ /* 0x002fcc0000010802 */
[----:B------:R1:W-:Y:S02]  /*75a0*/  MUFU.EX2 R229, R4 ;  /* 0x0000000400e57308 */ /* 0x0003e40000000800 */
[----:B-1----:R-:W-:-:S06]  /*75b0*/  FFMA.FTZ R4, R132, c[0x0][0x23c], -R2 ;  /* 0x00008f0084047a23 */ /* 0x002fcc0000010802 */
[----:B------:R1:W3:Y:S01]  /*75c0*/  MUFU.EX2 R10, R4 ;  /* 0x00000004000a7308 */ /* 0x0002e20000000800 */
[----:B--2---:R-:W-:Y:S01]  /*75d0*/  FMNMX.FTZ R73, R0, R6, !PT ;  /* 0x0000000600497209 */ /* 0x004fe20007810000 */
[----:B-1----:R-:W-:-:S06]  /*75e0*/  FFMA.FTZ R4, R129, c[0x0][0x23c], -R2 ;  /* 0x00008f0081047a23 */ /* 0x002fcc0000010802 */
[----:B------:R1:W2:Y:S01]  /*75f0*/  MUFU.EX2 R9, R4 ;  /* 0x0000000400097308 */ /* 0x0002a20000000800 */
[C---:B------:R-:W-:Y:S01]  /*7600*/  FMUL.FTZ R0, R73.reuse, c[0x0][0x23c] ;  /* 0x00008f0049007a20 */ /* 0x040fe20000410000 */
[----:B------:R-:W-:-:S04]  /*7610*/  FSETP.NEU.FTZ.AND P1, PT, R73, -INF , PT ;  /* 0xff8000004900780b */ /* 0x000fc80003f3d000 */
[----:B------:R-:W-:Y:S01]  /*7620*/  FSEL R0, R0, RZ, P1 ;  /* 0x000000ff00007208 */ /* 0x000fe20000800000 */
[----:B-1----:R-:W-:-:S04]  /*7630*/  FFMA.FTZ R4, R127, c[0x0][0x23c], -R2 ;  /* 0x00008f007f047a23 */ /* 0x002fc80000010802 */
[----:B------:R1:W-:Y:S01]  /*7640*/  MUFU.EX2 R242, R4 ;  /* 0x0000000400f27308 */ /* 0x0003e20000000800 */
[----:B---3--:R-:W-:Y:S01]  /*7650*/  MOV R127, R10 ;  /* 0x0000000a007f7202 */ /* 0x008fe20000000f00 */
[----:B-1----:R-:W-:Y:S02]  /*7660*/  FFMA.FTZ R4, R125, c[0x0][0x23c], -R2 ;  /* 0x00008f007d047a23 */ /* 0x002fe40000010802 */
[----:B--2---:R-:W-:-:S04]  /*7670*/  IMAD.MOV.U32 R125, RZ, RZ, R9 ;  /* 0x000000ffff7d7224 */ /* 0x004fc800078e0009 */
[----:B------:R1:W-:Y:S02]  /*7680*/  MUFU.EX2 R9, R4 ;  /* 0x0000000400097308 */ /* 0x0003e40000000800 */
[----:B-1----:R-:W-:-:S06]  /*7690*/  FFMA.FTZ R4, R124, c[0x0][0x23c], -R2 ;  /* 0x00008f007c047a23 */ /* 0x002fcc0000010802 */
[----:B------:R1:W-:Y:S02]  /*76a0*/  MUFU.EX2 R238, R4 ;  /* 0x0000000400ee7308 */ /* 0x0003e40000000800 */
[----:B-1----:R-:W-:-:S06]  /*76b0*/  FFMA.FTZ R4, R75, c[0x0][0x23c], -R0 ;  /* 0x00008f004b047a23 */ /* 0x002fcc0000010800 */
[----:B------:R1:W-:Y:S02]  /*76c0*/  MUFU.EX2 R10, R4 ;  /* 0x00000004000a7308 */ /* 0x0003e40000000800 */
[----:B-1----:R-:W-:-:S06]  /*76d0*/  FFMA.FTZ R4, R135, c[0x0][0x23c], -R0 ;  /* 0x00008f0087047a23 */ /* 0x002fcc0000010800 */
[----:B------:R1:W-:Y:S01]  /*76e0*/  MUFU.EX2 R124, R4 ;  /* 0x00000004007c7308 */ /* 0x0003e20000000800 */
[----:B------:R-:W-:Y:S01]  /*76f0*/  MOV R75, R3 ;  /* 0x00000003004b7202 */ /* 0x000fe20000000f00 */
[----:B-1----:R-:W-:-:S06]  /*7700*/  FFMA.FTZ R4, R137, c[0x0][0x23c], -R0 ;  /* 0x00008f0089047a23 */ /* 0x002fcc0000010800 */
[----:B------:R1:W2:Y:S02]  /*7710*/  MUFU.EX2 R6, R4 ;  /* 0x0000000400067308 */ /* 0x0002a40000000800 */
[----:B-1----:R-:W-:-:S06]  /*7720*/  FFMA.FTZ R4, R134, c[0x0][0x23c], -R0 ;  /* 0x00008f0086047a23 */ /* 0x002fcc0000010800 */
[----:B------:R1:W3:Y:S02]  /*7730*/  MUFU.EX2 R144, R4 ;  /* 0x0000000400907308 */ /* 0x0002e40000000800 */
[----:B-1----:R-:W-:-:S06]  /*7740*/  FFMA.FTZ R4, R131, c[0x0][0x23c], -R0 ;  /* 0x00008f0083047a23 */ /* 0x002fcc0000010800 */
[----:B------:R1:W-:Y:S02]  /*7750*/  MUFU.EX2 R3, R4 ;  /* 0x0000000400037308 */ /* 0x0003e40000000800 */
[----:B-1----:R-:W-:-:S06]  /*7760*/  FFMA.FTZ R4, R130, c[0x0][0x23c], -R0 ;  /* 0x00008f0082047a23 */ /* 0x002fcc0000010800 */
[----:B------:R1:W-:Y:S01]  /*7770*/  MUFU.EX2 R136, R4 ;  /* 0x0000000400887308 */ /* 0x0003e20000000800 */
[----:B--2---:R-:W-:Y:S02]  /*7780*/  IMAD.MOV.U32 R130, RZ, RZ, R6 ;  /* 0x000000ffff827224 */ /* 0x004fe400078e0006 */
[----:B-1----:R-:W-:-:S05]  /*7790*/  FFMA.FTZ R4, R128, c[0x0][0x23c], -R0 ;  /* 0x00008f0080047a23 */ /* 0x002fca0000010800 */
[----:B------:R1:W-:Y:S02]  /*77a0*/  MUFU.EX2 R241, R4 ;  /* 0x0000000400f17308 */ /* 0x0003e40000000800 */
[----:B-1----:R-:W-:-:S06]  /*77b0*/  FFMA.FTZ R4, R126, c[0x0][0x23c], -R0 ;  /* 0x00008f007e047a23 */ /* 0x002fcc0000010800 */
[----:B------:R1:W-:Y:S01]  /*77c0*/  MUFU.EX2 R135, R4 ;  /* 0x0000000400877308 */ /* 0x0003e20000000800 */
[----:B------:R-:W-:Y:S02]  /*77d0*/  F2FP.BF16.PACK_AB R16, R133, R75 ;  /* 0x0000004b8510723e */ /* 0x000fe400000010ff */
[----:B------:R-:W-:Y:S01]  /*77e0*/  F2FP.BF16.PACK_AB R18, R127, R229 ;  /* 0x000000e57f12723e */ /* 0x000fe200000010ff */
[----:B-1----:R-:W-:-:S04]  /*77f0*/  FFMA.FTZ R4, R160, c[0x0][0x23c], -R2 ;  /* 0x00008f00a0047a23 */ /* 0x002fc80000010802 */
[----:B------:R1:W2:Y:S01]  /*7800*/  MUFU.EX2 R6, R4 ;  /* 0x0000000400067308 */ /* 0x0002a20000000800 */
[----:B------:R-:W-:Y:S02]  /*7810*/  F2FP.BF16.PACK_AB R17, R124, R10 ;  /* 0x0000000a7c11723e */ /* 0x000fe400000010ff */
[----:B---3--:R-:W-:Y:S01]  /*7820*/  F2FP.BF16.PACK_AB R19, R144, R130 ;  /* 0x000000829013723e */ /* 0x008fe200000010ff */
[----:B-1----:R-:W-:-:S06]  /*7830*/  FFMA.FTZ R4, R154, c[0x0][0x23c], -R2 ;  /* 0x00008f009a047a23 */ /* 0x002fcc0000010802 */
[C---:B------:R-:W-:Y:S01]  /*7840*/  HMMA.16816.F32.BF16 R24, R16.reuse, R52, RZ ;  /* 0x000000341018723c */ /* 0x040fe200000418ff */
[----:B------:R1:W-:Y:S07]  /*7850*/  MUFU.EX2 R231, R4 ;  /* 0x0000000400e77308 */ /* 0x0003ee0000000800 */
[----:B------:R-:W-:Y:S01]  /*7860*/  HMMA.16816.F32.BF16 R20, R16, R56, RZ ;  /* 0x000000381014723c */ /* 0x000fe200000418ff */
[----:B-1----:R-:W-:Y:S01]  /*7870*/  FFMA.FTZ R4, R149, c[0x0][0x23c], -R2 ;  /* 0x00008f0095047a23 */ /* 0x002fe20000010802 */
[----:B--2---:R-:W-:Y:S01]  /*7880*/  MOV R149, R6 ;  /* 0x0000000600957202 */ /* 0x004fe20000000f00 */
[----:B------:R-:W-:-:S02]  /*7890*/  IMAD.MOV.U32 R6, RZ, RZ, R11 ;  /* 0x000000ffff067224 */ /* 0x000fc400078e000b */
[----:B------:R1:W-:Y:S01]  /*78a0*/  MUFU.EX2 R11, R4 ;  /* 0x00000004000b7308 */ /* 0x0003e20000000800 */
[----:B------:R-:W-:Y:S01]  /*78b0*/  F2FP.BF16.PACK_AB R12, R242, R125 ;  /* 0x0000007df20c723e */ /* 0x000fe200000010ff */
[----:B-1----:R-:W-:-:S06]  /*78c0*/  FFMA.FTZ R4, R148, c[0x0][0x23c], -R2 ;  /* 0x00008f0094047a23 */ /* 0x002fcc0000010802 */
[----:B------:R1:W-:Y:S01]  /*78d0*/  MUFU.EX2 R129, R4 ;  /* 0x0000000400817308 */ /* 0x0003e20000000800 */
[----:B------:R-:W-:Y:S02]  /*78e0*/  F2FP.BF16.PACK_AB R13, R136, R3 ;  /* 0x00000003880d723e */ /* 0x000fe400000010ff */
[----:B------:R-:W-:Y:S02]  /*78f0*/  F2FP.BF16.PACK_AB R14, R238, R9 ;  /* 0x00000009ee0e723e */ /* 0x000fe400000010ff */
[----:B------:R-:W-:Y:S01]  /*7900*/  F2FP.BF16.PACK_AB R15, R135, R241 ;  /* 0x000000f1870f723e */ /* 0x000fe200000010ff */
[----:B-1----:R-:W-:-:S04]  /*7910*/  FFMA.FTZ R4, R156, c[0x0][0x23c], -R0 ;  /* 0x00008f009c047a23 */ /* 0x002fc80000010800 */
[----:B------:R1:W-:Y:S01]  /*7920*/  MUFU.EX2 R234, R4 ;  /* 0x0000000400ea7308 */ /* 0x0003e20000000800 */
[----:B------:R-:W-:Y:S01]  /*7930*/  HMMA.16816.F32.BF16 R28, R16, R48, RZ ;  /* 0x00000030101c723c */ /* 0x000fe200000418ff */
[----:B------:R-:W-:Y:S02]  /*7940*/  IMAD.MOV.U32 R156, RZ, RZ, R10 ;  /* 0x000000ffff9c7224 */ /* 0x000fe400078e000a */
[----:B-1----:R-:W-:-:S04]  /*7950*/  FFMA.FTZ R4, R153, c[0x0][0x23c], -R0 ;  /* 0x00008f0099047a23 */ /* 0x002fc80000010800 */
[----:B------:R1:W-:Y:S01]  /*7960*/  MUFU.EX2 R137, R4 ;  /* 0x0000000400897308 */ /* 0x0003e20000000800 */
[----:B------:R-:W-:Y:S08]  /*7970*/  HMMA.16816.F32.BF16 R76, R12, R64, R24 ;  /* 0x000000400c4c723c */ /* 0x000ff00000041818 */
[----:B------:R-:W-:Y:S01]  /*7980*/  HMMA.16816.F32.BF16 R24, R16, R58, RZ ;  /* 0x0000003a1018723c */ /* 0x000fe200000418ff */
[----:B-1----:R-:W-:-:S04]  /*7990*/  FFMA.FTZ R4, R150, c[0x0][0x23c], -R0 ;  /* 0x00008f0096047a23 */ /* 0x002fc80000010800 */
[----:B------:R1:W-:Y:S03]  /*79a0*/  MUFU.EX2 R10, R4 ;  /* 0x00000004000a7308 */ /* 0x0003e60000000800 */
[----:B------:R-:W-:Y:S01]  /*79b0*/  HMMA.16816.F32.BF16 R88, R12, R68, R20 ;  /* 0x000000440c58723c */ /* 0x000fe20000041814 */
[----:B------:R-:W-:Y:S02]  /*79c0*/  IMAD.MOV.U32 R128, RZ, RZ, R229 ;  /* 0x000000ffff807224 */ /* 0x000fe400078e00e5 */
[----:B-1----:R-:W-:-:S04]  /*79d0*/  FFMA.FTZ R4, R138, c[0x0][0x23c], -R0 ;  /* 0x00008f008a047a23 */ /* 0x002fc80000010800 */
[----:B------:R1:W-:Y:S01]  /*79e0*/  MUFU.EX2 R134, R4 ;  /* 0x0000000400867308 */ /* 0x0003e20000000800 */
[----:B------:R-:W-:Y:S01]  /*79f0*/  HMMA.16816.F32.BF16 R20, R16, R80, RZ ;  /* 0x000000501014723c */ /* 0x000fe200000418ff */
[----:B-1----:R-:W-:-:S06]  /*7a00*/  FFMA.FTZ R4, R158, c[0x0][0x23c], -R7 ;  /* 0x00008f009e047a23 */ /* 0x002fcc0000010807 */
[----:B------:R1:W-:Y:S01]  /*7a10*/  MUFU.EX2 R233, R4 ;  /* 0x0000000400e97308 */ /* 0x0003e20000000800 */
[----:B------:R-:W-:Y:S01]  /*7a20*/  HMMA.16816.F32.BF16 R44, R12, R60, R28 ;  /* 0x0000003c0c2c723c */ /* 0x000fe2000004181c */
[----:B------:R-:W-:Y:S01]  /*7a30*/  MOV R154, R9 ;  /* 0x00000009009a7202 */ /* 0x000fe20000000f00 */
[----:B-1----:R-:W-:-:S05]  /*7a40*/  FFMA.FTZ R4, R155, c[0x0][0x23c], -R7 ;  /* 0x00008f009b047a23 */ /* 0x002fca0000010807 */
[----:B------:R1:W2:Y:S01]  /*7a50*/  MUFU.EX2 R229, R4 ;  /* 0x0000000400e57308 */ /* 0x0002a20000000800 */
[----:B------:R-:W-:Y:S01]  /*7a60*/  HMMA.16816.F32.BF16 R28, R16, R54, RZ ;  /* 0x00000036101c723c */ /* 0x000fe200000418ff */
[----:B------:R3:W-:Y:S01]  /*7a70*/  STL [R1+0x148], R72 ;  /* 0x0001484801007387 */ /* 0x0007e20000100800 */
[----:B-1----:R-:W-:-:S05]  /*7a80*/  FFMA.FTZ R4, R152, c[0x0][0x23c], -R7 ;  /* 0x00008f0098047a23 */ /* 0x002fca0000010807 */
[----:B------:R1:W-:Y:S01]  /*7a90*/  MUFU.EX2 R153, R4 ;  /* 0x0000000400997308 */ /* 0x0003e20000000800 */
[----:B------:R-:W-:Y:S01]  /*7aa0*/  HMMA.16816.F32.BF16 R32, R16, R50, RZ ;  /* 0x000000321020723c */ /* 0x000fe200000418ff */
[----:B------:R-:W-:Y:S01]  /*7ab0*/  MOV R131, R224 ;  /* 0x000000e000837202 */ /* 0x000fe20000000f00 */
[----:B---3--:R-:W-:-:S06]  /*7ac0*/  IMAD.MOV.U32 R72, RZ, RZ, R232 ;  /* 0x000000ffff487224 */ /* 0x008fcc00078e00e8 */
[----:B------:R-:W-:Y:S01]  /*7ad0*/  HMMA.16816.F32.BF16 R36, R12, R70, R24 ;  /* 0x000000460c24723c */ /* 0x000fe20000041818 */
[----:B------:R-:W3:Y:S01]  /*7ae0*/  LDSM.16.MT88.4 R24, [R226+0x9000] ;  /* 0x00900000e218783b */ /* 0x000ee20000004200 */
[----:B-1----:R-:W-:-:S04]  /*7af0*/  FFMA.FTZ R4, R139, c[0x0][0x23c], -R7 ;  /* 0x00008f008b047a23 */ /* 0x002fc80000010807 */
[----:B------:R1:W-:Y:S02]  /*7b00*/  MUFU.EX2 R9, R4 ;  /* 0x0000000400097308 */ /* 0x0003e40000000800 */
[----:B------:R-:W-:Y:S01]  /*7b10*/  HMMA.16816.F32.BF16 R56, R12, R84, R20 ;  /* 0x000000540c38723c */ /* 0x000fe20000041814 */
[----:B------:R-:W4:Y:S01]  /*7b20*/  LDSM.16.MT88.4 R20, [R225+0x9000] ;  /* 0x00900000e114783b */ /* 0x000f220000004200 */
[----:B-1----:R-:W-:-:S04]  /*7b30*/  FFMA.FTZ R4, R161, c[0x0][0x23c], -R5 ;  /* 0x00008f00a1047a23 */ /* 0x002fc80000010805 */
[----:B------:R1:W-:Y:S02]  /*7b40*/  MUFU.EX2 R232, R4 ;  /* 0x0000000400e87308 */ /* 0x0003e40000000800 */
[----:B------:R-:W-:Y:S01]  /*7b50*/  HMMA.16816.F32.BF16 R16, R16, R82, RZ ;  /* 0x000000521010723c */ /* 0x000fe200000418ff */
[----:B------:R-:W-:Y:S01]  /*7b60*/  MOV R148, R124 ;  /* 0x0000007c00947202 */ /* 0x000fe20000000f00 */
[----:B-1----:R-:W-:-:S04]  /*7b70*/  FFMA.FTZ R4, R159, c[0x0][0x23c], -R5 ;  /* 0x00008f009f047a23 */ /* 0x002fc80000010805 */
[----:B------:R1:W1:Y:S01]  /*7b80*/  MUFU.EX2 R224, R4 ;  /* 0x0000000400e07308 */ /* 0x0002620000000800 */
[----:B------:R-:W-:Y:S01]  /*7b90*/  MOV R124, R8 ;  /* 0x00000008007c7202 */ /* 0x000fe20000000f00 */
[----:B------:R-:W-:Y:S01]  /*7ba0*/  HMMA.16816.F32.BF16 R48, R12, R66, R28 ;  /* 0x000000420c30723c */ /* 0x000fe2000004181c */
[----:B------:R-:W2:Y:S01]  /*7bb0*/  LDSM.16.MT88.4 R28, [R228+0x9000] ;  /* 0x00900000e41c783b */ /* 0x000ea20000004200 */
[----:B-1----:R-:W-:-:S04]  /*7bc0*/  FFMA.FTZ R4, R157, c[0x0][0x23c], -R5 ;  /* 0x00008f009d047a23 */ /* 0x002fc80000010805 */
[----:B------:R1:W-:Y:S02]  /*7bd0*/  MUFU.EX2 R132, R4 ;  /* 0x0000000400847308 */ /* 0x0003e40000000800 */
[----:B------:R-:W-:Y:S01]  /*7be0*/  HMMA.16816.F32.BF16 R40, R12, R62, R32 ;  /* 0x0000003e0c28723c */ /* 0x000fe20000041820 */
[----:B-1----:R-:W-:-:S05]  /*7bf0*/  FFMA.FTZ R4, R151, c[0x0][0x23c], -R5 ;  /* 0x00008f0097047a23 */ /* 0x002fca0000010805 */
[----:B------:R1:W1:Y:S02]  /*7c00*/  MUFU.EX2 R8, R4 ;  /* 0x0000000400087308 */ /* 0x0002640000000800 */
[----:B------:R-:W-:Y:S07]  /*7c10*/  HMMA.16816.F32.BF16 R32, R12, R86, R16 ;  /* 0x000000560c20723c */ /* 0x000fee0000041810 */
[----:B--2---:R-:W-:Y:S02]  /*7c20*/  F2FP.BF16.PACK_AB R12, R229, R233 ;  /* 0x000000e9e50c723e */ /* 0x004fe400000010ff */
[----:B------:R-:W-:Y:S01]  /*7c30*/  F2FP.BF16.PACK_AB R13, R224, R232 ;  /* 0x000000e8e00d723e */ /* 0x000fe200000010ff */
[----:B-1----:R-:W-:Y:S01]  /*7c40*/  FFMA.FTZ R4, R174, c[0x0][0x23c], -R2 ;  /* 0x00008f00ae047a23 */ /* 0x002fe20000010802 */
[----:B------:R-:W-:-:S03]  /*7c50*/  F2FP.BF16.PACK_AB R14, R9, R153 ;  /* 0x00000099090e723e */ /* 0x000fc600000010ff */
[----:B------:R1:W-:Y:S01]  /*7c60*/  MUFU.EX2 R160, R4 ;  /* 0x0000000400a07308 */ /* 0x0003e20000000800 */
[----:B------:R-:W-:Y:S02]  /*7c70*/  F2FP.BF16.PACK_AB R15, R8, R132 ;  /* 0x00000084080f723e */ /* 0x000fe400000010ff */
[----:B------:R-:W-:Y:S02]  /*7c80*/  F2FP.BF16.PACK_AB R16, R231, R149 ;  /* 0x00000095e710723e */ /* 0x000fe400000010ff */
[----:B------:R-:W-:Y:S02]  /*7c90*/  F2FP.BF16.PACK_AB R17, R137, R234 ;  /* 0x000000ea8911723e */ /* 0x000fe400000010ff */
[----:B------:R-:W-:Y:S01]  /*7ca0*/  F2FP.BF16.PACK_AB R18, R129, R11 ;  /* 0x0000000b8112723e */ /* 0x000fe200000010ff */
[----:B---3--:R-:W-:Y:S01]  /*7cb0*/  HMMA.16816.F32.BF16 R84, R12, R24, R120 ;  /* 0x000000180c54723c */ /* 0x008fe20000041878 */
[----:B------:R-:W-:Y:S01]  /*7cc0*/  F2FP.BF16.PACK_AB R19, R134, R10 ;  /* 0x0000000a8613723e */ /* 0x000fe200000010ff */
[----:B-1----:R-:W-:-:S04]  /*7cd0*/  FFMA.FTZ R4, R172, c[0x0][0x23c], -R2 ;  /* 0x00008f00ac047a23 */ /* 0x002fc80000010802 */
[----:B------:R1:W-:Y:S01]  /*7ce0*/  MUFU.EX2 R138, R4 ;  /* 0x00000004008a7308 */ /* 0x0003e20000000800 */
[----:B------:R-:W-:Y:S01]  /*7cf0*/  MOV R126, R230 ;  /* 0x000000e6007e7202 */ /* 0x000fe20000000f00 */
[----:B----4-:R-:W-:Y:S01]  /*7d00*/  HMMA.16816.F32.BF16 R44, R16, R20, R44 ;  /* 0x00000014102c723c */ /* 0x010fe2000004182c */
[----:B-1----:R-:W-:-:S05]  /*7d10*/  FFMA.FTZ R4, R165, c[0x0][0x23c], -R2 ;  /* 0x00008f00a5047a23 */ /* 0x002fca0000010802 */
[----:B------:R1:W-:Y:S02]  /*7d20*/  MUFU.EX2 R122, R4 ;  /* 0x00000004007a7308 */ /* 0x0003e40000000800 */
[C---:B------:R-:W-:Y:S08]  /*7d30*/  HMMA.16816.F32.BF16 R52, R12.reuse, R20, R96 ;  /* 0x000000140c34723c */ /* 0x040ff00000041860 */
[----:B------:R-:W-:Y:S01]  /*7d40*/  HMMA.16816.F32.BF16 R60, R12, R22, R92 ;  /* 0x000000160c3c723c */ /* 0x000fe2000004185c */
[----:B-1----:R-:W-:-:S07]  /*7d50*/  FFMA.FTZ R4, R162, c[0x0][0x23c], -R2 ;  /* 0x00008f00a2047a23 */ /* 0x002fce0000010802 */
[----:B------:R-:W-:Y:S01]  /*7d60*/  HMMA.16816.F32.BF16 R40, R16, R22, R40 ;  /* 0x000000161028723c */ /* 0x000fe20000041828 */
[----:B------:R-:W1:Y:S01]  /*7d70*/  LDSM.16.MT88.4 R20, [R227+0x9000] ;  /* 0x00900000e314783b */ /* 0x000e620000004200 */
[----:B------:R2:W-:Y:S02]  /*7d80*/  MUFU.EX2 R230, R4 ;  /* 0x0000000400e67308 */ /* 0x0005e40000000800 */
[----:B--2---:R-:W-:-:S06]  /*7d90*/  FFMA.FTZ R4, R176, c[0x0][0x23c], -R0 ;  /* 0x00008f00b0047a23 */ /* 0x004fcc0000010800 */
[----:B------:R2:W-:Y:S01]  /*7da0*/  MUFU.EX2 R150, R4 ;  /* 0x0000000400967308 */ /* 0x0005e20000000800 */
[----:B------:R-:W-:Y:S01]  /*7db0*/  HMMA.16816.F32.BF16 R80, R12, R30, R116 ;  /* 0x0000001e0c50723c */ /* 0x000fe20000041874 */
[----:B--2---:R-:W-:-:S06]  /*7dc0*/  FFMA.FTZ R4, R169, c[0x0][0x23c], -R0 ;  /* 0x00008f00a9047a23 */ /* 0x004fcc0000010800 */
[----:B------:R2:W3:Y:S02]  /*7dd0*/  MUFU.EX2 R235, R4 ;  /* 0x0000000400eb7308 */ /* 0x0004e40000000800 */
        /* <DEDUP_REMOVED lines=10> */
[----:B---3--:R-:W-:Y:S01]  /*7e80*/  IMAD.MOV.U32 R171, RZ, RZ, R235 ;  /* 0x000000ffffab7224 */ /* 0x008fe200078e00eb */
[----:B-1----:R-:W-:Y:S01]  /*7e90*/  HMMA.16816.F32.BF16 R108, R12, R20, R108 ;  /* 0x000000140c6c723c */ /* 0x002fe2000004186c */
[----:B--2---:R-:W-:-:S05]  /*7ea0*/  FFMA.FTZ R4, R166, c[0x0][0x23c], -R7 ;  /* 0x00008f00a6047a23 */ /* 0x004fca0000010807 */
[----:B------:R1:W-:Y:S02]  /*7eb0*/  MUFU.EX2 R115, R4 ;  /* 0x0000000400737308 */ /* 0x0003e40000000800 */
[----:B------:R-:W-:Y:S08]  /*7ec0*/  HMMA.16816.F32.BF16 R104, R12, R22, R104 ;  /* 0x000000160c68723c */ /* 0x000ff00000041868 */
[----:B------:R-:W-:Y:S01]  /*7ed0*/  HMMA.16816.F32.BF16 R76, R16, R20, R56 ;  /* 0x00000014104c723c */ /* 0x000fe20000041838 */
[----:B-1----:R-:W-:-:S07]  /*7ee0*/  FFMA.FTZ R4, R164, c[0x0][0x23c], -R7 ;  /* 0x00008f00a4047a23 */ /* 0x002fce0000010807 */
[----:B------:R-:W-:Y:S01]  /*7ef0*/  HMMA.16816.F32.BF16 R32, R16, R22, R32 ;  /* 0x000000161020723c */ /* 0x000fe20000041820 */
[----:B------:R-:W1:Y:S01]  /*7f00*/  LDSM.16.MT88.4 R20, [R225+0x9800] ;  /* 0x00980000e114783b */ /* 0x000e620000004200 */
[----:B------:R2:W-:Y:S06]  /*7f10*/  MUFU.EX2 R235, R4 ;  /* 0x0000000400eb7308 */ /* 0x0005ec0000000800 */
[----:B------:R-:W-:Y:S01]  /*7f20*/  HMMA.16816.F32.BF16 R68, R12, R28, R100 ;  /* 0x0000001c0c44723c */ /* 0x000fe20000041864 */
[----:B--2---:R-:W-:-:S04]  /*7f30*/  FFMA.FTZ R4, R177, c[0x0][0x23c], -R5 ;  /* 0x00008f00b1047a23 */ /* 0x004fc80000010805 */
[----:B------:R2:W3:Y:S02]  /*7f40*/  MUFU.EX2 R12, R4 ;  /* 0x00000004000c7308 */ /* 0x0004e40000000800 */
[----:B--2---:R-:W-:-:S06]  /*7f50*/  FFMA.FTZ R4, R173, c[0x0][0x23c], -R5 ;  /* 0x00008f00ad047a23 */ /* 0x004fcc0000010805 */
[----:B------:R2:W4:Y:S02]  /*7f60*/  MUFU.EX2 R114, R4 ;  /* 0x0000000400727308 */ /* 0x0005240000000800 */
[----:B--2---:R-:W-:-:S06]  /*7f70*/  FFMA.FTZ R4, R170, c[0x0][0x23c], -R5 ;  /* 0x00008f00aa047a23 */ /* 0x004fcc0000010805 */
[----:B------:R2:W-:Y:S01]  /*7f80*/  MUFU.EX2 R116, R4 ;  /* 0x0000000400747308 */ /* 0x0005e20000000800 */
[----:B------:R-:W-:Y:S01]  /*7f90*/  MOV R170, R138 ;  /* 0x0000008a00aa7202 */ /* 0x000fe20000000f00 */
[----:B--2---:R-:W-:-:S06]  /*7fa0*/  FFMA.FTZ R4, R168, c[0x0][0x23c], -R5 ;  /* 0x00008f00a8047a23 */ /* 0x004fcc0000010805 */
[----:B------:R-:W2:Y:S01]  /*7fb0*/  MUFU.EX2 R158, R4 ;  /* 0x00000004009e7308 */ /* 0x000ea20000000800 */
[----:B---3--:R-:W-:Y:S01]  /*7fc0*/  MOV R168, R12 ;  /* 0x0000000c00a87202 */ /* 0x008fe20000000f00 */
[----:B------:R-:W-:Y:S01]  /*7fd0*/  HMMA.16816.F32.BF16 R100, R16, R30, R48 ;  /* 0x0000001e1064723c */ /* 0x000fe20000041830 */
[----:B------:R-:W-:Y:S01]  /*7fe0*/  F2FP.BF16.PACK_AB R12, R169, R151 ;  /* 0x00000097a90c723e */ /* 0x000fe200000010ff */
[----:B------:R-:W3:Y:S01]  /*7ff0*/  LDSM.16.MT88.4 R28, [R228+0x9800] ;  /* 0x00980000e41c783b */ /* 0x000ee20000004200 */
[----:B----4-:R-:W-:Y:S02]  /*8000*/  F2FP.BF16.PACK_AB R13, R114, R168 ;  /* 0x000000a8720d723e */ /* 0x010fe400000010ff */
[----:B------:R-:W-:-:S03]  /*8010*/  F2FP.BF16.PACK_AB R14, R235, R115 ;  /* 0x00000073eb0e723e */ /* 0x000fc600000010ff */
[----:B------:R-:W-:Y:S01]  /*8020*/  HMMA.16816.F32.BF16 R88, R16, R24, R88 ;  /* 0x000000181058723c */ /* 0x000fe20000041858 */
[----:B--2---:R-:W-:-:S07]  /*8030*/  F2FP.BF16.PACK_AB R15, R158, R116 ;  /* 0x000000749e0f723e */ /* 0x004fce00000010ff */
[----:B------:R-:W-:Y:S01]  /*8040*/  HMMA.16816.F32.BF16 R96, R16, R26, R36 ;  /* 0x0000001a1060723c */ /* 0x000fe20000041824 */
[----:B------:R-:W2:Y:S06]  /*8050*/  LDSM.16.MT88.4 R24, [R226+0x9800] ;  /* 0x00980000e218783b */ /* 0x000eac0000004200 */
[----:B------:R-:W-:Y:S02]  /*8060*/  F2FP.BF16.PACK_AB R16, R170, R160 ;  /* 0x000000a0aa10723e */ /* 0x000fe400000010ff */
[----:B------:R-:W-:Y:S02]  /*8070*/  F2FP.BF16.PACK_AB R17, R171, R150 ;  /* 0x00000096ab11723e */ /* 0x000fe400000010ff */
[----:B------:R-:W-:-:S02]  /*8080*/  F2FP.BF16.PACK_AB R18, R230, R122 ;  /* 0x0000007ae612723e */ /* 0x000fc400000010ff */
[----:B------:R-:W-:Y:S01]  /*8090*/  F2FP.BF16.PACK_AB R19, R167, R117 ;  /* 0x00000075a713723e */ /* 0x000fe200000010ff */
[----:B-1----:R-:W-:Y:S01]  /*80a0*/  HMMA.16816.F32.BF16 R56, R12, R22, R60 ;  /* 0x000000160c38723c */ /* 0x002fe2000004183c */
[----:B------:R-:W-:-:S07]  /*80b0*/  FFMA.FTZ R4, R208, c[0x0][0x23c], -R2 ;  /* 0x00008f00d0047a23 */ /* 0x000fce0000010802 */
[-C--:B------:R-:W-:Y:S01]  /*80c0*/  HMMA.16816.F32.BF16 R36, R16, R20.reuse, R44 ;  /* 0x000000141024723c */ /* 0x080fe2000004182c */
[----:B------:R1:W-:Y:S07]  /*80d0*/  MUFU.EX2 R157, R4 ;  /* 0x00000004009d7308 */ /* 0x0003ee0000000800 */
[----:B------:R-:W-:Y:S08]  /*80e0*/  HMMA.16816.F32.BF16 R44, R12, R20, R52 ;  /* 0x000000140c2c723c */ /* 0x000ff00000041834 */
[----:B------:R-:W-:Y:S01]  /*80f0*/  HMMA.16816.F32.BF16 R52, R16, R22, R40 ;  /* 0x000000161034723c */ /* 0x000fe20000041828 */
[----:B------:R-:W4:Y:S01]  /*8100*/  LDSM.16.MT88.4 R20, [R227+0x9800] ;  /* 0x00980000e314783b */ /* 0x000f220000004200 */
[----:B-1----:R-:W-:-:S04]  /*8110*/  FFMA.FTZ R4, R199, c[0x0][0x23c], -R2 ;  /* 0x00008f00c7047a23 */ /* 0x002fc80000010802 */
[----:B------:R1:W-:Y:S01]  /*8120*/  MUFU.EX2 R113, R4 ;  /* 0x0000000400717308 */ /* 0x0003e20000000800 */
[----:B------:R-:W-:Y:S02]  /*8130*/  IMAD.MOV.U32 R138, RZ, RZ, R156 ;  /* 0x000000ffff8a7224 */ /* 0x000fe400078e009c */
[----:B-1----:R-:W-:-:S05]  /*8140*/  FFMA.FTZ R4, R191, c[0x0][0x23c], -R2 ;  /* 0x00008f00bf047a23 */ /* 0x002fca0000010802 */
[----:B------:R1:W-:Y:S02]  /*8150*/  MUFU.EX2 R118, R4 ;  /* 0x0000000400767308 */ /* 0x0003e40000000800 */
[----:B-1----:R-:W-:-:S06]  /*8160*/  FFMA.FTZ R4, R182, c[0x0][0x23c], -R2 ;  /* 0x00008f00b6047a23 */ /* 0x002fcc0000010802 */
[----:B------:R1:W-:Y:S02]  /*8170*/  MUFU.EX2 R199, R4 ;  /* 0x0000000400c77308 */ /* 0x0003e40000000800 */
[----:B-1----:R-:W-:-:S06]  /*8180*/  FFMA.FTZ R4, R204, c[0x0][0x23c], -R0 ;  /* 0x00008f00cc047a23 */ /* 0x002fcc0000010800 */
[----:B------:R1:W-:Y:S01]  /*8190*/  MUFU.EX2 R156, R4 ;  /* 0x00000004009c7308 */ /* 0x0003e20000000800 */
[----:B---3--:R-:W-:Y:S01]  /*81a0*/  HMMA.16816.F32.BF16 R48, R16, R28, R64 ;  /* 0x0000001c1030723c */ /* 0x008fe20000041840 */
[----:B-1----:R-:W-:-:S06]  /*81b0*/  FFMA.FTZ R4, R201, c[0x0][0x23c], -R0 ;  /* 0x00008f00c9047a23 */ /* 0x002fcc0000010800 */
[----:B------:R1:W-:Y:S01]  /*81c0*/  MUFU.EX2 R112, R4 ;  /* 0x0000000400707308 */ /* 0x0003e20000000800 */
[----:B------:R-:W-:Y:S01]  /*81d0*/  HMMA.16816.F32.BF16 R60, R12, R30, R80 ;  /* 0x0000001e0c3c723c */ /* 0x000fe20000041850 */
[----:B-1----:R-:W-:-:S06]  /*81e0*/  FFMA.FTZ R4, R188, c[0x0][0x23c], -R0 ;  /* 0x00008f00bc047a23 */ /* 0x002fcc0000010800 */
[----:B------:R1:W3:Y:S01]  /*81f0*/  MUFU.EX2 R119, R4 ;  /* 0x0000000400777308 */ /* 0x0002e20000000800 */
[----:B--2---:R-:W-:Y:S01]  /*8200*/  HMMA.16816.F32.BF16 R64, R12, R24, R84 ;  /* 0x000000180c40723c */ /* 0x004fe20000041854 */
[----:B------:R-:W-:-:S07]  /*8210*/  MOV R152, R72 ;  /* 0x0000004800987202 */ /* 0x000fce0000000f00 */
[----:B----4-:R-:W-:Y:S01]  /*8220*/  HMMA.16816.F32.BF16 R84, R12, R20, R108 ;  /* 0x000000140c54723c */ /* 0x010fe2000004186c */
[----:B-1----:R-:W-:-:S07]  /*8230*/  FFMA.FTZ R4, R183, c[0x0][0x23c], -R0 ;  /* 0x00008f00b7047a23 */ /* 0x002fce0000010800 */
[----:B------:R-:W-:Y:S01]  /*8240*/  HMMA.16816.F32.BF16 R80, R12, R22, R104 ;  /* 0x000000160c50723c */ /* 0x000fe20000041868 */
[----:B------:R1:W-:Y:S07]  /*8250*/  MUFU.EX2 R164, R4 ;  /* 0x0000000400a47308 */ /* 0x0003ee0000000800 */
[C---:B------:R-:W-:Y:S08]  /*8260*/  HMMA.16816.F32.BF16 R76, R16.reuse, R20, R76 ;  /* 0x00000014104c723c */ /* 0x040ff0000004184c */
[----:B------:R-:W-:Y:S01]  /*8270*/  HMMA.16816.F32.BF16 R32, R16, R22, R32 ;  /* 0x000000161020723c */ /* 0x000fe20000041820 */
[----:B------:R-:W2:Y:S01]  /*8280*/  LDSM.16.MT88.4 R20, [R225+0xa000] ;  /* 0x00a00000e114783b */ /* 0x000ea20000004200 */
[----:B-1----:R-:W-:-:S04]  /*8290*/  FFMA.FTZ R4, R207, c[0x0][0x23c], -R7 ;  /* 0x00008f00cf047a23 */ /* 0x002fc80000010807 */
[----:B------:R1:W-:Y:S01]  /*82a0*/  MUFU.EX2 R159, R4 ;  /* 0x00000004009f7308 */ /* 0x0003e20000000800 */
[----:B------:R-:W-:Y:S01]  /*82b0*/  MOV R155, R148 ;  /* 0x00000094009b7202 */ /* 0x000fe20000000f00 */
[----:B-1----:R-:W-:-:S06]  /*82c0*/  FFMA.FTZ R4, R200, c[0x0][0x23c], -R7 ;  /* 0x00008f00c8047a23 */ /* 0x002fcc0000010807 */
[----:B------:R1:W4:Y:S02]  /*82d0*/  MUFU.EX2 R72, R4 ;  /* 0x0000000400487308 */ /* 0x0003240000000800 */
[----:B-1----:R-:W-:-:S06]  /*82e0*/  FFMA.FTZ R4, R189, c[0x0][0x23c], -R7 ;  /* 0x00008f00bd047a23 */ /* 0x002fcc0000010807 */
[----:B------:R1:W-:Y:S02]  /*82f0*/  MUFU.EX2 R183, R4 ;  /* 0x0000000400b77308 */ /* 0x0003e40000000800 */
[----:B-1----:R-:W-:-:S06]  /*8300*/  FFMA.FTZ R4, R181, c[0x0][0x23c], -R7 ;  /* 0x00008f00b5047a23 */ /* 0x002fcc0000010807 */
[----:B------:R1:W1:Y:S01]  /*8310*/  MUFU.EX2 R148, R4 ;  /* 0x0000000400947308 */ /* 0x0002620000000800 */
[----:B---3--:R-:W-:Y:S01]  /*8320*/  IMAD.MOV.U32 R181, RZ, RZ, R119 ;  /* 0x000000ffffb57224 */ /* 0x008fe200078e0077 */
[----:B------:R-:W-:Y:S01]  /*8330*/  HMMA.16816.F32.BF16 R40, R12, R28, R68 ;  /* 0x0000001c0c28723c */ /* 0x000fe20000041844 */
[----:B-1----:R-:W-:-:S05]  /*8340*/  FFMA.FTZ R4, R212, c[0x0][0x23c], -R5 ;  /* 0x00008f00d4047a23 */ /* 0x002fca0000010805 */
[----:B------:R1:W-:Y:S02]  /*8350*/  MUFU.EX2 R208, R4 ;  /* 0x0000000400d07308 */ /* 0x0003e40000000800 */
[----:B------:R-:W-:Y:S01]  /*8360*/  HMMA.16816.F32.BF16 R68, R12, R26, R92 ;  /* 0x0000001a0c44723c */ /* 0x000fe2000004185c */
[----:B-1----:R-:W-:-:S05]  /*8370*/  FFMA.FTZ R4, R206, c[0x0][0x23c], -R5 ;  /* 0x00008f00ce047a23 */ /* 0x002fca0000010805 */
[----:B------:R1:W3:Y:S02]  /*8380*/  MUFU.EX2 R212, R4 ;  /* 0x0000000400d47308 */ /* 0x0002e40000000800 */
[C---:B------:R-:W-:Y:S08]  /*8390*/  HMMA.16816.F32.BF16 R92, R16.reuse, R30, R100 ;  /* 0x0000001e105c723c */ /* 0x040ff00000041864 */
[----:B------:R-:W-:Y:S01]  /*83a0*/  HMMA.16816.F32.BF16 R96, R16, R26, R96 ;  /* 0x0000001a1060723c */ /* 0x000fe20000041860 */
[----:B----4-:R-:W-:Y:S01]  /*83b0*/  F2FP.BF16.PACK_AB R12, R72, R159 ;  /* 0x0000009f480c723e */ /* 0x010fe200000010ff */
[----:B------:R-:W-:Y:S01]  /*83c0*/  IMAD.MOV.U32 R123, RZ, RZ, R144 ;  /* 0x000000ffff7b7224 */ /* 0x000fe200078e0090 */
[----:B------:R-:W-:Y:S01]  /*83d0*/  F2FP.BF16.PACK_AB R14, R148, R183 ;  /* 0x000000b7940e723e */ /* 0x000fe200000010ff */
[----:B------:R-:W4:Y:S01]  /*83e0*/  LDSM.16.MT88.4 R28, [R228+0xa000] ;  /* 0x00a00000e41c783b */ /* 0x000f220000004200 */
[----:B-1----:R-:W-:Y:S01]  /*83f0*/  FFMA.FTZ R4, R194, c[0x0][0x23c], -R5 ;  /* 0x00008f00c2047a23 */ /* 0x002fe20000010805 */
[----:B------:R-:W-:-:S02]  /*8400*/  MOV R194, R118 ;  /* 0x0000007600c27202 */ /* 0x000fc40000000f00 */
[----:B------:R-:W-:Y:S01]  /*8410*/  HMMA.16816.F32.BF16 R100, R16, R24, R88 ;  /* 0x000000181064723c */ /* 0x000fe20000041858 */
[----:B------:R1:W-:Y:S01]  /*8420*/  MUFU.EX2 R182, R4 ;  /* 0x0000000400b67308 */ /* 0x0003e20000000800 */
[----:B------:R-:W-:Y:S01]  /*8430*/  IMAD.MOV.U32 R118, RZ, RZ, R149 ;  /* 0x000000ffff767224 */ /* 0x000fe200078e0095 */
[----:B---3--:R-:W-:Y:S01]  /*8440*/  F2FP.BF16.PACK_AB R13, R212, R208 ;  /* 0x000000d0d40d723e */ /* 0x008fe200000010ff */
[----:B------:R-:W3:Y:S03]  /*8450*/  LDSM.16.MT88.4 R24, [R226+0xa000] ;  /* 0x00a00000e218783b */ /* 0x000ee60000004200 */
[----:B------:R-:W-:Y:S02]  /*8460*/  F2FP.BF16.PACK_AB R16, R113, R157 ;  /* 0x0000009d7110723e */ /* 0x000fe400000010ff */
[----:B------:R-:W-:Y:S02]  /*8470*/  F2FP.BF16.PACK_AB R17, R112, R156 ;  /* 0x0000009c7011723e */ /* 0x000fe400000010ff */
[----:B------:R-:W-:-:S02]  /*8480*/  F2FP.BF16.PACK_AB R18, R199, R194 ;  /* 0x000000c2c712723e */ /* 0x000fc400000010ff */
[----:B------:R-:W-:-:S07]  /*8490*/  F2FP.BF16.PACK_AB R19, R164, R181 ;  /* 0x000000b5a413723e */ /* 0x000fce00000010ff */
[----:B--2---:R-:W-:Y:S07]  /*84a0*/  HMMA.16816.F32.BF16 R108, R16, R20, R36 ;  /* 0x00000014106c723c */ /* 0x004fee0000041824 */
[----:B------:R-:W-:Y:S02]  /*84b0*/  FFMA.FTZ R39, R218, c[0x0][0x23c], -R2 ;  /* 0x00008f00da277a23 */ /* 0x000fe40000010802 */
[----:B------:R-:W2:Y:S04]  /*84c0*/  LDL.LU R218, [R1+0x158] ;  /* 0x0001580001da7983 */ /* 0x000ea80000300800 */
[----:B------:R-:W2:Y:S01]  /*84d0*/  LDL.LU R191, [R1+0xc] ;  /* 0x00000c0001bf7983 */ /* 0x000ea20000300800 */
[----:B-1----:R-:W-:-:S04]  /*84e0*/  FFMA.FTZ R4, R186, c[0x0][0x23c], -R5 ;  /* 0x00008f00ba047a23 */ /* 0x002fc80000010805 */
[----:B------:R-:W1:Y:S01]  /*84f0*/  MUFU.EX2 R149, R4 ;  /* 0x0000000400957308 */ /* 0x000e620000000800 */
[----:B------:R-:W-:Y:S01]  /*8500*/  MOV R172, R135 ;  /* 0x0000008700ac7202 */ /* 0x000fe20000000f00 */
[----:B------:R-:W-:Y:S01]  /*8510*/  IMAD.MOV.U32 R135, RZ, RZ, R147 ;  /* 0x000000ffff877224 */ /* 0x000fe200078e0093 */
[----:B------:R-:W-:Y:S01]  /*8520*/  MOV R120, R138 ;  /* 0x0000008a00787202 */ /* 0x000fe20000000f00 */
[----:B------:R-:W-:Y:S01]  /*8530*/  HMMA.16816.F32.BF16 R104, R16, R22, R52 ;  /* 0x000000161068723c */ /* 0x000fe20000041834 */
[----:B------:R-:W-:Y:S02]  /*8540*/  MOV R165, R146 ;  /* 0x0000009200a57202 */ /* 0x000fe40000000f00 */
[----:B------:R-:W-:Y:S02]  /*8550*/  MOV R162, R145 ;  /* 0x0000009100a27202 */ /* 0x000fe40000000f00 */
[----:B------:R-:W-:Y:S02]  /*8560*/  MOV R176, R137 ;  /* 0x0000008900b07202 */ /* 0x000fe40000000f00 */
[----:B-1----:R-:W-:-:S02]  /*8570*/  F2FP.BF16.PACK_AB R15, R149, R182 ;  /* 0x000000b6950f723e */ /* 0x002fc400000010ff */
[----:B------:R-:W-:-:S05]  /*8580*/  MOV R163, R136 ;  /* 0x0000008800a37202 */ /* 0x000fca0000000f00 */
[C---:B------:R-:W-:Y:S08]  /*8590*/  HMMA.16816.F32.BF16 R136, R12.reuse, R20, R44 ;  /* 0x000000140c88723c */ /* 0x040ff0000004182c */
[C---:B------:R-:W-:Y:S01]  /*85a0*/  HMMA.16816.F32.BF16 R144, R12.reuse, R22, R56 ;  /* 0x000000160c90723c */ /* 0x040fe20000041838 */
[----:B------:R-:W1:Y:S01]  /*85b0*/  LDSM.16.MT88.4 R20, [R227+0xa000] ;  /* 0x00a00000e314783b */ /* 0x000e620000004200 */
[----:B------:R-:W-:Y:S01]  /*85c0*/  MOV R174, R154 ;  /* 0x0000009a00ae7202 */ /* 0x000fe20000000f00 */
[----:B------:R-:W-:Y:S01]  /*85d0*/  IMAD.MOV.U32 R121, RZ, RZ, R155 ;  /* 0x000000ffff797224 */ /* 0x000fe200078e009b */
[----:B------:R-:W-:Y:S01]  /*85e0*/  MOV R119, R153 ;  /* 0x0000009900777202 */ /* 0x000fe20000000f00 */
[----:B------:R-:W-:Y:S01]  /*85f0*/  IMAD.MOV.U32 R173, RZ, RZ, R163 ;  /* 0x000000ffffad7224 */ /* 0x000fe200078e00a3 */
[----:B------:R-:W-:Y:S01]  /*8600*/  MOV R177, R176 ;  /* 0x000000b000b17202 */ /* 0x000fe20000000f00 */
[----:B------:R-:W-:Y:S01]  /*8610*/  IMAD.MOV.U32 R175, RZ, RZ, R165 ;  /* 0x000000ffffaf7224 */ /* 0x000fe200078e00a5 */
[----:B----4-:R-:W-:Y:S01]  /*8620*/  HMMA.16816.F32.BF16 R88, R12, R28, R40 ;  /* 0x0000001c0c58723c */ /* 0x010fe20000041828 */
[----:B------:R-:W-:Y:S01]  /*8630*/  MOV R166, R162 ;  /* 0x000000a200a67202 */ /* 0x000fe20000000f00 */
[----:B------:R-:W-:Y:S01]  /*8640*/  IMAD.MOV.U32 R165, RZ, RZ, R118 ;  /* 0x000000ffffa57224 */ /* 0x000fe200078e0076 */
[----:B------:R-:W-:-:S02]  /*8650*/  MOV R163, R172 ;  /* 0x000000ac00a37202 */ /* 0x000fc40000000f00 */
[----:B------:R-:W-:Y:S01]  /*8660*/  MOV R176, R174 ;  /* 0x000000ae00b07202 */ /* 0x000fe20000000f00 */
[----:B------:R-:W-:Y:S01]  /*8670*/  IMAD.MOV.U32 R174, RZ, RZ, R121 ;  /* 0x000000ffffae7224 */ /* 0x000fe200078e0079 */
[----:B------:R-:W-:Y:S01]  /*8680*/  MOV R162, R119 ;  /* 0x0000007700a27202 */ /* 0x000fe20000000f00 */
[----:B---3--:R-:W-:Y:S01]  /*8690*/  HMMA.16816.F32.BF16 R52, R12, R24, R64 ;  /* 0x000000180c34723c */ /* 0x008fe20000041840 */
        /* <DEDUP_REMOVED lines=9> */
[--C-:B------:R-:W-:Y:S01]  /*8730*/  FFMA.FTZ R121, R140, c[0x0][0x23c], -R2.reuse ;  /* 0x00008f008c797a23 */ /* 0x100fe20000010802 */
[C---:B------:R-:W-:Y:S08]  /*8740*/  HMMA.16816.F32.BF16 R56, R12.reuse, R30, R60 ;  /* 0x0000001e0c38723c */ /* 0x040ff0000004183c */
[----:B-1----:R-:W-:Y:S08]  /*8750*/  HMMA.16816.F32.BF16 R40, R12, R22, R80 ;  /* 0x000000160c28723c */ /* 0x002ff00000041850 */
[----:B------:R-:W-:Y:S07]  /*8760*/  HMMA.16816.F32.BF16 R80, R16, R26, R96 ;  /* 0x0000001a1050723c */ /* 0x000fee0000041860 */
[----:B------:R-:W-:-:S02]  /*8770*/  FFMA.FTZ R96, R195, c[0x0][0x23c], -R2 ;  /* 0x00008f00c3607a23 */ /* 0x000fc40000010802 */
[----:B------:R-:W-:Y:S01]  /*8780*/  FFMA.FTZ R97, R184, c[0x0][0x23c], -R2 ;  /* 0x00008f00b8617a23 */ /* 0x000fe20000010802 */
[----:B------:R-:W-:Y:S07]  /*8790*/  HMMA.16816.F32.BF16 R60, R16, R30, R92 ;  /* 0x0000001e103c723c */ /* 0x000fee000004185c */
[--C-:B------:R-:W-:Y:S02]  /*87a0*/  FFMA.FTZ R31, R217, c[0x0][0x23c], -R0.reuse ;  /* 0x00008f00d91f7a23 */ /* 0x100fe40000010800 */
[----:B------:R-:W3:Y:S01]  /*87b0*/  LDL.LU R217, [R1+0x154] ;  /* 0x0001540001d97983 */ /* 0x000ee20000300800 */
[----:B------:R-:W-:-:S03]  /*87c0*/  FFMA.FTZ R30, R215, c[0x0][0x23c], -R0 ;  /* 0x00008f00d71e7a23 */ /* 0x000fc60000010800 */
[----:B------:R-:W4:Y:S01]  /*87d0*/  LDL.LU R215, [R1+0x150] ;  /* 0x0001500001d77983 */ /* 0x000f220000300800 */
[----:B--2---:R-:W-:-:S04]  /*87e0*/  FFMA.FTZ R2, R191, c[0x0][0x23c], -R5 ;  /* 0x00008f00bf027a23 */ /* 0x004fc80000010805 */
[----:B------:R1:W-:Y:S02]  /*87f0*/  MUFU.EX2 R201, R2 ;  /* 0x0000000200c97308 */ /* 0x0003e40000000800 */
[----:B-1----:R-:W-:Y:S02]  /*8800*/  FFMA.FTZ R2, R220, c[0x0][0x23c], -R5 ;  /* 0x00008f00dc027a23 */ /* 0x002fe40000010805 */
[----:B------:R-:W2:Y:S01]  /*8810*/  LDL.LU R220, [R1+0x14c] ;  /* 0x00014c0001dc7983 */ /* 0x000ea20000300800 */
[----:B------:R-:W-:Y:S01]  /*8820*/  MOV R161, R152 ;  /* 0x0000009800a17202 */ /* 0x000fe20000000f00 */
[----:B------:R-:W-:Y:S01]  /*8830*/  HMMA.16816.F32.BF16 R44, R12, R20, R84 ;  /* 0x000000140c2c723c */ /* 0x000fe20000041854 */
[----:B------:R-:W-:-:S07]  /*8840*/  FFMA.FTZ R4, R251, c[0x0][0x23c], -R7 ;  /* 0x00008f00fb047a23 */ /* 0x000fce0000010807 */
[----:B------:R-:W-:Y:S01]  /*8850*/  HMMA.16816.F32.BF16 R152, R16, R28, R48 ;  /* 0x0000001c1098723c */ /* 0x000fe20000041830 */
[----:B------:R1:W-:Y:S07]  /*8860*/  MUFU.EX2 R204, R4 ;  /* 0x0000000400cc7308 */ /* 0x0003ee0000000800 */
[----:B------:R-:W-:Y:S01]  /*8870*/  HMMA.16816.F32.BF16 R48, R12, R26, R68 ;  /* 0x0000001a0c30723c */ /* 0x000fe20000041844 */
[----:B------:R-:W-:Y:S07]  /*8880*/  LDSM.16.MT88.4 R12, [R227+0xa800] ;  /* 0x00a80000e30c783b */ /* 0x000fee0000004200 */
[----:B------:R-:W-:Y:S01]  /*8890*/  HMMA.16816.F32.BF16 R84, R16, R20, R76 ;  /* 0x000000141054723c */ /* 0x000fe2000004184c */
[----:B-1----:R-:W-:-:S07]  /*88a0*/  FFMA.FTZ R4, R246, c[0x0][0x23c], -R7 ;  /* 0x00008f00f6047a23 */ /* 0x002fce0000010807 */
[C---:B------:R-:W-:Y:S01]  /*88b0*/  HMMA.16816.F32.BF16 R68, R16.reuse, R24, R100 ;  /* 0x000000181044723c */ /* 0x040fe20000041864 */
[----:B------:R-:W1:Y:S07]  /*88c0*/  LDSM.16.MT88.4 R24, [R225+0xa800] ;  /* 0x00a80000e118783b */ /* 0x000e6e0000004200 */
[----:B------:R-:W-:Y:S01]  /*88d0*/  HMMA.16816.F32.BF16 R76, R16, R22, R32 ;  /* 0x00000016104c723c */ /* 0x000fe20000041820 */
[----:B------:R-:W1:Y:S04]  /*88e0*/  LDSM.16.MT88.4 R20, [R228+0xa800] ;  /* 0x00a80000e414783b */ /* 0x000e680000004200 */
[----:B------:R-:W1:Y:S01]  /*88f0*/  LDSM.16.MT88.4 R16, [R226+0xa800] ;  /* 0x00a80000e210783b */ /* 0x000e620000004200 */
[----:B------:R3:W1:Y:S01]  /*8900*/  MUFU.EX2 R207, R4 ;  /* 0x0000000400cf7308 */ /* 0x0006620000000800 */
[----:B------:R-:W-:Y:S01]  /*8910*/  MOV R186, R122 ;  /* 0x0000007a00ba7202 */ /* 0x000fe20000000f00 */
[----:B------:R-:W-:Y:S01]  /*8920*/  IMAD.MOV.U32 R94, RZ, RZ, R123 ;  /* 0x000000ffff5e7224 */ /* 0x000fe200078e007b */
[----:B------:R-:W-:Y:S01]  /*8930*/  MOV R252, R124 ;  /* 0x0000007c00fc7202 */ /* 0x000fe20000000f00 */
[----:B------:R-:W-:-:S02]  /*8940*/  IMAD.MOV.U32 R251, RZ, RZ, R125 ;  /* 0x000000fffffb7224 */ /* 0x000fc400078e007d */
[--C-:B------:R-:W-:Y:S02]  /*8950*/  FFMA.FTZ R29, R249, c[0x0][0x23c], -R0.reuse ;  /* 0x00008f00f91d7a23 */ /* 0x100fe40000010800 */
[--C-:B------:R-:W-:Y:S01]  /*8960*/  FFMA.FTZ R28, R222, c[0x0][0x23c], -R0.reuse ;  /* 0x00008f00de1c7a23 */ /* 0x100fe20000010800 */
[----:B------:R3:W-:Y:S01]  /*8970*/  MUFU.EX2 R200, R2 ;  /* 0x0000000200c87308 */ /* 0x0007e20000000800 */
[--C-:B------:R-:W-:Y:S02]  /*8980*/  FFMA.FTZ R98, R216, c[0x0][0x23c], -R0.reuse ;  /* 0x00008f00d8627a23 */ /* 0x100fe40000010800 */
[--C-:B------:R-:W-:Y:S02]  /*8990*/  FFMA.FTZ R99, R209, c[0x0][0x23c], -R0.reuse ;  /* 0x00008f00d1637a23 */ /* 0x100fe40000010800 */
[----:B---3--:R-:W-:Y:S02]  /*89a0*/  FFMA.FTZ R4, R221, c[0x0][0x23c], -R7 ;  /* 0x00008f00dd047a23 */ /* 0x008fe40000010807 */
[----:B------:R-:W-:-:S02]  /*89b0*/  FFMA.FTZ R100, R196, c[0x0][0x23c], -R0 ;  /* 0x00008f00c4647a23 */ /* 0x000fc40000010800 */
[----:B------:R3:W-:Y:S01]  /*89c0*/  MUFU.EX2 R206, R4 ;  /* 0x0000000400ce7308 */ /* 0x0007e20000000800 */
[--C-:B------:R-:W-:Y:S02]  /*89d0*/  FFMA.FTZ R101, R190, c[0x0][0x23c], -R0.reuse ;  /* 0x00008f00be657a23 */ /* 0x100fe40000010800 */
[--C-:B------:R-:W-:Y:S02]  /*89e0*/  FFMA.FTZ R122, R185, c[0x0][0x23c], -R0.reuse ;  /* 0x00008f00b97a7a23 */ /* 0x100fe40000010800 */
[--C-:B------:R-:W-:Y:S02]  /*89f0*/  FFMA.FTZ R123, R180, c[0x0][0x23c], -R0.reuse ;  /* 0x00008f00b47b7a23 */ /* 0x100fe40000010800 */
[--C-:B------:R-:W-:Y:S02]  /*8a00*/  FFMA.FTZ R124, R178, c[0x0][0x23c], -R0.reuse ;  /* 0x00008f00b27c7a23 */ /* 0x100fe40000010800 */
[----:B------:R-:W-:Y:S02]  /*8a10*/  FFMA.FTZ R125, R142, c[0x0][0x23c], -R0 ;  /* 0x00008f008e7d7a23 */ /* 0x000fe40000010800 */
[----:B------:R-:W-:-:S02]  /*8a20*/  FFMA.FTZ R0, R250, c[0x0][0x23c], -R5 ;  /* 0x00008f00fa007a23 */ /* 0x000fc40000010805 */
[----:B------:R-:W-:Y:S02]  /*8a30*/  FFMA.FTZ R2, R245, c[0x0][0x23c], -R5 ;  /* 0x00008f00f5027a23 */ /* 0x000fe40000010805 */
[----:B---3--:R-:W-:Y:S01]  /*8a40*/  FFMA.FTZ R4, R218, c[0x0][0x23c], -R7 ;  /* 0x00008f00da047a23 */ /* 0x008fe20000010807 */
[----:B------:R-:W-:Y:S01]  /*8a50*/  MOV R93, R134 ;  /* 0x00000086005d7202 */ /* 0x000fe20000000f00 */
[----:B------:R-:W-:Y:S01]  /*8a60*/  IMAD.MOV.U32 R221, RZ, RZ, R135 ;  /* 0x000000ffffdd7224 */ /* 0x000fe200078e0087 */
[----:B------:R-:W-:Y:S08]  /*8a70*/  MUFU.EX2 R134, R2 ;  /* 0x0000000200867308 */ /* 0x000ff00000000800 */
[----:B------:R1:W3:Y:S08]  /*8a80*/  MUFU.EX2 R202, R4 ;  /* 0x0000000400ca7308 */ /* 0x0002f00000000800 */
[----:B------:R3:W2:Y:S01]  /*8a90*/  MUFU.EX2 R135, R0 ;  /* 0x0000000000877308 */ /* 0x0006a20000000800 */
[----:B------:R-:W-:Y:S01]  /*8aa0*/  MOV R191, R116 ;  /* 0x0000007400bf7202 */ /* 0x000fe20000000f00 */
[----:B------:R-:W-:Y:S01]  /*8ab0*/  IMAD.MOV.U32 R189, RZ, RZ, R117 ;  /* 0x000000ffffbd7224 */ /* 0x000fe200078e0075 */
[----:B------:R-:W-:Y:S01]  /*8ac0*/  MOV R188, R115 ;  /* 0x0000007300bc7202 */ /* 0x000fe20000000f00 */
[--C-:B----4-:R-:W-:Y:S01]  /*8ad0*/  FFMA.FTZ R34, R215, c[0x0][0x23c], -R7.reuse ;  /* 0x00008f00d7227a23 */ /* 0x110fe20000010807 */
[----:B------:R-:W-:Y:S01]  /*8ae0*/  MOV R95, R114 ;  /* 0x00000072005f7202 */ /* 0x000fe20000000f00 */
[--C-:B------:R-:W-:Y:S01]  /*8af0*/  FFMA.FTZ R33, R217, c[0x0][0x23c], -R7.reuse ;  /* 0x00008f00d9217a23 */ /* 0x100fe20000010807 */
[----:B------:R-:W-:Y:S01]  /*8b00*/  MOV R92, R113 ;  /* 0x00000071005c7202 */ /* 0x000fe20000000f00 */
[--C-:B------:R-:W-:Y:S01]  /*8b10*/  FFMA.FTZ R32, R211, c[0x0][0x23c], -R7.reuse ;  /* 0x00008f00d3207a23 */ /* 0x100fe20000010807 */
[----:B------:R-:W-:Y:S01]  /*8b20*/  MOV R246, R112 ;  /* 0x0000007000f67202 */ /* 0x000fe20000000f00 */
[--C-:B------:R-:W-:Y:S01]  /*8b30*/  FFMA.FTZ R102, R205, c[0x0][0x23c], -R7.reuse ;  /* 0x00008f00cd667a23 */ /* 0x100fe20000010807 */
[----:B------:R-:W-:Y:S01]  /*8b40*/  MOV R185, R6 ;  /* 0x0000000600b97202 */ /* 0x000fe20000000f00 */
[--C-:B------:R-:W-:Y:S01]  /*8b50*/  FFMA.FTZ R103, R198, c[0x0][0x23c], -R7.reuse ;  /* 0x00008f00c6677a23 */ /* 0x100fe20000010807 */
[----:B-1----:R-:W-:Y:S01]  /*8b60*/  F2FP.BF16.PACK_AB R4, R207, R204 ;  /* 0x000000cccf04723e */ /* 0x002fe200000010ff */
[--C-:B------:R-:W-:Y:S01]  /*8b70*/  FFMA.FTZ R112, R192, c[0x0][0x23c], -R7.reuse ;  /* 0x00008f00c0707a23 */ /* 0x100fe20000010807 */
[----:B---3--:R-:W-:Y:S01]  /*8b80*/  F2FP.BF16.PACK_AB R6, R202, R206 ;  /* 0x000000ceca06723e */ /* 0x008fe200000010ff */
        /* <DEDUP_REMOVED lines=9> */
[----:B------:R-:W-:Y:S01]  /*8c20*/  F2FP.BF16.PACK_AB R5, R200, R201 ;  /* 0x000000c9c805723e */ /* 0x000fe200000010ff */
        /* <DEDUP_REMOVED lines=17> */
[----:B------:R-:W-:Y:S02]  /*8d40*/  MOV R249, R173 ;  /* 0x000000ad00f97202 */ /* 0x000fe40000000f00 */
[----:B------:R-:W-:Y:S02]  /*8d50*/  MOV R141, R175 ;  /* 0x000000af008d7202 */ /* 0x000fe40000000f00 */
[----:B------:R-:W-:Y:S02]  /*8d60*/  MOV R195, R162 ;  /* 0x000000a200c37202 */ /* 0x000fe40000000f00 */
[----:B------:R-:W-:-:S02]  /*8d70*/  MOV R142, R128 ;  /* 0x00000080008e7202 */ /* 0x000fc40000000f00 */
[----:B------:R-:W-:Y:S01]  /*8d80*/  MOV R180, R131 ;  /* 0x0000008300b47202 */ /* 0x000fe20000000f00 */
[----:B------:R-:W-:Y:S02]  /*8d90*/  IMAD.MOV.U32 R196, RZ, RZ, R127 ;  /* 0x000000ffffc47224 */ /* 0x000fe400078e007f */
[----:B--2---:R-:W-:Y:S01]  /*8da0*/  FFMA.FTZ R35, R220, c[0x0][0x23c], -R7 ;  /* 0x00008f00dc237a23 */ /* 0x004fe20000010807 */
        /* <DEDUP_REMOVED lines=11> */
[----:B------:R-:W-:Y:S01]  /*8e60*/  IMAD.MOV.U32 R215, RZ, RZ, R250 ;  /* 0x000000ffffd77224 */ /* 0x000fe200078e00fa */
[----:B------:R-:W-:Y:S02]  /*8e70*/  MOV R250, R142 ;  /* 0x0000008e00fa7202 */ /* 0x000fe40000000f00 */
[----:B------:R-:W-:Y:S01]  /*8e80*/  MOV R142, R178 ;  /* 0x000000b2008e7202 */ /* 0x000fe20000000f00 */
        /* <DEDUP_REMOVED lines=8> */
[----:B------:R-:W2:Y:S04]  /*8f10*/  LDL.LU R72, [R1+0x148] ;  /* 0x0001480001487983 */ /* 0x000ea80000300800 */
[----:B------:R-:W3:Y:S04]  /*8f20*/  LDL.LU R217, [R1+0xa4] ;  /* 0x0000a40001d97983 */ /* 0x000ee80000300800 */
[----:B------:R-:W3:Y:S01]  /*8f30*/  LDL.LU R245, [R1+0xa8] ;  /* 0x0000a80001f57983 */ /* 0x000ee20000300800 */
[----:B------:R-:W-:Y:S01]  /*8f40*/  IMAD.MOV.U32 R143, RZ, RZ, R177 ;  /* 0x000000ffff8f7224 */ /* 0x000fe200078e00b1 */
[----:B------:R-:W-:Y:S01]  /*8f50*/  MOV R179, R176 ;  /* 0x000000b000b37202 */ /* 0x000fe20000000f00 */
[----:B------:R-:W-:Y:S01]  /*8f60*/  FADD.FTZ R75, R75, R133 ;  /* 0x000000854b4b7221 */ /* 0x000fe20000010000 */
[----:B------:R-:W-:Y:S01]  /*8f70*/  MOV R176, R129 ;  /* 0x0000008100b07202 */ /* 0x000fe20000000f00 */
[----:B------:R-:W-:Y:S01]  /*8f80*/  MUFU.EX2 R128, R39 ;  /* 0x0000002700807308 */ /* 0x000fe20000000800 */
[----:B------:R-:W-:-:S07]  /*8f90*/  MOV R177, R132 ;  /* 0x0000008400b17202 */ /* 0x000fce0000000f00 */
[----:B------:R-:W-:Y:S08]  /*8fa0*/  MUFU.EX2 R130, R38 ;  /* 0x0000002600827308 */ /* 0x000ff00000000800 */
[----:B------:R-:W-:Y:S08]  /*8fb0*/  MUFU.EX2 R132, R37 ;  /* 0x0000002500847308 */ /* 0x000ff00000000800 */
[----:B------:R-:W-:Y:S08]  /*8fc0*/  MUFU.EX2 R133, R36 ;  /* 0x0000002400857308 */ /* 0x000ff00000000800 */
[----:B------:R-:W-:Y:S08]  /*8fd0*/  MUFU.EX2 R126, R31 ;  /* 0x0000001f007e7308 */ /* 0x000ff00000000800 */
[----:B------:R1:W4:Y:S08]  /*8fe0*/  MUFU.EX2 R127, R30 ;  /* 0x0000001e007f7308 */ /* 0x0003300000000800 */
[----:B------:R4:W-:Y:S08]  /*8ff0*/  MUFU.EX2 R129, R29 ;  /* 0x0000001d00817308 */ /* 0x0009f00000000800 */
[----:B------:R4:W4:Y:S01]  /*9000*/  MUFU.EX2 R131, R28 ;  /* 0x0000001c00837308 */ /* 0x0009220000000800 */
[----:B------:R-:W-:-:S02]  /*9010*/  FADD.FTZ R5, R220, R215 ;  /* 0x000000d7dc057221 */ /* 0x000fc40000010000 */
[----:B------:R-:W-:Y:S02]  /*9020*/  FADD.FTZ R4, R250, R75 ;  /* 0x0000004bfa047221 */ /* 0x000fe40000010000 */
[----:B-1----:R-:W-:Y:S01]  /*9030*/  FADD.FTZ R30, R180, R5 ;  /* 0x00000005b41e7221 */ /* 0x002fe20000010000 */
[----:B----4-:R-:W-:Y:S01]  /*9040*/  F2FP.BF16.PACK_AB R5, R127, R126 ;  /* 0x0000007e7f05723e */ /* 0x010fe200000010ff */
[----:B------:R-:W-:Y:S02]  /*9050*/  FADD.FTZ R29, R142, R7 ;  /* 0x000000078e1d7221 */ /* 0x000fe40000010000 */
[----:B------:R-:W-:Y:S01]  /*9060*/  FADD.FTZ R28, R185, R4 ;  /* 0x00000004b91c7221 */ /* 0x000fe20000010000 */
[----:B------:R-:W-:Y:S02]  /*9070*/  F2FP.BF16.PACK_AB R4, R130, R128 ;  /* 0x000000808204723e */ /* 0x000fe400000010ff */
[----:B------:R-:W-:Y:S01]  /*9080*/  F2FP.BF16.PACK_AB R7, R131, R129 ;  /* 0x000000818307723e */ /* 0x000fe200000010ff */
[----:B------:R-:W-:Y:S08]  /*9090*/  MUFU.EX2 R75, R34 ;  /* 0x00000022004b7308 */ /* 0x000ff00000000800 */
        /* <DEDUP_REMOVED lines=9> */
[----:B------:R-:W-:Y:S01]  /*9130*/  MUFU.EX2 R101, R101 ;  /* 0x0000006500657308 */ /* 0x000fe20000000800 */
        /* <DEDUP_REMOVED lines=11> */
[----:B------:R-:W-:Y:S02]  /*91f0*/  MOV R205, R184 ;  /* 0x000000b800cd7202 */ /* 0x000fe40000000f00 */
[----:B------:R-:W-:-:S02]  /*9200*/  MOV R215, R249 ;  /* 0x000000f900d77202 */ /* 0x000fc40000000f00 */
[----:B------:R-:W-:Y:S02]  /*9210*/  MOV R143, R150 ;  /* 0x00000096008f7202 */ /* 0x000fe40000000f00 */
[----:B------:R-:W-:Y:S02]  /*9220*/  MOV R198, R213 ;  /* 0x000000d500c67202 */ /* 0x000fe40000000f00 */
[----:B------:R-:W-:Y:S01]  /*9230*/  MOV R203, R171 ;  /* 0x000000ab00cb7202 */ /* 0x000fe20000000f00 */
[----:B------:R-:W-:Y:S01]  /*9240*/  IMAD.MOV.U32 R218, RZ, RZ, R194 ;  /* 0x000000ffffda7224 */ /* 0x000fe200078e00c2 */
[----:B------:R-:W-:Y:S01]  /*9250*/  MOV R194, R167 ;  /* 0x000000a700c27202 */ /* 0x000fe20000000f00 */
[----:B------:R-:W-:Y:S01]  /*9260*/  IMAD.MOV.U32 R249, RZ, RZ, R246 ;  /* 0x000000fffff97224 */ /* 0x000fe200078e00f6 */
[----:B------:R-:W-:Y:S01]  /*9270*/  MOV R213, R181 ;  /* 0x000000b500d57202 */ /* 0x000fe20000000f00 */
[----:B---3--:R-:W-:-:S04]  /*9280*/  FADD.FTZ R6, R245, R217 ;  /* 0x000000d9f5067221 */ /* 0x008fc80000010000 */
[----:B------:R-:W-:Y:S01]  /*9290*/  FADD.FTZ R31, R178, R6 ;  /* 0x00000006b21f7221 */ /* 0x000fe20000010000 */
[----:B------:R-:W-:-:S07]  /*92a0*/  F2FP.BF16.PACK_AB R6, R133, R132 ;  /* 0x000000848506723e */ /* 0x000fce00000010ff */
[C---:B------:R-:W-:Y:S01]  /*92b0*/  HMMA.16816.F32.BF16 R52, R4.reuse, R26, R104 ;  /* 0x0000001a0434723c */ /* 0x040fe20000041868 */
[----:B------:R-:W-:Y:S07]  /*92c0*/  MUFU.EX2 R104, R33 ;  /* 0x0000002100687308 */ /* 0x000fee0000000800 */
[C---:B------:R-:W-:Y:S01]  /*92d0*/  HMMA.16816.F32.BF16 R40, R4.reuse, R22, R60 ;  /* 0x000000160428723c */ /* 0x040fe2000004183c */
[----:B------:R-:W-:Y:S07]  /*92e0*/  MUFU.EX2 R62, R35 ;  /* 0x00000023003e7308 */ /* 0x000fee0000000800 */
[C---:B------:R-:W-:Y:S01]  /*92f0*/  HMMA.16816.F32.BF16 R36, R4.reuse, R16, R68 ;  /* 0x000000100424723c */ /* 0x040fe20000041844 */
[----:B------:R1:W3:Y:S07]  /*9300*/  MUFU.EX2 R63, R32 ;  /* 0x00000020003f7308 */ /* 0x0002ee0000000800 */
[C---:B------:R-:W-:Y:S01]  /*9310*/  HMMA.16816.F32.BF16 R56, R4.reuse, R24, R108 ;  /* 0x000000180438723c */ /* 0x040fe2000004186c */
[----:B------:R-:W-:Y:S07]  /*9320*/  LDSM.16.MT88.4 R24, [R225+0xb000] ;  /* 0x00b00000e118783b */ /* 0x000fee0000004200 */
[C---:B------:R-:W-:Y:S01]  /*9330*/  HMMA.16816.F32.BF16 R152, R4.reuse, R20, R152 ;  /* 0x000000140498723c */ /* 0x040fe20000041898 */
[----:B------:R-:W-:Y:S07]  /*9340*/  LDSM.16.MT88.4 R20, [R228+0xb000] ;  /* 0x00b00000e414783b */ /* 0x000fee0000004200 */
[C---:B-1----:R-:W-:Y:S01]  /*9350*/  HMMA.16816.F32.BF16 R32, R4.reuse, R18, R80 ;  /* 0x000000120420723c */ /* 0x042fe20000041850 */
[----:B------:R-:W1:Y:S07]  /*9360*/  LDSM.16.MT88.4 R16, [R226+0xb000] ;  /* 0x00b00000e210783b */ /* 0x000e6e0000004200 */
[C---:B------:R-:W-:Y:S08]  /*9370*/  HMMA.16816.F32.BF16 R84, R4.reuse, R12, R84 ;  /* 0x0000000c0454723c */ /* 0x040ff00000041854 */
[----:B------:R-:W-:Y:S01]  /*9380*/  HMMA.16816.F32.BF16 R44, R4, R14, R76 ;  /* 0x0000000e042c723c */ /* 0x000fe2000004184c */
[----:B------:R-:W4:Y:S01]  /*9390*/  LDSM.16.MT88.4 R12, [R227+0xb000] ;  /* 0x00b00000e30c783b */ /* 0x000f220000004200 */
[----:B------:R2:W-:Y:S08]  /*93a0*/  MUFU.EX2 R61, R2 ;  /* 0x00000002003d7308 */ /* 0x0005f00000000800 */
[----:B------:R-:W1:Y:S01]  /*93b0*/  MUFU.EX2 R60, R0 ;  /* 0x00000000003c7308 */ /* 0x000e620000000800 */
[----:B------:R-:W-:-:S02]  /*93c0*/  FADD.FTZ R4, R209, R31 ;  /* 0x0000001fd1047221 */ /* 0x000fc40000010000 */
[----:B------:R-:W-:Y:S01]  /*93d0*/  FADD.FTZ R5, R216, R30 ;  /* 0x0000001ed8057221 */ /* 0x000fe20000010000 */
[----:B---3--:R-:W-:Y:S01]  /*93e0*/  F2FP.BF16.PACK_AB R6, R63, R104 ;  /* 0x000000683f06723e */ /* 0x008fe200000010ff */
[----:B--2---:R-:W-:Y:S01]  /*93f0*/  FADD.FTZ R30, R72, R4 ;  /* 0x00000004481e7221 */ /* 0x004fe20000010000 */
[----:B------:R-:W-:Y:S01]  /*9400*/  F2FP.BF16.PACK_AB R4, R75, R62 ;  /* 0x0000003e4b04723e */ /* 0x000fe200000010ff */
[----:B------:R-:W-:Y:S01]  /*9410*/  FADD.FTZ R31, R243, R5 ;  /* 0x00000005f31f7221 */ /* 0x000fe20000010000 */
[----:B------:R-:W-:Y:S01]  /*9420*/  F2FP.BF16.PACK_AB R7, R65, R64 ;  /* 0x000000404107723e */ /* 0x000fe200000010ff */
[----:B------:R-:W-:Y:S01]  /*9430*/  FADD.FTZ R2, R196, R29 ;  /* 0x0000001dc4027221 */ /* 0x000fe20000010000 */
[----:B------:R-:W-:Y:S02]  /*9440*/  MOV R196, R179 ;  /* 0x000000b300c47202 */ /* 0x000fe40000000f00 */
[----:B-1----:R-:W-:Y:S01]  /*9450*/  F2FP.BF16.PACK_AB R5, R60, R61 ;  /* 0x0000003d3c05723e */ /* 0x002fe200000010ff */
[----:B------:R-:W-:Y:S01]  /*9460*/  FADD.FTZ R2, R3, R2 ;  /* 0x0000000203027221 */ /* 0x000fe20000010000 */
[----:B------:R-:W-:Y:S01]  /*9470*/  MOV R209, R157 ;  /* 0x0000009d00d17202 */ /* 0x000fe20000000f00 */
[----:B------:R-:W-:-:S02]  /*9480*/  FADD.FTZ R0, R222, R28 ;  /* 0x0000001cde007221 */ /* 0x000fc40000010000 */
[----:B------:R-:W-:Y:S01]  /*9490*/  IMAD.MOV.U32 R217, RZ, RZ, R141 ;  /* 0x000000ffffd97224 */ /* 0x000fe200078e008d */
[----:B------:R-:W-:Y:S01]  /*94a0*/  MOV R245, R140 ;  /* 0x0000008c00f57202 */ /* 0x000fe20000000f00 */
[----:B------:R-:W-:Y:S01]  /*94b0*/  IMAD.MOV.U32 R222, RZ, RZ, R159 ;  /* 0x000000ffffde7224 */ /* 0x000fe200078e009f */
[C---:B------:R-:W-:Y:S01]  /*94c0*/  HMMA.16816.F32.BF16 R176, R4.reuse, R18, R48 ;  /* 0x0000001204b0723c */ /* 0x040fe20000041830 */
[----:B------:R-:W-:Y:S01]  /*94d0*/  IMAD.MOV.U32 R216, RZ, RZ, R156 ;  /* 0x000000ffffd87224 */ /* 0x000fe200078e009c */
[----:B------:R-:W-:Y:S01]  /*94e0*/  MOV R110, R168 ;  /* 0x000000a8006e7202 */ /* 0x000fe20000000f00 */
[----:B------:R-:W-:Y:S01]  /*94f0*/  FADD.FTZ R28, R142, R2 ;  /* 0x000000028e1c7221 */ /* 0x000fe20000010000 */
[----:B------:R-:W1:Y:S01]  /*9500*/  MUFU.EX2 R118, R118 ;  /* 0x0000007600767308 */ /* 0x000e620000000800 */
[----:B------:R-:W-:Y:S01]  /*9510*/  FADD.FTZ R29, R242, R0 ;  /* 0x00000000f21d7221 */ /* 0x000fe20000010000 */
[----:B------:R2:W5:Y:S02]  /*9520*/  LDL.LU R3, [R1+0x144] ;  /* 0x0001440001037983 */ /* 0x0005640000300800 */
[----:B------:R-:W-:Y:S01]  /*9530*/  HMMA.16816.F32.BF16 R136, R4, R24, R136 ;  /* 0x000000180488723c */ /* 0x000fe20000041888 */
[----:B------:R-:W-:-:S07]  /*9540*/  FADD.FTZ R2, R180, R30 ;  /* 0x0000001eb4027221 */ /* 0x000fce0000010000 */
[----:B------:R-:W-:Y:S01]  /*9550*/  HMMA.16816.F32.BF16 R144, R4, R26, R144 ;  /* 0x0000001a0490723c */ /* 0x000fe20000041890 */
[----:B------:R-:W-:-:S07]  /*9560*/  FADD.FTZ R28, R241, R28 ;  /* 0x0000001cf11c7221 */ /* 0x000fce0000010000 */
[----:B------:R-:W-:Y:S01]  /*9570*/  HMMA.16816.F32.BF16 R156, R4, R20, R88 ;  /* 0x00000014049c723c */ /* 0x000fe20000041858 */
[----:B------:R-:W-:-:S07]  /*9580*/  FADD.FTZ R0, R185, R31 ;  /* 0x0000001fb9007221 */ /* 0x000fce0000010000 */
[----:B------:R-:W-:Y:S01]  /*9590*/  HMMA.16816.F32.BF16 R160, R4, R22, R160 ;  /* 0x0000001604a0723c */ /* 0x000fe200000418a0 */
[----:B------:R-:W-:-:S07]  /*95a0*/  FADD.FTZ R29, R196, R29 ;  /* 0x0000001dc41d7221 */ /* 0x000fce0000010000 */
[----:B------:R-:W-:Y:S01]  /*95b0*/  HMMA.16816.F32.BF16 R172, R4, R16, R172 ;  /* 0x0000001004ac723c */ /* 0x000fe200000418ac */
[----:B------:R-:W-:-:S07]  /*95c0*/  MOV R141, R186 ;  /* 0x000000ba008d7202 */ /* 0x000fce0000000f00 */
[C---:B----4-:R-:W-:Y:S08]  /*95d0*/  HMMA.16816.F32.BF16 R188, R4.reuse, R12, R188 ;  /* 0x0000000c04bc723c */ /* 0x050ff000000418bc */
        /* <DEDUP_REMOVED lines=8> */
[----:B------:R-:W3:Y:S01]  /*9660*/  MUFU.EX2 R122, R122 ;  /* 0x0000007a007a7308 */ /* 0x000ee20000000800 */
[----:B------:R-:W-:Y:S01]  /*9670*/  F2FP.BF16.PACK_AB R5, R99, R98 ;  /* 0x000000626305723e */ /* 0x000fe200000010ff */
[----:B------:R2:W5:Y:S01]  /*9680*/  LDL.LU R72, [R1+0x140] ;  /* 0x0001400001487983 */ /* 0x0005620000300800 */
[----:B------:R-:W-:-:S02]  /*9690*/  F2FP.BF16.PACK_AB R6, R97, R96 ;  /* 0x000000606106723e */ /* 0x000fc400000010ff */
[----:B------:R-:W-:Y:S01]  /*96a0*/  F2FP.BF16.PACK_AB R7, R101, R100 ;  /* 0x000000646507723e */ /* 0x000fe200000010ff */
[----:B------:R-:W-:Y:S02]  /*96b0*/  FADD.FTZ R2, R240, R2 ;  /* 0x00000002f0027221 */ /* 0x000fe40000010000 */
[----:B------:R-:W-:Y:S02]  /*96c0*/  FADD.FTZ R0, R239, R0 ;  /* 0x00000000ef007221 */ /* 0x000fe40000010000 */
[----:B------:R-:W-:Y:S01]  /*96d0*/  FADD.FTZ R29, R238, R29 ;  /* 0x0000001dee1d7221 */ /* 0x000fe20000010000 */
[----:B------:R-:W-:Y:S01]  /*96e0*/  MOV R216, R252 ;  /* 0x000000fc00d87202 */ /* 0x000fe20000000f00 */
[----:B------:R-:W-:Y:S01]  /*96f0*/  HMMA.16816.F32.BF16 R184, R4, R12, R84 ;  /* 0x0000000c04b8723c */ /* 0x000fe20000041854 */
[----:B------:R-:W-:Y:S01]  /*9700*/  MOV R107, R141 ;  /* 0x0000008d006b7202 */ /* 0x000fe20000000f00 */
[----:B------:R-:W-:Y:S01]  /*9710*/  IMAD.MOV.U32 R196, RZ, RZ, R247 ;  /* 0x000000ffffc47224 */ /* 0x000fe200078e00f7 */
[----:B------:R-:W-:Y:S01]  /*9720*/  MOV R140, R251 ;  /* 0x000000fb008c7202 */ /* 0x000fe20000000f00 */
[----:B------:R-:W-:Y:S01]  /*9730*/  IMAD.MOV.U32 R209, RZ, RZ, R222 ;  /* 0x000000ffffd17224 */ /* 0x000fe200078e00de */
[----:B------:R-:W-:Y:S01]  /*9740*/  MOV R223, R183 ;  /* 0x000000b700df7202 */ /* 0x000fe20000000f00 */
[----:B------:R-:W4:Y:S01]  /*9750*/  MUFU.EX2 R114, R114 ;  /* 0x0000007200727308 */ /* 0x000f220000000800 */
[----:B------:R-:W-:Y:S01]  /*9760*/  FADD.FTZ R13, R244, R28 ;  /* 0x0000001cf40d7221 */ /* 0x000fe20000010000 */
[----:B------:R-:W-:Y:S01]  /*9770*/  MOV R244, R248 ;  /* 0x000000f800f47202 */ /* 0x000fe20000000f00 */
[----:B------:R2:W5:Y:S01]  /*9780*/  LDL.LU R243, [R1+0x13c] ;  /* 0x00013c0001f37983 */ /* 0x0005620000300800 */
[----:B------:R-:W-:Y:S01]  /*9790*/  MOV R248, R192 ;  /* 0x000000c000f87202 */ /* 0x000fe20000000f00 */
[----:B------:R-:W-:-:S02]  /*97a0*/  IMAD.MOV.U32 R192, RZ, RZ, R211 ;  /* 0x000000ffffc07224 */ /* 0x000fc400078e00d3 */
[----:B------:R-:W-:Y:S01]  /*97b0*/  FADD.FTZ R12, R237, R2 ;  /* 0x00000002ed0c7221 */ /* 0x000fe20000010000 */
[----:B------:R-:W-:Y:S01]  /*97c0*/  HMMA.16816.F32.BF16 R56, R4, R24, R56 ;  /* 0x000000180438723c */ /* 0x000fe20000041838 */
[----:B------:R-:W-:Y:S01]  /*97d0*/  FADD.FTZ R2, R236, R0 ;  /* 0x00000000ec027221 */ /* 0x000fe20000010000 */
[----:B------:R-:W-:Y:S01]  /*97e0*/  MOV R211, R217 ;  /* 0x000000d900d37202 */ /* 0x000fe20000000f00 */
[----:B------:R-:W-:Y:S01]  /*97f0*/  FADD.FTZ R0, R244, R29 ;  /* 0x0000001df4007221 */ /* 0x000fe20000010000 */
[----:B------:R-:W-:Y:S01]  /*9800*/  MOV R217, R245 ;  /* 0x000000f500d97202 */ /* 0x000fe20000000f00 */
[----:B------:R-:W-:-:S03]  /*9810*/  IMAD.MOV.U32 R210, RZ, RZ, R192 ;  /* 0x000000ffffd27224 */ /* 0x000fc600078e00c0 */
[----:B------:R-:W-:Y:S01]  /*9820*/  HMMA.16816.F32.BF16 R52, R4, R26, R52 ;  /* 0x0000001a0434723c */ /* 0x000fe20000041834 */
[----:B------:R-:W-:Y:S01]  /*9830*/  IMAD.MOV.U32 R245, RZ, RZ, R215 ;  /* 0x000000fffff57224 */ /* 0x000fe200078e00d7 */
[----:B------:R-:W-:-:S06]  /*9840*/  MOV R214, R211 ;  /* 0x000000d300d67202 */ /* 0x000fcc0000000f00 */
[----:B------:R-:W-:Y:S01]  /*9850*/  HMMA.16816.F32.BF16 R152, R4, R20, R152 ;  /* 0x000000140498723c */ /* 0x000fe20000041898 */
[----:B------:R-:W-:-:S07]  /*9860*/  MOV R219, R217 ;  /* 0x000000d900db7202 */ /* 0x000fce0000000f00 */
[----:B------:R-:W-:Y:S01]  /*9870*/  HMMA.16816.F32.BF16 R40, R4, R22, R40 ;  /* 0x000000160428723c */ /* 0x000fe20000041828 */
[----:B------:R-:W-:-:S07]  /*9880*/  MOV R252, R199 ;  /* 0x000000c700fc7202 */ /* 0x000fce0000000f00 */
[C---:B------:R-:W-:Y:S08]  /*9890*/  HMMA.16816.F32.BF16 R36, R4.reuse, R16, R36 ;  /* 0x000000100424723c */ /* 0x040ff00000041824 */
[C---:B------:R-:W-:Y:S08]  /*98a0*/  HMMA.16816.F32.BF16 R32, R4.reuse, R18, R32 ;  /* 0x000000120420723c */ /* 0x040ff00000041820 */
[----:B------:R-:W-:Y:S01]  /*98b0*/  HMMA.16816.F32.BF16 R44, R4, R14, R44 ;  /* 0x0000000e042c723c */ /* 0x000fe2000004182c */
[----:B------:R-:W-:Y:S01]  /*98c0*/  IMAD.MOV.U32 R199, RZ, RZ, R151 ;  /* 0x000000ffffc77224 */ /* 0x000fe200078e0097 */
[----:B------:R-:W-:Y:S01]  /*98d0*/  MOV R106, R216 ;  /* 0x000000d8006a7202 */ /* 0x000fe20000000f00 */
[----:B------:R-:W-:Y:S01]  /*98e0*/  IMAD.MOV.U32 R244, RZ, RZ, R245 ;  /* 0x000000fffff47224 */ /* 0x000fe200078e00f5 */
[----:B------:R-:W-:Y:S01]  /*98f0*/  MOV R215, R195 ;  /* 0x000000c300d77202 */ /* 0x000fe20000000f00 */
[----:B------:R-:W-:Y:S01]  /*9900*/  IMAD.MOV.U32 R211, RZ, RZ, R230 ;  /* 0x000000ffffd37224 */ /* 0x000fe200078e00e6 */
[----:B------:R-:W-:Y:S01]  /*9910*/  MOV R217, R194 ;  /* 0x000000c200d97202 */ /* 0x000fe20000000f00 */
[----:B------:R-:W-:Y:S01]  /*9920*/  FADD.FTZ R4, R234, R13 ;  /* 0x0000000dea047221 */ /* 0x000fe20000010000 */
[----:B------:R-:W-:Y:S01]  /*9930*/  MOV R222, R221 ;  /* 0x000000dd00de7202 */ /* 0x000fe20000000f00 */
[----:B------:R-:W-:-:S02]  /*9940*/  FADD.FTZ R6, R233, R12 ;  /* 0x0000000ce9067221 */ /* 0x000fc40000010000 */
[----:B------:R-:W-:Y:S01]  /*9950*/  IMAD.MOV.U32 R247, RZ, RZ, R182 ;  /* 0x000000fffff77224 */ /* 0x000fe200078e00b6 */
[----:B------:R-:W-:Y:S01]  /*9960*/  MOV R251, R149 ;  /* 0x0000009500fb7202 */ /* 0x000fe20000000f00 */
[----:B------:R-:W-:Y:S01]  /*9970*/  FADD.FTZ R5, R232, R2 ;  /* 0x00000002e8057221 */ /* 0x000fe20000010000 */
[----:B------:R-:W1:Y:S01]  /*9980*/  MUFU.EX2 R102, R102 ;  /* 0x0000006600667308 */ /* 0x000e620000000800 */
[----:B------:R-:W-:Y:S01]  /*9990*/  FADD.FTZ R7, R231, R0 ;  /* 0x00000000e7077221 */ /* 0x000fe20000010000 */
[----:B------:R-:W-:Y:S01]  /*99a0*/  LDSM.16.MT88.4 R16, [R227+0xb800] ;  /* 0x00b80000e310783b */ /* 0x000fe20000004200 */
        /* <DEDUP_REMOVED lines=24> */
[----:B------:R-:W-:Y:S01]  /*9b30*/  MOV R219, R142 ;  /* 0x0000008e00db7202 */ /* 0x000fe20000000f00 */
[----:B------:R-:W-:Y:S01]  /*9b40*/  IMAD.MOV.U32 R214, RZ, RZ, R196 ;  /* 0x000000ffffd67224 */ /* 0x000fe200078e00c4 */
[----:B------:R-:W1:Y:S01]  /*9b50*/  LDSM.16.MT88.4 R180, [R226+0xb800] ;  /* 0x00b80000e2b4783b */ /* 0x000e620000004200 */
[----:B------:R-:W-:Y:S01]  /*9b60*/  FADD.FTZ R0, R110, R4 ;  /* 0x000000046e007221 */ /* 0x000fe20000010000 */
[----:B------:R-:W-:Y:S01]  /*9b70*/  MOV R244, R198 ;  /* 0x000000c600f47202 */ /* 0x000fe20000000f00 */
        /* <DEDUP_REMOVED lines=91> */
[----:B-1----:R-:W-:Y:S02]  /*a130*/  FADD.FTZ R5, R118, R5 ;  /* 0x0000000576057221 */ /* 0x002fe40000010000 */
[----:B---3--:R-:W-:Y:S02]  /*a140*/  FADD.FTZ R4, R122, R4 ;  /* 0x000000047a047221 */ /* 0x008fe40000010000 */
[----:B----4-:R-:W-:Y:S02]  /*a150*/  FADD.FTZ R0, R114, R0 ;  /* 0x0000000072007221 */ /* 0x010fe40000010000 */
        /* <DEDUP_REMOVED lines=51> */
[----:B------:R-:W-:Y:S01]  /*a490*/  STL [R1+0xfc], R74 ;  /* 0x0000fc4a01007387 */ /* 0x000fe20000100800 */
[----:B------:R-:W-:Y:S01]  /*a4a0*/  IMAD.U32 R7, RZ, RZ, UR10 ;  /* 0x0000000aff077e24 */ /* 0x000fe2000f8e00ff */
[----:B------:R-:W-:Y:S01]  /*a4b0*/  UIMAD UR7, UR8, UR27, UR7 ;  /* 0x0000001b080772a4 */ /* 0x000fe2000f8e0207 */
[----:B------:R-:W-:Y:S01]  /*a4c0*/  IMAD.U32 R12, RZ, RZ, UR10 ;  /* 0x0000000aff0c7e24 */ /* 0x000fe2000f8e00ff */
[----:B------:R-:W-:Y:S04]  /*a4d0*/  STL [R1+0xf8], R73 ;  /* 0x0000f84901007387 */ /* 0x000fe80000100800 */
[----:B-----5:R-:W-:Y:S04]  /*a4e0*/  STL [R1+0xf4], R72 ;  /* 0x0000f44801007387 */ /* 0x020fe80000100800 */
[----:B------:R-:W-:Y:S04]  /*a4f0*/  STL [R1+0xf0], R3 ;  /* 0x0000f00301007387 */ /* 0x000fe80000100800 */
        /* <DEDUP_REMOVED lines=20> */
[----:B------:R-:W-:Y:S01]  /*a640*/  @P1 STS.128 [R243+0x8000], RZ ;  /* 0x008000fff3001388 */ /* 0x000fe20000000c00 */
        /* <DEDUP_REMOVED lines=76> */
[----:B------:R-:W4:Y:S04]  /*ab10*/  LDSM.16.M88.4 R48, [R224+0x5000] ;  /* 0x00500000e030783b */ /* 0x000f280000000200 */
[----:B-1----:R-:W1:Y:S04]  /*ab20*/  LDSM.16.M88.4 R20, [R224+0x4800] ;  /* 0x00480000e014783b */ /* 0x002e680000000200 */
[----:B---3--:R-:W-:Y:S04]  /*ab30*/  LDSM.16.M88.4 R24, [R234+0x2000] ;  /* 0x00200000ea18783b */ /* 0x008fe80000000200 */
[----:B--2---:R-:W-:Y:S04]  /*ab40*/  LDSM.16.M88.4 R28, [R234] ;  /* 0x00000000ea1c783b */ /* 0x004fe80000000200 */
[----:B------:R-:W-:Y:S04]  /*ab50*/  LDSM.16.M88.4 R40, [R230+0x4800] ;  /* 0x00480000e628783b */ /* 0x000fe80000000200 */
[----:B----4-:R-:W-:Y:S04]  /*ab60*/  LDSM.16.M88.4 R16, [R224+0x5800] ;  /* 0x00580000e010783b */ /* 0x010fe80000000200 */
[----:B------:R-:W-:Y:S04]  /*ab70*/  LDSM.16.M88.4 R44, [R230+0x4000] ;  /* 0x00400000e62c783b */ /* 0x000fe80000000200 */
[----:B------:R-:W-:Y:S01]  /*ab80*/  LDSM.16.M88.4 R12, [R224+0x6000] ;  /* 0x00600000e00c783b */ /* 0x000fe20000000200 */
[-C--:B------:R-:W-:Y:S03]  /*ab90*/  HMMA.16816.F32.BF16 R96, R36, R4.reuse, RZ ;  /* 0x000000042460723c */ /* 0x080fe600000418ff */
[----:B------:R-:W-:Y:S04]  /*aba0*/  LDSM.16.M88.4 R60, [R224+0x6800] ;  /* 0x00680000e03c783b */ /* 0x000fe80000000200 */
[----:B------:R-:W0:Y:S01]  /*abb0*/  LDGDEPBAR ;  /* 0x00000000000079af */ /* 0x000e220000000000 */
[C---:B------:R-:W-:Y:S08]  /*abc0*/  HMMA.16816.F32.BF16 R92, R32.reuse, R4, RZ ;  /* 0x00000004205c723c */ /* 0x040ff000000418ff */
[-C--:B------:R-:W-:Y:S08]  /*abd0*/  HMMA.16816.F32.BF16 R88, R32, R6.reuse, RZ ;  /* 0x000000062058723c */ /* 0x080ff000000418ff */
[----:B------:R-:W-:Y:S01]  /*abe0*/  HMMA.16816.F32.BF16 R84, R36, R6, RZ ;  /* 0x000000062454723c */ /* 0x000fe200000418ff */
[----:B------:R-:W2:Y:S07]  /*abf0*/  LDSM.16.M88.4 R4, [R230+0x5000] ;  /* 0x00500000e604783b */ /* 0x000eae0000000200 */
[----:B------:R-:W-:Y:S08]  /*ac00*/  HMMA.16816.F32.BF16 R52, R32, R48, RZ ;  /* 0x000000302034723c */ /* 0x000ff000000418ff */
[C---:B-1----:R-:W-:Y:S08]  /*ac10*/  HMMA.16816.F32.BF16 R64, R36.reuse, R22, RZ ;  /* 0x000000162440723c */ /* 0x042ff000000418ff */
[-C--:B------:R-:W-:Y:S08]  /*ac20*/  HMMA.16816.F32.BF16 R80, R36, R20.reuse, RZ ;  /* 0x000000142450723c */ /* 0x080ff000000418ff */
[C---:B------:R-:W-:Y:S08]  /*ac30*/  HMMA.16816.F32.BF16 R76, R32.reuse, R20, RZ ;  /* 0x00000014204c723c */ /* 0x040ff000000418ff */
[----:B------:R-:W-:Y:S08]  /*ac40*/  HMMA.16816.F32.BF16 R68, R32, R22, RZ ;  /* 0x000000162044723c */ /* 0x000ff000000418ff */
[----:B------:R-:W-:Y:S08]  /*ac50*/  HMMA.16816.F32.BF16 R56, R36, R48, RZ ;  /* 0x000000302438723c */ /* 0x000ff000000418ff */
[-C--:B------:R-:W-:Y:S08]  /*ac60*/  HMMA.16816.F32.BF16 R20, R32, R50.reuse, RZ ;  /* 0x000000322014723c */ /* 0x080ff000000418ff */
[----:B------:R-:W-:Y:S08]  /*ac70*/  HMMA.16816.F32.BF16 R48, R36, R50, RZ ;  /* 0x000000322430723c */ /* 0x000ff000000418ff */
[----:B--2---:R-:W-:Y:S01]  /*ac80*/  HMMA.16816.F32.BF16 R132, R24, R4, R52 ;  /* 0x000000041884723c */ /* 0x004fe20000041834 */
[----:B------:R-:W1:Y:S07]  /*ac90*/  LDSM.16.M88.4 R52, [R230+0x5800] ;  /* 0x00580000e634783b */ /* 0x000e6e0000000200 */
[C---:B------:R-:W-:Y:S08]  /*aca0*/  HMMA.16816.F32.BF16 R204, R28.reuse, R42, R64 ;  /* 0x0000002a1ccc723c */ /* 0x040ff00000041840 */
[----:B------:R-:W-:Y:S01]  /*acb0*/  HMMA.16816.F32.BF16 R200, R28, R4, R56 ;  /* 0x000000041cc8723c */ /* 0x000fe20000041838 */
[----:B------:R-:W2:Y:S07]  /*acc0*/  LDSM.16.M88.4 R56, [R230+0x6800] ;  /* 0x00680000e638783b */ /* 0x000eae0000000200 */
[----:B------:R-:W-:Y:S08]  /*acd0*/  HMMA.16816.F32.BF16 R64, R32, R16, RZ ;  /* 0x000000102040723c */ /* 0x000ff000000418ff */
[-C--:B------:R-:W-:Y:S08]  /*ace0*/  HMMA.16816.F32.BF16 R220, R28, R44.reuse, R96 ;  /* 0x0000002c1cdc723c */ /* 0x080ff00000041860 */
[C---:B------:R-:W-:Y:S08]  /*acf0*/  HMMA.16816.F32.BF16 R124, R24.reuse, R44, R92 ;  /* 0x0000002c187c723c */ /* 0x040ff0000004185c */
[-C--:B------:R-:W-:Y:S08]  /*ad00*/  HMMA.16816.F32.BF16 R128, R24, R46.reuse, R88 ;  /* 0x0000002e1880723c */ /* 0x080ff00000041858 */
[----:B------:R-:W-:Y:S01]  /*ad10*/  HMMA.16816.F32.BF16 R120, R28, R46, R84 ;  /* 0x0000002e1c78723c */ /* 0x000fe20000041854 */
[----:B------:R-:W-:Y:S07]  /*ad20*/  LDSM.16.M88.4 R44, [R235] ;  /* 0x00000000eb2c783b */ /* 0x000fee0000000200 */
[----:B------:R-:W-:Y:S01]  /*ad30*/  HMMA.16816.F32.BF16 R116, R24, R6, R20 ;  /* 0x000000061874723c */ /* 0x000fe20000041814 */
[----:B------:R-:W3:Y:S07]  /*ad40*/  LDSM.16.M88.4 R20, [R232] ;  /* 0x00000000e814783b */ /* 0x000eee0000000200 */
[-C--:B------:R-:W-:Y:S08]  /*ad50*/  HMMA.16816.F32.BF16 R216, R28, R40.reuse, R80 ;  /* 0x000000281cd8723c */ /* 0x080ff00000041850 */
[C---:B------:R-:W-:Y:S08]  /*ad60*/  HMMA.16816.F32.BF16 R212, R24.reuse, R40, R76 ;  /* 0x0000002818d4723c */ /* 0x040ff0000004184c */
[----:B------:R-:W-:Y:S01]  /*ad70*/  HMMA.16816.F32.BF16 R208, R24, R42, R68 ;  /* 0x0000002a18d0723c */ /* 0x000fe20000041844 */
[----:B------:R-:W4:Y:S07]  /*ad80*/  LDSM.16.M88.4 R40, [R242] ;  /* 0x00000000f228783b */ /* 0x000f2e0000000200 */
[----:B------:R-:W-:Y:S08]  /*ad90*/  HMMA.16816.F32.BF16 R68, R36, R16, RZ ;  /* 0x000000102444723c */ /* 0x000ff000000418ff */
[-C--:B------:R-:W-:Y:S08]  /*ada0*/  HMMA.16816.F32.BF16 R76, R32, R18.reuse, RZ ;  /* 0x00000012204c723c */ /* 0x080ff000000418ff */
[C---:B------:R-:W-:Y:S01]  /*adb0*/  HMMA.16816.F32.BF16 R88, R36.reuse, R18, RZ ;  /* 0x000000122458723c */ /* 0x040fe200000418ff */
[----:B------:R-:W1:Y:S07]  /*adc0*/  LDSM.16.M88.4 R16, [R232+0x2000] ;  /* 0x00200000e810783b */ /* 0x000e6e0000000200 */
[-C--:B------:R-:W-:Y:S08]  /*add0*/  HMMA.16816.F32.BF16 R100, R36, R12.reuse, RZ ;  /* 0x0000000c2464723c */ /* 0x080ff000000418ff */
[C---:B------:R-:W-:Y:S08]  /*ade0*/  HMMA.16816.F32.BF16 R96, R32.reuse, R12, RZ ;  /* 0x0000000c2060723c */ /* 0x040ff000000418ff */
[-C--:B------:R-:W-:Y:S08]  /*adf0*/  HMMA.16816.F32.BF16 R92, R32, R14.reuse, RZ ;  /* 0x0000000e205c723c */ /* 0x080ff000000418ff */
[----:B------:R-:W-:Y:S01]  /*ae00*/  HMMA.16816.F32.BF16 R84, R36, R14, RZ ;  /* 0x0000000e2454723c */ /* 0x000fe200000418ff */
[----:B------:R-:W2:Y:S07]  /*ae10*/  LDSM.16.M88.4 R12, [R241] ;  /* 0x00000000f10c783b */ /* 0x000eae0000000200 */
[----:B------:R-:W-:Y:S01]  /*ae20*/  HMMA.16816.F32.BF16 R112, R28, R6, R48 ;  /* 0x000000061c70723c */ /* 0x000fe20000041830 */
[----:B------:R-:W3:Y:S04]  /*ae30*/  LDSM.16.M88.4 R4, [R240] ;  /* 0x00000000f004783b */ /* 0x000ee80000000200 */
[----:B------:R-:W3:Y:S03]  /*ae40*/  LDSM.16.M88.4 R48, [R230+0x6000] ;  /* 0x00600000e630783b */ /* 0x000ee60000000200 */
[----:B------:R-:W-:Y:S08]  /*ae50*/  HMMA.16816.F32.BF16 R108, R32, R60, RZ ;  /* 0x0000003c206c723c */ /* 0x000ff000000418ff */
[-C--:B-1----:R-:W-:Y:S08]  /*ae60*/  HMMA.16816.F32.BF16 R64, R24, R52.reuse, R64 ;  /* 0x000000341840723c */ /* 0x082ff00000041840 */
[----:B------:R-:W-:Y:S08]  /*ae70*/  HMMA.16816.F32.BF16 R104, R28, R52, R68 ;  /* 0x000000341c68723c */ /* 0x000ff00000041844 */
[C---:B------:R-:W-:Y:S08]  /*ae80*/  HMMA.16816.F32.BF16 R68, R24.reuse, R54, R76 ;  /* 0x000000361844723c */ /* 0x040ff0000004184c */
[----:B--2---:R-:W-:Y:S08]  /*ae90*/  HMMA.16816.F32.BF16 R76, R24, R56, R108 ;  /* 0x00000038184c723c */ /* 0x004ff0000004186c */
[C---:B---3--:R-:W-:Y:S08]  /*aea0*/  HMMA.16816.F32.BF16 R108, R20.reuse, R44, R220 ;  /* 0x0000002c146c723c */ /* 0x048ff000000418dc */
[-C--:B----4-:R-:W-:Y:S08]  /*aeb0*/  HMMA.16816.F32.BF16 R220, R20, R40.reuse, R216 ;  /* 0x0000002814dc723c */ /* 0x090ff000000418d8 */
[C---:B------:R-:W-:Y:S08]  /*aec0*/  HMMA.16816.F32.BF16 R216, R16.reuse, R40, R212 ;  /* 0x0000002810d8723c */ /* 0x040ff000000418d4 */
[-C--:B------:R-:W-:Y:S08]  /*aed0*/  HMMA.16816.F32.BF16 R212, R16, R42.reuse, R208 ;  /* 0x0000002a10d4723c */ /* 0x080ff000000418d0 */
[C---:B------:R-:W-:Y:S01]  /*aee0*/  HMMA.16816.F32.BF16 R208, R20.reuse, R42, R204 ;  /* 0x0000002a14d0723c */ /* 0x040fe200000418cc */
[----:B------:R-:W-:Y:S07]  /*aef0*/  LDSM.16.M88.4 R40, [R229] ;  /* 0x00000000e528783b */ /* 0x000fee0000000200 */
[-C--:B------:R-:W-:Y:S08]  /*af00*/  HMMA.16816.F32.BF16 R204, R20, R12.reuse, R200 ;  /* 0x0000000c14cc723c */ /* 0x080ff000000418c8 */
[C---:B------:R-:W-:Y:S08]  /*af10*/  HMMA.16816.F32.BF16 R132, R16.reuse, R12, R132 ;  /* 0x0000000c1084723c */ /* 0x040ff00000041884 */
[-C--:B------:R-:W-:Y:S08]  /*af20*/  HMMA.16816.F32.BF16 R116, R16, R14.reuse, R116 ;  /* 0x0000000e1074723c */ /* 0x080ff00000041874 */
[----:B------:R-:W-:Y:S08]  /*af30*/  HMMA.16816.F32.BF16 R112, R20, R14, R112 ;  /* 0x0000000e1470723c */ /* 0x000ff00000041870 */
[----:B------:R-:W-:Y:S08]  /*af40*/  HMMA.16816.F32.BF16 R52, R28, R54, R88 ;  /* 0x000000361c34723c */ /* 0x000ff00000041858 */
[----:B------:R-:W-:Y:S08]  /*af50*/  HMMA.16816.F32.BF16 R12, R16, R4, R64 ;  /* 0x00000004100c723c */ /* 0x000ff00000041840 */
[----:B------:R-:W-:Y:S08]  /*af60*/  HMMA.16816.F32.BF16 R80, R36, R60, RZ ;  /* 0x0000003c2450723c */ /* 0x000ff000000418ff */
[----:B------:R-:W-:Y:S08]  /*af70*/  HMMA.16816.F32.BF16 R244, R20, R6, R52 ;  /* 0x0000000614f4723c */ /* 0x000ff00000041834 */
[----:B------:R-:W-:Y:S01]  /*af80*/  IMAD.MOV.U32 R67, RZ, RZ, R12 ;  /* 0x000000ffff437224 */ /* 0x000fe200078e000c */
[----:B------:R-:W-:Y:S01]  /*af90*/  HMMA.16816.F32.BF16 R52, R36, R62, RZ ;  /* 0x0000003e2434723c */ /* 0x000fe200000418ff */
[----:B------:R-:W-:-:S02]  /*afa0*/  IMAD.MOV.U32 R66, RZ, RZ, R13 ;  /* 0x000000ffff427224 */ /* 0x000fc400078e000d */
[----:B------:R-:W-:Y:S02]  /*afb0*/  IMAD.MOV.U32 R65, RZ, RZ, R14 ;  /* 0x000000ffff417224 */ /* 0x000fe400078e000e */
[----:B------:R-:W-:-:S03]  /*afc0*/  IMAD.MOV.U32 R64, RZ, RZ, R15 ;  /* 0x000000ffff407224 */ /* 0x000fc600078e000f */
[----:B------:R-:W-:Y:S08]  /*afd0*/  HMMA.16816.F32.BF16 R12, R32, R62, RZ ;  /* 0x0000003e200c723c */ /* 0x000ff000000418ff */
[C---:B------:R-:W-:Y:S08]  /*afe0*/  HMMA.16816.F32.BF16 R124, R16.reuse, R44, R124 ;  /* 0x0000002c107c723c */ /* 0x040ff0000004187c */
[-C--:B------:R-:W-:Y:S08]  /*aff0*/  HMMA.16816.F32.BF16 R128, R16, R46.reuse, R128 ;  /* 0x0000002e1080723c */ /* 0x080ff00000041880 */
[C---:B------:R-:W-:Y:S01]  /*b000*/  HMMA.16816.F32.BF16 R120, R20.reuse, R46, R120 ;  /* 0x0000002e1478723c */ /* 0x040fe20000041878 */
[----:B------:R-:W1:Y:S07]  /*b010*/  LDSM.16.M88.4 R44, [R238] ;  /* 0x00000000ee2c783b */ /* 0x000e6e0000000200 */
[----:B------:R-:W-:Y:S08]  /*b020*/  HMMA.16816.F32.BF16 R72, R20, R4, R104 ;  /* 0x000000041448723c */ /* 0x000ff00000041868 */
[----:B------:R-:W-:Y:S01]  /*b030*/  HMMA.16816.F32.BF16 R248, R16, R6, R68 ;  /* 0x0000000610f8723c */ /* 0x000fe20000041844 */
[----:B------:R-:W2:Y:S07]  /*b040*/  LDSM.16.M88.4 R4, [R233+0x2000] ;  /* 0x00200000e904783b */ /* 0x000eae0000000200 */
[----:B------:R-:W-:Y:S08]  /*b050*/  HMMA.16816.F32.BF16 R80, R28, R56, R80 ;  /* 0x000000381c50723c */ /* 0x000ff00000041850 */
[----:B------:R-:W-:Y:S01]  /*b060*/  HMMA.16816.F32.BF16 R60, R24, R58, R12 ;  /* 0x0000003a183c723c */ /* 0x000fe2000004180c */
[----:B------:R-:W-:Y:S01]  /*b070*/  LDSM.16.M88.4 R12, [R233] ;  /* 0x00000000e90c783b */ /* 0x000fe20000000200 */
[----:B------:R-:W-:-:S02]  /*b080*/  IMAD.MOV.U32 R107, RZ, RZ, R72 ;  /* 0x000000ffff6b7224 */ /* 0x000fc400078e0048 */
[----:B------:R-:W-:Y:S02]  /*b090*/  IMAD.MOV.U32 R106, RZ, RZ, R73 ;  /* 0x000000ffff6a7224 */ /* 0x000fe400078e0049 */
[----:B------:R-:W-:Y:S02]  /*b0a0*/  IMAD.MOV.U32 R105, RZ, RZ, R74 ;  /* 0x000000ffff697224 */ /* 0x000fe400078e004a */
[C---:B------:R-:W-:Y:S01]  /*b0b0*/  HMMA.16816.F32.BF16 R52, R28.reuse, R58, R52 ;  /* 0x0000003a1c34723c */ /* 0x040fe20000041834 */
[----:B------:R-:W-:Y:S01]  /*b0c0*/  IMAD.MOV.U32 R104, RZ, RZ, R75 ;  /* 0x000000ffff687224 */ /* 0x000fe200078e004b */
[----:B------:R-:W-:Y:S06]  /*b0d0*/  LDSM.16.M88.4 R56, [R224+0x7000] ;  /* 0x00700000e038783b */ /* 0x000fec0000000200 */
[-C--:B------:R-:W-:Y:S08]  /*b0e0*/  HMMA.16816.F32.BF16 R100, R28, R48.reuse, R100 ;  /* 0x000000301c64723c */ /* 0x080ff00000041864 */
[C---:B------:R-:W-:Y:S08]  /*b0f0*/  HMMA.16816.F32.BF16 R96, R24.reuse, R48, R96 ;  /* 0x000000301860723c */ /* 0x040ff00000041860 */
[-C--:B------:R-:W-:Y:S08]  /*b100*/  HMMA.16816.F32.BF16 R92, R24, R50.reuse, R92 ;  /* 0x00000032185c723c */ /* 0x080ff0000004185c */
[----:B------:R-:W-:Y:S01]  /*b110*/  HMMA.16816.F32.BF16 R84, R28, R50, R84 ;  /* 0x000000321c54723c */ /* 0x000fe20000041854 */
[----:B------:R-:W3:Y:S07]  /*b120*/  LDSM.16.M88.4 R48, [R239] ;  /* 0x00000000ef30783b */ /* 0x000eee0000000200 */
[-C--:B-1----:R-:W-:Y:S08]  /*b130*/  HMMA.16816.F32.BF16 R88, R20, R44.reuse, R80 ;  /* 0x0000002c1458723c */ /* 0x082ff00000041850 */
[C---:B------:R-:W-:Y:S08]  /*b140*/  HMMA.16816.F32.BF16 R76, R16.reuse, R44, R76 ;  /* 0x0000002c104c723c */ /* 0x040ff0000004184c */
[-C--:B------:R-:W-:Y:S08]  /*b150*/  HMMA.16816.F32.BF16 R80, R16, R46.reuse, R60 ;  /* 0x0000002e1050723c */ /* 0x080ff0000004183c */
[----:B------:R-:W-:Y:S01]  /*b160*/  HMMA.16816.F32.BF16 R68, R20, R46, R52 ;  /* 0x0000002e1444723c */ /* 0x000fe20000041834 */
[----:B------:R-:W-:Y:S07]  /*b170*/  LDSM.16.M88.4 R52, [R230+0x7000] ;  /* 0x00700000e634783b */ /* 0x000fee0000000200 */
[----:B--2---:R-:W-:Y:S07]  /*b180*/  HMMA.16816.F32.BF16 R44, R4, R42, R128 ;  /* 0x0000002a042c723c */ /* 0x004fee0000041880 */
[----:B------:R-:W-:Y:S01]  /*b190*/  IMAD.MOV.U32 R128, RZ, RZ, R107 ;  /* 0x000000ffff807224 */ /* 0x000fe200078e006b */
[----:B---3--:R-:W-:Y:S01]  /*b1a0*/  HMMA.16816.F32.BF16 R200, R20, R48, R100 ;  /* 0x0000003014c8723c */ /* 0x008fe20000041864 */
[----:B------:R-:W-:-:S02]  /*b1b0*/  IMAD.MOV.U32 R129, RZ, RZ, R106 ;  /* 0x000000ffff817224 */ /* 0x000fc400078e006a */
[----:B------:R-:W-:Y:S02]  /*b1c0*/  IMAD.MOV.U32 R130, RZ, RZ, R105 ;  /* 0x000000ffff827224 */ /* 0x000fe400078e0069 */
[----:B------:R-:W-:-:S03]  /*b1d0*/  IMAD.MOV.U32 R131, RZ, RZ, R104 ;  /* 0x000000ffff837224 */ /* 0x000fc600078e0068 */
[-C--:B------:R-:W-:Y:S08]  /*b1e0*/  HMMA.16816.F32.BF16 R124, R4, R40.reuse, R124 ;  /* 0x00000028047c723c */ /* 0x080ff0000004187c */
[----:B------:R-:W-:Y:S01]  /*b1f0*/  IMAD.MOV.U32 R73, RZ, RZ, R45 ;  /* 0x000000ffff497224 */ /* 0x000fe200078e002d */
[----:B------:R-:W-:Y:S01]  /*b200*/  HMMA.16816.F32.BF16 R100, R12, R40, R108 ;  /* 0x000000280c64723c */ /* 0x000fe2000004186c */
[----:B------:R-:W-:-:S02]  /*b210*/  IMAD.MOV.U32 R72, RZ, RZ, R44 ;  /* 0x000000ffff487224 */ /* 0x000fc400078e002c */
[----:B------:R-:W-:Y:S02]  /*b220*/  IMAD.MOV.U32 R252, RZ, RZ, R46 ;  /* 0x000000fffffc7224 */ /* 0x000fe400078e002e */
[----:B------:R-:W-:Y:S02]  /*b230*/  IMAD.MOV.U32 R75, RZ, RZ, R47 ;  /* 0x000000ffff4b7224 */ /* 0x000fe400078e002f */
[----:B------:R-:W1:Y:S01]  /*b240*/  LDSM.16.M88.4 R44, [R229+0x800] ;  /* 0x00080000e52c783b */ /* 0x000e620000000200 */
[----:B------:R-:W-:Y:S03]  /*b250*/  HMMA.16816.F32.BF16 R104, R12, R42, R120 ;  /* 0x0000002a0c68723c */ /* 0x000fe60000041878 */
[----:B------:R-:W2:Y:S04]  /*b260*/  LDSM.16.M88.4 R40, [R229+0x1000] ;  /* 0x00100000e528783b */ /* 0x000ea80000000200 */
        /* <DEDUP_REMOVED lines=10> */
[----:B------:R-:W-:Y:S01]  /*b310*/  FMUL.FTZ R2, R2, c[0x0][0x2ec] ;  /* 0x0000bb0002027a20 */ /* 0x000fe20000410000 */
[----:B------:R-:W-:Y:S08]  /*b320*/  HMMA.16816.F32.BF16 R84, R20, R50, R84 ;  /* 0x000000321454723c */ /* 0x000ff00000041854 */
[----:B------:R-:W-:Y:S08]  /*b330*/  HMMA.16816.F32.BF16 R60, R36, R56, RZ ;  /* 0x00000038243c723c */ /* 0x000ff000000418ff */
[----:B-1----:R-:W-:Y:S08]  /*b340*/  HMMA.16816.F32.BF16 R108, R12, R46, R208 ;  /* 0x0000002e0c6c723c */ /* 0x002ff000000418d0 */
[-C--:B--2---:R-:W-:Y:S08]  /*b350*/  HMMA.16816.F32.BF16 R208, R4, R40.reuse, R132 ;  /* 0x0000002804d0723c */ /* 0x084ff00000041884 */
[----:B------:R-:W-:Y:S08]  /*b360*/  HMMA.16816.F32.BF16 R204, R12, R40, R204 ;  /* 0x000000280ccc723c */ /* 0x000ff000000418cc */
[-C--:B------:R-:W-:Y:S08]  /*b370*/  HMMA.16816.F32.BF16 R132, R4, R42.reuse, R116 ;  /* 0x0000002a0484723c */ /* 0x080ff00000041874 */
[C---:B------:R-:W-:Y:S01]  /*b380*/  HMMA.16816.F32.BF16 R120, R12.reuse, R42, R112 ;  /* 0x0000002a0c78723c */ /* 0x040fe20000041870 */
[----:B------:R-:W1:Y:S07]  /*b390*/  LDSM.16.M88.4 R40, [R229+0x2000] ;  /* 0x00200000e528783b */ /* 0x000e6e0000000200 */
[-C--:B------:R-:W-:Y:S08]  /*b3a0*/  HMMA.16816.F32.BF16 R220, R12, R44.reuse, R220 ;  /* 0x0000002c0cdc723c */ /* 0x080ff000000418dc */
[C---:B------:R-:W-:Y:S08]  /*b3b0*/  HMMA.16816.F32.BF16 R64, R4.reuse, R44, R216 ;  /* 0x0000002c0440723c */ /* 0x040ff000000418d8 */
[----:B------:R-:W-:Y:S01]  /*b3c0*/  HMMA.16816.F32.BF16 R212, R4, R46, R212 ;  /* 0x0000002e04d4723c */ /* 0x000fe200000418d4 */
[----:B------:R-:W2:Y:S07]  /*b3d0*/  LDSM.16.M88.4 R44, [R229+0x1800] ;  /* 0x00180000e52c783b */ /* 0x000eae0000000200 */
[----:B------:R-:W-:Y:S07]  /*b3e0*/  HMMA.16816.F32.BF16 R48, R32, R56, RZ ;  /* 0x000000382030723c */ /* 0x000fee00000418ff */
[----:B------:R-:W-:Y:S01]  /*b3f0*/  IMAD.MOV.U32 R57, RZ, RZ, R0 ;  /* 0x000000ffff397224 */ /* 0x000fe200078e0000 */
[----:B-1----:R-:W-:Y:S01]  /*b400*/  HMMA.16816.F32.BF16 R200, R12, R40, R200 ;  /* 0x000000280cc8723c */ /* 0x002fe200000418c8 */
[----:B------:R-:W-:-:S02]  /*b410*/  IMAD.MOV.U32 R218, RZ, RZ, R66 ;  /* 0x000000ffffda7224 */ /* 0x000fc400078e0042 */
[----:B------:R-:W-:Y:S02]  /*b420*/  IMAD.MOV.U32 R217, RZ, RZ, R67 ;  /* 0x000000ffffd97224 */ /* 0x000fe400078e0043 */
[----:B------:R-:W-:Y:S02]  /*b430*/  IMAD.MOV.U32 R216, RZ, RZ, R64 ;  /* 0x000000ffffd87224 */ /* 0x000fe400078e0040 */
[----:B------:R-:W-:Y:S01]  /*b440*/  IMAD.MOV.U32 R0, RZ, RZ, R65 ;  /* 0x000000ffff007224 */ /* 0x000fe200078e0041 */
[C---:B------:R-:W-:Y:S08]  /*b450*/  HMMA.16816.F32.BF16 R96, R4.reuse, R40, R96 ;  /* 0x000000280460723c */ /* 0x040ff00000041860 */
[-C--:B------:R-:W-:Y:S08]  /*b460*/  HMMA.16816.F32.BF16 R92, R4, R42.reuse, R92 ;  /* 0x0000002a045c723c */ /* 0x080ff0000004185c */
[C---:B------:R-:W-:Y:S01]  /*b470*/  HMMA.16816.F32.BF16 R84, R12.reuse, R42, R84 ;  /* 0x0000002a0c54723c */ /* 0x040fe20000041854 */
[----:B------:R-:W1:Y:S07]  /*b480*/  LDSM.16.M88.4 R40, [R229+0x2800] ;  /* 0x00280000e528783b */ /* 0x000e6e0000000200 */
[-C--:B--2---:R-:W-:Y:S08]  /*b490*/  HMMA.16816.F32.BF16 R116, R12, R44.reuse, R128 ;  /* 0x0000002c0c74723c */ /* 0x084ff00000041880 */
[C---:B------:R-:W-:Y:S08]  /*b4a0*/  HMMA.16816.F32.BF16 R124, R4.reuse, R44, R124 ;  /* 0x0000002c047c723c */ /* 0x040ff0000004187c */
[-C--:B------:R-:W-:Y:S07]  /*b4b0*/  HMMA.16816.F32.BF16 R128, R4, R46.reuse, R248 ;  /* 0x0000002e0480723c */ /* 0x080fee00000418f8 */
[----:B------:R-:W-:Y:S01]  /*b4c0*/  IMAD.MOV.U32 R251, RZ, RZ, R57 ;  /* 0x000000fffffb7224 */ /* 0x000fe200078e0039 */
[----:B------:R-:W-:Y:S08]  /*b4d0*/  HMMA.16816.F32.BF16 R112, R12, R46, R244 ;  /* 0x0000002e0c70723c */ /* 0x000ff000000418f4 */
[-C--:B------:R-:W-:Y:S08]  /*b4e0*/  HMMA.16816.F32.BF16 R44, R32, R58.reuse, RZ ;  /* 0x0000003a202c723c */ /* 0x080ff000000418ff */
[----:B------:R-:W-:Y:S08]  /*b4f0*/  HMMA.16816.F32.BF16 R56, R36, R58, RZ ;  /* 0x0000003a2438723c */ /* 0x000ff000000418ff */
[-C--:B------:R-:W-:Y:S08]  /*b500*/  HMMA.16816.F32.BF16 R64, R28, R52.reuse, R60 ;  /* 0x000000341c40723c */ /* 0x080ff0000004183c */
[C---:B------:R-:W-:Y:S01]  /*b510*/  HMMA.16816.F32.BF16 R60, R24.reuse, R52, R48 ;  /* 0x00000034183c723c */ /* 0x040fe20000041830 */
[----:B------:R-:W2:Y:S07]  /*b520*/  LDSM.16.M88.4 R48, [R237] ;  /* 0x00000000ed30783b */ /* 0x000eae0000000200 */
[-C--:B------:R-:W-:Y:S08]  /*b530*/  HMMA.16816.F32.BF16 R44, R24, R54.reuse, R44 ;  /* 0x00000036182c723c */ /* 0x080ff0000004182c */
[----:B------:R-:W-:Y:S07]  /*b540*/  HMMA.16816.F32.BF16 R52, R28, R54, R56 ;  /* 0x000000361c34723c */ /* 0x000fee0000041838 */
[----:B------:R-:W-:Y:S01]  /*b550*/  IMAD.MOV.U32 R58, RZ, RZ, R218 ;  /* 0x000000ffff3a7224 */ /* 0x000fe200078e00da */
[----:B-1----:R-:W-:Y:S01]  /*b560*/  HMMA.16816.F32.BF16 R88, R12, R40, R88 ;  /* 0x000000280c58723c */ /* 0x002fe20000041858 */
[----:B------:R-:W-:-:S02]  /*b570*/  IMAD.MOV.U32 R59, RZ, RZ, R217 ;  /* 0x000000ffff3b7224 */ /* 0x000fc400078e00d9 */
[----:B------:R-:W-:-:S04]  /*b580*/  IMAD.MOV.U32 R57, RZ, RZ, R216 ;  /* 0x000000ffff397224 */ /* 0x000fc800078e00d8 */
[----:B------:R-:W-:Y:S01]  /*b590*/  IMAD.MOV.U32 R56, RZ, RZ, R57 ;  /* 0x000000ffff387224 */ /* 0x000fe200078e0039 */
[----:B------:R-:W-:Y:S01]  /*b5a0*/  HMMA.16816.F32.BF16 R76, R4, R40, R76 ;  /* 0x00000028044c723c */ /* 0x000fe2000004184c */
[----:B------:R-:W-:Y:S02]  /*b5b0*/  IMAD.MOV.U32 R57, RZ, RZ, R0 ;  /* 0x000000ffff397224 */ /* 0x000fe400078e0000 */
[----:B------:R-:W-:-:S04]  /*b5c0*/  FMUL.FTZ R0, R100, c[0x0][0x2ec] ;  /* 0x0000bb0064007a20 */ /* 0x000fc80000410000 */
[----:B------:R1:W-:Y:S01]  /*b5d0*/  MUFU.TANH R100, R0 ;  /* 0x0000000000647308 */ /* 0x0003e20000002400 */
[-C--:B------:R-:W-:Y:S08]  /*b5e0*/  HMMA.16816.F32.BF16 R80, R4, R42.reuse, R80 ;  /* 0x0000002a0450723c */ /* 0x080ff00000041850 */
[----:B------:R-:W-:Y:S01]  /*b5f0*/  HMMA.16816.F32.BF16 R216, R12, R42, R68 ;  /* 0x0000002a0cd8723c */ /* 0x000fe20000041844 */
[----:B------:R-:W3:Y:S01]  /*b600*/  LDSM.16.M88.4 R40, [R229+0x3000] ;  /* 0x00300000e528783b */ /* 0x000ee20000000200 */
[----:B-1----:R-:W-:-:S06]  /*b610*/  FMUL.FTZ R0, R101, c[0x0][0x2ec] ;  /* 0x0000bb0065007a20 */ /* 0x002fcc0000410000 */
[----:B--2---:R-:W-:Y:S08]  /*b620*/  HMMA.16816.F32.BF16 R44, R16, R50, R44 ;  /* 0x00000032102c723c */ /* 0x004ff0000004182c */
[-C--:B------:R-:W-:Y:S08]  /*b630*/  HMMA.16816.F32.BF16 R64, R20, R48.reuse, R64 ;  /* 0x000000301440723c */ /* 0x080ff00000041840 */
[----:B------:R-:W-:Y:S08]  /*b640*/  HMMA.16816.F32.BF16 R60, R16, R48, R60 ;  /* 0x00000030103c723c */ /* 0x000ff0000004183c */
[----:B------:R-:W-:Y:S07]  /*b650*/  HMMA.16816.F32.BF16 R48, R20, R50, R52 ;  /* 0x000000321430723c */ /* 0x000fee0000041834 */
[----:B------:R-:W-:-:S02]  /*b660*/  IMAD.MOV.U32 R52, RZ, RZ, R251 ;  /* 0x000000ffff347224 */ /* 0x000fc400078e00fb */
[----:B---3--:R-:W-:Y:S01]  /*b670*/  HMMA.16816.F32.BF16 R248, R4, R42, R44 ;  /* 0x0000002a04f8723c */ /* 0x008fe2000004182c */
[----:B------:R1:W-:Y:S01]  /*b680*/  MUFU.TANH R46, R0 ;  /* 0x00000000002e7308 */ /* 0x0003e20000002400 */
[----:B------:R-:W-:Y:S02]  /*b690*/  IMAD.MOV.U32 R53, RZ, RZ, R74 ;  /* 0x000000ffff357224 */ /* 0x000fe400078e004a */
[----:B------:R-:W-:Y:S02]  /*b6a0*/  IMAD.MOV.U32 R54, RZ, RZ, R72 ;  /* 0x000000ffff367224 */ /* 0x000fe400078e0048 */
[----:B------:R-:W-:Y:S02]  /*b6b0*/  IMAD.MOV.U32 R55, RZ, RZ, R73 ;  /* 0x000000ffff377224 */ /* 0x000fe400078e0049 */
[C---:B------:R-:W-:Y:S07]  /*b6c0*/  HMMA.16816.F32.BF16 R68, R12.reuse, R40, R64 ;  /* 0x000000280c44723c */ /* 0x040fee0000041840 */
[----:B------:R-:W-:Y:S01]  /*b6d0*/  IMAD.MOV.U32 R67, RZ, RZ, R3 ;  /* 0x000000ffff437224 */ /* 0x000fe200078e0003 */
[----:B------:R-:W-:Y:S01]  /*b6e0*/  HMMA.16816.F32.BF16 R48, R12, R42, R48 ;  /* 0x0000002a0c30723c */ /* 0x000fe20000041830 */
[----:B-1----:R-:W-:Y:S01]  /*b6f0*/  FMUL.FTZ R0, R102, c[0x0][0x2ec] ;  /* 0x0000bb0066007a20 */ /* 0x002fe20000410000 */
[----:B------:R1:W-:Y:S06]  /*b700*/  MUFU.TANH R42, R2 ;  /* 0x00000002002a7308 */ /* 0x0003ec0000002400 */
[----:B------:R-:W-:Y:S02]  /*b710*/  HMMA.16816.F32.BF16 R244, R4, R40, R60 ;  /* 0x0000002804f4723c */ /* 0x000fe4000004183c */
[----:B------:R2:W-:Y:S01]  /*b720*/  MUFU.TANH R101, R0 ;  /* 0x0000000000657308 */ /* 0x0005e20000002400 */
[----:B-1----:R-:W-:Y:S11]  /*b730*/  FMUL.FTZ R2, R129, c[0x0][0x2ec] ;  /* 0x0000bb0081027a20 */ /* 0x002ff60000410000 */
[----:B------:R-:W-:Y:S02]  /*b740*/  @!UPT UIADD3 URZ, URZ, URZ, URZ ;  /* 0x0000003f3f3ff290 */ /* 0x000fe4000fffe03f */
[----:B------:R-:W-:Y:S02]  /*b750*/  IMAD.MOV.U32 R3, RZ, RZ, R51 ;  /* 0x000000ffff037224 */ /* 0x000fe400078e0033 */
[----:B--2---:R-:W-:Y:S02]  /*b760*/  FMUL.FTZ R0, R103, c[0x0][0x2ec] ;  /* 0x0000bb0067007a20 */ /* 0x004fe40000410000 */
[----:B------:R-:W-:Y:S02]  /*b770*/  IMAD.MOV.U32 R72, RZ, RZ, R50 ;  /* 0x000000ffff487224 */ /* 0x000fe400078e0032 */
[----:B------:R1:W-:Y:S01]  /*b780*/  MUFU.TANH R66, R0 ;  /* 0x0000000000427308 */ /* 0x0003e20000002400 */
[----:B------:R-:W-:Y:S02]  /*b790*/  IMAD.MOV.U32 R73, RZ, RZ, R49 ;  /* 0x000000ffff497224 */ /* 0x000fe400078e0031 */
[----:B------:R-:W-:Y:S02]  /*b7a0*/  IMAD.MOV.U32 R74, RZ, RZ, R48 ;  /* 0x000000ffff4a7224 */ /* 0x000fe400078e0030 */
[----:B-1----:R-:W-:-:S04]  /*b7b0*/  FMUL.FTZ R0, R67, c[0x0][0x2ec] ;  /* 0x0000bb0043007a20 */ /* 0x002fc80000410000 */
[----:B------:R1:W-:Y:S02]  /*b7c0*/  MUFU.TANH R102, R0 ;  /* 0x0000000000667308 */ /* 0x0003e40000002400 */
[----:B-1----:R-:W-:-:S06]  /*b7d0*/  FMUL.FTZ R0, R52, c[0x0][0x2ec] ;  /* 0x0000bb0034007a20 */ /* 0x002fcc0000410000 */
[----:B------:R1:W2:Y:S02]  /*b7e0*/  MUFU.TANH R40, R0 ;  /* 0x0000000000287308 */ /* 0x0002a40000002400 */
        /* <DEDUP_REMOVED lines=9> */
[----:B------:R-:W1:Y:S04]  /*b880*/  S2R R107, SR_TID.X ;  /* 0x00000000006b7919 */ /* 0x000e680000002100 */
[----:B------:R3:W-:Y:S02]  /*b890*/  MUFU.TANH R45, R0 ;  /* 0x00000000002d7308 */ /* 0x0007e40000002400 */
[----:B---3--:R-:W-:-:S06]  /*b8a0*/  FMUL.FTZ R0, R54, c[0x0][0x2ec] ;  /* 0x0000bb0036007a20 */ /* 0x008fcc0000410000 */
[----:B------:R3:W-:Y:S01]  /*b8b0*/  MUFU.TANH R65, R0 ;  /* 0x0000000000417308 */ /* 0x0007e20000002400 */
[----:B-1----:R-:W-:-:S05]  /*b8c0*/  IMAD.SHL.U32 R107, R107, 0x2, RZ ;  /* 0x000000026b6b7824 */ /* 0x002fca00078e00ff */
[----:B------:R-:W-:Y:S01]  /*b8d0*/  LOP3.LUT R107, R107, 0x6, RZ, 0xc0, !PT ;  /* 0x000000066b6b7812 */ /* 0x000fe200078ec0ff */
[----:B---3--:R-:W-:-:S04]  /*b8e0*/  FMUL.FTZ R0, R55, c[0x0][0x2ec] ;  /* 0x0000bb0037007a20 */ /* 0x008fc80000410000 */
        /* <DEDUP_REMOVED lines=18> */
[----:B--2---:R-:W-:-:S04]  /*ba10*/  IMAD.MOV.U32 R110, RZ, RZ, R40 ;  /* 0x000000ffff6e7224 */ /* 0x004fc800078e0028 */
[----:B------:R1:W-:Y:S01]  /*ba20*/  MUFU.TANH R222, R0 ;  /* 0x0000000000de7308 */ /* 0x0003e20000002400 */
[----:B------:R-:W-:Y:S02]  /*ba30*/  FMUL.FTZ R40, R126, c[0x0][0x2ec] ;  /* 0x0000bb007e287a20 */ /* 0x000fe40000410000 */
        /* <DEDUP_REMOVED lines=13> */
[----:B------:R1:W-:Y:S02]  /*bb10*/  MUFU.TANH R60, R0 ;  /* 0x00000000003c7308 */ /* 0x0003e40000002400 */
[----:B-1----:R-:W-:-:S06]  /*bb20*/  FMUL.FTZ R0, R214, c[0x0][0x2ec] ;  /* 0x0000bb00d6007a20 */ /* 0x002fcc0000410000 */
[----:B------:R1:W3:Y:S02]  /*bb30*/  MUFU.TANH R61, R0 ;  /* 0x00000000003d7308 */ /* 0x0002e40000002400 */
[----:B-1----:R-:W-:-:S06]  /*bb40*/  FMUL.FTZ R0, R215, c[0x0][0x2ec] ;  /* 0x0000bb00d7007a20 */ /* 0x002fcc0000410000 */
[----:B------:R1:W-:Y:S02]  /*bb50*/  MUFU.TANH R55, R0 ;  /* 0x0000000000377308 */ /* 0x0003e40000002400 */
[----:B-1----:R-:W-:-:S06]  /*bb60*/  FMUL.FTZ R0, R204, c[0x0][0x2ec] ;  /* 0x0000bb00cc007a20 */ /* 0x002fcc0000410000 */
[----:B------:R1:W4:Y:S02]  /*bb70*/  MUFU.TANH R215, R0 ;  /* 0x0000000000d77308 */ /* 0x0003240000002400 */
[----:B-1----:R-:W-:-:S06]  /*bb80*/  FMUL.FTZ R0, R205, c[0x0][0x2ec] ;  /* 0x0000bb00cd007a20 */ /* 0x002fcc0000410000 */
[----:B------:R1:W1:Y:S02]  /*bb90*/  MUFU.TANH R214, R0 ;  /* 0x0000000000d67308 */ /* 0x0002640000002400 */
[----:B-1----:R-:W-:-:S06]  /*bba0*/  FMUL.FTZ R0, R120, c[0x0][0x2ec] ;  /* 0x0000bb0078007a20 */ /* 0x002fcc0000410000 */
[----:B------:R1:W1:Y:S02]  /*bbb0*/  MUFU.TANH R213, R0 ;  /* 0x0000000000d57308 */ /* 0x0002640000002400 */
[----:B-1----:R-:W-:-:S06]  /*bbc0*/  FMUL.FTZ R0, R121, c[0x0][0x2ec] ;  /* 0x0000bb0079007a20 */ /* 0x002fcc0000410000 */
[----:B------:R1:W1:Y:S02]  /*bbd0*/  MUFU.TANH R212, R0 ;  /* 0x0000000000d47308 */ /* 0x0002640000002400 */
        /* <DEDUP_REMOVED lines=10> */
[----:B------:R1:W-:Y:S02]  /*bc80*/  MUFU.TANH R205, R0 ;  /* 0x0000000000cd7308 */ /* 0x0003e40000002400 */
[----:B-1----:R-:W-:Y:S02]  /*bc90*/  FMUL.FTZ R0, R209, c[0x0][0x2ec] ;  /* 0x0000bb00d1007a20 */ /* 0x002fe40000410000 */
[----:B------:R-:W-:-:S04]  /*bca0*/  IMAD.MOV.U32 R209, RZ, RZ, R108 ;  /* 0x000000ffffd17224 */ /* 0x000fc800078e006c */
        /* <DEDUP_REMOVED lines=8> */
[----:B------:R1:W2:Y:S02]  /*bd30*/  MUFU.TANH R123, R0 ;  /* 0x00000000007b7308 */ /* 0x0002a40000002400 */
[----:B-1----:R-:W-:Y:S02]  /*bd40*/  FMUL.FTZ R0, R211, c[0x0][0x2ec] ;  /* 0x0000bb00d3007a20 */ /* 0x002fe40000410000 */
[----:B------:R-:W-:-:S04]  /*bd50*/  IMAD.MOV.U32 R211, RZ, RZ, R67 ;  /* 0x000000ffffd37224 */ /* 0x000fc800078e0043 */
[----:B------:R1:W1:Y:S02]  /*bd60*/  MUFU.TANH R50, R0 ;  /* 0x0000000000327308 */ /* 0x0002640000002400 */
[----:B-1----:R-:W-:Y:S02]  /*bd70*/  FMUL.FTZ R0, R134, c[0x0][0x2ec] ;  /* 0x0000bb0086007a20 */ /* 0x002fe40000410000 */
[----:B------:R-:W-:-:S04]  /*bd80*/  IMAD.MOV.U32 R134, RZ, RZ, R47 ;  /* 0x000000ffff867224 */ /* 0x000fc800078e002f */
[----:B------:R1:W1:Y:S02]  /*bd90*/  MUFU.TANH R132, R0 ;  /* 0x0000000000847308 */ /* 0x0002640000002400 */
[----:B-1----:R-:W-:Y:S02]  /*bda0*/  FMUL.FTZ R0, R135, c[0x0][0x2ec] ;  /* 0x0000bb0087007a20 */ /* 0x002fe40000410000 */
[----:B------:R-:W-:-:S04]  /*bdb0*/  IMAD.MOV.U32 R135, RZ, RZ, R42 ;  /* 0x000000ffff877224 */ /* 0x000fc800078e002a */
[----:B------:R1:W-:Y:S01]  /*bdc0*/  MUFU.TANH R57, R0 ;  /* 0x0000000000397308 */ /* 0x0003e20000002400 */
[----:B------:R-:W-:-:S07]  /*bdd0*/  FMUL.FTZ R42, R130, c[0x0][0x2ec] ;  /* 0x0000bb00822a7a20 */ /* 0x000fce0000410000 */
[----:B------:R2:W-:Y:S01]  /*bde0*/  MUFU.TANH R75, R42 ;  /* 0x0000002a004b7308 */ /* 0x0005e20000002400 */
[----:B-1----:R-:W-:-:S07]  /*bdf0*/  FMUL.FTZ R0, R116, c[0x0][0x2ec] ;  /* 0x0000bb0074007a20 */ /* 0x002fce0000410000 */
[----:B------:R1:W1:Y:S01]  /*be00*/  MUFU.TANH R122, R0 ;  /* 0x00000000007a7308 */ /* 0x0002620000002400 */
[----:B--2---:R-:W-:Y:S02]  /*be10*/  FMUL.FTZ R42, R203, c[0x0][0x2ec] ;  /* 0x0000bb00cb2a7a20 */ /* 0x004fe40000410000 */
[----:B-1----:R-:W-:-:S05]  /*be20*/  FMUL.FTZ R0, R117, c[0x0][0x2ec] ;  /* 0x0000bb0075007a20 */ /* 0x002fca0000410000 */
[----:B------:R1:W-:Y:S02]  /*be30*/  MUFU.TANH R56, R0 ;  /* 0x0000000000387308 */ /* 0x0003e40000002400 */
[----:B-1----:R-:W-:Y:S02]  /*be40*/  FMUL.FTZ R0, R112, c[0x0][0x2ec] ;  /* 0x0000bb0070007a20 */ /* 0x002fe40000410000 */
[----:B------:R-:W-:-:S04]  /*be50*/  IMAD.MOV.U32 R112, RZ, RZ, R41 ;  /* 0x000000ffff707224 */ /* 0x000fc800078e0029 */
[----:B------:R1:W-:Y:S01]  /*be60*/  MUFU.TANH R121, R0 ;  /* 0x0000000000797308 */ /* 0x0003e20000002400 */
[----:B------:R-:W-:Y:S02]  /*be70*/  FMUL.FTZ R41, R131, c[0x0][0x2ec] ;  /* 0x0000bb0083297a20 */ /* 0x000fe40000410000 */
[----:B-1----:R-:W-:-:S05]  /*be80*/  FMUL.FTZ R0, R113, c[0x0][0x2ec] ;  /* 0x0000bb0071007a20 */ /* 0x002fca0000410000 */
[----:B------:R-:W-:Y:S08]  /*be90*/  MUFU.TANH R113, R40 ;  /* 0x0000002800717308 */ /* 0x000ff00000002400 */
[----:B------:R1:W-:Y:S02]  /*bea0*/  MUFU.TANH R120, R0 ;  /* 0x0000000000787308 */ /* 0x0003e40000002400 */
[----:B-1----:R-:W-:-:S06]  /*beb0*/  FMUL.FTZ R0, R118, c[0x0][0x2ec] ;  /* 0x0000bb0076007a20 */ /* 0x002fcc0000410000 */
[----:B------:R1:W2:Y:S02]  /*bec0*/  MUFU.TANH R49, R0 ;  /* 0x0000000000317308 */ /* 0x0002a40000002400 */
[----:B-1----:R-:W-:-:S06]  /*bed0*/  FMUL.FTZ R0, R119, c[0x0][0x2ec] ;  /* 0x0000bb0077007a20 */ /* 0x002fcc0000410000 */
[----:B------:R1:W-:Y:S02]  /*bee0*/  MUFU.TANH R119, R0 ;  /* 0x0000000000777308 */ /* 0x0003e40000002400 */
[----:B-1----:R-:W-:-:S06]  /*bef0*/  FMUL.FTZ R0, R114, c[0x0][0x2ec] ;  /* 0x0000bb0072007a20 */ /* 0x002fcc0000410000 */
[----:B------:R-:W-:Y:S08]  /*bf00*/  MUFU.TANH R114, R2 ;  /* 0x0000000200727308 */ /* 0x000ff00000002400 */
        /* <DEDUP_REMOVED lines=10> */
[----:B------:R-:W-:-:S05]  /*bfb0*/  IMAD R0, R0, 0x80, R107 ;  /* 0x0000008000007824 */ /* 0x000fca00078e026b */
[C---:B------:R-:W-:Y:S02]  /*bfc0*/  IADD3 R2, R0.reuse, 0x1, RZ ;  /* 0x0000000100027810 */ /* 0x040fe40007ffe0ff */
[----:B------:R-:W-:Y:S02]  /*bfd0*/  IADD3 R40, R0, 0x8, RZ ;  /* 0x0000000800287810 */ /* 0x000fe40007ffe0ff */
[C---:B------:R-:W-:Y:S02]  /*bfe0*/  ISETP.GE.AND P4, PT, R2.reuse, R8, PT ;  /* 0x000000080200720c */ /* 0x040fe40003f86270 */
[C---:B------:R-:W-:Y:S02]  /*bff0*/  ISETP.GE.AND P6, PT, R2.reuse, R9, PT ;  /* 0x000000090200720c */ /* 0x040fe40003fc6270 */
[C---:B------:R-:W-:Y:S02]  /*c000*/  ISETP.GE.AND P0, PT, R2.reuse, R11, PT ;  /* 0x0000000b0200720c */ /* 0x040fe40003f06270 */
[----:B------:R-:W-:Y:S01]  /*c010*/  ISETP.GE.AND P2, PT, R2, R10, PT ;  /* 0x0000000a0200720c */ /* 0x000fe20003f46270 */
[----:B------:R-:W-:Y:S01]  /*c020*/  FMUL.FTZ R2, R127, c[0x0][0x2ec] ;  /* 0x0000bb007f027a20 */ /* 0x000fe20000410000 */
[----:B------:R-:W-:-:S02]  /*c030*/  ISETP.GE.AND P3, PT, R40, R8, PT ;  /* 0x000000082800720c */ /* 0x000fc40003f66270 */
[----:B------:R-:W-:Y:S01]  /*c040*/  ISETP.GE.AND P5, PT, R0, R8, PT ;  /* 0x000000080000720c */ /* 0x000fe20003fa6270 */
[----:B------:R1:W1:Y:S01]  /*c050*/  MUFU.TANH R47, R2 ;  /* 0x00000002002f7308 */ /* 0x0002620000002400 */
[----:B------:R-:W-:Y:S02]  /*c060*/  FSEL R104, R104, -INF , !P3 ;  /* 0xff80000068687808 */ /* 0x000fe40005800000 */
[----:B------:R-:W-:Y:S02]  /*c070*/  ISETP.GE.AND P3, PT, R40, R9, PT ;  /* 0x000000092800720c */ /* 0x000fe40003f66270 */
[----:B------:R-:W-:Y:S02]  /*c080*/  FSEL R100, R100, -INF , !P5 ;  /* 0xff80000064647808 */ /* 0x000fe40006800000 */
[----:B------:R-:W-:Y:S02]  /*c090*/  FSEL R103, R46, -INF , !P4 ;  /* 0xff8000002e677808 */ /* 0x000fe40006000000 */
[----:B------:R-:W-:Y:S01]  /*c0a0*/  FSEL R106, R66, -INF , !P6 ;  /* 0xff800000426a7808 */ /* 0x000fe20007000000 */
[----:B------:R2:W-:Y:S01]  /*c0b0*/  MUFU.TANH R46, R41 ;  /* 0x00000029002e7308 */ /* 0x0005e20000002400 */
[----:B------:R-:W-:-:S02]  /*c0c0*/  FSEL R107, R51, -INF , !P3 ;  /* 0xff800000336b7808 */ /* 0x000fc40005800000 */
[C---:B------:R-:W-:Y:S02]  /*c0d0*/  ISETP.GE.AND P4, PT, R0.reuse, R9, PT ;  /* 0x000000090000720c */ /* 0x040fe40003f86270 */
[C---:B------:R-:W-:Y:S02]  /*c0e0*/  ISETP.GE.AND P3, PT, R0.reuse, R11, PT ;  /* 0x0000000b0000720c */ /* 0x040fe40003f66270 */
[----:B-1----:R-:W-:Y:S02]  /*c0f0*/  IADD3 R2, R0, 0x9, RZ ;  /* 0x0000000900027810 */ /* 0x002fe40007ffe0ff */
[----:B------:R-:W-:Y:S02]  /*c100*/  FSEL R101, R101, -INF , !P4 ;  /* 0xff80000065657808 */ /* 0x000fe40006000000 */
[C---:B------:R-:W-:Y:S02]  /*c110*/  ISETP.GE.AND P5, PT, R2.reuse, R8, PT ;  /* 0x000000080200720c */ /* 0x040fe40003fa6270 */
[----:B------:R-:W-:-:S02]  /*c120*/  ISETP.GE.AND P6, PT, R2, R9, PT ;  /* 0x000000090200720c */ /* 0x000fc40003fc6270 */
[----:B------:R-:W-:Y:S02]  /*c130*/  FSEL R105, R105, -INF , !P5 ;  /* 0xff80000069697808 */ /* 0x000fe40006800000 */
[----:B------:R-:W-:Y:S02]  /*c140*/  FSEL R109, R45, -INF , !P6 ;  /* 0xff8000002d6d7808 */ /* 0x000fe40007000000 */
[----:B------:R-:W-:Y:S02]  /*c150*/  FSEL R102, R102, -INF , !P3 ;  /* 0xff80000066667808 */ /* 0x000fe40005800000 */
[CC--:B------:R-:W-:Y:S02]  /*c160*/  ISETP.GE.AND P5, PT, R40.reuse, R11.reuse, PT ;  /* 0x0000000b2800720c */ /* 0x0c0fe40003fa6270 */
[----:B------:R-:W-:Y:S01]  /*c170*/  ISETP.GE.AND P4, PT, R40, R10, PT ;  /* 0x0000000a2800720c */ /* 0x000fe20003f86270 */
[----:B------:R-:W-:Y:S01]  /*c180*/  FMUL.FTZ R40, R200, c[0x0][0x2ec] ;  /* 0x0000bb00c8287a20 */ /* 0x000fe20000410000 */
[----:B------:R-:W-:-:S02]  /*c190*/  ISETP.GE.AND P6, PT, R2, R11, PT ;  /* 0x0000000b0200720c */ /* 0x000fc40003fc6270 */
[-C--:B------:R-:W-:Y:S01]  /*c1a0*/  ISETP.GE.AND P3, PT, R2, R10.reuse, PT ;  /* 0x0000000a0200720c */ /* 0x080fe20003f66270 */
[----:B------:R-:W-:Y:S01]  /*c1b0*/  FMUL.FTZ R2, R201, c[0x0][0x2ec] ;  /* 0x0000bb00c9027a20 */ /* 0x000fe20000410000 */
[----:B------:R-:W-:Y:S01]  /*c1c0*/  FSEL R110, R110, -INF , !P0 ;  /* 0xff8000006e6e7808 */ /* 0x000fe20004000000 */
[----:B------:R1:W-:Y:S01]  /*c1d0*/  MUFU.TANH R67, R40 ;  /* 0x0000002800437308 */ /* 0x0003e20000002400 */
[----:B------:R-:W-:Y:S02]  /*c1e0*/  ISETP.GE.AND P0, PT, R0, R10, PT ;  /* 0x0000000a0000720c */ /* 0x000fe40003f06270 */
[----:B------:R-:W-:Y:S02]  /*c1f0*/  FSEL R108, R65, -INF , !P5 ;  /* 0xff800000416c7808 */ /* 0x000fe40006800000 */
[----:B------:R-:W-:Y:S02]  /*c200*/  FSEL R111, R64, -INF , !P6 ;  /* 0xff800000406f7808 */ /* 0x000fe40007000000 */
[----:B--2---:R-:W-:Y:S01]  /*c210*/  IADD3 R41, R0, 0x11, RZ ;  /* 0x0000001100297810 */ /* 0x004fe20007ffe0ff */
[----:B------:R2:W-:Y:S01]  /*c220*/  MUFU.TANH R51, R2 ;  /* 0x0000000200337308 */ /* 0x0005e20000002400 */
[----:B------:R-:W-:-:S02]  /*c230*/  FSEL R115, R211, -INF , !P3 ;  /* 0xff800000d3737808 */ /* 0x000fc40005800000 */
[----:B------:R-:W-:-:S04]  /*c240*/  ISETP.GE.AND P3, PT, R41, R9, PT ;  /* 0x000000092900720c */ /* 0x000fc80003f66270 */
[----:B------:R-:W-:Y:S01]  /*c250*/  FSEL R223, R223, -INF , !P3 ;  /* 0xff800000dfdf7808 */ /* 0x000fe20005800000 */
[----:B-1----:R-:W-:Y:S01]  /*c260*/  FMUL.FTZ R40, R84, c[0x0][0x2ec] ;  /* 0x0000bb0054287a20 */ /* 0x002fe20000410000 */
[----:B------:R-:W-:Y:S01]  /*c270*/  FSEL R84, R112, -INF , !P0 ;  /* 0xff80000070547808 */ /* 0x000fe20004000000 */
[----:B------:R1:W-:Y:S01]  /*c280*/  MUFU.TANH R64, R42 ;  /* 0x0000002a00407308 */ /* 0x0003e20000002400 */
[----:B------:R-:W-:Y:S02]  /*c290*/  FSEL R112, R135, -INF , !P2 ;  /* 0xff80000087707808 */ /* 0x000fe40005000000 */
[----:B--2---:R-:W-:-:S05]  /*c2a0*/  IADD3 R2, R0, 0x10, RZ ;  /* 0x0000001000027810 */ /* 0x004fca0007ffe0ff */
[----:B------:R2:W-:Y:S01]  /*c2b0*/  MUFU.TANH R66, R40 ;  /* 0x0000002800427308 */ /* 0x0005e20000002400 */
[C---:B------:R-:W-:Y:S02]  /*c2c0*/  ISETP.GE.AND P5, PT, R2.reuse, R8, PT ;  /* 0x000000080200720c */ /* 0x040fe40003fa6270 */
[C---:B------:R-:W-:Y:S02]  /*c2d0*/  ISETP.GE.AND P6, PT, R2.reuse, R9, PT ;  /* 0x000000090200720c */ /* 0x040fe40003fc6270 */
[C---:B------:R-:W-:Y:S02]  /*c2e0*/  ISETP.GE.AND P0, PT, R2.reuse, R11, PT ;  /* 0x0000000b0200720c */ /* 0x040fe40003f06270 */
[----:B------:R-:W-:Y:S01]  /*c2f0*/  ISETP.GE.AND P2, PT, R2, R10, PT ;  /* 0x0000000a0200720c */ /* 0x000fe20003f46270 */
[----:B------:R-:W-:Y:S01]  /*c300*/  FMUL.FTZ R2, R85, c[0x0][0x2ec] ;  /* 0x0000bb0055027a20 */ /* 0x000fe20000410000 */
[----:B------:R-:W-:Y:S01]  /*c310*/  FSEL R85, R134, -INF , !P4 ;  /* 0xff80000086557808 */ /* 0x000fe20006000000 */
[----:B-1----:R-:W-:Y:S01]  /*c320*/  FMUL.FTZ R42, R98, c[0x0][0x2ec] ;  /* 0x0000bb00622a7a20 */ /* 0x002fe20000410000 */
[----:B------:R-:W-:Y:S01]  /*c330*/  ISETP.GE.AND P4, PT, R41, R8, PT ;  /* 0x000000082900720c */ /* 0x000fe20003f86270 */
[----:B------:R1:W-:Y:S01]  /*c340*/  MUFU.TANH R65, R2 ;  /* 0x0000000200417308 */ /* 0x0003e20000002400 */
[----:B------:R-:W-:Y:S01]  /*c350*/  FSEL R130, R210, -INF , !P5 ;  /* 0xff800000d2827808 */ /* 0x000fe20006800000 */
[----:B--2---:R-:W-:Y:S01]  /*c360*/  FMUL.FTZ R40, R202, c[0x0][0x2ec] ;  /* 0x0000bb00ca287a20 */ /* 0x004fe20000410000 */
[----:B------:R-:W-:-:S02]  /*c370*/  FSEL R131, R133, -INF , !P4 ;  /* 0xff80000085837808 */ /* 0x000fc40006000000 */
[----:B------:R-:W-:-:S03]  /*c380*/  FSEL R128, R63, -INF , !P6 ;  /* 0xff8000003f807808 */ /* 0x000fc60007000000 */
[----:B------:R2:W2:Y:S01]  /*c390*/  MUFU.TANH R45, R40 ;  /* 0x00000028002d7308 */ /* 0x0004a20000002400 */
[----:B------:R-:W-:Y:S02]  /*c3a0*/  FSEL R126, R62, -INF , !P0 ;  /* 0xff8000003e7e7808 */ /* 0x000fe40004000000 */
[----:B------:R-:W-:Y:S02]  /*c3b0*/  FSEL R124, R208, -INF , !P2 ;  /* 0xff800000d07c7808 */ /* 0x000fe40005000000 */
[----:B-1----:R-:W-:-:S04]  /*c3c0*/  IADD3 R2, R0, 0x19, RZ ;  /* 0x0000001900027810 */ /* 0x002fc80007ffe0ff */
[CC--:B------:R-:W-:Y:S02]  /*c3d0*/  ISETP.GE.AND P4, PT, R2.reuse, R8.reuse, PT ;  /* 0x000000080200720c */ /* 0x0c0fe40003f86270 */
[-C--:B------:R-:W-:Y:S02]  /*c3e0*/  ISETP.GE.AND P3, PT, R2, R9.reuse, PT ;  /* 0x000000090200720c */ /* 0x080fe40003f66270 */
[----:B--2---:R-:W-:Y:S02]  /*c3f0*/  IADD3 R40, R0, 0x18, RZ ;  /* 0x0000001800287810 */ /* 0x004fe40007ffe0ff */
[----:B------:R-:W-:Y:S02]  /*c400*/  FSEL R252, R252, -INF , !P4 ;  /* 0xff800000fcfc7808 */ /* 0x000fe40006000000 */
[C---:B------:R-:W-:Y:S02]  /*c410*/  ISETP.GE.AND P5, PT, R40.reuse, R8, PT ;  /* 0x000000082800720c */ /* 0x040fe40003fa6270 */
[----:B------:R-:W-:-:S02]  /*c420*/  ISETP.GE.AND P6, PT, R40, R9, PT ;  /* 0x000000092800720c */ /* 0x000fc40003fc6270 */
[----:B------:R-:W-:Y:S02]  /*c430*/  FSEL R129, R209, -INF , !P5 ;  /* 0xff800000d1817808 */ /* 0x000fe40006800000 */
[CC--:B------:R-:W-:Y:S02]  /*c440*/  ISETP.GE.AND P5, PT, R41.reuse, R11.reuse, PT ;  /* 0x0000000b2900720c */ /* 0x0c0fe40003fa6270 */
[----:B------:R-:W-:Y:S01]  /*c450*/  ISETP.GE.AND P4, PT, R41, R10, PT ;  /* 0x0000000a2900720c */ /* 0x000fe20003f86270 */
[----:B------:R-:W-:Y:S01]  /*c460*/  FMUL.FTZ R41, R86, c[0x0][0x2ec] ;  /* 0x0000bb0056297a20 */ /* 0x000fe20000410000 */
[----:B------:R-:W-:Y:S02]  /*c470*/  FSEL R222, R222, -INF , !P6 ;  /* 0xff800000dede7808 */ /* 0x000fe40007000000 */
[----:B------:R-:W-:Y:S01]  /*c480*/  FSEL R127, R44, -INF , !P3 ;  /* 0xff8000002c7f7808 */ /* 0x000fe20005800000 */
[----:B------:R1:W-:Y:S01]  /*c490*/  MUFU.TANH R63, R41 ;  /* 0x00000029003f7308 */ /* 0x0003e20000002400 */
[----:B------:R-:W-:-:S02]  /*c4a0*/  ISETP.GE.AND P6, PT, R40, R11, PT ;  /* 0x0000000b2800720c */ /* 0x000fc40003fc6270 */
[-C--:B------:R-:W-:Y:S01]  /*c4b0*/  ISETP.GE.AND P3, PT, R40, R10.reuse, PT ;  /* 0x0000000a2800720c */ /* 0x080fe20003f66270 */
[----:B------:R-:W-:Y:S01]  /*c4c0*/  FMUL.FTZ R40, R96, c[0x0][0x2ec] ;  /* 0x0000bb0060287a20 */ /* 0x000fe20000410000 */
[----:B------:R-:W-:Y:S02]  /*c4d0*/  FSEL R125, R43, -INF , !P5 ;  /* 0xff8000002b7d7808 */ /* 0x000fe40006800000 */
[C---:B------:R-:W-:Y:S01]  /*c4e0*/  ISETP.GE.AND P0, PT, R2.reuse, R11, PT ;  /* 0x0000000b0200720c */ /* 0x040fe20003f06270 */
[----:B------:R2:W-:Y:S01]  /*c4f0*/  MUFU.TANH R62, R40 ;  /* 0x00000028003e7308 */ /* 0x0005e20000002400 */
[----:B------:R-:W-:Y:S02]  /*c500*/  ISETP.GE.AND P5, PT, R2, R10, PT ;  /* 0x0000000a0200720c */ /* 0x000fe40003fa6270 */
[----:B------:R-:W-:Y:S02]  /*c510*/  IADD3 R2, R0, 0x20, RZ ;  /* 0x0000002000027810 */ /* 0x000fe40007ffe0ff */
[----:B------:R-:W-:-:S02]  /*c520*/  FSEL R221, R221, -INF , !P6 ;  /* 0xff800000dddd7808 */ /* 0x000fc40007000000 */
[----:B------:R-:W-:Y:S01]  /*c530*/  FSEL R220, R220, -INF , !P0 ;  /* 0xff800000dcdc7808 */ /* 0x000fe20004000000 */
[----:B-1----:R-:W-:Y:S01]  /*c540*/  FMUL.FTZ R41, R87, c[0x0][0x2ec] ;  /* 0x0000bb0057297a20 */ /* 0x002fe20000410000 */
[C---:B------:R-:W-:Y:S02]  /*c550*/  ISETP.GE.AND P6, PT, R2.reuse, R8, PT ;  /* 0x000000080200720c */ /* 0x040fe40003fc6270 */
[C---:B------:R-:W-:Y:S01]  /*c560*/  ISETP.GE.AND P0, PT, R2.reuse, R9, PT ;  /* 0x000000090200720c */ /* 0x040fe20003f06270 */
[----:B------:R1:W-:Y:S01]  /*c570*/  MUFU.TANH R44, R41 ;  /* 0x00000029002c7308 */ /* 0x0003e20000002400 */
[----:B------:R-:W-:Y:S02]  /*c580*/  ISETP.GE.AND P2, PT, R2, R11, PT ;  /* 0x0000000b0200720c */ /* 0x000fe40003f46270 */
[----:B---3--:R-:W-:Y:S01]  /*c590*/  FSEL R96, R61, -INF , !P3 ;  /* 0xff8000003d607808 */ /* 0x008fe20005800000 */
[----:B--2---:R-:W-:Y:S01]  /*c5a0*/  FMUL.FTZ R40, R97, c[0x0][0x2ec] ;  /* 0x0000bb0061287a20 */ /* 0x004fe20000410000 */
[----:B------:R-:W-:-:S02]  /*c5b0*/  FSEL R97, R60, -INF , !P4 ;  /* 0xff8000003c617808 */ /* 0x000fc40006000000 */
[----:B------:R-:W-:Y:S01]  /*c5c0*/  ISETP.GE.AND P4, PT, R2, R10, PT ;  /* 0x0000000a0200720c */ /* 0x000fe20003f86270 */
[----:B------:R2:W-:Y:S01]  /*c5d0*/  MUFU.TANH R43, R40 ;  /* 0x00000028002b7308 */ /* 0x0005e20000002400 */
[----:B------:R-:W-:Y:S01]  /*c5e0*/  FMUL.FTZ R2, R93, c[0x0][0x2ec] ;  /* 0x0000bb005d027a20 */ /* 0x000fe20000410000 */
[----:B----4-:R-:W-:-:S05]  /*c5f0*/  FSEL R61, R215, -INF , !P6 ;  /* 0xff800000d73d7808 */ /* 0x010fca0007000000 */
[----:B------:R3:W-:Y:S01]  /*c600*/  STL [R1+0x58], R61 ;  /* 0x0000583d01007387 */ /* 0x0007e20000100800 */
[----:B-1----:R-:W-:-:S04]  /*c610*/  IADD3 R41, R0, 0x21, RZ ;  /* 0x0000002100297810 */ /* 0x002fc80007ffe0ff */
[----:B------:R-:W-:Y:S01]  /*c620*/  ISETP.GE.AND P3, PT, R41, R8, PT ;  /* 0x000000082900720c */ /* 0x000fe20003f66270 */
[----:B--2---:R-:W-:Y:S01]  /*c630*/  FMUL.FTZ R40, R92, c[0x0][0x2ec] ;  /* 0x0000bb005c287a20 */ /* 0x004fe20000410000 */
[----:B------:R-:W-:Y:S02]  /*c640*/  FSEL R92, R55, -INF , !P5 ;  /* 0xff800000375c7808 */ /* 0x000fe40006800000 */
[----:B------:R1:W-:Y:S01]  /*c650*/  MUFU.TANH R55, R2 ;  /* 0x0000000200377308 */ /* 0x0003e20000002400 */
[----:B------:R-:W-:Y:S02]  /*c660*/  FSEL R86, R214, -INF , !P3 ;  /* 0xff800000d6567808 */ /* 0x000fe40005800000 */
[----:B------:R-:W-:-:S03]  /*c670*/  ISETP.GE.AND P5, PT, R41, R9, PT ;  /* 0x000000092900720c */ /* 0x000fc60003fa6270 */
[----:B------:R2:W-:Y:S02]  /*c680*/  STL [R1+0x54], R86 ;  /* 0x0000545601007387 */ /* 0x0005e40000100800 */
[----:B------:R4:W-:Y:S01]  /*c690*/  MUFU.TANH R60, R40 ;  /* 0x00000028003c7308 */ /* 0x0009e20000002400 */
[----:B-1----:R-:W-:-:S07]  /*c6a0*/  IADD3 R2, R0, 0x29, RZ ;  /* 0x0000002900027810 */ /* 0x002fce0007ffe0ff */
[----:B---3--:R1:W3:Y:S01]  /*c6b0*/  MUFU.TANH R61, R42 ;  /* 0x0000002a003d7308 */ /* 0x0082e20000002400 */
[----:B------:R-:W-:Y:S02]  /*c6c0*/  ISETP.GE.AND P3, PT, R2, R8, PT ;  /* 0x000000080200720c */ /* 0x000fe40003f66270 */
[----:B----4-:R-:W-:-:S04]  /*c6d0*/  IADD3 R40, R0, 0x28, RZ ;  /* 0x0000002800287810 */ /* 0x010fc80007ffe0ff */
[----:B------:R-:W-:-:S04]  /*c6e0*/  ISETP.GE.AND P6, PT, R40, R8, PT ;  /* 0x000000082800720c */ /* 0x000fc80003fc6270 */
[----:B--2---:R-:W-:Y:S02]  /*c6f0*/  FSEL R86, R213, -INF , !P6 ;  /* 0xff800000d5567808 */ /* 0x004fe40007000000 */
[----:B-1----:R-:W-:Y:S02]  /*c700*/  FSEL R42, R212, -INF , !P3 ;  /* 0xff800000d42a7808 */ /* 0x002fe40005800000 */
[C---:B------:R-:W-:Y:S01]  /*c710*/  ISETP.GE.AND P6, PT, R41.reuse, R11, PT ;  /* 0x0000000b2900720c */ /* 0x040fe20003fc6270 */
[----:B------:R-:W-:Y:S01]  /*c720*/  STL [R1+0x50], R86 ;  /* 0x0000505601007387 */ /* 0x000fe20000100800 */
[----:B------:R-:W-:Y:S01]  /*c730*/  ISETP.GE.AND P3, PT, R41, R10, PT ;  /* 0x0000000a2900720c */ /* 0x000fe20003f66270 */
[----:B------:R-:W-:Y:S01]  /*c740*/  FMUL.FTZ R41, R99, c[0x0][0x2ec] ;  /* 0x0000bb0063297a20 */ /* 0x000fe20000410000 */
[----:B------:R-:W-:Y:S01]  /*c750*/  FSEL R99, R123, -INF , !P4 ;  /* 0xff8000007b637808 */ /* 0x000fe20006000000 */
[----:B------:R1:W-:Y:S01]  /*c760*/  STL [R1+0x4c], R42 ;  /* 0x00004c2a01007387 */ /* 0x0003e20000100800 */
[----:B------:R-:W-:-:S02]  /*c770*/  FSEL R98, R50, -INF , !P3 ;  /* 0xff80000032627808 */ /* 0x000fc40005800000 */
[----:B-1----:R-:W-:Y:S02]  /*c780*/  FSEL R42, R54, -INF , !P0 ;  /* 0xff800000362a7808 */ /* 0x002fe40004000000 */
[----:B------:R-:W-:Y:S01]  /*c790*/  ISETP.GE.AND P0, PT, R40, R9, PT ;  /* 0x000000092800720c */ /* 0x000fe20003f06270 */
[----:B------:R1:W2:Y:S02]  /*c7a0*/  MUFU.TANH R54, R41 ;  /* 0x0000002900367308 */ /* 0x0002a40000002400 */
[----:B------:R4:W-:Y:S01]  /*c7b0*/  STL [R1+0x5c], R42 ;  /* 0x00005c2a01007387 */ /* 0x0009e20000100800 */
[----:B------:R-:W-:Y:S02]  /*c7c0*/  FSEL R86, R206, -INF , !P0 ;  /* 0xff800000ce567808 */ /* 0x000fe40004000000 */
[----:B------:R-:W-:Y:S01]  /*c7d0*/  ISETP.GE.AND P0, PT, R40, R11, PT ;  /* 0x0000000b2800720c */ /* 0x000fe20003f06270 */
[----:B-1----:R-:W-:Y:S01]  /*c7e0*/  FMUL.FTZ R41, R94, c[0x0][0x2ec] ;  /* 0x0000bb005e297a20 */ /* 0x002fe20000410000 */
[----:B----4-:R-:W-:-:S02]  /*c7f0*/  FSEL R42, R207, -INF , !P5 ;  /* 0xff800000cf2a7808 */ /* 0x010fc40006800000 */
[----:B------:R-:W-:-:S03]  /*c800*/  ISETP.GE.AND P5, PT, R2, R9, PT ;  /* 0x000000090200720c */ /* 0x000fc60003fa6270 */
[----:B------:R1:W-:Y:S04]  /*c810*/  STL [R1+0x60], R42 ;  /* 0x0000602a01007387 */ /* 0x0003e80000100800 */
[----:B------:R-:W-:Y:S01]  /*c820*/  STL [R1+0x68], R86 ;  /* 0x0000685601007387 */ /* 0x000fe20000100800 */
[----:B-1----:R-:W-:Y:S02]  /*c830*/  FSEL R42, R59, -INF , !P5 ;  /* 0xff8000003b2a7808 */ /* 0x002fe40006800000 */
[----:B------:R1:W4:Y:S01]  /*c840*/  MUFU.TANH R59, R41 ;  /* 0x00000029003b7308 */ /* 0x0003220000002400 */
[----:B------:R-:W-:Y:S01]  /*c850*/  ISETP.GE.AND P5, PT, R40, R10, PT ;  /* 0x0000000a2800720c */ /* 0x000fe20003fa6270 */
[----:B------:R-:W-:Y:S01]  /*c860*/  FMUL.FTZ R40, R95, c[0x0][0x2ec] ;  /* 0x0000bb005f287a20 */ /* 0x000fe20000410000 */
[----:B------:R2:W-:Y:S01]  /*c870*/  STL [R1+0x64], R42 ;  /* 0x0000642a01007387 */ /* 0x0005e20000100800 */
[----:B-1----:R-:W-:-:S02]  /*c880*/  FSEL R41, R58, -INF , !P6 ;  /* 0xff8000003a297808 */ /* 0x002fc40007000000 */
[CC--:B------:R-:W-:Y:S02]  /*c890*/  ISETP.GE.AND P6, PT, R2.reuse, R10.reuse, PT ;  /* 0x0000000a0200720c */ /* 0x0c0fe40003fc6270 */
[----:B------:R1:W-:Y:S01]  /*c8a0*/  MUFU.TANH R58, R40 ;  /* 0x00000028003a7308 */ /* 0x0003e20000002400 */
[----:B--2---:R-:W-:Y:S02]  /*c8b0*/  FSEL R42, R205, -INF , !P2 ;  /* 0xff800000cd2a7808 */ /* 0x004fe40005000000 */
[-C--:B------:R-:W-:Y:S02]  /*c8c0*/  ISETP.GE.AND P2, PT, R2, R11.reuse, PT ;  /* 0x0000000b0200720c */ /* 0x080fe40003f46270 */
[----:B------:R-:W-:Y:S01]  /*c8d0*/  IADD3 R2, R0, 0x30, RZ ;  /* 0x0000003000027810 */ /* 0x000fe20007ffe0ff */
[----:B------:R2:W-:Y:S01]  /*c8e0*/  STL [R1+0x1c], R42 ;  /* 0x00001c2a01007387 */ /* 0x0005e20000100800 */
[----:B-1----:R-:W-:Y:S02]  /*c8f0*/  FMUL.FTZ R40, R88, c[0x0][0x2ec] ;  /* 0x0000bb0058287a20 */ /* 0x002fe40000410000 */
[C---:B------:R-:W-:Y:S01]  /*c900*/  ISETP.GE.AND P4, PT, R2.reuse, R11, PT ;  /* 0x0000000b0200720c */ /* 0x040fe20003f86270 */
[----:B------:R1:W-:Y:S01]  /*c910*/  STL [R1+0x18], R41 ;  /* 0x0000182901007387 */ /* 0x0003e20000100800 */
[----:B------:R-:W-:-:S02]  /*c920*/  ISETP.GE.AND P3, PT, R2, R10, PT ;  /* 0x0000000a0200720c */ /* 0x000fc40003f66270 */
[----:B------:R-:W-:Y:S02]  /*c930*/  FSEL R88, R132, -INF , !P5 ;  /* 0xff80000084587808 */ /* 0x000fe40006800000 */
[----:B--2---:R-:W-:Y:S02]  /*c940*/  FSEL R42, R204, -INF , !P0 ;  /* 0xff800000cc2a7808 */ /* 0x004fe40004000000 */
[----:B------:R-:W-:Y:S02]  /*c950*/  ISETP.GE.AND P0, PT, R2, R8, PT ;  /* 0x000000080200720c */ /* 0x000fe40003f06270 */
[----:B-1----:R-:W-:Y:S01]  /*c960*/  FSEL R41, R52, -INF , !P2 ;  /* 0xff80000034297808 */ /* 0x002fe20005000000 */
[----:B------:R1:W-:Y:S01]  /*c970*/  STL [R1+0x14], R42 ;  /* 0x0000142a01007387 */ /* 0x0003e20000100800 */
[----:B------:R-:W-:Y:S01]  /*c980*/  ISETP.GE.AND P2, PT, R2, R9, PT ;  /* 0x000000090200720c */ /* 0x000fe20003f46270 */
[----:B------:R2:W-:Y:S01]  /*c990*/  MUFU.TANH R52, R40 ;  /* 0x0000002800347308 */ /* 0x0005e20000002400 */
[----:B------:R-:W-:Y:S01]  /*c9a0*/  FMUL.FTZ R2, R89, c[0x0][0x2ec] ;  /* 0x0000bb0059027a20 */ /* 0x000fe20000410000 */
[----:B------:R3:W-:Y:S01]  /*c9b0*/  STL [R1+0x10], R41 ;  /* 0x0000102901007387 */ /* 0x0007e20000100800 */
[----:B------:R-:W-:-:S02]  /*c9c0*/  FSEL R86, R122, -INF , !P0 ;  /* 0xff8000007a567808 */ /* 0x000fc40004000000 */
[----:B------:R-:W-:-:S03]  /*c9d0*/  FSEL R89, R57, -INF , !P6 ;  /* 0xff80000039597808 */ /* 0x000fc60007000000 */
[----:B------:R4:W-:Y:S01]  /*c9e0*/  MUFU.TANH R50, R2 ;  /* 0x0000000200327308 */ /* 0x0009e20000002400 */
[----:B------:R3:W-:Y:S01]  /*c9f0*/  STL [R1+0x40], R86 ;  /* 0x0000405601007387 */ /* 0x0007e20000100800 */
[----:B--2---:R-:W-:-:S06]  /*ca00*/  FMUL.FTZ R40, R90, c[0x0][0x2ec] ;  /* 0x0000bb005a287a20 */ /* 0x004fcc0000410000 */
[----:B------:R2:W-:Y:S01]  /*ca10*/  MUFU.TANH R57, R40 ;  /* 0x0000002800397308 */ /* 0x0005e20000002400 */
[----:B-1----:R-:W-:Y:S01]  /*ca20*/  FMUL.FTZ R42, R91, c[0x0][0x2ec] ;  /* 0x0000bb005b2a7a20 */ /* 0x002fe20000410000 */
[C---:B----4-:R-:W-:Y:S02]  /*ca30*/  IADD3 R2, R0.reuse, 0x39, RZ ;  /* 0x0000003900027810 */ /* 0x050fe40007ffe0ff */
[----:B------:R-:W-:Y:S02]  /*ca40*/  FSEL R91, R49, -INF , !P2 ;  /* 0xff800000315b7808 */ /* 0x000fe40005000000 */
[----:B---3--:R-:W-:-:S04]  /*ca50*/  IADD3 R41, R0, 0x31, RZ ;  /* 0x0000003100297810 */ /* 0x008fc80007ffe0ff */
[CC--:B------:R-:W-:Y:S02]  /*ca60*/  ISETP.GE.AND P5, PT, R41.reuse, R8.reuse, PT ;  /* 0x000000082900720c */ /* 0x0c0fe40003fa6270 */
[-C--:B------:R-:W-:Y:S02]  /*ca70*/  ISETP.GE.AND P6, PT, R41, R9.reuse, PT ;  /* 0x000000092900720c */ /* 0x080fe40003fc6270 */
[----:B--2---:R-:W-:Y:S02]  /*ca80*/  IADD3 R40, R0, 0x38, RZ ;  /* 0x0000003800287810 */ /* 0x004fe40007ffe0ff */
[----:B------:R-:W-:Y:S02]  /*ca90*/  FSEL R86, R56, -INF , !P5 ;  /* 0xff80000038567808 */ /* 0x000fe40006800000 */
[-C--:B------:R-:W-:Y:S01]  /*caa0*/  ISETP.GE.AND P0, PT, R40, R8.reuse, PT ;  /* 0x000000082800720c */ /* 0x080fe20003f06270 */
[----:B------:R1:W-:Y:S01]  /*cab0*/  MUFU.TANH R56, R42 ;  /* 0x0000002a00387308 */ /* 0x0003e20000002400 */
[----:B------:R-:W-:Y:S01]  /*cac0*/  ISETP.GE.AND P5, PT, R2, R8, PT ;  /* 0x000000080200720c */ /* 0x000fe20003fa6270 */
[----:B------:R2:W-:Y:S01]  /*cad0*/  STL [R1+0x3c], R86 ;  /* 0x00003c5601007387 */ /* 0x0005e20000100800 */
[----:B------:R-:W-:-:S04]  /*cae0*/  ISETP.GE.AND P2, PT, R40, R9, PT ;  /* 0x000000092800720c */ /* 0x000fc80003f46270 */
[----:B------:R-:W-:Y:S02]  /*caf0*/  FSEL R90, R118, -INF , !P2 ;  /* 0xff800000765a7808 */ /* 0x000fe40005000000 */
[----:B------:R-:W-:Y:S02]  /*cb00*/  ISETP.GE.AND P2, PT, R40, R11, PT ;  /* 0x0000000b2800720c */ /* 0x000fe40003f46270 */
[----:B-1----:R-:W-:Y:S02]  /*cb10*/  FSEL R42, R120, -INF , !P5 ;  /* 0xff800000782a7808 */ /* 0x002fe40006800000 */
[----:B------:R-:W-:-:S04]  /*cb20*/  ISETP.GE.AND P5, PT, R41, R10, PT ;  /* 0x0000000a2900720c */ /* 0x000fc80003fa6270 */
[----:B------:R-:W-:Y:S02]  /*cb30*/  FSEL R203, R47, -INF , !P5 ;  /* 0xff8000002fcb7808 */ /* 0x000fe40006800000 */
[----:B--2---:R-:W-:Y:S02]  /*cb40*/  FSEL R86, R121, -INF , !P0 ;  /* 0xff80000079567808 */ /* 0x004fe40004000000 */
[----:B------:R-:W-:Y:S01]  /*cb50*/  ISETP.GE.AND P0, PT, R41, R11, PT ;  /* 0x0000000b2900720c */ /* 0x000fe20003f06270 */
[----:B------:R-:W-:Y:S02]  /*cb60*/  FMUL.FTZ R41, R76, c[0x0][0x2ec] ;  /* 0x0000bb004c297a20 */ /* 0x000fe40000410000 */
[----:B------:R1:W-:Y:S02]  /*cb70*/  STL [R1+0x38], R86 ;  /* 0x0000385601007387 */ /* 0x0003e40000100800 */
[----:B------:R2:W3:Y:S02]  /*cb80*/  MUFU.TANH R49, R41 ;  /* 0x0000002900317308 */ /* 0x0004e40000002400 */
[----:B------:R4:W-:Y:S01]  /*cb90*/  STL [R1+0x34], R42 ;  /* 0x0000342a01007387 */ /* 0x0009e20000100800 */
[----:B--2---:R-:W-:-:S02]  /*cba0*/  FSEL R41, R119, -INF , !P6 ;  /* 0xff80000077297808 */ /* 0x004fc40007000000 */
[----:B------:R-:W-:-:S03]  /*cbb0*/  ISETP.GE.AND P6, PT, R2, R9, PT ;  /* 0x000000090200720c */ /* 0x000fc60003fc6270 */
[----:B------:R2:W-:Y:S01]  /*cbc0*/  STL [R1+0x48], R41 ;  /* 0x0000482901007387 */ /* 0x0005e20000100800 */
[----:B-1----:R-:W-:Y:S02]  /*cbd0*/  FSEL R86, R113, -INF , !P3 ;  /* 0xff80000071567808 */ /* 0x002fe40005800000 */
[----:B----4-:R-:W-:Y:S02]  /*cbe0*/  FSEL R42, R48, -INF , !P6 ;  /* 0xff800000302a7808 */ /* 0x010fe40007000000 */
[-C--:B------:R-:W-:Y:S02]  /*cbf0*/  ISETP.GE.AND P6, PT, R40, R10.reuse, PT ;  /* 0x0000000a2800720c */ /* 0x080fe40003fc6270 */
[----:B------:R-:W-:Y:S01]  /*cc00*/  FSEL R40, R53, -INF , !P0 ;  /* 0xff80000035287808 */ /* 0x000fe20004000000 */
[----:B------:R1:W-:Y:S01]  /*cc10*/  STL [R1+0x44], R42 ;  /* 0x0000442a01007387 */ /* 0x0003e20000100800 */
[----:B------:R-:W-:Y:S02]  /*cc20*/  ISETP.GE.AND P0, PT, R2, R10, PT ;  /* 0x0000000a0200720c */ /* 0x000fe40003f06270 */
[----:B------:R-:W-:Y:S01]  /*cc30*/  FSEL R201, R75, -INF , !P6 ;  /* 0xff8000004bc97808 */ /* 0x000fe20007000000 */
[----:B--2---:R-:W-:-:S04]  /*cc40*/  FMUL.FTZ R41, R77, c[0x0][0x2ec] ;  /* 0x0000bb004d297a20 */ /* 0x004fc80000410000 */
[----:B------:R2:W4:Y:S01]  /*cc50*/  MUFU.TANH R48, R41 ;  /* 0x0000002900307308 */ /* 0x0005220000002400 */
[----:B-1----:R-:W-:Y:S01]  /*cc60*/  FMUL.FTZ R42, R81, c[0x0][0x2ec] ;  /* 0x0000bb00512a7a20 */ /* 0x002fe20000410000 */
[----:B--2---:R-:W-:Y:S02]  /*cc70*/  FSEL R41, R117, -INF , !P4 ;  /* 0xff80000075297808 */ /* 0x004fe40006000000 */
[----:B------:R-:W-:Y:S02]  /*cc80*/  ISETP.GE.AND P4, PT, R2, R11, PT ;  /* 0x0000000b0200720c */ /* 0x000fe40003f86270 */
[----:B------:R-:W-:Y:S01]  /*cc90*/  IADD3 R2, R0, 0x40, RZ ;  /* 0x0000004000027810 */ /* 0x000fe20007ffe0ff */
[----:B------:R1:W-:Y:S01]  /*cca0*/  STL [R1+0x78], R41 ;  /* 0x0000782901007387 */ /* 0x0003e20000100800 */
[----:B------:R-:W-:Y:S02]  /*ccb0*/  FSEL R87, R114, -INF , !P4 ;  /* 0xff80000072577808 */ /* 0x000fe40006000000 */
[C---:B------:R-:W-:Y:S01]  /*ccc0*/  ISETP.GE.AND P4, PT, R2.reuse, R9, PT ;  /* 0x000000090200720c */ /* 0x040fe20003f86270 */
[----:B------:R2:W-:Y:S01]  /*ccd0*/  STL [R1+0x74], R40 ;  /* 0x0000742801007387 */ /* 0x0005e20000100800 */
[----:B------:R-:W-:-:S02]  /*cce0*/  ISETP.GE.AND P3, PT, R2, R11, PT ;  /* 0x0000000b0200720c */ /* 0x000fc40003f66270 */
[----:B------:R-:W-:Y:S02]  /*ccf0*/  ISETP.GE.AND P5, PT, R2, R10, PT ;  /* 0x0000000a0200720c */ /* 0x000fe40003fa6270 */
[----:B------:R-:W-:Y:S02]  /*cd00*/  FSEL R75, R45, -INF , !P4 ;  /* 0xff8000002d4b7808 */ /* 0x000fe40006000000 */
[----:B------:R-:W-:Y:S01]  /*cd10*/  FSEL R202, R61, -INF , !P5 ;  /* 0xff8000003dca7808 */ /* 0x000fe20006800000 */
[----:B-1----:R-:W-:Y:S01]  /*cd20*/  FMUL.FTZ R41, R78, c[0x0][0x2ec] ;  /* 0x0000bb004e297a20 */ /* 0x002fe20000410000 */
[----:B------:R-:W-:-:S03]  /*cd30*/  FSEL R78, R62, -INF , !P3 ;  /* 0xff8000003e4e7808 */ /* 0x000fc60005800000 */
[----:B------:R1:W1:Y:S01]  /*cd40*/  MUFU.TANH R53, R41 ;  /* 0x0000002900357308 */ /* 0x0002620000002400 */
[----:B--2---:R-:W-:-:S07]  /*cd50*/  FMUL.FTZ R40, R79, c[0x0][0x2ec] ;  /* 0x0000bb004f287a20 */ /* 0x004fce0000410000 */
[----:B------:R2:W2:Y:S01]  /*cd60*/  MUFU.TANH R47, R40 ;  /* 0x00000028002f7308 */ /* 0x0004a20000002400 */
[----:B-1----:R-:W-:Y:S02]  /*cd70*/  FSEL R41, R116, -INF , !P2 ;  /* 0xff80000074297808 */ /* 0x002fe40005000000 */
[----:B------:R-:W-:Y:S01]  /*cd80*/  ISETP.GE.AND P2, PT, R2, R8, PT ;  /* 0x000000080200720c */ /* 0x000fe20003f46270 */
[----:B------:R-:W-:Y:S02]  /*cd90*/  FMUL.FTZ R2, R80, c[0x0][0x2ec] ;  /* 0x0000bb0050027a20 */ /* 0x000fe40000410000 */
[----:B------:R1:W-:Y:S01]  /*cda0*/  STL [R1+0x6c], R41 ;  /* 0x00006c2901007387 */ /* 0x0003e20000100800 */
[----:B------:R-:W-:Y:S02]  /*cdb0*/  FSEL R67, R67, -INF , !P2 ;  /* 0xff80000043437808 */ /* 0x000fe40005000000 */
[----:B--2---:R-:W-:Y:S02]  /*cdc0*/  FSEL R40, R46, -INF , !P0 ;  /* 0xff8000002e287808 */ /* 0x004fe40004000000 */
[----:B------:R2:W1:Y:S03]  /*cdd0*/  MUFU.TANH R46, R2 ;  /* 0x00000002002e7308 */ /* 0x0004660000002400 */
[----:B------:R3:W-:Y:S04]  /*cde0*/  STL [R1+0x84], R40 ;  /* 0x0000842801007387 */ /* 0x0007e80000100800 */
[----:B------:R-:W-:Y:S01]  /*cdf0*/  STL [R1+0x2c], R67 ;  /* 0x00002c4301007387 */ /* 0x000fe20000100800 */
[----:B--2---:R-:W-:-:S02]  /*ce00*/  IADD3 R2, R0, 0x49, RZ ;  /* 0x0000004900027810 */ /* 0x004fc40007ffe0ff */
[----:B-1----:R-:W-:Y:S02]  /*ce10*/  IADD3 R41, R0, 0x41, RZ ;  /* 0x0000004100297810 */ /* 0x002fe40007ffe0ff */
[----:B------:R-:W-:Y:S02]  /*ce20*/  ISETP.GE.AND P3, PT, R2, R11, PT ;  /* 0x0000000b0200720c */ /* 0x000fe40003f66270 */
[C---:B------:R-:W-:Y:S02]  /*ce30*/  ISETP.GE.AND P6, PT, R41.reuse, R8, PT ;  /* 0x000000082900720c */ /* 0x040fe40003fc6270 */
[----:B------:R-:W-:Y:S02]  /*ce40*/  ISETP.GE.AND P0, PT, R41, R9, PT ;  /* 0x000000092900720c */ /* 0x000fe40003f06270 */
[----:B---3--:R-:W-:Y:S02]  /*ce50*/  IADD3 R40, R0, 0x48, RZ ;  /* 0x0000004800287810 */ /* 0x008fe40007ffe0ff */
[----:B------:R-:W-:-:S02]  /*ce60*/  FSEL R76, R51, -INF , !P6 ;  /* 0xff800000334c7808 */ /* 0x000fc40007000000 */
[-C--:B------:R-:W-:Y:S01]  /*ce70*/  ISETP.GE.AND P2, PT, R40, R8.reuse, PT ;  /* 0x000000082800720c */ /* 0x080fe20003f46270 */
[----:B------:R1:W2:Y:S01]  /*ce80*/  MUFU.TANH R51, R42 ;  /* 0x0000002a00337308 */ /* 0x0002a20000002400 */
[----:B------:R-:W-:Y:S02]  /*ce90*/  ISETP.GE.AND P6, PT, R2, R8, PT ;  /* 0x000000080200720c */ /* 0x000fe40003fc6270 */
[----:B------:R-:W-:Y:S02]  /*cea0*/  FSEL R80, R64, -INF , !P0 ;  /* 0xff80000040507808 */ /* 0x000fe40004000000 */
[-C--:B------:R-:W-:Y:S02]  /*ceb0*/  ISETP.GE.AND P4, PT, R40, R9.reuse, PT ;  /* 0x000000092800720c */ /* 0x080fe40003f86270 */
[----:B------:R-:W-:Y:S02]  /*cec0*/  ISETP.GE.AND P0, PT, R2, R9, PT ;  /* 0x000000090200720c */ /* 0x000fe40003f06270 */
[----:B------:R-:W-:-:S02]  /*ced0*/  FSEL R65, R65, -INF , !P6 ;  /* 0xff80000041417808 */ /* 0x000fc40007000000 */
[CC--:B------:R-:W-:Y:S02]  /*cee0*/  ISETP.GE.AND P6, PT, R41.reuse, R10.reuse, PT ;  /* 0x0000000a2900720c */ /* 0x0c0fe40003fc6270 */
[----:B------:R-:W-:Y:S02]  /*cef0*/  FSEL R81, R44, -INF , !P0 ;  /* 0xff8000002c517808 */ /* 0x000fe40004000000 */
[-C--:B------:R-:W-:Y:S02]  /*cf00*/  ISETP.GE.AND P0, PT, R40, R10.reuse, PT ;  /* 0x0000000a2800720c */ /* 0x080fe40003f06270 */
[----:B-1----:R-:W-:Y:S02]  /*cf10*/  FSEL R42, R66, -INF , !P2 ;  /* 0xff800000422a7808 */ /* 0x002fe40005000000 */
[-C--:B------:R-:W-:Y:S01]  /*cf20*/  ISETP.GE.AND P2, PT, R41, R11.reuse, PT ;  /* 0x0000000b2900720c */ /* 0x080fe20003f46270 */
[----:B------:R-:W-:Y:S01]  /*cf30*/  FMUL.FTZ R41, R82, c[0x0][0x2ec] ;  /* 0x0000bb0052297a20 */ /* 0x000fe20000410000 */
[----:B------:R-:W-:Y:S01]  /*cf40*/  FSEL R82, R63, -INF , !P4 ;  /* 0xff8000003f527808 */ /* 0x000fe20006000000 */
[----:B------:R1:W-:Y:S01]  /*cf50*/  STL [R1+0x24], R42 ;  /* 0x0000242a01007387 */ /* 0x0003e20000100800 */
[----:B------:R-:W-:Y:S01]  /*cf60*/  ISETP.GE.AND P4, PT, R40, R11, PT ;  /* 0x0000000b2800720c */ /* 0x000fe20003f86270 */
[----:B------:R-:W-:Y:S01]  /*cf70*/  FMUL.FTZ R40, R216, c[0x0][0x2ec] ;  /* 0x0000bb00d8287a20 */ /* 0x000fe20000410000 */
[----:B------:R-:W-:Y:S01]  /*cf80*/  FSEL R79, R43, -INF , !P2 ;  /* 0xff8000002b4f7808 */ /* 0x000fe20005000000 */
[----:B------:R3:W-:Y:S01]  /*cf90*/  MUFU.TANH R45, R41 ;  /* 0x00000029002d7308 */ /* 0x0007e20000002400 */
[----:B------:R-:W-:Y:S01]  /*cfa0*/  ISETP.GE.AND P2, PT, R2, R10, PT ;  /* 0x0000000a0200720c */ /* 0x000fe20003f46270 */
[----:B------:R-:W-:Y:S01]  /*cfb0*/  STL [R1+0x20], R65 ;  /* 0x0000204101007387 */ /* 0x000fe20000100800 */
[----:B------:R-:W-:-:S02]  /*cfc0*/  IADD3 R2, R0, 0x50, RZ ;  /* 0x0000005000027810 */ /* 0x000fc40007ffe0ff */
[----:B------:R-:W-:Y:S02]  /*cfd0*/  FSEL R77, R55, -INF , !P3 ;  /* 0xff800000374d7808 */ /* 0x000fe40005800000 */
[----:B------:R-:W-:Y:S01]  /*cfe0*/  FSEL R200, R54, -INF , !P6 ;  /* 0xff80000036c87808 */ /* 0x000fe20007000000 */
[----:B------:R1:W1:Y:S01]  /*cff0*/  MUFU.TANH R43, R40 ;  /* 0x00000028002b7308 */ /* 0x0002620000002400 */
[C---:B------:R-:W-:Y:S02]  /*d000*/  ISETP.GE.AND P3, PT, R2.reuse, R9, PT ;  /* 0x000000090200720c */ /* 0x040fe40003f66270 */
[C---:B------:R-:W-:Y:S02]  /*d010*/  ISETP.GE.AND P5, PT, R2.reuse, R11, PT ;  /* 0x0000000b0200720c */ /* 0x040fe40003fa6270 */
[----:B------:R-:W-:Y:S02]  /*d020*/  ISETP.GE.AND P6, PT, R2, R10, PT ;  /* 0x0000000a0200720c */ /* 0x000fe40003fc6270 */
[----:B------:R-:W-:Y:S01]  /*d030*/  FSEL R93, R59, -INF , !P0 ;  /* 0xff8000003b5d7808 */ /* 0x000fe20004000000 */
[----:B---3--:R-:W-:Y:S01]  /*d040*/  FMUL.FTZ R41, R83, c[0x0][0x2ec] ;  /* 0x0000bb0053297a20 */ /* 0x008fe20000410000 */
[----:B------:R-:W-:-:S02]  /*d050*/  FSEL R83, R60, -INF , !P4 ;  /* 0xff8000003c537808 */ /* 0x000fc40006000000 */
[-C--:B------:R-:W-:Y:S01]  /*d060*/  ISETP.GE.AND P4, PT, R2, R8.reuse, PT ;  /* 0x000000080200720c */ /* 0x080fe20003f86270 */
[----:B------:R3:W-:Y:S01]  /*d070*/  MUFU.TANH R44, R41 ;  /* 0x00000029002c7308 */ /* 0x0007e20000002400 */
[----:B------:R-:W-:Y:S02]  /*d080*/  IADD3 R2, R0, 0x51, RZ ;  /* 0x0000005100027810 */ /* 0x000fe40007ffe0ff */
[----:B------:R-:W-:Y:S01]  /*d090*/  FSEL R64, R49, -INF , !P5 ;  /* 0xff80000031407808 */ /* 0x000fe20006800000 */
[----:B-1----:R-:W-:Y:S01]  /*d0a0*/  FMUL.FTZ R40, R217, c[0x0][0x2ec] ;  /* 0x0000bb00d9287a20 */ /* 0x002fe20000410000 */
[----:B------:R-:W-:Y:S02]  /*d0b0*/  ISETP.GE.AND P0, PT, R2, R8, PT ;  /* 0x000000080200720c */ /* 0x000fe40003f06270 */
[----:B------:R-:W-:Y:S01]  /*d0c0*/  FSEL R217, R52, -INF , !P4 ;  /* 0xff80000034d97808 */ /* 0x000fe20006000000 */
[----:B------:R1:W1:Y:S01]  /*d0d0*/  MUFU.TANH R42, R40 ;  /* 0x00000028002a7308 */ /* 0x0002620000002400 */
[----:B------:R-:W-:-:S02]  /*d0e0*/  ISETP.GE.AND P4, PT, R2, R11, PT ;  /* 0x0000000b0200720c */ /* 0x000fc40003f86270 */
[----:B------:R-:W-:Y:S02]  /*d0f0*/  FSEL R216, R50, -INF , !P0 ;  /* 0xff80000032d87808 */ /* 0x000fe40004000000 */
[----:B------:R-:W-:Y:S02]  /*d100*/  ISETP.GE.AND P0, PT, R2, R10, PT ;  /* 0x0000000a0200720c */ /* 0x000fe40003f06270 */
[----:B----4-:R-:W-:Y:S01]  /*d110*/  FSEL R61, R48, -INF , !P4 ;  /* 0xff800000303d7808 */ /* 0x010fe20006000000 */
[----:B---3--:R-:W-:Y:S01]  /*d120*/  FMUL.FTZ R41, R70, c[0x0][0x2ec] ;  /* 0x0000bb0046297a20 */ /* 0x008fe20000410000 */
[----:B------:R-:W-:-:S03]  /*d130*/  FSEL R48, R53, -INF , !P6 ;  /* 0xff80000035307808 */ /* 0x000fc60007000000 */
[----:B------:R3:W-:Y:S01]  /*d140*/  MUFU.TANH R49, R41 ;  /* 0x0000002900317308 */ /* 0x0007e20000002400 */
[----:B-1----:R-:W-:-:S07]  /*d150*/  FMUL.FTZ R40, R218, c[0x0][0x2ec] ;  /* 0x0000bb00da287a20 */ /* 0x002fce0000410000 */
[----:B------:R1:W4:Y:S01]  /*d160*/  MUFU.TANH R55, R40 ;  /* 0x0000002800377308 */ /* 0x0003220000002400 */
[----:B---3--:R-:W-:Y:S01]  /*d170*/  FSEL R41, R47, -INF , !P0 ;  /* 0xff8000002f297808 */ /* 0x008fe20004000000 */
[----:B-1----:R-:W-:Y:S01]  /*d180*/  FMUL.FTZ R40, R219, c[0x0][0x2ec] ;  /* 0x0000bb00db287a20 */ /* 0x002fe20000410000 */
[----:B------:R-:W-:-:S05]  /*d190*/  FSEL R219, R57, -INF , !P3 ;  /* 0xff80000039db7808 */ /* 0x000fca0005800000 */
[----:B------:R1:W3:Y:S02]  /*d1a0*/  MUFU.TANH R54, R40 ;  /* 0x0000002800367308 */ /* 0x0002e40000002400 */
[----:B-1----:R-:W-:Y:S02]  /*d1b0*/  FSEL R40, R58, -INF , !P2 ;  /* 0xff8000003a287808 */ /* 0x002fe40005000000 */
[----:B------:R-:W-:Y:S02]  /*d1c0*/  ISETP.GE.AND P2, PT, R2, R9, PT ;  /* 0x000000090200720c */ /* 0x000fe40003f46270 */
[----:B------:R-:W-:Y:S01]  /*d1d0*/  IADD3 R2, R0, 0x58, RZ ;  /* 0x0000005800027810 */ /* 0x000fe20007ffe0ff */
[----:B------:R1:W-:Y:S01]  /*d1e0*/  STL [R1+0xa0], R40 ;  /* 0x0000a02801007387 */ /* 0x0003e20000100800 */
[----:B------:R-:W-:Y:S02]  /*d1f0*/  FSEL R218, R56, -INF , !P2 ;  /* 0xff80000038da7808 */ /* 0x000fe40005000000 */
[C---:B------:R-:W-:Y:S01]  /*d200*/  ISETP.GE.AND P3, PT, R2.reuse, R11, PT ;  /* 0x0000000b0200720c */ /* 0x040fe20003f66270 */
[----:B------:R-:W-:Y:S01]  /*d210*/  STL [R1+0x8c], R64 ;  /* 0x00008c4001007387 */ /* 0x000fe20000100800 */
[----:B------:R-:W-:-:S02]  /*d220*/  ISETP.GE.AND P2, PT, R2, R8, PT ;  /* 0x000000080200720c */ /* 0x000fc40003f46270 */
[C---:B------:R-:W-:Y:S01]  /*d230*/  ISETP.GE.AND P5, PT, R2.reuse, R9, PT ;  /* 0x000000090200720c */ /* 0x040fe20003fa6270 */
[----:B------:R-:W-:Y:S01]  /*d240*/  STL [R1+0x88], R61 ;  /* 0x0000883d01007387 */ /* 0x000fe20000100800 */
[----:B------:R-:W-:Y:S02]  /*d250*/  ISETP.GE.AND P4, PT, R2, R10, PT ;  /* 0x0000000a0200720c */ /* 0x000fe40003f86270 */
[----:B------:R-:W-:Y:S01]  /*d260*/  IADD3 R2, R0, 0x59, RZ ;  /* 0x0000005900027810 */ /* 0x000fe20007ffe0ff */
[----:B------:R-:W-:Y:S01]  /*d270*/  STL [R1+0x9c], R48 ;  /* 0x00009c3001007387 */ /* 0x000fe20000100800 */
[----:B------:R-:W-:Y:S02]  /*d280*/  FSEL R59, R46, -INF , !P3 ;  /* 0xff8000002e3b7808 */ /* 0x000fe40005800000 */
[C---:B------:R-:W-:Y:S01]  /*d290*/  ISETP.GE.AND P6, PT, R2.reuse, R11, PT ;  /* 0x0000000b0200720c */ /* 0x040fe20003fc6270 */
[----:B------:R3:W-:Y:S01]  /*d2a0*/  STL [R1+0x98], R41 ;  /* 0x0000982901007387 */ /* 0x0007e20000100800 */
[----:B------:R-:W-:-:S02]  /*d2b0*/  ISETP.GE.AND P0, PT, R2, R8, PT ;  /* 0x000000080200720c */ /* 0x000fc40003f06270 */
[----:B--2---:R-:W-:Y:S01]  /*d2c0*/  FSEL R58, R51, -INF , !P6 ;  /* 0xff800000333a7808 */ /* 0x004fe20007000000 */
[----:B------:R-:W-:Y:S01]  /*d2d0*/  STL [R1+0x80], R59 ;  /* 0x0000803b01007387 */ /* 0x000fe20000100800 */
[----:B------:R-:W-:Y:S02]  /*d2e0*/  FSEL R133, R43, -INF , !P2 ;  /* 0xff8000002b857808 */ /* 0x000fe40005000000 */
[----:B------:R-:W-:Y:S01]  /*d2f0*/  FSEL R132, R42, -INF , !P0 ;  /* 0xff8000002a847808 */ /* 0x000fe20004000000 */
[----:B-1----:R-:W-:Y:S01]  /*d300*/  FMUL.FTZ R40, R68, c[0x0][0x2ec] ;  /* 0x0000bb0044287a20 */ /* 0x002fe20000410000 */
[----:B------:R-:W-:Y:S02]  /*d310*/  ISETP.GE.AND P3, PT, R2, R9, PT ;  /* 0x000000090200720c */ /* 0x000fe40003f66270 */
[----:B----4-:R-:W-:Y:S01]  /*d320*/  FSEL R215, R55, -INF , !P5 ;  /* 0xff80000037d77808 */ /* 0x010fe20006800000 */
[----:B------:R1:W2:Y:S01]  /*d330*/  MUFU.TANH R52, R40 ;  /* 0x0000002800347308 */ /* 0x0002a20000002400 */
[----:B---3--:R-:W-:-:S02]  /*d340*/  FSEL R214, R54, -INF , !P3 ;  /* 0xff80000036d67808 */ /* 0x008fc40005800000 */
[----:B------:R-:W-:Y:S01]  /*d350*/  FSEL R41, R45, -INF , !P4 ;  /* 0xff8000002d297808 */ /* 0x000fe20006000000 */
[----:B------:R-:W-:Y:S01]  /*d360*/  FMUL.FTZ R45, R246, c[0x0][0x2ec] ;  /* 0x0000bb00f62d7a20 */ /* 0x000fe20000410000 */
[----:B------:R-:W-:Y:S01]  /*d370*/  ISETP.GE.AND P4, PT, R2, R10, PT ;  /* 0x0000000a0200720c */ /* 0x000fe20003f86270 */
[----:B-1----:R-:W-:Y:S02]  /*d380*/  FMUL.FTZ R40, R69, c[0x0][0x2ec] ;  /* 0x0000bb0045287a20 */ /* 0x002fe40000410000 */
[----:B------:R1:W-:Y:S01]  /*d390*/  STL [R1+0x94], R41 ;  /* 0x0000942901007387 */ /* 0x0003e20000100800 */
[----:B------:R-:W-:Y:S01]  /*d3a0*/  IADD3 R2, R0, 0x60, RZ ;  /* 0x0000006000027810 */ /* 0x000fe20007ffe0ff */
[----:B------:R3:W-:Y:S02]  /*d3b0*/  MUFU.TANH R57, R45 ;  /* 0x0000002d00397308 */ /* 0x0007e40000002400 */
[----:B------:R-:W-:Y:S01]  /*d3c0*/  STL [R1+0x7c], R58 ;  /* 0x00007c3a01007387 */ /* 0x000fe20000100800 */
[----:B------:R-:W-:-:S02]  /*d3d0*/  ISETP.GE.AND P6, PT, R2, R8, PT ;  /* 0x000000080200720c */ /* 0x000fc40003fc6270 */
[C---:B------:R-:W-:Y:S02]  /*d3e0*/  ISETP.GE.AND P2, PT, R2.reuse, R11, PT ;  /* 0x0000000b0200720c */ /* 0x040fe40003f46270 */
[----:B------:R-:W-:Y:S01]  /*d3f0*/  ISETP.GE.AND P0, PT, R2, R10, PT ;  /* 0x0000000a0200720c */ /* 0x000fe20003f06270 */
[----:B------:R4:W4:Y:S01]  /*d400*/  MUFU.TANH R50, R40 ;  /* 0x0000002800327308 */ /* 0x0009220000002400 */
[----:B--2---:R-:W-:Y:S01]  /*d410*/  FSEL R123, R52, -INF , !P6 ;  /* 0xff800000347b7808 */ /* 0x004fe20007000000 */
[----:B---3--:R-:W-:-:S06]  /*d420*/  FMUL.FTZ R45, R247, c[0x0][0x2ec] ;  /* 0x0000bb00f72d7a20 */ /* 0x008fcc0000410000 */
[----:B------:R2:W-:Y:S01]  /*d430*/  MUFU.TANH R56, R45 ;  /* 0x0000002d00387308 */ /* 0x0005e20000002400 */
[----:B-1----:R-:W-:Y:S01]  /*d440*/  FSEL R41, R44, -INF , !P4 ;  /* 0xff8000002c297808 */ /* 0x002fe20006000000 */
[----:B----4-:R-:W-:Y:S01]  /*d450*/  FMUL.FTZ R40, R71, c[0x0][0x2ec] ;  /* 0x0000bb0047287a20 */ /* 0x010fe20000410000 */
[----:B------:R-:W-:Y:S01]  /*d460*/  ISETP.GE.AND P4, PT, R2, R9, PT ;  /* 0x000000090200720c */ /* 0x000fe20003f86270 */
[----:B------:R-:W-:-:S04]  /*d470*/  FMUL.FTZ R2, R245, c[0x0][0x2ec] ;  /* 0x0000bb00f5027a20 */ /* 0x000fc80000410000 */
[----:B------:R1:W3:Y:S01]  /*d480*/  MUFU.TANH R48, R40 ;  /* 0x0000002800307308 */ /* 0x0002e20000002400 */
[----:B------:R-:W-:Y:S01]  /*d490*/  STL [R1+0x90], R41 ;  /* 0x0000902901007387 */ /* 0x000fe20000100800 */
[----:B------:R-:W-:Y:S01]  /*d4a0*/  FSEL R135, R49, -INF , !P4 ;  /* 0xff80000031877808 */ /* 0x000fe20006000000 */
[----:B--2---:R-:W-:-:S05]  /*d4b0*/  FMUL.FTZ R45, R248, c[0x0][0x2ec] ;  /* 0x0000bb00f82d7a20 */ /* 0x004fca0000410000 */
[----:B------:R2:W4:Y:S01]  /*d4c0*/  MUFU.TANH R44, R2 ;  /* 0x00000002002c7308 */ /* 0x0005220000002400 */
[----:B-1----:R-:W-:-:S07]  /*d4d0*/  FMUL.FTZ R40, R244, c[0x0][0x2ec] ;  /* 0x0000bb00f4287a20 */ /* 0x002fce0000410000 */
[----:B------:R1:W-:Y:S08]  /*d4e0*/  MUFU.TANH R47, R45 ;  /* 0x0000002d002f7308 */ /* 0x0003f00000002400 */
[----:B------:R4:W4:Y:S01]  /*d4f0*/  MUFU.TANH R46, R40 ;  /* 0x00000028002e7308 */ /* 0x0009220000002400 */
[----:B--2---:R-:W-:-:S04]  /*d500*/  IADD3 R2, R0, 0x61, RZ ;  /* 0x0000006100027810 */ /* 0x004fc80007ffe0ff */
[C---:B------:R-:W-:Y:S02]  /*d510*/  ISETP.GE.AND P5, PT, R2.reuse, R8, PT ;  /* 0x000000080200720c */ /* 0x040fe40003fa6270 */
[----:B------:R-:W-:Y:S01]  /*d520*/  ISETP.GE.AND P3, PT, R2, R9, PT ;  /* 0x000000090200720c */ /* 0x000fe20003f66270 */
[----:B-1----:R-:W-:Y:S01]  /*d530*/  FMUL.FTZ R45, R250, c[0x0][0x2ec] ;  /* 0x0000bb00fa2d7a20 */ /* 0x002fe20000410000 */
[----:B------:R-:W-:Y:S02]  /*d540*/  FSEL R122, R50, -INF , !P5 ;  /* 0xff800000327a7808 */ /* 0x000fe40006800000 */
[----:B---3--:R-:W-:Y:S02]  /*d550*/  FSEL R134, R48, -INF , !P3 ;  /* 0xff80000030867808 */ /* 0x008fe40005800000 */
[C---:B------:R-:W-:Y:S01]  /*d560*/  ISETP.GE.AND P6, PT, R2.reuse, R11, PT ;  /* 0x0000000b0200720c */ /* 0x040fe20003fc6270 */
[----:B------:R-:W1:Y:S01]  /*d570*/  MUFU.TANH R45, R45 ;  /* 0x0000002d002d7308 */ /* 0x000e620000002400 */
[----:B------:R-:W-:Y:S01]  /*d580*/  ISETP.GE.AND P5, PT, R2, R10, PT ;  /* 0x0000000a0200720c */ /* 0x000fe20003fa6270 */
[----:B----4-:R-:W2:Y:S01]  /*d590*/  LDSM.16.M88.4 R40, [R224+0x7800] ;  /* 0x00780000e028783b */ /* 0x010ea20000000200 */
[----:B------:R-:W-:-:S02]  /*d5a0*/  IADD3 R2, R0, 0x68, RZ ;  /* 0x0000006800027810 */ /* 0x000fc40007ffe0ff */
[----:B------:R-:W-:Y:S02]  /*d5b0*/  FSEL R245, R44, -INF , !P6 ;  /* 0xff8000002cf57808 */ /* 0x000fe40007000000 */
[C---:B------:R-:W-:Y:S02]  /*d5c0*/  ISETP.GE.AND P4, PT, R2.reuse, R11, PT ;  /* 0x0000000b0200720c */ /* 0x040fe40003f86270 */
[----:B------:R-:W-:Y:S02]  /*d5d0*/  ISETP.GE.AND P6, PT, R2, R10, PT ;  /* 0x0000000a0200720c */ /* 0x000fe40003fc6270 */
[----:B------:R-:W-:Y:S02]  /*d5e0*/  FSEL R246, R46, -INF , !P2 ;  /* 0xff8000002ef67808 */ /* 0x000fe40005000000 */
[----:B------:R-:W-:Y:S02]  /*d5f0*/  FSEL R244, R47, -INF , !P4 ;  /* 0xff8000002ff47808 */ /* 0x000fe40006000000 */
[----:B------:R-:W-:-:S02]  /*d600*/  ISETP.GE.AND P3, PT, R2, R8, PT ;  /* 0x000000080200720c */ /* 0x000fc40003f66270 */
[----:B-1----:R-:W-:Y:S02]  /*d610*/  FSEL R247, R45, -INF , !P6 ;  /* 0xff8000002df77808 */ /* 0x002fe40007000000 */
[----:B------:R-:W-:Y:S02]  /*d620*/  ISETP.GE.AND P2, PT, R2, R9, PT ;  /* 0x000000090200720c */ /* 0x000fe40003f46270 */
[----:B------:R-:W-:Y:S02]  /*d630*/  IADD3 R2, R0, 0x69, RZ ;  /* 0x0000006900027810 */ /* 0x000fe40007ffe0ff */
[----:B------:R-:W-:Y:S02]  /*d640*/  FSEL R250, R57, -INF , !P0 ;  /* 0xff80000039fa7808 */ /* 0x000fe40004000000 */
[----:B------:R-:W-:Y:S02]  /*d650*/  FSEL R248, R56, -INF , !P5 ;  /* 0xff80000038f87808 */ /* 0x000fe40006800000 */
[----:B------:R-:W-:-:S02]  /*d660*/  ISETP.GE.AND P0, PT, R2, R11, PT ;  /* 0x0000000b0200720c */ /* 0x000fc40003f06270 */
[C---:B------:R-:W-:Y:S02]  /*d670*/  ISETP.GE.AND P5, PT, R2.reuse, R8, PT ;  /* 0x000000080200720c */ /* 0x040fe40003fa6270 */
[C---:B------:R-:W-:Y:S02]  /*d680*/  ISETP.GE.AND P4, PT, R2.reuse, R9, PT ;  /* 0x000000090200720c */ /* 0x040fe40003f86270 */
[----:B------:R-:W-:Y:S01]  /*d690*/  ISETP.GE.AND P6, PT, R2, R10, PT ;  /* 0x0000000a0200720c */ /* 0x000fe20003fc6270 */
[----:B------:R-:W-:Y:S01]  /*d6a0*/  FMUL.FTZ R2, R249, c[0x0][0x2ec] ;  /* 0x0000bb00f9027a20 */ /* 0x000fe20000410000 */
[C---:B--2---:R-:W-:Y:S08]  /*d6b0*/  HMMA.16816.F32.BF16 R52, R32.reuse, R40, RZ ;  /* 0x000000282034723c */ /* 0x044ff000000418ff */
[----:B------:R-:W-:Y:S01]  /*d6c0*/  HMMA.16816.F32.BF16 R48, R32, R42, RZ ;  /* 0x0000002a2030723c */ /* 0x000fe200000418ff */
[----:B------:R-:W1:Y:S07]  /*d6d0*/  LDSM.16.M88.4 R32, [R230+0x7800] ;  /* 0x00780000e620783b */ /* 0x000e6e0000000200 */
[C---:B------:R-:W-:Y:S08]  /*d6e0*/  HMMA.16816.F32.BF16 R44, R36.reuse, R40, RZ ;  /* 0x00000028242c723c */ /* 0x040ff000000418ff */
[----:B------:R-:W-:Y:S11]  /*d6f0*/  HMMA.16816.F32.BF16 R36, R36, R42, RZ ;  /* 0x0000002a2424723c */ /* 0x000ff600000418ff */
[----:B------:R-:W-:Y:S05]  /*d700*/  @!UPT UIADD3 URZ, URZ, URZ, URZ ;  /* 0x0000003f3f3ff290 */ /* 0x000fea000fffe03f */
[-C--:B-1----:R-:W-:Y:S08]  /*d710*/  HMMA.16816.F32.BF16 R40, R28, R32.reuse, R44 ;  /* 0x000000201c28723c */ /* 0x082ff0000004182c */
[C---:B------:R-:W-:Y:S08]  /*d720*/  HMMA.16816.F32.BF16 R52, R24.reuse, R32, R52 ;  /* 0x000000201834723c */ /* 0x040ff00000041834 */
[-C--:B------:R-:W-:Y:S01]  /*d730*/  HMMA.16816.F32.BF16 R48, R24, R34.reuse, R48 ;  /* 0x000000221830723c */ /* 0x080fe20000041830 */
[----:B------:R-:W-:Y:S07]  /*d740*/  LDSM.16.M88.4 R24, [R229+0x3800] ;  /* 0x00380000e518783b */ /* 0x000fee0000000200 */
[----:B------:R-:W-:Y:S01]  /*d750*/  HMMA.16816.F32.BF16 R32, R28, R34, R36 ;  /* 0x000000221c20723c */ /* 0x000fe20000041824 */
[----:B------:R-:W1:Y:S01]  /*d760*/  LDSM.16.M88.4 R28, [R236] ;  /* 0x00000000ec1c783b */ /* 0x000e620000000200 */
[----:B------:R-:W-:Y:S01]  /*d770*/  UISETP.GE.AND UP0, UPT, UR33, 0x3, UPT ;  /* 0x000000032100788c */ /* 0x000fe2000bf06270 */
[----:B------:R-:W-:-:S05]  /*d780*/  DEPBAR.LE SB0, 0x0 ;  /* 0x000080000000791a */ /* 0x000fca0000000000 */
[C---:B-1----:R-:W-:Y:S11]  /*d790*/  HMMA.16816.F32.BF16 R40, R20.reuse, R28, R40 ;  /* 0x0000001c1428723c */ /* 0x042ff60000041828 */
[----:B------:R-:W-:Y:S05]  /*d7a0*/  @!UPT UIADD3 URZ, URZ, URZ, URZ ;  /* 0x0000003f3f3ff290 */ /* 0x000fea000fffe03f */
[----:B------:R-:W-:Y:S08]  /*d7b0*/  HMMA.16816.F32.BF16 R32, R20, R30, R32 ;  /* 0x0000001e1420723c */ /* 0x000ff00000041820 */
[----:B------:R-:W-:Y:S08]  /*d7c0*/  HMMA.16816.F32.BF16 R36, R16, R28, R52 ;  /* 0x0000001c1024723c */ /* 0x000ff00000041834 */
[C---:B------:R-:W-:Y:S01]  /*d7d0*/  HMMA.16816.F32.BF16 R20, R12.reuse, R24, R40 ;  /* 0x000000180c14723c */ /* 0x040fe20000041828 */
[----:B------:R1:W2:Y:S07]  /*d7e0*/  MUFU.TANH R40, R2 ;  /* 0x0000000200287308 */ /* 0x0002ae0000002400 */
[----:B------:R-:W-:Y:S08]  /*d7f0*/  HMMA.16816.F32.BF16 R12, R12, R26, R32 ;  /* 0x0000001a0c0c723c */ /* 0x000ff00000041820 */
[----:B------:R-:W-:Y:S01]  /*d800*/  HMMA.16816.F32.BF16 R28, R16, R30, R48 ;  /* 0x0000001e101c723c */ /* 0x000fe20000041830 */
[----:B-1----:R-:W-:-:S04]  /*d810*/  FMUL.FTZ R2, R251, c[0x0][0x2ec] ;  /* 0x0000bb00fb027a20 */ /* 0x002fc80000410000 */
[----:B------:R1:W-:Y:S02]  /*d820*/  MUFU.TANH R32, R2 ;  /* 0x0000000200207308 */ /* 0x0003e40000002400 */
[----:B-1----:R-:W-:Y:S02]  /*d830*/  FMUL.FTZ R2, R74, c[0x0][0x2ec] ;  /* 0x0000bb004a027a20 */ /* 0x002fe40000410000 */
[----:B------:R1:W5:Y:S04]  /*d840*/  LDL.LU R74, [R1+0xfc] ;  /* 0x0000fc00014a7983 */ /* 0x0003680000300800 */
[----:B------:R3:W-:Y:S02]  /*d850*/  MUFU.TANH R35, R2 ;  /* 0x0000000200237308 */ /* 0x0007e40000002400 */
[----:B---3--:R-:W-:-:S02]  /*d860*/  FMUL.FTZ R2, R73, c[0x0][0x2ec] ;  /* 0x0000bb0049027a20 */ /* 0x008fc40000410000 */
[----:B------:R1:W5:Y:S04]  /*d870*/  LDL.LU R73, [R1+0xf8] ;  /* 0x0000f80001497983 */ /* 0x0003680000300800 */
[----:B------:R3:W-:Y:S02]  /*d880*/  MUFU.TANH R34, R2 ;  /* 0x0000000200227308 */ /* 0x0007e40000002400 */
[----:B---3--:R-:W-:Y:S02]  /*d890*/  FMUL.FTZ R2, R72, c[0x0][0x2ec] ;  /* 0x0000bb0048027a20 */ /* 0x008fe40000410000 */
[----:B------:R1:W5:Y:S04]  /*d8a0*/  LDL.LU R72, [R1+0xf4] ;  /* 0x0000f40001487983 */ /* 0x0003680000300800 */
[----:B------:R3:W4:Y:S02]  /*d8b0*/  MUFU.TANH R41, R2 ;  /* 0x0000000200297308 */ /* 0x0007240000002400 */
[----:B---3--:R-:W-:-:S02]  /*d8c0*/  FMUL.FTZ R2, R3, c[0x0][0x2ec] ;  /* 0x0000bb0003027a20 */ /* 0x008fc40000410000 */
[----:B------:R1:W5:Y:S01]  /*d8d0*/  LDL.LU R3, [R1+0xf0] ;  /* 0x0000f00001037983 */ /* 0x0003620000300800 */
[C---:B------:R-:W-:Y:S01]  /*d8e0*/  HMMA.16816.F32.BF16 R16, R4.reuse, R24, R36 ;  /* 0x000000180410723c */ /* 0x040fe20000041824 */
[----:B------:R-:W-:Y:S02]  /*d8f0*/  FMUL.FTZ R20, R20, c[0x0][0x2ec] ;  /* 0x0000bb0014147a20 */ /* 0x000fe40000410000 */
[----:B------:R3:W1:Y:S01]  /*d900*/  MUFU.TANH R33, R2 ;  /* 0x0000000200217308 */ /* 0x0006620000002400 */
[----:B------:R-:W-:Y:S01]  /*d910*/  FMUL.FTZ R22, R22, c[0x0][0x2ec] ;  /* 0x0000bb0016167a20 */ /* 0x000fe20000410000 */
[----:B--2---:R-:W-:Y:S01]  /*d920*/  FSEL R212, R40, -INF , !P0 ;  /* 0xff80000028d47808 */ /* 0x004fe20004000000 */
[----:B------:R-:W-:Y:S01]  /*d930*/  FMUL.FTZ R23, R23, c[0x0][0x2ec] ;  /* 0x0000bb0017177a20 */ /* 0x000fe20000410000 */
[----:B----4-:R-:W-:Y:S01]  /*d940*/  FSEL R121, R41, -INF , !P2 ;  /* 0xff80000029797808 */ /* 0x010fe20005000000 */
[----:B------:R-:W-:Y:S01]  /*d950*/  FMUL.FTZ R14, R14, c[0x0][0x2ec] ;  /* 0x0000bb000e0e7a20 */ /* 0x000fe20000410000 */
[----:B------:R-:W-:Y:S01]  /*d960*/  HMMA.16816.F32.BF16 R24, R4, R26, R28 ;  /* 0x0000001a0418723c */ /* 0x000fe2000004181c */
[----:B------:R-:W-:Y:S01]  /*d970*/  FMUL.FTZ R12, R12, c[0x0][0x2ec] ;  /* 0x0000bb000c0c7a20 */ /* 0x000fe20000410000 */
[----:B------:R-:W2:Y:S01]  /*d980*/  MUFU.TANH R20, R20 ;  /* 0x0000001400147308 */ /* 0x000ea20000002400 */
[----:B------:R-:W-:Y:S01]  /*d990*/  FMUL.FTZ R13, R13, c[0x0][0x2ec] ;  /* 0x0000bb000d0d7a20 */ /* 0x000fe20000410000 */
[----:B------:R-:W-:Y:S01]  /*d9a0*/  FSEL R213, R32, -INF , !P6 ;  /* 0xff80000020d57808 */ /* 0x000fe20007000000 */
[----:B------:R-:W-:Y:S01]  /*d9b0*/  FMUL.FTZ R21, R21, c[0x0][0x2ec] ;  /* 0x0000bb0015157a20 */ /* 0x000fe20000410000 */
[----:B------:R-:W-:Y:S01]  /*d9c0*/  FSEL R119, R35, -INF , !P3 ;  /* 0xff80000023777808 */ /* 0x000fe20005800000 */
[----:B------:R-:W-:Y:S01]  /*d9d0*/  FMUL.FTZ R15, R15, c[0x0][0x2ec] ;  /* 0x0000bb000f0f7a20 */ /* 0x000fe20000410000 */
[----:B------:R-:W-:-:S02]  /*d9e0*/  IADD3 R5, R0, 0x70, RZ ;  /* 0x0000007000057810 */ /* 0x000fc40007ffe0ff */
[----:B------:R-:W4:Y:S01]  /*d9f0*/  MUFU.TANH R22, R22 ;  /* 0x0000001600167308 */ /* 0x000f220000002400 */
[C---:B------:R-:W-:Y:S02]  /*da00*/  IADD3 R4, R0.reuse, 0x71, RZ ;  /* 0x0000007100047810 */ /* 0x040fe40007ffe0ff */
[-C--:B------:R-:W-:Y:S02]  /*da10*/  ISETP.GE.AND P0, PT, R5, R8.reuse, PT ;  /* 0x000000080500720c */ /* 0x080fe40003f06270 */
[----:B---3--:R-:W-:Y:S01]  /*da20*/  IADD3 R2, R0, 0x78, RZ ;  /* 0x0000007800027810 */ /* 0x008fe20007ffe0ff */
[----:B------:R-:W-:Y:S01]  /*da30*/  FMUL.FTZ R16, R16, c[0x0][0x2ec] ;  /* 0x0000bb0010107a20 */ /* 0x000fe20000410000 */
[----:B-1----:R-:W-:Y:S01]  /*da40*/  FSEL R120, R33, -INF , !P4 ;  /* 0xff80000021787808 */ /* 0x002fe20006000000 */
[----:B------:R-:W1:Y:S01]  /*da50*/  MUFU.TANH R23, R23 ;  /* 0x0000001700177308 */ /* 0x000e620000002400 */
[-C--:B------:R-:W-:Y:S01]  /*da60*/  ISETP.GE.AND P2, PT, R5, R9.reuse, PT ;  /* 0x000000090500720c */ /* 0x080fe20003f46270 */
[----:B------:R-:W-:Y:S01]  /*da70*/  FMUL.FTZ R17, R17, c[0x0][0x2ec] ;  /* 0x0000bb0011117a20 */ /* 0x000fe20000410000 */
[-C--:B------:R-:W-:Y:S01]  /*da80*/  ISETP.GE.AND P4, PT, R4, R9.reuse, PT ;  /* 0x000000090400720c */ /* 0x080fe20003f86270 */
[----:B------:R-:W-:Y:S01]  /*da90*/  FMUL.FTZ R7, R18, c[0x0][0x2ec] ;  /* 0x0000bb0012077a20 */ /* 0x000fe20000410000 */
[----:B------:R-:W-:Y:S01]  /*daa0*/  IADD3 R0, R0, 0x79, RZ ;  /* 0x0000007900007810 */ /* 0x000fe20007ffe0ff */
[----:B------:R-:W-:Y:S01]  /*dab0*/  FMUL.FTZ R24, R24, c[0x0][0x2ec] ;  /* 0x0000bb0018187a20 */ /* 0x000fe20000410000 */
[----:B--2---:R-:W-:Y:S01]  /*dac0*/  FSEL R114, R20, -INF , !P0 ;  /* 0xff80000014727808 */ /* 0x004fe20004000000 */
[----:B------:R-:W2:Y:S01]  /*dad0*/  MUFU.TANH R14, R14 ;  /* 0x0000000e000e7308 */ /* 0x000ea20000002400 */
[----:B------:R-:W-:Y:S01]  /*dae0*/  ISETP.GE.AND P0, PT, R2, R9, PT ;  /* 0x000000090200720c */ /* 0x000fe20003f06270 */
[----:B------:R-:W-:Y:S01]  /*daf0*/  FMUL.FTZ R25, R25, c[0x0][0x2ec] ;  /* 0x0000bb0019197a20 */ /* 0x000fe20000410000 */
[----:B----4-:R-:W-:Y:S01]  /*db00*/  FSEL R117, R22, -INF , !P2 ;  /* 0xff80000016757808 */ /* 0x010fe20005000000 */
[----:B------:R-:W-:Y:S01]  /*db10*/  FMUL.FTZ R6, R19, c[0x0][0x2ec] ;  /* 0x0000bb0013067a20 */ /* 0x000fe20000410000 */
[----:B------:R-:W-:Y:S01]  /*db20*/  ISETP.GE.AND P6, PT, R4, R8, PT ;  /* 0x000000080400720c */ /* 0x000fe20003fc6270 */
[----:B------:R-:W-:Y:S01]  /*db30*/  FMUL.FTZ R26, R26, c[0x0][0x2ec] ;  /* 0x0000bb001a1a7a20 */ /* 0x000fe20000410000 */
[----:B------:R-:W-:Y:S01]  /*db40*/  FSEL R118, R34, -INF , !P5 ;  /* 0xff80000022767808 */ /* 0x000fe20006800000 */
[----:B------:R-:W3:Y:S01]  /*db50*/  MUFU.TANH R12, R12 ;  /* 0x0000000c000c7308 */ /* 0x000ee20000002400 */
[----:B-1----:R-:W-:-:S02]  /*db60*/  FSEL R116, R23, -INF , !P4 ;  /* 0xff80000017747808 */ /* 0x002fc40006000000 */
[CC--:B------:R-:W-:Y:S02]  /*db70*/  ISETP.GE.AND P2, PT, R4.reuse, R11.reuse, PT ;  /* 0x0000000b0400720c */ /* 0x0c0fe40003f46270 */
[----:B------:R-:W-:Y:S01]  /*db80*/  ISETP.GE.AND P4, PT, R4, R10, PT ;  /* 0x0000000a0400720c */ /* 0x000fe20003f86270 */
[----:B------:R-:W-:Y:S01]  /*db90*/  FMUL.FTZ R4, R27, c[0x0][0x2ec] ;  /* 0x0000bb001b047a20 */ /* 0x000fe20000410000 */
[-C--:B------:R-:W-:Y:S01]  /*dba0*/  ISETP.GE.AND P3, PT, R2, R8.reuse, PT ;  /* 0x000000080200720c */ /* 0x080fe20003f66270 */
[----:B------:R-:W1:Y:S01]  /*dbb0*/  MUFU.TANH R13, R13 ;  /* 0x0000000d000d7308 */ /* 0x000e620000002400 */
[----:B------:R-:W-:Y:S02]  /*dbc0*/  ISETP.GE.AND P5, PT, R0, R8, PT ;  /* 0x000000080000720c */ /* 0x000fe40003fa6270 */
[----:B--2---:R-:W-:Y:S02]  /*dbd0*/  FSEL R113, R14, -INF , !P0 ;  /* 0xff8000000e717808 */ /* 0x004fe40004000000 */
[----:B------:R-:W-:-:S03]  /*dbe0*/  ISETP.GE.AND P0, PT, R2, R11, PT ;  /* 0x0000000b0200720c */ /* 0x000fc60003f06270 */
[----:B------:R-:W2:Y:S01]  /*dbf0*/  MUFU.TANH R24, R24 ;  /* 0x0000001800187308 */ /* 0x000ea20000002400 */
[----:B---3--:R-:W-:Y:S02]  /*dc00*/  FSEL R67, R12, -INF , !P3 ;  /* 0xff8000000c437808 */ /* 0x008fe40005800000 */
[----:B------:R-:W-:-:S05]  /*dc10*/  ISETP.GE.AND P3, PT, R5, R11, PT ;  /* 0x0000000b0500720c */ /* 0x000fca0003f66270 */
[----:B------:R-:W3:Y:S01]  /*dc20*/  MUFU.TANH R21, R21 ;  /* 0x0000001500157308 */ /* 0x000ee20000002400 */
[----:B-1----:R-:W-:Y:S02]  /*dc30*/  FSEL R66, R13, -INF , !P5 ;  /* 0xff8000000d427808 */ /* 0x002fe40006800000 */
[----:B------:R-:W-:-:S05]  /*dc40*/  ISETP.GE.AND P5, PT, R5, R10, PT ;  /* 0x0000000a0500720c */ /* 0x000fca0003fa6270 */
[----:B------:R-:W1:Y:S01]  /*dc50*/  MUFU.TANH R15, R15 ;  /* 0x0000000f000f7308 */ /* 0x000e620000002400 */
[----:B--2---:R-:W-:Y:S02]  /*dc60*/  FSEL R205, R24, -INF , !P0 ;  /* 0xff80000018cd7808 */ /* 0x004fe40004000000 */
[----:B------:R-:W-:-:S05]  /*dc70*/  PLOP3.LUT P0, PT, PT, PT, UP0, 0x80, 0x0 ;  /* 0x000000000000781c */ /* 0x000fca0003f0f008 */
[----:B------:R-:W2:Y:S01]  /*dc80*/  MUFU.TANH R16, R16 ;  /* 0x0000001000107308 */ /* 0x000ea20000002400 */
[----:B---3--:R-:W-:Y:S02]  /*dc90*/  FSEL R95, R21, -INF , !P6 ;  /* 0xff800000155f7808 */ /* 0x008fe40007000000 */
[----:B------:R-:W-:-:S05]  /*dca0*/  ISETP.GE.AND P6, PT, R0, R9, PT ;  /* 0x000000090000720c */ /* 0x000fca0003fc6270 */
[----:B------:R-:W3:Y:S01]  /*dcb0*/  MUFU.TANH R17, R17 ;  /* 0x0000001100117308 */ /* 0x000ee20000002400 */
[----:B-1----:R-:W-:Y:S02]  /*dcc0*/  FSEL R94, R15, -INF , !P6 ;  /* 0xff8000000f5e7808 */ /* 0x002fe40007000000 */
[----:B------:R-:W-:-:S05]  /*dcd0*/  ISETP.GE.AND P6, PT, R0, R11, PT ;  /* 0x0000000b0000720c */ /* 0x000fca0003fc6270 */
[----:B------:R-:W1:Y:S01]  /*dce0*/  MUFU.TANH R25, R25 ;  /* 0x0000001900197308 */ /* 0x000e620000002400 */
[----:B--2---:R-:W-:Y:S01]  /*dcf0*/  FSEL R207, R16, -INF , !P3 ;  /* 0xff80000010cf7808 */ /* 0x004fe20005800000 */
[----:B------:R-:W-:Y:S01]  /*dd00*/  BAR.SYNC.DEFER_BLOCKING 0x0 ;  /* 0x0000000000007b1d */ /* 0x000fe20000010000 */
[----:B------:R-:W-:-:S05]  /*dd10*/  ISETP.GE.AND P3, PT, R2, R10, PT ;  /* 0x0000000a0200720c */ /* 0x000fca0003f66270 */
[----:B------:R-:W2:Y:S01]  /*dd20*/  MUFU.TANH R7, R7 ;  /* 0x0000000700077308 */ /* 0x000ea20000002400 */
[----:B---3--:R-:W-:Y:S02]  /*dd30*/  FSEL R206, R17, -INF , !P2 ;  /* 0xff80000011ce7808 */ /* 0x008fe40005000000 */
[----:B------:R-:W-:-:S05]  /*dd40*/  ISETP.GE.AND P2, PT, R0, R10, PT ;  /* 0x0000000a0000720c */ /* 0x000fca0003f46270 */
[----:B------:R-:W3:Y:S01]  /*dd50*/  MUFU.TANH R6, R6 ;  /* 0x0000000600067308 */ /* 0x000ee20000002400 */
[----:B-1----:R-:W-:-:S07]  /*dd60*/  FSEL R204, R25, -INF , !P6 ;  /* 0xff80000019cc7808 */ /* 0x002fce0007000000 */
[----:B------:R-:W1:Y:S01]  /*dd70*/  MUFU.TANH R5, R26 ;  /* 0x0000001a00057308 */ /* 0x000e620000002400 */
[----:B--2---:R-:W-:-:S07]  /*dd80*/  FSEL R211, R7, -INF , !P5 ;  /* 0xff80000007d37808 */ /* 0x004fce0006800000 */
[----:B------:R-:W2:Y:S01]  /*dd90*/  MUFU.TANH R4, R4 ;  /* 0x0000000400047308 */ /* 0x000ea20000002400 */
[----:B---3--:R-:W-:Y:S02]  /*dda0*/  FSEL R210, R6, -INF , !P4 ;  /* 0xff80000006d27808 */ /* 0x008fe40006000000 */
[----:B-1----:R-:W-:Y:S02]  /*ddb0*/  FSEL R209, R5, -INF , !P3 ;  /* 0xff80000005d17808 */ /* 0x002fe40005800000 */
[----:B--2---:R-:W-:Y:S01]  /*ddc0*/  FSEL R208, R4, -INF , !P2 ;  /* 0xff80000004d07808 */ /* 0x004fe20005000000 */
        /* <DEDUP_REMOVED lines=15> */
[----:B------:R-:W-:Y:S01]  /*dec0*/  IMAD.U32 R0, RZ, RZ, UR7 ;  /* 0x00000007ff007e24 */ /* 0x000fe2000f8e00ff */
        /* <DEDUP_REMOVED lines=37> */
[----:B--2---:R-:W-:Y:S02]  /*e120*/  @!P1 LEA R8, P2, R0, c[0x0][0x168], 0x1 ;  /* 0x00005a0000089a11 */ /* 0x004fe400078408ff */
        /* <DEDUP_REMOVED lines=22> */
[----:B--2---:R-:W-:-:S05]  /*e290*/  IMAD.U32 R6, RZ, RZ, UR4 ;  /* 0x00000004ff067e24 */ /* 0x004fca000f8e00ff */
        /* <DEDUP_REMOVED lines=19> */
[----:B-1----:R-:W-:Y:S01]  /*e3d0*/  IMAD.U32 R6, RZ, RZ, UR4 ;  /* 0x00000004ff067e24 */ /* 0x002fe2000f8e00ff */
        /* <DEDUP_REMOVED lines=10> */
.L_x_267:
[----:B------:R-:W-:Y:S05]  /*e480*/  BSYNC B0 ;  /* 0x0000000000007941 */ /* 0x000fea0003800000 */
.L_x_266:
[----:B------:R-:W0:Y:S02]  /*e490*/  LDGDEPBAR ;  /* 0x00000000000079af */ /* 0x000e240000000000 */
.L_x_265:
[----:B-1----:R-:W2:Y:S04]  /*e4a0*/  LDL.LU R8, [R1+0x64] ;  /* 0x0000640001087983 */ /* 0x002ea80000300800 */
[----:B------:R-:W3:Y:S04]  /*e4b0*/  LDL.LU R6, [R1+0x78] ;  /* 0x0000780001067983 */ /* 0x000ee80000300800 */
[----:B------:R-:W4:Y:S04]  /*e4c0*/  LDL.LU R4, [R1+0x74] ;  /* 0x0000740001047983 */ /* 0x000f280000300800 */
[----:B------:R-:W2:Y:S04]  /*e4d0*/  LDL.LU R11, [R1+0x60] ;  /* 0x00006000010b7983 */ /* 0x000ea80000300800 */
[----:B------:R-:W2:Y:S04]  /*e4e0*/  LDL.LU R10, [R1+0x68] ;  /* 0x00006800010a7983 */ /* 0x000ea80000300800 */
[----:B------:R-:W2:Y:S04]  /*e4f0*/  LDL.LU R7, [R1+0x10] ;  /* 0x0000100001077983 */ /* 0x000ea80000300800 */
[----:B------:R-:W3:Y:S04]  /*e500*/  LDL.LU R5, [R1+0x14] ;  /* 0x0000140001057983 */ /* 0x000ee80000300800 */
[----:B------:R-:W4:Y:S04]  /*e510*/  LDL.LU R2, [R1+0x18] ;  /* 0x0000180001027983 */ /* 0x000f280000300800 */
[----:B------:R-:W4:Y:S04]  /*e520*/  LDL.LU R0, [R1+0x1c] ;  /* 0x00001c0001007983 */ /* 0x000f280000300800 */
[----:B------:R-:W4:Y:S04]  /*e530*/  LDL.LU R60, [R1+0x50] ;  /* 0x00005000013c7983 */ /* 0x000f280000300800 */
[----:B------:R-:W4:Y:S04]  /*e540*/  LDL.LU R62, [R1+0x54] ;  /* 0x00005400013e7983 */ /* 0x000f280000300800 */
[----:B------:R-:W4:Y:S04]  /*e550*/  LDL.LU R63, [R1+0x4c] ;  /* 0x00004c00013f7983 */ /* 0x000f280000300800 */
[----:B------:R1:W-:Y:S01]  /*e560*/  STL [R1+0x12c], R243 ;  /* 0x00012cf301007387 */ /* 0x0003e20000100800 */
[----:B------:R-:W-:-:S03]  /*e570*/  IMAD.MOV.U32 R251, RZ, RZ, R80 ;  /* 0x000000fffffb7224 */ /* 0x000fc600078e0050 */
[----:B------:R-:W-:Y:S04]  /*e580*/  LDSM.16.MT88.4 R24, [R228+0x8000] ;  /* 0x00800000e418783b */ /* 0x000fe80000004200 */
[----:B------:R-:W-:Y:S04]  /*e590*/  LDSM.16.MT88.4 R20, [R226+0x8000] ;  /* 0x00800000e214783b */ /* 0x000fe80000004200 */
[----:B-1----:R-:W4:Y:S04]  /*e5a0*/  LDL.LU R243, [R1+0xa0] ;  /* 0x0000a00001f37983 */ /* 0x002f280000300800 */
        /* <DEDUP_REMOVED lines=8> */
[----:B------:R-:W-:Y:S04]  /*e630*/  STL [R1+0x118], R238 ;  /* 0x000118ee01007387 */ /* 0x000fe80000100800 */
[----:B------:R-:W-:Y:S04]  /*e640*/  STL [R1+0x114], R237 ;  /* 0x000114ed01007387 */ /* 0x000fe80000100800 */
[----:B------:R-:W-:Y:S04]  /*e650*/  STL [R1+0x110], R236 ;  /* 0x000110ec01007387 */ /* 0x000fe80000100800 */
[----:B------:R-:W-:Y:S04]  /*e660*/  STL [R1+0x10c], R235 ;  /* 0x00010ceb01007387 */ /* 0x000fe80000100800 */
[----:B------:R1:W-:Y:S04]  /*e670*/  STL [R1+0x108], R234 ;  /* 0x000108ea01007387 */ /* 0x0003e80000100800 */
[----:B------:R-:W4:Y:S04]  /*e680*/  LDL R9, [R1+0x58] ;  /* 0x0000580001097983 */ /* 0x000f280000100800 */
[----:B------:R-:W4:Y:S04]  /*e690*/  LDL R19, [R1+0x40] ;  /* 0x0000400001137983 */ /* 0x000f280000100800 */
[----:B------:R-:W4:Y:S04]  /*e6a0*/  LDL R16, [R1+0x34] ;  /* 0x0000340001107983 */ /* 0x000f280000100800 */
[----:B------:R-:W4:Y:S04]  /*e6b0*/  LDL R14, [R1+0x2c] ;  /* 0x00002c00010e7983 */ /* 0x000f280000100800 */
[----:B------:R-:W4:Y:S01]  /*e6c0*/  LDL R15, [R1+0x5c] ;  /* 0x00005c00010f7983 */ /* 0x000f220000100800 */
[----:B-1----:R-:W-:-:S02]  /*e6d0*/  MOV R234, R83 ;  /* 0x0000005300ea7202 */ /* 0x002fc40000000f00 */
[----:B--2---:R-:W-:Y:S02]  /*e6e0*/  MOV R12, R7 ;  /* 0x00000007000c7202 */ /* 0x004fe40000000f00 */
[----:B------:R-:W2:Y:S01]  /*e6f0*/  LDL R7, [R1+0x38] ;  /* 0x0000380001077983 */ /* 0x000ea20000100800 */
[----:B---3--:R-:W-:-:S03]  /*e700*/  IMAD.MOV.U32 R13, RZ, RZ, R5 ;  /* 0x000000ffff0d7224 */ /* 0x008fc600078e0005 */
[----:B------:R-:W3:Y:S01]  /*e710*/  LDL R5, [R1+0x3c] ;  /* 0x00003c0001057983 */ /* 0x000ee20000100800 */
[----:B------:R-:W-:-:S03]  /*e720*/  IMAD.MOV.U32 R83, RZ, RZ, R11 ;  /* 0x000000ffff537224 */ /* 0x000fc600078e000b */
[----:B------:R-:W-:Y:S01]  /*e730*/  STL [R1+0x104], R233 ;  /* 0x000104e901007387 */ /* 0x000fe20000100800 */
[----:B------:R-:W-:-:S03]  /*e740*/  MOV R11, R8 ;  /* 0x00000008000b7202 */ /* 0x000fc60000000f00 */
[----:B------:R-:W-:Y:S01]  /*e750*/  STL [R1+0x100], R232 ;  /* 0x000100e801007387 */ /* 0x000fe20000100800 */
[----:B------:R-:W-:-:S03]  /*e760*/  IMAD.MOV.U32 R8, RZ, RZ, R6 ;  /* 0x000000ffff087224 */ /* 0x000fc600078e0006 */
[----:B------:R-:W-:Y:S04]  /*e770*/  STL [R1+0xfc], R231 ;  /* 0x0000fce701007387 */ /* 0x000fe80000100800 */
[----:B------:R-:W-:Y:S04]  /*e780*/  STL [R1+0xf8], R230 ;  /* 0x0000f8e601007387 */ /* 0x000fe80000100800 */
[----:B------:R-:W-:Y:S04]  /*e790*/  STL [R1+0xf4], R229 ;  /* 0x0000f4e501007387 */ /* 0x000fe80000100800 */
[----:B------:R-:W-:Y:S04]  /*e7a0*/  STL [R1+0xf0], R224 ;  /* 0x0000f0e001007387 */ /* 0x000fe80000100800 */
[----:B------:R-:W2:Y:S01]  /*e7b0*/  LDL R6, [R1+0x24] ;  /* 0x0000240001067983 */ /* 0x000ea20000100800 */
[----:B----4-:R-:W-:Y:S01]  /*e7c0*/  IMAD.MOV.U32 R18, RZ, RZ, R0 ;  /* 0x000000ffff127224 */ /* 0x010fe200078e0000 */
[----:B-----5:R-:W-:-:S04]  /*e7d0*/  FMNMX.FTZ R0, R74, R100, !PT ;  /* 0x000000644a007209 */ /* 0x020fc80007810000 */
[----:B------:R-:W-:-:S04]  /*e7e0*/  FMNMX.FTZ R0, R103, R0, !PT ;  /* 0x0000000067007209 */ /* 0x000fc80007810000 */
[----:B------:R-:W-:-:S04]  /*e7f0*/  FMNMX.FTZ R0, R104, R0, !PT ;  /* 0x0000000068007209 */ /* 0x000fc80007810000 */
[----:B------:R-:W-:-:S04]  /*e800*/  FMNMX.FTZ R0, R105, R0, !PT ;  /* 0x0000000069007209 */ /* 0x000fc80007810000 */
[----:B------:R-:W-:-:S04]  /*e810*/  FMNMX.FTZ R0, R130, R0, !PT ;  /* 0x0000000082007209 */ /* 0x000fc80007810000 */
[----:B------:R-:W-:-:S04]  /*e820*/  FMNMX.FTZ R0, R131, R0, !PT ;  /* 0x0000000083007209 */ /* 0x000fc80007810000 */
[----:B------:R-:W-:Y:S02]  /*e830*/  FMNMX.FTZ R0, R129, R0, !PT ;  /* 0x0000000081007209 */ /* 0x000fe40007810000 */
[----:B------:R-:W-:Y:S02]  /*e840*/  MOV R17, R2 ;  /* 0x0000000200117202 */ /* 0x000fe40000000f00 */
[----:B------:R-:W-:-:S04]  /*e850*/  FMNMX.FTZ R2, R252, R0, !PT ;  /* 0x00000000fc027209 */ /* 0x000fc80007810000 */
[----:B------:R-:W-:Y:S02]  /*e860*/  FMNMX.FTZ R2, R9, R2, !PT ;  /* 0x0000000209027209 */ /* 0x000fe40007810000 */
[----:B------:R-:W-:Y:S02]  /*e870*/  MOV R9, R4 ;  /* 0x0000000400097202 */ /* 0x000fe40000000f00 */
[----:B------:R-:W-:-:S04]  /*e880*/  FMNMX.FTZ R4, R62, R2, !PT ;  /* 0x000000023e047209 */ /* 0x000fc80007810000 */
[----:B------:R-:W-:-:S04]  /*e890*/  FMNMX.FTZ R4, R60, R4, !PT ;  /* 0x000000043c047209 */ /* 0x000fc80007810000 */
[----:B------:R-:W-:-:S04]  /*e8a0*/  FMNMX.FTZ R4, R63, R4, !PT ;  /* 0x000000043f047209 */ /* 0x000fc80007810000 */
[----:B------:R-:W-:-:S04]  /*e8b0*/  FMNMX.FTZ R4, R19, R4, !PT ;  /* 0x0000000413047209 */ /* 0x000fc80007810000 */
[----:B---3--:R-:W-:-:S04]  /*e8c0*/  FMNMX.FTZ R5, R5, R4, !PT ;  /* 0x0000000405057209 */ /* 0x008fc80007810000 */
[----:B--2---:R-:W-:Y:S02]  /*e8d0*/  FMNMX.FTZ R5, R7, R5, !PT ;  /* 0x0000000507057209 */ /* 0x004fe40007810000 */
[----:B------:R-:W2:Y:S02]  /*e8e0*/  LDL R7, [R1+0x48] ;  /* 0x0000480001077983 */ /* 0x000ea40000100800 */
[----:B------:R-:W-:-:S04]  /*e8f0*/  FMNMX.FTZ R5, R16, R5, !PT ;  /* 0x0000000510057209 */ /* 0x000fc80007810000 */
[----:B------:R-:W-:-:S04]  /*e900*/  FMNMX.FTZ R5, R14, R5, !PT ;  /* 0x000000050e057209 */ /* 0x000fc80007810000 */
[----:B------:R-:W-:Y:S01]  /*e910*/  FMNMX.FTZ R5, R76, R5, !PT ;  /* 0x000000054c057209 */ /* 0x000fe20007810000 */
[----:B------:R1:W-:Y:S03]  /*e920*/  STL [R1+0x134], R217 ;  /* 0x000134d901007387 */ /* 0x0003e60000100800 */
[----:B------:R-:W-:-:S04]  /*e930*/  FMNMX.FTZ R6, R6, R5, !PT ;  /* 0x0000000506067209 */ /* 0x000fc80007810000 */
[----:B------:R-:W-:-:S04]  /*e940*/  FMNMX.FTZ R6, R65, R6, !PT ;  /* 0x0000000641067209 */ /* 0x000fc80007810000 */
[----:B------:R-:W-:Y:S02]  /*e950*/  FMNMX.FTZ R6, R217, R6, !PT ;  /* 0x00000006d9067209 */ /* 0x000fe40007810000 */
[----:B-1----:R-:W3:Y:S02]  /*e960*/  LDL.LU R217, [R1+0x44] ;  /* 0x0000440001d97983 */ /* 0x002ee40000300800 */
[----:B------:R-:W-:Y:S02]  /*e970*/  FMNMX.FTZ R6, R216, R6, !PT ;  /* 0x00000006d8067209 */ /* 0x000fe40007810000 */
[----:B------:R1:W-:Y:S02]  /*e980*/  STL [R1+0x138], R216 ;  /* 0x000138d801007387 */ /* 0x0003e40000100800 */
[----:B------:R-:W-:Y:S02]  /*e990*/  FMNMX.FTZ R6, R133, R6, !PT ;  /* 0x0000000685067209 */ /* 0x000fe40007810000 */
[----:B-1----:R-:W4:Y:S04]  /*e9a0*/  LDL.LU R216, [R1+0x84] ;  /* 0x0000840001d87983 */ /* 0x002f280000300800 */
[----:B------:R1:W-:Y:S04]  /*e9b0*/  STL [R1+0x13c], R133 ;  /* 0x00013c8501007387 */ /* 0x0003e80000100800 */
[----:B-1----:R-:W4:Y:S01]  /*e9c0*/  LDL.LU R133, [R1+0x6c] ;  /* 0x00006c0001857983 */ /* 0x002f220000300800 */
        /* <DEDUP_REMOVED lines=19> */
[----:B------:R-:W-:Y:S01]  /*eb00*/  FMNMX.FTZ R5, R11, R4, !PT ;  /* 0x000000040b057209 */ /* 0x000fe20007810000 */
[----:B------:R-:W-:Y:S01]  /*eb10*/  IMAD.MOV.U32 R68, RZ, RZ, R18 ;  /* 0x000000ffff447224 */ /* 0x000fe200078e0012 */
        /* <DEDUP_REMOVED lines=8> */
[----:B------:R-:W-:Y:S01]  /*eba0*/  MOV R71, R12 ;  /* 0x0000000c00477202 */ /* 0x000fe20000000f00 */
[----:B------:R-:W-:Y:S01]  /*ebb0*/  IMAD.MOV.U32 R229, RZ, RZ, R8 ;  /* 0x000000ffffe57224 */ /* 0x000fe200078e0008 */
[----:B------:R-:W-:-:S02]  /*ebc0*/  FMNMX.FTZ R4, R69, R4, !PT ;  /* 0x0000000445047209 */ /* 0x000fc40007810000 */
[----:B------:R-:W-:Y:S02]  /*ebd0*/  FMNMX.FTZ R6, R132, R6, !PT ;  /* 0x0000000684067209 */ /* 0x000fe40007810000 */
[----:B------:R-:W-:Y:S02]  /*ebe0*/  MOV R231, R9 ;  /* 0x0000000900e77202 */ /* 0x000fe40000000f00 */
[----:B------:R-:W-:Y:S02]  /*ebf0*/  MOV R80, R203 ;  /* 0x000000cb00507202 */ /* 0x000fe40000000f00 */
[----:B------:R-:W-:Y:S01]  /*ec00*/  MOV R232, R201 ;  /* 0x000000c900e87202 */ /* 0x000fe20000000f00 */
[----:B------:R-:W-:Y:S01]  /*ec10*/  IMAD.MOV.U32 R233, RZ, RZ, R202 ;  /* 0x000000ffffe97224 */ /* 0x000fe200078e00ca */
[----:B------:R-:W-:Y:S01]  /*ec20*/  FMNMX.FTZ R0, R124, R0, !PT ;  /* 0x000000007c007209 */ /* 0x000fe20007810000 */
[----:B------:R-:W-:Y:S01]  /*ec30*/  IMAD.MOV.U32 R230, RZ, RZ, R200 ;  /* 0x000000ffffe67224 */ /* 0x000fe200078e00c8 */
[----:B------:R-:W-:-:S02]  /*ec40*/  FMNMX.FTZ R4, R70, R4, !PT ;  /* 0x0000000446047209 */ /* 0x000fc40007810000 */
[----:B------:R-:W-:Y:S01]  /*ec50*/  MOV R224, R93 ;  /* 0x0000005d00e07202 */ /* 0x000fe20000000f00 */
[----:B------:R-:W-:Y:S01]  /*ec60*/  STL [R1+0x130], R219 ;  /* 0x000130db01007387 */ /* 0x000fe20000100800 */
        /* <DEDUP_REMOVED lines=20> */
[----:B------:R-:W-:-:S04]  /*edb0*/  FMNMX.FTZ R2, R80, R2, !PT ;  /* 0x0000000250027209 */ /* 0x000fc80007810000 */
[----:B------:R-:W-:Y:S02]  /*edc0*/  FMNMX.FTZ R2, R232, R2, !PT ;  /* 0x00000002e8027209 */ /* 0x000fe40007810000 */
[----:B--2---:R-:W-:-:S04]  /*edd0*/  FMNMX.FTZ R5, R7, R5, !PT ;  /* 0x0000000507057209 */ /* 0x004fc80007810000 */
[----:B------:R-:W-:-:S04]  /*ede0*/  FMNMX.FTZ R5, R90, R5, !PT ;  /* 0x000000055a057209 */ /* 0x000fc80007810000 */
        /* <DEDUP_REMOVED lines=8> */
[----:B------:R-:W-:Y:S01]  /*ee70*/  FMNMX.FTZ R5, R214, R5, !PT ;  /* 0x00000005d6057209 */ /* 0x000fe20007810000 */
[----:B------:R-:W1:Y:S03]  /*ee80*/  SHFL.BFLY PT, R7, R0, 0x2, 0x1f ;  /* 0x0c401f0000077f89 */ /* 0x000e6600000e0000 */
[----:B------:R-:W-:Y:S02]  /*ee90*/  FMNMX.FTZ R6, R135, R5, !PT ;  /* 0x0000000587067209 */ /* 0x000fe40007810000 */
[----:B----4-:R-:W-:-:S04]  /*eea0*/  FMNMX.FTZ R4, R133, R4, !PT ;  /* 0x0000000485047209 */ /* 0x010fc80007810000 */
        /* <DEDUP_REMOVED lines=22> */
[----:B-1----:R-:W-:Y:S02]  /*f010*/  FMNMX.FTZ R0, R0, R7, !PT ;  /* 0x0000000700007209 */ /* 0x002fe40007810000 */
[----:B------:R-:W-:Y:S02]  /*f020*/  FMNMX.FTZ R4, R242, R2, !PT ;  /* 0x00000002f2047209 */ /* 0x000fe40007810000 */
[----:B------:R-:W-:Y:S02]  /*f030*/  FMNMX.FTZ R5, R244, R5, !PT ;  /* 0x00000005f4057209 */ /* 0x000fe40007810000 */
[----:B------:R-:W-:Y:S01]  /*f040*/  FMNMX.FTZ R2, R94, R6, !PT ;  /* 0x000000065e027209 */ /* 0x000fe20007810000 */
[----:B------:R-:W1:Y:S01]  /*f050*/  SHFL.BFLY PT, R8, R0, 0x1, 0x1f ;  /* 0x0c201f0000087f89 */ /* 0x000e6200000e0000 */
[----:B------:R-:W-:Y:S02]  /*f060*/  FMNMX.FTZ R5, R212, R5, !PT ;  /* 0x00000005d4057209 */ /* 0x000fe40007810000 */
[----:B------:R-:W-:Y:S01]  /*f070*/  FMNMX.FTZ R4, R241, R4, !PT ;  /* 0x00000004f1047209 */ /* 0x000fe20007810000 */
[----:B------:R-:W2:Y:S01]  /*f080*/  SHFL.BFLY PT, R6, R2, 0x2, 0x1f ;  /* 0x0c401f0002067f89 */ /* 0x000ea200000e0000 */
[----:B------:R-:W-:-:S02]  /*f090*/  FMNMX.FTZ R5, R207, R5, !PT ;  /* 0x00000005cf057209 */ /* 0x000fc40007810000 */
[----:B------:R-:W-:Y:S02]  /*f0a0*/  FMNMX.FTZ R4, R240, R4, !PT ;  /* 0x00000004f0047209 */ /* 0x000fe40007810000 */
[----:B------:R-:W-:Y:S02]  /*f0b0*/  FMNMX.FTZ R5, R206, R5, !PT ;  /* 0x00000005ce057209 */ /* 0x000fe40007810000 */
[----:B------:R-:W-:Y:S02]  /*f0c0*/  FMNMX.FTZ R4, R239, R4, !PT ;  /* 0x00000004ef047209 */ /* 0x000fe40007810000 */
[----:B------:R-:W-:Y:S02]  /*f0d0*/  FMNMX.FTZ R5, R205, R5, !PT ;  /* 0x00000005cd057209 */ /* 0x000fe40007810000 */
[----:B------:R-:W-:Y:S02]  /*f0e0*/  FMNMX.FTZ R4, R250, R4, !PT ;  /* 0x00000004fa047209 */ /* 0x000fe40007810000 */
[----:B------:R-:W-:-:S02]  /*f0f0*/  FMNMX.FTZ R5, R204, R5, !PT ;  /* 0x00000005cc057209 */ /* 0x000fc40007810000 */
[----:B------:R-:W-:-:S03]  /*f100*/  FMNMX.FTZ R4, R248, R4, !PT ;  /* 0x00000004f8047209 */ /* 0x000fc60007810000 */
[----:B------:R-:W3:Y:S01]  /*f110*/  SHFL.BFLY PT, R7, R5, 0x2, 0x1f ;  /* 0x0c401f0005077f89 */ /* 0x000ee200000e0000 */
[----:B------:R-:W-:Y:S02]  /*f120*/  FMNMX.FTZ R4, R247, R4, !PT ;  /* 0x00000004f7047209 */ /* 0x000fe40007810000 */
[----:B-1----:R-:W-:Y:S02]  /*f130*/  FMNMX.FTZ R203, R0, R8, !PT ;  /* 0x0000000800cb7209 */ /* 0x002fe40007810000 */
[----:B------:R-:W-:Y:S02]  /*f140*/  FMNMX.FTZ R4, R213, R4, !PT ;  /* 0x00000004d5047209 */ /* 0x000fe40007810000 */
[----:B--2---:R-:W-:Y:S02]  /*f150*/  FMNMX.FTZ R0, R2, R6, !PT ;  /* 0x0000000602007209 */ /* 0x004fe40007810000 */
[----:B------:R-:W-:-:S03]  /*f160*/  FMNMX.FTZ R4, R211, R4, !PT ;  /* 0x00000004d3047209 */ /* 0x000fc60007810000 */
[----:B------:R-:W1:Y:S01]  /*f170*/  SHFL.BFLY PT, R9, R0, 0x1, 0x1f ;  /* 0x0c201f0000097f89 */ /* 0x000e6200000e0000 */
[----:B------:R-:W-:-:S04]  /*f180*/  FMNMX.FTZ R4, R210, R4, !PT ;  /* 0x00000004d2047209 */ /* 0x000fc80007810000 */
[----:B------:R-:W-:Y:S01]  /*f190*/  FMNMX.FTZ R4, R209, R4, !PT ;  /* 0x00000004d1047209 */ /* 0x000fe20007810000 */
[C---:B------:R-:W-:Y:S01]  /*f1a0*/  FMUL.FTZ R2, R203.reuse, c[0x0][0x23c] ;  /* 0x00008f00cb027a20 */ /* 0x040fe20000410000 */
[----:B------:R-:W-:Y:S02]  /*f1b0*/  FSETP.NEU.FTZ.AND P4, PT, R203, -INF , PT ;  /* 0xff800000cb00780b */ /* 0x000fe40003f9d000 */
[----:B------:R-:W-:Y:S02]  /*f1c0*/  FMNMX.FTZ R4, R208, R4, !PT ;  /* 0x00000004d0047209 */ /* 0x000fe40007810000 */
[----:B---3--:R-:W-:-:S03]  /*f1d0*/  FMNMX.FTZ R5, R5, R7, !PT ;  /* 0x0000000705057209 */ /* 0x008fc60007810000 */
[----:B------:R-:W2:Y:S01]  /*f1e0*/  SHFL.BFLY PT, R7, R4, 0x2, 0x1f ;  /* 0x0c401f0004077f89 */ /* 0x000ea200000e0000 */
[----:B------:R-:W-:-:S03]  /*f1f0*/  FSEL R2, R2, RZ, P4 ;  /* 0x000000ff02027208 */ /* 0x000fc60002000000 */
[----:B------:R-:W3:Y:S02]  /*f200*/  SHFL.BFLY PT, R8, R5, 0x1, 0x1f ;  /* 0x0c201f0005087f89 */ /* 0x000ee400000e0000 */
[--C-:B------:R-:W-:Y:S01]  /*f210*/  FFMA.FTZ R6, R100, c[0x0][0x23c], -R2.reuse ;  /* 0x00008f0064067a23 */ /* 0x100fe20000010802 */
[----:B-1----:R-:W-:Y:S01]  /*f220*/  FMNMX.FTZ R202, R0, R9, !PT ;  /* 0x0000000900ca7209 */ /* 0x002fe20007810000 */
[--C-:B------:R-:W-:Y:S02]  /*f230*/  FFMA.FTZ R0, R104, c[0x0][0x23c], -R2.reuse ;  /* 0x00008f0068007a23 */ /* 0x100fe40000010802 */
[----:B------:R1:W-:Y:S01]  /*f240*/  MUFU.EX2 R93, R6 ;  /* 0x00000006005d7308 */ /* 0x0003e20000000800 */
[----:B------:R-:W-:Y:S01]  /*f250*/  FSETP.NEU.FTZ.AND P3, PT, R202, -INF , PT ;  /* 0xff800000ca00780b */ /* 0x000fe20003f7d000 */
[----:B-1----:R-:W-:-:S06]  /*f260*/  FFMA.FTZ R6, R103, c[0x0][0x23c], -R2 ;  /* 0x00008f0067067a23 */ /* 0x002fcc0000010802 */
[----:B------:R1:W-:Y:S01]  /*f270*/  MUFU.EX2 R103, R0 ;  /* 0x0000000000677308 */ /* 0x0003e20000000800 */
[----:B--2---:R-:W-:-:S07]  /*f280*/  FMNMX.FTZ R4, R4, R7, !PT ;  /* 0x0000000704047209 */ /* 0x004fce0007810000 */
[----:B------:R2:W-:Y:S01]  /*f290*/  MUFU.EX2 R219, R6 ;  /* 0x0000000600db7308 */ /* 0x0005e20000000800 */
[----:B-1----:R-:W-:-:S05]  /*f2a0*/  FMUL.FTZ R0, R202, c[0x0][0x23c] ;  /* 0x00008f00ca007a20 */ /* 0x002fca0000410000 */
[----:B------:R-:W-:Y:S01]  /*f2b0*/  FSEL R0, R0, RZ, P3 ;  /* 0x000000ff00007208 */ /* 0x000fe20001800000 */
[----:B--2---:R-:W-:-:S04]  /*f2c0*/  FFMA.FTZ R6, R105, c[0x0][0x23c], -R2 ;  /* 0x00008f0069067a23 */ /* 0x004fc80000010802 */
[----:B------:R1:W-:Y:S01]  /*f2d0*/  MUFU.EX2 R236, R6 ;  /* 0x0000000600ec7308 */ /* 0x0003e20000000800 */
[----:B---3--:R-:W-:Y:S01]  /*f2e0*/  FMNMX.FTZ R201, R5, R8, !PT ;  /* 0x0000000805c97209 */ /* 0x008fe20007810000 */
[--C-:B------:R-:W-:Y:S02]  /*f2f0*/  FFMA.FTZ R5, R106, c[0x0][0x23c], -R0.reuse ;  /* 0x00008f006a057a23 */ /* 0x100fe40000010800 */
[----:B-1----:R-:W-:-:S04]  /*f300*/  FFMA.FTZ R6, R101, c[0x0][0x23c], -R0 ;  /* 0x00008f0065067a23 */ /* 0x002fc80000010800 */
[----:B------:R1:W-:Y:S08]  /*f310*/  MUFU.EX2 R249, R6 ;  /* 0x0000000600f97308 */ /* 0x0003f00000000800 */
[----:B------:R2:W-:Y:S01]  /*f320*/  MUFU.EX2 R238, R5 ;  /* 0x0000000500ee7308 */ /* 0x0005e20000000800 */
[----:B-1----:R-:W1:Y:S01]  /*f330*/  SHFL.BFLY PT, R6, R4, 0x1, 0x1f ;  /* 0x0c201f0004067f89 */ /* 0x002e6200000e0000 */
[----:B--2---:R-:W-:-:S06]  /*f340*/  FFMA.FTZ R5, R107, c[0x0][0x23c], -R0 ;  /* 0x00008f006b057a23 */ /* 0x004fcc0000010800 */
[----:B------:R2:W-:Y:S01]  /*f350*/  MUFU.EX2 R100, R5 ;  /* 0x0000000500647308 */ /* 0x0005e20000000800 */
[C---:B------:R-:W-:Y:S01]  /*f360*/  FMUL.FTZ R13, R201.reuse, c[0x0][0x23c] ;  /* 0x00008f00c90d7a20 */ /* 0x040fe20000410000 */
[----:B------:R-:W-:Y:S01]  /*f370*/  FSETP.NEU.FTZ.AND P2, PT, R201, -INF , PT ;  /* 0xff800000c900780b */ /* 0x000fe20003f5d000 */
[----:B--2---:R-:W-:-:S05]  /*f380*/  FFMA.FTZ R5, R109, c[0x0][0x23c], -R0 ;  /* 0x00008f006d057a23 */ /* 0x004fca0000010800 */
[----:B------:R2:W3:Y:S01]  /*f390*/  MUFU.EX2 R12, R5 ;  /* 0x00000005000c7308 */ /* 0x0004e20000000800 */
[----:B------:R-:W-:Y:S02]  /*f3a0*/  FSEL R13, R13, RZ, P2 ;  /* 0x000000ff0d0d7208 */ /* 0x000fe40001000000 */
[----:B-1----:R-:W-:-:S03]  /*f3b0*/  FMNMX.FTZ R200, R4, R6, !PT ;  /* 0x0000000604c87209 */ /* 0x002fc60007810000 */
[----:B------:R-:W-:Y:S01]  /*f3c0*/  FFMA.FTZ R4, R110, c[0x0][0x23c], -R13 ;  /* 0x00008f006e047a23 */ /* 0x000fe2000001080d */
[----:B------:R-:W-:-:S03]  /*f3d0*/  FSETP.NEU.FTZ.AND P1, PT, R200, -INF , PT ;  /* 0xff800000c800780b */ /* 0x000fc60003f3d000 */
[----:B------:R1:W-:Y:S01]  /*f3e0*/  MUFU.EX2 R107, R4 ;  /* 0x00000004006b7308 */ /* 0x0003e20000000800 */
[--C-:B--2---:R-:W-:Y:S02]  /*f3f0*/  FFMA.FTZ R5, R102, c[0x0][0x23c], -R13.reuse ;  /* 0x00008f0066057a23 */ /* 0x104fe4000001080d */
[----:B---3--:R-:W-:Y:S02]  /*f400*/  IMAD.MOV.U32 R102, RZ, RZ, R12 ;  /* 0x000000ffff667224 */ /* 0x008fe400078e000c */
[----:B------:R-:W-:Y:S02]  /*f410*/  FMUL.FTZ R12, R200, c[0x0][0x23c] ;  /* 0x00008f00c80c7a20 */ /* 0x000fe40000410000 */
[----:B-1----:R-:W-:-:S03]  /*f420*/  FFMA.FTZ R4, R108, c[0x0][0x23c], -R13 ;  /* 0x00008f006c047a23 */ /* 0x002fc6000001080d */
[----:B------:R-:W-:Y:S01]  /*f430*/  FSEL R12, R12, RZ, P1 ;  /* 0x000000ff0c0c7208 */ /* 0x000fe20000800000 */
[----:B------:R1:W-:Y:S02]  /*f440*/  MUFU.EX2 R101, R4 ;  /* 0x0000000400657308 */ /* 0x0003e40000000800 */
[----:B-1----:R-:W-:-:S06]  /*f450*/  FFMA.FTZ R4, R111, c[0x0][0x23c], -R13 ;  /* 0x00008f006f047a23 */ /* 0x002fcc000001080d */
[----:B------:R1:W-:Y:S02]  /*f460*/  MUFU.EX2 R61, R4 ;  /* 0x00000004003d7308 */ /* 0x0003e40000000800 */
[----:B-1----:R-:W-:-:S06]  /*f470*/  FFMA.FTZ R4, R84, c[0x0][0x23c], -R12 ;  /* 0x00008f0054047a23 */ /* 0x002fcc000001080c */
[----:B------:R1:W-:Y:S08]  /*f480*/  MUFU.EX2 R104, R4 ;  /* 0x0000000400687308 */ /* 0x0003f00000000800 */
[----:B------:R2:W-:Y:S01]  /*f490*/  MUFU.EX2 R105, R5 ;  /* 0x0000000500697308 */ /* 0x0005e20000000800 */
[----:B-1----:R-:W-:Y:S01]  /*f4a0*/  FFMA.FTZ R4, R112, c[0x0][0x23c], -R12 ;  /* 0x00008f0070047a23 */ /* 0x002fe2000001080c */
[----:B------:R-:W-:Y:S01]  /*f4b0*/  MOV R110, R11 ;  /* 0x0000000b006e7202 */ /* 0x000fe20000000f00 */
[----:B------:R-:W-:Y:S01]  /*f4c0*/  IMAD.MOV.U32 R108, RZ, RZ, R10 ;  /* 0x000000ffff6c7224 */ /* 0x000fe200078e000a */
[----:B------:R-:W-:-:S04]  /*f4d0*/  F2FP.BF16.PACK_AB R8, R219, R93 ;  /* 0x0000005ddb08723e */ /* 0x000fc800000010ff */
[----:B------:R1:W-:Y:S01]  /*f4e0*/  MUFU.EX2 R106, R4 ;  /* 0x00000004006a7308 */ /* 0x0003e20000000800 */
[----:B------:R-:W-:Y:S01]  /*f4f0*/  F2FP.BF16.PACK_AB R9, R238, R249 ;  /* 0x000000f9ee09723e */ /* 0x000fe200000010ff */
[----:B------:R-:W3:Y:S01]  /*f500*/  LDL.LU R112, [R1+0xac] ;  /* 0x0000ac0001707983 */ /* 0x000ee20000300800 */
        /* <DEDUP_REMOVED lines=14> */
[----:B------:R1:W-:Y:S08]  /*f5f0*/  MUFU.EX2 R15, R3 ;  /* 0x00000003000f7308 */ /* 0x0003f00000000800 */
[----:B------:R-:W2:Y:S01]  /*f600*/  MUFU.EX2 R14, R14 ;  /* 0x0000000e000e7308 */ /* 0x000ea20000000800 */
[----:B-1----:R-:W-:-:S07]  /*f610*/  FFMA.FTZ R3, R115, c[0x0][0x23c], -R12 ;  /* 0x00008f0073037a23 */ /* 0x002fce000001080c */
[----:B------:R-:W1:Y:S08]  /*f620*/  MUFU.EX2 R65, R65 ;  /* 0x0000004100417308 */ /* 0x000e700000000800 */
[----:B------:R4:W4:Y:S08]  /*f630*/  MUFU.EX2 R64, R5 ;  /* 0x0000000500407308 */ /* 0x0009300000000800 */
[----:B------:R-:W4:Y:S01]  /*f640*/  MUFU.EX2 R235, R3 ;  /* 0x0000000300eb7308 */ /* 0x000f220000000800 */
[-C--:B--2---:R-:W-:Y:S01]  /*f650*/  FMUL.FTZ R140, R140, R14.reuse ;  /* 0x0000000e8c8c7220 */ /* 0x084fe20000410000 */
[----:B------:R-:W-:Y:S01]  /*f660*/  F2FP.BF16.PACK_AB R10, R236, R103 ;  /* 0x00000067ec0a723e */ /* 0x000fe200000010ff */
[----:B------:R-:W-:Y:S01]  /*f670*/  FMUL.FTZ R141, R141, R14 ;  /* 0x0000000e8d8d7220 */ /* 0x000fe20000410000 */
[----:B------:R-:W-:Y:S01]  /*f680*/  F2FP.BF16.PACK_AB R11, R102, R100 ;  /* 0x00000064660b723e */ /* 0x000fe200000010ff */
[----:B-1----:R-:W-:Y:S01]  /*f690*/  FMUL.FTZ R142, R142, R65 ;  /* 0x000000418e8e7220 */ /* 0x002fe20000410000 */
[----:B------:R-:W-:Y:S01]  /*f6a0*/  F2FP.BF16.PACK_AB R4, R107, R105 ;  /* 0x000000696b04723e */ /* 0x000fe200000010ff */
[----:B------:R-:W-:Y:S01]  /*f6b0*/  FMUL.FTZ R143, R143, R65 ;  /* 0x000000418f8f7220 */ /* 0x000fe20000410000 */
[----:B----4-:R-:W-:Y:S01]  /*f6c0*/  F2FP.BF16.PACK_AB R5, R106, R104 ;  /* 0x000000686a05723e */ /* 0x010fe200000010ff */
[-C--:B------:R-:W-:Y:S01]  /*f6d0*/  FMUL.FTZ R136, R136, R64.reuse ;  /* 0x0000004088887220 */ /* 0x080fe20000410000 */
[----:B------:R-:W-:Y:S01]  /*f6e0*/  F2FP.BF16.PACK_AB R6, R61, R101 ;  /* 0x000000653d06723e */ /* 0x000fe200000010ff */
[----:B------:R-:W-:-:S02]  /*f6f0*/  FMUL.FTZ R137, R137, R64 ;  /* 0x0000004089897220 */ /* 0x000fc40000410000 */
[-C--:B------:R-:W-:Y:S02]  /*f700*/  FMUL.FTZ R138, R138, R15.reuse ;  /* 0x0000000f8a8a7220 */ /* 0x080fe40000410000 */
[----:B------:R-:W-:Y:S01]  /*f710*/  FMUL.FTZ R139, R139, R15 ;  /* 0x0000000f8b8b7220 */ /* 0x000fe20000410000 */
[----:B------:R-:W-:Y:S01]  /*f720*/  F2FP.BF16.PACK_AB R7, R235, R237 ;  /* 0x000000edeb07723e */ /* 0x000fe200000010ff */
        /* <DEDUP_REMOVED lines=35> */
[-C--:B------:R-:W-:Y:S02]  /*f960*/  FMUL.FTZ R179, R179, R15.reuse ;  /* 0x0000000fb3b37220 */ /* 0x080fe40000410000 */
        /* <DEDUP_REMOVED lines=8> */
[C---:B------:R-:W-:Y:S08]  /*f9f0*/  HMMA.16816.F32.BF16 R32, R4.reuse, R22, R176 ;  /* 0x000000160420723c */ /* 0x040ff000000418b0 */
[----:B------:R-:W-:Y:S01]  /*fa00*/  HMMA.16816.F32.BF16 R56, R4, R16, R188 ;  /* 0x000000100438723c */ /* 0x000fe200000418bc */
[----:B------:R1:W2:Y:S02]  /*fa10*/  MUFU.EX2 R4, R3 ;  /* 0x0000000300047308 */ /* 0x0002a40000000800 */
[----:B-1----:R-:W-:-:S06]  /*fa20*/  FFMA.FTZ R3, R129, c[0x0][0x23c], -R2 ;  /* 0x00008f0081037a23 */ /* 0x002fcc0000010802 */
[----:B------:R1:W-:Y:S01]  /*fa30*/  MUFU.EX2 R136, R3 ;  /* 0x0000000300887308 */ /* 0x0003e20000000800 */
[----:B------:R-:W-:Y:S02]  /*fa40*/  IMAD.MOV.U32 R139, RZ, RZ, R231 ;  /* 0x000000ffff8b7224 */ /* 0x000fe400078e00e7 */
[----:B-1----:R-:W-:-:S05]  /*fa50*/  FFMA.FTZ R3, R252, c[0x0][0x23c], -R2 ;  /* 0x00008f00fc037a23 */ /* 0x002fca0000010802 */
[----:B------:R1:W-:Y:S02]  /*fa60*/  MUFU.EX2 R156, R3 ;  /* 0x00000003009c7308 */ /* 0x0003e40000000800 */
[----:B-1----:R-:W-:-:S06]  /*fa70*/  FFMA.FTZ R3, R128, c[0x0][0x23c], -R0 ;  /* 0x00008f0080037a23 */ /* 0x002fcc0000010800 */
[----:B------:R1:W-:Y:S02]  /*fa80*/  MUFU.EX2 R192, R3 ;  /* 0x0000000300c07308 */ /* 0x0003e40000000800 */
[----:B-1----:R-:W-:-:S06]  /*fa90*/  FFMA.FTZ R3, R223, c[0x0][0x23c], -R0 ;  /* 0x00008f00df037a23 */ /* 0x002fcc0000010800 */
[----:B------:R1:W-:Y:S02]  /*faa0*/  MUFU.EX2 R231, R3 ;  /* 0x0000000300e77308 */ /* 0x0003e40000000800 */
[--C-:B-1----:R-:W-:Y:S02]  /*fab0*/  FFMA.FTZ R3, R222, c[0x0][0x23c], -R0.reuse ;  /* 0x00008f00de037a23 */ /* 0x102fe40000010800 */
[----:B------:R-:W4:Y:S04]  /*fac0*/  LDL.LU R222, [R1+0xb4] ;  /* 0x0000b40001de7983 */ /* 0x000f280000300800 */
[----:B------:R1:W-:Y:S01]  /*fad0*/  MUFU.EX2 R159, R3 ;  /* 0x00000003009f7308 */ /* 0x0003e20000000800 */
[----:B------:R-:W-:Y:S02]  /*fae0*/  MOV R138, R232 ;  /* 0x000000e8008a7202 */ /* 0x000fe40000000f00 */
[----:B------:R-:W-:Y:S01]  /*faf0*/  MOV R115, R230 ;  /* 0x000000e600737202 */ /* 0x000fe20000000f00 */
[----:B-1----:R-:W-:-:S04]  /*fb00*/  FFMA.FTZ R3, R127, c[0x0][0x23c], -R0 ;  /* 0x00008f007f037a23 */ /* 0x002fc80000010800 */
[----:B------:R1:W-:Y:S02]  /*fb10*/  MUFU.EX2 R232, R3 ;  /* 0x0000000300e87308 */ /* 0x0003e40000000800 */
[----:B-1----:R-:W-:-:S06]  /*fb20*/  FFMA.FTZ R3, R126, c[0x0][0x23c], -R13 ;  /* 0x00008f007e037a23 */ /* 0x002fcc000001080d */
[----:B------:R1:W-:Y:S02]  /*fb30*/  MUFU.EX2 R147, R3 ;  /* 0x0000000300937308 */ /* 0x0003e40000000800 */
[----:B-1----:R-:W-:-:S06]  /*fb40*/  FFMA.FTZ R3, R125, c[0x0][0x23c], -R13 ;  /* 0x00008f007d037a23 */ /* 0x002fcc000001080d */
[----:B------:R1:W1:Y:S01]  /*fb50*/  MUFU.EX2 R230, R3 ;  /* 0x0000000300e67308 */ /* 0x0002620000000800 */
[----:B------:R-:W-:Y:S02]  /*fb60*/  IMAD.MOV.U32 R137, RZ, RZ, R233 ;  /* 0x000000ffff897224 */ /* 0x000fe400078e00e9 */
[----:B-1----:R-:W-:-:S05]  /*fb70*/  FFMA.FTZ R3, R221, c[0x0][0x23c], -R13 ;  /* 0x00008f00dd037a23 */ /* 0x002fca000001080d */
[----:B------:R1:W-:Y:S01]  /*fb80*/  MUFU.EX2 R223, R3 ;  /* 0x0000000300df7308 */ /* 0x0003e20000000800 */
[----:B------:R-:W-:Y:S01]  /*fb90*/  MOV R111, R87 ;  /* 0x00000057006f7202 */ /* 0x000fe20000000f00 */
[----:B------:R-:W-:Y:S02]  /*fba0*/  IMAD.MOV.U32 R72, RZ, RZ, R229 ;  /* 0x000000ffff487224 */ /* 0x000fe400078e00e5 */
[----:B-1----:R-:W-:-:S04]  /*fbb0*/  FFMA.FTZ R3, R220, c[0x0][0x23c], -R13 ;  /* 0x00008f00dc037a23 */ /* 0x002fc8000001080d */
[----:B------:R1:W-:Y:S01]  /*fbc0*/  MUFU.EX2 R221, R3 ;  /* 0x0000000300dd7308 */ /* 0x0003e20000000800 */
[----:B---3--:R-:W-:Y:S02]  /*fbd0*/  FFMA.FTZ R93, R112, R14, R93 ;  /* 0x0000000e705d7223 */ /* 0x008fe4000001005d */
[----:B------:R-:W-:Y:S02]  /*fbe0*/  IMAD.MOV.U32 R112, RZ, RZ, R111 ;  /* 0x000000ffff707224 */ /* 0x000fe400078e006f */
[----:B-1----:R-:W-:-:S04]  /*fbf0*/  FFMA.FTZ R3, R124, c[0x0][0x23c], -R12 ;  /* 0x00008f007c037a23 */ /* 0x002fc8000001080c */
[----:B------:R1:W-:Y:S01]  /*fc00*/  MUFU.EX2 R233, R3 ;  /* 0x0000000300e97308 */ /* 0x0003e20000000800 */
[----:B------:R-:W-:Y:S01]  /*fc10*/  MOV R111, R224 ;  /* 0x000000e0006f7202 */ /* 0x000fe20000000f00 */
[----:B-1----:R-:W-:-:S06]  /*fc20*/  FFMA.FTZ R3, R97, c[0x0][0x23c], -R12 ;  /* 0x00008f0061037a23 */ /* 0x002fcc000001080c */
[----:B------:R1:W3:Y:S02]  /*fc30*/  MUFU.EX2 R229, R3 ;  /* 0x0000000300e57308 */ /* 0x0002e40000000800 */
[----:B-1----:R-:W-:-:S06]  /*fc40*/  FFMA.FTZ R3, R96, c[0x0][0x23c], -R12 ;  /* 0x00008f0060037a23 */ /* 0x002fcc000001080c */
[----:B------:R1:W-:Y:S02]  /*fc50*/  MUFU.EX2 R224, R3 ;  /* 0x0000000300e07308 */ /* 0x0003e40000000800 */
[----:B-1----:R-:W-:Y:S02]  /*fc60*/  FFMA.FTZ R3, R92, c[0x0][0x23c], -R12 ;  /* 0x00008f005c037a23 */ /* 0x002fe4000001080c */
[-C--:B----4-:R-:W-:Y:S02]  /*fc70*/  FFMA.FTZ R92, R222, R65.reuse, R249 ;  /* 0x00000041de5c7223 */ /* 0x090fe400000100f9 */
[----:B------:R-:W4:Y:S01]  /*fc80*/  LDL.LU R222, [R1+0xb0] ;  /* 0x0000b00001de7983 */ /* 0x000f220000300800 */
[-C--:B------:R-:W-:Y:S02]  /*fc90*/  FMUL.FTZ R184, R184, R14.reuse ;  /* 0x0000000eb8b87220 */ /* 0x080fe40000410000 */
[----:B------:R-:W-:Y:S02]  /*fca0*/  FMUL.FTZ R185, R185, R14 ;  /* 0x0000000eb9b97220 */ /* 0x000fe40000410000 */
[----:B------:R-:W-:-:S02]  /*fcb0*/  FMUL.FTZ R186, R186, R65 ;  /* 0x00000041baba7220 */ /* 0x000fc40000410000 */
[-C--:B------:R-:W-:Y:S02]  /*fcc0*/  FMUL.FTZ R187, R187, R65.reuse ;  /* 0x00000041bbbb7220 */ /* 0x080fe40000410000 */
[-C--:B------:R-:W-:Y:S02]  /*fcd0*/  FMUL.FTZ R196, R196, R14.reuse ;  /* 0x0000000ec4c47220 */ /* 0x080fe40000410000 */
[-C--:B------:R-:W-:Y:S02]  /*fce0*/  FMUL.FTZ R197, R197, R14.reuse ;  /* 0x0000000ec5c57220 */ /* 0x080fe40000410000 */
[-C--:B------:R-:W-:Y:S02]  /*fcf0*/  FMUL.FTZ R198, R198, R65.reuse ;  /* 0x00000041c6c67220 */ /* 0x080fe40000410000 */
[-C--:B------:R-:W-:Y:S01]  /*fd00*/  FMUL.FTZ R199, R199, R65.reuse ;  /* 0x00000041c7c77220 */ /* 0x080fe20000410000 */
[C---:B------:R-:W-:Y:S08]  /*fd10*/  HMMA.16816.F32.BF16 R184, R8.reuse, R16, R184 ;  /* 0x0000001008b8723c */ /* 0x040ff000000418b8 */
[----:B------:R-:W-:Y:S01]  /*fd20*/  HMMA.16816.F32.BF16 R196, R8, R18, R196 ;  /* 0x0000001208c4723c */ /* 0x000fe200000418c4 */
[----:B------:R-:W1:Y:S01]  /*fd30*/  LDSM.16.MT88.4 R16, [R225+0x8800] ;  /* 0x00880000e110783b */ /* 0x000e620000004200 */
[----:B------:R-:W-:Y:S01]  /*fd40*/  FMUL.FTZ R152, R152, R14 ;  /* 0x0000000e98987220 */ /* 0x000fe20000410000 */
[----:B------:R-:W-:Y:S01]  /*fd50*/  MOV R74, R108 ;  /* 0x0000006c004a7202 */ /* 0x000fe20000000f00 */
[----:B------:R-:W-:Y:S01]  /*fd60*/  FMUL.FTZ R153, R153, R14 ;  /* 0x0000000e99997220 */ /* 0x000fe20000410000 */
[----:B------:R-:W1:Y:S01]  /*fd70*/  MUFU.EX2 R108, R3 ;  /* 0x00000003006c7308 */ /* 0x000e620000000800 */
[----:B------:R-:W-:-:S02]  /*fd80*/  FMUL.FTZ R154, R154, R65 ;  /* 0x000000419a9a7220 */ /* 0x000fc40000410000 */
[-C--:B------:R-:W-:Y:S02]  /*fd90*/  FMUL.FTZ R155, R155, R65.reuse ;  /* 0x000000419b9b7220 */ /* 0x080fe40000410000 */
[-C--:B------:R-:W-:Y:S02]  /*fda0*/  FMUL.FTZ R164, R164, R14.reuse ;  /* 0x0000000ea4a47220 */ /* 0x080fe40000410000 */
[----:B------:R-:W-:Y:S02]  /*fdb0*/  FMUL.FTZ R165, R165, R14 ;  /* 0x0000000ea5a57220 */ /* 0x000fe40000410000 */
[-C--:B------:R-:W-:Y:S02]  /*fdc0*/  FMUL.FTZ R166, R166, R65.reuse ;  /* 0x00000041a6a67220 */ /* 0x080fe40000410000 */
[----:B------:R-:W-:Y:S02]  /*fdd0*/  FMUL.FTZ R167, R167, R65 ;  /* 0x00000041a7a77220 */ /* 0x000fe40000410000 */
[----:B------:R-:W-:-:S02]  /*fde0*/  IMAD.MOV.U32 R109, RZ, RZ, R86 ;  /* 0x000000ffff6d7224 */ /* 0x000fc400078e0056 */
[----:B------:R-:W-:Y:S01]  /*fdf0*/  HMMA.16816.F32.BF16 R84, R8, R24, R152 ;  /* 0x000000180854723c */ /* 0x000fe20000041898 */
[-C--:B------:R-:W-:Y:S02]  /*fe00*/  FMUL.FTZ R168, R168, R14.reuse ;  /* 0x0000000ea8a87220 */ /* 0x080fe40000410000 */
[----:B------:R-:W-:Y:S02]  /*fe10*/  FMUL.FTZ R169, R169, R14 ;  /* 0x0000000ea9a97220 */ /* 0x000fe40000410000 */
[----:B------:R-:W-:-:S03]  /*fe20*/  FMUL.FTZ R170, R170, R65 ;  /* 0x00000041aaaa7220 */ /* 0x000fc60000410000 */
[C---:B------:R-:W-:Y:S01]  /*fe30*/  HMMA.16816.F32.BF16 R164, R8.reuse, R26, R164 ;  /* 0x0000001a08a4723c */ /* 0x040fe200000418a4 */
[----:B------:R-:W1:Y:S01]  /*fe40*/  LDSM.16.MT88.4 R24, [R228+0x8800] ;  /* 0x00880000e418783b */ /* 0x000e620000004200 */
[-C--:B------:R-:W-:Y:S02]  /*fe50*/  FMUL.FTZ R171, R171, R65.reuse ;  /* 0x00000041abab7220 */ /* 0x080fe40000410000 */
[-C--:B------:R-:W-:Y:S02]  /*fe60*/  FMUL.FTZ R180, R180, R14.reuse ;  /* 0x0000000eb4b47220 */ /* 0x080fe40000410000 */
[----:B------:R-:W-:Y:S02]  /*fe70*/  FMUL.FTZ R181, R181, R14 ;  /* 0x0000000eb5b57220 */ /* 0x000fe40000410000 */
[-C--:B------:R-:W-:Y:S02]  /*fe80*/  FMUL.FTZ R182, R182, R65.reuse ;  /* 0x00000041b6b67220 */ /* 0x080fe40000410000 */
[----:B------:R-:W-:Y:S01]  /*fe90*/  FMUL.FTZ R183, R183, R65 ;  /* 0x00000041b7b77220 */ /* 0x000fe20000410000 */
[----:B--2---:R-:W-:Y:S01]  /*fea0*/  MOV R252, R4 ;  /* 0x0000000400fc7202 */ /* 0x004fe20000000f00 */
[----:B------:R-:W-:Y:S01]  /*feb0*/  HMMA.16816.F32.BF16 R168, R8, R20, R168 ;  /* 0x0000001408a8723c */ /* 0x000fe200000418a8 */
[----:B------:R-:W-:-:S02]  /*fec0*/  F2FP.BF16.PACK_AB R4, R230, R147 ;  /* 0x00000093e604723e */ /* 0x000fc400000010ff */
[----:B---3--:R-:W-:Y:S02]  /*fed0*/  F2FP.BF16.PACK_AB R5, R229, R233 ;  /* 0x000000e9e505723e */ /* 0x008fe400000010ff */
[----:B------:R-:W-:Y:S02]  /*fee0*/  F2FP.BF16.PACK_AB R6, R221, R223 ;  /* 0x000000dfdd06723e */ /* 0x000fe400000010ff */
[----:B-1----:R-:W-:Y:S01]  /*fef0*/  F2FP.BF16.PACK_AB R7, R108, R224 ;  /* 0x000000e06c07723e */ /* 0x002fe200000010ff */
[----:B------:R-:W-:Y:S01]  /*ff00*/  HMMA.16816.F32.BF16 R180, R8, R22, R180 ;  /* 0x0000001608b4723c */ /* 0x000fe200000418b4 */
[----:B------:R-:W-:Y:S01]  /*ff10*/  IMAD.MOV.U32 R73, RZ, RZ, R110 ;  /* 0x000000ffff497224 */ /* 0x000fe200078e006e */
[----:B------:R-:W-:-:S05]  /*ff20*/  MOV R146, R71 ;  /* 0x0000004700927202 */ /* 0x000fca0000000f00 */
[----:B------:R-:W-:Y:S02]  /*ff30*/  F2FP.BF16.PACK_AB R8, R252, R193 ;  /* 0x000000c1fc08723e */ /* 0x000fe400000010ff */
[----:B------:R-:W-:Y:S02]  /*ff40*/  F2FP.BF16.PACK_AB R9, R231, R192 ;  /* 0x000000c0e709723e */ /* 0x000fe400000010ff */
[----:B------:R-:W-:Y:S02]  /*ff50*/  F2FP.BF16.PACK_AB R10, R156, R136 ;  /* 0x000000889c0a723e */ /* 0x000fe400000010ff */
[----:B------:R-:W-:Y:S01]  /*ff60*/  F2FP.BF16.PACK_AB R11, R232, R159 ;  /* 0x0000009fe80b723e */ /* 0x000fe200000010ff */
[----:B------:R-:W-:Y:S01]  /*ff70*/  IMAD.MOV.U32 R145, RZ, RZ, R70 ;  /* 0x000000ffff917224 */ /* 0x000fe200078e0046 */
[----:B------:R-:W-:Y:S01]  /*ff80*/  MOV R144, R69 ;  /* 0x0000004500907202 */ /* 0x000fe20000000f00 */
[----:B------:R-:W-:Y:S01]  /*ff90*/  IMAD.MOV.U32 R110, RZ, RZ, R68 ;  /* 0x000000ffff6e7224 */ /* 0x000fe200078e0044 */
[----:B------:R-:W-:Y:S01]  /*ffa0*/  HMMA.16816.F32.BF16 R52, R4, R16, R52 ;  /* 0x000000100434723c */ /* 0x000fe20000041834 */
[----:B------:R-:W-:Y:S02]  /*ffb0*/  LDSM.16.MT88.4 R20, [R226+0x8800] ;  /* 0x00880000e214783b */ /* 0x000fe40000004200 */
[----:B------:R-:W-:-:S05]  /*ffc0*/  FFMA.FTZ R3, R110, c[0x0][0x23c], -R13 ;  /* 0x00008f006e037a23 */ /* 0x000fca000001080d */
[----:B------:R-:W-:Y:S01]  /*ffd0*/  HMMA.16816.F32.BF16 R68, R8, R16, R140 ;  /* 0x000000100844723c */ /* 0x000fe2000004188c */
[----:B------:R1:W-:Y:S07]  /*ffe0*/  MUFU.EX2 R110, R3 ;  /* 0x00000003006e7308 */ /* 0x0003ee0000000800 */
[-C--:B------:R-:W-:Y:S08]  /*fff0*/  HMMA.16816.F32.BF16 R48, R4, R18.reuse, R48 ;  /* 0x000000120430723c */ /* 0x080ff00000041830 */
[----:B------:R-:W-:Y:S01]  /*10000*/  HMMA.16816.F32.BF16 R148, R8, R18, R148 ;  /* 0x000000120894723c */ /* 0x000fe20000041894 */
[----:B------:R-:W2:Y:S01]  /*10010*/  LDSM.16.MT88.4 R16, [R227+0x8800] ;  /* 0x00880000e310783b */ /* 0x000ea20000004200 */
[----:B-1----:R-:W-:-:S04]  /*10020*/  FFMA.FTZ R3, R144, c[0x0][0x23c], -R13 ;  /* 0x00008f0090037a23 */ /* 0x002fc8000001080d */
[----:B------:R1:W3:Y:S02]  /*10030*/  MUFU.EX2 R189, R3 ;  /* 0x0000000300bd7308 */ /* 0x0002e40000000800 */
[----:B------:R-:W-:Y:S01]  /*10040*/  HMMA.16816.F32.BF16 R44, R4, R24, R44 ;  /* 0x00000018042c723c */ /* 0x000fe2000004182c */
[----:B------:R-:W-:Y:S01]  /*10050*/  MOV R174, R112 ;  /* 0x0000007000ae7202 */ /* 0x000fe20000000f00 */
[----:B-1----:R-:W-:-:S04]  /*10060*/  FFMA.FTZ R3, R145, c[0x0][0x23c], -R13 ;  /* 0x00008f0091037a23 */ /* 0x002fc8000001080d */
[----:B------:R1:W-:Y:S02]  /*10070*/  MUFU.EX2 R124, R3 ;  /* 0x00000003007c7308 */ /* 0x0003e40000000800 */
[----:B------:R-:W-:Y:S08]  /*10080*/  HMMA.16816.F32.BF16 R40, R4, R26, R40 ;  /* 0x0000001a0428723c */ /* 0x000ff00000041828 */
        /* <DEDUP_REMOVED lines=8> */
[----:B------:R-:W-:Y:S01]  /*10110*/  MOV R152, R251 ;  /* 0x000000fb00987202 */ /* 0x000fe20000000f00 */
[----:B--2---:R-:W-:-:S05]  /*10120*/  FFMA.FTZ R3, R98, c[0x0][0x23c], -R12 ;  /* 0x00008f0062037a23 */ /* 0x004fca000001080c */
[----:B------:R2:W1:Y:S02]  /*10130*/  MUFU.EX2 R190, R3 ;  /* 0x0000000300be7308 */ /* 0x0004640000000800 */
[----:B--2---:R-:W-:-:S06]  /*10140*/  FFMA.FTZ R3, R88, c[0x0][0x23c], -R12 ;  /* 0x00008f0058037a23 */ /* 0x004fcc000001080c */
[----:B------:R2:W-:Y:S02]  /*10150*/  MUFU.EX2 R172, R3 ;  /* 0x0000000300ac7308 */ /* 0x0005e40000000800 */
[----:B--2---:R-:W-:-:S06]  /*10160*/  FFMA.FTZ R3, R89, c[0x0][0x23c], -R12 ;  /* 0x00008f0059037a23 */ /* 0x004fcc000001080c */
[----:B------:R-:W2:Y:S01]  /*10170*/  MUFU.EX2 R251, R3 ;  /* 0x0000000300fb7308 */ /* 0x000ea20000000800 */
[----:B------:R-:W-:Y:S01]  /*10180*/  HMMA.16816.F32.BF16 R36, R4, R20, R36 ;  /* 0x000000140424723c */ /* 0x000fe20000041824 */
[----:B------:R-:W-:-:S07]  /*10190*/  IMAD.MOV.U32 R161, RZ, RZ, R72 ;  /* 0x000000ffffa17224 */ /* 0x000fce00078e0048 */
[----:B------:R-:W-:Y:S01]  /*101a0*/  HMMA.16816.F32.BF16 R32, R4, R22, R32 ;  /* 0x000000160420723c */ /* 0x000fe20000041820 */
[----:B------:R-:W-:-:S07]  /*101b0*/  MOV R160, R73 ;  /* 0x0000004900a07202 */ /* 0x000fce0000000f00 */
[----:B------:R-:W-:Y:S01]  /*101c0*/  HMMA.16816.F32.BF16 R28, R4, R18, R28 ;  /* 0x00000012041c723c */ /* 0x000fe2000004181c */
[----:B------:R-:W-:-:S06]  /*101d0*/  IMAD.MOV.U32 R175, RZ, RZ, R74 ;  /* 0x000000ffffaf7224 */ /* 0x000fcc00078e004a */
[----:B---3--:R-:W-:Y:S02]  /*101e0*/  F2FP.BF16.PACK_AB R4, R189, R110 ;  /* 0x0000006ebd04723e */ /* 0x008fe400000010ff */
[----:B-1----:R-:W-:Y:S02]  /*101f0*/  F2FP.BF16.PACK_AB R5, R190, R112 ;  /* 0x00000070be05723e */ /* 0x002fe400000010ff */
[----:B------:R-:W-:Y:S02]  /*10200*/  F2FP.BF16.PACK_AB R6, R158, R124 ;  /* 0x0000007c9e06723e */ /* 0x000fe400000010ff */
[----:B--2---:R-:W-:Y:S01]  /*10210*/  F2FP.BF16.PACK_AB R7, R251, R172 ;  /* 0x000000acfb07723e */ /* 0x004fe200000010ff */
[----:B------:R-:W-:-:S06]  /*10220*/  IMAD.MOV.U32 R146, RZ, RZ, R75 ;  /* 0x000000ffff927224 */ /* 0x000fcc00078e004b */
[----:B------:R-:W-:Y:S07]  /*10230*/  HMMA.16816.F32.BF16 R72, R4, R24, R56 ;  /* 0x000000180448723c */ /* 0x000fee0000041838 */
[----:B----4-:R-:W-:Y:S02]  /*10240*/  FFMA.FTZ R59, R222, R64, R105 ;  /* 0x00000040de3b7223 */ /* 0x010fe40000010069 */
[----:B------:R-:W2:Y:S01]  /*10250*/  LDL.LU R222, [R1+0xb8] ;  /* 0x0000b80001de7983 */ /* 0x000ea20000300800 */
[C---:B------:R-:W-:Y:S08]  /*10260*/  HMMA.16816.F32.BF16 R168, R8.reuse, R20, R168 ;  /* 0x0000001408a8723c */ /* 0x040ff000000418a8 */
[C---:B------:R-:W-:Y:S01]  /*10270*/  HMMA.16816.F32.BF16 R180, R8.reuse, R22, R180 ;  /* 0x0000001608b4723c */ /* 0x040fe200000418b4 */
[----:B------:R-:W1:Y:S07]  /*10280*/  LDSM.16.MT88.4 R20, [R225+0x9000] ;  /* 0x00900000e114783b */ /* 0x000e6e0000004200 */
[----:B------:R-:W-:Y:S01]  /*10290*/  HMMA.16816.F32.BF16 R184, R8, R16, R184 ;  /* 0x0000001008b8723c */ /* 0x000fe200000418b8 */
[----:B--2---:R-:W-:-:S02]  /*102a0*/  FFMA.FTZ R58, R222, R15, R104 ;  /* 0x0000000fde3a7223 */ /* 0x004fc40000010068 */
[----:B------:R-:W2:Y:S05]  /*102b0*/  LDL.LU R222, [R1+0x58] ;  /* 0x0000580001de7983 */ /* 0x000eaa0000300800 */
[----:B------:R-:W-:Y:S01]  /*102c0*/  HMMA.16816.F32.BF16 R196, R8, R18, R196 ;  /* 0x0000001208c4723c */ /* 0x000fe200000418c4 */
[----:B------:R-:W3:Y:S04]  /*102d0*/  LDSM.16.MT88.4 R16, [R228+0x9000] ;  /* 0x00900000e410783b */ /* 0x000ee80000004200 */
[----:B------:R-:W4:Y:S01]  /*102e0*/  LDSM.16.MT88.4 R8, [R226+0x9000] ;  /* 0x00900000e208783b */ /* 0x000f220000004200 */
[----:B------:R-:W-:-:S02]  /*102f0*/  MOV R14, R62 ;  /* 0x0000003e000e7202 */ /* 0x000fc40000000f00 */
        /* <DEDUP_REMOVED lines=22> */
[----:B-1----:R-:W-:Y:S01]  /*10460*/  HMMA.16816.F32.BF16 R96, R4, R20, R52 ;  /* 0x000000140460723c */ /* 0x002fe20000041834 */
[----:B------:R-:W-:-:S07]  /*10470*/  IMAD.MOV.U32 R145, RZ, RZ, R90 ;  /* 0x000000ffff917224 */ /* 0x000fce00078e005a */
[C---:B------:R-:W-:Y:S08]  /*10480*/  HMMA.16816.F32.BF16 R100, R4.reuse, R22, R48 ;  /* 0x000000160464723c */ /* 0x040ff00000041830 */
[C---:B---3--:R-:W-:Y:S08]  /*10490*/  HMMA.16816.F32.BF16 R128, R4.reuse, R16, R44 ;  /* 0x000000100480723c */ /* 0x048ff0000004182c */
[C---:B------:R-:W-:Y:S08]  /*104a0*/  HMMA.16816.F32.BF16 R88, R4.reuse, R18, R40 ;  /* 0x000000120458723c */ /* 0x040ff00000041828 */
[C---:B----4-:R-:W-:Y:S08]  /*104b0*/  HMMA.16816.F32.BF16 R80, R4.reuse, R8, R36 ;  /* 0x000000080450723c */ /* 0x050ff00000041824 */
[C---:B------:R-:W-:Y:S08]  /*104c0*/  HMMA.16816.F32.BF16 R76, R4.reuse, R10, R32 ;  /* 0x0000000a044c723c */ /* 0x040ff00000041820 */
[----:B------:R-:W-:Y:S01]  /*104d0*/  HMMA.16816.F32.BF16 R60, R4, R26, R28 ;  /* 0x0000001a043c723c */ /* 0x000fe2000004181c */
[----:B--2---:R-:W-:-:S02]  /*104e0*/  FFMA.FTZ R3, R222, c[0x0][0x23c], -R2 ;  /* 0x00008f00de037a23 */ /* 0x004fc40000010802 */
[----:B------:R-:W-:Y:S02]  /*104f0*/  IMAD.MOV.U32 R222, RZ, RZ, R194 ;  /* 0x000000ffffde7224 */ /* 0x000fe400078e00c2 */
        /* <DEDUP_REMOVED lines=9> */
[----:B------:R-:W-:-:S02]  /*10590*/  IMAD.MOV.U32 R160, RZ, RZ, R161 ;  /* 0x000000ffffa07224 */ /* 0x000fc400078e00a1 */
[----:B-1----:R-:W-:Y:S02]  /*105a0*/  FFMA.FTZ R3, R127, c[0x0][0x23c], -R2 ;  /* 0x00008f007f037a23 */ /* 0x002fe40000010802 */
        /* <DEDUP_REMOVED lines=12> */
[----:B------:R-:W-:Y:S01]  /*10670*/  MOV R174, R175 ;  /* 0x000000af00ae7202 */ /* 0x000fe20000000f00 */
[----:B------:R-:W-:Y:S01]  /*10680*/  IMAD.MOV.U32 R175, RZ, RZ, R160 ;  /* 0x000000ffffaf7224 */ /* 0x000fe200078e00a0 */
[----:B------:R-:W-:Y:S01]  /*10690*/  MOV R160, R161 ;  /* 0x000000a100a07202 */ /* 0x000fe20000000f00 */
[----:B------:R1:W2:Y:S01]  /*106a0*/  MUFU.EX2 R4, R3 ;  /* 0x0000000300047308 */ /* 0x0002a20000000800 */
[----:B------:R-:W-:Y:S01]  /*106b0*/  IMAD.MOV.U32 R161, RZ, RZ, R162 ;  /* 0x000000ffffa17224 */ /* 0x000fe200078e00a2 */
[----:B------:R-:W-:Y:S01]  /*106c0*/  MOV R162, R163 ;  /* 0x000000a300a27202 */ /* 0x000fe20000000f00 */
[----:B------:R-:W-:Y:S01]  /*106d0*/  IMAD.MOV.U32 R163, RZ, RZ, R157 ;  /* 0x000000ffffa37224 */ /* 0x000fe200078e009d */
[----:B------:R-:W-:Y:S01]  /*106e0*/  MOV R157, R216 ;  /* 0x000000d8009d7202 */ /* 0x000fe20000000f00 */
[----:B------:R-:W-:Y:S01]  /*106f0*/  IMAD.MOV.U32 R126, RZ, RZ, R222 ;  /* 0x000000ffff7e7224 */ /* 0x000fe200078e00de */
[----:B------:R-:W3:Y:S01]  /*10700*/  LDL.LU R133, [R1+0x13c] ;  /* 0x00013c0001857983 */ /* 0x000ee20000300800 */
[----:B------:R-:W-:-:S02]  /*10710*/  IMAD.MOV.U32 R222, RZ, RZ, R194 ;  /* 0x000000ffffde7224 */ /* 0x000fc400078e00c2 */
[----:B------:R-:W-:Y:S01]  /*10720*/  IMAD.MOV.U32 R194, RZ, RZ, R176 ;  /* 0x000000ffffc27224 */ /* 0x000fe200078e00b0 */
[----:B------:R-:W4:Y:S01]  /*10730*/  LDL.LU R216, [R1+0x138] ;  /* 0x0001380001d87983 */ /* 0x000f220000300800 */
[----:B------:R-:W-:Y:S02]  /*10740*/  IMAD.MOV.U32 R176, RZ, RZ, R179 ;  /* 0x000000ffffb07224 */ /* 0x000fe400078e00b3 */
[----:B-1----:R-:W-:Y:S01]  /*10750*/  FFMA.FTZ R3, R127, c[0x0][0x23c], -R2 ;  /* 0x00008f007f037a23 */ /* 0x002fe20000010802 */
[----:B------:R-:W-:Y:S02]  /*10760*/  MOV R127, R14 ;  /* 0x0000000e007f7202 */ /* 0x000fe40000000f00 */
[----:B------:R-:W-:Y:S02]  /*10770*/  MOV R14, R188 ;  /* 0x000000bc000e7202 */ /* 0x000fe40000000f00 */
        /* <DEDUP_REMOVED lines=10> */
[----:B------:R1:W-:Y:S01]  /*10820*/  MUFU.EX2 R157, R3 ;  /* 0x00000003009d7308 */ /* 0x0003e20000000800 */
[----:B------:R-:W2:Y:S01]  /*10830*/  LDL.LU R144, [R1+0x48] ;  /* 0x0000480001907983 */ /* 0x000ea20000300800 */
[----:B-1----:R-:W-:-:S03]  /*10840*/  FFMA.FTZ R3, R126, c[0x0][0x23c], -R2 ;  /* 0x00008f007e037a23 */ /* 0x002fc60000010802 */
[----:B------:R-:W2:Y:S02]  /*10850*/  LDL.LU R126, [R1+0x40] ;  /* 0x00004000017e7983 */ /* 0x000ea40000300800 */
[--C-:B--2---:R-:W-:Y:S02]  /*10860*/  FFMA.FTZ R31, R126, c[0x0][0x23c], -R2.reuse ;  /* 0x00008f007e1f7a23 */ /* 0x104fe40000010802 */
[----:B------:R-:W2:Y:S02]  /*10870*/  LDL.LU R126, [R1+0x3c] ;  /* 0x00003c00017e7983 */ /* 0x000ea40000300800 */
[--C-:B--2---:R-:W-:Y:S02]  /*10880*/  FFMA.FTZ R28, R126, c[0x0][0x23c], -R2.reuse ;  /* 0x00008f007e1c7a23 */ /* 0x104fe40000010802 */
[----:B------:R-:W2:Y:S02]  /*10890*/  LDL.LU R126, [R1+0x38] ;  /* 0x00003800017e7983 */ /* 0x000ea40000300800 */
[----:B--2---:R-:W-:-:S02]  /*108a0*/  FFMA.FTZ R15, R126, c[0x0][0x23c], -R2 ;  /* 0x00008f007e0f7a23 */ /* 0x004fc40000010802 */
[----:B------:R-:W-:Y:S01]  /*108b0*/  IMAD.MOV.U32 R126, RZ, RZ, R127 ;  /* 0x000000ffff7e7224 */ /* 0x000fe200078e007f */
[----:B------:R-:W-:Y:S01]  /*108c0*/  MOV R127, R222 ;  /* 0x000000de007f7202 */ /* 0x000fe20000000f00 */
[----:B------:R-:W-:Y:S02]  /*108d0*/  IMAD.MOV.U32 R222, RZ, RZ, R14 ;  /* 0x000000ffffde7224 */ /* 0x000fe400078e000e */
[----:B------:R-:W2:Y:S04]  /*108e0*/  LDL.LU R14, [R1+0x34] ;  /* 0x00003400010e7983 */ /* 0x000ea80000300800 */
[----:B------:R-:W2:Y:S02]  /*108f0*/  LDL.LU R125, [R1+0x2c] ;  /* 0x00002c00017d7983 */ /* 0x000ea40000300800 */
[----:B--2---:R-:W-:Y:S01]  /*10900*/  FFMA.FTZ R143, R125, c[0x0][0x23c], -R2 ;  /* 0x00008f007d8f7a23 */ /* 0x004fe20000010802 */
        /* <DEDUP_REMOVED lines=15> */
[----:B------:R-:W-:Y:S01]  /*10a00*/  MOV R144, R145 ;  /* 0x0000009100907202 */ /* 0x000fe20000000f00 */
[----:B------:R-:W-:Y:S02]  /*10a10*/  IMAD.MOV.U32 R145, RZ, RZ, R217 ;  /* 0x000000ffff917224 */ /* 0x000fe400078e00d9 */
[----:B------:R-:W2:Y:S01]  /*10a20*/  LDL.LU R217, [R1+0x134] ;  /* 0x0001340001d97983 */ /* 0x000ea20000300800 */
[----:B------:R-:W-:-:S03]  /*10a30*/  FFMA.FTZ R142, R125, c[0x0][0x23c], -R2 ;  /* 0x00008f007d8e7a23 */ /* 0x000fc60000010802 */
[----:B------:R-:W2:Y:S02]  /*10a40*/  LDL.LU R125, [R1+0x24] ;  /* 0x00002400017d7983 */ /* 0x000ea40000300800 */
[----:B--2---:R-:W-:Y:S01]  /*10a50*/  FFMA.FTZ R141, R125, c[0x0][0x23c], -R2 ;  /* 0x00008f007d8d7a23 */ /* 0x004fe20000010802 */
        /* <DEDUP_REMOVED lines=15> */
[----:B------:R-:W2:Y:S04]  /*10b50*/  LDL.LU R144, [R1+0x20] ;  /* 0x0000200001907983 */ /* 0x000ea80000300800 */
[----:B------:R-:W2:Y:S01]  /*10b60*/  LDL.LU R220, [R1+0x5c] ;  /* 0x00005c0001dc7983 */ /* 0x000ea20000300800 */
[----:B------:R2:W1:Y:S01]  /*10b70*/  MUFU.EX2 R5, R3 ;  /* 0x0000000300057308 */ /* 0x0004620000000800 */
[----:B------:R-:W-:-:S02]  /*10b80*/  MOV R51, R125 ;  /* 0x0000007d00337202 */ /* 0x000fc40000000f00 */
[----:B------:R-:W-:Y:S01]  /*10b90*/  MOV R55, R194 ;  /* 0x000000c200377202 */ /* 0x000fe20000000f00 */
[----:B------:R-:W-:Y:S01]  /*10ba0*/  IMAD.MOV.U32 R52, RZ, RZ, R188 ;  /* 0x000000ffff347224 */ /* 0x000fe200078e00bc */
[----:B------:R-:W-:Y:S02]  /*10bb0*/  MOV R53, R176 ;  /* 0x000000b000357202 */ /* 0x000fe40000000f00 */
[----:B------:R-:W-:Y:S01]  /*10bc0*/  MOV R54, R175 ;  /* 0x000000af00367202 */ /* 0x000fe20000000f00 */
[----:B------:R-:W-:Y:S01]  /*10bd0*/  IMAD.MOV.U32 R140, RZ, RZ, R127 ;  /* 0x000000ffff8c7224 */ /* 0x000fe200078e007f */
[----:B------:R-:W-:Y:S01]  /*10be0*/  MOV R127, R162 ;  /* 0x000000a2007f7202 */ /* 0x000fe20000000f00 */
[----:B------:R-:W-:Y:S02]  /*10bf0*/  IMAD.MOV.U32 R188, RZ, RZ, R145 ;  /* 0x000000ffffbc7224 */ /* 0x000fe400078e0091 */
[----:B------:R-:W-:Y:S01]  /*10c00*/  IMAD.MOV.U32 R48, RZ, RZ, R52 ;  /* 0x000000ffff307224 */ /* 0x000fe200078e0034 */
[----:B------:R-:W-:-:S02]  /*10c10*/  MOV R49, R53 ;  /* 0x0000003500317202 */ /* 0x000fc40000000f00 */
[----:B------:R-:W-:Y:S01]  /*10c20*/  MOV R50, R54 ;  /* 0x0000003600327202 */ /* 0x000fe20000000f00 */
[----:B------:R-:W-:Y:S01]  /*10c30*/  IMAD.MOV.U32 R54, RZ, RZ, R191 ;  /* 0x000000ffff367224 */ /* 0x000fe200078e00bf */
        /* <DEDUP_REMOVED lines=10> */
[----:B----4-:R-:W-:-:S02]  /*10ce0*/  FFMA.FTZ R160, R216, c[0x0][0x23c], -R2 ;  /* 0x00008f00d8a07a23 */ /* 0x010fc40000010802 */
        /* <DEDUP_REMOVED lines=8> */
[----:B------:R-:W-:Y:S02]  /*10d70*/  FFMA.FTZ R217, R67, c[0x0][0x23c], -R2 ;  /* 0x00008f0043d97a23 */ /* 0x000fe40000010802 */
[----:B------:R-:W-:-:S05]  /*10d80*/  IMAD.MOV.U32 R95, RZ, RZ, R4 ;  /* 0x000000ffff5f7224 */ /* 0x000fca00078e0004 */
[----:B------:R-:W-:Y:S01]  /*10d90*/  F2FP.BF16.PACK_AB R4, R95, R195 ;  /* 0x000000c35f04723e */ /* 0x000fe200000010ff */
[--C-:B------:R-:W-:Y:S02]  /*10da0*/  FFMA.FTZ R30, R49, c[0x0][0x23c], -R0.reuse ;  /* 0x00008f00311e7a23 */ /* 0x100fe40000010800 */
[----:B------:R-:W-:Y:S02]  /*10db0*/  IMAD.MOV.U32 R42, RZ, RZ, R55 ;  /* 0x000000ffff2a7224 */ /* 0x000fe400078e0037 */
[--C-:B--2---:R-:W-:Y:S01]  /*10dc0*/  FFMA.FTZ R3, R220, c[0x0][0x23c], -R0.reuse ;  /* 0x00008f00dc037a23 */ /* 0x104fe20000010800 */
[----:B------:R-:W-:Y:S02]  /*10dd0*/  MOV R220, R126 ;  /* 0x0000007e00dc7202 */ /* 0x000fe40000000f00 */
[----:B------:R-:W-:Y:S01]  /*10de0*/  MOV R126, R161 ;  /* 0x000000a1007e7202 */ /* 0x000fe20000000f00 */
[----:B------:R2:W-:Y:S02]  /*10df0*/  MUFU.EX2 R194, R3 ;  /* 0x0000000300c27308 */ /* 0x0005e40000000800 */
[----:B--2---:R-:W-:-:S02]  /*10e00*/  FFMA.FTZ R3, R51, c[0x0][0x23c], -R0 ;  /* 0x00008f0033037a23 */ /* 0x004fc40000010800 */
[----:B------:R-:W-:Y:S01]  /*10e10*/  IMAD.MOV.U32 R51, RZ, RZ, R126 ;  /* 0x000000ffff337224 */ /* 0x000fe200078e007e */
[----:B------:R-:W-:Y:S02]  /*10e20*/  MOV R126, R219 ;  /* 0x000000db007e7202 */ /* 0x000fe40000000f00 */
[----:B------:R-:W2:Y:S02]  /*10e30*/  LDL.LU R219, [R1+0x130] ;  /* 0x0001300001db7983 */ /* 0x000ea40000300800 */
[----:B------:R-:W-:Y:S02]  /*10e40*/  MOV R50, R51 ;  /* 0x0000003300327202 */ /* 0x000fe40000000f00 */
[----:B------:R-:W-:Y:S01]  /*10e50*/  MOV R51, R52 ;  /* 0x0000003400337202 */ /* 0x000fe20000000f00 */
[----:B------:R-:W-:Y:S01]  /*10e60*/  IMAD.MOV.U32 R52, RZ, RZ, R53 ;  /* 0x000000ffff347224 */ /* 0x000fe200078e0035 */
[----:B------:R-:W-:Y:S01]  /*10e70*/  MOV R53, R54 ;  /* 0x0000003600357202 */ /* 0x000fe20000000f00 */
[----:B------:R4:W1:Y:S01]  /*10e80*/  MUFU.EX2 R104, R3 ;  /* 0x0000000300687308 */ /* 0x0008620000000800 */
[----:B------:R-:W-:Y:S01]  /*10e90*/  MOV R54, R140 ;  /* 0x0000008c00367202 */ /* 0x000fe20000000f00 */
[----:B------:R-:W-:-:S02]  /*10ea0*/  IMAD.MOV.U32 R140, RZ, RZ, R220 ;  /* 0x000000ffff8c7224 */ /* 0x000fc400078e00dc */
[--C-:B------:R-:W-:Y:S02]  /*10eb0*/  FFMA.FTZ R144, R144, c[0x0][0x23c], -R2.reuse ;  /* 0x00008f0090907a23 */ /* 0x100fe40000010802 */
[--C-:B---3--:R-:W-:Y:S02]  /*10ec0*/  FFMA.FTZ R161, R133, c[0x0][0x23c], -R2.reuse ;  /* 0x00008f0085a17a23 */ /* 0x108fe40000010802 */
[----:B------:R-:W-:Y:S02]  /*10ed0*/  FFMA.FTZ R220, R66, c[0x0][0x23c], -R2 ;  /* 0x00008f0042dc7a23 */ /* 0x000fe40000010802 */
[--C-:B------:R-:W-:Y:S02]  /*10ee0*/  FFMA.FTZ R2, R48, c[0x0][0x23c], -R0.reuse ;  /* 0x00008f0030027a23 */ /* 0x100fe40000010800 */
[----:B----4-:R-:W-:-:S04]  /*10ef0*/  FFMA.FTZ R3, R47, c[0x0][0x23c], -R0 ;  /* 0x00008f002f037a23 */ /* 0x010fc80000010800 */
[----:B------:R-:W-:Y:S08]  /*10f00*/  MUFU.EX2 R105, R3 ;  /* 0x0000000300697308 */ /* 0x000ff00000000800 */
[----:B------:R-:W3:Y:S01]  /*10f10*/  MUFU.EX2 R3, R2 ;  /* 0x0000000200037308 */ /* 0x000ee20000000800 */
[----:B-1----:R-:W-:Y:S02]  /*10f20*/  MOV R133, R5 ;  /* 0x0000000500857202 */ /* 0x002fe40000000f00 */
[----:B------:R-:W-:-:S02]  /*10f30*/  F2FP.BF16.PACK_AB R5, R104, R194 ;  /* 0x000000c26805723e */ /* 0x000fc400000010ff */
[----:B------:R-:W-:Y:S02]  /*10f40*/  F2FP.BF16.PACK_AB R6, R133, R157 ;  /* 0x0000009d8506723e */ /* 0x000fe400000010ff */
[----:B---3--:R-:W-:-:S07]  /*10f50*/  F2FP.BF16.PACK_AB R7, R3, R105 ;  /* 0x000000690307723e */ /* 0x008fce00000010ff */
[C---:B------:R-:W-:Y:S01]  /*10f60*/  HMMA.16816.F32.BF16 R44, R4.reuse, R8, R168 ;  /* 0x00000008042c723c */ /* 0x040fe200000418a8 */
[----:B------:R-:W3:Y:S01]  /*10f70*/  LDL.LU R171, [R1+0x8c] ;  /* 0x00008c0001ab7983 */ /* 0x000ee20000300800 */
[--C-:B------:R-:W-:Y:S01]  /*10f80*/  FFMA.FTZ R29, R50, c[0x0][0x23c], -R0.reuse ;  /* 0x00008f00321d7a23 */ /* 0x100fe20000010800 */
[----:B------:R-:W-:Y:S01]  /*10f90*/  MOV R35, R53 ;  /* 0x0000003500237202 */ /* 0x000fe20000000f00 */
[--C-:B------:R-:W-:Y:S01]  /*10fa0*/  FFMA.FTZ R56, R51, c[0x0][0x23c], -R0.reuse ;  /* 0x00008f0033387a23 */ /* 0x100fe20000010800 */
[----:B------:R-:W-:Y:S01]  /*10fb0*/  MOV R43, R54 ;  /* 0x00000036002b7202 */ /* 0x000fe20000000f00 */
[----:B------:R-:W-:Y:S02]  /*10fc0*/  FFMA.FTZ R57, R52, c[0x0][0x23c], -R0 ;  /* 0x00008f0034397a23 */ /* 0x000fe40000010800 */
[C---:B------:R-:W-:Y:S07]  /*10fd0*/  HMMA.16816.F32.BF16 R52, R4.reuse, R16, R84 ;  /* 0x000000100434723c */ /* 0x040fee0000041854 */
[----:B------:R-:W-:Y:S01]  /*10fe0*/  IMAD.MOV.U32 R85, RZ, RZ, R3 ;  /* 0x000000ffff557224 */ /* 0x000fe200078e0003 */
[----:B------:R-:W-:Y:S01]  /*10ff0*/  HMMA.16816.F32.BF16 R48, R4, R18, R164 ;  /* 0x000000120430723c */ /* 0x000fe200000418a4 */
[----:B------:R-:W-:Y:S01]  /*11000*/  MOV R3, R109 ;  /* 0x0000006d00037202 */ /* 0x000fe20000000f00 */
[----:B------:R-:W-:Y:S01]  /*11010*/  IMAD.MOV.U32 R123, RZ, RZ, R177 ;  /* 0x000000ffff7b7224 */ /* 0x000fe200078e00b1 */
[----:B------:R-:W-:Y:S01]  /*11020*/  MOV R249, R173 ;  /* 0x000000ad00f97202 */ /* 0x000fe20000000f00 */
[----:B------:R-:W-:Y:S01]  /*11030*/  IMAD.MOV.U32 R32, RZ, RZ, R174 ;  /* 0x000000ffff207224 */ /* 0x000fe200078e00ae */
[----:B------:R-:W-:-:S02]  /*11040*/  MOV R33, R172 ;  /* 0x000000ac00217202 */ /* 0x000fc40000000f00 */
[----:B------:R-:W-:Y:S01]  /*11050*/  MOV R34, R163 ;  /* 0x000000a300227202 */ /* 0x000fe20000000f00 */
[--C-:B------:R-:W-:Y:S01]  /*11060*/  FFMA.FTZ R145, R145, c[0x0][0x23c], -R0.reuse ;  /* 0x00008f0091917a23 */ /* 0x100fe20000010800 */
[----:B------:R-:W-:Y:S01]  /*11070*/  MOV R165, R108 ;  /* 0x0000006c00a57202 */ /* 0x000fe20000000f00 */
[----:B------:R-:W-:Y:S01]  /*11080*/  FFMA.FTZ R152, R152, c[0x0][0x23c], -R0 ;  /* 0x00008f0098987a23 */ /* 0x000fe20000010800 */
[----:B------:R-:W4:Y:S01]  /*11090*/  LDL.LU R108, [R1+0x88] ;  /* 0x00008800016c7983 */ /* 0x000f220000300800 */
[----:B------:R-:W-:-:S03]  /*110a0*/  MOV R164, R110 ;  /* 0x0000006e00a47202 */ /* 0x000fc60000000f00 */
[----:B------:R-:W3:Y:S04]  /*110b0*/  LDL.LU R109, [R1+0x80] ;  /* 0x00008000016d7983 */ /* 0x000ee80000300800 */
[----:B------:R-:W3:Y:S01]  /*110c0*/  LDL.LU R110, [R1+0x7c] ;  /* 0x00007c00016e7983 */ /* 0x000ee20000300800 */
[----:B------:R-:W-:Y:S01]  /*110d0*/  MOV R41, R190 ;  /* 0x000000be00297202 */ /* 0x000fe20000000f00 */
[--C-:B------:R-:W-:Y:S01]  /*110e0*/  FFMA.FTZ R172, R218, c[0x0][0x23c], -R0.reuse ;  /* 0x00008f00daac7a23 */ /* 0x100fe20000010800 */
[----:B------:R-:W-:Y:S01]  /*110f0*/  MOV R40, R189 ;  /* 0x000000bd00287202 */ /* 0x000fe20000000f00 */
[--C-:B------:R-:W-:Y:S01]  /*11100*/  FFMA.FTZ R173, R215, c[0x0][0x23c], -R0.reuse ;  /* 0x00008f00d7ad7a23 */ /* 0x100fe20000010800 */
[----:B------:R-:W-:Y:S01]  /*11110*/  MOV R132, R179 ;  /* 0x000000b300847202 */ /* 0x000fe20000000f00 */
[----:B------:R-:W-:-:S02]  /*11120*/  FFMA.FTZ R174, R214, c[0x0][0x23c], -R0 ;  /* 0x00008f00d6ae7a23 */ /* 0x000fc40000010800 */
[--C-:B------:R-:W-:Y:S02]  /*11130*/  FFMA.FTZ R153, R153, c[0x0][0x23c], -R0.reuse ;  /* 0x00008f0099997a23 */ /* 0x100fe40000010800 */
[--C-:B------:R-:W-:Y:S01]  /*11140*/  FFMA.FTZ R154, R154, c[0x0][0x23c], -R0.reuse ;  /* 0x00008f009a9a7a23 */ /* 0x100fe20000010800 */
[----:B------:R-:W-:Y:S01]  /*11150*/  HMMA.16816.F32.BF16 R64, R4, R22, R148 ;  /* 0x000000160440723c */ /* 0x000fe20000041894 */
[--C-:B------:R-:W-:Y:S01]  /*11160*/  FFMA.FTZ R177, R135, c[0x0][0x23c], -R0.reuse ;  /* 0x00008f0087b17a23 */ /* 0x100fe20000010800 */
[----:B------:R-:W-:Y:S01]  /*11170*/  LDSM.16.MT88.4 R16, [R228+0x9800] ;  /* 0x00980000e410783b */ /* 0x000fe20000004200 */
        /* <DEDUP_REMOVED lines=8> */
[----:B------:R-:W-:Y:S01]  /*11200*/  IMAD.MOV.U32 R125, RZ, RZ, R126 ;  /* 0x000000ffff7d7224 */ /* 0x000fe200078e007e */
[----:B------:R-:W-:Y:S02]  /*11210*/  MOV R126, R127 ;  /* 0x0000007f007e7202 */ /* 0x000fe40000000f00 */
[----:B------:R-:W-:Y:S01]  /*11220*/  MOV R127, R115 ;  /* 0x00000073007f7202 */ /* 0x000fe20000000f00 */
[----:B------:R-:W-:-:S02]  /*11230*/  IMAD.MOV.U32 R115, RZ, RZ, R234 ;  /* 0x000000ffff737224 */ /* 0x000fc400078e00ea */
[----:B------:R-:W-:Y:S01]  /*11240*/  IMAD.MOV.U32 R122, RZ, RZ, R40 ;  /* 0x000000ffff7a7224 */ /* 0x000fe200078e0028 */
[----:B------:R-:W-:Y:S01]  /*11250*/  MOV R119, R34 ;  /* 0x0000002200777202 */ /* 0x000fe20000000f00 */
[----:B------:R-:W-:Y:S01]  /*11260*/  HMMA.16816.F32.BF16 R36, R4, R10, R180 ;  /* 0x0000000a0424723c */ /* 0x000fe200000418b4 */
[----:B------:R-:W-:-:S07]  /*11270*/  MOV R86, R105 ;  /* 0x0000006900567202 */ /* 0x000fce0000000f00 */
[----:B------:R-:W-:Y:S01]  /*11280*/  HMMA.16816.F32.BF16 R68, R4, R20, R68 ;  /* 0x000000140444723c */ /* 0x000fe20000041844 */
[----:B------:R-:W-:Y:S01]  /*11290*/  LDSM.16.MT88.4 R20, [R225+0x9800] ;  /* 0x00980000e114783b */ /* 0x000fe20000004200 */
[----:B------:R-:W1:Y:S01]  /*112a0*/  MUFU.EX2 R166, R31 ;  /* 0x0000001f00a67308 */ /* 0x000e620000000800 */
[----:B------:R-:W-:Y:S01]  /*112b0*/  MOV R169, R127 ;  /* 0x0000007f00a97202 */ /* 0x000fe20000000f00 */
[----:B------:R-:W-:Y:S01]  /*112c0*/  IMAD.MOV.U32 R170, RZ, RZ, R115 ;  /* 0x000000ffffaa7224 */ /* 0x000fe200078e0073 */
[----:B------:R-:W-:Y:S01]  /*112d0*/  MOV R84, R249 ;  /* 0x000000f900547202 */ /* 0x000fe20000000f00 */
[----:B------:R-:W-:Y:S01]  /*112e0*/  IMAD.MOV.U32 R182, RZ, RZ, R165 ;  /* 0x000000ffffb67224 */ /* 0x000fe200078e00a5 */
[----:B------:R-:W-:Y:S01]  /*112f0*/  MOV R150, R122 ;  /* 0x0000007a00967202 */ /* 0x000fe20000000f00 */
[--C-:B------:R-:W-:Y:S02]  /*11300*/  FFMA.FTZ R165, R206, c[0x0][0x23c], -R13.reuse ;  /* 0x00008f00cea57a23 */ /* 0x100fe4000001080d */
[----:B------:R-:W-:Y:S01]  /*11310*/  IMAD.MOV.U32 R167, RZ, RZ, R124 ;  /* 0x000000ffffa77224 */ /* 0x000fe200078e007c */
[----:B------:R1:W-:Y:S02]  /*11320*/  MUFU.EX2 R180, R28 ;  /* 0x0000001c00b47308 */ /* 0x0003e40000000800 */
[----:B-1----:R-:W-:Y:S01]  /*11330*/  MOV R206, R166 ;  /* 0x000000a600ce7202 */ /* 0x002fe20000000f00 */
[----:B------:R-:W-:Y:S01]  /*11340*/  FFMA.FTZ R166, R205, c[0x0][0x23c], -R13 ;  /* 0x00008f00cda67a23 */ /* 0x000fe2000001080d */
[----:B------:R-:W-:-:S02]  /*11350*/  MOV R87, R133 ;  /* 0x0000008500577202 */ /* 0x000fc40000000f00 */
[----:B------:R-:W-:Y:S02]  /*11360*/  MOV R181, R167 ;  /* 0x000000a700b57202 */ /* 0x000fe40000000f00 */
[----:B------:R-:W-:Y:S02]  /*11370*/  MOV R249, R125 ;  /* 0x0000007d00f97202 */ /* 0x000fe40000000f00 */
[----:B------:R-:W-:Y:S02]  /*11380*/  MOV R167, R87 ;  /* 0x0000005700a77202 */ /* 0x000fe40000000f00 */
[----:B------:R-:W-:Y:S01]  /*11390*/  MOV R183, R126 ;  /* 0x0000007e00b77202 */ /* 0x000fe20000000f00 */
[----:B------:R-:W-:Y:S02]  /*113a0*/  IMAD.MOV.U32 R87, RZ, RZ, R147 ;  /* 0x000000ffff577224 */ /* 0x000fe400078e0093 */
[--C-:B------:R-:W-:Y:S02]  /*113b0*/  FFMA.FTZ R3, R3, c[0x0][0x23c], -R13.reuse ;  /* 0x00008f0003037a23 */ /* 0x100fe4000001080d */
[--C-:B------:R-:W-:Y:S01]  /*113c0*/  FFMA.FTZ R28, R183, c[0x0][0x23c], -R13.reuse ;  /* 0x00008f00b71c7a23 */ /* 0x100fe2000001080d */
[----:B------:R-:W-:Y:S01]  /*113d0*/  MOV R183, R164 ;  /* 0x000000a400b77202 */ /* 0x000fe20000000f00 */
[----:B------:R-:W-:-:S02]  /*113e0*/  FFMA.FTZ R147, R246, c[0x0][0x23c], -R13 ;  /* 0x00008f00f6937a23 */ /* 0x000fc4000001080d */
[--C-:B------:R-:W-:Y:S02]  /*113f0*/  FFMA.FTZ R164, R207, c[0x0][0x23c], -R13.reuse ;  /* 0x00008f00cfa47a23 */ /* 0x100fe4000001080d */
[--C-:B--2---:R-:W-:Y:S02]  /*11400*/  FFMA.FTZ R163, R219, c[0x0][0x23c], -R0.reuse ;  /* 0x00008f00dba37a23 */ /* 0x104fe40000010800 */
[----:B------:R-:W-:Y:S02]  /*11410*/  FFMA.FTZ R219, R94, c[0x0][0x23c], -R0 ;  /* 0x00008f005edb7a23 */ /* 0x000fe40000010800 */
[----:B------:R-:W-:-:S04]  /*11420*/  FFMA.FTZ R0, R123, c[0x0][0x23c], -R13 ;  /* 0x00008f007b007a23 */ /* 0x000fc8000001080d */
[----:B------:R1:W2:Y:S02]  /*11430*/  MUFU.EX2 R2, R0 ;  /* 0x0000000000027308 */ /* 0x0002a40000000800 */
[----:B-1----:R-:W-:-:S06]  /*11440*/  FFMA.FTZ R0, R132, c[0x0][0x23c], -R13 ;  /* 0x00008f0084007a23 */ /* 0x002fcc000001080d */
[----:B------:R1:W1:Y:S02]  /*11450*/  MUFU.EX2 R8, R0 ;  /* 0x0000000000087308 */ /* 0x0002640000000800 */
[----:B-1----:R-:W-:-:S06]  /*11460*/  FFMA.FTZ R0, R32, c[0x0][0x23c], -R13 ;  /* 0x00008f0020007a23 */ /* 0x002fcc000001080d */
[----:B------:R1:W-:Y:S01]  /*11470*/  MUFU.EX2 R151, R0 ;  /* 0x0000000000977308 */ /* 0x0003e20000000800 */
[----:B------:R-:W-:Y:S01]  /*11480*/  MOV R123, R41 ;  /* 0x00000029007b7202 */ /* 0x000fe20000000f00 */
[----:B-1----:R-:W-:-:S06]  /*11490*/  FFMA.FTZ R0, R42, c[0x0][0x23c], -R13 ;  /* 0x00008f002a007a23 */ /* 0x002fcc000001080d */
[----:B------:R1:W-:Y:S01]  /*114a0*/  MUFU.EX2 R168, R0 ;  /* 0x0000000000a87308 */ /* 0x0003e20000000800 */
[----:B------:R-:W-:Y:S01]  /*114b0*/  MOV R132, R33 ;  /* 0x0000002100847202 */ /* 0x000fe20000000f00 */
[----:B-1----:R-:W-:-:S06]  /*114c0*/  FFMA.FTZ R0, R43, c[0x0][0x23c], -R12 ;  /* 0x00008f002b007a23 */ /* 0x002fcc000001080c */
[----:B------:R1:W-:Y:S01]  /*114d0*/  MUFU.EX2 R234, R0 ;  /* 0x0000000000ea7308 */ /* 0x0003e20000000800 */
[C---:B------:R-:W-:Y:S07]  /*114e0*/  HMMA.16816.F32.BF16 R40, R4.reuse, R24, R184 ;  /* 0x000000180428723c */ /* 0x040fee00000418b8 */
[----:B--2---:R-:W-:Y:S01]  /*114f0*/  MOV R186, R2 ;  /* 0x0000000200ba7202 */ /* 0x004fe20000000f00 */
[----:B-1----:R-:W-:Y:S02]  /*11500*/  FFMA.FTZ R0, R35, c[0x0][0x23c], -R12 ;  /* 0x00008f0023007a23 */ /* 0x002fe4000001080c */
[----:B------:R-:W-:Y:S01]  /*11510*/  HMMA.16816.F32.BF16 R32, R4, R26, R196 ;  /* 0x0000001a0420723c */ /* 0x000fe200000418c4 */
[----:B------:R-:W-:Y:S01]  /*11520*/  LDSM.16.MT88.4 R24, [R227+0x9800] ;  /* 0x00980000e318783b */ /* 0x000fe20000004200 */
[----:B------:R-:W1:Y:S05]  /*11530*/  MUFU.EX2 R2, R0 ;  /* 0x0000000000027308 */ /* 0x000e6a0000000800 */
[----:B------:R-:W-:-:S02]  /*11540*/  MOV R198, R8 ;  /* 0x0000000800c67202 */ /* 0x000fc40000000f00 */
[----:B------:R-:W2:Y:S01]  /*11550*/  LDSM.16.MT88.4 R8, [R226+0x9800] ;  /* 0x00980000e208783b */ /* 0x000ea20000004200 */
[----:B-1----:R-:W-:Y:S02]  /*11560*/  IMAD.MOV.U32 R199, RZ, RZ, R2 ;  /* 0x000000ffffc77224 */ /* 0x002fe400078e0002 */
[--C-:B------:R-:W-:Y:S02]  /*11570*/  FFMA.FTZ R0, R118, c[0x0][0x23c], -R12.reuse ;  /* 0x00008f0076007a23 */ /* 0x100fe4000001080c */
[----:B------:R-:W-:Y:S02]  /*11580*/  FFMA.FTZ R2, R119, c[0x0][0x23c], -R12 ;  /* 0x00008f0077027a23 */ /* 0x000fe4000001080c */
[----:B------:R-:W-:Y:S08]  /*11590*/  MUFU.EX2 R105, R0 ;  /* 0x0000000000697308 */ /* 0x000ff00000000800 */
[----:B------:R-:W1:Y:S08]  /*115a0*/  MUFU.EX2 R184, R2 ;  /* 0x0000000200b87308 */ /* 0x000e700000000800 */
[----:B------:R2:W2:Y:S01]  /*115b0*/  MUFU.EX2 R185, R14 ;  /* 0x0000000e00b97308 */ /* 0x0004a20000000800 */
[----:B------:R-:W-:Y:S01]  /*115c0*/  IMAD.MOV.U32 R148, RZ, RZ, R132 ;  /* 0x000000ffff947224 */ /* 0x000fe200078e0084 */
[----:B------:R-:W-:Y:S01]  /*115d0*/  F2FP.BF16.PACK_AB R4, R198, R186 ;  /* 0x000000bac604723e */ /* 0x000fe200000010ff */
[----:B---3--:R-:W-:Y:S01]  /*115e0*/  FFMA.FTZ R31, R171, c[0x0][0x23c], -R13 ;  /* 0x00008f00ab1f7a23 */ /* 0x008fe2000001080d */
[----:B------:R-:W-:-:S02]  /*115f0*/  F2FP.BF16.PACK_AB R5, R199, R234 ;  /* 0x000000eac705723e */ /* 0x000fc400000010ff */
[----:B------:R-:W-:Y:S02]  /*11600*/  F2FP.BF16.PACK_AB R6, R168, R151 ;  /* 0x00000097a806723e */ /* 0x000fe400000010ff */
[----:B------:R3:W-:Y:S01]  /*11610*/  MUFU.EX2 R196, R15 ;  /* 0x0000000f00c47308 */ /* 0x0007e20000000800 */
[----:B-1----:R-:W-:Y:S02]  /*11620*/  F2FP.BF16.PACK_AB R7, R184, R105 ;  /* 0x00000069b807723e */ /* 0x002fe400000010ff */
[----:B------:R-:W-:Y:S01]  /*11630*/  MOV R171, R86 ;  /* 0x0000005600ab7202 */ /* 0x000fe20000000f00 */
[----:B--2---:R-:W-:Y:S02]  /*11640*/  FFMA.FTZ R14, R170, c[0x0][0x23c], -R13 ;  /* 0x00008f00aa0e7a23 */ /* 0x004fe4000001080d */
[----:B------:R-:W-:Y:S01]  /*11650*/  IMAD.MOV.U32 R170, RZ, RZ, R85 ;  /* 0x000000ffffaa7224 */ /* 0x000fe200078e0055 */
[----:B------:R-:W-:Y:S01]  /*11660*/  MOV R86, R150 ;  /* 0x0000009600567202 */ /* 0x000fe20000000f00 */
[----:B---3--:R-:W-:Y:S01]  /*11670*/  FFMA.FTZ R15, R169, c[0x0][0x23c], -R13 ;  /* 0x00008f00a90f7a23 */ /* 0x008fe2000001080d */
[----:B------:R-:W-:Y:S01]  /*11680*/  MOV R169, R84 ;  /* 0x0000005400a97202 */ /* 0x000fe20000000f00 */
[----:B------:R-:W-:Y:S01]  /*11690*/  IMAD.MOV.U32 R84, RZ, RZ, R148 ;  /* 0x000000ffff547224 */ /* 0x000fe200078e0094 */
[----:B------:R-:W-:Y:S01]  /*116a0*/  MOV R205, R185 ;  /* 0x000000b900cd7202 */ /* 0x000fe20000000f00 */
[----:B------:R-:W1:Y:S01]  /*116b0*/  MUFU.EX2 R0, R30 ;  /* 0x0000001e00007308 */ /* 0x000e620000000800 */
[----:B------:R-:W-:-:S02]  /*116c0*/  MOV R185, R170 ;  /* 0x000000aa00b97202 */ /* 0x000fc40000000f00 */
[----:B------:R-:W-:Y:S02]  /*116d0*/  MOV R149, R123 ;  /* 0x0000007b00957202 */ /* 0x000fe40000000f00 */
[----:B------:R-:W-:Y:S01]  /*116e0*/  MOV R170, R84 ;  /* 0x0000005400aa7202 */ /* 0x000fe20000000f00 */
[----:B------:R-:W-:Y:S01]  /*116f0*/  HMMA.16816.F32.BF16 R120, R4, R8, R80 ;  /* 0x000000080478723c */ /* 0x000fe20000041850 */
[----:B------:R-:W-:Y:S01]  /*11700*/  MOV R84, R86 ;  /* 0x0000005600547202 */ /* 0x000fe20000000f00 */
[----:B------:R-:W2:Y:S01]  /*11710*/  MUFU.EX2 R197, R29 ;  /* 0x0000001d00c57308 */ /* 0x000ea20000000800 */
[----:B------:R-:W-:-:S04]  /*11720*/  MOV R86, R252 ;  /* 0x000000fc00567202 */ /* 0x000fc80000000f00 */
[----:B------:R-:W-:-:S03]  /*11730*/  MOV R83, R251 ;  /* 0x000000fb00537202 */ /* 0x000fc60000000f00 */
[----:B------:R-:W-:Y:S08]  /*11740*/  MUFU.EX2 R252, R56 ;  /* 0x0000003800fc7308 */ /* 0x000ff00000000800 */
[----:B------:R-:W3:Y:S01]  /*11750*/  MUFU.EX2 R251, R57 ;  /* 0x0000003900fb7308 */ /* 0x000ee20000000800 */
[----:B------:R-:W-:Y:S01]  /*11760*/  MOV R85, R149 ;  /* 0x0000009500557202 */ /* 0x000fe20000000f00 */
[----:B------:R-:W-:Y:S01]  /*11770*/  IMAD.MOV.U32 R94, RZ, RZ, R112 ;  /* 0x000000ffff5e7224 */ /* 0x000fe200078e0070 */
[----:B------:R-:W-:Y:S01]  /*11780*/  HMMA.16816.F32.BF16 R96, R4, R20, R96 ;  /* 0x000000140460723c */ /* 0x000fe20000041860 */
[----:B------:R-:W-:Y:S01]  /*11790*/  IMAD.MOV.U32 R187, RZ, RZ, R169 ;  /* 0x000000ffffbb7224 */ /* 0x000fe200078e00a9 */
[----:B------:R-:W-:Y:S01]  /*117a0*/  MOV R169, R167 ;  /* 0x000000a700a97202 */ /* 0x000fe20000000f00 */
[----:B------:R-:W-:Y:S01]  /*117b0*/  FFMA.FTZ R167, R204, c[0x0][0x23c], -R13 ;  /* 0x00008f00cca77a23 */ /* 0x000fe2000001080d */
[----:B-1----:R-:W-:-:S04]  /*117c0*/  MOV R204, R0 ;  /* 0x0000000000cc7202 */ /* 0x002fc80000000f00 */
[C---:B------:R-:W-:Y:S08]  /*117d0*/  HMMA.16816.F32.BF16 R100, R4.reuse, R22, R100 ;  /* 0x000000160464723c */ /* 0x040ff00000041864 */
[C---:B------:R-:W-:Y:S08]  /*117e0*/  HMMA.16816.F32.BF16 R128, R4.reuse, R16, R128 ;  /* 0x000000100480723c */ /* 0x040ff00000041880 */
[C---:B------:R-:W-:Y:S07]  /*117f0*/  HMMA.16816.F32.BF16 R124, R4.reuse, R18, R88 ;  /* 0x00000012047c723c */ /* 0x040fee0000041858 */
[----:B------:R-:W-:Y:S01]  /*11800*/  MOV R91, R168 ;  /* 0x000000a8005b7202 */ /* 0x000fe20000000f00 */
[----:B------:R-:W-:Y:S01]  /*11810*/  HMMA.16816.F32.BF16 R116, R4, R10, R76 ;  /* 0x0000000a0474723c */ /* 0x000fe2000004184c */
[----:B------:R-:W-:-:S02]  /*11820*/  IMAD.MOV.U32 R168, RZ, RZ, R171 ;  /* 0x000000ffffa87224 */ /* 0x000fc400078e00ab */
[----:B------:R-:W-:-:S05]  /*11830*/  IMAD.MOV.U32 R171, RZ, RZ, R85 ;  /* 0x000000ffffab7224 */ /* 0x000fca00078e0055 */
[----:B------:R-:W-:Y:S01]  /*11840*/  HMMA.16816.F32.BF16 R132, R4, R24, R72 ;  /* 0x000000180484723c */ /* 0x000fe20000041848 */
[----:B------:R-:W-:-:S07]  /*11850*/  MOV R88, R157 ;  /* 0x0000009d00587202 */ /* 0x000fce0000000f00 */
[----:B------:R-:W-:Y:S01]  /*11860*/  HMMA.16816.F32.BF16 R112, R4, R26, R60 ;  /* 0x0000001a0470723c */ /* 0x000fe2000004183c */
[----:B------:R-:W-:-:S06]  /*11870*/  IMAD.MOV.U32 R89, RZ, RZ, R105 ;  /* 0x000000ffff597224 */ /* 0x000fcc00078e0069 */
[----:B------:R-:W-:Y:S02]  /*11880*/  FADD.FTZ R5, R249, R93 ;  /* 0x0000005df9057221 */ /* 0x000fe40000010000 */
[----:B------:R-:W-:Y:S01]  /*11890*/  FADD.FTZ R4, R238, R92 ;  /* 0x0000005cee047221 */ /* 0x000fe20000010000 */
[----:B------:R-:W-:Y:S01]  /*118a0*/  F2FP.BF16.PACK_AB R6, R205, R196 ;  /* 0x000000c4cd06723e */ /* 0x000fe200000010ff */
[----:B------:R-:W-:Y:S01]  /*118b0*/  FADD.FTZ R139, R139, R5 ;  /* 0x000000058b8b7221 */ /* 0x000fe20000010000 */
[----:B--2---:R-:W-:Y:S01]  /*118c0*/  F2FP.BF16.PACK_AB R5, R197, R204 ;  /* 0x000000ccc505723e */ /* 0x004fe200000010ff */
[----:B------:R-:W-:Y:S01]  /*118d0*/  FADD.FTZ R140, R140, R4 ;  /* 0x000000048c8c7221 */ /* 0x000fe20000010000 */
[----:B------:R-:W-:Y:S02]  /*118e0*/  F2FP.BF16.PACK_AB R4, R180, R206 ;  /* 0x000000ceb404723e */ /* 0x000fe400000010ff */
[----:B---3--:R-:W-:Y:S01]  /*118f0*/  F2FP.BF16.PACK_AB R7, R251, R252 ;  /* 0x000000fcfb07723e */ /* 0x008fe200000010ff */
[----:B------:R-:W-:Y:S01]  /*11900*/  IMAD.MOV.U32 R77, RZ, RZ, R169 ;  /* 0x000000ffff4d7224 */ /* 0x000fe200078e00a9 */
[----:B------:R-:W-:-:S02]  /*11910*/  MOV R90, R168 ;  /* 0x000000a8005a7202 */ /* 0x000fc40000000f00 */
[----:B------:R-:W-:Y:S02]  /*11920*/  MOV R78, R170 ;  /* 0x000000aa004e7202 */ /* 0x000fe40000000f00 */
        /* <DEDUP_REMOVED lines=17> */
[--C-:B----4-:R-:W-:Y:S01]  /*11a40*/  FFMA.FTZ R108, R108, c[0x0][0x23c], -R13.reuse ;  /* 0x00008f006c6c7a23 */ /* 0x110fe2000001080d */
[C---:B------:R-:W-:Y:S01]  /*11a50*/  HMMA.16816.F32.BF16 R88, R4.reuse, R16, R52 ;  /* 0x000000100458723c */ /* 0x040fe20000041834 */
[--C-:B------:R-:W-:Y:S01]  /*11a60*/  FFMA.FTZ R109, R109, c[0x0][0x23c], -R13.reuse ;  /* 0x00008f006d6d7a23 */ /* 0x100fe2000001080d */
[----:B------:R-:W-:Y:S01]  /*11a70*/  MOV R60, R184 ;  /* 0x000000b8003c7202 */ /* 0x000fe20000000f00 */
[----:B------:R-:W-:Y:S01]  /*11a80*/  FFMA.FTZ R110, R110, c[0x0][0x23c], -R13 ;  /* 0x00008f006e6e7a23 */ /* 0x000fe2000001080d */
[----:B------:R-:W-:Y:S01]  /*11a90*/  MOV R13, R82 ;  /* 0x00000052000d7202 */ /* 0x000fe20000000f00 */
[--C-:B------:R-:W-:Y:S01]  /*11aa0*/  FFMA.FTZ R2, R137, c[0x0][0x23c], -R12.reuse ;  /* 0x00008f0089027a23 */ /* 0x100fe2000001080c */
[----:B------:R-:W-:Y:S01]  /*11ab0*/  MOV R63, R183 ;  /* 0x000000b7003f7202 */ /* 0x000fe20000000f00 */
[--C-:B------:R-:W-:Y:S01]  /*11ac0*/  FFMA.FTZ R158, R247, c[0x0][0x23c], -R12.reuse ;  /* 0x00008f00f79e7a23 */ /* 0x100fe2000001080c */
[----:B------:R-:W-:Y:S01]  /*11ad0*/  HMMA.16816.F32.BF16 R76, R4, R18, R48 ;  /* 0x00000012044c723c */ /* 0x000fe20000041830 */
[----:B------:R-:W-:Y:S01]  /*11ae0*/  IMAD.MOV.U32 R61, RZ, RZ, R181 ;  /* 0x000000ffff3d7224 */ /* 0x000fe200078e00b5 */
[----:B------:R-:W1:Y:S01]  /*11af0*/  LDSM.16.MT88.4 R16, [R225+0xa000] ;  /* 0x00a00000e110783b */ /* 0x000e620000004200 */
        /* <DEDUP_REMOVED lines=8> */
[----:B------:R-:W-:Y:S01]  /*11b80*/  IMAD.MOV.U32 R85, RZ, RZ, R136 ;  /* 0x000000ffff557224 */ /* 0x000fe200078e0088 */
[----:B------:R-:W-:Y:S01]  /*11b90*/  MOV R213, R246 ;  /* 0x000000f600d57202 */ /* 0x000fe20000000f00 */
[--C-:B------:R-:W-:Y:S01]  /*11ba0*/  FFMA.FTZ R0, R138, c[0x0][0x23c], -R12.reuse ;  /* 0x00008f008a007a23 */ /* 0x100fe2000001080c */
[----:B------:R3:W-:Y:S01]  /*11bb0*/  MUFU.EX2 R246, R2 ;  /* 0x0000000200f67308 */ /* 0x0007e20000000800 */
[----:B------:R-:W-:-:S02]  /*11bc0*/  FFMA.FTZ R29, R111, c[0x0][0x23c], -R12 ;  /* 0x00008f006f1d7a23 */ /* 0x000fc4000001080c */
[--C-:B------:R-:W-:Y:S02]  /*11bd0*/  FFMA.FTZ R151, R250, c[0x0][0x23c], -R12.reuse ;  /* 0x00008f00fa977a23 */ /* 0x100fe4000001080c */
[--C-:B------:R-:W-:Y:S01]  /*11be0*/  FFMA.FTZ R157, R248, c[0x0][0x23c], -R12.reuse ;  /* 0x00008f00f89d7a23 */ /* 0x100fe2000001080c */
[----:B--2---:R-:W-:Y:S02]  /*11bf0*/  MOV R3, R83 ;  /* 0x0000005300037202 */ /* 0x004fe40000000f00 */
[----:B------:R-:W-:Y:S01]  /*11c00*/  HMMA.16816.F32.BF16 R80, R4, R8, R44 ;  /* 0x000000080450723c */ /* 0x000fe2000004182c */
[--C-:B------:R-:W-:Y:S01]  /*11c10*/  FFMA.FTZ R30, R243, c[0x0][0x23c], -R12.reuse ;  /* 0x00008f00f31e7a23 */ /* 0x100fe2000001080c */
[----:B------:R-:W-:Y:S01]  /*11c20*/  MUFU.EX2 R250, R15 ;  /* 0x0000000f00fa7308 */ /* 0x000fe20000000800 */
[--C-:B------:R-:W-:Y:S02]  /*11c30*/  FFMA.FTZ R111, R242, c[0x0][0x23c], -R12.reuse ;  /* 0x00008f00f26f7a23 */ /* 0x100fe4000001080c */
[----:B------:R-:W-:Y:S01]  /*11c40*/  FFMA.FTZ R137, R240, c[0x0][0x23c], -R12 ;  /* 0x00008f00f0897a23 */ /* 0x000fe2000001080c */
[----:B---3--:R-:W-:Y:S01]  /*11c50*/  MOV R2, R61 ;  /* 0x0000003d00027202 */ /* 0x008fe20000000f00 */
[----:B------:R-:W-:Y:S01]  /*11c60*/  IMAD.MOV.U32 R44, RZ, RZ, R212 ;  /* 0x000000ffff2c7224 */ /* 0x000fe200078e00d4 */
[----:B------:R-:W-:Y:S01]  /*11c70*/  MOV R45, R207 ;  /* 0x000000cf002d7202 */ /* 0x000fe20000000f00 */
        /* <DEDUP_REMOVED lines=8> */
[----:B------:R-:W-:-:S02]  /*11d00*/  FFMA.FTZ R170, R209, c[0x0][0x23c], -R12 ;  /* 0x00008f00d1aa7a23 */ /* 0x000fc4000001080c */
[----:B------:R-:W-:Y:S02]  /*11d10*/  FFMA.FTZ R171, R208, c[0x0][0x23c], -R12 ;  /* 0x00008f00d0ab7a23 */ /* 0x000fe4000001080c */
[----:B------:R-:W-:Y:S01]  /*11d20*/  IMAD.MOV.U32 R57, RZ, RZ, R60 ;  /* 0x000000ffff397224 */ /* 0x000fe200078e003c */
[----:B------:R-:W-:Y:S01]  /*11d30*/  MOV R60, R184 ;  /* 0x000000b8003c7202 */ /* 0x000fe20000000f00 */
[----:B------:R-:W-:Y:S01]  /*11d40*/  IMAD.MOV.U32 R212, RZ, RZ, R63 ;  /* 0x000000ffffd47224 */ /* 0x000fe200078e003f */
[----:B------:R-:W-:Y:S01]  /*11d50*/  MOV R63, R187 ;  /* 0x000000bb003f7202 */ /* 0x000fe20000000f00 */
[----:B------:R-:W-:Y:S01]  /*11d60*/  IMAD.MOV.U32 R62, RZ, RZ, R186 ;  /* 0x000000ffff3e7224 */ /* 0x000fe200078e00ba */
[----:B--2---:R-:W2:Y:S01]  /*11d70*/  LDSM.16.MT88.4 R12, [R228+0xa000] ;  /* 0x00a00000e40c783b */ /* 0x004ea20000004200 */
        /* <DEDUP_REMOVED lines=10> */
[----:B------:R3:W4:Y:S01]  /*11e20*/  MUFU.EX2 R249, R28 ;  /* 0x0000001c00f97308 */ /* 0x0007220000000800 */
[----:B------:R-:W-:Y:S01]  /*11e30*/  IMAD.MOV.U32 R47, RZ, RZ, R56 ;  /* 0x000000ffff2f7224 */ /* 0x000fe200078e0038 */
[----:B------:R1:W5:Y:S04]  /*11e40*/  LDL.LU R243, [R1+0x12c] ;  /* 0x00012c0001f37983 */ /* 0x0003680000300800 */
[C---:B------:R-:W-:Y:S01]  /*11e50*/  HMMA.16816.F32.BF16 R92, R4.reuse, R22, R64 ;  /* 0x00000016045c723c */ /* 0x040fe20000041840 */
[----:B------:R-:W1:Y:S07]  /*11e60*/  LDSM.16.MT88.4 R20, [R226+0xa000] ;  /* 0x00a00000e214783b */ /* 0x000e6e0000004200 */
[C---:B------:R-:W-:Y:S01]  /*11e70*/  HMMA.16816.F32.BF16 R84, R4.reuse, R10, R36 ;  /* 0x0000000a0454723c */ /* 0x040fe20000041824 */
[----:B------:R-:W1:Y:S01]  /*11e80*/  LDSM.16.MT88.4 R8, [R227+0xa000] ;  /* 0x00a00000e308783b */ /* 0x000e620000004200 */
[----:B------:R2:W-:Y:S01]  /*11e90*/  MUFU.EX2 R211, R143 ;  /* 0x0000008f00d37308 */ /* 0x0005e20000000800 */
[----:B------:R-:W-:Y:S01]  /*11ea0*/  MOV R56, R245 ;  /* 0x000000f500387202 */ /* 0x000fe20000000f00 */
[----:B---3--:R-:W-:Y:S01]  /*11eb0*/  IMAD.MOV.U32 R28, RZ, RZ, R223 ;  /* 0x000000ffff1c7224 */ /* 0x008fe200078e00df */
[----:B------:R3:W5:Y:S02]  /*11ec0*/  LDL.LU R242, [R1+0x128] ;  /* 0x0001280001f27983 */ /* 0x0007640000300800 */
[----:B------:R-:W-:Y:S01]  /*11ed0*/  IMAD.MOV.U32 R39, RZ, RZ, R72 ;  /* 0x000000ffff277224 */ /* 0x000fe200078e0048 */
[----:B------:R-:W-:Y:S01]  /*11ee0*/  MOV R38, R73 ;  /* 0x0000004900267202 */ /* 0x000fe20000000f00 */
[----:B------:R-:W-:Y:S01]  /*11ef0*/  IMAD.MOV.U32 R36, RZ, RZ, R75 ;  /* 0x000000ffff247224 */ /* 0x000fe200078e004b */
[----:B------:R-:W-:Y:S01]  /*11f00*/  MOV R37, R74 ;  /* 0x0000004a00257202 */ /* 0x000fe20000000f00 */
[----:B------:R-:W1:Y:S01]  /*11f10*/  MUFU.EX2 R245, R0 ;  /* 0x0000000000f57308 */ /* 0x000e620000000800 */
[C---:B------:R-:W-:Y:S01]  /*11f20*/  HMMA.16816.F32.BF16 R72, R4.reuse, R24, R40 ;  /* 0x000000180448723c */ /* 0x040fe20000041828 */
[----:B------:R3:W5:Y:S04]  /*11f30*/  LDL.LU R241, [R1+0x124] ;  /* 0x0001240001f17983 */ /* 0x0007680000300800 */
[----:B------:R3:W5:Y:S01]  /*11f40*/  LDL.LU R240, [R1+0x120] ;  /* 0x0001200001f07983 */ /* 0x0007620000300800 */
[----:B--2---:R-:W-:Y:S01]  /*11f50*/  MOV R143, R222 ;  /* 0x000000de008f7202 */ /* 0x004fe20000000f00 */
[----:B------:R2:W-:Y:S01]  /*11f60*/  MUFU.EX2 R223, R30 ;  /* 0x0000001e00df7308 */ /* 0x0005e20000000800 */
[----:B------:R-:W-:Y:S01]  /*11f70*/  MOV R25, R244 ;  /* 0x000000f400197202 */ /* 0x000fe20000000f00 */
[----:B------:R-:W-:Y:S06]  /*11f80*/  HMMA.16816.F32.BF16 R40, R4, R26, R32 ;  /* 0x0000001a0428723c */ /* 0x000fec0000041820 */
[----:B------:R-:W-:Y:S01]  /*11f90*/  MUFU.EX2 R210, R145 ;  /* 0x0000009100d27308 */ /* 0x000fe20000000800 */
[----:B------:R-:W-:Y:S01]  /*11fa0*/  IMAD.MOV.U32 R26, RZ, RZ, R207 ;  /* 0x000000ffff1a7224 */ /* 0x000fe200078e00cf */
[----:B------:R-:W-:-:S06]  /*11fb0*/  MOV R27, R205 ;  /* 0x000000cd001b7202 */ /* 0x000fcc0000000f00 */
[----:B------:R-:W-:Y:S01]  /*11fc0*/  MUFU.EX2 R209, R152 ;  /* 0x0000009800d17308 */ /* 0x000fe20000000800 */
[----:B--2---:R-:W-:-:S07]  /*11fd0*/  MOV R30, R221 ;  /* 0x000000dd001e7202 */ /* 0x004fce0000000f00 */
[----:B------:R-:W-:Y:S01]  /*11fe0*/  MUFU.EX2 R208, R153 ;  /* 0x0000009900d07308 */ /* 0x000fe20000000800 */
[----:B------:R-:W-:Y:S01]  /*11ff0*/  MOV R33, R212 ;  /* 0x000000d400217202 */ /* 0x000fe20000000f00 */
[----:B------:R-:W-:Y:S01]  /*12000*/  IMAD.MOV.U32 R34, RZ, RZ, R57 ;  /* 0x000000ffff227224 */ /* 0x000fe200078e0039 */
[----:B------:R-:W-:Y:S01]  /*12010*/  MOV R32, R56 ;  /* 0x0000003800207202 */ /* 0x000fe20000000f00 */
[----:B------:R-:W-:Y:S01]  /*12020*/  IMAD.MOV.U32 R24, RZ, RZ, R61 ;  /* 0x000000ffff187224 */ /* 0x000fe200078e003d */
[----:B------:R-:W-:Y:S01]  /*12030*/  MOV R0, R63 ;  /* 0x0000003f00007202 */ /* 0x000fe20000000f00 */
[----:B------:R3:W5:Y:S02]  /*12040*/  LDL.LU R239, [R1+0x11c] ;  /* 0x00011c0001ef7983 */ /* 0x0007640000300800 */
[----:B------:R-:W2:Y:S01]  /*12050*/  MUFU.EX2 R244, R29 ;  /* 0x0000001d00f47308 */ /* 0x000ea20000000800 */
[----:B------:R-:W-:-:S07]  /*12060*/  MOV R35, R213 ;  /* 0x000000d500237202 */ /* 0x000fce0000000f00 */
[----:B------:R2:W2:Y:S08]  /*12070*/  MUFU.EX2 R212, R142 ;  /* 0x0000008e00d47308 */ /* 0x0004b00000000800 */
[----:B------:R3:W-:Y:S01]  /*12080*/  MUFU.EX2 R222, R141 ;  /* 0x0000008d00de7308 */ /* 0x0007e20000000800 */
[----:B----4-:R-:W-:Y:S02]  /*12090*/  F2FP.BF16.PACK_AB R4, R250, R249 ;  /* 0x000000f9fa04723e */ /* 0x010fe400000010ff */
[----:B-1----:R-:W-:-:S02]  /*120a0*/  F2FP.BF16.PACK_AB R5, R245, R246 ;  /* 0x000000f6f505723e */ /* 0x002fc400000010ff */
[----:B------:R-:W-:-:S03]  /*120b0*/  F2FP.BF16.PACK_AB R6, R247, R248 ;  /* 0x000000f8f706723e */ /* 0x000fc600000010ff */
[----:B------:R1:W4:Y:S01]  /*120c0*/  MUFU.EX2 R221, R144 ;  /* 0x0000009000dd7308 */ /* 0x0003220000000800 */
[----:B--2---:R-:W-:Y:S01]  /*120d0*/  IMAD.MOV.U32 R142, RZ, RZ, R143 ;  /* 0x000000ffff8e7224 */ /* 0x004fe200078e008f */
[----:B------:R-:W-:-:S06]  /*120e0*/  MOV R143, R30 ;  /* 0x0000001e008f7202 */ /* 0x000fcc0000000f00 */
[----:B------:R-:W2:Y:S01]  /*120f0*/  MUFU.EX2 R207, R154 ;  /* 0x0000009a00cf7308 */ /* 0x000ea20000000800 */
[----:B------:R-:W-:Y:S01]  /*12100*/  MOV R30, R26 ;  /* 0x0000001a001e7202 */ /* 0x000fe20000000f00 */
[----:B------:R-:W-:Y:S01]  /*12110*/  IMAD.MOV.U32 R26, RZ, RZ, R27 ;  /* 0x000000ffff1a7224 */ /* 0x000fe200078e001b */
[----:B------:R-:W-:Y:S02]  /*12120*/  MOV R27, R32 ;  /* 0x00000020001b7202 */ /* 0x000fe40000000f00 */
[----:B------:R-:W-:Y:S01]  /*12130*/  MOV R205, R62 ;  /* 0x0000003e00cd7202 */ /* 0x000fe20000000f00 */
[----:B------:R-:W-:Y:S01]  /*12140*/  FADD.FTZ R0, R0, R140 ;  /* 0x0000008c00007221 */ /* 0x000fe20000010000 */
[----:B------:R-:W-:Y:S01]  /*12150*/  MOV R32, R34 ;  /* 0x0000002200207202 */ /* 0x000fe20000000f00 */
[----:B------:R-:W-:Y:S01]  /*12160*/  IMAD.MOV.U32 R34, RZ, RZ, R35 ;  /* 0x000000ffff227224 */ /* 0x000fe200078e0023 */
[----:B---3--:R-:W-:Y:S01]  /*12170*/  MOV R141, R142 ;  /* 0x0000008e008d7202 */ /* 0x008fe20000000f00 */
[----:B------:R-:W-:Y:S01]  /*12180*/  IMAD.MOV.U32 R142, RZ, RZ, R143 ;  /* 0x000000ffff8e7224 */ /* 0x000fe200078e008f */
[----:B------:R-:W-:Y:S01]  /*12190*/  MOV R35, R36 ;  /* 0x0000002400237202 */ /* 0x000fe20000000f00 */
[----:B------:R-:W-:Y:S01]  /*121a0*/  FADD.FTZ R24, R24, R156 ;  /* 0x0000009c18187221 */ /* 0x000fe20000010000 */
[----:B------:R-:W-:Y:S01]  /*121b0*/  MOV R143, R30 ;  /* 0x0000001e008f7202 */ /* 0x000fe20000000f00 */
[----:B------:R3:W5:Y:S01]  /*121c0*/  LDL.LU R238, [R1+0x118] ;  /* 0x0001180001ee7983 */ /* 0x0007620000300800 */
        /* <DEDUP_REMOVED lines=10> */
[----:B------:R-:W-:Y:S02]  /*12270*/  F2FP.BF16.PACK_AB R7, R223, R244 ;  /* 0x000000f4df07723e */ /* 0x000fe400000010ff */
[----:B------:R-:W-:Y:S02]  /*12280*/  MOV R35, R36 ;  /* 0x0000002400237202 */ /* 0x000fe40000000f00 */
[----:B------:R-:W-:Y:S01]  /*12290*/  MOV R36, R37 ;  /* 0x0000002500247202 */ /* 0x000fe20000000f00 */
[----:B------:R-:W-:Y:S01]  /*122a0*/  IMAD.MOV.U32 R37, RZ, RZ, R38 ;  /* 0x000000ffff257224 */ /* 0x000fe200078e0026 */
[----:B------:R-:W-:-:S02]  /*122b0*/  MOV R44, R45 ;  /* 0x0000002d002c7202 */ /* 0x000fc40000000f00 */
[----:B------:R-:W-:Y:S02]  /*122c0*/  MOV R38, R39 ;  /* 0x0000002700267202 */ /* 0x000fe40000000f00 */
[----:B------:R-:W-:Y:S01]  /*122d0*/  MOV R45, R46 ;  /* 0x0000002e002d7202 */ /* 0x000fe20000000f00 */
[----:B------:R-:W-:Y:S01]  /*122e0*/  IMAD.MOV.U32 R46, RZ, RZ, R47 ;  /* 0x000000ffff2e7224 */ /* 0x000fe200078e002f */
[----:B------:R-:W-:Y:S01]  /*122f0*/  MOV R39, R2 ;  /* 0x0000000200277202 */ /* 0x000fe20000000f00 */
[----:B------:R-:W-:Y:S01]  /*12300*/  HMMA.16816.F32.BF16 R68, R4, R16, R96 ;  /* 0x000000100444723c */ /* 0x000fe20000041860 */
[----:B------:R-:W-:Y:S01]  /*12310*/  MOV R47, R3 ;  /* 0x00000003002f7202 */ /* 0x000fe20000000f00 */
[----:B-1----:R-:W-:Y:S01]  /*12320*/  IMAD.MOV.U32 R144, RZ, RZ, R141 ;  /* 0x000000ffff907224 */ /* 0x002fe200078e008d */
[----:B------:R-:W-:Y:S01]  /*12330*/  MOV R141, R27 ;  /* 0x0000001b008d7202 */ /* 0x000fe20000000f00 */
[----:B------:R-:W-:-:S03]  /*12340*/  IMAD.MOV.U32 R27, RZ, RZ, R39 ;  /* 0x000000ffff1b7224 */ /* 0x000fc600078e0027 */
[----:B------:R-:W-:Y:S01]  /*12350*/  MOV R96, R142 ;  /* 0x0000008e00607202 */ /* 0x000fe20000000f00 */
[----:B------:R-:W-:Y:S01]  /*12360*/  IMAD.MOV.U32 R98, RZ, RZ, R30 ;  /* 0x000000ffff627224 */ /* 0x000fe200078e001e */
        /* <DEDUP_REMOVED lines=10> */
[----:B------:R-:W-:Y:S02]  /*12410*/  MOV R38, R47 ;  /* 0x0000002f00267202 */ /* 0x000fe40000000f00 */
[----:B------:R-:W-:Y:S01]  /*12420*/  MOV R39, R206 ;  /* 0x000000ce00277202 */ /* 0x000fe20000000f00 */
[----:B------:R-:W-:Y:S01]  /*12430*/  HMMA.16816.F32.BF16 R64, R4, R18, R100 ;  /* 0x000000120440723c */ /* 0x000fe20000041864 */
[----:B------:R-:W-:Y:S02]  /*12440*/  MOV R29, R60 ;  /* 0x0000003c001d7202 */ /* 0x000fe40000000f00 */
[----:B------:R-:W-:-:S04]  /*12450*/  MOV R32, R44 ;  /* 0x0000002c00207202 */ /* 0x000fc80000000f00 */
[----:B------:R-:W-:Y:S01]  /*12460*/  MOV R100, R30 ;  /* 0x0000001e00647202 */ /* 0x000fe20000000f00 */
[----:B------:R-:W-:Y:S01]  /*12470*/  HMMA.16816.F32.BF16 R60, R4, R12, R128 ;  /* 0x0000000c043c723c */ /* 0x000fe20000041880 */
[----:B------:R-:W-:Y:S01]  /*12480*/  MOV R30, R39 ;  /* 0x00000027001e7202 */ /* 0x000fe20000000f00 */
[----:B------:R-:W-:-:S05]  /*12490*/  FADD.FTZ R2, R236, R139 ;  /* 0x0000008bec027221 */ /* 0x000fca0000010000 */
        /* <DEDUP_REMOVED lines=8> */
[----:B------:R-:W-:-:S05]  /*12520*/  MOV R101, R26 ;  /* 0x0000001a00657202 */ /* 0x000fca0000000f00 */
[----:B------:R-:W-:Y:S01]  /*12530*/  HMMA.16816.F32.BF16 R52, R4, R20, R120 ;  /* 0x000000140434723c */ /* 0x000fe20000041878 */
[----:B------:R-:W-:Y:S01]  /*12540*/  MOV R103, R32 ;  /* 0x0000002000677202 */ /* 0x000fe20000000f00 */
[----:B------:R-:W-:-:S06]  /*12550*/  IMAD.MOV.U32 R26, RZ, RZ, R204 ;  /* 0x000000ffff1a7224 */ /* 0x000fcc00078e00cc */
[----:B------:R-:W-:Y:S01]  /*12560*/  HMMA.16816.F32.BF16 R48, R4, R22, R116 ;  /* 0x000000160430723c */ /* 0x000fe20000041874 */
[----:B------:R-:W-:Y:S01]  /*12570*/  MOV R27, R205 ;  /* 0x000000cd001b7202 */ /* 0x000fe20000000f00 */
[----:B------:R-:W-:-:S06]  /*12580*/  FADD.FTZ R2, R193, R2 ;  /* 0x00000002c1027221 */ /* 0x000fcc0000010000 */
[----:B------:R-:W-:Y:S01]  /*12590*/  HMMA.16816.F32.BF16 R44, R4, R8, R132 ;  /* 0x00000008042c723c */ /* 0x000fe20000041884 */
[----:B------:R-:W-:-:S07]  /*125a0*/  MOV R32, R234 ;  /* 0x000000ea00207202 */ /* 0x000fce0000000f00 */
[----:B------:R-:W-:Y:S01]  /*125b0*/  HMMA.16816.F32.BF16 R36, R4, R10, R112 ;  /* 0x0000000a0424723c */ /* 0x000fe20000041870 */
[----:B------:R-:W-:-:S06]  /*125c0*/  FADD.FTZ R0, R192, R0 ;  /* 0x00000000c0007221 */ /* 0x000fcc0000010000 */
[----:B------:R-:W-:Y:S02]  /*125d0*/  F2FP.BF16.PACK_AB R4, R212, R211 ;  /* 0x000000d3d404723e */ /* 0x000fe400000010ff */
[----:B------:R-:W-:Y:S02]  /*125e0*/  F2FP.BF16.PACK_AB R5, R209, R210 ;  /* 0x000000d2d105723e */ /* 0x000fe400000010ff */
[----:B----4-:R-:W-:Y:S02]  /*125f0*/  F2FP.BF16.PACK_AB R6, R221, R222 ;  /* 0x000000dedd06723e */ /* 0x010fe400000010ff */
[----:B--2---:R-:W-:Y:S01]  /*12600*/  F2FP.BF16.PACK_AB R7, R207, R208 ;  /* 0x000000d0cf07723e */ /* 0x004fe200000010ff */
[----:B------:R-:W-:Y:S01]  /*12610*/  IMAD.MOV.U32 R139, RZ, RZ, R131 ;  /* 0x000000ffff8b7224 */ /* 0x000fe200078e0083 */
[----:B------:R-:W-:Y:S02]  /*12620*/  MOV R193, R100 ;  /* 0x0000006400c17202 */ /* 0x000fe40000000f00 */
        /* <DEDUP_REMOVED lines=8> */
[----:B------:R-:W-:-:S02]  /*126b0*/  MOV R142, R27 ;  /* 0x0000001b008e7202 */ /* 0x000fc40000000f00 */
[----:B------:R-:W-:Y:S01]  /*126c0*/  IMAD.MOV.U32 R18, RZ, RZ, R102 ;  /* 0x000000ffff127224 */ /* 0x000fe200078e0066 */
[----:B------:R-:W-:Y:S01]  /*126d0*/  MOV R102, R143 ;  /* 0x0000008f00667202 */ /* 0x000fe20000000f00 */
[----:B------:R1:W-:Y:S01]  /*126e0*/  MUFU.EX2 R213, R146 ;  /* 0x0000009200d57308 */ /* 0x0003e20000000800 */
[----:B------:R-:W-:Y:S01]  /*126f0*/  MOV R143, R32 ;  /* 0x00000020008f7202 */ /* 0x000fe20000000f00 */
[----:B------:R-:W-:Y:S01]  /*12700*/  FADD.FTZ R120, R144, R24 ;  /* 0x0000001890787221 */ /* 0x000fe20000010000 */
[----:B------:R-:W-:Y:S01]  /*12710*/  MOV R128, R97 ;  /* 0x0000006100807202 */ /* 0x000fe20000000f00 */
[----:B------:R-:W-:Y:S01]  /*12720*/  IMAD.MOV.U32 R121, RZ, RZ, R96 ;  /* 0x000000ffff797224 */ /* 0x000fe200078e0060 */
[----:B------:R-:W-:Y:S01]  /*12730*/  MOV R144, R98 ;  /* 0x0000006200907202 */ /* 0x000fe20000000f00 */
[----:B------:R-:W-:Y:S01]  /*12740*/  IMAD.MOV.U32 R152, RZ, RZ, R141 ;  /* 0x000000ffff987224 */ /* 0x000fe200078e008d */
[----:B------:R-:W-:Y:S01]  /*12750*/  MOV R141, R142 ;  /* 0x0000008e008d7202 */ /* 0x000fe20000000f00 */
[----:B------:R-:W-:Y:S01]  /*12760*/  HMMA.16816.F32.BF16 R116, R4, R14, R76 ;  /* 0x0000000e0474723c */ /* 0x000fe2000004184c */
[----:B------:R2:W-:Y:S01]  /*12770*/  MUFU.EX2 R133, R136 ;  /* 0x0000008800857308 */ /* 0x0005e20000000800 */
[----:B------:R-:W-:Y:S01]  /*12780*/  MOV R142, R143 ;  /* 0x0000008f008e7202 */ /* 0x000fe20000000f00 */
[----:B------:R-:W-:-:S02]  /*12790*/  IMAD.MOV.U32 R143, RZ, RZ, R30 ;  /* 0x000000ffff8f7224 */ /* 0x000fc400078e001e */
[----:B-1----:R-:W-:-:S03]  /*127a0*/  IMAD.MOV.U32 R146, RZ, RZ, R99 ;  /* 0x000000ffff927224 */ /* 0x002fc600078e0063 */
[C---:B------:R-:W-:Y:S01]  /*127b0*/  HMMA.16816.F32.BF16 R112, R4.reuse, R20, R80 ;  /* 0x000000140470723c */ /* 0x040fe20000041850 */
[----:B------:R1:W-:Y:S07]  /*127c0*/  MUFU.EX2 R206, R31 ;  /* 0x0000001f00ce7308 */ /* 0x0003ee0000000800 */
[C---:B------:R-:W-:Y:S01]  /*127d0*/  HMMA.16816.F32.BF16 R96, R4.reuse, R16, R104 ;  /* 0x000000100460723c */ /* 0x040fe20000041868 */
[----:B--2---:R-:W-:Y:S01]  /*127e0*/  MOV R136, R25 ;  /* 0x0000001900887202 */ /* 0x004fe20000000f00 */
[----:B------:R-:W-:Y:S01]  /*127f0*/  IMAD.MOV.U32 R20, RZ, RZ, R35 ;  /* 0x000000ffff147224 */ /* 0x000fe200078e0023 */
[----:B------:R-:W-:Y:S01]  /*12800*/  MOV R21, R34 ;  /* 0x0000002200157202 */ /* 0x000fe20000000f00 */
[----:B------:R-:W-:Y:S03]  /*12810*/  LDSM.16.MT88.4 R24, [R228+0xa800] ;  /* 0x00a80000e418783b */ /* 0x000fe60000004200 */
[----:B------:R-:W-:Y:S01]  /*12820*/  MOV R16, R29 ;  /* 0x0000001d00107202 */ /* 0x000fe20000000f00 */
[----:B------:R-:W-:Y:S01]  /*12830*/  HMMA.16816.F32.BF16 R104, R4, R12, R88 ;  /* 0x0000000c0468723c */ /* 0x000fe20000041858 */
[----:B------:R-:W2:Y:S01]  /*12840*/  LDSM.16.MT88.4 R12, [R225+0xa800] ;  /* 0x00a80000e10c783b */ /* 0x000ea20000004200 */
[----:B------:R-:W-:-:S03]  /*12850*/  MOV R17, R28 ;  /* 0x0000001c00117202 */ /* 0x000fc60000000f00 */
[----:B------:R-:W4:Y:S04]  /*12860*/  LDSM.16.MT88.4 R32, [R226+0xa800] ;  /* 0x00a80000e220783b */ /* 0x000f280000004200 */
[----:B-1----:R-:W1:Y:S01]  /*12870*/  LDSM.16.MT88.4 R28, [R227+0xa800] ;  /* 0x00a80000e31c783b */ /* 0x002e620000004200 */
[----:B------:R3:W-:Y:S01]  /*12880*/  MUFU.EX2 R132, R137 ;  /* 0x0000008900847308 */ /* 0x0007e20000000800 */
[----:B------:R-:W-:-:S07]  /*12890*/  MOV R156, R130 ;  /* 0x00000082009c7202 */ /* 0x000fce0000000f00 */
[----:B------:R-:W1:Y:S01]  /*128a0*/  MUFU.EX2 R205, R108 ;  /* 0x0000006c00cd7308 */ /* 0x000e620000000800 */
[----:B---3--:R-:W-:-:S07]  /*128b0*/  MOV R137, R131 ;  /* 0x0000008300897202 */ /* 0x008fce0000000f00 */
[----:B------:R-:W-:Y:S08]  /*128c0*/  MUFU.EX2 R204, R109 ;  /* 0x0000006d00cc7308 */ /* 0x000ff00000000800 */
[----:B------:R-:W-:Y:S08]  /*128d0*/  MUFU.EX2 R135, R110 ;  /* 0x0000006e00877308 */ /* 0x000ff00000000800 */
[----:B------:R3:W1:Y:S08]  /*128e0*/  MUFU.EX2 R134, R111 ;  /* 0x0000006f00867308 */ /* 0x0006700000000800 */
[----:B------:R1:W1:Y:S01]  /*128f0*/  MUFU.EX2 R131, R138 ;  /* 0x0000008a00837308 */ /* 0x0002620000000800 */
[----:B------:R-:W-:Y:S01]  /*12900*/  IMAD.MOV.U32 R19, RZ, RZ, R128 ;  /* 0x000000ffff137224 */ /* 0x000fe200078e0080 */
[----:B------:R-:W-:Y:S01]  /*12910*/  MOV R145, R129 ;  /* 0x0000008100917202 */ /* 0x000fe20000000f00 */
[----:B---3--:R-:W-:Y:S05]  /*12920*/  HMMA.16816.F32.BF16 R108, R4, R22, R84 ;  /* 0x00000016046c723c */ /* 0x008fea0000041854 */
[----:B------:R3:W2:Y:S02]  /*12930*/  MUFU.EX2 R130, R160 ;  /* 0x000000a000827308 */ /* 0x0006a40000000800 */
[----:B------:R-:W-:Y:S01]  /*12940*/  IMAD.MOV.U32 R22, RZ, RZ, R184 ;  /* 0x000000ffff167224 */ /* 0x000fe200078e00b8 */
[----:B-1----:R-:W-:-:S05]  /*12950*/  MOV R138, R186 ;  /* 0x000000ba008a7202 */ /* 0x002fca0000000f00 */
[----:B------:R1:W-:Y:S01]  /*12960*/  MUFU.EX2 R129, R161 ;  /* 0x000000a100817308 */ /* 0x0003e20000000800 */
[----:B------:R-:W-:Y:S01]  /*12970*/  MOV R23, R185 ;  /* 0x000000b900177202 */ /* 0x000fe20000000f00 */
[----:B---3--:R-:W-:-:S06]  /*12980*/  IMAD.MOV.U32 R160, RZ, RZ, R187 ;  /* 0x000000ffffa07224 */ /* 0x008fcc00078e00bb */
[----:B------:R-:W-:Y:S01]  /*12990*/  MUFU.EX2 R128, R162 ;  /* 0x000000a200807308 */ /* 0x000fe20000000800 */
[----:B------:R-:W-:Y:S07]  /*129a0*/  HMMA.16816.F32.BF16 R184, R4, R8, R72 ;  /* 0x0000000804b8723c */ /* 0x000fee0000041848 */
[----:B------:R3:W-:Y:S01]  /*129b0*/  MUFU.EX2 R127, R163 ;  /* 0x000000a3007f7308 */ /* 0x0007e20000000800 */
[----:B------:R-:W-:Y:S01]  /*129c0*/  FADD.FTZ R8, R160, R120 ;  /* 0x00000078a0087221 */ /* 0x000fe20000010000 */
[----:B------:R-:W-:Y:S01]  /*129d0*/  MOV R9, R138 ;  /* 0x0000008a00097202 */ /* 0x000fe20000000f00 */
[----:B------:R-:W-:Y:S01]  /*129e0*/  IMAD.MOV.U32 R138, RZ, RZ, R23 ;  /* 0x000000ffff8a7224 */ /* 0x000fe200078e0017 */
[----:B------:R-:W-:-:S04]  /*129f0*/  MOV R160, R22 ;  /* 0x0000001600a07202 */ /* 0x000fc80000000f00 */
[----:B------:R-:W1:Y:S01]  /*12a00*/  MUFU.EX2 R126, R172 ;  /* 0x000000ac007e7308 */ /* 0x000e620000000800 */
[----:B------:R-:W-:Y:S01]  /*12a10*/  HMMA.16816.F32.BF16 R88, R4, R10, R40 ;  /* 0x0000000a0458723c */ /* 0x000fe20000041828 */
[----:B------:R-:W-:-:S06]  /*12a20*/  MOV R22, R137 ;  /* 0x0000008900167202 */ /* 0x000fcc0000000f00 */
[----:B------:R-:W-:Y:S01]  /*12a30*/  MUFU.EX2 R125, R173 ;  /* 0x000000ad007d7308 */ /* 0x000fe20000000800 */
[----:B------:R-:W-:-:S07]  /*12a40*/  MOV R23, R20 ;  /* 0x0000001400177202 */ /* 0x000fce0000000f00 */
[----:B------:R1:W1:Y:S01]  /*12a50*/  MUFU.EX2 R124, R174 ;  /* 0x000000ae007c7308 */ /* 0x0002620000000800 */
[----:B------:R-:W-:Y:S01]  /*12a60*/  F2FP.BF16.PACK_AB R4, R205, R206 ;  /* 0x000000cecd04723e */ /* 0x000fe200000010ff */
[----:B------:R-:W-:Y:S01]  /*12a70*/  IMAD.MOV.U32 R137, RZ, RZ, R21 ;  /* 0x000000ffff897224 */ /* 0x000fe200078e0015 */
[----:B------:R-:W-:Y:S01]  /*12a80*/  F2FP.BF16.PACK_AB R5, R133, R134 ;  /* 0x000000868505723e */ /* 0x000fe200000010ff */
[----:B------:R-:W-:Y:S01]  /*12a90*/  FADD.FTZ R2, R9, R2 ;  /* 0x0000000209027221 */ /* 0x000fe20000010000 */
[----:B------:R-:W-:Y:S01]  /*12aa0*/  F2FP.BF16.PACK_AB R6, R135, R204 ;  /* 0x000000cc8706723e */ /* 0x000fe200000010ff */
[----:B------:R-:W-:Y:S01]  /*12ab0*/  IMAD.MOV.U32 R9, RZ, RZ, R160 ;  /* 0x000000ffff097224 */ /* 0x000fe200078e00a0 */
[----:B------:R-:W-:Y:S01]  /*12ac0*/  F2FP.BF16.PACK_AB R7, R131, R132 ;  /* 0x000000848307723e */ /* 0x000fe200000010ff */
[----:B------:R-:W-:Y:S01]  /*12ad0*/  IMAD.MOV.U32 R21, RZ, RZ, R19 ;  /* 0x000000ffff157224 */ /* 0x000fe200078e0013 */
[----:B------:R-:W-:Y:S02]  /*12ae0*/  MOV R20, R136 ;  /* 0x0000008800147202 */ /* 0x000fe40000000f00 */
[----:B------:R-:W-:-:S02]  /*12af0*/  MOV R160, R138 ;  /* 0x0000008a00a07202 */ /* 0x000fc40000000f00 */
[----:B------:R-:W-:Y:S02]  /*12b00*/  MOV R136, R18 ;  /* 0x0000001200887202 */ /* 0x000fe40000000f00 */
[----:B------:R-:W-:Y:S01]  /*12b10*/  MOV R138, R22 ;  /* 0x00000016008a7202 */ /* 0x000fe20000000f00 */
[----:B------:R-:W-:Y:S01]  /*12b20*/  IMAD.MOV.U32 R22, RZ, RZ, R23 ;  /* 0x000000ffff167224 */ /* 0x000fe200078e0017 */
[----:B------:R-:W-:Y:S01]  /*12b30*/  MOV R18, R121 ;  /* 0x0000007900127202 */ /* 0x000fe20000000f00 */
[----:B------:R-:W-:Y:S01]  /*12b40*/  FADD.FTZ R3, R237, R155 ;  /* 0x0000009bed037221 */ /* 0x000fe20000010000 */
[----:B------:R-:W-:Y:S01]  /*12b50*/  MOV R19, R232 ;  /* 0x000000e800137202 */ /* 0x000fe20000000f00 */
[----:B------:R-:W-:Y:S01]  /*12b60*/  IMAD.MOV.U32 R155, RZ, RZ, R101 ;  /* 0x000000ffff9b7224 */ /* 0x000fe200078e0065 */
[----:B------:R-:W-:Y:S01]  /*12b70*/  MOV R23, R137 ;  /* 0x0000008900177202 */ /* 0x000fe20000000f00 */
[----:B--2---:R-:W-:Y:S01]  /*12b80*/  HMMA.16816.F32.BF16 R84, R4, R14, R64 ;  /* 0x0000000e0454723c */ /* 0x004fe20000041840 */
[----:B------:R-:W-:-:S02]  /*12b90*/  MOV R140, R100 ;  /* 0x00000064008c7202 */ /* 0x000fc40000000f00 */
[----:B------:R-:W-:Y:S02]  /*12ba0*/  MOV R154, R102 ;  /* 0x00000066009a7202 */ /* 0x000fe40000000f00 */
[----:B------:R-:W-:-:S03]  /*12bb0*/  MOV R153, R103 ;  /* 0x0000006700997202 */ /* 0x000fc60000000f00 */
[----:B------:R-:W-:Y:S01]  /*12bc0*/  HMMA.16816.F32.BF16 R80, R4, R24, R60 ;  /* 0x000000180450723c */ /* 0x000fe2000004183c */
[----:B------:R-:W-:Y:S01]  /*12bd0*/  MOV R137, R20 ;  /* 0x0000001400897202 */ /* 0x000fe20000000f00 */
[----:B------:R-:W-:Y:S01]  /*12be0*/  IMAD.MOV.U32 R20, RZ, RZ, R21 ;  /* 0x000000ffff147224 */ /* 0x000fe200078e0015 */
[----:B------:R-:W-:Y:S01]  /*12bf0*/  MOV R21, R18 ;  /* 0x0000001200157202 */ /* 0x000fe20000000f00 */
[----:B------:R-:W-:Y:S01]  /*12c00*/  FADD.FTZ R0, R231, R0 ;  /* 0x00000000e7007221 */ /* 0x000fe20000010000 */
[----:B------:R-:W-:-:S03]  /*12c10*/  MOV R18, R19 ;  /* 0x0000001300127202 */ /* 0x000fc60000000f00 */
[----:B------:R-:W-:Y:S01]  /*12c20*/  HMMA.16816.F32.BF16 R76, R4, R26, R56 ;  /* 0x0000001a044c723c */ /* 0x000fe20000041838 */
[----:B------:R-:W-:Y:S01]  /*12c30*/  IMAD.MOV.U32 R19, RZ, RZ, R16 ;  /* 0x000000ffff137224 */ /* 0x000fe200078e0010 */
[----:B------:R-:W-:-:S06]  /*12c40*/  MOV R16, R224 ;  /* 0x000000e000107202 */ /* 0x000fcc0000000f00 */
[C---:B----4-:R-:W-:Y:S01]  /*12c50*/  HMMA.16816.F32.BF16 R72, R4.reuse, R32, R52 ;  /* 0x000000200448723c */ /* 0x050fe20000041834 */
[----:B------:R2:W-:Y:S07]  /*12c60*/  MUFU.EX2 R123, R147 ;  /* 0x00000093007b7308 */ /* 0x0005ee0000000800 */
[C---:B------:R-:W-:Y:S01]  /*12c70*/  HMMA.16816.F32.BF16 R40, R4.reuse, R30, R36 ;  /* 0x0000001e0428723c */ /* 0x040fe20000041824 */
[----:B-1----:R-:W-:Y:S01]  /*12c80*/  MOV R161, R138 ;  /* 0x0000008a00a17202 */ /* 0x002fe20000000f00 */
[----:B------:R-:W-:Y:S01]  /*12c90*/  FADD.FTZ R2, R9, R2 ;  /* 0x0000000209027221 */ /* 0x000fe20000010000 */
[----:B------:R-:W1:Y:S01]  /*12ca0*/  MUFU.EX2 R122, R148 ;  /* 0x00000094007a7308 */ /* 0x000e620000000800 */
[----:B------:R4:W5:Y:S04]  /*12cb0*/  LDL.LU R237, [R1+0x114] ;  /* 0x0001140001ed7983 */ /* 0x0009680000300800 */
[----:B------:R-:W-:Y:S01]  /*12cc0*/  HMMA.16816.F32.BF16 R100, R4, R12, R68 ;  /* 0x0000000c0464723c */ /* 0x000fe20000041844 */
[----:B------:R-:W-:-:S07]  /*12cd0*/  FADD.FTZ R0, R160, R0 ;  /* 0x00000000a0007221 */ /* 0x000fce0000010000 */
[C---:B------:R-:W-:Y:S01]  /*12ce0*/  HMMA.16816.F32.BF16 R64, R4.reuse, R28, R44 ;  /* 0x0000001c0440723c */ /* 0x040fe2000004182c */
[----:B------:R-:W-:Y:S01]  /*12cf0*/  FADD.FTZ R60, R230, R8 ;  /* 0x00000008e63c7221 */ /* 0x000fe20000010000 */
[----:B------:R-:W-:Y:S01]  /*12d00*/  MOV R138, R23 ;  /* 0x00000017008a7202 */ /* 0x000fe20000000f00 */
[----:B---3--:R-:W-:Y:S01]  /*12d10*/  IMAD.MOV.U32 R163, RZ, RZ, R21 ;  /* 0x000000ffffa37224 */ /* 0x008fe200078e0015 */
[----:B------:R-:W-:Y:S01]  /*12d20*/  MOV R162, R20 ;  /* 0x0000001400a27202 */ /* 0x000fe20000000f00 */
[----:B------:R-:W-:Y:S01]  /*12d30*/  IMAD.MOV.U32 R174, RZ, RZ, R16 ;  /* 0x000000ffffae7224 */ /* 0x000fe200078e0010 */
[----:B------:R-:W-:Y:S01]  /*12d40*/  MOV R172, R18 ;  /* 0x0000001200ac7202 */ /* 0x000fe20000000f00 */
[----:B------:R-:W-:Y:S01]  /*12d50*/  MUFU.EX2 R121, R149 ;  /* 0x0000009500797308 */ /* 0x000fe20000000800 */
[----:B------:R-:W-:Y:S01]  /*12d60*/  HMMA.16816.F32.BF16 R68, R4, R34, R48 ;  /* 0x000000220444723c */ /* 0x000fe20000041830 */
[----:B------:R-:W-:Y:S01]  /*12d70*/  IMAD.MOV.U32 R160, RZ, RZ, R22 ;  /* 0x000000ffffa07224 */ /* 0x000fe200078e0016 */
[----:B------:R-:W-:Y:S01]  /*12d80*/  MOV R173, R19 ;  /* 0x0000001300ad7202 */ /* 0x000fe20000000f00 */
[----:B------:R-:W3:Y:S04]  /*12d90*/  LDSM.16.MT88.4 R20, [R225+0xb000] ;  /* 0x00b00000e114783b */ /* 0x000ee80000004200 */
[----:B------:R-:W-:Y:S01]  /*12da0*/  F2FP.BF16.PACK_AB R4, R130, R213 ;  /* 0x000000d58204723e */ /* 0x000fe200000010ff */
[----:B------:R-:W-:Y:S01]  /*12db0*/  LDSM.16.MT88.4 R8, [R227+0xb000] ;  /* 0x00b00000e308783b */ /* 0x000fe20000004200 */
[----:B------:R-:W-:-:S02]  /*12dc0*/  F2FP.BF16.PACK_AB R5, R126, R127 ;  /* 0x0000007f7e05723e */ /* 0x000fc400000010ff */
[----:B------:R-:W-:Y:S01]  /*12dd0*/  F2FP.BF16.PACK_AB R6, R128, R129 ;  /* 0x000000818006723e */ /* 0x000fe200000010ff */
[----:B------:R-:W-:Y:S01]  /*12de0*/  MUFU.EX2 R120, R150 ;  /* 0x0000009600787308 */ /* 0x000fe20000000800 */
[----:B------:R-:W-:Y:S01]  /*12df0*/  F2FP.BF16.PACK_AB R7, R124, R125 ;  /* 0x0000007d7c07723e */ /* 0x000fe200000010ff */
[----:B------:R-:W-:Y:S01]  /*12e00*/  FADD.FTZ R3, R235, R3 ;  /* 0x00000003eb037221 */ /* 0x000fe20000010000 */
[----:B--2---:R-:W-:Y:S01]  /*12e10*/  MOV R147, R17 ;  /* 0x0000001100937202 */ /* 0x004fe20000000f00 */
[----:B------:R4:W5:Y:S04]  /*12e20*/  LDL.LU R236, [R1+0x110] ;  /* 0x0001100001ec7983 */ /* 0x0009680000300800 */
[C---:B------:R-:W-:Y:S01]  /*12e30*/  HMMA.16816.F32.BF16 R56, R4.reuse, R12, R96 ;  /* 0x0000000c0438723c */ /* 0x040fe20000041860 */
[----:B------:R-:W2:Y:S07]  /*12e40*/  LDSM.16.MT88.4 R16, [R228+0xb000] ;  /* 0x00b00000e410783b */ /* 0x000eae0000004200 */
[C---:B------:R-:W-:Y:S01]  /*12e50*/  HMMA.16816.F32.BF16 R52, R4.reuse, R14, R92 ;  /* 0x0000000e0434723c */ /* 0x040fe2000004185c */
[----:B------:R-:W1:Y:S01]  /*12e60*/  LDSM.16.MT88.4 R12, [R226+0xb000] ;  /* 0x00b00000e20c783b */ /* 0x000e620000004200 */
[----:B------:R1:W-:Y:S06]  /*12e70*/  MUFU.EX2 R96, R151 ;  /* 0x0000009700607308 */ /* 0x0003ec0000000800 */
        /* <DEDUP_REMOVED lines=8> */
[----:B------:R-:W2:Y:S01]  /*12f00*/  MUFU.EX2 R95, R157 ;  /* 0x0000009d005f7308 */ /* 0x000ea20000000800 */
[----:B------:R-:W-:-:S02]  /*12f10*/  FADD.FTZ R2, R173, R2 ;  /* 0x00000002ad027221 */ /* 0x000fc40000010000 */
[----:B------:R-:W-:Y:S01]  /*12f20*/  FADD.FTZ R0, R172, R0 ;  /* 0x00000000ac007221 */ /* 0x000fe20000010000 */
[----:B------:R-:W-:Y:S01]  /*12f30*/  MOV R98, R146 ;  /* 0x0000009200627202 */ /* 0x000fe20000000f00 */
[----:B------:R-:W-:Y:S01]  /*12f40*/  IMAD.MOV.U32 R97, RZ, RZ, R144 ;  /* 0x000000ffff617224 */ /* 0x000fe200078e0090 */
[----:B------:R4:W5:Y:S02]  /*12f50*/  LDL.LU R235, [R1+0x10c] ;  /* 0x00010c0001eb7983 */ /* 0x0009640000300800 */
[----:B------:R-:W-:Y:S01]  /*12f60*/  MUFU.EX2 R94, R158 ;  /* 0x0000009e005e7308 */ /* 0x000fe20000000800 */
[C---:B------:R-:W-:Y:S01]  /*12f70*/  HMMA.16816.F32.BF16 R32, R4.reuse, R34, R108 ;  /* 0x000000220420723c */ /* 0x040fe2000004186c */
[----:B------:R-:W-:Y:S01]  /*12f80*/  MOV R99, R145 ;  /* 0x0000009100637202 */ /* 0x000fe20000000f00 */
[----:B-1----:R-:W1:Y:S05]  /*12f90*/  LDSM.16.MT88.4 R148, [R225+0xb800] ;  /* 0x00b80000e194783b */ /* 0x002e6a0000004200 */
[----:B------:R-:W1:Y:S01]  /*12fa0*/  MUFU.EX2 R93, R159 ;  /* 0x0000009f005d7308 */ /* 0x000e620000000800 */
[----:B------:R-:W-:Y:S07]  /*12fb0*/  HMMA.16816.F32.BF16 R28, R4, R30, R88 ;  /* 0x0000001e041c723c */ /* 0x000fee0000041858 */
[----:B------:R-:W-:Y:S01]  /*12fc0*/  MUFU.EX2 R92, R175 ;  /* 0x000000af005c7308 */ /* 0x000fe20000000800 */
[----:B------:R-:W-:-:S02]  /*12fd0*/  FADD.FTZ R3, R229, R3 ;  /* 0x00000003e5037221 */ /* 0x000fc40000010000 */
        /* <DEDUP_REMOVED lines=11> */
[----:B------:R-:W-:-:S02]  /*13090*/  MOV R104, R193 ;  /* 0x000000c100687202 */ /* 0x000fc40000000f00 */
[----:B------:R-:W-:Y:S01]  /*130a0*/  MOV R105, R139 ;  /* 0x0000008b00697202 */ /* 0x000fe20000000f00 */
[----:B------:R-:W-:Y:S01]  /*130b0*/  MUFU.EX2 R90, R178 ;  /* 0x000000b2005a7308 */ /* 0x000fe20000000800 */
[----:B------:R-:W-:Y:S01]  /*130c0*/  IMAD.MOV.U32 R106, RZ, RZ, R156 ;  /* 0x000000ffff6a7224 */ /* 0x000fe200078e009c */
[----:B------:R-:W-:Y:S01]  /*130d0*/  MOV R113, R153 ;  /* 0x0000009900717202 */ /* 0x000fe20000000f00 */
[----:B------:R-:W-:Y:S01]  /*130e0*/  IMAD.MOV.U32 R112, RZ, RZ, R154 ;  /* 0x000000ffff707224 */ /* 0x000fe200078e009a */
[----:B------:R-:W-:Y:S01]  /*130f0*/  MOV R114, R152 ;  /* 0x0000009800727202 */ /* 0x000fe20000000f00 */
[----:B------:R4:W5:Y:S03]  /*13100*/  LDL.LU R234, [R1+0x108] ;  /* 0x0001080001ea7983 */ /* 0x0009660000300800 */
[----:B------:R-:W-:Y:S08]  /*13110*/  MUFU.EX2 R89, R188 ;  /* 0x000000bc00597308 */ /* 0x000ff00000000800 */
[----:B------:R-:W4:Y:S01]  /*13120*/  MUFU.EX2 R88, R177 ;  /* 0x000000b100587308 */ /* 0x000f220000000800 */
[----:B------:R-:W-:-:S02]  /*13130*/  F2FP.BF16.PACK_AB R4, R122, R123 ;  /* 0x0000007b7a04723e */ /* 0x000fc400000010ff */
[----:B--2---:R-:W-:Y:S02]  /*13140*/  F2FP.BF16.PACK_AB R5, R95, R96 ;  /* 0x000000605f05723e */ /* 0x004fe400000010ff */
[----:B------:R-:W-:Y:S02]  /*13150*/  F2FP.BF16.PACK_AB R6, R120, R121 ;  /* 0x000000797806723e */ /* 0x000fe400000010ff */
[----:B-1----:R-:W-:Y:S01]  /*13160*/  F2FP.BF16.PACK_AB R7, R93, R94 ;  /* 0x0000005e5d07723e */ /* 0x002fe200000010ff */
[----:B------:R-:W-:Y:S01]  /*13170*/  FADD.FTZ R3, R174, R3 ;  /* 0x00000003ae037221 */ /* 0x000fe20000010000 */
[----:B------:R-:W-:Y:S01]  /*13180*/  MOV R111, R155 ;  /* 0x0000009b006f7202 */ /* 0x000fe20000000f00 */
[----:B------:R-:W-:Y:S01]  /*13190*/  FADD.FTZ R24, R163, R24 ;  /* 0x00000018a3187221 */ /* 0x000fe20000010000 */
[----:B------:R-:W-:Y:S01]  /*131a0*/  MOV R107, R161 ;  /* 0x000000a1006b7202 */ /* 0x000fe20000000f00 */
[----:B------:R-:W-:Y:S01]  /*131b0*/  IMAD.MOV.U32 R143, RZ, RZ, R180 ;  /* 0x000000ffff8f7224 */ /* 0x000fe200078e00b4 */
[----:B------:R-:W-:Y:S01]  /*131c0*/  MUFU.EX2 R27, R164 ;  /* 0x000000a4001b7308 */ /* 0x000fe20000000800 */
[C---:B---3--:R-:W-:Y:S01]  /*131d0*/  HMMA.16816.F32.BF16 R100, R4.reuse, R20, R100 ;  /* 0x000000140464723c */ /* 0x048fe20000041864 */
[----:B------:R-:W-:Y:S01]  /*131e0*/  FADD.FTZ R3, R162, R3 ;  /* 0x00000003a2037221 */ /* 0x000fe20000010000 */
[----:B------:R-:W-:Y:S01]  /*131f0*/  MOV R163, R182 ;  /* 0x000000b600a37202 */ /* 0x000fe20000000f00 */
[----:B------:R1:W5:Y:S05]  /*13200*/  LDL.LU R233, [R1+0x104] ;  /* 0x0001040001e97983 */ /* 0x00036a0000300800 */
[----:B------:R-:W-:Y:S01]  /*13210*/  HMMA.16816.F32.BF16 R84, R4, R22, R84 ;  /* 0x000000160454723c */ /* 0x000fe20000041854 */
[----:B------:R-:W-:-:S07]  /*13220*/  MOV R162, R183 ;  /* 0x000000b700a27202 */ /* 0x000fce0000000f00 */
[C---:B------:R-:W-:Y:S08]  /*13230*/  HMMA.16816.F32.BF16 R80, R4.reuse, R16, R80 ;  /* 0x000000100450723c */ /* 0x040ff00000041850 */
[C---:B------:R-:W-:Y:S08]  /*13240*/  HMMA.16816.F32.BF16 R76, R4.reuse, R18, R76 ;  /* 0x00000012044c723c */ /* 0x040ff0000004184c */
[C---:B------:R-:W-:Y:S08]  /*13250*/  HMMA.16816.F32.BF16 R72, R4.reuse, R12, R72 ;  /* 0x0000000c0448723c */ /* 0x040ff00000041848 */
[C---:B------:R-:W-:Y:S08]  /*13260*/  HMMA.16816.F32.BF16 R68, R4.reuse, R14, R68 ;  /* 0x0000000e0444723c */ /* 0x040ff00000041844 */
[C---:B------:R-:W-:Y:S08]  /*13270*/  HMMA.16816.F32.BF16 R64, R4.reuse, R8, R64 ;  /* 0x000000080440723c */ /* 0x040ff00000041840 */
[----:B------:R-:W-:Y:S01]  /*13280*/  HMMA.16816.F32.BF16 R40, R4, R10, R40 ;  /* 0x0000000a0428723c */ /* 0x000fe20000041828 */
[----:B------:R-:W-:Y:S01]  /*13290*/  FADD.FTZ R3, R172, R3 ;  /* 0x00000003ac037221 */ /* 0x000fe20000010000 */
[----:B------:R-:W-:Y:S01]  /*132a0*/  MUFU.EX2 R26, R165 ;  /* 0x000000a5001a7308 */ /* 0x000fe20000000800 */
[----:B------:R-:W-:Y:S04]  /*132b0*/  LDSM.16.MT88.4 R180, [R226+0xb800] ;  /* 0x00b80000e2b4783b */ /* 0x000fe80000004200 */
[----:B------:R-:W-:Y:S01]  /*132c0*/  F2FP.BF16.PACK_AB R4, R91, R92 ;  /* 0x0000005c5b04723e */ /* 0x000fe200000010ff */
[----:B------:R1:W5:Y:S01]  /*132d0*/  LDL.LU R232, [R1+0x100] ;  /* 0x0001000001e87983 */ /* 0x0003620000300800 */
[----:B----4-:R-:W-:-:S02]  /*132e0*/  F2FP.BF16.PACK_AB R5, R63, R88 ;  /* 0x000000583f05723e */ /* 0x010fc400000010ff */
[----:B------:R-:W-:Y:S01]  /*132f0*/  F2FP.BF16.PACK_AB R6, R89, R90 ;  /* 0x0000005a5906723e */ /* 0x000fe200000010ff */
[----:B------:R-:W-:Y:S01]  /*13300*/  MUFU.EX2 R25, R166 ;  /* 0x000000a600197308 */ /* 0x000fe20000000800 */
[----:B------:R-:W-:Y:S01]  /*13310*/  F2FP.BF16.PACK_AB R7, R61, R62 ;  /* 0x0000003e3d07723e */ /* 0x000fe200000010ff */
[----:B------:R1:W5:Y:S04]  /*13320*/  LDL.LU R231, [R1+0xfc] ;  /* 0x0000fc0001e77983 */ /* 0x0003680000300800 */
[----:B------:R1:W5:Y:S02]  /*13330*/  LDL.LU R230, [R1+0xf8] ;  /* 0x0000f80001e67983 */ /* 0x0003640000300800 */
        /* <DEDUP_REMOVED lines=8> */
[----:B------:R-:W2:Y:S01]  /*133c0*/  MUFU.EX2 R18, R191 ;  /* 0x000000bf00127308 */ /* 0x000ea20000000800 */
[----:B------:R-:W-:Y:S04]  /*133d0*/  LDSM.16.MT88.4 R12, [R227+0xb800] ;  /* 0x00b80000e30c783b */ /* 0x000fe80000004200 */
[----:B------:R1:W5:Y:S01]  /*133e0*/  LDL.LU R229, [R1+0xf4] ;  /* 0x0000f40001e57983 */ /* 0x0003620000300800 */
[----:B------:R-:W-:-:S02]  /*133f0*/  FADD.FTZ R4, R173, R24 ;  /* 0x00000018ad047221 */ /* 0x000fc40000010000 */
[----:B------:R-:W-:Y:S02]  /*13400*/  FADD.FTZ R6, R163, R2 ;  /* 0x00000002a3067221 */ /* 0x000fe40000010000 */
[----:B------:R-:W-:Y:S01]  /*13410*/  FADD.FTZ R5, R162, R0 ;  /* 0x00000000a2057221 */ /* 0x000fe20000010000 */
[----:B------:R-:W3:Y:S01]  /*13420*/  MUFU.EX2 R10, R214 ;  /* 0x000000d6000a7308 */ /* 0x000ee20000000800 */
[----:B------:R-:W-:Y:S01]  /*13430*/  FADD.FTZ R2, R115, R4 ;  /* 0x0000000473027221 */ /* 0x000fe20000010000 */
[----:B------:R1:W5:Y:S01]  /*13440*/  LDL.LU R224, [R1+0xf0] ;  /* 0x0000f00001e07983 */ /* 0x0003620000300800 */
[----:B------:R-:W-:Y:S02]  /*13450*/  FADD.FTZ R0, R116, R3 ;  /* 0x0000000374007221 */ /* 0x000fe40000010000 */
[----:B------:R-:W-:Y:S02]  /*13460*/  FADD.FTZ R4, R117, R6 ;  /* 0x0000000675047221 */ /* 0x000fe40000010000 */
[----:B------:R-:W-:-:S02]  /*13470*/  FADD.FTZ R3, R118, R5 ;  /* 0x0000000576037221 */ /* 0x000fc40000010000 */
[----:B------:R-:W-:Y:S02]  /*13480*/  FADD.FTZ R2, R119, R2 ;  /* 0x0000000277027221 */ /* 0x000fe40000010000 */
[----:B------:R-:W-:Y:S02]  /*13490*/  FADD.FTZ R0, R104, R0 ;  /* 0x0000000068007221 */ /* 0x000fe40000010000 */
[----:B------:R-:W-:Y:S01]  /*134a0*/  FADD.FTZ R5, R105, R4 ;  /* 0x0000000469057221 */ /* 0x000fe20000010000 */
[----:B------:R-:W-:Y:S01]  /*134b0*/  MOV R116, R142 ;  /* 0x0000008e00747202 */ /* 0x000fe20000000f00 */
[----:B------:R-:W-:Y:S01]  /*134c0*/  FADD.FTZ R4, R106, R3 ;  /* 0x000000036a047221 */ /* 0x000fe20000010000 */
[----:B------:R-:W-:Y:S01]  /*134d0*/  MOV R117, R143 ;  /* 0x0000008f00757202 */ /* 0x000fe20000000f00 */
[----:B------:R-:W-:Y:S02]  /*134e0*/  IMAD.MOV.U32 R115, RZ, RZ, R141 ;  /* 0x000000ffff737224 */ /* 0x000fe400078e008d */
[----:B------:R-:W-:-:S02]  /*134f0*/  FADD.FTZ R2, R111, R2 ;  /* 0x000000026f027221 */ /* 0x000fc40000010000 */
[----:B------:R-:W-:Y:S01]  /*13500*/  FADD.FTZ R0, R112, R0 ;  /* 0x0000000070007221 */ /* 0x000fe20000010000 */
[----:B------:R-:W-:Y:S01]  /*13510*/  MOV R119, R198 ;  /* 0x000000c600777202 */ /* 0x000fe20000000f00 */
[----:B------:R-:W-:Y:S01]  /*13520*/  FADD.FTZ R5, R113, R5 ;  /* 0x0000000571057221 */ /* 0x000fe20000010000 */
[----:B------:R-:W-:Y:S01]  /*13530*/  MOV R104, R199 ;  /* 0x000000c700687202 */ /* 0x000fe20000000f00 */
[----:B------:R-:W-:Y:S02]  /*13540*/  IMAD.MOV.U32 R118, RZ, RZ, R197 ;  /* 0x000000ffff767224 */ /* 0x000fe400078e00c5 */
[----:B------:R-:W-:Y:S02]  /*13550*/  FADD.FTZ R4, R114, R4 ;  /* 0x0000000472047221 */ /* 0x000fe40000010000 */
[----:B------:R-:W-:Y:S02]  /*13560*/  FADD.FTZ R2, R115, R2 ;  /* 0x0000000273027221 */ /* 0x000fe40000010000 */
[----:B------:R-:W-:Y:S01]  /*13570*/  FADD.FTZ R0, R116, R0 ;  /* 0x0000000074007221 */ /* 0x000fe20000010000 */
[----:B------:R-:W-:Y:S01]  /*13580*/  MOV R106, R140 ;  /* 0x0000008c006a7202 */ /* 0x000fe20000000f00 */
[----:B------:R-:W-:-:S02]  /*13590*/  IMAD.MOV.U32 R105, RZ, RZ, R196 ;  /* 0x000000ffff697224 */ /* 0x000fc400078e00c4 */
        /* <DEDUP_REMOVED lines=45> */
[----:B------:R-:W-:Y:S01]  /*13870*/  FADD.FTZ R4, R88, R4 ;  /* 0x0000000458047221 */ /* 0x000fe20000010000 */
[----:B------:R-:W4:Y:S01]  /*13880*/  MUFU.EX2 R22, R168 ;  /* 0x000000a800167308 */ /* 0x000f220000000800 */
[----:B------:R-:W-:Y:S02]  /*13890*/  FADD.FTZ R2, R123, R2 ;  /* 0x000000027b027221 */ /* 0x000fe40000010000 */
[----:B------:R-:W-:-:S02]  /*138a0*/  FADD.FTZ R0, R96, R0 ;  /* 0x0000000060007221 */ /* 0x000fc40000010000 */
[----:B------:R-:W-:Y:S02]  /*138b0*/  FADD.FTZ R5, R91, R5 ;  /* 0x000000055b057221 */ /* 0x000fe40000010000 */
        /* <DEDUP_REMOVED lines=15> */
[----:B------:R-:W-:-:S07]  /*139b0*/  FADD.FTZ R0, R93, R0 ;  /* 0x000000005d007221 */ /* 0x000fce0000010000 */
[----:B------:R1:W-:Y:S01]  /*139c0*/  MUFU.EX2 R23, R167 ;  /* 0x000000a700177308 */ /* 0x0003e20000000800 */
[----:B--2---:R-:W-:-:S07]  /*139d0*/  FADD.FTZ R5, R18, R5 ;  /* 0x0000000512057221 */ /* 0x004fce0000010000 */
[----:B------:R-:W2:Y:S01]  /*139e0*/  MUFU.EX2 R20, R170 ;  /* 0x000000aa00147308 */ /* 0x000ea20000000800 */
[----:B---3--:R-:W-:Y:S01]  /*139f0*/  FADD.FTZ R4, R10, R4 ;  /* 0x000000040a047221 */ /* 0x008fe20000010000 */
[----:B-1----:R-:W1:Y:S06]  /*13a00*/  LDSM.16.MT88.4 R164, [R228+0xb800] ;  /* 0x00b80000e4a4783b */ /* 0x002e6c0000004200 */
[----:B------:R-:W3:Y:S01]  /*13a10*/  MUFU.EX2 R11, R220 ;  /* 0x000000dc000b7308 */ /* 0x000ee20000000800 */
[----:B------:R-:W-:-:S07]  /*13a20*/  FADD.FTZ R2, R27, R2 ;  /* 0x000000021b027221 */ /* 0x000fce0000010000 */
[----:B------:R-:W2:Y:S01]  /*13a30*/  MUFU.EX2 R7, R219 ;  /* 0x000000db00077308 */ /* 0x000ea20000000800 */
[----:B----4-:R-:W-:Y:S02]  /*13a40*/  FADD.FTZ R0, R22, R0 ;  /* 0x0000000016007221 */ /* 0x010fe40000010000 */
        /* <DEDUP_REMOVED lines=8> */
[----:B--2---:R-:W-:Y:S02]  /*13ad0*/  FADD.FTZ R0, R20, R0 ;  /* 0x0000000014007221 */ /* 0x004fe40000010000 */
[----:B---3--:R-:W-:Y:S02]  /*13ae0*/  FADD.FTZ R5, R11, R5 ;  /* 0x000000050b057221 */ /* 0x008fe40000010000 */
[----:B------:R-:W-:Y:S02]  /*13af0*/  FADD.FTZ R4, R7, R4 ;  /* 0x0000000407047221 */ /* 0x000fe40000010000 */
[----:B------:R-:W-:Y:S02]  /*13b00*/  FADD.FTZ R2, R23, R2 ;  /* 0x0000000217027221 */ /* 0x000fe40000010000 */
        /* <DEDUP_REMOVED lines=16> */
[----:B------:R-:W-:-:S04]  /*13c10*/  IMAD.MOV.U32 R3, RZ, RZ, R200 ;  /* 0x000000ffff037224 */ /* 0x000fc800078e00c8 */
[----:B------:R-:W-:Y:S01]  /*13c20*/  HMMA.16816.F32.BF16 R144, R192, R150, R84 ;  /* 0x00000096c090723c */ /* 0x000fe20000041854 */
[----:B------:R-:W-:-:S07]  /*13c30*/  @P0 MOV R3, R200 ;  /* 0x000000c800030202 */ /* 0x000fce0000000f00 */
[C---:B-1----:R-:W-:Y:S08]  /*13c40*/  HMMA.16816.F32.BF16 R156, R192.reuse, R164, R80 ;  /* 0x000000a4c09c723c */ /* 0x042ff00000041850 */
[C---:B------:R-:W-:Y:S08]  /*13c50*/  HMMA.16816.F32.BF16 R160, R192.reuse, R166, R76 ;  /* 0x000000a6c0a0723c */ /* 0x040ff0000004184c */
[C---:B------:R-:W-:Y:S08]  /*13c60*/  HMMA.16816.F32.BF16 R172, R192.reuse, R180, R72 ;  /* 0x000000b4c0ac723c */ /* 0x040ff00000041848 */
[----:B------:R-:W-:Y:S01]  /*13c70*/  HMMA.16816.F32.BF16 R176, R192, R182, R68 ;  /* 0x000000b6c0b0723c */ /* 0x000fe20000041844 */
[----:B------:R-:W-:-:S02]  /*13c80*/  MOV R73, R202 ;  /* 0x000000ca00497202 */ /* 0x000fc40000000f00 */
[----:B------:R-:W-:-:S05]  /*13c90*/  MOV R74, R203 ;  /* 0x000000cb004a7202 */ /* 0x000fca0000000f00 */
[----:B------:R-:W-:Y:S01]  /*13ca0*/  HMMA.16816.F32.BF16 R140, R196, R148, R56 ;  /* 0x00000094c48c723c */ /* 0x000fe20000041838 */
[----:B------:R-:W-:Y:S01]  /*13cb0*/  MOV R72, R201 ;  /* 0x000000c900487202 */ /* 0x000fe20000000f00 */
[----:B------:R-:W-:Y:S01]  /*13cc0*/  @P0 IMAD.MOV.U32 R74, RZ, RZ, R203 ;  /* 0x000000ffff4a0224 */ /* 0x000fe200078e00cb */
[----:B------:R-:W-:-:S05]  /*13cd0*/  @P0 MOV R73, R202 ;  /* 0x000000ca00490202 */ /* 0x000fca0000000f00 */
[----:B------:R-:W-:Y:S01]  /*13ce0*/  HMMA.16816.F32.BF16 R152, R196, R164, R48 ;  /* 0x000000a4c498723c */ /* 0x000fe20000041830 */
[----:B------:R-:W-:-:S07]  /*13cf0*/  @P0 MOV R72, R201 ;  /* 0x000000c900480202 */ /* 0x000fce0000000f00 */
        /* <DEDUP_REMOVED lines=9> */
.L_x_264:
[----:B--2---:R-:W-:-:S12]  /*13d90*/  UIADD3 UR33, UR8, -0x1, URZ ;  /* 0xffffffff08217890 */ /* 0x004fd8000fffe03f */
.L_x_268:
[----:B--2---:R-:W-:-:S13]  /*13da0*/  ISETP.LE.AND P0, PT, RZ, UR33, PT ;  /* 0x00000021ff007c0c */ /* 0x004fda000bf03270 */
        /* <DEDUP_REMOVED lines=47> */
.L_x_272:
        /* <DEDUP_REMOVED lines=9> */
[----:B------:R-:W-:Y:S02]  /*14130*/  IMAD.U32 R0, RZ, RZ, UR54 ;  /* 0x00000036ff007e24 */ /* 0x000fe4000f8e00ff */
[----:B------:R-:W-:Y:S01]  /*14140*/  IMAD.U32 R5, RZ, RZ, UR54 ;  /* 0x00000036ff057e24 */ /* 0x000fe2000f8e00ff */
[----:B------:R-:W-:Y:S02]  /*14150*/  UIADD3 UR7, UR55, UR7, URZ ;  /* 0x0000000737077290 */ /* 0x000fe4000fffe03f */
[----:B--2---:R-:W-:Y:S04]  /*14160*/  LEA R0, P3, R0, R2, 0x7 ;  /* 0x0000000200007211 */ /* 0x004fe800078638ff */
[----:B------:R-:W-:Y:S01]  /*14170*/  IMAD.U32 R2, RZ, RZ, UR7 ;  /* 0x00000007ff027e24 */ /* 0x000fe2000f8e00ff */
[----:B------:R-:W-:Y:S04]  /*14180*/  @!P0 IADD3 R3, P2, R0, UR25, RZ ;  /* 0x0000001900038c10 */ /* 0x000fe8000ff5e0ff */
        /* <DEDUP_REMOVED lines=41> */
[C---:B------:R-:W-:Y:S02]  /*14420*/  @!P0 IADD3.X R9, R2.reuse, UR21, RZ, P4, !PT ;  /* 0x0000001502098c10 */ /* 0x040fe4000a7fe4ff */
        /* <DEDUP_REMOVED lines=29> */
.L_x_270:
[----:B------:R-:W2:Y:S01]  /*14600*/  LDL.64 R4, [R1+0xc0] ;  /* 0x0000c00001047983 */ /* 0x000ea20000100a00 */
[----:B------:R-:W-:Y:S04]  /*14610*/  DEPBAR.LE SB0, 0x0 ;  /* 0x000080000000791a */ /* 0x000fe80000000000 */
[----:B-1----:R-:W-:Y:S01]  /*14620*/  MOV R2, UR33 ;  /* 0x0000002100027c02 */ /* 0x002fe20008000f00 */
[----:B------:R-:W-:Y:S01]  /*14630*/  BAR.SYNC.DEFER_BLOCKING 0x0 ;  /* 0x0000000000007b1d */ /* 0x000fe20000010000 */
[----:B------:R-:W-:Y:S02]  /*14640*/  USHF.R.S32.HI UR5, URZ, 0x1f, UR33 ;  /* 0x0000001f3f057899 */ /* 0x000fe40008011421 */
[----:B------:R-:W-:Y:S04]  /*14650*/  UIMAD UR4, UR26, UR33, URZ ;  /* 0x000000211a0472a4 */ /* 0x000fe8000f8e023f */
        /* <DEDUP_REMOVED lines=21> */
[----:B------:R-:W-:Y:S02]  /*147b0*/  @!P0 IADD3 R7, P4, R2, UR12, RZ ;  /* 0x0000000c02078c10 */ /* 0x000fe4000ff9e0ff */
[----:B------:R-:W-:Y:S01]  /*147c0*/  @!P0 LEA.HI.X R11, R5, c[0x0][0x174], R8, 0x1, P5 ;  /* 0x00005d00050b8a11 */ /* 0x000fe200028f0c08 */
[----:B------:R-:W-:Y:S01]  /*147d0*/  @P0 STS.128 [R243+0x8800], RZ ;  /* 0x008800fff3000388 */ /* 0x000fe20000000c00 */
[----:B------:R-:W-:Y:S02]  /*147e0*/  @!P0 IADD3.X R5, R0, UR11, RZ, P4, !PT ;  /* 0x0000000b00058c10 */ /* 0x000fe4000a7fe4ff */
[C---:B------:R-:W-:Y:S02]  /*147f0*/  @!P0 LEA R8, P4, R7.reuse, c[0x0][0x170], 0x1 ;  /* 0x00005c0007088a11 */ /* 0x040fe400078808ff */
[----:B------:R-:W-:Y:S02]  /*14800*/  @!P0 IADD3 R18, P3, R2, UR48, RZ ;  /* 0x0000003002128c10 */ /* 0x000fe4000ff7e0ff */
[----:B------:R-:W-:Y:S01]  /*14810*/  @!P0 LEA.HI.X R9, R7, c[0x0][0x174], R5, 0x1, P4 ;  /* 0x00005d0007098a11 */ /* 0x000fe200020f0c05 */
[----:B------:R-:W-:Y:S01]  /*14820*/  @!PT LDS RZ, [RZ] ;  /* 0x00000000fffff984 */ /* 0x000fe20000000800 */
[----:B------:R-:W-:Y:S01]  /*14830*/  @!PT LDS RZ, [RZ] ;  /* 0x00000000fffff984 */ /* 0x000fe20000000800 */
[----:B------:R-:W-:Y:S01]  /*14840*/  @!PT LDS RZ, [RZ] ;  /* 0x00000000fffff984 */ /* 0x000fe20000000800 */
[----:B------:R2:W-:Y:S01]  /*14850*/  @!P0 LDGSTS.E.BYPASS.LTC128B.128 [R243+0x8800], [R16.64] ;  /* 0x0880000010f38fae */ /* 0x0005e2000b901d74 */
[----:B------:R-:W-:Y:S02]  /*14860*/  @!P0 IADD3.X R20, R0, UR13, RZ, P3, !PT ;  /* 0x0000000d00148c10 */ /* 0x000fe40009ffe4ff */
[----:B------:R-:W-:Y:S02]  /*14870*/  @!P0 LEA R6, P3, R18, c[0x0][0x170], 0x1 ;  /* 0x00005c0012068a11 */ /* 0x000fe400078608ff */
        /* <DEDUP_REMOVED lines=12> */
[C---:B------:R-:W-:Y:S04]  /*14940*/  @!P0 LEA R2, P1, R3.reuse, c[0x0][0x170], 0x1 ;  /* 0x00005c0003028a11 */ /* 0x040fe800078208ff */
[----:B------:R-:W-:Y:S01]  /*14950*/  @!P0 LEA.HI.X R3, R3, c[0x0][0x174], R0, 0x1, P1 ;  /* 0x00005d0003038a11 */ /* 0x000fe200008f0c00 */
[----:B------:R-:W-:Y:S01]  /*14960*/  @P0 STS.128 [R243+0x9800], RZ ;  /* 0x009800fff3000388 */ /* 0x000fe20000000c00 */
[----:B------:R-:W-:Y:S07]  /*14970*/  ISETP.LT.AND P1, PT, RZ, UR33, PT ;  /* 0x00000021ff007c0c */ /* 0x000fee000bf21270 */
[----:B------:R-:W-:Y:S01]  /*14980*/  @!PT LDS RZ, [RZ] ;  /* 0x00000000fffff984 */ /* 0x000fe20000000800 */
[----:B------:R-:W-:Y:S01]  /*14990*/  @!PT LDS RZ, [RZ] ;  /* 0x00000000fffff984 */ /* 0x000fe20000000800 */
[----:B------:R-:W-:Y:S01]  /*149a0*/  @!PT LDS RZ, [RZ] ;  /* 0x00000000fffff984 */ /* 0x000fe20000000800 */
[----:B------:R3:W-:Y:S08]  /*149b0*/  @!P0 LDGSTS.E.BYPASS.LTC128B.128 [R243+0x9800], [R10.64] ;  /* 0x098000000af38fae */ /* 0x0007f0000b901d74 */
[----:B------:R-:W-:Y:S08]  /*149c0*/  @P0 STS.128 [R243+0xa000], RZ ;  /* 0x00a000fff3000388 */ /* 0x000ff00000000c00 */
        /* <DEDUP_REMOVED lines=19> */
[----:B------:R-:W-:Y:S08]  /*14b00*/  LDSM.16.M88.4 R128, [R231] ;  /* 0x00000000e780783b */ /* 0x000ff00000000200 */
[----:B--2---:R-:W4:Y:S08]  /*14b10*/  LDSM.16.M88.4 R16, [R224+0x4000] ;  /* 0x00400000e010783b */ /* 0x004f300000000200 */
[----:B------:R-:W3:Y:S08]  /*14b20*/  LDSM.16.M88.4 R124, [R231+0x2000] ;  /* 0x00200000e77c783b */ /* 0x000ef00000000200 */
[----:B------:R-:W2:Y:S08]  /*14b30*/  LDSM.16.M88.4 R32, [R224+0x4800] ;  /* 0x00480000e020783b */ /* 0x000eb00000000200 */
[----:B------:R-:W2:Y:S08]  /*14b40*/  LDSM.16.M88.4 R48, [R224+0x5000] ;  /* 0x00500000e030783b */ /* 0x000eb00000000200 */
[----:B------:R-:W2:Y:S01]  /*14b50*/  LDSM.16.M88.4 R64, [R224+0x5800] ;  /* 0x00580000e040783b */ /* 0x000ea20000000200 */
[-C--:B----4-:R-:W-:Y:S07]  /*14b60*/  HMMA.16816.F32.BF16 R4, R128, R16.reuse, RZ ;  /* 0x000000108004723c */ /* 0x090fee00000418ff */
[----:B------:R-:W4:Y:S01]  /*14b70*/  LDSM.16.M88.4 R80, [R224+0x6000] ;  /* 0x00600000e050783b */ /* 0x000f220000000200 */
[C---:B---3--:R-:W-:Y:S07]  /*14b80*/  HMMA.16816.F32.BF16 R8, R124.reuse, R16, RZ ;  /* 0x000000107c08723c */ /* 0x048fee00000418ff */
[----:B------:R-:W3:Y:S01]  /*14b90*/  LDSM.16.M88.4 R96, [R224+0x6800] ;  /* 0x00680000e060783b */ /* 0x000ee20000000200 */
[-C--:B-1----:R-:W-:Y:S07]  /*14ba0*/  HMMA.16816.F32.BF16 R12, R124, R18.reuse, RZ ;  /* 0x000000127c0c723c */ /* 0x082fee00000418ff */
[----:B------:R-:W0:Y:S01]  /*14bb0*/  LDGDEPBAR ;  /* 0x00000000000079af */ /* 0x000e220000000000 */
[C---:B------:R-:W-:Y:S07]  /*14bc0*/  HMMA.16816.F32.BF16 R16, R128.reuse, R18, RZ ;  /* 0x000000128010723c */ /* 0x040fee00000418ff */
[----:B------:R-:W1:Y:S01]  /*14bd0*/  LDSM.16.M88.4 R112, [R224+0x7000] ;  /* 0x00700000e070783b */ /* 0x000e620000000200 */
[-C--:B--2---:R-:W-:Y:S07]  /*14be0*/  HMMA.16816.F32.BF16 R20, R128, R32.reuse, RZ ;  /* 0x000000208014723c */ /* 0x084fee00000418ff */
[----:B------:R-:W2:Y:S01]  /*14bf0*/  LDSM.16.M88.4 R200, [R224+0x7800] ;  /* 0x00780000e0c8783b */ /* 0x000ea20000000200 */
[C---:B------:R-:W-:Y:S07]  /*14c00*/  HMMA.16816.F32.BF16 R24, R124.reuse, R32, RZ ;  /* 0x000000207c18723c */ /* 0x040fee00000418ff */
[----:B------:R-:W-:Y:S01]  /*14c10*/  LDSM.16.M88.4 R204, [R234] ;  /* 0x00000000eacc783b */ /* 0x000fe20000000200 */
[-C--:B------:R-:W-:Y:S07]  /*14c20*/  HMMA.16816.F32.BF16 R28, R124, R34.reuse, RZ ;  /* 0x000000227c1c723c */ /* 0x080fee00000418ff */
[----:B------:R-:W1:Y:S01]  /*14c30*/  LDSM.16.M88.4 R208, [R230+0x4000] ;  /* 0x00400000e6d0783b */ /* 0x000e620000000200 */
[C---:B------:R-:W-:Y:S07]  /*14c40*/  HMMA.16816.F32.BF16 R32, R128.reuse, R34, RZ ;  /* 0x000000228020723c */ /* 0x040fee00000418ff */
[----:B------:R-:W1:Y:S01]  /*14c50*/  LDSM.16.M88.4 R212, [R234+0x2000] ;  /* 0x00200000ead4783b */ /* 0x000e620000000200 */
[-C--:B------:R-:W-:Y:S07]  /*14c60*/  HMMA.16816.F32.BF16 R36, R128, R48.reuse, RZ ;  /* 0x000000308024723c */ /* 0x080fee00000418ff */
[----:B------:R-:W1:Y:S01]  /*14c70*/  LDSM.16.M88.4 R216, [R230+0x4800] ;  /* 0x00480000e6d8783b */ /* 0x000e620000000200 */
[C---:B------:R-:W-:Y:S07]  /*14c80*/  HMMA.16816.F32.BF16 R40, R124.reuse, R48, RZ ;  /* 0x000000307c28723c */ /* 0x040fee00000418ff */
[----:B------:R-:W-:Y:S01]  /*14c90*/  LDSM.16.M88.4 R220, [R230+0x6000] ;  /* 0x00600000e6dc783b */ /* 0x000fe20000000200 */
        /* <DEDUP_REMOVED lines=14> */
[-C--:B-1----:R-:W-:Y:S08]  /*14d80*/  HMMA.16816.F32.BF16 R100, R128, R112.reuse, RZ ;  /* 0x000000708064723c */ /* 0x082ff000000418ff */
        /* <DEDUP_REMOVED lines=13> */
[-C--:B------:R-:W-:Y:S08]  /*14e60*/  HMMA.16816.F32.BF16 R20, R204, R216.reuse, R20 ;  /* 0x000000d8cc14723c */ /* 0x080ff00000041814 */
[C---:B------:R-:W-:Y:S08]  /*14e70*/  HMMA.16816.F32.BF16 R24, R212.reuse, R216, R24 ;  /* 0x000000d8d418723c */ /* 0x040ff00000041818 */
[-C--:B------:R-:W-:Y:S08]  /*14e80*/  HMMA.16816.F32.BF16 R28, R212, R218.reuse, R28 ;  /* 0x000000dad41c723c */ /* 0x080ff0000004181c */
[C---:B------:R-:W-:Y:S01]  /*14e90*/  HMMA.16816.F32.BF16 R32, R204.reuse, R218, R32 ;  /* 0x000000dacc20723c */ /* 0x040fe20000041820 */
[----:B------:R-:W-:Y:S07]  /*14ea0*/  LDSM.16.M88.4 R216, [R230+0x7800] ;  /* 0x00780000e6d8783b */ /* 0x000fee0000000200 */
        /* <DEDUP_REMOVED lines=19> */
[----:B------:R-:W-:Y:S07]  /*14fe0*/  LDSM.16.M88.4 R200, [R232] ;  /* 0x00000000e8c8783b */ /* 0x000fee0000000200 */
[-C--:B--2---:R-:W-:Y:S08]  /*14ff0*/  HMMA.16816.F32.BF16 R100, R204, R208.reuse, R100 ;  /* 0x000000d0cc64723c */ /* 0x084ff00000041864 */
        /* <DEDUP_REMOVED lines=9> */
[----:B------:R-:W3:Y:S08]  /*15090*/  LDSM.16.M88.4 R204, [R241] ;  /* 0x00000000f1cc783b */ /* 0x000ef00000000200 */
[----:B------:R-:W4:Y:S01]  /*150a0*/  LDSM.16.M88.4 R216, [R240] ;  /* 0x00000000f0d8783b */ /* 0x000f220000000200 */
        /* <DEDUP_REMOVED lines=15> */
[-C--:B----4-:R-:W-:Y:S08]  /*151a0*/  HMMA.16816.F32.BF16 R52, R200, R216.reuse, R52 ;  /* 0x000000d8c834723c */ /* 0x090ff00000041834 */
[C---:B------:R-:W-:Y:S08]  /*151b0*/  HMMA.16816.F32.BF16 R56, R220.reuse, R216, R56 ;  /* 0x000000d8dc38723c */ /* 0x040ff00000041838 */
[-C--:B------:R-:W-:Y:S08]  /*151c0*/  HMMA.16816.F32.BF16 R60, R220, R218.reuse, R60 ;  /* 0x000000dadc3c723c */ /* 0x080ff0000004183c */
[C---:B------:R-:W-:Y:S01]  /*151d0*/  HMMA.16816.F32.BF16 R64, R200.reuse, R218, R64 ;  /* 0x000000dac840723c */ /* 0x040fe20000041840 */
[----:B------:R-:W3:Y:S07]  /*151e0*/  LDSM.16.M88.4 R216, [R236] ;  /* 0x00000000ecd8783b */ /* 0x000eee0000000200 */
        /* <DEDUP_REMOVED lines=14> */
[----:B------:R-:W2:Y:S07]  /*152d0*/  LDSM.16.M88.4 R212, [R233+0x2000] ;  /* 0x00200000e9d4783b */ /* 0x000eae0000000200 */
[-C--:B---3--:R-:W-:Y:S08]  /*152e0*/  HMMA.16816.F32.BF16 R116, R200, R216.reuse, R116 ;  /* 0x000000d8c874723c */ /* 0x088ff00000041874 */
[C---:B------:R-:W-:Y:S08]  /*152f0*/  HMMA.16816.F32.BF16 R120, R220.reuse, R216, R120 ;  /* 0x000000d8dc78723c */ /* 0x040ff00000041878 */
[-C--:B------:R-:W-:Y:S08]  /*15300*/  HMMA.16816.F32.BF16 R124, R220, R218.reuse, R124 ;  /* 0x000000dadc7c723c */ /* 0x080ff0000004187c */
[----:B------:R-:W-:Y:S08]  /*15310*/  HMMA.16816.F32.BF16 R128, R200, R218, R128 ;  /* 0x000000dac880723c */ /* 0x000ff00000041880 */
        /* <DEDUP_REMOVED lines=31> */
[----:B--2---:R2:W-:Y:S09]  /*15510*/  STL [R1+0x4], R0 ;  /* 0x0000040001007387 */ /* 0x0045f20000100800 */
[----:B------:R-:W-:Y:S10]  /*15520*/  MUFU.TANH R248, R15 ;  /* 0x0000000f00f87308 */ /* 0x000ff40000002400 */
[----:B------:R-:W-:Y:S10]  /*15530*/  MUFU.TANH R219, R16 ;  /* 0x0000001000db7308 */ /* 0x000ff40000002400 */
[----:B--2---:R-:W2:Y:S01]  /*15540*/  MUFU.TANH R0, R9 ;  /* 0x0000000900007308 */ /* 0x004ea20000002400 */
[-C--:B-1----:R-:W-:Y:S09]  /*15550*/  HMMA.16816.F32.BF16 R20, R204, R4.reuse, R20 ;  /* 0x00000004cc14723c */ /* 0x082ff20000041814 */
[----:B------:R-:W-:Y:S01]  /*15560*/  MUFU.TANH R210, R17 ;  /* 0x0000001100d27308 */ /* 0x000fe20000002400 */
[C---:B------:R-:W-:Y:S09]  /*15570*/  HMMA.16816.F32.BF16 R24, R212.reuse, R4, R24 ;  /* 0x00000004d418723c */ /* 0x040ff20000041818 */
[----:B------:R-:W-:Y:S01]  /*15580*/  MUFU.TANH R209, R18 ;  /* 0x0000001200d17308 */ /* 0x000fe20000002400 */
[-C--:B------:R-:W-:Y:S01]  /*15590*/  HMMA.16816.F32.BF16 R28, R212, R6.reuse, R28 ;  /* 0x00000006d41c723c */ /* 0x080fe2000004181c */
[----:B--2---:R1:W-:Y:S03]  /*155a0*/  STL [R1+0x8], R0 ;  /* 0x0000080001007387 */ /* 0x0043e60000100800 */
[----:B------:R-:W-:Y:S04]  /*155b0*/  FMUL.FTZ R22, R22, c[0x0][0x2ec] ;  /* 0x0000bb0016167a20 */ /* 0x000fe80000410000 */
[C---:B------:R-:W-:Y:S01]  /*155c0*/  HMMA.16816.F32.BF16 R32, R204.reuse, R6, R32 ;  /* 0x00000006cc20723c */ /* 0x040fe20000041820 */
[----:B------:R-:W-:Y:S01]  /*155d0*/  MUFU.TANH R208, R19 ;  /* 0x0000001300d07308 */ /* 0x000fe20000002400 */
[----:B------:R-:W-:Y:S02]  /*155e0*/  LDSM.16.M88.4 R4, [R229+0x1800] ;  /* 0x00180000e504783b */ /* 0x000fe40000000200 */
        /* <DEDUP_REMOVED lines=9> */
[----:B-1----:R1:W2:Y:S01]  /*15680*/  MUFU.TANH R0, R11 ;  /* 0x0000000b00007308 */ /* 0x0022a20000002400 */
[----:B------:R-:W-:Y:S02]  /*15690*/  FMUL.FTZ R30, R30, c[0x0][0x2ec] ;  /* 0x0000bb001e1e7a20 */ /* 0x000fe40000410000 */
[----:B------:R-:W-:Y:S02]  /*156a0*/  FMUL.FTZ R31, R31, c[0x0][0x2ec] ;  /* 0x0000bb001f1f7a20 */ /* 0x000fe40000410000 */
[----:B------:R-:W-:Y:S02]  /*156b0*/  FMUL.FTZ R32, R32, c[0x0][0x2ec] ;  /* 0x0000bb0020207a20 */ /* 0x000fe40000410000 */
[----:B------:R-:W-:Y:S02]  /*156c0*/  FMUL.FTZ R33, R33, c[0x0][0x2ec] ;  /* 0x0000bb0021217a20 */ /* 0x000fe40000410000 */
[----:B------:R-:W-:Y:S01]  /*156d0*/  FMUL.FTZ R34, R34, c[0x0][0x2ec] ;  /* 0x0000bb0022227a20 */ /* 0x000fe20000410000 */
[----:B------:R-:W-:Y:S01]  /*156e0*/  MUFU.TANH R211, R22 ;  /* 0x0000001600d37308 */ /* 0x000fe20000002400 */
[----:B------:R-:W-:Y:S02]  /*156f0*/  FMUL.FTZ R35, R35, c[0x0][0x2ec] ;  /* 0x0000bb0023237a20 */ /* 0x000fe40000410000 */
[----:B------:R-:W-:Y:S07]  /*15700*/  FMUL.FTZ R21, R21, c[0x0][0x2ec] ;  /* 0x0000bb0015157a20 */ /* 0x000fee0000410000 */
[----:B------:R-:W-:Y:S01]  /*15710*/  MUFU.TANH R216, R21 ;  /* 0x0000001500d87308 */ /* 0x000fe20000002400 */
[----:B-1----:R-:W1:Y:S09]  /*15720*/  LDSM.16.M88.4 R8, [R229+0x1000] ;  /* 0x00100000e508783b */ /* 0x002e720000000200 */
[----:B------:R-:W-:Y:S01]  /*15730*/  MUFU.TANH R23, R23 ;  /* 0x0000001700177308 */ /* 0x000fe20000002400 */
[----:B--2---:R-:W-:Y:S09]  /*15740*/  STL [R1], R0 ;  /* 0x0000000001007387 */ /* 0x004ff20000100800 */
[----:B------:R-:W-:Y:S10]  /*15750*/  MUFU.TANH R217, R24 ;  /* 0x0000001800d97308 */ /* 0x000ff40000002400 */
[----:B------:R-:W-:Y:S10]  /*15760*/  MUFU.TANH R22, R25 ;  /* 0x0000001900167308 */ /* 0x000ff40000002400 */
[----:B------:R-:W-:Y:S01]  /*15770*/  MUFU.TANH R26, R26 ;  /* 0x0000001a001a7308 */ /* 0x000fe20000002400 */
[-C--:B-1----:R-:W-:Y:S09]  /*15780*/  HMMA.16816.F32.BF16 R36, R204, R8.reuse, R36 ;  /* 0x00000008cc24723c */ /* 0x082ff20000041824 */
[----:B------:R-:W-:Y:S01]  /*15790*/  MUFU.TANH R27, R27 ;  /* 0x0000001b001b7308 */ /* 0x000fe20000002400 */
[C---:B------:R-:W-:Y:S09]  /*157a0*/  HMMA.16816.F32.BF16 R40, R212.reuse, R8, R40 ;  /* 0x00000008d428723c */ /* 0x040ff20000041828 */
[----:B------:R-:W-:Y:S01]  /*157b0*/  MUFU.TANH R28, R28 ;  /* 0x0000001c001c7308 */ /* 0x000fe20000002400 */
[-C--:B------:R-:W-:Y:S04]  /*157c0*/  HMMA.16816.F32.BF16 R44, R212, R10.reuse, R44 ;  /* 0x0000000ad42c723c */ /* 0x080fe8000004182c */
[----:B------:R-:W-:Y:S04]  /*157d0*/  FMUL.FTZ R36, R36, c[0x0][0x2ec] ;  /* 0x0000bb0024247a20 */ /* 0x000fe80000410000 */
[C---:B------:R-:W-:Y:S01]  /*157e0*/  HMMA.16816.F32.BF16 R48, R204.reuse, R10, R48 ;  /* 0x0000000acc30723c */ /* 0x040fe20000041830 */
[----:B------:R-:W-:Y:S01]  /*157f0*/  MUFU.TANH R29, R29 ;  /* 0x0000001d001d7308 */ /* 0x000fe20000002400 */
[----:B------:R-:W1:Y:S02]  /*15800*/  LDSM.16.M88.4 R8, [R229+0x2000] ;  /* 0x00200000e508783b */ /* 0x000e640000000200 */
[----:B------:R-:W-:Y:S02]  /*15810*/  FMUL.FTZ R37, R37, c[0x0][0x2ec] ;  /* 0x0000bb0025257a20 */ /* 0x000fe40000410000 */
[----:B------:R-:W-:Y:S02]  /*15820*/  FMUL.FTZ R38, R38, c[0x0][0x2ec] ;  /* 0x0000bb0026267a20 */ /* 0x000fe40000410000 */
[-C--:B------:R-:W-:Y:S03]  /*15830*/  HMMA.16816.F32.BF16 R52, R204, R4.reuse, R52 ;  /* 0x00000004cc34723c */ /* 0x080fe60000041834 */
        /* <DEDUP_REMOVED lines=16> */
[----:B------:R-:W-:Y:S01]  /*15940*/  MUFU.TANH R33, R33 ;  /* 0x0000002100217308 */ /* 0x000fe20000002400 */
[-C--:B-1----:R-:W-:Y:S03]  /*15950*/  HMMA.16816.F32.BF16 R68, R204, R8.reuse, R68 ;  /* 0x00000008cc44723c */ /* 0x082fe60000041844 */
[----:B------:R-:W-:Y:S02]  /*15960*/  FMUL.FTZ R59, R59, c[0x0][0x2ec] ;  /* 0x0000bb003b3b7a20 */ /* 0x000fe40000410000 */
[----:B------:R-:W-:Y:S02]  /*15970*/  FMUL.FTZ R47, R47, c[0x0][0x2ec] ;  /* 0x0000bb002f2f7a20 */ /* 0x000fe40000410000 */
[----:B------:R-:W-:Y:S01]  /*15980*/  FMUL.FTZ R60, R60, c[0x0][0x2ec] ;  /* 0x0000bb003c3c7a20 */ /* 0x000fe20000410000 */
[C---:B------:R-:W-:Y:S01]  /*15990*/  HMMA.16816.F32.BF16 R72, R212.reuse, R8, R72 ;  /* 0x00000008d448723c */ /* 0x040fe20000041848 */
[----:B-----5:R-:W1:Y:S03]  /*159a0*/  MUFU.TANH R2, R58 ;  /* 0x0000003a00027308 */ /* 0x020e660000002400 */
[----:B------:R-:W-:Y:S02]  /*159b0*/  FMUL.FTZ R61, R61, c[0x0][0x2ec] ;  /* 0x0000bb003d3d7a20 */ /* 0x000fe40000410000 */
[----:B------:R-:W-:Y:S02]  /*159c0*/  FMUL.FTZ R48, R48, c[0x0][0x2ec] ;  /* 0x0000bb0030307a20 */ /* 0x000fe40000410000 */
[-C--:B------:R-:W-:Y:S03]  /*159d0*/  HMMA.16816.F32.BF16 R76, R212, R10.reuse, R76 ;  /* 0x0000000ad44c723c */ /* 0x080fe6000004184c */
[----:B------:R-:W3:Y:S01]  /*159e0*/  MUFU.TANH R0, R59 ;  /* 0x0000003b00007308 */ /* 0x000ee20000002400 */
[----:B------:R-:W-:Y:S02]  /*159f0*/  FMUL.FTZ R49, R49, c[0x0][0x2ec] ;  /* 0x0000bb0031317a20 */ /* 0x000fe40000410000 */
[----:B------:R-:W-:Y:S02]  /*15a00*/  FMUL.FTZ R50, R50, c[0x0][0x2ec] ;  /* 0x0000bb0032327a20 */ /* 0x000fe40000410000 */
[C---:B------:R-:W-:Y:S01]  /*15a10*/  HMMA.16816.F32.BF16 R80, R204.reuse, R10, R80 ;  /* 0x0000000acc50723c */ /* 0x040fe20000041850 */
[----:B------:R-:W4:Y:S03]  /*15a20*/  LDSM.16.M88.4 R8, [R229+0x3000] ;  /* 0x00300000e508783b */ /* 0x000f260000000200 */
[----:B------:R-:W-:Y:S01]  /*15a30*/  FMUL.FTZ R69, R69, c[0x0][0x2ec] ;  /* 0x0000bb0045457a20 */ /* 0x000fe20000410000 */
[----:B------:R-:W-:Y:S01]  /*15a40*/  MUFU.TANH R34, R34 ;  /* 0x0000002200227308 */ /* 0x000fe20000002400 */
[----:B------:R-:W-:Y:S02]  /*15a50*/  FMUL.FTZ R70, R70, c[0x0][0x2ec] ;  /* 0x0000bb0046467a20 */ /* 0x000fe40000410000 */
[-C--:B--2---:R-:W-:Y:S01]  /*15a60*/  HMMA.16816.F32.BF16 R84, R204, R4.reuse, R84 ;  /* 0x00000004cc54723c */ /* 0x084fe20000041854 */
[----:B-1----:R1:W-:Y:S03]  /*15a70*/  STL [R1+0x2c], R2 ;  /* 0x00002c0201007387 */ /* 0x0023e60000100800 */
[----:B------:R-:W-:Y:S02]  /*15a80*/  FMUL.FTZ R71, R71, c[0x0][0x2ec] ;  /* 0x0000bb0047477a20 */ /* 0x000fe40000410000 */
[----:B------:R-:W-:Y:S01]  /*15a90*/  FMUL.FTZ R75, R75, c[0x0][0x2ec] ;  /* 0x0000bb004b4b7a20 */ /* 0x000fe20000410000 */
[----:B------:R-:W-:Y:S01]  /*15aa0*/  MUFU.TANH R35, R35 ;  /* 0x0000002300237308 */ /* 0x000fe20000002400 */
[C---:B------:R-:W-:Y:S01]  /*15ab0*/  HMMA.16816.F32.BF16 R88, R212.reuse, R4, R88 ;  /* 0x00000004d458723c */ /* 0x040fe20000041858 */
[----:B---3--:R2:W-:Y:S03]  /*15ac0*/  STL [R1+0x30], R0 ;  /* 0x0000300001007387 */ /* 0x0085e60000100800 */
[----:B------:R-:W-:Y:S02]  /*15ad0*/  FMUL.FTZ R76, R76, c[0x0][0x2ec] ;  /* 0x0000bb004c4c7a20 */ /* 0x000fe40000410000 */
[----:B------:R-:W-:Y:S02]  /*15ae0*/  FMUL.FTZ R51, R51, c[0x0][0x2ec] ;  /* 0x0000bb0033337a20 */ /* 0x000fe40000410000 */
[-C--:B------:R-:W-:Y:S01]  /*15af0*/  HMMA.16816.F32.BF16 R92, R212, R6.reuse, R92 ;  /* 0x00000006d45c723c */ /* 0x080fe2000004185c */
[----:B------:R-:W-:Y:S03]  /*15b00*/  MUFU.TANH R36, R36 ;  /* 0x0000002400247308 */ /* 0x000fe60000002400 */
[----:B------:R-:W-:Y:S02]  /*15b10*/  FMUL.FTZ R52, R52, c[0x0][0x2ec] ;  /* 0x0000bb0034347a20 */ /* 0x000fe40000410000 */
[----:B------:R-:W-:Y:S02]  /*15b20*/  FMUL.FTZ R53, R53, c[0x0][0x2ec] ;  /* 0x0000bb0035357a20 */ /* 0x000fe40000410000 */
[C---:B------:R-:W-:Y:S01]  /*15b30*/  HMMA.16816.F32.BF16 R96, R204.reuse, R6, R96 ;  /* 0x00000006cc60723c */ /* 0x040fe20000041860 */
[----:B------:R-:W3:Y:S01]  /*15b40*/  LDSM.16.M88.4 R4, [R229+0x3800] ;  /* 0x00380000e504783b */ /* 0x000ee20000000200 */
[----:B------:R-:W-:Y:S04]  /*15b50*/  DEPBAR.LE SB0, 0x0 ;  /* 0x000080000000791a */ /* 0x000fe80000000000 */
[----:B-1----:R-:W1:Y:S01]  /*15b60*/  MUFU.TANH R2, R60 ;  /* 0x0000003c00027308 */ /* 0x002e620000002400 */
[----:B------:R-:W-:Y:S02]  /*15b70*/  FMUL.FTZ R54, R54, c[0x0][0x2ec] ;  /* 0x0000bb0036367a20 */ /* 0x000fe40000410000 */
[----:B------:R-:W-:Y:S01]  /*15b80*/  BAR.SYNC.DEFER_BLOCKING 0x0 ;  /* 0x0000000000007b1d */ /* 0x000fe20000010000 */
[-C--:B----4-:R-:W-:Y:S05]  /*15b90*/  HMMA.16816.F32.BF16 R100, R204, R8.reuse, R100 ;  /* 0x00000008cc64723c */ /* 0x090fea0000041864 */
[----:B------:R-:W-:Y:S01]  /*15ba0*/  FMUL.FTZ R55, R55, c[0x0][0x2ec] ;  /* 0x0000bb0037377a20 */ /* 0x000fe20000410000 */
[----:B--2---:R-:W2:Y:S01]  /*15bb0*/  MUFU.TANH R0, R61 ;  /* 0x0000003d00007308 */ /* 0x004ea20000002400 */
[----:B------:R-:W-:Y:S01]  /*15bc0*/  FMUL.FTZ R56, R56, c[0x0][0x2ec] ;  /* 0x0000bb0038387a20 */ /* 0x000fe20000410000 */
[C---:B------:R-:W-:Y:S04]  /*15bd0*/  HMMA.16816.F32.BF16 R104, R212.reuse, R8, R104 ;  /* 0x00000008d468723c */ /* 0x040fe80000041868 */
[----:B------:R-:W-:Y:S02]  /*15be0*/  FMUL.FTZ R57, R57, c[0x0][0x2ec] ;  /* 0x0000bb0039397a20 */ /* 0x000fe40000410000 */
[----:B------:R-:W-:Y:S02]  /*15bf0*/  FMUL.FTZ R62, R62, c[0x0][0x2ec] ;  /* 0x0000bb003e3e7a20 */ /* 0x000fe40000410000 */
[----:B------:R-:W-:Y:S01]  /*15c00*/  MUFU.TANH R37, R37 ;  /* 0x0000002500257308 */ /* 0x000fe20000002400 */
[-C--:B------:R-:W-:Y:S01]  /*15c10*/  HMMA.16816.F32.BF16 R108, R212, R10.reuse, R108 ;  /* 0x0000000ad46c723c */ /* 0x080fe2000004186c */
[----:B-1----:R1:W-:Y:S02]  /*15c20*/  STL [R1+0x28], R2 ;  /* 0x0000280201007387 */ /* 0x0023e40000100800 */
[----:B------:R-:W-:Y:S02]  /*15c30*/  FMUL.FTZ R63, R63, c[0x0][0x2ec] ;  /* 0x0000bb003f3f7a20 */ /* 0x000fe40000410000 */
[----:B------:R-:W-:Y:S03]  /*15c40*/  FMUL.FTZ R64, R64, c[0x0][0x2ec] ;  /* 0x0000bb0040407a20 */ /* 0x000fe60000410000 */
[C---:B------:R-:W-:Y:S01]  /*15c50*/  HMMA.16816.F32.BF16 R112, R204.reuse, R10, R112 ;  /* 0x0000000acc70723c */ /* 0x040fe20000041870 */
[----:B------:R-:W-:Y:S03]  /*15c60*/  MUFU.TANH R38, R38 ;  /* 0x0000002600267308 */ /* 0x000fe60000002400 */
[----:B------:R-:W-:Y:S01]  /*15c70*/  FMUL.FTZ R65, R65, c[0x0][0x2ec] ;  /* 0x0000bb0041417a20 */ /* 0x000fe20000410000 */
[----:B--2---:R2:W-:Y:S01]  /*15c80*/  STL [R1+0x38], R0 ;  /* 0x0000380001007387 */ /* 0x0045e20000100800 */
[----:B------:R-:W-:Y:S02]  /*15c90*/  FMUL.FTZ R66, R66, c[0x0][0x2ec] ;  /* 0x0000bb0042427a20 */ /* 0x000fe40000410000 */
[-C--:B---3--:R-:W-:Y:S03]  /*15ca0*/  HMMA.16816.F32.BF16 R116, R204, R4.reuse, R116 ;  /* 0x00000004cc74723c */ /* 0x088fe60000041874 */
[----:B------:R-:W-:Y:S01]  /*15cb0*/  MUFU.TANH R39, R39 ;  /* 0x0000002700277308 */ /* 0x000fe20000002400 */
[----:B------:R-:W-:Y:S02]  /*15cc0*/  FMUL.FTZ R67, R67, c[0x0][0x2ec] ;  /* 0x0000bb0043437a20 */ /* 0x000fe40000410000 */
[----:B------:R-:W-:Y:S02]  /*15cd0*/  FMUL.FTZ R68, R68, c[0x0][0x2ec] ;  /* 0x0000bb0044447a20 */ /* 0x000fe40000410000 */
[C---:B------:R-:W-:Y:S04]  /*15ce0*/  HMMA.16816.F32.BF16 R120, R212.reuse, R4, R120 ;  /* 0x00000004d478723c */ /* 0x040fe80000041878 */
[----:B------:R-:W-:Y:S01]  /*15cf0*/  FMUL.FTZ R72, R72, c[0x0][0x2ec] ;  /* 0x0000bb0048487a20 */ /* 0x000fe20000410000 */
[----:B-1----:R-:W-:Y:S01]  /*15d00*/  MUFU.TANH R2, R70 ;  /* 0x0000004600027308 */ /* 0x002fe20000002400 */
[----:B------:R-:W-:Y:S02]  /*15d10*/  FMUL.FTZ R73, R73, c[0x0][0x2ec] ;  /* 0x0000bb0049497a20 */ /* 0x000fe40000410000 */
[-C--:B------:R-:W-:Y:S04]  /*15d20*/  HMMA.16816.F32.BF16 R124, R212, R6.reuse, R124 ;  /* 0x00000006d47c723c */ /* 0x080fe8000004187c */
[----:B------:R-:W-:Y:S02]  /*15d30*/  FMUL.FTZ R74, R74, c[0x0][0x2ec] ;  /* 0x0000bb004a4a7a20 */ /* 0x000fe40000410000 */
[----:B------:R-:W-:Y:S01]  /*15d40*/  FMUL.FTZ R77, R77, c[0x0][0x2ec] ;  /* 0x0000bb004d4d7a20 */ /* 0x000fe20000410000 */
[----:B--2---:R-:W1:Y:S01]  /*15d50*/  MUFU.TANH R0, R69 ;  /* 0x0000004500007308 */ /* 0x004e620000002400 */
[----:B------:R-:W-:Y:S04]  /*15d60*/  HMMA.16816.F32.BF16 R128, R204, R6, R128 ;  /* 0x00000006cc80723c */ /* 0x000fe80000041880 */
        /* <DEDUP_REMOVED lines=13> */
[----:B------:R-:W-:Y:S01]  /*15e40*/  FMUL.FTZ R88, R88, c[0x0][0x2ec] ;  /* 0x0000bb0058587a20 */ /* 0x000fe20000410000 */
[----:B------:R-:W-:Y:S01]  /*15e50*/  STL [R1+0x50], R2 ;  /* 0x0000500201007387 */ /* 0x000fe20000100800 */
        /* <DEDUP_REMOVED lines=51> */
[----:B------:R-:W-:Y:S09]  /*16190*/  FMUL.FTZ R123, R123, c[0x0][0x2ec] ;  /* 0x0000bb007b7b7a20 */ /* 0x000ff20000410000 */
[----:B------:R-:W-:Y:S01]  /*161a0*/  MUFU.TANH R49, R49 ;  /* 0x0000003100317308 */ /* 0x000fe20000002400 */
[----:B-1----:R1:W-:Y:S09]  /*161b0*/  STL [R1+0x70], R0 ;  /* 0x0000700001007387 */ /* 0x0023f20000100800 */
[----:B------:R-:W-:Y:S10]  /*161c0*/  MUFU.TANH R50, R50 ;  /* 0x0000003200327308 */ /* 0x000ff40000002400 */
[----:B------:R-:W-:Y:S10]  /*161d0*/  MUFU.TANH R51, R51 ;  /* 0x0000003300337308 */ /* 0x000ff40000002400 */
[----:B-1----:R-:W1:Y:S10]  /*161e0*/  MUFU.TANH R0, R76 ;  /* 0x0000004c00007308 */ /* 0x002e740000002400 */
[----:B------:R-:W2:Y:S10]  /*161f0*/  MUFU.TANH R52, R52 ;  /* 0x0000003400347308 */ /* 0x000eb40000002400 */
[----:B------:R3:W4:Y:S01]  /*16200*/  MUFU.TANH R202, R53 ;  /* 0x0000003500ca7308 */ /* 0x0007220000002400 */
[----:B-1----:R1:W-:Y:S09]  /*16210*/  STL [R1+0x60], R0 ;  /* 0x0000600001007387 */ /* 0x0023f20000100800 */
[----:B------:R3:W2:Y:S10]  /*16220*/  MUFU.TANH R47, R54 ;  /* 0x00000036002f7308 */ /* 0x0006b40000002400 */
[----:B------:R3:W2:Y:S01]  /*16230*/  MUFU.TANH R222, R55 ;  /* 0x0000003700de7308 */ /* 0x0006a20000002400 */
[----:B-1----:R-:W-:Y:S09]  /*16240*/  FMUL.FTZ R0, R127, c[0x0][0x2ec] ;  /* 0x0000bb007f007a20 */ /* 0x002ff20000410000 */
        /* <DEDUP_REMOVED lines=55> */
[----:B------:R3:W1:Y:S10]  /*165c0*/  MUFU.TANH R213, R120 ;  /* 0x0000007800d57308 */ /* 0x0006740000002400 */
[----:B------:R3:W1:Y:S10]  /*165d0*/  MUFU.TANH R212, R121 ;  /* 0x0000007900d47308 */ /* 0x0006740000002400 */
        /* <DEDUP_REMOVED lines=11> */
.L_x_271:
[----:B------:R-:W2:Y:S01]  /*16690*/  LDL.LU R94, [R1+0x50] ;  /* 0x00005000015e7983 */ /* 0x000ea20000300800 */
[----:B------:R-:W-:Y:S01]  /*166a0*/  MOV R107, R88 ;  /* 0x00000058006b7202 */ /* 0x000fe20000000f00 */
[----:B------:R-:W-:Y:S01]  /*166b0*/  UIADD3 UR33, UR33, -0x1, URZ ;  /* 0xffffffff21217890 */ /* 0x000fe2000fffe03f */
[----:B------:R-:W-:Y:S01]  /*166c0*/  MOV R108, R89 ;  /* 0x00000059006c7202 */ /* 0x000fe20000000f00 */
[----:B------:R-:W3:Y:S01]  /*166d0*/  LDL.LU R105, [R1+0x60] ;  /* 0x0000600001697983 */ /* 0x000ee20000300800 */
[----:B------:R-:W-:Y:S02]  /*166e0*/  MOV R91, R60 ;  /* 0x0000003c005b7202 */ /* 0x000fe40000000f00 */
[----:B------:R-:W-:Y:S01]  /*166f0*/  MOV R120, R90 ;  /* 0x0000005a00787202 */ /* 0x000fe20000000f00 */
[----:B------:R-:W4:Y:S01]  /*16700*/  LDL.LU R109, [R1+0x70] ;  /* 0x00007000016d7983 */ /* 0x000f220000300800 */
[----:B------:R-:W-:Y:S02]  /*16710*/  MOV R90, R63 ;  /* 0x0000003f005a7202 */ /* 0x000fe40000000f00 */
[----:B------:R-:W-:Y:S01]  /*16720*/  MOV R111, R80 ;  /* 0x00000050006f7202 */ /* 0x000fe20000000f00 */
[----:B------:R-:W2:Y:S01]  /*16730*/  LDL.LU R0, [R1+0x28] ;  /* 0x0000280001007983 */ /* 0x000ea20000300800 */
[----:B------:R-:W-:Y:S02]  /*16740*/  MOV R118, R74 ;  /* 0x0000004a00767202 */ /* 0x000fe40000000f00 */
[----:B-1----:R-:W-:Y:S01]  /*16750*/  MOV R14, R64 ;  /* 0x00000040000e7202 */ /* 0x002fe20000000f00 */
[----:B------:R-:W3:Y:S01]  /*16760*/  LDL.LU R93, [R1+0x1c] ;  /* 0x00001c00015d7983 */ /* 0x000ee20000300800 */
[----:B------:R-:W-:Y:S02]  /*16770*/  MOV R127, R81 ;  /* 0x00000051007f7202 */ /* 0x000fe40000000f00 */
[----:B------:R-:W-:Y:S01]  /*16780*/  MOV R81, R68 ;  /* 0x0000004400517202 */ /* 0x000fe20000000f00 */
        /* <DEDUP_REMOVED lines=16> */
[----:B------:R-:W-:Y:S03]  /*16890*/  MOV R121, R73 ;  /* 0x0000004900797202 */ /* 0x000fe60000000f00 */
[----:B------:R-:W4:Y:S04]  /*168a0*/  LDL.LU R60, [R1+0x2c] ;  /* 0x00002c00013c7983 */ /* 0x000f280000300800 */
[----:B------:R-:W4:Y:S04]  /*168b0*/  LDL.LU R63, [R1+0x30] ;  /* 0x00003000013f7983 */ /* 0x000f280000300800 */
        /* <DEDUP_REMOVED lines=15> */
[----:B------:R1:W-:Y:S02]  /*169b0*/  STL [R1+0xf0], R224 ;  /* 0x0000f0e001007387 */ /* 0x0003e40000100800 */
[----:B-1----:R-:W-:Y:S02]  /*169c0*/  MOV R224, R69 ;  /* 0x0000004500e07202 */ /* 0x002fe40000000f00 */
[----:B--2---:R-:W-:Y:S02]  /*169d0*/  MOV R80, R0 ;  /* 0x0000000000507202 */ /* 0x004fe40000000f00 */
[----:B------:R-:W-:Y:S04]  /*169e0*/  FMNMX.FTZ R0, R245, R132, !PT ;  /* 0x00000084f5007209 */ /* 0x000fe80007810000 */
[----:B---3--:R-:W-:Y:S02]  /*169f0*/  FMNMX.FTZ R2, R11, R0, !PT ;  /* 0x000000000b027209 */ /* 0x008fe40007810000 */
[----:B------:R-:W-:Y:S02]  /*16a00*/  FMNMX.FTZ R0, R244, R133, !PT ;  /* 0x00000085f4007209 */ /* 0x000fe40007810000 */
        /* <DEDUP_REMOVED lines=132> */
[C---:B------:R-:W-:Y:S01]  /*17250*/  FSETP.NEU.FTZ.AND P2, PT, R74.reuse, -INF , PT ;  /* 0xff8000004a00780b */ /* 0x040fe20003f5d000 */
[----:B------:R-:W-:Y:S01]  /*17260*/  FMUL.FTZ R75, R74, c[0x0][0x23c] ;  /* 0x00008f004a4b7a20 */ /* 0x000fe20000410000 */
[----:B--2---:R-:W-:Y:S05]  /*17270*/  FMNMX.FTZ R73, R3, R73, !PT ;  /* 0x0000004903497209 */ /* 0x004fea0007810000 */
[----:B------:R-:W-:Y:S01]  /*17280*/  STL [R1+0x130], R74 ;  /* 0x0001304a01007387 */ /* 0x000fe20000100800 */
[----:B------:R-:W-:Y:S03]  /*17290*/  FSEL R75, R75, RZ, P2 ;  /* 0x000000ff4b4b7208 */ /* 0x000fe60001000000 */
[----:B------:R-:W2:Y:S02]  /*172a0*/  SHFL.BFLY PT, R7, R73, 0x1, 0x1f ;  /* 0x0c201f0049077f89 */ /* 0x000ea400000e0000 */
[--C-:B------:R-:W-:Y:S01]  /*172b0*/  FFMA.FTZ R6, R33, c[0x0][0x23c], -R75.reuse ;  /* 0x00008f0021067a23 */ /* 0x100fe2000001084b */
[----:B---3--:R-:W-:Y:S01]  /*172c0*/  FMNMX.FTZ R2, R0, R2, !PT ;  /* 0x0000000200027209 */ /* 0x008fe20007810000 */
[----:B------:R-:W-:Y:S01]  /*172d0*/  FADD.FTZ R0, -R74, R132 ;  /* 0x000000844a007221 */ /* 0x000fe20000010100 */
[----:B------:R-:W-:Y:S01]  /*172e0*/  MOV R132, R55 ;  /* 0x0000003700847202 */ /* 0x000fe20000000f00 */
[----:B------:R3:W-:Y:S01]  /*172f0*/  MUFU.EX2 R242, R6 ;  /* 0x0000000600f27308 */ /* 0x0007e20000000800 */
[--C-:B------:R-:W-:Y:S01]  /*17300*/  FFMA.FTZ R93, R93, c[0x0][0x23c], -R75.reuse ;  /* 0x00008f005d5d7a23 */ /* 0x100fe2000001084b */
[----:B------:R-:W4:Y:S01]  /*17310*/  SHFL.BFLY PT, R3, R2, 0x1, 0x1f ;  /* 0x0c201f0002037f89 */ /* 0x000f2200000e0000 */
[----:B------:R-:W-:Y:S01]  /*17320*/  FMUL.FTZ R0, R0, c[0x0][0x23c] ;  /* 0x00008f0000007a20 */ /* 0x000fe20000410000 */
[----:B-1----:R-:W-:Y:S01]  /*17330*/  FMNMX.FTZ R4, R4, R5, !PT ;  /* 0x0000000504047209 */ /* 0x002fe20007810000 */
[--C-:B------:R-:W-:Y:S05]  /*17340*/  FFMA.FTZ R5, R11, c[0x0][0x23c], -R75.reuse ;  /* 0x00008f000b057a23 */ /* 0x100fea000001084b */
[----:B------:R1:W1:Y:S01]  /*17350*/  MUFU.EX2 R69, R0 ;  /* 0x0000000000457308 */ /* 0x0002620000000800 */
[----:B------:R-:W1:Y:S01]  /*17360*/  SHFL.BFLY PT, R72, R4, 0x1, 0x1f ;  /* 0x0c201f0004487f89 */ /* 0x000e6200000e0000 */
[----:B--2---:R-:W-:Y:S01]  /*17370*/  FMNMX.FTZ R73, R73, R7, !PT ;  /* 0x0000000749497209 */ /* 0x004fe20007810000 */
[--C-:B------:R-:W-:Y:S03]  /*17380*/  FFMA.FTZ R7, R32, c[0x0][0x23c], -R75.reuse ;  /* 0x00008f0020077a23 */ /* 0x100fe6000001084b */
[C---:B------:R-:W-:Y:S01]  /*17390*/  FSETP.NEU.FTZ.AND P2, PT, R73.reuse, -INF , PT ;  /* 0xff8000004900780b */ /* 0x040fe20003f5d000 */
[----:B------:R-:W-:Y:S02]  /*173a0*/  FMUL.FTZ R92, R73, c[0x0][0x23c] ;  /* 0x00008f00495c7a20 */ /* 0x000fe40000410000 */
[----:B------:R-:W-:Y:S01]  /*173b0*/  STL [R1+0x134], R73 ;  /* 0x0001344901007387 */ /* 0x000fe20000100800 */
[----:B---3--:R-:W-:Y:S01]  /*173c0*/  FFMA.FTZ R6, R37, c[0x0][0x23c], -R75 ;  /* 0x00008f0025067a23 */ /* 0x008fe2000001084b */
[----:B----4-:R-:W-:Y:S02]  /*173d0*/  FMNMX.FTZ R3, R2, R3, !PT ;  /* 0x0000000302037209 */ /* 0x010fe40007810000 */
[----:B------:R-:W-:Y:S01]  /*173e0*/  FSEL R92, R92, RZ, P2 ;  /* 0x000000ff5c5c7208 */ /* 0x000fe20001000000 */
[----:B------:R-:W-:Y:S02]  /*173f0*/  MUFU.EX2 R235, R6 ;  /* 0x0000000600eb7308 */ /* 0x000fe40000000800 */
[----:B------:R-:W-:Y:S02]  /*17400*/  FMUL.FTZ R101, R3, c[0x0][0x23c] ;  /* 0x00008f0003657a20 */ /* 0x000fe40000410000 */
[--C-:B------:R-:W-:Y:S02]  /*17410*/  FFMA.FTZ R33, R47, c[0x0][0x23c], -R92.reuse ;  /* 0x00008f002f217a23 */ /* 0x100fe4000001085c */
[----:B-1----:R-:W-:Y:S01]  /*17420*/  FADD.FTZ R0, -R73, R133 ;  /* 0x0000008549007221 */ /* 0x002fe20000010100 */
[----:B------:R-:W-:Y:S01]  /*17430*/  FMNMX.FTZ R72, R4, R72, !PT ;  /* 0x0000004804487209 */ /* 0x000fe20007810000 */
[----:B------:R-:W-:Y:S01]  /*17440*/  FFMA.FTZ R4, R245, c[0x0][0x23c], -R75 ;  /* 0x00008f00f5047a23 */ /* 0x000fe2000001084b */
[----:B------:R-:W-:Y:S01]  /*17450*/  MOV R133, R13 ;  /* 0x0000000d00857202 */ /* 0x000fe20000000f00 */
[----:B------:R1:W-:Y:S01]  /*17460*/  MUFU.EX2 R245, R5 ;  /* 0x0000000500f57308 */ /* 0x0003e20000000800 */
[----:B------:R-:W-:Y:S01]  /*17470*/  FMUL.FTZ R0, R0, c[0x0][0x23c] ;  /* 0x00008f0000007a20 */ /* 0x000fe20000410000 */
[----:B------:R-:W-:Y:S01]  /*17480*/  FSETP.NEU.FTZ.AND P2, PT, R72, -INF , PT ;  /* 0xff8000004800780b */ /* 0x000fe20003f5d000 */
[--C-:B------:R-:W-:Y:S02]  /*17490*/  FFMA.FTZ R102, R102, c[0x0][0x23c], -R92.reuse ;  /* 0x00008f0066667a23 */ /* 0x100fe4000001085c */
[--C-:B------:R-:W-:Y:S02]  /*174a0*/  FFMA.FTZ R104, R104, c[0x0][0x23c], -R92.reuse ;  /* 0x00008f0068687a23 */ /* 0x100fe4000001085c */
[--C-:B------:R-:W-:Y:S02]  /*174b0*/  FFMA.FTZ R111, R111, c[0x0][0x23c], -R92.reuse ;  /* 0x00008f006f6f7a23 */ /* 0x100fe4000001085c */
[--C-:B------:R-:W-:Y:S01]  /*174c0*/  FFMA.FTZ R115, R115, c[0x0][0x23c], -R92.reuse ;  /* 0x00008f0073737a23 */ /* 0x100fe2000001085c */
[----:B------:R2:W3:Y:S01]  /*174d0*/  MUFU.EX2 R68, R0 ;  /* 0x0000000000447308 */ /* 0x0004e20000000800 */
[--C-:B------:R-:W-:Y:S02]  /*174e0*/  FFMA.FTZ R130, R130, c[0x0][0x23c], -R92.reuse ;  /* 0x00008f0082827a23 */ /* 0x100fe4000001085c */
[--C-:B------:R-:W-:Y:S02]  /*174f0*/  FFMA.FTZ R131, R131, c[0x0][0x23c], -R92.reuse ;  /* 0x00008f0083837a23 */ /* 0x100fe4000001085c */
[----:B------:R-:W-:Y:S02]  /*17500*/  FMUL.FTZ R100, R72, c[0x0][0x23c] ;  /* 0x00008f0048647a20 */ /* 0x000fe40000410000 */
[----:B------:R-:W-:Y:S03]  /*17510*/  FMUL.FTZ R32, R69, R164 ;  /* 0x000000a445207220 */ /* 0x000fe60000410000 */
[----:B------:R-:W4:Y:S01]  /*17520*/  MUFU.EX2 R106, R4 ;  /* 0x00000004006a7308 */ /* 0x000f220000000800 */
[----:B------:R-:W-:Y:S02]  /*17530*/  FSEL R100, R100, RZ, P2 ;  /* 0x000000ff64647208 */ /* 0x000fe40001000000 */
[----:B------:R-:W-:Y:S01]  /*17540*/  FSETP.NEU.FTZ.AND P2, PT, R3, -INF , PT ;  /* 0xff8000000300780b */ /* 0x000fe20003f5d000 */
[----:B-1----:R-:W-:Y:S02]  /*17550*/  FFMA.FTZ R5, R208, c[0x0][0x23c], -R92 ;  /* 0x00008f00d0057a23 */ /* 0x002fe4000001085c */
[--C-:B------:R-:W-:Y:S01]  /*17560*/  FFMA.FTZ R17, R45, c[0x0][0x23c], -R100.reuse ;  /* 0x00008f002d117a23 */ /* 0x100fe20000010864 */
[----:B------:R-:W-:Y:S01]  /*17570*/  FSEL R101, R101, RZ, P2 ;  /* 0x000000ff65657208 */ /* 0x000fe20001000000 */
[--C-:B------:R-:W-:Y:S02]  /*17580*/  FFMA.FTZ R107, R107, c[0x0][0x23c], -R100.reuse ;  /* 0x00008f006b6b7a23 */ /* 0x100fe40000010864 */
[----:B------:R1:W-:Y:S01]  /*17590*/  MUFU.EX2 R229, R17 ;  /* 0x0000001100e57308 */ /* 0x0003e20000000800 */
[----:B------:R-:W-:Y:S02]  /*175a0*/  FFMA.FTZ R108, R108, c[0x0][0x23c], -R100 ;  /* 0x00008f006c6c7a23 */ /* 0x000fe40000010864 */
[--C-:B------:R-:W-:Y:S02]  /*175b0*/  FFMA.FTZ R12, R42, c[0x0][0x23c], -R101.reuse ;  /* 0x00008f002a0c7a23 */ /* 0x100fe40000010865 */
[----:B--2---:R-:W-:Y:S01]  /*175c0*/  FADD.FTZ R0, -R72, R134 ;  /* 0x0000008648007221 */ /* 0x004fe20000010100 */
[----:B------:R-:W-:Y:S01]  /*175d0*/  MOV R134, R82 ;  /* 0x0000005200867202 */ /* 0x000fe20000000f00 */
[----:B---3--:R-:W-:Y:S02]  /*175e0*/  FMUL.FTZ R6, R68, R142 ;  /* 0x0000008e44067220 */ /* 0x008fe40000410000 */
[----:B------:R-:W-:Y:S01]  /*175f0*/  FMUL.FTZ R0, R0, c[0x0][0x23c] ;  /* 0x00008f0000007a20 */ /* 0x000fe20000410000 */
[----:B------:R-:W-:Y:S01]  /*17600*/  MUFU.EX2 R108, R108 ;  /* 0x0000006c006c7308 */ /* 0x000fe20000000800 */
[----:B------:R-:W-:Y:S01]  /*17610*/  FMUL.FTZ R19, R68, R151 ;  /* 0x0000009744137220 */ /* 0x000fe20000410000 */
[----:B------:R-:W-:Y:S01]  /*17620*/  MOV R151, R81 ;  /* 0x0000005100977202 */ /* 0x000fe20000000f00 */
[--C-:B------:R-:W-:Y:S01]  /*17630*/  FFMA.FTZ R63, R63, c[0x0][0x23c], -R101.reuse ;  /* 0x00008f003f3f7a23 */ /* 0x100fe20000010865 */
[----:B----4-:R-:W-:Y:S01]  /*17640*/  F2FP.BF16.PACK_AB R76, R245, R106 ;  /* 0x0000006af54c723e */ /* 0x010fe200000010ff */
[----:B------:R-:W-:Y:S02]  /*17650*/  FFMA.FTZ R4, R244, c[0x0][0x23c], -R92 ;  /* 0x00008f00f4047a23 */ /* 0x000fe4000001085c */
[----:B------:R-:W-:Y:S02]  /*17660*/  FFMA.FTZ R60, R60, c[0x0][0x23c], -R101 ;  /* 0x00008f003c3c7a23 */ /* 0x000fe40000010865 */
[--C-:B------:R-:W-:Y:S01]  /*17670*/  FFMA.FTZ R120, R120, c[0x0][0x23c], -R100.reuse ;  /* 0x00008f0078787a23 */ /* 0x100fe20000010864 */
[----:B------:R2:W3:Y:S01]  /*17680*/  MUFU.EX2 R2, R0 ;  /* 0x0000000000027308 */ /* 0x0004e20000000800 */
[--C-:B------:R-:W-:Y:S02]  /*17690*/  FFMA.FTZ R213, R213, c[0x0][0x23c], -R100.reuse ;  /* 0x00008f00d5d57a23 */ /* 0x100fe40000010864 */
[----:B------:R-:W-:Y:S02]  /*176a0*/  FFMA.FTZ R212, R212, c[0x0][0x23c], -R100 ;  /* 0x00008f00d4d47a23 */ /* 0x000fe40000010864 */
[----:B-1----:R-:W-:Y:S05]  /*176b0*/  FMUL.FTZ R17, R69, R149 ;  /* 0x0000009545117220 */ /* 0x002fea0000410000 */
[----:B------:R-:W-:Y:S10]  /*176c0*/  MUFU.EX2 R111, R111 ;  /* 0x0000006f006f7308 */ /* 0x000ff40000000800 */
[----:B------:R-:W-:Y:S01]  /*176d0*/  MUFU.EX2 R115, R115 ;  /* 0x0000007300737308 */ /* 0x000fe20000000800 */
[----:B--2---:R-:W-:Y:S02]  /*176e0*/  FADD.FTZ R0, -R3, R135 ;  /* 0x0000008703007221 */ /* 0x004fe40000010100 */
[C---:B---3--:R-:W-:Y:S02]  /*176f0*/  FMUL.FTZ R13, R2.reuse, R145 ;  /* 0x00000091020d7220 */ /* 0x048fe40000410000 */
[----:B------:R-:W-:Y:S05]  /*17700*/  FMUL.FTZ R45, R2, R177 ;  /* 0x000000b1022d7220 */ /* 0x000fea0000410000 */
[----:B------:R1:W-:Y:S01]  /*17710*/  MUFU.EX2 R135, R4 ;  /* 0x0000000400877308 */ /* 0x0003e20000000800 */
[----:B------:R-:W-:Y:S09]  /*17720*/  FMUL.FTZ R0, R0, c[0x0][0x23c] ;  /* 0x00008f0000007a20 */ /* 0x000ff20000410000 */
[----:B------:R-:W2:Y:S10]  /*17730*/  MUFU.EX2 R0, R0 ;  /* 0x0000000000007308 */ /* 0x000eb40000000800 */
[----:B------:R-:W-:Y:S01]  /*17740*/  MUFU.EX2 R120, R120 ;  /* 0x0000007800787308 */ /* 0x000fe20000000800 */
[--C-:B-1----:R-:W-:Y:S09]  /*17750*/  FFMA.FTZ R4, R10, c[0x0][0x23c], -R92.reuse ;  /* 0x00008f000a047a23 */ /* 0x102ff2000001085c */
[----:B------:R1:W3:Y:S01]  /*17760*/  MUFU.EX2 R207, R4 ;  /* 0x0000000400cf7308 */ /* 0x0002e20000000800 */
[C---:B--2---:R-:W-:Y:S02]  /*17770*/  FMUL.FTZ R11, R0.reuse, R139 ;  /* 0x0000008b000b7220 */ /* 0x044fe40000410000 */
[----:B------:R-:W-:Y:S01]  /*17780*/  FMUL.FTZ R15, R0, R147 ;  /* 0x00000093000f7220 */ /* 0x000fe20000410000 */
[----:B------:R-:W-:Y:S01]  /*17790*/  MOV R147, R16 ;  /* 0x0000001000937202 */ /* 0x000fe20000000f00 */
[----:B------:R-:W-:Y:S01]  /*177a0*/  FMUL.FTZ R16, R69, R148 ;  /* 0x0000009445107220 */ /* 0x000fe20000410000 */
[----:B------:R-:W-:Y:S04]  /*177b0*/  MOV R148, R18 ;  /* 0x0000001200947202 */ /* 0x000fe80000000f00 */
[----:B------:R-:W-:Y:S01]  /*177c0*/  MUFU.EX2 R130, R130 ;  /* 0x0000008200827308 */ /* 0x000fe20000000800 */
[----:B------:R-:W-:Y:S02]  /*177d0*/  FMUL.FTZ R18, R68, R150 ;  /* 0x0000009644127220 */ /* 0x000fe40000410000 */
[C---:B------:R-:W-:Y:S02]  /*177e0*/  FMUL.FTZ R42, R0.reuse, R174 ;  /* 0x000000ae002a7220 */ /* 0x040fe40000410000 */
[----:B------:R-:W-:Y:S05]  /*177f0*/  FMUL.FTZ R47, R0, R179 ;  /* 0x000000b3002f7220 */ /* 0x000fea0000410000 */
[----:B------:R-:W-:Y:S01]  /*17800*/  MUFU.EX2 R131, R131 ;  /* 0x0000008300837308 */ /* 0x000fe20000000800 */
[--C-:B-1----:R-:W-:Y:S01]  /*17810*/  FFMA.FTZ R4, R219, c[0x0][0x23c], -R75.reuse ;  /* 0x00008f00db047a23 */ /* 0x102fe2000001084b */
[----:B---3--:R-:W-:Y:S08]  /*17820*/  F2FP.BF16.PACK_AB R77, R207, R135 ;  /* 0x00000087cf4d723e */ /* 0x008ff000000010ff */
[----:B------:R1:W-:Y:S10]  /*17830*/  MUFU.EX2 R219, R4 ;  /* 0x0000000400db7308 */ /* 0x0003f40000000800 */
[----:B------:R-:W-:Y:S10]  /*17840*/  MUFU.EX2 R213, R213 ;  /* 0x000000d500d57308 */ /* 0x000ff40000000800 */
[----:B------:R-:W-:Y:S01]  /*17850*/  MUFU.EX2 R212, R212 ;  /* 0x000000d400d47308 */ /* 0x000fe20000000800 */
[----:B-1----:R-:W-:Y:S09]  /*17860*/  FFMA.FTZ R4, R210, c[0x0][0x23c], -R75 ;  /* 0x00008f00d2047a23 */ /* 0x002ff2000001084b */
[----:B------:R1:W2:Y:S02]  /*17870*/  MUFU.EX2 R10, R4 ;  /* 0x00000004000a7308 */ /* 0x0002a40000000800 */
[----:B-1----:R-:W-:Y:S01]  /*17880*/  FFMA.FTZ R4, R209, c[0x0][0x23c], -R92 ;  /* 0x00008f00d1047a23 */ /* 0x002fe2000001085c */
[----:B--2---:R1:W-:Y:S01]  /*17890*/  STL [R1+0xc], R10 ;  /* 0x00000c0a01007387 */ /* 0x0043e20000100800 */
[----:B------:R-:W-:Y:S06]  /*178a0*/  F2FP.BF16.PACK_AB R78, R10, R219 ;  /* 0x000000db0a4e723e */ /* 0x000fec00000010ff */
[----:B------:R2:W-:Y:S01]  /*178b0*/  MUFU.EX2 R244, R4 ;  /* 0x0000000400f47308 */ /* 0x0005e20000000800 */
[----:B------:R3:W-:Y:S01]  /*178c0*/  STL [R1+0x138], R72 ;  /* 0x0001384801007387 */ /* 0x0007e20000100800 */
[C---:B-1----:R-:W-:Y:S08]  /*178d0*/  FMUL.FTZ R10, R0.reuse, R138 ;  /* 0x0000008a000a7220 */ /* 0x042ff00000410000 */
[----:B------:R1:W-:Y:S01]  /*178e0*/  MUFU.EX2 R138, R12 ;  /* 0x0000000c008a7308 */ /* 0x0003e20000000800 */
[--C-:B--2---:R-:W-:Y:S09]  /*178f0*/  FFMA.FTZ R4, R247, c[0x0][0x23c], -R100.reuse ;  /* 0x00008f00f7047a23 */ /* 0x104ff20000010864 */
[----:B------:R2:W-:Y:S10]  /*17900*/  MUFU.EX2 R123, R4 ;  /* 0x00000004007b7308 */ /* 0x0005f40000000800 */
[----:B---3--:R3:W4:Y:S01]  /*17910*/  MUFU.EX2 R72, R5 ;  /* 0x0000000500487308 */ /* 0x0087220000000800 */
[----:B-1----:R-:W-:Y:S02]  /*17920*/  FFMA.FTZ R12, R43, c[0x0][0x23c], -R101 ;  /* 0x00008f002b0c7a23 */ /* 0x002fe40000010865 */
[----:B------:R-:W-:Y:S01]  /*17930*/  FMUL.FTZ R43, R0, R175 ;  /* 0x000000af002b7220 */ /* 0x000fe20000410000 */
[----:B------:R-:W-:Y:S01]  /*17940*/  MOV R175, R94 ;  /* 0x0000005e00af7202 */ /* 0x000fe20000000f00 */
[----:B------:R-:W-:Y:S05]  /*17950*/  FFMA.FTZ R94, R249, c[0x0][0x23c], -R75 ;  /* 0x00008f00f95e7a23 */ /* 0x000fea000001084b */
[----:B------:R1:W-:Y:S01]  /*17960*/  MUFU.EX2 R139, R12 ;  /* 0x0000000c008b7308 */ /* 0x0003e20000000800 */
[--C-:B--2---:R-:W-:Y:S02]  /*17970*/  FFMA.FTZ R4, R9, c[0x0][0x23c], -R100.reuse ;  /* 0x00008f0009047a23 */ /* 0x104fe40000010864 */
[----:B------:R-:W-:Y:S07]  /*17980*/  FMUL.FTZ R9, R2, R137 ;  /* 0x0000008902097220 */ /* 0x000fee0000410000 */
[----:B------:R2:W2:Y:S01]  /*17990*/  MUFU.EX2 R205, R4 ;  /* 0x0000000400cd7308 */ /* 0x0004a20000000800 */
[--C-:B---3--:R-:W-:Y:S01]  /*179a0*/  FFMA.FTZ R5, R252, c[0x0][0x23c], -R100.reuse ;  /* 0x00008f00fc057a23 */ /* 0x108fe20000010864 */
[----:B----4-:R-:W-:Y:S08]  /*179b0*/  F2FP.BF16.PACK_AB R79, R72, R244 ;  /* 0x000000f4484f723e */ /* 0x010ff000000010ff */
[----:B------:R3:W-:Y:S01]  /*179c0*/  MUFU.EX2 R209, R5 ;  /* 0x0000000500d17308 */ /* 0x0007e20000000800 */
[----:B-1----:R-:W-:Y:S02]  /*179d0*/  FFMA.FTZ R12, R24, c[0x0][0x23c], -R100 ;  /* 0x00008f00180c7a23 */ /* 0x002fe40000010864 */
[----:B------:R-:W-:Y:S07]  /*179e0*/  FMUL.FTZ R24, R2, R156 ;  /* 0x0000009c02187220 */ /* 0x000fee0000410000 */
[----:B------:R1:W-:Y:S01]  /*179f0*/  MUFU.EX2 R252, R7 ;  /* 0x0000000700fc7308 */ /* 0x0003e20000000800 */
[----:B--2---:R-:W-:Y:S01]  /*17a00*/  FFMA.FTZ R4, R223, c[0x0][0x23c], -R101 ;  /* 0x00008f00df047a23 */ /* 0x004fe20000010865 */
[----:B------:R-:W-:Y:S08]  /*17a10*/  F2FP.BF16.PACK_AB R64, R205, R123 ;  /* 0x0000007bcd40723e */ /* 0x000ff000000010ff */
[----:B------:R2:W-:Y:S01]  /*17a20*/  MUFU.EX2 R204, R4 ;  /* 0x0000000400cc7308 */ /* 0x0005e20000000800 */
[----:B---3--:R-:W-:Y:S09]  /*17a30*/  FFMA.FTZ R5, R211, c[0x0][0x23c], -R92 ;  /* 0x00008f00d3057a23 */ /* 0x008ff2000001085c */
[----:B------:R3:W-:Y:S01]  /*17a40*/  MUFU.EX2 R247, R5 ;  /* 0x0000000500f77308 */ /* 0x0007e20000000800 */
[----:B-1----:R-:W-:Y:S09]  /*17a50*/  FFMA.FTZ R7, R36, c[0x0][0x23c], -R75 ;  /* 0x00008f0024077a23 */ /* 0x002ff2000001084b */
[----:B------:R1:W-:Y:S01]  /*17a60*/  MUFU.EX2 R238, R7 ;  /* 0x0000000700ee7308 */ /* 0x0003e20000000800 */
[----:B--2---:R-:W-:Y:S02]  /*17a70*/  FFMA.FTZ R4, R8, c[0x0][0x23c], -R101 ;  /* 0x00008f0008047a23 */ /* 0x004fe40000010865 */
[--C-:B------:R-:W-:Y:S07]  /*17a80*/  FFMA.FTZ R8, R218, c[0x0][0x23c], -R75.reuse ;  /* 0x00008f00da087a23 */ /* 0x100fee000001084b */
[----:B------:R2:W4:Y:S01]  /*17a90*/  MUFU.EX2 R206, R4 ;  /* 0x0000000400ce7308 */ /* 0x0005220000000800 */
[----:B---3--:R-:W-:Y:S02]  /*17aa0*/  FFMA.FTZ R5, R28, c[0x0][0x23c], -R100 ;  /* 0x00008f001c057a23 */ /* 0x008fe40000010864 */
[--C-:B------:R-:W-:Y:S07]  /*17ab0*/  FFMA.FTZ R28, R52, c[0x0][0x23c], -R75.reuse ;  /* 0x00008f00341c7a23 */ /* 0x100fee000001084b */
[----:B------:R3:W-:Y:S01]  /*17ac0*/  MUFU.EX2 R218, R8 ;  /* 0x0000000800da7308 */ /* 0x0007e20000000800 */
[----:B-1----:R-:W-:Y:S02]  /*17ad0*/  FFMA.FTZ R7, R50, c[0x0][0x23c], -R92 ;  /* 0x00008f0032077a23 */ /* 0x002fe4000001085c */
[----:B------:R-:W-:Y:S07]  /*17ae0*/  FMUL.FTZ R50, R68, R182 ;  /* 0x000000b644327220 */ /* 0x000fee0000410000 */
[----:B------:R1:W-:Y:S01]  /*17af0*/  MUFU.EX2 R232, R7 ;  /* 0x0000000700e87308 */ /* 0x0003e20000000800 */
[----:B--2---:R-:W-:Y:S01]  /*17b00*/  FFMA.FTZ R4, R251, c[0x0][0x23c], -R100 ;  /* 0x00008f00fb047a23 */ /* 0x004fe20000010864 */
[----:B----4-:R-:W-:Y:S08]  /*17b10*/  F2FP.BF16.PACK_AB R65, R206, R204 ;  /* 0x000000ccce41723e */ /* 0x010ff000000010ff */
[----:B------:R2:W4:Y:S01]  /*17b20*/  MUFU.EX2 R210, R4 ;  /* 0x0000000400d27308 */ /* 0x0005220000000800 */
[--C-:B---3--:R-:W-:Y:S02]  /*17b30*/  FFMA.FTZ R8, R49, c[0x0][0x23c], -R75.reuse ;  /* 0x00008f0031087a23 */ /* 0x108fe4000001084b */
[----:B------:R-:W-:Y:S02]  /*17b40*/  FFMA.FTZ R49, R56, c[0x0][0x23c], -R92 ;  /* 0x00008f0038317a23 */ /* 0x000fe4000001085c */
[----:B------:R-:W-:Y:S05]  /*17b50*/  FMUL.FTZ R56, R2, R188 ;  /* 0x000000bc02387220 */ /* 0x000fea0000410000 */
[----:B------:R3:W-:Y:S01]  /*17b60*/  MUFU.EX2 R74, R5 ;  /* 0x00000005004a7308 */ /* 0x0007e20000000800 */
[----:B-1----:R-:W-:Y:S02]  /*17b70*/  FFMA.FTZ R7, R41, c[0x0][0x23c], -R100 ;  /* 0x00008f0029077a23 */ /* 0x002fe40000010864 */
[--C-:B------:R-:W-:Y:S02]  /*17b80*/  FFMA.FTZ R41, R44, c[0x0][0x23c], -R75.reuse ;  /* 0x00008f002c297a23 */ /* 0x100fe4000001084b */
[----:B------:R-:W-:Y:S05]  /*17b90*/  FFMA.FTZ R44, R46, c[0x0][0x23c], -R75 ;  /* 0x00008f002e2c7a23 */ /* 0x000fea000001084b */
[----:B------:R1:W-:Y:S01]  /*17ba0*/  MUFU.EX2 R231, R8 ;  /* 0x0000000800e77308 */ /* 0x0003e20000000800 */
[----:B------:R-:W-:Y:S02]  /*17bb0*/  FMUL.FTZ R46, R0, R178 ;  /* 0x000000b2002e7220 */ /* 0x000fe40000410000 */
[--C-:B--2---:R-:W-:Y:S01]  /*17bc0*/  FFMA.FTZ R4, R250, c[0x0][0x23c], -R101.reuse ;  /* 0x00008f00fa047a23 */ /* 0x104fe20000010865 */
[----:B----4-:R-:W-:Y:S06]  /*17bd0*/  F2FP.BF16.PACK_AB R66, R210, R209 ;  /* 0x000000d1d242723e */ /* 0x010fec00000010ff */
[----:B------:R2:W-:Y:S01]  /*17be0*/  MUFU.EX2 R208, R4 ;  /* 0x0000000400d07308 */ /* 0x0005e20000000800 */
[----:B---3--:R-:W-:Y:S09]  /*17bf0*/  FMUL.FTZ R5, R69, R141 ;  /* 0x0000008d45057220 */ /* 0x008ff20000410000 */
[----:B------:R3:W-:Y:S01]  /*17c00*/  MUFU.EX2 R137, R12 ;  /* 0x0000000c00897308 */ /* 0x0007e20000000800 */
[----:B-1----:R-:W-:Y:S09]  /*17c10*/  FMUL.FTZ R8, R2, R136 ;  /* 0x0000008802087220 */ /* 0x002ff20000410000 */
[----:B------:R1:W-:Y:S01]  /*17c20*/  MUFU.EX2 R149, R44 ;  /* 0x0000002c00957308 */ /* 0x0003e20000000800 */
[----:B--2---:R-:W-:Y:S09]  /*17c30*/  FFMA.FTZ R4, R248, c[0x0][0x23c], -R101 ;  /* 0x00008f00f8047a23 */ /* 0x004ff20000010865 */
[----:B------:R2:W4:Y:S01]  /*17c40*/  MUFU.EX2 R223, R4 ;  /* 0x0000000400df7308 */ /* 0x0005220000000800 */
[----:B---3--:R-:W-:Y:S01]  /*17c50*/  FMUL.FTZ R12, R2, R144 ;  /* 0x00000090020c7220 */ /* 0x008fe20000410000 */
[----:B------:R-:W-:Y:S01]  /*17c60*/  MOV R144, R14 ;  /* 0x0000000e00907202 */ /* 0x000fe20000000f00 */
[----:B------:R-:W-:Y:S07]  /*17c70*/  FMUL.FTZ R14, R0, R146 ;  /* 0x00000092000e7220 */ /* 0x000fee0000410000 */
[----:B------:R3:W-:Y:S01]  /*17c80*/  MUFU.EX2 R145, R41 ;  /* 0x0000002900917308 */ /* 0x0007e20000000800 */
[--C-:B-1----:R-:W-:Y:S09]  /*17c90*/  FFMA.FTZ R44, R57, c[0x0][0x23c], -R92.reuse ;  /* 0x00008f00392c7a23 */ /* 0x102ff2000001085c */
[----:B------:R1:W-:Y:S01]  /*17ca0*/  MUFU.EX2 R146, R44 ;  /* 0x0000002c00927308 */ /* 0x0003e20000000800 */
[--C-:B--2---:R-:W-:Y:S01]  /*17cb0*/  FFMA.FTZ R4, R216, c[0x0][0x23c], -R75.reuse ;  /* 0x00008f00d8047a23 */ /* 0x104fe2000001084b */
[----:B----4-:R-:W-:Y:S08]  /*17cc0*/  F2FP.BF16.PACK_AB R67, R223, R208 ;  /* 0x000000d0df43723e */ /* 0x010ff000000010ff */
[----:B------:R2:W-:Y:S01]  /*17cd0*/  MUFU.EX2 R251, R4 ;  /* 0x0000000400fb7308 */ /* 0x0005e20000000800 */
[C---:B---3--:R-:W-:Y:S01]  /*17ce0*/  FMUL.FTZ R41, R2.reuse, R173 ;  /* 0x000000ad02297220 */ /* 0x048fe20000410000 */
[----:B------:R-:W-:Y:S01]  /*17cf0*/  MOV R173, R96 ;  /* 0x0000006000ad7202 */ /* 0x000fe20000000f00 */
[----:B------:R-:W-:Y:S07]  /*17d00*/  FFMA.FTZ R96, R221, c[0x0][0x23c], -R75 ;  /* 0x00008f00dd607a23 */ /* 0x000fee000001084b */
[----:B------:R3:W-:Y:S01]  /*17d10*/  MUFU.EX2 R150, R49 ;  /* 0x0000003100967308 */ /* 0x0007e20000000800 */
[----:B-1----:R-:W-:Y:S09]  /*17d20*/  FMUL.FTZ R44, R2, R176 ;  /* 0x000000b0022c7220 */ /* 0x002ff20000410000 */
[----:B------:R-:W-:Y:S01]  /*17d30*/  MUFU.EX2 R221, R94 ;  /* 0x0000005e00dd7308 */ /* 0x000fe20000000800 */
[--C-:B--2---:R-:W-:Y:S09]  /*17d40*/  FFMA.FTZ R4, R23, c[0x0][0x23c], -R92.reuse ;  /* 0x00008f0017047a23 */ /* 0x104ff2000001085c */
[----:B------:R1:W-:Y:S01]  /*17d50*/  MUFU.EX2 R250, R4 ;  /* 0x0000000400fa7308 */ /* 0x0003e20000000800 */
[----:B---3--:R-:W-:Y:S09]  /*17d60*/  FMUL.FTZ R49, R69, R181 ;  /* 0x000000b545317220 */ /* 0x008ff20000410000 */
[----:B------:R-:W-:Y:S01]  /*17d70*/  MUFU.EX2 R188, R102 ;  /* 0x0000006600bc7308 */ /* 0x000fe20000000800 */
[--C-:B-1----:R-:W-:Y:S02]  /*17d80*/  FFMA.FTZ R4, R34, c[0x0][0x23c], -R92.reuse ;  /* 0x00008f0022047a23 */ /* 0x102fe4000001085c */
[C---:B------:R-:W-:Y:S01]  /*17d90*/  FMUL.FTZ R34, R68.reuse, R166 ;  /* 0x000000a644227220 */ /* 0x040fe20000410000 */
[----:B------:R-:W-:Y:S06]  /*17da0*/  MOV R166, R144 ;  /* 0x0000009000a67202 */ /* 0x000fec0000000f00 */
[----:B------:R1:W-:Y:S10]  /*17db0*/  MUFU.EX2 R73, R4 ;  /* 0x0000000400497308 */ /* 0x0003f40000000800 */
[----:B------:R2:W-:Y:S01]  /*17dc0*/  MUFU.EX2 R144, R63 ;  /* 0x0000003f00907308 */ /* 0x0005e20000000800 */
[----:B-1----:R-:W-:Y:S02]  /*17dd0*/  FFMA.FTZ R4, R35, c[0x0][0x23c], -R92 ;  /* 0x00008f0023047a23 */ /* 0x002fe4000001085c */
[----:B------:R-:W-:Y:S01]  /*17de0*/  FMUL.FTZ R35, R68, R167 ;  /* 0x000000a744237220 */ /* 0x000fe20000410000 */
[----:B------:R-:W-:Y:S06]  /*17df0*/  MOV R167, R62 ;  /* 0x0000003e00a77202 */ /* 0x000fec0000000f00 */
[----:B------:R1:W-:Y:S01]  /*17e00*/  MUFU.EX2 R241, R4 ;  /* 0x0000000400f17308 */ /* 0x0003e20000000800 */
[C---:B------:R-:W-:Y:S02]  /*17e10*/  FMUL.FTZ R62, R0.reuse, R194 ;  /* 0x000000c2003e7220 */ /* 0x040fe40000410000 */
[----:B--2---:R-:W-:Y:S02]  /*17e20*/  FMUL.FTZ R63, R0, R195 ;  /* 0x000000c3003f7220 */ /* 0x004fe40000410000 */
[--C-:B-1----:R-:W-:Y:S05]  /*17e30*/  FFMA.FTZ R4, R217, c[0x0][0x23c], -R100.reuse ;  /* 0x00008f00d9047a23 */ /* 0x102fea0000010864 */
[----:B------:R1:W-:Y:S02]  /*17e40*/  MUFU.EX2 R216, R4 ;  /* 0x0000000400d87308 */ /* 0x0003e40000000800 */
[--C-:B-1----:R-:W-:Y:S02]  /*17e50*/  FFMA.FTZ R4, R22, c[0x0][0x23c], -R100.reuse ;  /* 0x00008f0016047a23 */ /* 0x102fe40000010864 */
[----:B------:R-:W1:Y:S06]  /*17e60*/  LDSM.16.MT88.4 R20, [R225+0x8000] ;  /* 0x00800000e114783b */ /* 0x000e6c0000004200 */
[----:B------:R2:W-:Y:S02]  /*17e70*/  MUFU.EX2 R217, R4 ;  /* 0x0000000400d97308 */ /* 0x0005e40000000800 */
[--C-:B--2---:R-:W-:Y:S02]  /*17e80*/  FFMA.FTZ R4, R26, c[0x0][0x23c], -R101.reuse ;  /* 0x00008f001a047a23 */ /* 0x104fe40000010865 */
[C---:B------:R-:W-:Y:S06]  /*17e90*/  FMUL.FTZ R26, R0.reuse, R158 ;  /* 0x0000009e001a7220 */ /* 0x040fec0000410000 */
[----:B------:R2:W-:Y:S02]  /*17ea0*/  MUFU.EX2 R211, R4 ;  /* 0x0000000400d37308 */ /* 0x0005e40000000800 */
[--C-:B--2---:R-:W-:Y:S02]  /*17eb0*/  FFMA.FTZ R4, R27, c[0x0][0x23c], -R101.reuse ;  /* 0x00008f001b047a23 */ /* 0x104fe40000010865 */
[----:B------:R-:W-:Y:S06]  /*17ec0*/  FMUL.FTZ R27, R0, R159 ;  /* 0x0000009f001b7220 */ /* 0x000fec0000410000 */
[----:B------:R2:W3:Y:S02]  /*17ed0*/  MUFU.EX2 R248, R4 ;  /* 0x0000000400f87308 */ /* 0x0004e40000000800 */
[----:B--2---:R-:W-:Y:S02]  /*17ee0*/  FFMA.FTZ R4, R29, c[0x0][0x23c], -R100 ;  /* 0x00008f001d047a23 */ /* 0x004fe40000010864 */
[----:B------:R-:W-:Y:S06]  /*17ef0*/  FMUL.FTZ R29, R2, R161 ;  /* 0x000000a1021d7220 */ /* 0x000fec0000410000 */
[----:B------:R2:W4:Y:S02]  /*17f00*/  MUFU.EX2 R240, R4 ;  /* 0x0000000400f07308 */ /* 0x0005240000000800 */
[--C-:B--2---:R-:W-:Y:S02]  /*17f10*/  FFMA.FTZ R4, R30, c[0x0][0x23c], -R101.reuse ;  /* 0x00008f001e047a23 */ /* 0x104fe40000010865 */
[C---:B------:R-:W-:Y:S06]  /*17f20*/  FMUL.FTZ R30, R0.reuse, R162 ;  /* 0x000000a2001e7220 */ /* 0x040fec0000410000 */
[----:B------:R2:W-:Y:S02]  /*17f30*/  MUFU.EX2 R243, R4 ;  /* 0x0000000400f37308 */ /* 0x0005e40000000800 */
[----:B--2---:R-:W-:Y:S02]  /*17f40*/  FFMA.FTZ R4, R31, c[0x0][0x23c], -R101 ;  /* 0x00008f001f047a23 */ /* 0x004fe40000010865 */
[----:B------:R-:W-:Y:S06]  /*17f50*/  FMUL.FTZ R31, R0, R163 ;  /* 0x000000a3001f7220 */ /* 0x000fec0000410000 */
[----:B------:R2:W1:Y:S10]  /*17f60*/  MUFU.EX2 R239, R4 ;  /* 0x0000000400ef7308 */ /* 0x0004740000000800 */
[----:B------:R1:W-:Y:S01]  /*17f70*/  MUFU.EX2 R163, R33 ;  /* 0x0000002100a37308 */ /* 0x0003e20000000800 */
[--C-:B--2---:R-:W-:Y:S09]  /*17f80*/  FFMA.FTZ R4, R38, c[0x0][0x23c], -R92.reuse ;  /* 0x00008f0026047a23 */ /* 0x104ff2000001085c */
[----:B------:R2:W-:Y:S01]  /*17f90*/  MUFU.EX2 R237, R4 ;  /* 0x0000000400ed7308 */ /* 0x0005e20000000800 */
[----:B-1----:R-:W-:Y:S02]  /*17fa0*/  FMUL.FTZ R33, R69, R165 ;  /* 0x000000a545217220 */ /* 0x002fe40000410000 */
[--C-:B--2---:R-:W-:Y:S02]  /*17fb0*/  FFMA.FTZ R4, R39, c[0x0][0x23c], -R92.reuse ;  /* 0x00008f0027047a23 */ /* 0x104fe4000001085c */
[----:B------:R-:W1:Y:S05]  /*17fc0*/  LDSM.16.MT88.4 R36, [R228+0x8000] ;  /* 0x00800000e424783b */ /* 0x000e6a0000004200 */
[----:B------:R2:W-:Y:S02]  /*17fd0*/  MUFU.EX2 R234, R4 ;  /* 0x0000000400ea7308 */ /* 0x0005e40000000800 */
[--C-:B--2---:R-:W-:Y:S02]  /*17fe0*/  FFMA.FTZ R4, R48, c[0x0][0x23c], -R75.reuse ;  /* 0x00008f0030047a23 */ /* 0x104fe4000001084b */
[----:B------:R-:W-:Y:S06]  /*17ff0*/  FMUL.FTZ R48, R69, R180 ;  /* 0x000000b445307220 */ /* 0x000fec0000410000 */
[----:B------:R2:W-:Y:S02]  /*18000*/  MUFU.EX2 R233, R4 ;  /* 0x0000000400e97308 */ /* 0x0005e40000000800 */
[----:B--2---:R-:W-:Y:S02]  /*18010*/  FFMA.FTZ R4, R51, c[0x0][0x23c], -R92 ;  /* 0x00008f0033047a23 */ /* 0x004fe4000001085c */
[----:B------:R-:W-:Y:S06]  /*18020*/  FMUL.FTZ R51, R68, R183 ;  /* 0x000000b744337220 */ /* 0x000fec0000410000 */
[----:B------:R2:W-:Y:S02]  /*18030*/  MUFU.EX2 R230, R4 ;  /* 0x0000000400e67308 */ /* 0x0005e40000000800 */
[--C-:B--2---:R-:W-:Y:S02]  /*18040*/  FFMA.FTZ R4, R40, c[0x0][0x23c], -R100.reuse ;  /* 0x00008f0028047a23 */ /* 0x104fe40000010864 */
[----:B------:R-:W-:Y:S01]  /*18050*/  FMUL.FTZ R40, R2, R172 ;  /* 0x000000ac02287220 */ /* 0x000fe20000410000 */
[----:B------:R-:W-:Y:S05]  /*18060*/  MOV R172, R105 ;  /* 0x0000006900ac7202 */ /* 0x000fea0000000f00 */
[----:B------:R2:W-:Y:S01]  /*18070*/  MUFU.EX2 R236, R4 ;  /* 0x0000000400ec7308 */ /* 0x0005e20000000800 */
[----:B------:R-:W-:Y:S02]  /*18080*/  FFMA.FTZ R105, R220, c[0x0][0x23c], -R75 ;  /* 0x00008f00dc697a23 */ /* 0x000fe4000001084b */
[----:B--2---:R-:W-:Y:S07]  /*18090*/  FMUL.FTZ R4, R69, R140 ;  /* 0x0000008c45047220 */ /* 0x004fee0000410000 */
[----:B------:R2:W-:Y:S02]  /*180a0*/  MUFU.EX2 R140, R7 ;  /* 0x00000007008c7308 */ /* 0x0005e40000000800 */
[----:B--2---:R-:W-:Y:S08]  /*180b0*/  FMUL.FTZ R7, R68, R143 ;  /* 0x0000008f44077220 */ /* 0x004ff00000410000 */
[----:B------:R2:W-:Y:S01]  /*180c0*/  MUFU.EX2 R143, R28 ;  /* 0x0000001c008f7308 */ /* 0x0005e20000000800 */
[-C--:B------:R-:W-:Y:S08]  /*180d0*/  HMMA.16816.F32.BF16 R4, R76, R20.reuse, R4 ;  /* 0x000000144c04723c */ /* 0x080ff00000041804 */
[C---:B------:R-:W-:Y:S07]  /*180e0*/  HMMA.16816.F32.BF16 R8, R64.reuse, R20, R8 ;  /* 0x000000144008723c */ /* 0x040fee0000041808 */
[--C-:B------:R-:W-:Y:S01]  /*180f0*/  FFMA.FTZ R20, R25, c[0x0][0x23c], -R101.reuse ;  /* 0x00008f0019147a23 */ /* 0x100fe20000010865 */
[-C--:B------:R-:W-:Y:S03]  /*18100*/  HMMA.16816.F32.BF16 R12, R64, R22.reuse, R12 ;  /* 0x00000016400c723c */ /* 0x080fe6000004180c */
[----:B------:R1:W-:Y:S01]  /*18110*/  MUFU.EX2 R136, R20 ;  /* 0x0000001400887308 */ /* 0x0003e20000000800 */
[----:B------:R-:W-:Y:S01]  /*18120*/  FFMA.FTZ R25, R203, c[0x0][0x23c], -R101 ;  /* 0x00008f00cb197a23 */ /* 0x000fe20000010865 */
[----:B------:R-:W-:Y:S01]  /*18130*/  MOV R203, R80 ;  /* 0x0000005000cb7202 */ /* 0x000fe20000000f00 */
[C---:B------:R-:W-:Y:S01]  /*18140*/  FMUL.FTZ R21, R69.reuse, R153 ;  /* 0x0000009945157220 */ /* 0x040fe20000410000 */
[----:B------:R-:W-:Y:S01]  /*18150*/  LDSM.16.MT88.4 R80, [R227+0x8000] ;  /* 0x00800000e350783b */ /* 0x000fe20000004200 */
[C---:B------:R-:W-:Y:S04]  /*18160*/  HMMA.16816.F32.BF16 R16, R76.reuse, R22, R16 ;  /* 0x000000164c10723c */ /* 0x040fe80000041810 */
[--C-:B--2---:R-:W-:Y:S01]  /*18170*/  FFMA.FTZ R28, R202, c[0x0][0x23c], -R75.reuse ;  /* 0x00008f00ca1c7a23 */ /* 0x104fe2000001084b */
[----:B------:R2:W-:Y:S01]  /*18180*/  MUFU.EX2 R142, R25 ;  /* 0x00000019008e7308 */ /* 0x0005e20000000800 */
[----:B------:R-:W-:Y:S01]  /*18190*/  MOV R153, R53 ;  /* 0x0000003500997202 */ /* 0x000fe20000000f00 */
[C---:B------:R-:W-:Y:S01]  /*181a0*/  FMUL.FTZ R22, R68.reuse, R154 ;  /* 0x0000009a44167220 */ /* 0x040fe20000410000 */
[----:B------:R-:W-:Y:S01]  /*181b0*/  MOV R154, R203 ;  /* 0x000000cb009a7202 */ /* 0x000fe20000000f00 */
[----:B------:R-:W-:Y:S03]  /*181c0*/  FMUL.FTZ R23, R68, R155 ;  /* 0x0000009b44177220 */ /* 0x000fe60000410000 */
[----:B------:R-:W-:Y:S02]  /*181d0*/  MOV R203, R151 ;  /* 0x0000009700cb7202 */ /* 0x000fe40000000f00 */
[----:B------:R-:W-:Y:S01]  /*181e0*/  MOV R151, R134 ;  /* 0x0000008600977202 */ /* 0x000fe20000000f00 */
[----:B------:R3:W-:Y:S01]  /*181f0*/  MUFU.EX2 R141, R28 ;  /* 0x0000001c008d7308 */ /* 0x0007e20000000800 */
[----:B------:R-:W-:Y:S01]  /*18200*/  MOV R134, R59 ;  /* 0x0000003b00867202 */ /* 0x000fe20000000f00 */
[----:B------:R-:W-:Y:S01]  /*18210*/  FMUL.FTZ R59, R0, R191 ;  /* 0x000000bf003b7220 */ /* 0x000fe20000410000 */
[----:B------:R-:W-:Y:S01]  /*18220*/  MOV R202, R151 ;  /* 0x0000009700ca7202 */ /* 0x000fe20000000f00 */
[C---:B-1----:R-:W-:Y:S01]  /*18230*/  FMUL.FTZ R20, R69.reuse, R152 ;  /* 0x0000009845147220 */ /* 0x042fe20000410000 */
[----:B------:R-:W-:Y:S02]  /*18240*/  MOV R152, R54 ;  /* 0x0000003600987202 */ /* 0x000fe40000000f00 */
[----:B------:R-:W1:Y:S01]  /*18250*/  LDSM.16.MT88.4 R52, [R226+0x8000] ;  /* 0x00800000e234783b */ /* 0x000e620000004200 */
[----:B------:R-:W-:Y:S02]  /*18260*/  MOV R151, R89 ;  /* 0x0000005900977202 */ /* 0x000fe40000000f00 */
[----:B------:R-:W-:Y:S01]  /*18270*/  FFMA.FTZ R57, R152, c[0x0][0x23c], -R100 ;  /* 0x00008f0098397a23 */ /* 0x000fe20000010864 */
[-C--:B------:R-:W-:Y:S03]  /*18280*/  HMMA.16816.F32.BF16 R20, R76, R36.reuse, R20 ;  /* 0x000000244c14723c */ /* 0x080fe60000041814 */
[C---:B--2---:R-:W-:Y:S01]  /*18290*/  FMUL.FTZ R25, R2.reuse, R157 ;  /* 0x0000009d02197220 */ /* 0x044fe20000410000 */
[----:B------:R-:W-:Y:S02]  /*182a0*/  MOV R152, R147 ;  /* 0x0000009300987202 */ /* 0x000fe40000000f00 */
[----:B------:R-:W-:Y:S02]  /*182b0*/  MOV R147, R224 ;  /* 0x000000e000937202 */ /* 0x000fe40000000f00 */
[----:B------:R2:W-:Y:S01]  /*182c0*/  MUFU.EX2 R224, R57 ;  /* 0x0000003900e07308 */ /* 0x0005e20000000800 */
[----:B------:R-:W-:Y:S01]  /*182d0*/  MOV R164, R152 ;  /* 0x0000009800a47202 */ /* 0x000fe20000000f00 */
[C---:B------:R-:W-:Y:S04]  /*182e0*/  HMMA.16816.F32.BF16 R24, R64.reuse, R36, R24 ;  /* 0x000000244018723c */ /* 0x040fe80000041818 */
[----:B---3--:R-:W-:Y:S01]  /*182f0*/  FMUL.FTZ R28, R2, R160 ;  /* 0x000000a0021c7220 */ /* 0x008fe20000410000 */
[----:B------:R-:W-:Y:S02]  /*18300*/  MOV R152, R90 ;  /* 0x0000005a00987202 */ /* 0x000fe40000000f00 */
[--C-:B------:R-:W-:Y:S01]  /*18310*/  FFMA.FTZ R36, R222, c[0x0][0x23c], -R92.reuse ;  /* 0x00008f00de247a23 */ /* 0x100fe2000001085c */
[----:B------:R-:W-:Y:S01]  /*18320*/  MOV R156, R134 ;  /* 0x00000086009c7202 */ /* 0x000fe20000000f00 */
[----:B------:R-:W-:Y:S01]  /*18330*/  FMUL.FTZ R37, R69, R169 ;  /* 0x000000a945257220 */ /* 0x000fe20000410000 */
[----:B------:R3:W-:Y:S01]  /*18340*/  MUFU.EX2 R160, R60 ;  /* 0x0000003c00a07308 */ /* 0x0007e20000000800 */
[-C--:B------:R-:W-:Y:S03]  /*18350*/  HMMA.16816.F32.BF16 R28, R64, R38.reuse, R28 ;  /* 0x00000026401c723c */ /* 0x080fe6000004181c */
[----:B------:R-:W-:Y:S02]  /*18360*/  MOV R134, R86 ;  /* 0x0000005600867202 */ /* 0x000fe40000000f00 */
[----:B------:R-:W-:Y:S02]  /*18370*/  MOV R180, R151 ;  /* 0x0000009700b47202 */ /* 0x000fe40000000f00 */
[----:B------:R-:W-:Y:S01]  /*18380*/  MOV R151, R110 ;  /* 0x0000006e00977202 */ /* 0x000fe20000000f00 */
[C---:B------:R-:W-:Y:S01]  /*18390*/  HMMA.16816.F32.BF16 R32, R76.reuse, R38, R32 ;  /* 0x000000264c20723c */ /* 0x040fe20000041820 */
[----:B------:R1:W-:Y:S03]  /*183a0*/  MUFU.EX2 R162, R36 ;  /* 0x0000002400a27308 */ /* 0x0003e60000000800 */
[----:B--2---:R-:W-:Y:S01]  /*183b0*/  FMUL.FTZ R57, R2, R189 ;  /* 0x000000bd02397220 */ /* 0x004fe20000410000 */
[----:B------:R-:W-:Y:S01]  /*183c0*/  MOV R157, R147 ;  /* 0x00000093009d7202 */ /* 0x000fe20000000f00 */
[--C-:B------:R-:W-:Y:S01]  /*183d0*/  FFMA.FTZ R110, R200, c[0x0][0x23c], -R75.reuse ;  /* 0x00008f00c86e7a23 */ /* 0x100fe2000001084b */
[----:B------:R-:W-:Y:S01]  /*183e0*/  MOV R222, R61 ;  /* 0x0000003d00de7202 */ /* 0x000fe20000000f00 */
[C---:B------:R-:W-:Y:S01]  /*183f0*/  FMUL.FTZ R38, R68.reuse, R170 ;  /* 0x000000aa44267220 */ /* 0x040fe20000410000 */
[----:B------:R-:W-:Y:S02]  /*18400*/  MOV R177, R164 ;  /* 0x000000a400b17202 */ /* 0x000fe40000000f00 */
[----:B------:R-:W-:Y:S01]  /*18410*/  MUFU.EX2 R200, R105 ;  /* 0x0000006900c87308 */ /* 0x000fe20000000800 */
[----:B------:R-:W-:Y:S01]  /*18420*/  FMUL.FTZ R39, R68, R171 ;  /* 0x000000ab44277220 */ /* 0x000fe20000410000 */
[----:B------:R-:W-:Y:S01]  /*18430*/  MOV R164, R118 ;  /* 0x0000007600a47202 */ /* 0x000fe20000000f00 */
[C---:B------:R-:W-:Y:S01]  /*18440*/  FMUL.FTZ R61, R2.reuse, R193 ;  /* 0x000000c1023d7220 */ /* 0x040fe20000410000 */
[----:B------:R-:W-:Y:S01]  /*18450*/  MOV R178, R157 ;  /* 0x0000009d00b27202 */ /* 0x000fe20000000f00 */
[----:B---3--:R-:W-:Y:S01]  /*18460*/  FMUL.FTZ R60, R2, R192 ;  /* 0x000000c0023c7220 */ /* 0x008fe20000410000 */
[----:B------:R-:W-:Y:S01]  /*18470*/  MOV R157, R122 ;  /* 0x0000007a009d7202 */ /* 0x000fe20000000f00 */
[--C-:B------:R-:W-:Y:S01]  /*18480*/  FFMA.FTZ R118, R98, c[0x0][0x23c], -R75.reuse ;  /* 0x00008f0062767a23 */ /* 0x100fe2000001084b */
[----:B------:R-:W-:Y:S01]  /*18490*/  MOV R176, R156 ;  /* 0x0000009c00b07202 */ /* 0x000fe20000000f00 */
[--C-:B------:R-:W-:Y:S01]  /*184a0*/  FFMA.FTZ R122, R113, c[0x0][0x23c], -R75.reuse ;  /* 0x00008f00717a7a23 */ /* 0x100fe2000001084b */
[----:B------:R-:W-:Y:S01]  /*184b0*/  MOV R170, R109 ;  /* 0x0000006d00aa7202 */ /* 0x000fe20000000f00 */
[--C-:B------:R-:W-:Y:S01]  /*184c0*/  FFMA.FTZ R109, R201, c[0x0][0x23c], -R75.reuse ;  /* 0x00008f00c96d7a23 */ /* 0x100fe2000001084b */
[----:B------:R-:W-:Y:S01]  /*184d0*/  MUFU.EX2 R189, R110 ;  /* 0x0000006e00bd7308 */ /* 0x000fe20000000800 */
[----:B------:R-:W-:Y:S01]  /*184e0*/  FFMA.FTZ R113, R114, c[0x0][0x23c], -R92 ;  /* 0x00008f0072717a23 */ /* 0x000fe2000001085c */
[----:B------:R-:W-:Y:S01]  /*184f0*/  F2FP.BF16.PACK_AB R192, R212, R213 ;  /* 0x000000d5d4c0723e */ /* 0x000fe200000010ff */
[----:B-1----:R-:W-:Y:S07]  /*18500*/  FMUL.FTZ R36, R69, R168 ;  /* 0x000000a845247220 */ /* 0x002fee0000410000 */
[-C--:B------:R-:W-:Y:S01]  /*18510*/  HMMA.16816.F32.BF16 R36, R76, R52.reuse, R36 ;  /* 0x000000344c24723c */ /* 0x080fe20000041824 */
[----:B------:R-:W-:Y:S07]  /*18520*/  MUFU.EX2 R118, R118 ;  /* 0x0000007600767308 */ /* 0x000fee0000000800 */
[C---:B------:R-:W-:Y:S03]  /*18530*/  HMMA.16816.F32.BF16 R40, R64.reuse, R52, R40 ;  /* 0x000000344028723c */ /* 0x040fe60000041828 */
[----:B------:R-:W-:Y:S04]  /*18540*/  MUFU.EX2 R122, R122 ;  /* 0x0000007a007a7308 */ /* 0x000fe80000000800 */
[----:B------:R-:W-:Y:S01]  /*18550*/  FFMA.FTZ R52, R153, c[0x0][0x23c], -R100 ;  /* 0x00008f0099347a23 */ /* 0x000fe20000010864 */
[-C--:B------:R-:W-:Y:S04]  /*18560*/  HMMA.16816.F32.BF16 R44, R64, R54.reuse, R44 ;  /* 0x00000036402c723c */ /* 0x080fe8000004182c */
[----:B------:R-:W-:Y:S01]  /*18570*/  MOV R153, R148 ;  /* 0x0000009400997202 */ /* 0x000fe20000000f00 */
[----:B------:R1:W-:Y:S01]  /*18580*/  MUFU.EX2 R161, R52 ;  /* 0x0000003400a17308 */ /* 0x0003e20000000800 */
[----:B------:R-:W-:Y:S01]  /*18590*/  MOV R148, R133 ;  /* 0x0000008500947202 */ /* 0x000fe20000000f00 */
[----:B------:R-:W-:Y:S01]  /*185a0*/  FMUL.FTZ R53, R69, R185 ;  /* 0x000000b945357220 */ /* 0x000fe20000410000 */
[C---:B------:R-:W-:Y:S04]  /*185b0*/  HMMA.16816.F32.BF16 R48, R76.reuse, R54, R48 ;  /* 0x000000364c30723c */ /* 0x040fe80000041830 */
[----:B------:R-:W-:Y:S01]  /*185c0*/  MOV R133, R58 ;  /* 0x0000003a00857202 */ /* 0x000fe20000000f00 */
[----:B------:R-:W-:Y:S01]  /*185d0*/  FMUL.FTZ R58, R0, R190 ;  /* 0x000000be003a7220 */ /* 0x000fe20000410000 */
[----:B------:R-:W-:Y:S01]  /*185e0*/  MOV R165, R153 ;  /* 0x0000009900a57202 */ /* 0x000fe20000000f00 */
[C---:B------:R-:W-:Y:S01]  /*185f0*/  FMUL.FTZ R54, R68.reuse, R186 ;  /* 0x000000ba44367220 */ /* 0x040fe20000410000 */
[----:B------:R-:W-:Y:S01]  /*18600*/  MOV R159, R148 ;  /* 0x00000094009f7202 */ /* 0x000fe20000000f00 */
[----:B------:R-:W-:Y:S01]  /*18610*/  FMUL.FTZ R55, R68, R187 ;  /* 0x000000bb44377220 */ /* 0x000fe20000410000 */
[----:B------:R-:W-:Y:S02]  /*18620*/  MUFU.EX2 R190, R109 ;  /* 0x0000006d00be7308 */ /* 0x000fe40000000800 */
[----:B------:R-:W-:Y:S02]  /*18630*/  MOV R155, R133 ;  /* 0x00000085009b7202 */ /* 0x000fe40000000f00 */
[----:B------:R-:W-:Y:S02]  /*18640*/  MOV R133, R85 ;  /* 0x0000005500857202 */ /* 0x000fe40000000f00 */
[----:B------:R-:W-:Y:S02]  /*18650*/  MOV R174, R165 ;  /* 0x000000a500ae7202 */ /* 0x000fe40000000f00 */
[----:B------:R-:W-:Y:S01]  /*18660*/  MOV R165, R117 ;  /* 0x0000007500a57202 */ /* 0x000fe20000000f00 */
[--C-:B------:R-:W-:Y:S01]  /*18670*/  FFMA.FTZ R117, R99, c[0x0][0x23c], -R75.reuse ;  /* 0x00008f0063757a23 */ /* 0x100fe2000001084b */
[----:B------:R-:W-:Y:S01]  /*18680*/  MOV R169, R159 ;  /* 0x0000009f00a97202 */ /* 0x000fe20000000f00 */
[----:B-1----:R-:W-:Y:S01]  /*18690*/  FMUL.FTZ R52, R69, R184 ;  /* 0x000000b845347220 */ /* 0x002fe20000410000 */
[----:B------:R-:W-:Y:S01]  /*186a0*/  MOV R148, R87 ;  /* 0x0000005700947202 */ /* 0x000fe20000000f00 */
[----:B------:R-:W-:Y:S01]  /*186b0*/  MUFU.EX2 R187, R104 ;  /* 0x0000006800bb7308 */ /* 0x000fe20000000800 */
[----:B------:R-:W-:Y:S02]  /*186c0*/  MOV R153, R91 ;  /* 0x0000005b00997202 */ /* 0x000fe40000000f00 */
[----:B------:R-:W-:Y:S01]  /*186d0*/  MOV R159, R121 ;  /* 0x00000079009f7202 */ /* 0x000fe20000000f00 */
[--C-:B------:R-:W-:Y:S01]  /*186e0*/  FFMA.FTZ R121, R112, c[0x0][0x23c], -R75.reuse ;  /* 0x00008f0070797a23 */ /* 0x100fe2000001084b */
[-C--:B------:R-:W-:Y:S03]  /*186f0*/  HMMA.16816.F32.BF16 R52, R76, R80.reuse, R52 ;  /* 0x000000504c34723c */ /* 0x080fe60000041834 */
[----:B------:R-:W-:Y:S01]  /*18700*/  FFMA.FTZ R112, R157, c[0x0][0x23c], -R92 ;  /* 0x00008f009d707a23 */ /* 0x000fe2000001085c */
[----:B------:R-:W-:Y:S01]  /*18710*/  MOV R168, R153 ;  /* 0x0000009900a87202 */ /* 0x000fe20000000f00 */
[----:B------:R-:W-:Y:S01]  /*18720*/  MUFU.EX2 R117, R117 ;  /* 0x0000007500757308 */ /* 0x000fe20000000800 */
[----:B------:R-:W-:Y:S02]  /*18730*/  MOV R153, R148 ;  /* 0x0000009400997202 */ /* 0x000fe40000000f00 */
[C---:B------:R-:W-:Y:S07]  /*18740*/  HMMA.16816.F32.BF16 R56, R64.reuse, R80, R56 ;  /* 0x000000504038723c */ /* 0x040fee0000041838 */
[--C-:B------:R-:W-:Y:S01]  /*18750*/  FFMA.FTZ R80, R154, c[0x0][0x23c], -R100.reuse ;  /* 0x00008f009a507a23 */ /* 0x100fe20000010864 */
[-C--:B------:R-:W-:Y:S01]  /*18760*/  HMMA.16816.F32.BF16 R60, R64, R82.reuse, R60 ;  /* 0x00000052403c723c */ /* 0x080fe2000004183c */
[----:B------:R-:W-:Y:S03]  /*18770*/  MUFU.EX2 R112, R112 ;  /* 0x0000007000707308 */ /* 0x000fe60000000800 */
[----:B------:R-:W-:Y:S02]  /*18780*/  MOV R154, R132 ;  /* 0x00000084009a7202 */ /* 0x000fe40000000f00 */
[----:B------:R-:W-:Y:S01]  /*18790*/  MOV R132, R84 ;  /* 0x0000005400847202 */ /* 0x000fe20000000f00 */
[C---:B------:R-:W-:Y:S01]  /*187a0*/  FMUL.FTZ R64, R69.reuse, R196 ;  /* 0x000000c445407220 */ /* 0x040fe20000410000 */
[----:B------:R-:W-:Y:S01]  /*187b0*/  MOV R179, R154 ;  /* 0x0000009a00b37202 */ /* 0x000fe20000000f00 */
[----:B------:R-:W-:Y:S01]  /*187c0*/  FMUL.FTZ R65, R69, R197 ;  /* 0x000000c545417220 */ /* 0x000fe20000410000 */
[----:B------:R-:W1:Y:S01]  /*187d0*/  LDSM.16.MT88.4 R84, [R225+0x8800] ;  /* 0x00880000e154783b */ /* 0x000e620000004200 */
[----:B------:R2:W-:Y:S01]  /*187e0*/  MUFU.EX2 R147, R80 ;  /* 0x0000005000937308 */ /* 0x0005e20000000800 */
[C---:B------:R-:W-:Y:S01]  /*187f0*/  FMUL.FTZ R66, R68.reuse, R198 ;  /* 0x000000c644427220 */ /* 0x040fe20000410000 */
[----:B------:R-:W-:Y:S01]  /*18800*/  MOV R154, R134 ;  /* 0x00000086009a7202 */ /* 0x000fe20000000f00 */
[----:B------:R-:W-:Y:S01]  /*18810*/  FMUL.FTZ R67, R68, R199 ;  /* 0x000000c744437220 */ /* 0x000fe20000410000 */
[----:B------:R-:W-:Y:S01]  /*18820*/  F2FP.BF16.PACK_AB R81, R248, R211 ;  /* 0x000000d3f851723e */ /* 0x000fe200000010ff */
[--C-:B------:R-:W-:Y:S01]  /*18830*/  FFMA.FTZ R134, R128, c[0x0][0x23c], -R75.reuse ;  /* 0x00008f0080867a23 */ /* 0x100fe2000001084b */
[----:B------:R-:W-:Y:S01]  /*18840*/  F2FP.BF16.PACK_AB R199, R131, R130 ;  /* 0x0000008283c7723e */ /* 0x000fe200000010ff */
[--C-:B------:R-:W-:Y:S01]  /*18850*/  FFMA.FTZ R128, R124, c[0x0][0x23c], -R100.reuse ;  /* 0x00008f007c807a23 */ /* 0x100fe20000010864 */
[----:B------:R-:W-:Y:S01]  /*18860*/  MOV R156, R132 ;  /* 0x00000084009c7202 */ /* 0x000fe20000000f00 */
[----:B------:R-:W-:Y:S01]  /*18870*/  FFMA.FTZ R132, R116, c[0x0][0x23c], -R75 ;  /* 0x00008f0074847a23 */ /* 0x000fe2000001084b */
[----:B------:R-:W-:Y:S01]  /*18880*/  HMMA.16816.F32.BF16 R64, R76, R82, R64 ;  /* 0x000000524c40723c */ /* 0x000fe20000041840 */
[----:B------:R-:W-:Y:S03]  /*18890*/  MUFU.EX2 R121, R121 ;  /* 0x0000007900797308 */ /* 0x000fe60000000800 */
[----:B------:R-:W-:Y:S01]  /*188a0*/  MOV R157, R156 ;  /* 0x0000009c009d7202 */ /* 0x000fe20000000f00 */
[--C-:B------:R-:W-:Y:S01]  /*188b0*/  FFMA.FTZ R124, R214, c[0x0][0x23c], -R101.reuse ;  /* 0x00008f00d67c7a23 */ /* 0x100fe20000010865 */
[----:B------:R-:W-:Y:S01]  /*188c0*/  MOV R214, R149 ;  /* 0x0000009500d67202 */ /* 0x000fe20000000f00 */
[--C-:B------:R-:W-:Y:S01]  /*188d0*/  FFMA.FTZ R76, R167, c[0x0][0x23c], -R101.reuse ;  /* 0x00008f00a74c7a23 */ /* 0x100fe20000010865 */
[----:B------:R-:W-:Y:S01]  /*188e0*/  MOV R167, R152 ;  /* 0x0000009800a77202 */ /* 0x000fe20000000f00 */
[----:B------:R-:W-:Y:S02]  /*188f0*/  FFMA.FTZ R77, R222, c[0x0][0x23c], -R101 ;  /* 0x00008f00de4d7a23 */ /* 0x000fe40000010865 */
[----:B------:R3:W-:Y:S01]  /*18900*/  MUFU.EX2 R222, R93 ;  /* 0x0000005d00de7308 */ /* 0x0007e20000000800 */
[----:B------:R-:W-:Y:S01]  /*18910*/  MOV R152, R95 ;  /* 0x0000005f00987202 */ /* 0x000fe20000000f00 */
[--C-:B------:R-:W-:Y:S01]  /*18920*/  FFMA.FTZ R95, R246, c[0x0][0x23c], -R75.reuse ;  /* 0x00008f00f65f7a23 */ /* 0x100fe2000001084b */
[----:B------:R-:W-:Y:S01]  /*18930*/  F2FP.BF16.PACK_AB R78, R242, R252 ;  /* 0x000000fcf24e723e */ /* 0x000fe200000010ff */
[----:B--2---:R-:W-:Y:S01]  /*18940*/  FFMA.FTZ R80, R88, c[0x0][0x23c], -R100 ;  /* 0x00008f0058507a23 */ /* 0x004fe20000010864 */
[----:B------:R-:W-:Y:S01]  /*18950*/  F2FP.BF16.PACK_AB R79, R241, R73 ;  /* 0x00000049f14f723e */ /* 0x000fe200000010ff */
[----:B------:R-:W3:Y:S01]  /*18960*/  LDSM.16.MT88.4 R88, [R228+0x8800] ;  /* 0x00880000e458783b */ /* 0x000ee20000004200 */
[----:B----4-:R-:W-:Y:S02]  /*18970*/  F2FP.BF16.PACK_AB R82, R240, R74 ;  /* 0x0000004af052723e */ /* 0x010fe400000010ff */
[----:B------:R-:W-:Y:S01]  /*18980*/  F2FP.BF16.PACK_AB R83, R239, R243 ;  /* 0x000000f3ef53723e */ /* 0x000fe200000010ff */
[----:B------:R4:W1:Y:S10]  /*18990*/  MUFU.EX2 R158, R80 ;  /* 0x00000050009e7308 */ /* 0x0008740000000800 */
[----:B------:R1:W-:Y:S01]  /*189a0*/  MUFU.EX2 R148, R77 ;  /* 0x0000004d00947308 */ /* 0x0003e20000000800 */
[--C-:B---3--:R-:W-:Y:S01]  /*189b0*/  FFMA.FTZ R93, R175, c[0x0][0x23c], -R92.reuse ;  /* 0x00008f00af5d7a23 */ /* 0x108fe2000001085c */
[----:B------:R-:W-:Y:S02]  /*189c0*/  MOV R175, R173 ;  /* 0x000000ad00af7202 */ /* 0x000fe40000000f00 */
[----:B------:R-:W-:Y:S06]  /*189d0*/  MOV R173, R170 ;  /* 0x000000aa00ad7202 */ /* 0x000fec0000000f00 */
[----:B------:R3:W-:Y:S01]  /*189e0*/  MUFU.EX2 R246, R76 ;  /* 0x0000004c00f67308 */ /* 0x0007e20000000800 */
[--C-:B----4-:R-:W-:Y:S01]  /*189f0*/  FFMA.FTZ R80, R166, c[0x0][0x23c], -R75.reuse ;  /* 0x00008f00a6507a23 */ /* 0x110fe2000001084b */
[----:B------:R-:W-:Y:S02]  /*18a00*/  MOV R166, R202 ;  /* 0x000000ca00a67202 */ /* 0x000fe40000000f00 */
[----:B------:R-:W-:Y:S02]  /*18a10*/  MOV R202, R155 ;  /* 0x0000009b00ca7202 */ /* 0x000fe40000000f00 */
[----:B------:R-:W-:Y:S01]  /*18a20*/  MOV R155, R133 ;  /* 0x00000085009b7202 */ /* 0x000fe20000000f00 */
[--C-:B------:R-:W-:Y:S03]  /*18a30*/  FFMA.FTZ R133, R97, c[0x0][0x23c], -R75.reuse ;  /* 0x00008f0061857a23 */ /* 0x100fe6000001084b */
[----:B------:R4:W-:Y:S01]  /*18a40*/  MUFU.EX2 R171, R80 ;  /* 0x0000005000ab7308 */ /* 0x0009e20000000800 */
[----:B------:R-:W-:Y:S01]  /*18a50*/  FFMA.FTZ R75, R129, c[0x0][0x23c], -R75 ;  /* 0x00008f00814b7a23 */ /* 0x000fe2000001084b */
[----:B------:R-:W-:Y:S01]  /*18a60*/  MOV R156, R155 ;  /* 0x0000009b009c7202 */ /* 0x000fe20000000f00 */
[----:B------:R-:W2:Y:S01]  /*18a70*/  LDL.LU R129, [R1+0xac] ;  /* 0x0000ac0001817983 */ /* 0x000ea20000300800 */
[----:B-1----:R-:W-:Y:S02]  /*18a80*/  F2FP.BF16.PACK_AB R77, R250, R247 ;  /* 0x000000f7fa4d723e */ /* 0x002fe400000010ff */
[----:B------:R-:W-:Y:S02]  /*18a90*/  MOV R155, R154 ;  /* 0x0000009a009b7202 */ /* 0x000fe40000000f00 */
[----:B------:R-:W-:Y:S02]  /*18aa0*/  MOV R154, R152 ;  /* 0x00000098009a7202 */ /* 0x000fe40000000f00 */
[----:B------:R1:W-:Y:S01]  /*18ab0*/  MUFU.EX2 R170, R93 ;  /* 0x0000005d00aa7308 */ /* 0x0003e20000000800 */
[----:B------:R-:W-:Y:S01]  /*18ac0*/  MOV R152, R127 ;  /* 0x0000007f00987202 */ /* 0x000fe20000000f00 */
[--C-:B------:R-:W-:Y:S01]  /*18ad0*/  FFMA.FTZ R127, R119, c[0x0][0x23c], -R92.reuse ;  /* 0x00008f00777f7a23 */ /* 0x100fe2000001085c */
[----:B---3--:R-:W-:Y:S01]  /*18ae0*/  F2FP.BF16.PACK_AB R76, R251, R218 ;  /* 0x000000dafb4c723e */ /* 0x008fe200000010ff */
[--C-:B------:R-:W-:Y:S01]  /*18af0*/  FFMA.FTZ R102, R154, c[0x0][0x23c], -R101.reuse ;  /* 0x00008f009a667a23 */ /* 0x100fe20000010865 */
[----:B------:R-:W-:Y:S01]  /*18b00*/  MOV R249, R158 ;  /* 0x0000009e00f97202 */ /* 0x000fe20000000f00 */
[--C-:B------:R-:W-:Y:S04]  /*18b10*/  FFMA.FTZ R109, R152, c[0x0][0x23c], -R101.reuse ;  /* 0x00008f00986d7a23 */ /* 0x100fe80000010865 */
[-C--:B------:R-:W-:Y:S01]  /*18b20*/  HMMA.16816.F32.BF16 R4, R76, R84.reuse, R4 ;  /* 0x000000544c04723c */ /* 0x080fe20000041804 */
[----:B------:R-:W-:Y:S02]  /*18b30*/  MUFU.EX2 R113, R113 ;  /* 0x0000007100717308 */ /* 0x000fe40000000800 */
[----:B----4-:R-:W-:Y:S07]  /*18b40*/  F2FP.BF16.PACK_AB R80, R217, R216 ;  /* 0x000000d8d950723e */ /* 0x010fee00000010ff */
[C---:B------:R-:W-:Y:S01]  /*18b50*/  HMMA.16816.F32.BF16 R8, R80.reuse, R84, R8 ;  /* 0x000000545008723c */ /* 0x040fe20000041808 */
[----:B------:R-:W-:Y:S03]  /*18b60*/  MUFU.EX2 R132, R132 ;  /* 0x0000008400847308 */ /* 0x000fe60000000800 */
[--C-:B-1----:R-:W-:Y:S01]  /*18b70*/  FFMA.FTZ R93, R180, c[0x0][0x23c], -R92.reuse ;  /* 0x00008f00b45d7a23 */ /* 0x102fe2000001085c */
[----:B------:R-:W-:Y:S02]  /*18b80*/  MOV R180, R179 ;  /* 0x000000b300b47202 */ /* 0x000fe40000000f00 */
[----:B------:R-:W-:Y:S01]  /*18b90*/  MOV R179, R178 ;  /* 0x000000b200b37202 */ /* 0x000fe20000000f00 */
[-C--:B------:R-:W-:Y:S03]  /*18ba0*/  HMMA.16816.F32.BF16 R12, R80, R86.reuse, R12 ;  /* 0x00000056500c723c */ /* 0x080fe6000004180c */
[----:B------:R1:W-:Y:S01]  /*18bb0*/  MUFU.EX2 R220, R93 ;  /* 0x0000005d00dc7308 */ /* 0x0003e20000000800 */
[----:B------:R-:W-:Y:S02]  /*18bc0*/  MOV R178, R177 ;  /* 0x000000b100b27202 */ /* 0x000fe40000000f00 */
[----:B------:R-:W-:Y:S02]  /*18bd0*/  MOV R177, R203 ;  /* 0x000000cb00b17202 */ /* 0x000fe40000000f00 */
[C---:B------:R-:W-:Y:S01]  /*18be0*/  HMMA.16816.F32.BF16 R16, R76.reuse, R86, R16 ;  /* 0x000000564c10723c */ /* 0x040fe20000041810 */
[----:B------:R-:W3:Y:S04]  /*18bf0*/  LDSM.16.MT88.4 R84, [R226+0x8800] ;  /* 0x00880000e254783b */ /* 0x000ee80000004200 */
[----:B------:R-:W-:Y:S03]  /*18c00*/  MUFU.EX2 R203, R95 ;  /* 0x0000005f00cb7308 */ /* 0x000fe60000000800 */
[-C--:B------:R-:W-:Y:S07]  /*18c10*/  HMMA.16816.F32.BF16 R20, R76, R88.reuse, R20 ;  /* 0x000000584c14723c */ /* 0x080fee0000041814 */
[----:B------:R-:W4:Y:S01]  /*18c20*/  MUFU.EX2 R133, R133 ;  /* 0x0000008500857308 */ /* 0x000f220000000800 */
[C---:B------:R-:W-:Y:S04]  /*18c30*/  HMMA.16816.F32.BF16 R24, R80.reuse, R88, R24 ;  /* 0x000000585018723c */ /* 0x040fe80000041818 */
[--C-:B-1----:R-:W-:Y:S01]  /*18c40*/  FFMA.FTZ R93, R180, c[0x0][0x23c], -R92.reuse ;  /* 0x00008f00b45d7a23 */ /* 0x102fe2000001085c */
[----:B------:R-:W-:Y:S02]  /*18c50*/  MOV R180, R202 ;  /* 0x000000ca00b47202 */ /* 0x000fe40000000f00 */
[----:B------:R-:W-:Y:S01]  /*18c60*/  FFMA.FTZ R88, R175, c[0x0][0x23c], -R92 ;  /* 0x00008f00af587a23 */ /* 0x000fe2000001085c */
[-C--:B------:R-:W-:Y:S01]  /*18c70*/  HMMA.16816.F32.BF16 R28, R80, R90.reuse, R28 ;  /* 0x0000005a501c723c */ /* 0x080fe2000004181c */
[----:B------:R1:W-:Y:S07]  /*18c80*/  MUFU.EX2 R202, R93 ;  /* 0x0000005d00ca7308 */ /* 0x0003ee0000000800 */
[C---:B------:R-:W-:Y:S03]  /*18c90*/  HMMA.16816.F32.BF16 R32, R76.reuse, R90, R32 ;  /* 0x0000005a4c20723c */ /* 0x040fe60000041820 */
[----:B------:R1:W-:Y:S01]  /*18ca0*/  MUFU.EX2 R175, R88 ;  /* 0x0000005800af7308 */ /* 0x0003e20000000800 */
[----:B----4-:R-:W-:Y:S04]  /*18cb0*/  F2FP.BF16.PACK_AB R196, R133, R132 ;  /* 0x0000008485c4723e */ /* 0x010fe800000010ff */
[-C--:B---3--:R-:W-:Y:S05]  /*18cc0*/  HMMA.16816.F32.BF16 R36, R76, R84.reuse, R36 ;  /* 0x000000544c24723c */ /* 0x088fea0000041824 */
[----:B------:R-:W-:Y:S03]  /*18cd0*/  MUFU.EX2 R127, R127 ;  /* 0x0000007f007f7308 */ /* 0x000fe60000000800 */
[C---:B------:R-:W-:Y:S04]  /*18ce0*/  HMMA.16816.F32.BF16 R40, R80.reuse, R84, R40 ;  /* 0x000000545028723c */ /* 0x040fe80000041828 */
[--C-:B-1----:R-:W-:Y:S01]  /*18cf0*/  FFMA.FTZ R93, R179, c[0x0][0x23c], -R100.reuse ;  /* 0x00008f00b35d7a23 */ /* 0x102fe20000010864 */
[----:B------:R-:W-:Y:S02]  /*18d00*/  MOV R179, R169 ;  /* 0x000000a900b37202 */ /* 0x000fe40000000f00 */
[----:B------:R-:W-:Y:S01]  /*18d10*/  MUFU.EX2 R134, R134 ;  /* 0x0000008600867308 */ /* 0x000fe20000000800 */
[--C-:B------:R-:W-:Y:S01]  /*18d20*/  FFMA.FTZ R84, R173, c[0x0][0x23c], -R101.reuse ;  /* 0x00008f00ad547a23 */ /* 0x100fe20000010865 */
[-C--:B------:R-:W-:Y:S01]  /*18d30*/  HMMA.16816.F32.BF16 R44, R80, R86.reuse, R44 ;  /* 0x00000056502c723c */ /* 0x080fe2000004182c */
[----:B------:R-:W1:Y:S07]  /*18d40*/  LDSM.16.MT88.4 R88, [R227+0x8800] ;  /* 0x00880000e358783b */ /* 0x000e6e0000004200 */
[C---:B------:R-:W-:Y:S01]  /*18d50*/  HMMA.16816.F32.BF16 R48, R76.reuse, R86, R48 ;  /* 0x000000564c30723c */ /* 0x040fe20000041830 */
[----:B------:R3:W-:Y:S01]  /*18d60*/  MUFU.EX2 R173, R84 ;  /* 0x0000005400ad7308 */ /* 0x0007e20000000800 */
[----:B------:R-:W4:Y:S04]  /*18d70*/  LDL.LU R87, [R1+0xb4] ;  /* 0x0000b40001577983 */ /* 0x000f280000300800 */
[----:B------:R-:W4:Y:S05]  /*18d80*/  LDL.LU R86, [R1+0xb0] ;  /* 0x0000b00001567983 */ /* 0x000f2a0000300800 */
[----:B------:R1:W-:Y:S10]  /*18d90*/  MUFU.EX2 R169, R93 ;  /* 0x0000005d00a97308 */ /* 0x0003f40000000800 */
[----:B------:R-:W-:Y:S01]  /*18da0*/  MUFU.EX2 R124, R124 ;  /* 0x0000007c007c7308 */ /* 0x000fe20000000800 */
[--C-:B---3--:R-:W-:Y:S09]  /*18db0*/  FFMA.FTZ R84, R172, c[0x0][0x23c], -R100.reuse ;  /* 0x00008f00ac547a23 */ /* 0x108ff20000010864 */
[----:B------:R3:W-:Y:S01]  /*18dc0*/  MUFU.EX2 R172, R84 ;  /* 0x0000005400ac7308 */ /* 0x0007e20000000800 */
[-C--:B-1----:R-:W-:Y:S03]  /*18dd0*/  HMMA.16816.F32.BF16 R52, R76, R88.reuse, R52 ;  /* 0x000000584c34723c */ /* 0x082fe60000041834 */
[--C-:B------:R-:W-:Y:S01]  /*18de0*/  FFMA.FTZ R93, R178, c[0x0][0x23c], -R100.reuse ;  /* 0x00008f00b25d7a23 */ /* 0x100fe20000010864 */
[----:B------:R-:W-:Y:S05]  /*18df0*/  MOV R178, R174 ;  /* 0x000000ae00b27202 */ /* 0x000fea0000000f00 */
[----:B------:R1:W-:Y:S01]  /*18e00*/  MUFU.EX2 R174, R93 ;  /* 0x0000005d00ae7308 */ /* 0x0003e20000000800 */
[C---:B------:R-:W-:Y:S08]  /*18e10*/  HMMA.16816.F32.BF16 R56, R80.reuse, R88, R56 ;  /* 0x000000585038723c */ /* 0x040ff00000041838 */
[-C--:B------:R-:W-:Y:S01]  /*18e20*/  HMMA.16816.F32.BF16 R60, R80, R90.reuse, R60 ;  /* 0x0000005a503c723c */ /* 0x080fe2000004183c */
[----:B------:R-:W1:Y:S01]  /*18e30*/  LDSM.16.MT88.4 R80, [R225+0x9000] ;  /* 0x00900000e150783b */ /* 0x000e620000004200 */
[----:B------:R-:W-:Y:S02]  /*18e40*/  MUFU.EX2 R102, R102 ;  /* 0x0000006600667308 */ /* 0x000fe40000000800 */
[----:B---3--:R-:W-:Y:S04]  /*18e50*/  FFMA.FTZ R84, R180, c[0x0][0x23c], -R100 ;  /* 0x00008f00b4547a23 */ /* 0x008fe80000010864 */
[----:B------:R-:W-:Y:S01]  /*18e60*/  HMMA.16816.F32.BF16 R64, R76, R90, R64 ;  /* 0x0000005a4c40723c */ /* 0x000fe20000041840 */
[----:B------:R-:W3:Y:S03]  /*18e70*/  LDSM.16.MT88.4 R88, [R228+0x9000] ;  /* 0x00900000e458783b */ /* 0x000ee60000004200 */
[----:B------:R1:W-:Y:S02]  /*18e80*/  MUFU.EX2 R201, R84 ;  /* 0x0000005400c97308 */ /* 0x0003e40000000800 */
[--C-:B-1----:R-:W-:Y:S01]  /*18e90*/  FFMA.FTZ R93, R177, c[0x0][0x23c], -R101.reuse ;  /* 0x00008f00b15d7a23 */ /* 0x102fe20000010865 */
[----:B------:R-:W-:Y:S02]  /*18ea0*/  MOV R177, R176 ;  /* 0x000000b000b17202 */ /* 0x000fe40000000f00 */
[----:B------:R-:W-:Y:S03]  /*18eb0*/  LDSM.16.MT88.4 R180, [R226+0xb800] ;  /* 0x00b80000e2b4783b */ /* 0x000fe60000004200 */
[----:B------:R-:W-:Y:S02]  /*18ec0*/  MOV R176, R168 ;  /* 0x000000a800b07202 */ /* 0x000fe40000000f00 */
[----:B------:R-:W-:Y:S01]  /*18ed0*/  F2FP.BF16.PACK_AB R76, R235, R238 ;  /* 0x000000eeeb4c723e */ /* 0x000fe200000010ff */
[----:B------:R-:W-:Y:S01]  /*18ee0*/  MUFU.EX2 R168, R93 ;  /* 0x0000005d00a87308 */ /* 0x000fe20000000800 */
[----:B------:R-:W-:Y:S01]  /*18ef0*/  F2FP.BF16.PACK_AB R77, R234, R237 ;  /* 0x000000edea4d723e */ /* 0x000fe200000010ff */
[----:B------:R-:W-:Y:S01]  /*18f00*/  FFMA.FTZ R85, R176, c[0x0][0x23c], -R92 ;  /* 0x00008f00b0557a23 */ /* 0x000fe2000001085c */
[----:B------:R-:W-:Y:S02]  /*18f10*/  MOV R176, R167 ;  /* 0x000000a700b07202 */ /* 0x000fe40000000f00 */
[----:B------:R-:W-:Y:S02]  /*18f20*/  MOV R167, R166 ;  /* 0x000000a600a77202 */ /* 0x000fe40000000f00 */
[----:B------:R-:W-:Y:S02]  /*18f30*/  MOV R166, R165 ;  /* 0x000000a500a67202 */ /* 0x000fe40000000f00 */
[----:B------:R-:W-:Y:S01]  /*18f40*/  MOV R165, R164 ;  /* 0x000000a400a57202 */ /* 0x000fe20000000f00 */
[----:B------:R1:W-:Y:S01]  /*18f50*/  MUFU.EX2 R191, R85 ;  /* 0x0000005500bf7308 */ /* 0x0003e20000000800 */
[----:B------:R-:W-:Y:S01]  /*18f60*/  MOV R164, R159 ;  /* 0x0000009f00a47202 */ /* 0x000fe20000000f00 */
[--C-:B------:R-:W-:Y:S01]  /*18f70*/  FFMA.FTZ R105, R167, c[0x0][0x23c], -R100.reuse ;  /* 0x00008f00a7697a23 */ /* 0x100fe20000010864 */
[----:B------:R-:W-:Y:S01]  /*18f80*/  MOV R159, R153 ;  /* 0x00000099009f7202 */ /* 0x000fe20000000f00 */
[--C-:B------:R-:W-:Y:S01]  /*18f90*/  FFMA.FTZ R84, R179, c[0x0][0x23c], -R101.reuse ;  /* 0x00008f00b3547a23 */ /* 0x100fe20000010865 */
[----:B------:R-:W-:Y:S01]  /*18fa0*/  MOV R153, R151 ;  /* 0x0000009700997202 */ /* 0x000fe20000000f00 */
[----:B------:R-:W-:Y:S01]  /*18fb0*/  FFMA.FTZ R114, R166, c[0x0][0x23c], -R100 ;  /* 0x00008f00a6727a23 */ /* 0x000fe20000010864 */
[----:B------:R-:W-:Y:S01]  /*18fc0*/  MOV R151, R126 ;  /* 0x0000007e00977202 */ /* 0x000fe20000000f00 */
[----:B------:R-:W-:Y:S01]  /*18fd0*/  FFMA.FTZ R126, R103, c[0x0][0x23c], -R92 ;  /* 0x00008f00677e7a23 */ /* 0x000fe2000001085c */
[----:B------:R-:W-:Y:S01]  /*18fe0*/  F2FP.BF16.PACK_AB R78, R231, R233 ;  /* 0x000000e9e74e723e */ /* 0x000fe200000010ff */
[----:B------:R3:W-:Y:S01]  /*18ff0*/  MUFU.EX2 R179, R84 ;  /* 0x0000005400b37308 */ /* 0x0007e20000000800 */
[--C-:B------:R-:W-:Y:S01]  /*19000*/  FFMA.FTZ R103, R176, c[0x0][0x23c], -R100.reuse ;  /* 0x00008f00b0677a23 */ /* 0x100fe20000010864 */
[----:B------:R-:W-:Y:S01]  /*19010*/  F2FP.BF16.PACK_AB R79, R230, R232 ;  /* 0x000000e8e64f723e */ /* 0x000fe200000010ff */
[--C-:B------:R-:W-:Y:S02]  /*19020*/  FFMA.FTZ R116, R165, c[0x0][0x23c], -R100.reuse ;  /* 0x00008f00a5747a23 */ /* 0x100fe40000010864 */
[--C-:B------:R-:W-:Y:S02]  /*19030*/  FFMA.FTZ R119, R164, c[0x0][0x23c], -R100.reuse ;  /* 0x00008f00a4777a23 */ /* 0x100fe40000010864 */
[----:B------:R-:W-:Y:S01]  /*19040*/  LDSM.16.MT88.4 R164, [R228+0xb800] ;  /* 0x00b80000e4a4783b */ /* 0x000fe20000004200 */
[--C-:B------:R-:W-:Y:S01]  /*19050*/  FFMA.FTZ R110, R151, c[0x0][0x23c], -R101.reuse ;  /* 0x00008f00976e7a23 */ /* 0x100fe20000010865 */
[-C--:B------:R-:W-:Y:S01]  /*19060*/  HMMA.16816.F32.BF16 R4, R76, R80.reuse, R4 ;  /* 0x000000504c04723c */ /* 0x080fe20000041804 */
[----:B------:R-:W-:Y:S02]  /*19070*/  MUFU.EX2 R186, R103 ;  /* 0x0000006700ba7308 */ /* 0x000fe40000000800 */
[----:B------:R-:W-:Y:S01]  /*19080*/  FFMA.FTZ R100, R125, c[0x0][0x23c], -R100 ;  /* 0x00008f007d647a23 */ /* 0x000fe20000010864 */
[----:B-1----:R-:W-:Y:S01]  /*19090*/  F2FP.BF16.PACK_AB R85, R139, R138 ;  /* 0x0000008a8b55723e */ /* 0x002fe200000010ff */
[--C-:B------:R-:W-:Y:S02]  /*190a0*/  FFMA.FTZ R125, R71, c[0x0][0x23c], -R101.reuse ;  /* 0x00008f00477d7a23 */ /* 0x100fe40000010865 */
[--C-:B------:R-:W-:Y:S04]  /*190b0*/  FFMA.FTZ R104, R153, c[0x0][0x23c], -R101.reuse ;  /* 0x00008f0099687a23 */ /* 0x100fe80000010865 */
[----:B------:R-:W-:Y:S01]  /*190c0*/  MUFU.EX2 R185, R105 ;  /* 0x0000006900b97308 */ /* 0x000fe20000000800 */
[----:B---3--:R-:W-:Y:S09]  /*190d0*/  FFMA.FTZ R84, R178, c[0x0][0x23c], -R101 ;  /* 0x00008f00b2547a23 */ /* 0x008ff20000010865 */
[----:B------:R1:W-:Y:S10]  /*190e0*/  MUFU.EX2 R178, R84 ;  /* 0x0000005400b27308 */ /* 0x0003f40000000800 */
[----:B------:R-:W-:Y:S10]  /*190f0*/  MUFU.EX2 R100, R100 ;  /* 0x0000006400647308 */ /* 0x000ff40000000800 */
[----:B------:R-:W3:Y:S01]  /*19100*/  MUFU.EX2 R126, R126 ;  /* 0x0000007e007e7308 */ /* 0x000ee20000000800 */
[----:B-1----:R-:W-:Y:S02]  /*19110*/  FFMA.FTZ R84, R177, c[0x0][0x23c], -R92 ;  /* 0x00008f00b1547a23 */ /* 0x002fe4000001085c */
[----:B------:R-:W1:Y:S07]  /*19120*/  LDSM.16.MT88.4 R92, [R226+0x9000] ;  /* 0x00900000e25c783b */ /* 0x000e6e0000004200 */
[----:B------:R3:W-:Y:S10]  /*19130*/  MUFU.EX2 R176, R84 ;  /* 0x0000005400b07308 */ /* 0x0007f40000000800 */
[----:B------:R1:W-:Y:S01]  /*19140*/  MUFU.EX2 R177, R96 ;  /* 0x0000006000b17308 */ /* 0x0003e20000000800 */
[----:B---3--:R-:W-:Y:S09]  /*19150*/  F2FP.BF16.PACK_AB R197, R127, R126 ;  /* 0x0000007e7fc5723e */ /* 0x008ff200000010ff */
[----:B------:R-:W-:Y:S01]  /*19160*/  MUFU.EX2 R114, R114 ;  /* 0x0000007200727308 */ /* 0x000fe20000000800 */
[----:B------:R-:W-:Y:S09]  /*19170*/  F2FP.BF16.PACK_AB R84, R140, R236 ;  /* 0x000000ec8c54723e */ /* 0x000ff200000010ff */
[----:B------:R-:W-:Y:S01]  /*19180*/  MUFU.EX2 R116, R116 ;  /* 0x0000007400747308 */ /* 0x000fe20000000800 */
[----:B-1----:R-:W1:Y:S01]  /*19190*/  LDSM.16.MT88.4 R96, [R227+0x9000] ;  /* 0x00900000e360783b */ /* 0x002e620000004200 */
[----:B--2---:R-:W-:Y:S08]  /*191a0*/  FFMA.FTZ R106, R69, R129, R106 ;  /* 0x00000081456a7223 */ /* 0x004ff0000001006a */
[----:B------:R-:W-:Y:S01]  /*191b0*/  MUFU.EX2 R104, R104 ;  /* 0x0000006800687308 */ /* 0x000fe20000000800 */
[----:B------:R-:W2:Y:S09]  /*191c0*/  LDL.LU R129, [R1+0xb8] ;  /* 0x0000b80001817983 */ /* 0x000eb20000300800 */
[----:B------:R-:W-:Y:S10]  /*191d0*/  MUFU.EX2 R119, R119 ;  /* 0x0000007700777308 */ /* 0x000ff40000000800 */
[----:B------:R-:W-:Y:S10]  /*191e0*/  MUFU.EX2 R109, R109 ;  /* 0x0000006d006d7308 */ /* 0x000ff40000000800 */
[----:B------:R-:W-:Y:S01]  /*191f0*/  MUFU.EX2 R110, R110 ;  /* 0x0000006e006e7308 */ /* 0x000fe20000000800 */
[----:B----4-:R-:W-:Y:S01]  /*19200*/  FFMA.FTZ R69, R68, R87, R135 ;  /* 0x0000005744457223 */ /* 0x010fe20000010087 */
[----:B------:R-:W-:Y:S01]  /*19210*/  F2FP.BF16.PACK_AB R87, R142, R136 ;  /* 0x000000888e57723e */ /* 0x000fe200000010ff */
[----:B------:R-:W-:Y:S01]  /*19220*/  FFMA.FTZ R68, R2, R86, R123 ;  /* 0x0000005602447223 */ /* 0x000fe2000001007b */
[----:B------:R-:W-:Y:S01]  /*19230*/  F2FP.BF16.PACK_AB R86, R229, R137 ;  /* 0x00000089e556723e */ /* 0x000fe200000010ff */
[----:B------:R-:W-:Y:S01]  /*19240*/  FFMA.FTZ R123, R215, c[0x0][0x23c], -R101 ;  /* 0x00008f00d77b7a23 */ /* 0x000fe20000010865 */
[----:B------:R-:W-:Y:S01]  /*19250*/  MOV R215, R150 ;  /* 0x0000009600d77202 */ /* 0x000fe20000000f00 */
[----:B------:R-:W-:Y:S01]  /*19260*/  FADD.FTZ R105, R207, R69 ;  /* 0x00000045cf697221 */ /* 0x000fe20000010000 */
[----:B------:R-:W-:Y:S01]  /*19270*/  MOV R207, R146 ;  /* 0x0000009200cf7202 */ /* 0x000fe20000000f00 */
[----:B------:R-:W-:Y:S01]  /*19280*/  FADD.FTZ R103, R205, R68 ;  /* 0x00000044cd677221 */ /* 0x000fe20000010000 */
[----:B------:R-:W-:Y:S01]  /*19290*/  MOV R205, R145 ;  /* 0x0000009100cd7202 */ /* 0x000fe20000000f00 */
[C---:B------:R-:W-:Y:S01]  /*192a0*/  HMMA.16816.F32.BF16 R8, R84.reuse, R80, R8 ;  /* 0x000000505408723c */ /* 0x040fe20000041808 */
[----:B------:R-:W3:Y:S03]  /*192b0*/  MUFU.EX2 R123, R123 ;  /* 0x0000007b007b7308 */ /* 0x000ee60000000800 */
[----:B------:R-:W-:Y:S01]  /*192c0*/  F2FP.BF16.PACK_AB R68, R141, R143 ;  /* 0x0000008f8d44723e */ /* 0x000fe200000010ff */
[--C-:B------:R-:W-:Y:S01]  /*192d0*/  FFMA.FTZ R2, R159, c[0x0][0x23c], -R101.reuse ;  /* 0x00008f009f027a23 */ /* 0x100fe20000010865 */
[----:B------:R-:W-:Y:S02]  /*192e0*/  F2FP.BF16.PACK_AB R69, R162, R163 ;  /* 0x000000a3a245723e */ /* 0x000fe400000010ff */
[-C--:B------:R-:W-:Y:S03]  /*192f0*/  HMMA.16816.F32.BF16 R12, R84, R82.reuse, R12 ;  /* 0x00000052540c723c */ /* 0x080fe6000004180c */
[----:B------:R4:W-:Y:S01]  /*19300*/  MUFU.EX2 R184, R2 ;  /* 0x0000000200b87308 */ /* 0x0009e20000000800 */
[----:B------:R-:W-:Y:S04]  /*19310*/  F2FP.BF16.PACK_AB R71, R215, R207 ;  /* 0x000000cfd747723e */ /* 0x000fe800000010ff */
[C---:B------:R-:W-:Y:S01]  /*19320*/  HMMA.16816.F32.BF16 R16, R76.reuse, R82, R16 ;  /* 0x000000524c10723c */ /* 0x040fe20000041810 */
[----:B------:R-:W1:Y:S07]  /*19330*/  LDSM.16.MT88.4 R80, [R225+0x9800] ;  /* 0x00980000e150783b */ /* 0x000e6e0000004200 */
[-C--:B------:R-:W-:Y:S04]  /*19340*/  HMMA.16816.F32.BF16 R20, R76, R88.reuse, R20 ;  /* 0x000000584c14723c */ /* 0x080fe80000041814 */
[----:B---3--:R-:W-:Y:S04]  /*19350*/  F2FP.BF16.PACK_AB R193, R124, R123 ;  /* 0x0000007b7cc1723e */ /* 0x008fe800000010ff */
[C---:B------:R-:W-:Y:S04]  /*19360*/  HMMA.16816.F32.BF16 R24, R84.reuse, R88, R24 ;  /* 0x000000585418723c */ /* 0x040fe80000041818 */
[--C-:B----4-:R-:W-:Y:S04]  /*19370*/  FFMA.FTZ R2, R157, c[0x0][0x23c], -R101.reuse ;  /* 0x00008f009d027a23 */ /* 0x110fe80000010865 */
[-C--:B------:R-:W-:Y:S01]  /*19380*/  HMMA.16816.F32.BF16 R28, R84, R90.reuse, R28 ;  /* 0x0000005a541c723c */ /* 0x080fe2000004181c */
[----:B------:R3:W-:Y:S07]  /*19390*/  MUFU.EX2 R135, R2 ;  /* 0x0000000200877308 */ /* 0x0007ee0000000800 */
[C---:B------:R-:W-:Y:S01]  /*193a0*/  HMMA.16816.F32.BF16 R32, R76.reuse, R90, R32 ;  /* 0x0000005a4c20723c */ /* 0x040fe20000041820 */
[----:B------:R-:W-:Y:S07]  /*193b0*/  LDSM.16.MT88.4 R88, [R226+0x9800] ;  /* 0x00980000e258783b */ /* 0x000fee0000004200 */
[-C--:B------:R-:W-:Y:S08]  /*193c0*/  HMMA.16816.F32.BF16 R36, R76, R92.reuse, R36 ;  /* 0x0000005c4c24723c */ /* 0x080ff00000041824 */
[C---:B------:R-:W-:Y:S04]  /*193d0*/  HMMA.16816.F32.BF16 R40, R84.reuse, R92, R40 ;  /* 0x0000005c5428723c */ /* 0x040fe80000041828 */
[----:B---3--:R-:W-:Y:S01]  /*193e0*/  FADD.FTZ R2, R245, R106 ;  /* 0x0000006af5027221 */ /* 0x008fe20000010000 */
[----:B------:R-:W-:Y:S03]  /*193f0*/  MOV R245, R147 ;  /* 0x0000009300f57202 */ /* 0x000fe60000000f00 */
[-C--:B------:R-:W-:Y:S04]  /*19400*/  HMMA.16816.F32.BF16 R44, R84, R94.reuse, R44 ;  /* 0x0000005e542c723c */ /* 0x080fe8000004182c */
[----:B------:R-:W-:Y:S01]  /*19410*/  FADD.FTZ R2, R219, R2 ;  /* 0x00000002db027221 */ /* 0x000fe20000010000 */
[----:B------:R-:W-:Y:S03]  /*19420*/  MOV R219, R141 ;  /* 0x0000008d00db7202 */ /* 0x000fe60000000f00 */
[C---:B------:R-:W-:Y:S01]  /*19430*/  HMMA.16816.F32.BF16 R48, R76.reuse, R94, R48 ;  /* 0x0000005e4c30723c */ /* 0x040fe20000041830 */
[----:B------:R-:W-:Y:S07]  /*19440*/  LDSM.16.MT88.4 R92, [R227+0x9800] ;  /* 0x00980000e35c783b */ /* 0x000fee0000004200 */
[-C--:B-1----:R-:W-:Y:S08]  /*19450*/  HMMA.16816.F32.BF16 R52, R76, R96.reuse, R52 ;  /* 0x000000604c34723c */ /* 0x082ff00000041834 */
[C---:B------:R-:W-:Y:S07]  /*19460*/  HMMA.16816.F32.BF16 R56, R84.reuse, R96, R56 ;  /* 0x000000605438723c */ /* 0x040fee0000041838 */
[--C-:B------:R-:W-:Y:S01]  /*19470*/  FFMA.FTZ R96, R156, c[0x0][0x23c], -R101.reuse ;  /* 0x00008f009c607a23 */ /* 0x100fe20000010865 */
[-C--:B------:R-:W-:Y:S01]  /*19480*/  HMMA.16816.F32.BF16 R60, R84, R98.reuse, R60 ;  /* 0x00000062543c723c */ /* 0x080fe2000004183c */
[----:B------:R-:W1:Y:S03]  /*19490*/  LDSM.16.MT88.4 R84, [R228+0x9800] ;  /* 0x00980000e454783b */ /* 0x000e660000004200 */
[--C-:B------:R-:W-:Y:S02]  /*194a0*/  FFMA.FTZ R97, R155, c[0x0][0x23c], -R101.reuse ;  /* 0x00008f009b617a23 */ /* 0x100fe40000010865 */
[----:B------:R-:W-:Y:S01]  /*194b0*/  FFMA.FTZ R101, R70, c[0x0][0x23c], -R101 ;  /* 0x00008f0046657a23 */ /* 0x000fe20000010865 */
[----:B------:R-:W-:Y:S01]  /*194c0*/  F2FP.BF16.PACK_AB R70, R214, R205 ;  /* 0x000000cdd646723e */ /* 0x000fe200000010ff */
[----:B------:R-:W-:Y:S01]  /*194d0*/  HMMA.16816.F32.BF16 R64, R76, R98, R64 ;  /* 0x000000624c40723c */ /* 0x000fe20000041840 */
[----:B------:R-:W-:Y:S06]  /*194e0*/  MUFU.EX2 R106, R97 ;  /* 0x00000061006a7308 */ /* 0x000fec0000000800 */
[----:B------:R-:W-:Y:S01]  /*194f0*/  F2FP.BF16.PACK_AB R76, R224, R161 ;  /* 0x000000a1e04c723e */ /* 0x000fe200000010ff */
[-C--:B------:R-:W-:Y:S03]  /*19500*/  HMMA.16816.F32.BF16 R4, R68, R80.reuse, R4 ;  /* 0x000000504404723c */ /* 0x080fe60000041804 */
[----:B------:R-:W-:Y:S02]  /*19510*/  MUFU.EX2 R101, R101 ;  /* 0x0000006500657308 */ /* 0x000fe40000000800 */
[----:B------:R-:W-:Y:S01]  /*19520*/  F2FP.BF16.PACK_AB R78, R249, R245 ;  /* 0x000000f5f94e723e */ /* 0x000fe200000010ff */
[----:B--2---:R-:W-:Y:S01]  /*19530*/  FFMA.FTZ R0, R0, R129, R204 ;  /* 0x0000008100007223 */ /* 0x004fe200000100cc */
[----:B------:R-:W-:Y:S06]  /*19540*/  MOV R204, R148 ;  /* 0x0000009400cc7202 */ /* 0x000fec0000000f00 */
[----:B------:R-:W-:Y:S01]  /*19550*/  MUFU.EX2 R129, R107 ;  /* 0x0000006b00817308 */ /* 0x000fe20000000800 */
[----:B------:R-:W-:Y:S01]  /*19560*/  LDSM.16.MT88.4 R148, [R225+0xb800] ;  /* 0x00b80000e194783b */ /* 0x000fe20000004200 */
[----:B------:R-:W-:Y:S01]  /*19570*/  FADD.FTZ R0, R206, R0 ;  /* 0x00000000ce007221 */ /* 0x000fe20000010000 */
[----:B------:R-:W-:Y:S02]  /*19580*/  MOV R206, R144 ;  /* 0x0000009000ce7202 */ /* 0x000fe40000000f00 */
[----:B------:R-:W-:Y:S01]  /*19590*/  F2FP.BF16.PACK_AB R79, R246, R204 ;  /* 0x000000ccf64f723e */ /* 0x000fe200000010ff */
[----:B------:R-:W-:Y:S01]  /*195a0*/  FADD.FTZ R0, R208, R0 ;  /* 0x00000000d0007221 */ /* 0x000fe20000010000 */
[----:B------:R-:W-:Y:S02]  /*195b0*/  F2FP.BF16.PACK_AB R77, R206, R160 ;  /* 0x000000a0ce4d723e */ /* 0x000fe400000010ff */
[----:B------:R-:W3:Y:S01]  /*195c0*/  LDL.LU R144, [R1+0xc] ;  /* 0x00000c0001907983 */ /* 0x000ee20000300800 */
[----:B------:R3:W-:Y:S04]  /*195d0*/  MUFU.EX2 R107, R96 ;  /* 0x00000060006b7308 */ /* 0x0007e80000000800 */
[C---:B------:R-:W-:Y:S08]  /*195e0*/  HMMA.16816.F32.BF16 R8, R76.reuse, R80, R8 ;  /* 0x000000504c08723c */ /* 0x040ff00000041808 */
[-C--:B------:R-:W-:Y:S08]  /*195f0*/  HMMA.16816.F32.BF16 R12, R76, R82.reuse, R12 ;  /* 0x000000524c0c723c */ /* 0x080ff0000004180c */
[C---:B------:R-:W-:Y:S01]  /*19600*/  HMMA.16816.F32.BF16 R16, R68.reuse, R82, R16 ;  /* 0x000000524410723c */ /* 0x040fe20000041810 */
[----:B------:R-:W4:Y:S03]  /*19610*/  LDSM.16.MT88.4 R80, [R225+0xa000] ;  /* 0x00a00000e150783b */ /* 0x000f260000004200 */
[----:B---3--:R-:W-:Y:S04]  /*19620*/  FADD.FTZ R96, R223, R0 ;  /* 0x00000000df607221 */ /* 0x008fe80000010000 */
        /* <DEDUP_REMOVED lines=22> */
[----:B------:R-:W2:Y:S02]  /*19790*/  LDL.LU R72, [R1+0x138] ;  /* 0x0001380001487983 */ /* 0x000ea40000300800 */
[----:B------:R-:W-:Y:S01]  /*197a0*/  F2FP.BF16.PACK_AB R70, R203, R221 ;  /* 0x000000ddcb46723e */ /* 0x000fe200000010ff */
[----:B------:R-:W-:Y:S01]  /*197b0*/  FADD.FTZ R0, R216, R98 ;  /* 0x00000062d8007221 */ /* 0x000fe20000010000 */
[----:B------:R-:W-:Y:S01]  /*197c0*/  F2FP.BF16.PACK_AB R71, R202, R175 ;  /* 0x000000afca47723e */ /* 0x000fe200000010ff */
[----:B------:R-:W1:Y:S01]  /*197d0*/  MUFU.EX2 R98, R75 ;  /* 0x0000004b00627308 */ /* 0x000e620000000800 */
[----:B------:R-:W-:Y:S01]  /*197e0*/  F2FP.BF16.PACK_AB R76, R174, R169 ;  /* 0x000000a9ae4c723e */ /* 0x000fe200000010ff */
[----:B------:R-:W-:Y:S01]  /*197f0*/  FADD.FTZ R0, R217, R0 ;  /* 0x00000000d9007221 */ /* 0x000fe20000010000 */
[----:B------:R-:W-:Y:S02]  /*19800*/  F2FP.BF16.PACK_AB R77, R173, R168 ;  /* 0x000000a8ad4d723e */ /* 0x000fe400000010ff */
[----:B------:R-:W-:Y:S01]  /*19810*/  F2FP.BF16.PACK_AB R79, R178, R179 ;  /* 0x000000b3b24f723e */ /* 0x000fe200000010ff */
[-C--:B----4-:R-:W-:Y:S03]  /*19820*/  HMMA.16816.F32.BF16 R4, R68, R80.reuse, R4 ;  /* 0x000000504404723c */ /* 0x090fe60000041804 */
[----:B------:R-:W-:Y:S01]  /*19830*/  FADD.FTZ R0, R74, R0 ;  /* 0x000000004a007221 */ /* 0x000fe20000010000 */
[----:B------:R-:W-:Y:S02]  /*19840*/  MOV R105, R143 ;  /* 0x0000008f00697202 */ /* 0x000fe40000000f00 */
[----:B------:R-:W-:Y:S01]  /*19850*/  MOV R244, R142 ;  /* 0x0000008e00f47202 */ /* 0x000fe20000000f00 */
[----:B------:R-:W-:Y:S01]  /*19860*/  FADD.FTZ R0, R240, R0 ;  /* 0x00000000f0007221 */ /* 0x000fe20000010000 */
[C---:B------:R-:W-:Y:S04]  /*19870*/  HMMA.16816.F32.BF16 R8, R76.reuse, R80, R8 ;  /* 0x000000504c08723c */ /* 0x040fe80000041808 */
[----:B------:R-:W-:Y:S04]  /*19880*/  FADD.FTZ R0, R236, R0 ;  /* 0x00000000ec007221 */ /* 0x000fe80000010000 */
[-C--:B------:R-:W-:Y:S04]  /*19890*/  HMMA.16816.F32.BF16 R12, R76, R82.reuse, R12 ;  /* 0x000000524c0c723c */ /* 0x080fe8000004180c */
[----:B-1----:R-:W-:Y:S01]  /*198a0*/  F2FP.BF16.PACK_AB R198, R98, R134 ;  /* 0x0000008662c6723e */ /* 0x002fe200000010ff */
[----:B------:R-:W-:Y:S03]  /*198b0*/  FADD.FTZ R0, R140, R0 ;  /* 0x000000008c007221 */ /* 0x000fe60000010000 */
[C---:B------:R-:W-:Y:S01]  /*198c0*/  HMMA.16816.F32.BF16 R16, R68.reuse, R82, R16 ;  /* 0x000000524410723c */ /* 0x040fe20000041810 */
[----:B------:R-:W1:Y:S07]  /*198d0*/  LDSM.16.MT88.4 R80, [R225+0xa800] ;  /* 0x00a80000e150783b */ /* 0x000e6e0000004200 */
[-C--:B------:R-:W-:Y:S08]  /*198e0*/  HMMA.16816.F32.BF16 R20, R68, R84.reuse, R20 ;  /* 0x000000544414723c */ /* 0x080ff00000041814 */
[C---:B------:R-:W-:Y:S08]  /*198f0*/  HMMA.16816.F32.BF16 R24, R76.reuse, R84, R24 ;  /* 0x000000544c18723c */ /* 0x040ff00000041818 */
[-C--:B------:R-:W-:Y:S08]  /*19900*/  HMMA.16816.F32.BF16 R28, R76, R86.reuse, R28 ;  /* 0x000000564c1c723c */ /* 0x080ff0000004181c */
[C---:B------:R-:W-:Y:S01]  /*19910*/  HMMA.16816.F32.BF16 R32, R68.reuse, R86, R32 ;  /* 0x000000564420723c */ /* 0x040fe20000041820 */
[----:B------:R-:W4:Y:S07]  /*19920*/  LDSM.16.MT88.4 R84, [R228+0xa800] ;  /* 0x00a80000e454783b */ /* 0x000f2e0000004200 */
[-C--:B---3--:R-:W-:Y:S08]  /*19930*/  HMMA.16816.F32.BF16 R36, R68, R88.reuse, R36 ;  /* 0x000000584424723c */ /* 0x088ff00000041824 */
[C---:B------:R-:W-:Y:S08]  /*19940*/  HMMA.16816.F32.BF16 R40, R76.reuse, R88, R40 ;  /* 0x000000584c28723c */ /* 0x040ff00000041828 */
[-C--:B------:R-:W-:Y:S08]  /*19950*/  HMMA.16816.F32.BF16 R44, R76, R90.reuse, R44 ;  /* 0x0000005a4c2c723c */ /* 0x080ff0000004182c */
[C---:B------:R-:W-:Y:S01]  /*19960*/  HMMA.16816.F32.BF16 R48, R68.reuse, R90, R48 ;  /* 0x0000005a4430723c */ /* 0x040fe20000041830 */
[----:B------:R-:W3:Y:S07]  /*19970*/  LDSM.16.MT88.4 R88, [R226+0xa800] ;  /* 0x00a80000e258783b */ /* 0x000eee0000004200 */
[-C--:B------:R-:W-:Y:S08]  /*19980*/  HMMA.16816.F32.BF16 R52, R68, R92.reuse, R52 ;  /* 0x0000005c4434723c */ /* 0x080ff00000041834 */
[C---:B------:R-:W-:Y:S08]  /*19990*/  HMMA.16816.F32.BF16 R56, R76.reuse, R92, R56 ;  /* 0x0000005c4c38723c */ /* 0x040ff00000041838 */
[-C--:B------:R-:W-:Y:S07]  /*199a0*/  HMMA.16816.F32.BF16 R60, R76, R94.reuse, R60 ;  /* 0x0000005e4c3c723c */ /* 0x080fee000004183c */
[----:B------:R-:W-:Y:S01]  /*199b0*/  F2FP.BF16.PACK_AB R78, R108, R129 ;  /* 0x000000816c4e723e */ /* 0x000fe200000010ff */
[----:B------:R-:W-:Y:S01]  /*199c0*/  HMMA.16816.F32.BF16 R64, R68, R94, R64 ;  /* 0x0000005e4440723c */ /* 0x000fe20000041840 */
[----:B------:R-:W3:Y:S03]  /*199d0*/  LDSM.16.MT88.4 R92, [R227+0xa800] ;  /* 0x00a80000e35c783b */ /* 0x000ee60000004200 */
[----:B------:R-:W-:Y:S01]  /*199e0*/  FADD.FTZ R76, R211, R96 ;  /* 0x00000060d34c7221 */ /* 0x000fe20000010000 */
[----:B------:R-:W-:Y:S02]  /*199f0*/  F2FP.BF16.PACK_AB R79, R106, R107 ;  /* 0x0000006b6a4f723e */ /* 0x000fe400000010ff */
[----:B------:R-:W-:Y:S01]  /*19a00*/  F2FP.BF16.PACK_AB R68, R200, R177 ;  /* 0x000000b1c844723e */ /* 0x000fe200000010ff */
[----:B------:R-:W-:Y:S01]  /*19a10*/  FADD.FTZ R96, R248, R76 ;  /* 0x0000004cf8607221 */ /* 0x000fe20000010000 */
[----:B------:R-:W-:Y:S03]  /*19a20*/  F2FP.BF16.PACK_AB R69, R191, R176 ;  /* 0x000000b0bf45723e */ /* 0x000fe600000010ff */
[----:B------:R-:W-:Y:S01]  /*19a30*/  F2FP.BF16.PACK_AB R70, R189, R190 ;  /* 0x000000bebd46723e */ /* 0x000fe200000010ff */
[----:B------:R-:W-:Y:S01]  /*19a40*/  FADD.FTZ R75, R243, R96 ;  /* 0x00000060f34b7221 */ /* 0x000fe20000010000 */
[----:B------:R-:W-:Y:S02]  /*19a50*/  F2FP.BF16.PACK_AB R71, R187, R188 ;  /* 0x000000bcbb47723e */ /* 0x000fe400000010ff */
[----:B------:R-:W-:Y:S01]  /*19a60*/  F2FP.BF16.PACK_AB R76, R185, R186 ;  /* 0x000000bab94c723e */ /* 0x000fe200000010ff */
[----:B------:R-:W-:Y:S04]  /*19a70*/  FADD.FTZ R75, R239, R75 ;  /* 0x0000004bef4b7221 */ /* 0x000fe80000010000 */
[-C--:B-1----:R-:W-:Y:S03]  /*19a80*/  HMMA.16816.F32.BF16 R4, R68, R80.reuse, R4 ;  /* 0x000000504404723c */ /* 0x082fe60000041804 */
[----:B------:R-:W-:Y:S04]  /*19a90*/  FADD.FTZ R2, R144, R2 ;  /* 0x0000000290027221 */ /* 0x000fe80000010000 */
[----:B------:R-:W-:Y:S02]  /*19aa0*/  FADD.FTZ R97, R218, R2 ;  /* 0x00000002da617221 */ /* 0x000fe40000010000 */
[----:B------:R-:W-:Y:S03]  /*19ab0*/  FADD.FTZ R2, R247, R99 ;  /* 0x00000063f7027221 */ /* 0x000fe60000010000 */
[----:B------:R-:W-:Y:S02]  /*19ac0*/  FADD.FTZ R77, R251, R97 ;  /* 0x00000061fb4d7221 */ /* 0x000fe40000010000 */
[----:B------:R-:W-:Y:S02]  /*19ad0*/  FADD.FTZ R2, R250, R2 ;  /* 0x00000002fa027221 */ /* 0x000fe40000010000 */
[----:B------:R-:W-:Y:S01]  /*19ae0*/  FADD.FTZ R97, R252, R77 ;  /* 0x0000004dfc617221 */ /* 0x000fe20000010000 */
[----:B------:R-:W-:Y:S01]  /*19af0*/  F2FP.BF16.PACK_AB R77, R135, R184 ;  /* 0x000000b8874d723e */ /* 0x000fe200000010ff */
[----:B------:R-:W-:Y:S02]  /*19b00*/  FADD.FTZ R2, R73, R2 ;  /* 0x0000000249027221 */ /* 0x000fe40000010000 */
[----:B------:R-:W2:Y:S02]  /*19b10*/  LDL.LU R73, [R1+0x134] ;  /* 0x0001340001497983 */ /* 0x000ea40000300800 */
[----:B------:R-:W-:Y:S02]  /*19b20*/  FADD.FTZ R2, R241, R2 ;  /* 0x00000002f1027221 */ /* 0x000fe40000010000 */
[C---:B------:R-:W-:Y:S01]  /*19b30*/  HMMA.16816.F32.BF16 R8, R76.reuse, R80, R8 ;  /* 0x000000504c08723c */ /* 0x040fe20000041808 */
[----:B------:R-:W2:Y:S03]  /*19b40*/  LDL.LU R74, [R1+0x130] ;  /* 0x00013000014a7983 */ /* 0x000ea60000300800 */
[----:B------:R-:W-:Y:S01]  /*19b50*/  FADD.FTZ R2, R237, R2 ;  /* 0x00000002ed027221 */ /* 0x000fe20000010000 */
[----:B------:R1:W5:Y:S03]  /*19b60*/  LDL.LU R243, [R1+0x12c] ;  /* 0x00012c0001f37983 */ /* 0x0003660000300800 */
[-C--:B------:R-:W-:Y:S04]  /*19b70*/  HMMA.16816.F32.BF16 R12, R76, R82.reuse, R12 ;  /* 0x000000524c0c723c */ /* 0x080fe8000004180c */
[----:B------:R-:W-:Y:S04]  /*19b80*/  FADD.FTZ R2, R234, R2 ;  /* 0x00000002ea027221 */ /* 0x000fe80000010000 */
[C---:B------:R-:W-:Y:S01]  /*19b90*/  HMMA.16816.F32.BF16 R16, R68.reuse, R82, R16 ;  /* 0x000000524410723c */ /* 0x040fe20000041810 */
[----:B------:R-:W1:Y:S03]  /*19ba0*/  LDSM.16.MT88.4 R80, [R225+0xb000] ;  /* 0x00b00000e150783b */ /* 0x000e660000004200 */
[----:B------:R-:W-:Y:S04]  /*19bb0*/  FADD.FTZ R2, R232, R2 ;  /* 0x00000002e8027221 */ /* 0x000fe80000010000 */
[-C--:B----4-:R-:W-:Y:S04]  /*19bc0*/  HMMA.16816.F32.BF16 R20, R68, R84.reuse, R20 ;  /* 0x000000544414723c */ /* 0x090fe80000041814 */
[----:B------:R-:W-:Y:S04]  /*19bd0*/  FADD.FTZ R2, R230, R2 ;  /* 0x00000002e6027221 */ /* 0x000fe80000010000 */
[C---:B------:R-:W-:Y:S04]  /*19be0*/  HMMA.16816.F32.BF16 R24, R76.reuse, R84, R24 ;  /* 0x000000544c18723c */ /* 0x040fe80000041818 */
[----:B------:R-:W-:Y:S04]  /*19bf0*/  FADD.FTZ R2, R163, R2 ;  /* 0x00000002a3027221 */ /* 0x000fe80000010000 */
        /* <DEDUP_REMOVED lines=13> */
[----:B------:R-:W3:Y:S03]  /*19cd0*/  LDSM.16.MT88.4 R92, [R227+0xb000] ;  /* 0x00b00000e35c783b */ /* 0x000ee60000004200 */
[----:B------:R-:W-:Y:S01]  /*19ce0*/  FADD.FTZ R96, R238, R76 ;  /* 0x0000004cee607221 */ /* 0x000fe20000010000 */
[----:B------:R-:W-:Y:S02]  /*19cf0*/  F2FP.BF16.PACK_AB R76, R116, R114 ;  /* 0x00000072744c723e */ /* 0x000fe400000010ff */
[----:B------:R-:W-:Y:S02]  /*19d00*/  F2FP.BF16.PACK_AB R68, R118, R117 ;  /* 0x000000757644723e */ /* 0x000fe400000010ff */
[----:B------:R-:W-:Y:S01]  /*19d10*/  F2FP.BF16.PACK_AB R69, R112, R111 ;  /* 0x0000006f7045723e */ /* 0x000fe200000010ff */
[----:B------:R2:W5:Y:S02]  /*19d20*/  LDL.LU R242, [R1+0x128] ;  /* 0x0001280001f27983 */ /* 0x0005640000300800 */
[----:B------:R-:W-:Y:S02]  /*19d30*/  F2FP.BF16.PACK_AB R70, R122, R121 ;  /* 0x000000797a46723e */ /* 0x000fe400000010ff */
[----:B------:R-:W-:Y:S01]  /*19d40*/  F2FP.BF16.PACK_AB R71, R115, R113 ;  /* 0x000000717347723e */ /* 0x000fe200000010ff */
[----:B------:R2:W5:Y:S01]  /*19d50*/  LDL.LU R241, [R1+0x124] ;  /* 0x0001240001f17983 */ /* 0x0005620000300800 */
[----:B------:R-:W-:Y:S02]  /*19d60*/  F2FP.BF16.PACK_AB R77, R104, R102 ;  /* 0x00000066684d723e */ /* 0x000fe400000010ff */
[----:B------:R-:W-:Y:S01]  /*19d70*/  F2FP.BF16.PACK_AB R78, R120, R119 ;  /* 0x00000077784e723e */ /* 0x000fe200000010ff */
[----:B------:R2:W5:Y:S01]  /*19d80*/  LDL.LU R240, [R1+0x120] ;  /* 0x0001200001f07983 */ /* 0x0005620000300800 */
[----:B------:R-:W-:Y:S01]  /*19d90*/  F2FP.BF16.PACK_AB R79, R110, R109 ;  /* 0x0000006d6e4f723e */ /* 0x000fe200000010ff */
[-C--:B-1----:R-:W-:Y:S02]  /*19da0*/  HMMA.16816.F32.BF16 R4, R68, R80.reuse, R4 ;  /* 0x000000504404723c */ /* 0x082fe40000041804 */
[----:B------:R1:W5:Y:S04]  /*19db0*/  LDL.LU R239, [R1+0x11c] ;  /* 0x00011c0001ef7983 */ /* 0x0003680000300800 */
[----:B------:R1:W5:Y:S02]  /*19dc0*/  LDL.LU R238, [R1+0x118] ;  /* 0x0001180001ee7983 */ /* 0x0003640000300800 */
[C---:B------:R-:W-:Y:S01]  /*19dd0*/  HMMA.16816.F32.BF16 R8, R76.reuse, R80, R8 ;  /* 0x000000504c08723c */ /* 0x040fe20000041808 */
[----:B------:R-:W1:Y:S01]  /*19de0*/  MUFU.EX2 R81, R125 ;  /* 0x0000007d00517308 */ /* 0x000e620000000800 */
[----:B------:R1:W5:Y:S04]  /*19df0*/  LDL.LU R237, [R1+0x114] ;  /* 0x0001140001ed7983 */ /* 0x0003680000300800 */
[----:B------:R1:W5:Y:S01]  /*19e00*/  LDL.LU R236, [R1+0x110] ;  /* 0x0001100001ec7983 */ /* 0x0003620000300800 */
[----:B------:R-:W-:Y:S01]  /*19e10*/  FADD.FTZ R80, R138, R75 ;  /* 0x0000004b8a507221 */ /* 0x000fe20000010000 */
[-C--:B------:R-:W-:Y:S04]  /*19e20*/  HMMA.16816.F32.BF16 R12, R76, R82.reuse, R12 ;  /* 0x000000524c0c723c */ /* 0x080fe8000004180c */
[----:B------:R-:W-:Y:S02]  /*19e30*/  FADD.FTZ R75, R235, R96 ;  /* 0x00000060eb4b7221 */ /* 0x000fe40000010000 */
[----:B------:R2:W5:Y:S02]  /*19e40*/  LDL.LU R235, [R1+0x10c] ;  /* 0x00010c0001eb7983 */ /* 0x0005640000300800 */
[C---:B------:R-:W-:Y:S01]  /*19e50*/  HMMA.16816.F32.BF16 R16, R68.reuse, R82, R16 ;  /* 0x000000524410723c */ /* 0x040fe20000041810 */
[----:B------:R-:W3:Y:S01]  /*19e60*/  MUFU.EX2 R82, R128 ;  /* 0x0000008000527308 */ /* 0x000ee20000000800 */
[----:B------:R2:W5:Y:S02]  /*19e70*/  LDL.LU R234, [R1+0x108] ;  /* 0x0001080001ea7983 */ /* 0x0005640000300800 */
[----:B------:R-:W-:Y:S02]  /*19e80*/  FADD.FTZ R75, R233, R75 ;  /* 0x0000004be94b7221 */ /* 0x000fe40000010000 */
[----:B------:R2:W5:Y:S02]  /*19e90*/  LDL.LU R233, [R1+0x104] ;  /* 0x0001040001e97983 */ /* 0x0005640000300800 */
[-C--:B----4-:R-:W-:Y:S02]  /*19ea0*/  HMMA.16816.F32.BF16 R20, R68, R84.reuse, R20 ;  /* 0x000000544414723c */ /* 0x090fe40000041814 */
[----:B------:R4:W5:Y:S02]  /*19eb0*/  LDL.LU R232, [R1+0x100] ;  /* 0x0001000001e87983 */ /* 0x0009640000300800 */
[----:B------:R-:W-:Y:S01]  /*19ec0*/  FADD.FTZ R75, R231, R75 ;  /* 0x0000004be74b7221 */ /* 0x000fe20000010000 */
[----:B-1----:R-:W-:Y:S01]  /*19ed0*/  F2FP.BF16.PACK_AB R195, R101, R81 ;  /* 0x0000005165c3723e */ /* 0x002fe200000010ff */
[----:B------:R4:W5:Y:S02]  /*19ee0*/  LDL.LU R231, [R1+0xfc] ;  /* 0x0000fc0001e77983 */ /* 0x0009640000300800 */
[C---:B------:R-:W-:Y:S02]  /*19ef0*/  HMMA.16816.F32.BF16 R24, R76.reuse, R84, R24 ;  /* 0x000000544c18723c */ /* 0x040fe40000041818 */
[----:B------:R4:W5:Y:S06]  /*19f00*/  LDL.LU R230, [R1+0xf8] ;  /* 0x0000f80001e67983 */ /* 0x00096c0000300800 */
[-C--:B------:R-:W-:Y:S04]  /*19f10*/  HMMA.16816.F32.BF16 R28, R76, R86.reuse, R28 ;  /* 0x000000564c1c723c */ /* 0x080fe8000004181c */
[----:B---3--:R-:W-:Y:S04]  /*19f20*/  F2FP.BF16.PACK_AB R194, R100, R82 ;  /* 0x0000005264c2723e */ /* 0x008fe800000010ff */
[C---:B------:R-:W-:Y:S08]  /*19f30*/  HMMA.16816.F32.BF16 R32, R68.reuse, R86, R32 ;  /* 0x000000564420723c */ /* 0x040ff00000041820 */
[-C--:B------:R-:W-:Y:S08]  /*19f40*/  HMMA.16816.F32.BF16 R36, R68, R88.reuse, R36 ;  /* 0x000000584424723c */ /* 0x080ff00000041824 */
[C---:B------:R-:W-:Y:S08]  /*19f50*/  HMMA.16816.F32.BF16 R40, R76.reuse, R88, R40 ;  /* 0x000000584c28723c */ /* 0x040ff00000041828 */
[-C--:B------:R-:W-:Y:S08]  /*19f60*/  HMMA.16816.F32.BF16 R44, R76, R90.reuse, R44 ;  /* 0x0000005a4c2c723c */ /* 0x080ff0000004182c */
[C---:B------:R-:W-:Y:S08]  /*19f70*/  HMMA.16816.F32.BF16 R48, R68.reuse, R90, R48 ;  /* 0x0000005a4430723c */ /* 0x040ff00000041830 */
[-C--:B------:R-:W-:Y:S08]  /*19f80*/  HMMA.16816.F32.BF16 R52, R68, R92.reuse, R52 ;  /* 0x0000005c4434723c */ /* 0x080ff00000041834 */
[C---:B------:R-:W-:Y:S08]  /*19f90*/  HMMA.16816.F32.BF16 R56, R76.reuse, R92, R56 ;  /* 0x0000005c4c38723c */ /* 0x040ff00000041838 */
[-C--:B------:R-:W-:Y:S07]  /*19fa0*/  HMMA.16816.F32.BF16 R60, R76, R94.reuse, R60 ;  /* 0x0000005e4c3c723c */ /* 0x080fee000004183c */
[----:B------:R-:W-:Y:S01]  /*19fb0*/  FADD.FTZ R77, R137, R0 ;  /* 0x00000000894d7221 */ /* 0x000fe20000010000 */
[----:B------:R-:W-:Y:S04]  /*19fc0*/  HMMA.16816.F32.BF16 R64, R68, R94, R64 ;  /* 0x0000005e4440723c */ /* 0x000fe80000041840 */
[----:B------:R-:W-:Y:S04]  /*19fd0*/  FADD.FTZ R76, R139, R80 ;  /* 0x000000508b4c7221 */ /* 0x000fe80000010000 */
[----:B------:R-:W-:Y:S01]  /*19fe0*/  FADD.FTZ R0, R136, R76 ;  /* 0x0000004c88007221 */ /* 0x000fe20000010000 */
[-C--:B------:R-:W-:Y:S05]  /*19ff0*/  HMMA.16816.F32.BF16 R140, R196, R148.reuse, R4 ;  /* 0x00000094c48c723c */ /* 0x080fea0000041804 */
[----:B------:R-:W-:Y:S02]  /*1a000*/  FADD.FTZ R0, R244, R0 ;  /* 0x00000000f4007221 */ /* 0x000fe40000010000 */
[----:B------:R-:W-:Y:S01]  /*1a010*/  FADD.FTZ R5, R229, R77 ;  /* 0x0000004de5057221 */ /* 0x000fe20000010000 */
[C---:B------:R-:W-:Y:S01]  /*1a020*/  HMMA.16816.F32.BF16 R136, R192.reuse, R148, R8 ;  /* 0x00000094c088723c */ /* 0x040fe20000041808 */
[----:B------:R4:W5:Y:S03]  /*1a030*/  LDL.LU R229, [R1+0xf4] ;  /* 0x0000f40001e57983 */ /* 0x0009660000300800 */
[----:B------:R-:W-:Y:S02]  /*1a040*/  FADD.FTZ R5, R161, R5 ;  /* 0x00000005a1057221 */ /* 0x000fe40000010000 */
[----:B------:R-:W-:Y:S02]  /*1a050*/  FADD.FTZ R6, R162, R2 ;  /* 0x00000002a2067221 */ /* 0x000fe40000010000 */
[----:B------:R-:W-:Y:S01]  /*1a060*/  FADD.FTZ R2, R224, R5 ;  /* 0x00000005e0027221 */ /* 0x000fe20000010000 */
[-C--:B------:R-:W-:Y:S01]  /*1a070*/  HMMA.16816.F32.BF16 R144, R192, R150.reuse, R12 ;  /* 0x00000096c090723c */ /* 0x080fe2000004180c */
[----:B------:R4:W5:Y:S02]  /*1a080*/  LDL.LU R224, [R1+0xf0] ;  /* 0x0000f00001e07983 */ /* 0x0009640000300800 */
[----:B------:R-:W-:Y:S02]  /*1a090*/  FADD.FTZ R4, R105, R75 ;  /* 0x0000004b69047221 */ /* 0x000fe40000010000 */
[----:B------:R-:W-:Y:S02]  /*1a0a0*/  FADD.FTZ R8, R207, R6 ;  /* 0x00000006cf087221 */ /* 0x000fe40000010000 */
[----:B------:R-:W-:Y:S01]  /*1a0b0*/  FADD.FTZ R4, R219, R4 ;  /* 0x00000004db047221 */ /* 0x000fe20000010000 */
[C---:B------:R-:W-:Y:S04]  /*1a0c0*/  HMMA.16816.F32.BF16 R148, R196.reuse, R150, R16 ;  /* 0x00000096c494723c */ /* 0x040fe80000041810 */
[----:B------:R-:W-:Y:S02]  /*1a0d0*/  FADD.FTZ R4, R205, R4 ;  /* 0x00000004cd047221 */ /* 0x000fe40000010000 */
[----:B------:R-:W-:Y:S02]  /*1a0e0*/  FADD.FTZ R0, R160, R0 ;  /* 0x00000000a0007221 */ /* 0x000fe40000010000 */
[----:B------:R-:W-:Y:S01]  /*1a0f0*/  FADD.FTZ R12, R214, R4 ;  /* 0x00000004d60c7221 */ /* 0x000fe20000010000 */
[-C--:B------:R-:W-:Y:S01]  /*1a100*/  HMMA.16816.F32.BF16 R152, R196, R164.reuse, R20 ;  /* 0x000000a4c498723c */ /* 0x080fe20000041814 */
[----:B------:R-:W1:Y:S02]  /*1a110*/  LDSM.16.MT88.4 R4, [R227+0xb800] ;  /* 0x00b80000e304783b */ /* 0x000e640000004200 */
        /* <DEDUP_REMOVED lines=18> */
[----:B------:R-:W-:Y:S02]  /*1a240*/  FADD.FTZ R8, R221, R8 ;  /* 0x00000008dd087221 */ /* 0x000fe40000010000 */
[----:B------:R-:W-:Y:S03]  /*1a250*/  FADD.FTZ R2, R175, R2 ;  /* 0x00000002af027221 */ /* 0x000fe60000010000 */
[----:B------:R-:W-:Y:S02]  /*1a260*/  FADD.FTZ R10, R172, R0 ;  /* 0x00000000ac0a7221 */ /* 0x000fe40000010000 */
[----:B------:R-:W-:Y:S01]  /*1a270*/  FADD.FTZ R0, R179, R9 ;  /* 0x00000009b3007221 */ /* 0x000fe20000010000 */
[C---:B------:R-:W-:Y:S04]  /*1a280*/  HMMA.16816.F32.BF16 R172, R192.reuse, R180, R40 ;  /* 0x000000b4c0ac723c */ /* 0x040fe80000041828 */
[----:B------:R-:W-:Y:S02]  /*1a290*/  FADD.FTZ R8, R203, R8 ;  /* 0x00000008cb087221 */ /* 0x000fe40000010000 */
[----:B------:R-:W-:Y:S02]  /*1a2a0*/  FADD.FTZ R2, R202, R2 ;  /* 0x00000002ca027221 */ /* 0x000fe40000010000 */
[----:B------:R-:W-:Y:S04]  /*1a2b0*/  FADD.FTZ R9, R201, R10 ;  /* 0x0000000ac9097221 */ /* 0x000fe80000010000 */
[----:B------:R-:W-:Y:S02]  /*1a2c0*/  FADD.FTZ R0, R178, R0 ;  /* 0x00000000b2007221 */ /* 0x000fe40000010000 */
        /* <DEDUP_REMOVED lines=13> */
[-C--:B-1----:R-:W-:Y:S03]  /*1a3a0*/  HMMA.16816.F32.BF16 R184, R196, R4.reuse, R52 ;  /* 0x00000004c4b8723c */ /* 0x082fe60000041834 */
        /* <DEDUP_REMOVED lines=24> */
[----:B--2---:R-:W-:Y:S01]  /*1a530*/  MOV R132, R74 ;  /* 0x0000004a00847202 */ /* 0x004fe20000000f00 */
[----:B------:R-:W-:Y:S02]  /*1a540*/  FADD.FTZ R2, R120, R5 ;  /* 0x0000000578027221 */ /* 0x000fe40000010000 */
[----:B------:R-:W-:Y:S02]  /*1a550*/  FADD.FTZ R0, R110, R0 ;  /* 0x000000006e007221 */ /* 0x000fe40000010000 */
[----:B------:R-:W-:Y:S02]  /*1a560*/  FADD.FTZ R9, R126, R9 ;  /* 0x000000097e097221 */ /* 0x000fe40000010000 */
[----:B------:R-:W-:Y:S01]  /*1a570*/  FADD.FTZ R10, R133, R4 ;  /* 0x00000004850a7221 */ /* 0x000fe20000010000 */
[----:B------:R-:W-:Y:S01]  /*1a580*/  MOV R133, R73 ;  /* 0x0000004900857202 */ /* 0x000fe20000000f00 */
        /* <DEDUP_REMOVED lines=15> */
[----:B------:R4:W-:Y:S04]  /*1a680*/  STL [R1+0xb4], R4 ;  /* 0x0000b40401007387 */ /* 0x0009e80000100800 */
[----:B------:R4:W-:Y:S04]  /*1a690*/  STL [R1+0xb0], R2 ;  /* 0x0000b00201007387 */ /* 0x0009e80000100800 */
[----:B------:R4:W-:Y:S02]  /*1a6a0*/  STL [R1+0xb8], R0 ;  /* 0x0000b80001007387 */ /* 0x0009e40000100800 */
[----:B----45:R-:W-:-:S05]  /*1a6b0*/  @P1 BRA `(.L_x_270) ;  /* 0xffff9f4000001947 */ /* 0x030fca000383ffff */
.L_x_269:
        /* <DEDUP_REMOVED lines=267> */
[----:B------:R4:W1:Y:S01]  /*1b770*/  LDS.128 R52, [R243+0x3800] ;  /* 0x00380000f3347984 */ /* 0x0008620000000c00 */
        /* <DEDUP_REMOVED lines=45> */
.L_x_274:
[----:B------:R-:W-:Y:S05]  /*1ba50*/  BSYNC B0 ;  /* 0x0000000000007941 */ /* 0x000fea0003800000 */
.L_x_273:
        /* <DEDUP_REMOVED lines=36> */
.L_x_276:
[----:B------:R-:W-:Y:S05]  /*1bca0*/  BSYNC B0 ;  /* 0x0000000000007941 */ /* 0x000fea0003800000 */
.L_x_275:
        /* <DEDUP_REMOVED lines=15> */
.L_x_278:
[----:B------:R-:W-:Y:S05]  /*1bda0*/  BSYNC B0 ;  /* 0x0000000000007941 */ /* 0x000fea0003800000 */
.L_x_277:
        /* <DEDUP_REMOVED lines=15> */
.L_x_280:
[----:B------:R-:W-:Y:S05]  /*1bea0*/  BSYNC B0 ;  /* 0x0000000000007941 */ /* 0x000fea0003800000 */
.L_x_279:
        /* <DEDUP_REMOVED lines=15> */
.L_x_282:
[----:B------:R-:W-:Y:S05]  /*1bfa0*/  BSYNC B0 ;  /* 0x0000000000007941 */ /* 0x000fea0003800000 */
.L_x_281:
        /* <DEDUP_REMOVED lines=15> */
.L_x_284:
[----:B------:R-:W-:Y:S05]  /*1c0a0*/  BSYNC B0 ;  /* 0x0000000000007941 */ /* 0x000fea0003800000 */
.L_x_283:
        /* <DEDUP_REMOVED lines=15> */
.L_x_286:
[----:B------:R-:W-:Y:S05]  /*1c1a0*/  BSYNC B0 ;  /* 0x0000000000007941 */ /* 0x000fea0003800000 */
.L_x_285:
        /* <DEDUP_REMOVED lines=15> */
.L_x_288:
[----:B------:R-:W-:Y:S05]  /*1c2a0*/  BSYNC B0 ;  /* 0x0000000000007941 */ /* 0x000fea0003800000 */
.L_x_287:
        /* <DEDUP_REMOVED lines=15> */
.L_x_210:
        /* <DEDUP_REMOVED lines=73> */
.L_x_290:
[----:B------:R-:W-:Y:S05]  /*1c830*/  BSYNC B0 ;  /* 0x0000000000007941 */ /* 0x000fea0003800000 */
.L_x_289:
        /* <DEDUP_REMOVED lines=17> */
.L_x_292:
[----:B------:R-:W-:Y:S05]  /*1c950*/  BSYNC B0 ;  /* 0x0000000000007941 */ /* 0x000fea0003800000 */
.L_x_291:
        /* <DEDUP_REMOVED lines=16> */
.L_x_294:
[----:B------:R-:W-:Y:S05]  /*1ca60*/  BSYNC B0 ;  /* 0x0000000000007941 */ /* 0x000fea0003800000 */
.L_x_293:
        /* <DEDUP_REMOVED lines=16> */
.L_x_296:
[----:B------:R-:W-:Y:S05]  /*1cb70*/  BSYNC B0 ;  /* 0x0000000000007941 */ /* 0x000fea0003800000 */
.L_x_295:
        /* <DEDUP_REMOVED lines=16> */
.L_x_298:
[----:B------:R-:W-:Y:S05]  /*1cc80*/  BSYNC B0 ;  /* 0x0000000000007941 */ /* 0x000fea0003800000 */
.L_x_297:
        /* <DEDUP_REMOVED lines=16> */
.L_x_300:
[----:B------:R-:W-:Y:S05]  /*1cd90*/  BSYNC B0 ;  /* 0x0000000000007941 */ /* 0x000fea0003800000 */
.L_x_299:
        /* <DEDUP_REMOVED lines=16> */
.L_x_302:
[----:B------:R-:W-:Y:S05]  /*1cea0*/  BSYNC B0 ;  /* 0x0000000000007941 */ /* 0x000fea0003800000 */
.L_x_301:
        /* <DEDUP_REMOVED lines=15> */
.L_x_304:
[----:B------:R-:W-:Y:S05]  /*1cfa0*/  BSYNC B0 ;  /* 0x0000000000007941 */ /* 0x000fea0003800000 */
.L_x_303:
        /* <DEDUP_REMOVED lines=72> */
.L_x_305:
        /* <DEDUP_REMOVED lines=13> */
.L_x_1135:


//--------------------- .text._ZN5flash16flash_fwd_kernelI23Flash_fwd_kernel_traitsILi64ELi128ELi128ELi4ELb0ELb0EN7cutlass10bfloat16_tE19Flash_kernel_traitsILi64ELi128ELi128ELi4ES3_EELb0ELb1ELb0ELb1ELb0ELb0ELb0ELb0EEEvNS_16Flash_fwd_paramsE --------------------------
	.section	.text._ZN5flash16flash_fwd_kernelI23Flash_fwd_kernel_traitsILi64ELi128ELi128ELi4ELb0ELb0EN7cutlass10bfloat16_tE19Flash_kernel_traitsILi64ELi128ELi128ELi4ES3_EELb0ELb1ELb0ELb1ELb0ELb0ELb0ELb0EEEvNS_16Flash_fwd_paramsE,"ax",@progbits
	.sectioninfo	@"SHI_REGISTERS=255"
	.align	128
        .global         _ZN5flash16flash_fwd_kernelI23Flash_fwd_kernel_traitsILi64ELi128ELi128ELi4ELb0ELb0EN7cutlass10bfloat16_tE19Flash_kernel_traitsILi64ELi128ELi128ELi4ES3_EELb0ELb1ELb0ELb1ELb0ELb0ELb0ELb0EEEvNS_16Flash_fwd_paramsE
        .type           _ZN5flash16flash_fwd_kernelI23Flash_fwd_kernel_traitsILi64ELi128ELi128ELi4ELb0ELb0EN7cutlass10bfloat16_tE19Flash_kernel_traitsILi64ELi128ELi128ELi4ES3_EELb0ELb1ELb0ELb1ELb0ELb0ELb0ELb0EEEvNS_16Flash_fwd_paramsE,@function
        .size           _ZN5flash16flash_fwd_kernelI23Flash_fwd_kernel_traitsILi64ELi128ELi128ELi4ELb0ELb0EN7cutlass10bfloat16_tE19Flash_kernel_traitsILi64ELi128ELi128ELi4ES3_EELb0ELb1ELb0ELb1ELb0ELb0ELb0ELb0EEEvNS_16Flash_fwd_paramsE,(.L_x_1136 - _ZN5flash16flash_fwd_kernelI23Flash_fwd_kernel_traitsILi64ELi128ELi128ELi4ELb0ELb0EN7cutlass10bfloat16_tE19Flash_kernel_traitsILi64ELi128ELi128ELi4ES3_EELb0ELb1ELb0ELb1ELb0ELb0ELb0ELb0EEEvNS_16Flash_fwd_paramsE)
        .other          _ZN5flash16flash_fwd_kernelI23Flash_fwd_kernel_traitsILi64ELi128ELi128ELi4ELb0ELb0EN7cutlass10bfloat16_tE19Flash_kernel_traitsILi64ELi128ELi128ELi4ES3_EELb0ELb1ELb0ELb1ELb0ELb0ELb0ELb0EEEvNS_16Flash_fwd_paramsE,@"STO_CUDA_ENTRY STV_DEFAULT"
_ZN5flash16flash_fwd_kernelI23Flash_fwd_kernel_traitsILi64ELi128ELi128ELi4ELb0ELb0EN7cutlass10bfloat16_tE19Flash_kernel_traitsILi64ELi128ELi128ELi4ES3_EELb0ELb1ELb0ELb1ELb0ELb0ELb0ELb0EEEvNS_16Flash_fwd_paramsE:
.text._ZN5flash16flash_fwd_kernelI23Flash_fwd_kernel_traitsILi64ELi128ELi128ELi4ELb0ELb0EN7cutlass10bfloat16_tE19Flash_kernel_traitsILi64ELi128ELi128ELi4ES3_EELb0ELb1ELb0ELb1ELb0ELb0ELb0ELb0EEEvNS_16Flash_fwd_paramsE:
        /* <DEDUP_REMOVED lines=48> */
[----:B--234-:R-:W-:Y:S05]  /*0300*/  @!P0 BRA `(.L_x_306) ;  /* 0x0000007000008947 */ /* 0x01cfea0003800000 */
[----:B-1----:R-:W-:-:S13]  /*0310*/  PLOP3.LUT P0, PT, PT, PT, UP3, 0x80, 0x0 ;  /* 0x000000000000781c */ /* 0x002fda0003f0f038 */
[----:B------:R-:W2:Y:S04]  /*0320*/  @P0 LDG.E R0, [R2.64+0x4] ;  /* 0x0000043402000981 */ /* 0x000ea8000c1e1900 */
[----:B------:R-:W3:Y:S01]  /*0330*/  @!P0 LDG.E R2, [R2.64] ;  /* 0x0000003402028981 */ /* 0x000ee2000c1e1900 */
[----:B--2---:R-:W1:Y:S02]  /*0340*/  @P0 R2UR UR6, R0 ;  /* 0x00000000000603c2 */ /* 0x004e6400000e0000 */
[----:B-1----:R-:W-:-:S11]  /*0350*/  @UP3 UIADD3 UR6, UR6, -UR17, URZ ;  /* 0x8000001106063290 */ /* 0x002fd6000fffe03f */
[----:B---3--:R1:W2:Y:S02]  /*0360*/  @!P0 R2UR UR6, R2 ;  /* 0x00000000020683c2 */ /* 0x0082a400000e0000 */
[----:B-12---:R-:W-:Y:S05]  /*0370*/  BRA `(.L_x_307) ;  /* 0x0000001000007947 */ /* 0x006fea0003800000 */
.L_x_306:
[----:B-1----:R-:W-:Y:S02]  /*0380*/  ULDC UR6, c[0x0][0x218] ;  /* 0x0000860000067ab9 */ /* 0x002fe40000000800 */
.L_x_307:
        /* <DEDUP_REMOVED lines=48> */
[----:B------:R-:W-:Y:S02]  /*0690*/  @UP0 UIMAD.WIDE.U32 UR20, UR13, UR4, URZ ;  /* 0x000000040d1402a5 */ /* 0x000fe4000f8e003f */
[----:B------:R-:W-:Y:S02]  /*06a0*/  @!UP1 UIMAD.WIDE.U32 UR22, UR12, UR6, URZ ;  /* 0x000000060c1692a5 */ /* 0x000fe4000f8e003f */
[----:B------:R-:W-:Y:S02]  /*06b0*/  @!UP1 UIMAD UR7, UR12, UR7, UR10 ;  /* 0x000000070c0792a4 */ /* 0x000fe4000f8e020a */
[----:B------:R-:W-:Y:S02]  /*06c0*/  @UP0 UIMAD UR10, UR13, UR5, UR21 ;  /* 0x000000050d0a02a4 */ /* 0x000fe4000f8e0215 */
[----:B------:R-:W-:Y:S02]  /*06d0*/  @UP1 UMOV UR6, UR18 ;  /* 0x0000001200061c82 */ /* 0x000fe40008000000 */
[----:B------:R-:W-:-:S02]  /*06e0*/  USHF.R.S32.HI UR13, URZ, 0x1f, UR14 ;  /* 0x0000001f3f0d7899 */ /* 0x000fc4000801140e */
[----:B------:R-:W-:Y:S02]  /*06f0*/  @!UP1 UIADD3 UR8, UR23, UR7, URZ ;  /* 0x0000000717089290 */ /* 0x000fe4000fffe03f */
[----:B------:R-:W-:Y:S02]  /*0700*/  @!UP1 UMOV UR6, UR22 ;  /* 0x0000001600069c82 */ /* 0x000fe40008000000 */
[----:B------:R-:W-:Y:S01]  /*0710*/  @UP0 UMOV UR16, UR20 ;  /* 0x0000001400100c82 */ /* 0x000fe20008000000 */
[----:B------:R-:W-:Y:S05]  /*0720*/  @P0 BRA `(.L_x_309) ;  /* 0x000000d000000947 */ /* 0x000fea0003800000 */
[----:B------:R-:W-:Y:S02]  /*0730*/  USHF.R.S32.HI UR10, URZ, 0x1f, UR11 ;  /* 0x0000001f3f0a7899 */ /* 0x000fe4000801140b */
[----:B------:R-:W-:Y:S02]  /*0740*/  ULDC.64 UR4, c[0x0][0x198] ;  /* 0x0000660000047ab9 */ /* 0x000fe40000000a00 */
[----:B------:R-:W-:Y:S02]  /*0750*/  UIMAD UR10, UR10, UR4, URZ ;  /* 0x000000040a0a72a4 */ /* 0x000fe4000f8e023f */
[----:B------:R-:W-:-:S02]  /*0760*/  UIMAD.WIDE.U32 UR18, UR11, UR4, URZ ;  /* 0x000000040b1272a5 */ /* 0x000fc4000f8e003f */
[----:B------:R-:W-:Y:S02]  /*0770*/  UIMAD UR10, UR11, UR5, UR10 ;  /* 0x000000050b0a72a4 */ /* 0x000fe4000f8e020a */
[----:B------:R-:W-:Y:S02]  /*0780*/  USHF.R.S32.HI UR7, URZ, 0x1f, UR12 ;  /* 0x0000001f3f077899 */ /* 0x000fe4000801140c */
[----:B------:R-:W-:Y:S02]  /*0790*/  UIADD3 UR19, UR19, UR10, URZ ;  /* 0x0000000a13137290 */ /* 0x000fe4000fffe03f */
[----:B------:R-:W-:Y:S02]  /*07a0*/  ULDC.64 UR4, c[0x0][0x180] ;  /* 0x0000600000047ab9 */ /* 0x000fe40000000a00 */
[----:B------:R-:W-:Y:S02]  /*07b0*/  UIMAD UR7, UR7, UR4, URZ ;  /* 0x00000004070772a4 */ /* 0x000fe4000f8e023f */
[----:B------:R-:W-:-:S02]  /*07c0*/  UIMAD.WIDE.U32 UR18, UR12, UR4, UR18 ;  /* 0x000000040c1272a5 */ /* 0x000fc4000f8e0012 */
[----:B------:R-:W-:-:S04]  /*07d0*/  UIMAD UR5, UR12, UR5, UR7 ;  /* 0x000000050c0572a4 */ /* 0x000fc8000f8e0207 */
[----:B------:R-:W-:Y:S02]  /*07e0*/  UIADD3 UR10, UR19, UR5, URZ ;  /* 0x00000005130a7290 */ /* 0x000fe4000fffe03f */
[----:B------:R-:W-:Y:S02]  /*07f0*/  UMOV UR16, UR18 ;  /* 0x0000001200107c82 */ /* 0x000fe40008000000 */
.L_x_309:
        /* <DEDUP_REMOVED lines=45> */
.L_x_310:
[----:B------:R-:W-:Y:S01]  /*0ad0*/  SHF.R.S32.HI R27, RZ, 0x1f, R29 ;  /* 0x0000001fff1b7819 */ /* 0x000fe2000001141d */
[----:B------:R-:W1:Y:S01]  /*0ae0*/  S2R R4, SR_CTAID.Z ;  /* 0x0000000000047919 */ /* 0x000e620000002700 */
[----:B------:R-:W-:Y:S01]  /*0af0*/  UIADD3 UR5, -UR15, UR35, URZ ;  /* 0x000000230f057290 */ /* 0x000fe2000fffe13f */
[----:B------:R-:W-:Y:S01]  /*0b00*/  BSSY B0, `(.L_x_311) ;  /* 0x000002e000007945 */ /* 0x000fe20003800000 */
[CC--:B------:R-:W-:Y:S02]  /*0b10*/  LEA.HI R2, R27.reuse, R29.reuse, RZ, 0x3 ;  /* 0x0000001d1b027211 */ /* 0x0c0fe400078f18ff */
[----:B------:R-:W-:Y:S02]  /*0b20*/  LEA.HI R3, R27, R29, RZ, 0x6 ;  /* 0x0000001d1b037211 */ /* 0x000fe400078f30ff */
[----:B------:R-:W-:Y:S02]  /*0b30*/  SHF.R.S32.HI R8, RZ, 0x3, R2 ;  /* 0x00000003ff087819 */ /* 0x000fe40000011402 */
[----:B------:R-:W-:-:S02]  /*0b40*/  LOP3.LUT R2, R2, 0xfffffff8, RZ, 0xc0, !PT ;  /* 0xfffffff802027812 */ /* 0x000fc400078ec0ff */
[----:B------:R-:W-:Y:S01]  /*0b50*/  SHF.R.S32.HI R9, RZ, 0x1f, R8 ;  /* 0x0000001fff097819 */ /* 0x000fe20000011408 */
[----:B------:R-:W-:Y:S01]  /*0b60*/  IMAD.SHL.U32 R0, R8, 0x40, RZ ;  /* 0x0000004008007824 */ /* 0x000fe200078e00ff */
[----:B------:R-:W-:Y:S01]  /*0b70*/  LEA.HI R16, R27, R29, RZ, 0x5 ;  /* 0x0000001d1b107211 */ /* 0x000fe200078f28ff */
[----:B------:R-:W-:Y:S01]  /*0b80*/  IMAD.IADD R19, R29, 0x1, -R2 ;  /* 0x000000011d137824 */ /* 0x000fe200078e0a02 */
[----:B------:R-:W-:Y:S02]  /*0b90*/  SHF.R.S32.HI R15, RZ, 0x1f, R14 ;  /* 0x0000001fff0f7819 */ /* 0x000fe4000001140e */
[----:B------:R-:W-:Y:S01]  /*0ba0*/  LOP3.LUT R0, R0, 0x1c0, RZ, 0xc0, !PT ;  /* 0x000001c000007812 */ /* 0x000fe200078ec0ff */
[----:B------:R-:W-:Y:S01]  /*0bb0*/  IMAD.SHL.U32 R32, R19, 0x8, RZ ;  /* 0x0000000813207824 */ /* 0x000fe200078e00ff */
[----:B------:R-:W-:Y:S02]  /*0bc0*/  SHF.R.S32.HI R28, RZ, 0x5, R16 ;  /* 0x00000005ff1c7819 */ /* 0x000fe40000011410 */
[----:B------:R-:W-:-:S02]  /*0bd0*/  SHF.R.U32.HI R2, RZ, 0x3, R0 ;  /* 0x00000003ff027819 */ /* 0x000fc40000011600 */
[--C-:B------:R-:W-:Y:S02]  /*0be0*/  SHF.R.S32.HI R33, RZ, 0x1f, R32.reuse ;  /* 0x0000001fff217819 */ /* 0x100fe40000011420 */
[----:B------:R-:W-:Y:S01]  /*0bf0*/  IADD3 R6, P0, R32, UR6, RZ ;  /* 0x0000000620067c10 */ /* 0x000fe2000ff1e0ff */
[----:B------:R-:W-:Y:S01]  /*0c00*/  ULDC.64 UR6, c[0x0][0x1a8] ;  /* 0x00006a0000067ab9 */ /* 0x000fe20000000a00 */
[----:B------:R-:W-:Y:S01]  /*0c10*/  LOP3.LUT R0, R0, 0x38, R32, 0xf8, !PT ;  /* 0x0000003800007812 */ /* 0x000fe200078ef820 */
[----:B------:R2:W-:Y:S01]  /*0c20*/  STL.64 [R1+0x48], R32 ;  /* 0x0000482001007387 */ /* 0x0005e20000100a00 */
[----:B------:R-:W-:Y:S01]  /*0c30*/  IADD3.X R7, R33, UR8, RZ, P0, !PT ;  /* 0x0000000821077c10 */ /* 0x000fe200087fe4ff */
[----:B------:R-:W-:Y:S01]  /*0c40*/  UIMAD UR6, UR13, UR6, URZ ;  /* 0x000000060d0672a4 */ /* 0x000fe2000f8e023f */
[----:B------:R-:W-:Y:S02]  /*0c50*/  ISETP.GE.AND P0, PT, R8, UR5, PT ;  /* 0x0000000508007c0c */ /* 0x000fe4000bf06270 */
[----:B------:R-:W-:Y:S01]  /*0c60*/  LOP3.LUT R0, R0, R2, RZ, 0x3c, !PT ;  /* 0x0000000200007212 */ /* 0x000fe200078e3cff */
[----:B------:R-:W-:Y:S01]  /*0c70*/  IMAD.SHL.U32 R2, R3, 0x8, RZ ;  /* 0x0000000803027824 */ /* 0x000fe200078e00ff */
[----:B------:R-:W-:Y:S01]  /*0c80*/  UIMAD UR6, UR14, UR7, UR6 ;  /* 0x000000070e0672a4 */ /* 0x000fe2000f8e0206 */
        /* <DEDUP_REMOVED lines=21> */
.L_x_312:
[----:B------:R-:W-:Y:S05]  /*0de0*/  BSYNC B0 ;  /* 0x0000000000007941 */ /* 0x000fea0003800000 */
.L_x_311:
        /* <DEDUP_REMOVED lines=21> */
.L_x_314:
[----:B------:R-:W-:Y:S05]  /*0f40*/  BSYNC B0 ;  /* 0x0000000000007941 */ /* 0x000fea0003800000 */
.L_x_313:
        /* <DEDUP_REMOVED lines=21> */
.L_x_316:
[----:B------:R-:W-:Y:S05]  /*10a0*/  BSYNC B0 ;  /* 0x0000000000007941 */ /* 0x000fea0003800000 */
.L_x_315:
        /* <DEDUP_REMOVED lines=21> */
.L_x_318:
[----:B------:R-:W-:Y:S05]  /*1200*/  BSYNC B0 ;  /* 0x0000000000007941 */ /* 0x000fea0003800000 */
.L_x_317:
        /* <DEDUP_REMOVED lines=21> */
.L_x_320:
[----:B------:R-:W-:Y:S05]  /*1360*/  BSYNC B0 ;  /* 0x0000000000007941 */ /* 0x000fea0003800000 */
.L_x_319:
        /* <DEDUP_REMOVED lines=21> */
.L_x_322:
[----:B------:R-:W-:Y:S05]  /*14c0*/  BSYNC B0 ;  /* 0x0000000000007941 */ /* 0x000fea0003800000 */
.L_x_321:
        /* <DEDUP_REMOVED lines=21> */
.L_x_324:
[----:B------:R-:W-:Y:S05]  /*1620*/  BSYNC B0 ;  /* 0x0000000000007941 */ /* 0x000fea0003800000 */
.L_x_323:
        /* <DEDUP_REMOVED lines=24> */
.L_x_326:
[----:B------:R-:W-:Y:S05]  /*17b0*/  BSYNC B0 ;  /* 0x0000000000007941 */ /* 0x000fea0003800000 */
.L_x_325:
[----:B------:R-:W-:Y:S01]  /*17c0*/  IMAD R6, R9, c[0x0][0x198], RZ ;  /* 0x0000660009067a24 */ /* 0x000fe200078e02ff */
[----:B------:R-:W-:Y:S01]  /*17d0*/  LEA.HI R27, R27, R29, RZ, 0x4 ;  /* 0x0000001d1b1b7211 */ /* 0x000fe200078f20ff */
[--C-:B------:R-:W-:Y:S01]  /*17e0*/  IMAD.WIDE.U32 R4, R8, c[0x0][0x198], R32.reuse ;  /* 0x0000660008047a25 */ /* 0x100fe200078e0020 */
[----:B------:R-:W-:Y:S01]  /*17f0*/  UIADD3 UR8, UR34, -0x1, URZ ;  /* 0xffffffff22087890 */ /* 0x000fe2000fffe03f */
[----:B------:R-:W-:Y:S01]  /*1800*/  MOV R30, 0x10 ;  /* 0x00000010001e7802 */ /* 0x000fe20000000f00 */
[----:B------:R-:W-:Y:S01]  /*1810*/  BSSY B0, `(.L_x_327) ;  /* 0x0000036000007945 */ /* 0x000fe20003800000 */
[----:B------:R-:W-:Y:S01]  /*1820*/  IMAD R0, R9, c[0x0][0x1a0], RZ ;  /* 0x0000680009007a24 */ /* 0x000fe200078e02ff */
[----:B------:R-:W-:Y:S01]  /*1830*/  IADD3 R4, P1, R4, UR16, RZ ;  /* 0x0000001004047c10 */ /* 0x000fe2000ff3e0ff */
[----:B-1----:R-:W-:Y:S01]  /*1840*/  IMAD.WIDE.U32 R2, R8, c[0x0][0x1a0], R32 ;  /* 0x0000680008027a25 */ /* 0x002fe200078e0020 */
[----:B------:R-:W-:Y:S01]  /*1850*/  LOP3.LUT R7, R27, 0xfffffff0, RZ, 0xc0, !PT ;  /* 0xfffffff01b077812 */ /* 0x000fe200078ec0ff */
[----:B------:R-:W-:-:S02]  /*1860*/  UIMAD UR6, UR21, UR8, URZ ;  /* 0x00000008150672a4 */ /* 0x000fc4000f8e023f */
        /* <DEDUP_REMOVED lines=8> */
[----:B------:R-:W-:Y:S01]  /*18f0*/  SHF.R.S32.HI R6, RZ, 0x1f, R0 ;  /* 0x0000001fff067819 */ /* 0x000fe20000011400 */
[C---:B------:R-:W-:Y:S01]  /*1900*/  IMAD R10, R14.reuse, c[0x0][0x1b4], R10 ;  /* 0x00006d000e0a7a24 */ /* 0x040fe200078e020a */
[----:B------:R-:W-:Y:S01]  /*1910*/  UIMAD UR10, UR8, -0x80, UR9 ;  /* 0xffffff80080a78a4 */ /* 0x000fe2000f8e0209 */
[----:B---3--:R-:W-:Y:S01]  /*1920*/  IMAD.WIDE.U32 R12, R14, c[0x0][0x1b0], R4 ;  /* 0x00006c000e0c7a25 */ /* 0x008fe200078e0004 */
[----:B------:R-:W-:Y:S01]  /*1930*/  LEA.HI R6, R6, R0, RZ, 0x3 ;  /* 0x0000000006067211 */ /* 0x000fe200078f18ff */
[----:B------:R-:W-:-:S02]  /*1940*/  USHF.R.S32.HI UR4, URZ, 0x1f, UR8 ;  /* 0x0000001f3f047899 */ /* 0x000fc40008011408 */
[C---:B------:R-:W-:Y:S01]  /*1950*/  IMAD R11, R14.reuse, c[0x0][0x1bc], R7 ;  /* 0x00006f000e0b7a24 */ /* 0x040fe200078e0207 */
[----:B------:R-:W-:Y:S01]  /*1960*/  IADD3 R235, R13, R10, RZ ;  /* 0x0000000a0deb7210 */ /* 0x000fe20007ffe0ff */
[----:B------:R-:W-:Y:S01]  /*1970*/  IMAD.WIDE.U32 R34, R14, c[0x0][0x1b8], R2 ;  /* 0x00006e000e227a25 */ /* 0x000fe200078e0002 */
[----:B------:R-:W-:Y:S01]  /*1980*/  MOV R234, R12 ;  /* 0x0000000c00ea7202 */ /* 0x000fe20000000f00 */
[----:B------:R1:W-:Y:S01]  /*1990*/  STL.64 [R1+0xa0], R12 ;  /* 0x0000a00c01007387 */ /* 0x0003e20000100a00 */
[----:B------:R-:W-:Y:S01]  /*19a0*/  LOP3.LUT R7, R6, 0xfffffff8, RZ, 0xc0, !PT ;  /* 0xfffffff806077812 */ /* 0x000fe200078ec0ff */
[----:B------:R-:W-:Y:S01]  /*19b0*/  IMAD.IADD R37, R35, 0x1, R11 ;  /* 0x0000000123257824 */ /* 0x000fe200078e020b */
[----:B------:R-:W-:Y:S01]  /*19c0*/  ISETP.GE.AND P0, PT, R8, UR10, PT ;  /* 0x0000000a08007c0c */ /* 0x000fe2000bf06270 */
[----:B------:R1:W-:Y:S01]  /*19d0*/  STL.64 [R1+0xc0], R34 ;  /* 0x0000c02201007387 */ /* 0x0003e20000100a00 */
[----:B------:R-:W-:Y:S01]  /*19e0*/  IMAD.U32 R2, RZ, RZ, UR8 ;  /* 0x00000008ff027e24 */ /* 0x000fe2000f8e00ff */
[----:B------:R-:W-:Y:S01]  /*19f0*/  UIMAD UR6, UR4, UR11, UR6 ;  /* 0x0000000b040672a4 */ /* 0x000fe2000f8e0206 */
[----:B------:R-:W-:Y:S01]  /*1a00*/  IMAD.IADD R17, R0, 0x1, -R7 ;  /* 0x0000000100117824 */ /* 0x000fe200078e0a07 */
[----:B------:R1:W-:Y:S01]  /*1a10*/  STL.64 [R1+0x50], R234 ;  /* 0x000050ea01007387 */ /* 0x0003e20000100a00 */
[----:B------:R-:W-:Y:S01]  /*1a20*/  LOP3.LUT R0, R16, 0xffffffe0, RZ, 0xc0, !PT ;  /* 0xffffffe010007812 */ /* 0x000fe200078ec0ff */
[----:B------:R-:W-:-:S02]  /*1a30*/  IMAD.WIDE.U32 R2, R2, UR11, R234 ;  /* 0x0000000b02027c25 */ /* 0x000fc4000f8e00ea */
[----:B------:R1:W-:Y:S01]  /*1a40*/  STL [R1+0xbc], R37 ;  /* 0x0000bc2501007387 */ /* 0x0003e20000100800 */
[----:B------:R-:W-:Y:S01]  /*1a50*/  IADD3 R16, -R0, R29, RZ ;  /* 0x0000001d00107210 */ /* 0x000fe20007ffe1ff */
[----:B------:R-:W-:Y:S01]  /*1a60*/  IMAD.MOV.U32 R31, RZ, RZ, 0x20 ;  /* 0x00000020ff1f7424 */ /* 0x000fe200078e00ff */
[----:B------:R-:W-:Y:S01]  /*1a70*/  R2P PR, R17, 0x6 ;  /* 0x0000000611007804 */ /* 0x000fe20000000000 */
[----:B------:R-:W-:Y:S01]  /*1a80*/  IMAD.SHL.U32 R0, R6, 0x40, RZ ;  /* 0x0000004006007824 */ /* 0x000fe200078e00ff */
[----:B------:R-:W-:-:S03]  /*1a90*/  IADD3 R11, R3, UR6, RZ ;  /* 0x00000006030b7c10 */ /* 0x000fc6000fffe0ff */
[----:B------:R-:W-:Y:S02]  /*1aa0*/  SEL R4, R30, 0xfffffff0, !P1 ;  /* 0xfffffff01e047807 */ /* 0x000fe40004800000 */
[----:B------:R-:W-:Y:S02]  /*1ab0*/  LOP3.LUT R18, R0, 0xfffffe00, RZ, 0xc0, !PT ;  /* 0xfffffe0000127812 */ /* 0x000fe400078ec0ff */
[----:B------:R-:W-:Y:S01]  /*1ac0*/  SEL R6, R31, 0xffffffe0, !P2 ;  /* 0xffffffe01f067807 */ /* 0x000fe20005000000 */
        /* <DEDUP_REMOVED lines=10> */
.L_x_328:
[----:B------:R-:W-:Y:S05]  /*1b70*/  BSYNC B0 ;  /* 0x0000000000007941 */ /* 0x000fea0003800000 */
.L_x_327:
        /* <DEDUP_REMOVED lines=10> */
[----:B------:R-:W-:Y:S02]  /*1c20*/  IADD3.X R5, R11, UR25, RZ, P0, !PT ;  /* 0x000000190b057c10 */ /* 0x000fe400087fe4ff */
[----:B-1----:R-:W-:-:S04]  /*1c30*/  LEA R12, P0, R0, c[0x0][0x168], 0x1 ;  /* 0x00005a00000c7a11 */ /* 0x002fc800078008ff */
[----:B------:R-:W-:-:S05]  /*1c40*/  LEA.HI.X R13, R0, c[0x0][0x16c], R5, 0x1, P0 ;  /* 0x00005b00000d7a11 */ /* 0x000fca00000f0c05 */
[----:B------:R-:W-:Y:S01]  /*1c50*/  @!PT LDS RZ, [RZ] ;  /* 0x00000000fffff984 */ /* 0x000fe20000000800 */
[----:B------:R-:W-:Y:S01]  /*1c60*/  @!PT LDS RZ, [RZ] ;  /* 0x00000000fffff984 */ /* 0x000fe20000000800 */
[----:B------:R-:W-:Y:S01]  /*1c70*/  @!PT LDS RZ, [RZ] ;  /* 0x00000000fffff984 */ /* 0x000fe20000000800 */
[----:B------:R1:W-:Y:S04]  /*1c80*/  LDGSTS.E.BYPASS.LTC128B.128 [R244+0x4800], [R12.64] ;  /* 0x048000000cf47fae */ /* 0x0003e8000b901d74 */
.L_x_330:
[----:B------:R-:W-:Y:S05]  /*1c90*/  BSYNC B0 ;  /* 0x0000000000007941 */ /* 0x000fea0003800000 */
.L_x_329:
[----:B------:R-:W-:Y:S01]  /*1ca0*/  ISETP.GE.AND P0, PT, R25, UR10, PT ;  /* 0x0000000a19007c0c */ /* 0x000fe2000bf06270 */
[----:B------:R-:W-:-:S12]  /*1cb0*/  BSSY B0, `(.L_x_331) ;  /* 0x0000010000007945 */ /* 0x000fd80003800000 */
[----:B------:R-:W-:Y:S05]  /*1cc0*/  @P0 BRA `(.L_x_332) ;  /* 0x000000e000000947 */ /* 0x000fea0003800000 */
[----:B------:R-:W-:-:S13]  /*1cd0*/  ISETP.GE.AND P0, PT, R32, c[0x0][0x220], PT ;  /* 0x0000880020007a0c */ /* 0x000fda0003f06270 */
[----:B------:R1:W-:Y:S01]  /*1ce0*/  @P0 STS.128 [R244+0x5000], RZ ;  /* 0x005000fff4000388 */ /* 0x0003e20000000c00 */
[----:B------:R-:W-:Y:S05]  /*1cf0*/  @P0 BRA `(.L_x_332) ;  /* 0x000000b000000947 */ /* 0x000fea0003800000 */
[----:B------:R-:W-:Y:S02]  /*1d00*/  IMAD.U32 R0, RZ, RZ, UR20 ;  /* 0x00000014ff007e24 */ /* 0x000fe4000f8e00ff */
[----:B------:R-:W-:Y:S02]  /*1d10*/  IMAD.MOV.U32 R7, RZ, RZ, c[0x0][0x19c] ;  /* 0x00006700ff077624 */ /* 0x000fe400078e00ff */
[----:B------:R-:W-:Y:S01]  /*1d20*/  IMAD.U32 R5, RZ, RZ, UR20 ;  /* 0x00000014ff057e24 */ /* 0x000fe2000f8e00ff */
[----:B------:R-:W-:-:S04]  /*1d30*/  LEA R0, P0, R0, R2, 0x5 ;  /* 0x0000000200007211 */ /* 0x000fc800078028ff */
[----:B------:R-:W-:Y:S02]  /*1d40*/  LEA.HI.X R5, R5, R11, R7, 0x5, P0 ;  /* 0x0000000b05057211 */ /* 0x000fe400000f2c07 */
[----:B-1----:R-:W-:-:S04]  /*1d50*/  LEA R12, P0, R0, c[0x0][0x168], 0x1 ;  /* 0x00005a00000c7a11 */ /* 0x002fc800078008ff */
[----:B------:R-:W-:-:S05]  /*1d60*/  LEA.HI.X R13, R0, c[0x0][0x16c], R5, 0x1, P0 ;  /* 0x00005b00000d7a11 */ /* 0x000fca00000f0c05 */
[----:B------:R-:W-:Y:S01]  /*1d70*/  @!PT LDS RZ, [RZ] ;  /* 0x00000000fffff984 */ /* 0x000fe20000000800 */
[----:B------:R-:W-:Y:S01]  /*1d80*/  @!PT LDS RZ, [RZ] ;  /* 0x00000000fffff984 */ /* 0x000fe20000000800 */
[----:B------:R-:W-:Y:S01]  /*1d90*/  @!PT LDS RZ, [RZ] ;  /* 0x00000000fffff984 */ /* 0x000fe20000000800 */
[----:B------:R1:W-:Y:S04]  /*1da0*/  LDGSTS.E.BYPASS.LTC128B.128 [R244+0x5000], [R12.64] ;  /* 0x050000000cf47fae */ /* 0x0003e8000b901d74 */
.L_x_332:
[----:B------:R-:W-:Y:S05]  /*1db0*/  BSYNC B0 ;  /* 0x0000000000007941 */ /* 0x000fea0003800000 */
.L_x_331:
[----:B------:R-:W-:Y:S01]  /*1dc0*/  ISETP.GE.AND P0, PT, R24, UR10, PT ;  /* 0x0000000a18007c0c */ /* 0x000fe2000bf06270 */
[----:B------:R-:W-:-:S12]  /*1dd0*/  BSSY B0, `(.L_x_333) ;  /* 0x0000011000007945 */ /* 0x000fd80003800000 */
        /* <DEDUP_REMOVED lines=16> */
.L_x_334:
[----:B------:R-:W-:Y:S05]  /*1ee0*/  BSYNC B0 ;  /* 0x0000000000007941 */ /* 0x000fea0003800000 */
.L_x_333:
        /* <DEDUP_REMOVED lines=17> */
.L_x_336:
[----:B------:R-:W-:Y:S05]  /*2000*/  BSYNC B0 ;  /* 0x0000000000007941 */ /* 0x000fea0003800000 */
.L_x_335:
        /* <DEDUP_REMOVED lines=19> */
.L_x_338:
[----:B------:R-:W-:Y:S05]  /*2140*/  BSYNC B0 ;  /* 0x0000000000007941 */ /* 0x000fea0003800000 */
.L_x_337:
        /* <DEDUP_REMOVED lines=19> */
.L_x_340:
[----:B------:R-:W-:Y:S05]  /*2280*/  BSYNC B0 ;  /* 0x0000000000007941 */ /* 0x000fea0003800000 */
.L_x_339:
        /* <DEDUP_REMOVED lines=18> */
.L_x_342:
[----:B------:R-:W-:Y:S05]  /*23b0*/  BSYNC B0 ;  /* 0x0000000000007941 */ /* 0x000fea0003800000 */
.L_x_341:
[----:B------:R-:W-:Y:S01]  /*23c0*/  ULDC.64 UR6, c[0x0][0x318] ;  /* 0x0000c60000067ab9 */ /* 0x000fe20000000a00 */
[----:B------:R-:W0:Y:S01]  /*23d0*/  LDGDEPBAR ;  /* 0x00000000000079af */ /* 0x000e220000000000 */
[----:B------:R-:W-:Y:S01]  /*23e0*/  UISETP.NE.U32.AND UP1, UPT, URZ, UR6, UPT ;  /* 0x000000063f00728c */ /* 0x000fe2000bf25070 */
[----:B-1----:R-:W-:Y:S02]  /*23f0*/  IMAD.MOV.U32 R14, RZ, RZ, R36 ;  /* 0x000000ffff0e7224 */ /* 0x002fe400078e0024 */
[----:B------:R-:W-:Y:S01]  /*2400*/  IMAD.MOV.U32 R15, RZ, RZ, R37 ;  /* 0x000000ffff0f7224 */ /* 0x000fe200078e0025 */
[----:B------:R-:W-:-:S03]  /*2410*/  UISETP.NE.AND.EX UP1, UPT, URZ, UR7, UPT, UP1 ;  /* 0x000000073f00728c */ /* 0x000fc6000bf25310 */
[----:B------:R-:W-:-:S03]  /*2420*/  ULDC.64 UR6, c[0x0][0x320] ;  /* 0x0000c80000067ab9 */ /* 0x000fc60000000a00 */
[----:B------:R-:W-:-:S05]  /*2430*/  PLOP3.LUT P0, PT, PT, PT, UP1, 0x80, 0x0 ;  /* 0x000000000000781c */ /* 0x000fca0003f0f018 */
[----:B------:R-:W-:Y:S02]  /*2440*/  @UP1 USHF.R.S32.HI UR16, URZ, 0x1f, UR12 ;  /* 0x0000001f3f101899 */ /* 0x000fe4000801140c */
[----:B------:R-:W-:Y:S02]  /*2450*/  @UP1 UMOV UR18, UR14 ;  /* 0x0000000e00121c82 */ /* 0x000fe40008000000 */
[----:B------:R-:W-:Y:S02]  /*2460*/  @UP1 UIMAD UR16, UR16, UR6, URZ ;  /* 0x00000006101012a4 */ /* 0x000fe4000f8e023f */
[----:B------:R-:W-:Y:S02]  /*2470*/  @UP1 UMOV UR19, UR13 ;  /* 0x0000000d00131c82 */ /* 0x000fe40008000000 */
[----:B------:R-:W-:Y:S01]  /*2480*/  @UP1 UIMAD.WIDE.U32 UR18, UR12, UR6, UR18 ;  /* 0x000000060c1212a5 */ /* 0x000fe2000f8e0012 */
[----:B------:R-:W-:Y:S01]  /*2490*/  SHF.R.S32.HI R7, RZ, 0x4, R27 ;  /* 0x00000004ff077819 */ /* 0x000fe2000001141b */
[----:B------:R-:W-:Y:S01]  /*24a0*/  @UP1 UIMAD UR7, UR12, UR7, UR16 ;  /* 0x000000070c0712a4 */ /* 0x000fe2000f8e0210 */
[----:B------:R-:W-:Y:S01]  /*24b0*/  SHF.R.S32.HI R0, RZ, 0x1f, R16 ;  /* 0x0000001fff007819 */ /* 0x000fe20000011410 */
[----:B------:R-:W-:Y:S01]  /*24c0*/  ULDC UR6, c[0x0][0x318] ;  /* 0x0000c60000067ab9 */ /* 0x000fe20000000800 */
[----:B------:R-:W-:Y:S01]  /*24d0*/  ISETP.GE.AND P1, PT, R8, UR10, PT ;  /* 0x0000000a08007c0c */ /* 0x000fe2000bf26270 */
[----:B------:R-:W-:Y:S01]  /*24e0*/  @UP1 ULEA UR12, UP0, UR18, UR6, 0x2 ;  /* 0x00000006120c1291 */ /* 0x000fe2000f80103f */
[----:B------:R-:W-:-:S04]  /*24f0*/  DEPBAR.LE SB0, 0x0 ;  /* 0x000080000000791a */ /* 0x000fc80000000000 */
[----:B------:R-:W-:Y:S01]  /*2500*/  @UP1 UIADD3 UR7, UR19, UR7, URZ ;  /* 0x0000000713071290 */ /* 0x000fe2000fffe03f */
[----:B------:R-:W-:Y:S01]  /*2510*/  IMAD.U32 R2, RZ, RZ, UR12 ;  /* 0x0000000cff027e24 */ /* 0x000fe2000f8e00ff */
[----:B------:R-:W-:Y:S02]  /*2520*/  ULDC UR6, c[0x0][0x31c] ;  /* 0x0000c70000067ab9 */ /* 0x000fe40000000800 */
[----:B------:R-:W-:-:S06]  /*2530*/  @UP1 ULEA.HI.X UR13, UR18, UR6, UR7, 0x2, UP0 ;  /* 0x00000006120d1291 */ /* 0x000fcc00080f1407 */
[----:B------:R-:W-:Y:S01]  /*2540*/  IMAD.U32 R3, RZ, RZ, UR13 ;  /* 0x0000000dff037e24 */ /* 0x000fe2000f8e00ff */
[----:B------:R-:W1:Y:S01]  /*2550*/  @P0 MUFU.RCP R12, c[0x0][0x238] ;  /* 0x00008e00000c0b08 */ /* 0x000e620000001000 */
[----:B------:R-:W-:Y:S02]  /*2560*/  IMAD.SHL.U32 R8, R8, 0x8, RZ ;  /* 0x0000000808087824 */ /* 0x000fe400078e00ff */
[----:B------:R-:W-:Y:S01]  /*2570*/  IMAD.SHL.U32 R5, R17, 0x40, RZ ;  /* 0x0000004011057824 */ /* 0x000fe200078e00ff */
[----:B------:R5:W1:Y:S01]  /*2580*/  @P0 LDG.E R11, [R2.64] ;  /* 0x00000034020b0981 */ /* 0x000a62000c1e1900 */
[----:B------:R-:W-:Y:S01]  /*2590*/  LEA R10, R28, UR15, 0x4 ;  /* 0x0000000f1c0a7c11 */ /* 0x000fe2000f8e20ff */
[----:B------:R-:W-:Y:S01]  /*25a0*/  IMAD.MOV.U32 R14, RZ, RZ, R34 ;  /* 0x000000ffff0e7224 */ /* 0x000fe200078e0022 */
[----:B------:R-:W-:Y:S01]  /*25b0*/  ULDC.64 UR12, c[0x0][0x1a0] ;  /* 0x00006800000c7ab9 */ /* 0x000fe20000000a00 */
[----:B------:R-:W-:Y:S01]  /*25c0*/  BAR.SYNC.DEFER_BLOCKING 0x0 ;  /* 0x0000000000007b1d */ /* 0x000fe20000010000 */
[----:B------:R-:W-:Y:S01]  /*25d0*/  USHF.L.U64.HI UR27, UR12, UR27, UR13 ;  /* 0x0000001b0c1b7299 */ /* 0x000fe2000801020d */
[----:B------:R-:W-:Y:S01]  /*25e0*/  IMAD.SHL.U32 R29, R29, 0x2, RZ ;  /* 0x000000021d1d7824 */ /* 0x000fe200078e00ff */
[----:B------:R-:W-:Y:S01]  /*25f0*/  USHF.L.U32 UR28, UR12, 0x7, URZ ;  /* 0x000000070c1c7899 */ /* 0x000fe2000800063f */
[C---:B------:R-:W-:Y:S01]  /*2600*/  LOP3.LUT P3, RZ, R19.reuse, 0x2, RZ, 0xc0, !PT ;  /* 0x0000000213ff7812 */ /* 0x040fe2000786c0ff */
[----:B------:R-:W-:Y:S01]  /*2610*/  UIMAD UR7, UR27, UR8, URZ ;  /* 0x000000081b0772a4 */ /* 0x000fe2000f8e023f */
[----:B------:R2:W-:Y:S01]  /*2620*/  STL.64 [R1+0xb8], R14 ;  /* 0x0000b80e01007387 */ /* 0x0005e20000100a00 */
[----:B------:R-:W-:Y:S01]  /*2630*/  LOP3.LUT P2, RZ, R19, 0x4, RZ, 0xc0, !PT ;  /* 0x0000000413ff7812 */ /* 0x000fe2000784c0ff */
[----:B------:R-:W-:Y:S01]  /*2640*/  BSSY B0, `(.L_x_343) ;  /* 0x000002e000007945 */ /* 0x000fe20003800000 */
[----:B------:R-:W-:Y:S01]  /*2650*/  UIMAD UR7, UR4, UR28, UR7 ;  /* 0x0000001c040772a4 */ /* 0x000fe2000f8e0207 */
[----:B------:R-:W-:-:S02]  /*2660*/  LOP3.LUT R93, R29, 0x6, RZ, 0xc0, !PT ;  /* 0x000000061d5d7812 */ /* 0x000fc400078ec0ff */
[----:B------:R-:W-:Y:S01]  /*2670*/  UMOV UR4, URZ ;  /* 0x0000003f00047c82 */ /* 0x000fe20008000000 */
[----:B-----5:R-:W-:Y:S02]  /*2680*/  LEA.HI R2, R27, R7, RZ, 0x1 ;  /* 0x000000071b027211 */ /* 0x020fe400078f08ff */
[----:B------:R-:W-:Y:S01]  /*2690*/  LEA.HI R3, R0, R16, RZ, 0x2 ;  /* 0x0000001000037211 */ /* 0x000fe200078f10ff */
[----:B------:R-:W-:Y:S01]  /*26a0*/  IMAD.SHL.U32 R0, R19, 0x40, RZ ;  /* 0x0000004013007824 */ /* 0x000fe200078e00ff */
[----:B------:R-:W-:Y:S01]  /*26b0*/  LOP3.LUT R2, R2, 0xfffffffe, RZ, 0xc0, !PT ;  /* 0xfffffffe02027812 */ /* 0x000fe200078ec0ff */
[----:B------:R2:W-:Y:S01]  /*26c0*/  @P1 STS.128 [R244+0x8000], RZ ;  /* 0x008000fff4001388 */ /* 0x0005e20000000c00 */
[----:B------:R-:W-:Y:S02]  /*26d0*/  SHF.R.S32.HI R3, RZ, 0x2, R3 ;  /* 0x00000002ff037819 */ /* 0x000fe40000011403 */
[----:B------:R-:W-:Y:S01]  /*26e0*/  LOP3.LUT R0, R0, 0x1c0, RZ, 0xc0, !PT ;  /* 0x000001c000007812 */ /* 0x000fe200078ec0ff */
[----:B------:R-:W-:Y:S01]  /*26f0*/  IMAD.IADD R7, R7, 0x1, -R2 ;  /* 0x0000000107077824 */ /* 0x000fe200078e0a02 */
[----:B------:R-:W-:-:S02]  /*2700*/  IADD3 R10, R10, 0x1, R3 ;  /* 0x000000010a0a7810 */ /* 0x000fc40007ffe003 */
[----:B------:R-:W-:Y:S02]  /*2710*/  LOP3.LUT R8, R0, 0x8, R8, 0xf8, !PT ;  /* 0x0000000800087812 */ /* 0x000fe400078ef808 */
[----:B------:R-:W-:Y:S02]  /*2720*/  SHF.R.U32.HI R2, RZ, 0x3, R0 ;  /* 0x00000003ff027819 */ /* 0x000fe40000011600 */
[----:B------:R-:W-:Y:S01]  /*2730*/  LOP3.LUT R0, R5, 0x1c0, RZ, 0xc0, !PT ;  /* 0x000001c005007812 */ /* 0x000fe200078ec0ff */
[C---:B------:R-:W-:Y:S01]  /*2740*/  IMAD.SHL.U32 R5, R7.reuse, 0x8, RZ ;  /* 0x0000000807057824 */ /* 0x040fe200078e00ff */
[----:B------:R-:W-:Y:S01]  /*2750*/  LOP3.LUT R9, R8, R2, RZ, 0x3c, !PT ;  /* 0x0000000208097212 */ /* 0x000fe200078e3cff */
[----:B------:R-:W-:Y:S01]  /*2760*/  IMAD.U32 R8, RZ, RZ, UR9 ;  /* 0x00000009ff087e24 */ /* 0x000fe2000f8e00ff */
[----:B------:R-:W-:Y:S02]  /*2770*/  SHF.R.U32.HI R3, RZ, 0x3, R0 ;  /* 0x00000003ff037819 */ /* 0x000fe40000011600 */
[----:B------:R-:W-:Y:S01]  /*2780*/  LOP3.LUT R2, R0, 0x8, R5, 0xf8, !PT ;  /* 0x0000000800027812 */ /* 0x000fe200078ef805 */
[----:B------:R-:W-:Y:S01]  /*2790*/  IMAD R5, R7, 0x200, R9 ;  /* 0x0000020007057824 */ /* 0x000fe200078e0209 */
[----:B------:R-:W-:Y:S01]  /*27a0*/  IADD3 R10, R8, -UR35, R10 ;  /* 0x80000023080a7c10 */ /* 0x000fe2000fffe00a */
[----:B------:R-:W-:Y:S01]  /*27b0*/  IMAD.U32 R8, RZ, RZ, UR8 ;  /* 0x00000008ff087e24 */ /* 0x000fe2000f8e00ff */
[----:B------:R-:W-:-:S02]  /*27c0*/  LOP3.LUT R3, R2, R3, RZ, 0x3c, !PT ;  /* 0x0000000302037212 */ /* 0x000fc400078e3cff */
[----:B------:R-:W-:Y:S01]  /*27d0*/  SEL R2, R30, 0xfffffff0, !P3 ;  /* 0xfffffff01e027807 */ /* 0x000fe20005800000 */
[----:B------:R-:W-:Y:S01]  /*27e0*/  IMAD.WIDE.U32 R8, R8, UR28, R14 ;  /* 0x0000001c08087c25 */ /* 0x000fe2000f8e000e */
[----:B------:R-:W-:-:S03]  /*27f0*/  IADD3 R92, R10, c[0x0][0x2e8], RZ ;  /* 0x0000ba000a5c7a10 */ /* 0x000fc60007ffe0ff */
[----:B------:R-:W-:Y:S02]  /*2800*/  IMAD.IADD R7, R18, 0x1, R3 ;  /* 0x0000000112077824 */ /* 0x000fe400078e0203 */
[----:B-1----:R-:W-:Y:S01]  /*2810*/  @P0 FMUL.FTZ R0, R11, R12 ;  /* 0x0000000c0b000220 */ /* 0x002fe20000410000 */
[----:B------:R-:W-:-:S03]  /*2820*/  IADD3 R11, R9, UR7, RZ ;  /* 0x00000007090b7c10 */ /* 0x000fc6000fffe0ff */
[----:B------:R1:W5:Y:S02]  /*2830*/  @P0 R2UR UR6, R0 ;  /* 0x00000000000603c2 */ /* 0x00036400000e0000 */
[----:B-1----:R-:W-:Y:S01]  /*2840*/  IMAD R0, R28, 0x400, R18 ;  /* 0x000004001c007824 */ /* 0x002fe200078e0212 */
[----:B-----5:R-:W-:-:S03]  /*2850*/  @UP1 UMOV UR4, UR6 ;  /* 0x0000000600041c82 */ /* 0x020fc60008000000 */
[----:B------:R-:W-:Y:S01]  /*2860*/  IMAD.IADD R3, R3, 0x1, R0 ;  /* 0x0000000103037824 */ /* 0x000fe200078e0200 */
[----:B------:R-:W-:Y:S01]  /*2870*/  SEL R0, R31, 0xffffffe0, !P2 ;  /* 0xffffffe01f007807 */ /* 0x000fe20005000000 */
[----:B------:R-:W-:Y:S05]  /*2880*/  @P1 BRA `(.L_x_344) ;  /* 0x0000009000001947 */ /* 0x000fea0003800000 */
[----:B--2---:R-:W-:-:S13]  /*2890*/  ISETP.GE.AND P0, PT, R32, c[0x0][0x220], PT ;  /* 0x0000880020007a0c */ /* 0x004fda0003f06270 */
        /* <DEDUP_REMOVED lines=8> */
.L_x_344:
[----:B--2---:R-:W-:Y:S05]  /*2920*/  BSYNC B0 ;  /* 0x0000000000007941 */ /* 0x004fea0003800000 */
.L_x_343:
        /* <DEDUP_REMOVED lines=11> */
[----:B------:R-:W-:Y:S02]  /*29e0*/  IADD3.X R14, R11, UR29, RZ, P0, !PT ;  /* 0x0000001d0b0e7c10 */ /* 0x000fe400087fe4ff */
[----:B------:R-:W-:-:S04]  /*29f0*/  LEA R12, P0, R13, c[0x0][0x170], 0x1 ;  /* 0x00005c000d0c7a11 */ /* 0x000fc800078008ff */
[----:B------:R-:W-:-:S05]  /*2a00*/  LEA.HI.X R13, R13, c[0x0][0x174], R14, 0x1, P0 ;  /* 0x00005d000d0d7a11 */ /* 0x000fca00000f0c0e */
[----:B------:R-:W-:Y:S01]  /*2a10*/  @!PT LDS RZ, [RZ] ;  /* 0x00000000fffff984 */ /* 0x000fe20000000800 */
[----:B------:R-:W-:Y:S01]  /*2a20*/  @!PT LDS RZ, [RZ] ;  /* 0x00000000fffff984 */ /* 0x000fe20000000800 */
[----:B------:R-:W-:Y:S01]  /*2a30*/  @!PT LDS RZ, [RZ] ;  /* 0x00000000fffff984 */ /* 0x000fe20000000800 */
[----:B------:R1:W-:Y:S04]  /*2a40*/  LDGSTS.E.BYPASS.LTC128B.128 [R244+0x8800], [R12.64] ;  /* 0x088000000cf47fae */ /* 0x0003e8000b901d74 */
.L_x_346:
[----:B------:R-:W-:Y:S05]  /*2a50*/  BSYNC B0 ;  /* 0x0000000000007941 */ /* 0x000fea0003800000 */
.L_x_345:
[----:B------:R-:W-:Y:S01]  /*2a60*/  ISETP.GE.AND P0, PT, R25, UR10, PT ;  /* 0x0000000a19007c0c */ /* 0x000fe2000bf06270 */
[----:B------:R-:W-:-:S12]  /*2a70*/  BSSY B0, `(.L_x_347) ;  /* 0x0000011000007945 */ /* 0x000fd80003800000 */
[----:B------:R1:W-:Y:S01]  /*2a80*/  @P0 STS.128 [R244+0x9000], RZ ;  /* 0x009000fff4000388 */ /* 0x0003e20000000c00 */
[----:B------:R-:W-:Y:S05]  /*2a90*/  @P0 BRA `(.L_x_348) ;  /* 0x000000e000000947 */ /* 0x000fea0003800000 */
[----:B------:R-:W-:-:S13]  /*2aa0*/  ISETP.GE.AND P0, PT, R32, c[0x0][0x220], PT ;  /* 0x0000880020007a0c */ /* 0x000fda0003f06270 */
[----:B------:R1:W-:Y:S01]  /*2ab0*/  @P0 STS.128 [R244+0x9000], RZ ;  /* 0x009000fff4000388 */ /* 0x0003e20000000c00 */
[----:B------:R-:W-:Y:S05]  /*2ac0*/  @P0 BRA `(.L_x_348) ;  /* 0x000000b000000947 */ /* 0x000fea0003800000 */
[----:B-1----:R-:W-:Y:S02]  /*2ad0*/  IMAD.U32 R13, RZ, RZ, UR12 ;  /* 0x0000000cff0d7e24 */ /* 0x002fe4000f8e00ff */
[----:B------:R-:W-:Y:S02]  /*2ae0*/  IMAD.MOV.U32 R12, RZ, RZ, c[0x0][0x1a4] ;  /* 0x00006900ff0c7624 */ /* 0x000fe400078e00ff */
        /* <DEDUP_REMOVED lines=9> */
.L_x_348:
[----:B------:R-:W-:Y:S05]  /*2b80*/  BSYNC B0 ;  /* 0x0000000000007941 */ /* 0x000fea0003800000 */
.L_x_347:
        /* <DEDUP_REMOVED lines=12> */
[----:B-1----:R-:W-:Y:S02]  /*2c50*/  IADD3 R13, R15, UR6, RZ ;  /* 0x000000060f0d7c10 */ /* 0x002fe4000fffe0ff */
[----:B------:R-:W-:-:S04]  /*2c60*/  LEA R12, P0, R14, c[0x0][0x170], 0x1 ;  /* 0x00005c000e0c7a11 */ /* 0x000fc800078008ff */
[----:B------:R-:W-:-:S05]  /*2c70*/  LEA.HI.X R13, R14, c[0x0][0x174], R13, 0x1, P0 ;  /* 0x00005d000e0d7a11 */ /* 0x000fca00000f0c0d */
[----:B------:R-:W-:Y:S01]  /*2c80*/  @!PT LDS RZ, [RZ] ;  /* 0x00000000fffff984 */ /* 0x000fe20000000800 */
[----:B------:R-:W-:Y:S01]  /*2c90*/  @!PT LDS RZ, [RZ] ;  /* 0x00000000fffff984 */ /* 0x000fe20000000800 */
[----:B------:R-:W-:Y:S01]  /*2ca0*/  @!PT LDS RZ, [RZ] ;  /* 0x00000000fffff984 */ /* 0x000fe20000000800 */
[----:B------:R1:W-:Y:S04]  /*2cb0*/  LDGSTS.E.BYPASS.LTC128B.128 [R244+0x9800], [R12.64] ;  /* 0x098000000cf47fae */ /* 0x0003e8000b901d74 */
.L_x_350:
[----:B------:R-:W-:Y:S05]  /*2cc0*/  BSYNC B0 ;  /* 0x0000000000007941 */ /* 0x000fea0003800000 */
.L_x_349:
        /* <DEDUP_REMOVED lines=18> */
.L_x_352:
[----:B------:R-:W-:Y:S05]  /*2df0*/  BSYNC B0 ;  /* 0x0000000000007941 */ /* 0x000fea0003800000 */
.L_x_351:
        /* <DEDUP_REMOVED lines=20> */
.L_x_354:
[----:B------:R-:W-:Y:S05]  /*2f40*/  BSYNC B0 ;  /* 0x0000000000007941 */ /* 0x000fea0003800000 */
.L_x_353:
        /* <DEDUP_REMOVED lines=20> */
.L_x_356:
[----:B------:R-:W-:Y:S05]  /*3090*/  BSYNC B0 ;  /* 0x0000000000007941 */ /* 0x000fea0003800000 */
.L_x_355:
        /* <DEDUP_REMOVED lines=19> */
.L_x_358:
[----:B------:R-:W-:Y:S05]  /*31d0*/  BSYNC B0 ;  /* 0x0000000000007941 */ /* 0x000fea0003800000 */
.L_x_357:
[----:B------:R-:W-:Y:S01]  /*31e0*/  IMAD.SHL.U32 R240, R3, 0x2, RZ ;  /* 0x0000000203f07824 */ /* 0x000fe200078e00ff */
[----:B------:R-:W0:Y:S01]  /*31f0*/  LDGDEPBAR ;  /* 0x00000000000079af */ /* 0x000e220000000000 */
[----:B------:R-:W-:Y:S01]  /*3200*/  IMAD.SHL.U32 R232, R5, 0x2, RZ ;  /* 0x0000000205e87824 */ /* 0x000fe200078e00ff */
[----:B------:R-:W-:Y:S01]  /*3210*/  UISETP.GE.AND UP0, UPT, UR34, 0x2, UPT ;  /* 0x000000022200788c */ /* 0x000fe2000bf06270 */
[----:B------:R-:W-:Y:S01]  /*3220*/  IMAD R243, R4, 0x2, R240 ;  /* 0x0000000204f37824 */ /* 0x000fe200078e02f0 */
[----:B------:R-:W-:Y:S01]  /*3230*/  LDSM.16.M88.4 R16, [R240] ;  /* 0x00000000f010783b */ /* 0x000fe20000000200 */
[----:B------:R-:W-:Y:S02]  /*3240*/  IMAD R238, R2, 0x2, R232 ;  /* 0x0000000202ee7824 */ /* 0x000fe400078e02e8 */
[----:B------:R-:W-:Y:S01]  /*3250*/  IMAD R241, R6, 0x2, R240 ;  /* 0x0000000206f17824 */ /* 0x000fe200078e02f0 */
[----:B-1----:R-:W1:Y:S03]  /*3260*/  LDSM.16.M88.4 R8, [R232+0x4000] ;  /* 0x00400000e808783b */ /* 0x002e660000000200 */
[----:B------:R-:W-:Y:S01]  /*3270*/  IMAD R242, R4, 0x2, R241 ;  /* 0x0000000204f27824 */ /* 0x000fe200078e02f1 */
[----:B------:R-:W5:Y:S04]  /*3280*/  LDSM.16.M88.4 R12, [R240+0x2000] ;  /* 0x00200000f00c783b */ /* 0x000f680000000200 */
[----:B------:R-:W2:Y:S04]  /*3290*/  LDSM.16.M88.4 R40, [R232+0x4800] ;  /* 0x00480000e828783b */ /* 0x000ea80000000200 */
[----:B------:R-:W-:Y:S04]  /*32a0*/  LDSM.16.M88.4 R52, [R238+0x4800] ;  /* 0x00480000ee34783b */ /* 0x000fe80000000200 */
[----:B------:R-:W3:Y:S04]  /*32b0*/  LDSM.16.M88.4 R36, [R232+0x5000] ;  /* 0x00500000e824783b */ /* 0x000ee80000000200 */
[----:B------:R-:W-:Y:S04]  /*32c0*/  LDSM.16.M88.4 R32, [R232+0x5800] ;  /* 0x00580000e820783b */ /* 0x000fe80000000200 */
[----:B------:R-:W-:Y:S04]  /*32d0*/  LDSM.16.M88.4 R28, [R232+0x6000] ;  /* 0x00600000e81c783b */ /* 0x000fe80000000200 */
[----:B------:R-:W-:Y:S04]  /*32e0*/  LDSM.16.M88.4 R24, [R232+0x6800] ;  /* 0x00680000e818783b */ /* 0x000fe80000000200 */
[----:B------:R-:W-:Y:S04]  /*32f0*/  LDSM.16.M88.4 R44, [R232+0x7000] ;  /* 0x00700000e82c783b */ /* 0x000fe80000000200 */
[----:B------:R-:W-:Y:S01]  /*3300*/  LDSM.16.M88.4 R64, [R232+0x7800] ;  /* 0x00780000e840783b */ /* 0x000fe20000000200 */
[-C--:B-1----:R-:W-:Y:S03]  /*3310*/  HMMA.16816.F32.BF16 R156, R16, R8.reuse, RZ ;  /* 0x00000008109c723c */ /* 0x082fe600000418ff */
[----:B------:R-:W-:Y:S04]  /*3320*/  LDSM.16.M88.4 R48, [R238+0x5000] ;  /* 0x00500000ee30783b */ /* 0x000fe80000000200 */
[----:B------:R-:W-:Y:S01]  /*3330*/  LDSM.16.M88.4 R72, [R238+0x6000] ;  /* 0x00600000ee48783b */ /* 0x000fe20000000200 */
[C---:B-----5:R-:W-:Y:S03]  /*3340*/  HMMA.16816.F32.BF16 R152, R12.reuse, R8, RZ ;  /* 0x000000080c98723c */ /* 0x060fe600000418ff */
[----:B------:R-:W-:Y:S04]  /*3350*/  LDSM.16.M88.4 R76, [R238+0x7000] ;  /* 0x00700000ee4c783b */ /* 0x000fe80000000200 */
[----:B------:R-:W-:Y:S01]  /*3360*/  LDSM.16.M88.4 R20, [R243] ;  /* 0x00000000f314783b */ /* 0x000fe20000000200 */
[-C--:B------:R-:W-:Y:S03]  /*3370*/  HMMA.16816.F32.BF16 R148, R12, R10.reuse, RZ ;  /* 0x0000000a0c94723c */ /* 0x080fe600000418ff */
[----:B------:R-:W-:Y:S04]  /*3380*/  LDSM.16.M88.4 R68, [R238+0x6800] ;  /* 0x00680000ee44783b */ /* 0x000fe80000000200 */
[----:B------:R-:W-:Y:S01]  /*3390*/  LDSM.16.M88.4 R56, [R238+0x4000] ;  /* 0x00400000ee38783b */ /* 0x000fe20000000200 */
[----:B------:R-:W-:Y:S03]  /*33a0*/  HMMA.16816.F32.BF16 R172, R16, R10, RZ ;  /* 0x0000000a10ac723c */ /* 0x000fe600000418ff */
[----:B------:R-:W1:Y:S04]  /*33b0*/  LDSM.16.M88.4 R8, [R243+0x2000] ;  /* 0x00200000f308783b */ /* 0x000e680000000200 */
[----:B------:R-:W5:Y:S01]  /*33c0*/  LDSM.16.M88.4 R80, [R238+0x7800] ;  /* 0x00780000ee50783b */ /* 0x000f620000000200 */
[C---:B--2---:R-:W-:Y:S03]  /*33d0*/  HMMA.16816.F32.BF16 R144, R12.reuse, R40, RZ ;  /* 0x000000280c90723c */ /* 0x044fe600000418ff */
[----:B------:R-:W2:Y:S05]  /*33e0*/  LDSM.16.M88.4 R60, [R238+0x5800] ;  /* 0x00580000ee3c783b */ /* 0x000eaa0000000200 */
[C---:B---3--:R-:W-:Y:S08]  /*33f0*/  HMMA.16816.F32.BF16 R132, R12.reuse, R38, RZ ;  /* 0x000000260c84723c */ /* 0x048ff000000418ff */
[----:B------:R-:W-:Y:S08]  /*3400*/  HMMA.16816.F32.BF16 R140, R12, R42, RZ ;  /* 0x0000002a0c8c723c */ /* 0x000ff000000418ff */
[C---:B------:R-:W-:Y:S08]  /*3410*/  HMMA.16816.F32.BF16 R84, R16.reuse, R40, RZ ;  /* 0x000000281054723c */ /* 0x040ff000000418ff */
[----:B------:R-:W-:Y:S08]  /*3420*/  HMMA.16816.F32.BF16 R164, R16, R42, RZ ;  /* 0x0000002a10a4723c */ /* 0x000ff000000418ff */
[----:B-1----:R-:W-:Y:S08]  /*3430*/  HMMA.16816.F32.BF16 R176, R8, R52, R144 ;  /* 0x0000003408b0723c */ /* 0x002ff00000041890 */
[-C--:B------:R-:W-:Y:S08]  /*3440*/  HMMA.16816.F32.BF16 R136, R12, R36.reuse, RZ ;  /* 0x000000240c88723c */ /* 0x080ff000000418ff */
[C---:B------:R-:W-:Y:S08]  /*3450*/  HMMA.16816.F32.BF16 R40, R16.reuse, R36, RZ ;  /* 0x000000241028723c */ /* 0x040ff000000418ff */
[----:B------:R-:W-:Y:S01]  /*3460*/  HMMA.16816.F32.BF16 R160, R16, R38, RZ ;  /* 0x0000002610a0723c */ /* 0x000fe200000418ff */
[----:B------:R-:W-:-:S02]  /*3470*/  IMAD.MOV.U32 R3, RZ, RZ, R179 ;  /* 0x000000ffff037224 */ /* 0x000fc400078e00b3 */
[----:B------:R-:W-:-:S05]  /*3480*/  IMAD.MOV.U32 R5, RZ, RZ, R178 ;  /* 0x000000ffff057224 */ /* 0x000fca00078e00b2 */
[C---:B------:R-:W-:Y:S08]  /*3490*/  HMMA.16816.F32.BF16 R128, R12.reuse, R32, RZ ;  /* 0x000000200c80723c */ /* 0x040ff000000418ff */
[----:B------:R-:W-:Y:S08]  /*34a0*/  HMMA.16816.F32.BF16 R124, R12, R34, RZ ;  /* 0x000000220c7c723c */ /* 0x000ff000000418ff */
[C---:B------:R-:W-:Y:S08]  /*34b0*/  HMMA.16816.F32.BF16 R36, R16.reuse, R32, RZ ;  /* 0x000000201024723c */ /* 0x040ff000000418ff */
[----:B------:R-:W-:Y:S08]  /*34c0*/  HMMA.16816.F32.BF16 R168, R16, R34, RZ ;  /* 0x0000002210a8723c */ /* 0x000ff000000418ff */
[C---:B------:R-:W-:Y:S08]  /*34d0*/  HMMA.16816.F32.BF16 R120, R12.reuse, R28, RZ ;  /* 0x0000001c0c78723c */ /* 0x040ff000000418ff */
[----:B------:R-:W-:Y:S08]  /*34e0*/  HMMA.16816.F32.BF16 R116, R12, R30, RZ ;  /* 0x0000001e0c74723c */ /* 0x000ff000000418ff */
[C---:B------:R-:W-:Y:S08]  /*34f0*/  HMMA.16816.F32.BF16 R32, R16.reuse, R28, RZ ;  /* 0x0000001c1020723c */ /* 0x040ff000000418ff */
[----:B------:R-:W-:Y:S08]  /*3500*/  HMMA.16816.F32.BF16 R208, R16, R30, RZ ;  /* 0x0000001e10d0723c */ /* 0x000ff000000418ff */
[C---:B------:R-:W-:Y:S08]  /*3510*/  HMMA.16816.F32.BF16 R112, R12.reuse, R24, RZ ;  /* 0x000000180c70723c */ /* 0x040ff000000418ff */
[C---:B------:R-:W-:Y:S08]  /*3520*/  HMMA.16816.F32.BF16 R104, R12.reuse, R44, RZ ;  /* 0x0000002c0c68723c */ /* 0x040ff000000418ff */
[----:B------:R-:W-:Y:S08]  /*3530*/  HMMA.16816.F32.BF16 R108, R12, R26, RZ ;  /* 0x0000001a0c6c723c */ /* 0x000ff000000418ff */
[C---:B------:R-:W-:Y:S08]  /*3540*/  HMMA.16816.F32.BF16 R28, R16.reuse, R24, RZ ;  /* 0x00000018101c723c */ /* 0x040ff000000418ff */
[C---:B------:R-:W-:Y:S08]  /*3550*/  HMMA.16816.F32.BF16 R204, R16.reuse, R26, RZ ;  /* 0x0000001a10cc723c */ /* 0x040ff000000418ff */
[----:B------:R-:W-:Y:S07]  /*3560*/  HMMA.16816.F32.BF16 R24, R16, R44, RZ ;  /* 0x0000002c1018723c */ /* 0x000fee00000418ff */
[----:B------:R-:W-:Y:S01]  /*3570*/  IMAD.MOV.U32 R45, RZ, RZ, R176 ;  /* 0x000000ffff2d7224 */ /* 0x000fe200078e00b0 */
[----:B------:R-:W-:Y:S01]  /*3580*/  HMMA.16816.F32.BF16 R96, R12, R64, RZ ;  /* 0x000000400c60723c */ /* 0x000fe200000418ff */
[----:B------:R-:W-:-:S07]  /*3590*/  IMAD.MOV.U32 R44, RZ, RZ, R177 ;  /* 0x000000ffff2c7224 */ /* 0x000fce00078e00b1 */
[C---:B------:R-:W-:Y:S08]  /*35a0*/  HMMA.16816.F32.BF16 R100, R12.reuse, R46, RZ ;  /* 0x0000002e0c64723c */ /* 0x040ff000000418ff */
[----:B------:R-:W-:Y:S08]  /*35b0*/  HMMA.16816.F32.BF16 R88, R12, R66, RZ ;  /* 0x000000420c58723c */ /* 0x000ff000000418ff */
[----:B------:R-:W-:Y:S08]  /*35c0*/  HMMA.16816.F32.BF16 R12, R16, R64, RZ ;  /* 0x00000040100c723c */ /* 0x000ff000000418ff */
[----:B------:R-:W-:Y:S07]  /*35d0*/  HMMA.16816.F32.BF16 R188, R8, R50, R132 ;  /* 0x0000003208bc723c */ /* 0x000fee0000041884 */
[----:B------:R-:W-:Y:S01]  /*35e0*/  IMAD.MOV.U32 R135, RZ, RZ, R3 ;  /* 0x000000ffff877224 */ /* 0x000fe200078e0003 */
[----:B------:R-:W-:Y:S01]  /*35f0*/  HMMA.16816.F32.BF16 R212, R16, R46, RZ ;  /* 0x0000002e10d4723c */ /* 0x000fe200000418ff */
[----:B------:R-:W-:-:S02]  /*3600*/  IMAD R3, R0, 0x2, R232 ;  /* 0x0000000200037824 */ /* 0x000fc400078e02e8 */
[----:B------:R-:W-:Y:S02]  /*3610*/  IMAD.MOV.U32 R132, RZ, RZ, R45 ;  /* 0x000000ffff847224 */ /* 0x000fe400078e002d */
[----:B------:R-:W-:Y:S02]  /*3620*/  IMAD.MOV.U32 R133, RZ, RZ, R44 ;  /* 0x000000ffff857224 */ /* 0x000fe400078e002c */
[----:B------:R-:W-:Y:S01]  /*3630*/  LDSM.16.M88.4 R44, [R3+0x5000] ;  /* 0x00500000032c783b */ /* 0x000fe20000000200 */
[----:B------:R-:W-:Y:S01]  /*3640*/  HMMA.16816.F32.BF16 R248, R8, R48, R136 ;  /* 0x0000003008f8723c */ /* 0x000fe20000041888 */
[----:B------:R-:W-:-:S07]  /*3650*/  IMAD.MOV.U32 R134, RZ, RZ, R5 ;  /* 0x000000ffff867224 */ /* 0x000fce00078e0005 */
[C---:B------:R-:W-:Y:S08]  /*3660*/  HMMA.16816.F32.BF16 R216, R8.reuse, R76, R104 ;  /* 0x0000004c08d8723c */ /* 0x040ff00000041868 */
[----:B------:R-:W-:Y:S08]  /*3670*/  HMMA.16816.F32.BF16 R180, R8, R74, R116 ;  /* 0x0000004a08b4723c */ /* 0x000ff00000041874 */
[----:B------:R-:W-:Y:S08]  /*3680*/  HMMA.16816.F32.BF16 R16, R16, R66, RZ ;  /* 0x000000421010723c */ /* 0x000ff000000418ff */
[----:B------:R-:W-:Y:S08]  /*3690*/  HMMA.16816.F32.BF16 R192, R8, R54, R140 ;  /* 0x0000003608c0723c */ /* 0x000ff0000004188c */
[C---:B------:R-:W-:Y:S08]  /*36a0*/  HMMA.16816.F32.BF16 R136, R20.reuse, R52, R84 ;  /* 0x000000341488723c */ /* 0x040ff00000041854 */
[C---:B------:R-:W-:Y:S01]  /*36b0*/  HMMA.16816.F32.BF16 R116, R20.reuse, R76, R24 ;  /* 0x0000004c1474723c */ /* 0x040fe20000041818 */
[----:B------:R-:W-:Y:S07]  /*36c0*/  LDSM.16.M88.4 R24, [R241] ;  /* 0x00000000f118783b */ /* 0x000fee0000000200 */
[----:B------:R-:W-:Y:S01]  /*36d0*/  HMMA.16816.F32.BF16 R104, R20, R54, R164 ;  /* 0x000000361468723c */ /* 0x000fe200000418a4 */
[----:B------:R-:W1:Y:S07]  /*36e0*/  LDSM.16.M88.4 R52, [R3+0x4000] ;  /* 0x004000000334783b */ /* 0x000e6e0000000200 */
[C---:B------:R-:W-:Y:S08]  /*36f0*/  HMMA.16816.F32.BF16 R176, R8.reuse, R70, R108 ;  /* 0x0000004608b0723c */ /* 0x040ff0000004186c */
[----:B------:R-:W-:Y:S08]  /*3700*/  HMMA.16816.F32.BF16 R64, R8, R56, R152 ;  /* 0x000000380840723c */ /* 0x000ff00000041898 */
[----:B-----5:R-:W-:Y:S01]  /*3710*/  HMMA.16816.F32.BF16 R108, R20, R80, R12 ;  /* 0x00000050146c723c */ /* 0x020fe2000004180c */
[----:B------:R-:W3:Y:S07]  /*3720*/  LDSM.16.M88.4 R12, [R241+0x2000] ;  /* 0x00200000f10c783b */ /* 0x000eee0000000200 */
[C---:B--2---:R-:W-:Y:S08]  /*3730*/  HMMA.16816.F32.BF16 R228, R8.reuse, R60, R128 ;  /* 0x0000003c08e4723c */ /* 0x044ff00000041880 */
[C---:B------:R-:W-:Y:S08]  /*3740*/  HMMA.16816.F32.BF16 R224, R8.reuse, R72, R120 ;  /* 0x0000004808e0723c */ /* 0x040ff00000041878 */
[C---:B------:R-:W-:Y:S08]  /*3750*/  HMMA.16816.F32.BF16 R200, R8.reuse, R80, R96 ;  /* 0x0000005008c8723c */ /* 0x040ff00000041860 */
[C---:B------:R-:W-:Y:S08]  /*3760*/  HMMA.16816.F32.BF16 R184, R8.reuse, R62, R124 ;  /* 0x0000003e08b8723c */ /* 0x040ff0000004187c */
[C---:B------:R-:W-:Y:S08]  /*3770*/  HMMA.16816.F32.BF16 R152, R8.reuse, R78, R100 ;  /* 0x0000004e0898723c */ /* 0x040ff00000041864 */
[----:B------:R-:W-:Y:S08]  /*3780*/  HMMA.16816.F32.BF16 R196, R8, R58, R148 ;  /* 0x0000003a08c4723c */ /* 0x000ff00000041894 */
[C---:B------:R-:W-:Y:S08]  /*3790*/  HMMA.16816.F32.BF16 R120, R20.reuse, R56, R156 ;  /* 0x000000381478723c */ /* 0x040ff0000004189c */
[C---:B------:R-:W-:Y:S01]  /*37a0*/  HMMA.16816.F32.BF16 R140, R20.reuse, R48, R40 ;  /* 0x00000030148c723c */ /* 0x040fe20000041828 */
[----:B------:R-:W-:Y:S07]  /*37b0*/  LDSM.16.M88.4 R40, [R3+0x5800] ;  /* 0x005800000328783b */ /* 0x000fee0000000200 */
[C---:B------:R-:W-:Y:S01]  /*37c0*/  HMMA.16816.F32.BF16 R144, R20.reuse, R60, R36 ;  /* 0x0000003c1490723c */ /* 0x040fe20000041824 */
[----:B------:R-:W-:Y:S07]  /*37d0*/  LDSM.16.M88.4 R36, [R3+0x6000] ;  /* 0x006000000324783b */ /* 0x000fee0000000200 */
[C---:B------:R-:W-:Y:S01]  /*37e0*/  HMMA.16816.F32.BF16 R128, R20.reuse, R72, R32 ;  /* 0x000000481480723c */ /* 0x040fe20000041820 */
[----:B------:R-:W-:Y:S07]  /*37f0*/  LDSM.16.M88.4 R32, [R3+0x6800] ;  /* 0x006800000320783b */ /* 0x000fee0000000200 */
[C---:B------:R-:W-:Y:S01]  /*3800*/  HMMA.16816.F32.BF16 R124, R20.reuse, R68, R28 ;  /* 0x00000044147c723c */ /* 0x040fe2000004181c */
[----:B------:R-:W2:Y:S07]  /*3810*/  LDSM.16.M88.4 R28, [R3+0x7000] ;  /* 0x00700000031c783b */ /* 0x000eae0000000200 */
[C---:B------:R-:W-:Y:S01]  /*3820*/  HMMA.16816.F32.BF16 R96, R20.reuse, R58, R172 ;  /* 0x0000003a1460723c */ /* 0x040fe200000418ac */
[----:B------:R-:W-:Y:S07]  /*3830*/  LDSM.16.M88.4 R56, [R3+0x7800] ;  /* 0x007800000338783b */ /* 0x000fee0000000200 */
[----:B------:R-:W-:Y:S01]  /*3840*/  HMMA.16816.F32.BF16 R100, R20, R50, R160 ;  /* 0x000000321464723c */ /* 0x000fe200000418a0 */
[----:B------:R5:W-:Y:S07]  /*3850*/  LDSM.16.M88.4 R48, [R3+0x4800] ;  /* 0x004800000330783b */ /* 0x000bee0000000200 */
[C---:B------:R-:W-:Y:S08]  /*3860*/  HMMA.16816.F32.BF16 R220, R8.reuse, R68, R112 ;  /* 0x0000004408dc723c */ /* 0x040ff00000041870 */
[----:B------:R-:W-:Y:S01]  /*3870*/  HMMA.16816.F32.BF16 R148, R8, R82, R88 ;  /* 0x000000520894723c */ /* 0x000fe20000041858 */
[----:B------:R-:W-:Y:S01]  /*3880*/  LDSM.16.M88.4 R8, [R242+0x2000] ;  /* 0x00200000f208783b */ /* 0x000fe20000000200 */
[----:B-----5:R-:W-:-:S06]  /*3890*/  IADD3 R3, R232, 0x4000, RZ ;  /* 0x00004000e8037810 */ /* 0x020fcc0007ffe0ff */
[----:B------:R-:W-:Y:S01]  /*38a0*/  HMMA.16816.F32.BF16 R84, R20, R74, R208 ;  /* 0x0000004a1454723c */ /* 0x000fe200000418d0 */
[----:B------:R-:W-:Y:S01]  /*38b0*/  IMAD R239, R0, 0x2, R3 ;  /* 0x0000000200ef7824 */ /* 0x000fe200078e0203 */
[----:B------:R-:W-:Y:S01]  /*38c0*/  IADD3 R3, R92, 0x8, RZ ;  /* 0x000000085c037810 */ /* 0x000fe20007ffe0ff */
[----:B------:R-:W-:Y:S02]  /*38d0*/  IMAD.U32 R0, RZ, RZ, UR8 ;  /* 0x00000008ff007e24 */ /* 0x000fe4000f8e00ff */
[----:B------:R-:W-:-:S03]  /*38e0*/  IMAD R237, R2, 0x2, R239 ;  /* 0x0000000202ed7824 */ /* 0x000fc600078e02ef */
[----:B------:R-:W-:Y:S01]  /*38f0*/  HMMA.16816.F32.BF16 R88, R20, R62, R168 ;  /* 0x0000003e1458723c */ /* 0x000fe200000418a8 */
[----:B------:R-:W-:-:S05]  /*3900*/  IMAD R0, R0, 0x80, R93 ;  /* 0x0000008000007824 */ /* 0x000fca00078e025d */
[----:B------:R-:W-:Y:S02]  /*3910*/  IADD3 R2, R0, 0x1, RZ ;  /* 0x0000000100027810 */ /* 0x000fe40007ffe0ff */
[C---:B------:R-:W-:Y:S02]  /*3920*/  HMMA.16816.F32.BF16 R72, R20.reuse, R70, R204 ;  /* 0x000000461448723c */ /* 0x040fe400000418cc */
[----:B------:R-:W5:Y:S06]  /*3930*/  I2F R5, R2 ;  /* 0x0000000200057306 */ /* 0x000f6c0000201400 */
[C---:B------:R-:W-:Y:S08]  /*3940*/  HMMA.16816.F32.BF16 R76, R20.reuse, R78, R212 ;  /* 0x0000004e144c723c */ /* 0x040ff000000418d4 */
[----:B------:R-:W-:Y:S01]  /*3950*/  HMMA.16816.F32.BF16 R112, R20, R82, R16 ;  /* 0x000000521470723c */ /* 0x000fe20000041810 */
[----:B------:R-:W-:Y:S04]  /*3960*/  LDSM.16.M88.4 R20, [R237] ;  /* 0x00000000ed14783b */ /* 0x000fe80000000200 */
[----:B------:R-:W4:Y:S03]  /*3970*/  LDSM.16.M88.4 R16, [R242] ;  /* 0x00000000f210783b */ /* 0x000f260000000200 */
[-C--:B-1----:R-:W-:Y:S08]  /*3980*/  HMMA.16816.F32.BF16 R60, R24, R52.reuse, R120 ;  /* 0x00000034183c723c */ /* 0x082ff00000041878 */
[C---:B---3--:R-:W-:Y:S08]  /*3990*/  HMMA.16816.F32.BF16 R64, R12.reuse, R52, R64 ;  /* 0x000000340c40723c */ /* 0x048ff00000041840 */
[-C--:B------:R-:W-:Y:S08]  /*39a0*/  HMMA.16816.F32.BF16 R68, R12, R54.reuse, R196 ;  /* 0x000000360c44723c */ /* 0x080ff000000418c4 */
[----:B------:R-:W-:Y:S08]  /*39b0*/  HMMA.16816.F32.BF16 R52, R24, R54, R96 ;  /* 0x000000361834723c */ /* 0x000ff00000041860 */
[----:B--2---:R-:W-:Y:S08]  /*39c0*/  HMMA.16816.F32.BF16 R216, R12, R28, R216 ;  /* 0x0000001c0cd8723c */ /* 0x004ff000000418d8 */
[----:B----4-:R-:W-:Y:S08]  /*39d0*/  HMMA.16816.F32.BF16 R60, R16, R20, R60 ;  /* 0x00000014103c723c */ /* 0x010ff0000004183c */
[----:B------:R-:W-:Y:S08]  /*39e0*/  HMMA.16816.F32.BF16 R168, R12, R30, R152 ;  /* 0x0000001e0ca8723c */ /* 0x000ff00000041898 */
[C---:B------:R-:W-:Y:S08]  /*39f0*/  HMMA.16816.F32.BF16 R116, R24.reuse, R28, R116 ;  /* 0x0000001c1874723c */ /* 0x040ff00000041874 */
[----:B------:R-:W-:Y:S01]  /*3a00*/  HMMA.16816.F32.BF16 R76, R24, R30, R76 ;  /* 0x0000001e184c723c */ /* 0x000fe2000004184c */
[----:B------:R-:W1:Y:S07]  /*3a10*/  LDSM.16.M88.4 R28, [R237+0x800] ;  /* 0x00080000ed1c783b */ /* 0x000e6e0000000200 */
[----:B------:R-:W-:Y:S07]  /*3a20*/  HMMA.16816.F32.BF16 R64, R8, R20, R64 ;  /* 0x000000140840723c */ /* 0x000fee0000041840 */
[----:B-----5:R-:W-:Y:S01]  /*3a30*/  FFMA.FTZ R21, R5, UR4, R61 ;  /* 0x0000000405157c23 */ /* 0x020fe2000801003d */
        /* <DEDUP_REMOVED lines=12> */
[C---:B------:R-:W-:Y:S01]  /*3b00*/  IADD3 R15, R92.reuse, 0x40, RZ ;  /* 0x000000405c0f7810 */ /* 0x040fe20007ffe0ff */
[----:B------:R-:W-:Y:S01]  /*3b10*/  HMMA.16816.F32.BF16 R80, R24, R48, R136 ;  /* 0x000000301850723c */ /* 0x000fe20000041888 */
[----:B------:R-:W-:-:S02]  /*3b20*/  IADD3 R14, R92, 0x48, RZ ;  /* 0x000000485c0e7810 */ /* 0x000fc40007ffe0ff */
[----:B------:R-:W-:Y:S02]  /*3b30*/  IMNMX R13, R92, UR9, PT ;  /* 0x000000095c0d7c17 */ /* 0x000fe4000b800200 */
[----:B------:R-:W-:Y:S02]  /*3b40*/  IMNMX R12, R3, UR9, PT ;  /* 0x00000009030c7c17 */ /* 0x000fe4000b800200 */
[----:B------:R-:W-:Y:S01]  /*3b50*/  IMNMX R15, R15, UR9, PT ;  /* 0x000000090f0f7c17 */ /* 0x000fe2000b800200 */
[----:B------:R-:W-:Y:S01]  /*3b60*/  HMMA.16816.F32.BF16 R124, R24, R32, R124 ;  /* 0x00000020187c723c */ /* 0x000fe2000004187c */
[----:B------:R-:W-:Y:S02]  /*3b70*/  IMNMX R14, R14, UR9, PT ;  /* 0x000000090e0e7c17 */ /* 0x000fe4000b800200 */
[----:B------:R-:W-:Y:S02]  /*3b80*/  IADD3 R3, R0, 0x8, RZ ;  /* 0x0000000800037810 */ /* 0x000fe40007ffe0ff */
[----:B------:R-:W-:-:S02]  /*3b90*/  ISETP.GE.AND P3, PT, R2, R13, PT ;  /* 0x0000000d0200720c */ /* 0x000fc40003f66270 */
[C---:B------:R-:W-:Y:S01]  /*3ba0*/  ISETP.GE.AND P1, PT, R2.reuse, R12, PT ;  /* 0x0000000c0200720c */ /* 0x040fe20003f26270 */
[----:B------:R-:W-:Y:S01]  /*3bb0*/  HMMA.16816.F32.BF16 R72, R24, R34, R72 ;  /* 0x000000221848723c */ /* 0x000fe20000041848 */
[C---:B------:R-:W-:Y:S01]  /*3bc0*/  ISETP.GE.AND P0, PT, R2.reuse, R15, PT ;  /* 0x0000000f0200720c */ /* 0x040fe20003f06270 */
[----:B------:R2:W3:Y:S01]  /*3bd0*/  I2F R20, R3 ;  /* 0x0000000300147306 */ /* 0x0004e20000201400 */
[----:B------:R-:W-:Y:S02]  /*3be0*/  ISETP.GE.AND P4, PT, R2, R14, PT ;  /* 0x0000000e0200720c */ /* 0x000fe40003f86270 */
[----:B------:R-:W-:Y:S02]  /*3bf0*/  IADD3 R2, R0, 0x9, RZ ;  /* 0x0000000900027810 */ /* 0x000fe40007ffe0ff */
[C---:B------:R-:W-:Y:S01]  /*3c00*/  ISETP.GE.AND P2, PT, R3.reuse, R13, PT ;  /* 0x0000000d0300720c */ /* 0x040fe20003f46270 */
[----:B------:R-:W-:Y:S01]  /*3c10*/  HMMA.16816.F32.BF16 R32, R16, R22, R52 ;  /* 0x000000161020723c */ /* 0x000fe20000041834 */
[----:B------:R-:W-:-:S02]  /*3c20*/  ISETP.GE.AND P6, PT, R3, R12, PT ;  /* 0x0000000c0300720c */ /* 0x000fc40003fc6270 */
[----:B------:R-:W-:-:S04]  /*3c30*/  ISETP.GE.AND P5, PT, R3, R15, PT ;  /* 0x0000000f0300720c */ /* 0x000fc80003fa6270 */
[----:B------:R-:W-:Y:S01]  /*3c40*/  FSEL R55, R21, -INF , !P3 ;  /* 0xff80000015377808 */ /* 0x000fe20005800000 */
[----:B------:R-:W-:Y:S01]  /*3c50*/  HMMA.16816.F32.BF16 R128, R24, R36, R128 ;  /* 0x000000241880723c */ /* 0x000fe20000041880 */
[----:B------:R-:W-:Y:S01]  /*3c60*/  ISETP.GE.AND P3, PT, R3, R14, PT ;  /* 0x0000000e0300720c */ /* 0x000fe20003f66270 */
[----:B--2---:R-:W-:-:S06]  /*3c70*/  FFMA.FTZ R3, R5, UR4, R67 ;  /* 0x0000000405037c23 */ /* 0x004fcc0008010043 */
[----:B------:R-:W-:Y:S08]  /*3c80*/  HMMA.16816.F32.BF16 R84, R24, R38, R84 ;  /* 0x000000261854723c */ /* 0x000ff00000041854 */
[----:B------:R-:W-:Y:S01]  /*3c90*/  HMMA.16816.F32.BF16 R36, R8, R22, R68 ;  /* 0x000000160824723c */ /* 0x000fe20000041844 */
[----:B---3--:R-:W-:-:S05]  /*3ca0*/  FFMA.FTZ R21, R20, UR4, R32 ;  /* 0x0000000414157c23 */ /* 0x008fca0008010020 */
[----:B------:R-:W-:Y:S01]  /*3cb0*/  FSEL R95, R21, -INF , !P2 ;  /* 0xff800000155f7808 */ /* 0x000fe20005000000 */
[C---:B------:R-:W-:Y:S01]  /*3cc0*/  FFMA.FTZ R23, R5.reuse, UR4, R63 ;  /* 0x0000000405177c23 */ /* 0x040fe2000801003f */
[----:B------:R-:W-:Y:S01]  /*3cd0*/  HMMA.16816.F32.BF16 R104, R24, R50, R104 ;  /* 0x000000321868723c */ /* 0x000fe20000041868 */
[----:B------:R-:W-:Y:S01]  /*3ce0*/  FFMA.FTZ R22, R5, UR4, R65 ;  /* 0x0000000405167c23 */ /* 0x000fe20008010041 */
[----:B------:R-:W-:Y:S01]  /*3cf0*/  ISETP.GE.AND P2, PT, R2, R14, PT ;  /* 0x0000000e0200720c */ /* 0x000fe20003f46270 */
[----:B------:R-:W2:Y:S01]  /*3d00*/  I2F R5, R2 ;  /* 0x0000000200057306 */ /* 0x000ea20000201400 */
[----:B------:R-:W-:Y:S02]  /*3d10*/  FSEL R149, R23, -INF , !P1 ;  /* 0xff80000017957808 */ /* 0x000fe40004800000 */
[----:B------:R-:W-:Y:S02]  /*3d20*/  FSEL R53, R22, -INF , !P0 ;  /* 0xff80000016357808 */ /* 0x000fe40004000000 */
[----:B-1----:R-:W-:Y:S01]  /*3d30*/  HMMA.16816.F32.BF16 R48, R16, R28, R80 ;  /* 0x0000001c1030723c */ /* 0x002fe20000041850 */
[----:B------:R-:W-:-:S02]  /*3d40*/  ISETP.GE.AND P1, PT, R2, R13, PT ;  /* 0x0000000d0200720c */ /* 0x000fc40003f26270 */
[----:B------:R-:W-:-:S05]  /*3d50*/  ISETP.GE.AND P0, PT, R2, R12, PT ;  /* 0x0000000c0200720c */ /* 0x000fca0003f06270 */
[----:B------:R-:W-:Y:S01]  /*3d60*/  HMMA.16816.F32.BF16 R96, R24, R44, R140 ;  /* 0x0000002c1860723c */ /* 0x000fe2000004188c */
[----:B------:R-:W-:Y:S02]  /*3d70*/  FFMA.FTZ R23, R20, UR4, R36 ;  /* 0x0000000414177c23 */ /* 0x000fe40008010024 */
[----:B--2---:R-:W-:-:S03]  /*3d80*/  FFMA.FTZ R22, R5, UR4, R33 ;  /* 0x0000000405167c23 */ /* 0x004fc60008010021 */
[----:B------:R-:W-:Y:S02]  /*3d90*/  FSEL R54, R23, -INF , !P5 ;  /* 0xff80000017367808 */ /* 0x000fe40006800000 */
[----:B------:R-:W-:Y:S01]  /*3da0*/  HMMA.16816.F32.BF16 R100, R24, R46, R100 ;  /* 0x0000002e1864723c */ /* 0x000fe20000041864 */
[----:B------:R-:W-:Y:S01]  /*3db0*/  FSEL R93, R22, -INF , !P1 ;  /* 0xff800000165d7808 */ /* 0x000fe20004800000 */
[----:B------:R-:W-:-:S06]  /*3dc0*/  FFMA.FTZ R22, R5, UR4, R37 ;  /* 0x0000000405167c23 */ /* 0x000fcc0008010025 */
[C---:B------:R-:W-:Y:S07]  /*3dd0*/  HMMA.16816.F32.BF16 R108, R24.reuse, R56, R108 ;  /* 0x00000038186c723c */ /* 0x040fee000004186c */
[----:B------:R-:W-:Y:S01]  /*3de0*/  FSEL R56, R3, -INF , !P4 ;  /* 0xff80000003387808 */ /* 0x000fe20006000000 */
[----:B------:R-:W-:Y:S01]  /*3df0*/  HMMA.16816.F32.BF16 R144, R24, R40, R144 ;  /* 0x000000281890723c */ /* 0x000fe20000041890 */
[----:B------:R-:W-:Y:S02]  /*3e00*/  IADD3 R3, R0, 0x10, RZ ;  /* 0x0000001000037810 */ /* 0x000fe40007ffe0ff */
[----:B------:R-:W-:-:S02]  /*3e10*/  ISETP.GE.AND P4, PT, R2, R15, PT ;  /* 0x0000000f0200720c */ /* 0x000fc40003f86270 */
[----:B------:R-:W-:Y:S01]  /*3e20*/  IADD3 R2, R0, 0x11, RZ ;  /* 0x0000001100027810 */ /* 0x000fe20007ffe0ff */
[----:B------:R-:W1:Y:S01]  /*3e30*/  I2F R21, R3 ;  /* 0x0000000300157306 */ /* 0x000e620000201400 */
[C---:B------:R-:W-:Y:S01]  /*3e40*/  ISETP.GE.AND P5, PT, R3.reuse, R12, PT ;  /* 0x0000000c0300720c */ /* 0x040fe20003fa6270 */
[----:B------:R-:W-:Y:S01]  /*3e50*/  HMMA.16816.F32.BF16 R88, R24, R42, R88 ;  /* 0x0000002a1858723c */ /* 0x000fe20000041858 */
[----:B------:R-:W-:Y:S02]  /*3e60*/  ISETP.GE.AND P1, PT, R3, R14, PT ;  /* 0x0000000e0300720c */ /* 0x000fe40003f26270 */
[----:B------:R-:W-:Y:S02]  /*3e70*/  FSEL R52, R22, -INF , !P4 ;  /* 0xff80000016347808 */ /* 0x000fe40006000000 */
[----:B------:R-:W-:-:S03]  /*3e80*/  ISETP.GE.AND P4, PT, R2, R12, PT ;  /* 0x0000000c0200720c */ /* 0x000fc60003f86270 */
[----:B------:R-:W-:Y:S07]  /*3e90*/  HMMA.16816.F32.BF16 R112, R24, R58, R112 ;  /* 0x0000003a1870723c */ /* 0x000fee0000041870 */
[C---:B------:R-:W-:Y:S01]  /*3ea0*/  FFMA.FTZ R24, R20.reuse, UR4, R34 ;  /* 0x0000000414187c23 */ /* 0x040fe20008010022 */
[----:B------:R-:W-:Y:S01]  /*3eb0*/  HMMA.16816.F32.BF16 R44, R8, R28, R120 ;  /* 0x0000001c082c723c */ /* 0x000fe20000041878 */
[----:B------:R-:W-:Y:S02]  /*3ec0*/  FFMA.FTZ R25, R5, UR4, R35 ;  /* 0x0000000405197c23 */ /* 0x000fe40008010023 */
[----:B------:R-:W2:Y:S01]  /*3ed0*/  LDSM.16.M88.4 R32, [R237+0x1000] ;  /* 0x00100000ed20783b */ /* 0x000ea20000000200 */
[----:B------:R-:W-:Y:S01]  /*3ee0*/  FFMA.FTZ R20, R20, UR4, R38 ;  /* 0x0000000414147c23 */ /* 0x000fe20008010026 */
[----:B------:R-:W-:Y:S01]  /*3ef0*/  FSEL R153, R24, -INF , !P6 ;  /* 0xff80000018997808 */ /* 0x000fe20007000000 */
[----:B-1----:R-:W-:Y:S01]  /*3f00*/  FFMA.FTZ R24, R21, UR4, R50 ;  /* 0x0000000415187c23 */ /* 0x002fe20008010032 */
[----:B------:R-:W-:Y:S01]  /*3f10*/  ISETP.GE.AND P6, PT, R3, R13, PT ;  /* 0x0000000d0300720c */ /* 0x000fe20003fc6270 */
[----:B------:R-:W-:Y:S01]  /*3f20*/  HMMA.16816.F32.BF16 R40, R16, R30, R104 ;  /* 0x0000001e1028723c */ /* 0x000fe20000041868 */
[----:B------:R-:W-:-:S02]  /*3f30*/  FSEL R58, R20, -INF , !P3 ;  /* 0xff800000143a7808 */ /* 0x000fc40005800000 */
[----:B------:R-:W1:Y:S01]  /*3f40*/  I2F R20, R2 ;  /* 0x0000000200147306 */ /* 0x000e620000201400 */
[----:B------:R-:W-:Y:S01]  /*3f50*/  ISETP.GE.AND P3, PT, R3, R15, PT ;  /* 0x0000000f0300720c */ /* 0x000fe20003f66270 */
[----:B------:R-:W-:Y:S01]  /*3f60*/  FFMA.FTZ R3, R5, UR4, R39 ;  /* 0x0000000405037c23 */ /* 0x000fe20008010027 */
[----:B------:R-:W-:Y:S01]  /*3f70*/  FSEL R148, R25, -INF , !P0 ;  /* 0xff80000019947808 */ /* 0x000fe20004000000 */
[----:B------:R-:W-:Y:S01]  /*3f80*/  FFMA.FTZ R5, R21, UR4, R48 ;  /* 0x0000000415057c23 */ /* 0x000fe20008010030 */
[----:B------:R-:W-:Y:S01]  /*3f90*/  HMMA.16816.F32.BF16 R36, R8, R30, R132 ;  /* 0x0000001e0824723c */ /* 0x000fe20000041884 */
[----:B------:R-:W-:Y:S02]  /*3fa0*/  ISETP.GE.AND P0, PT, R2, R13, PT ;  /* 0x0000000d0200720c */ /* 0x000fe40003f06270 */
[----:B------:R-:W-:Y:S02]  /*3fb0*/  FSEL R57, R3, -INF , !P2 ;  /* 0xff80000003397808 */ /* 0x000fe40005000000 */
[----:B------:R-:W-:-:S02]  /*3fc0*/  IADD3 R3, R0, 0x18, RZ ;  /* 0x0000001800037810 */ /* 0x000fc40007ffe0ff */
[----:B------:R-:W-:Y:S01]  /*3fd0*/  FSEL R94, R5, -INF , !P6 ;  /* 0xff800000055e7808 */ /* 0x000fe20007000000 */
[C---:B------:R-:W-:Y:S01]  /*3fe0*/  FFMA.FTZ R23, R21.reuse, UR4, R44 ;  /* 0x0000000415177c23 */ /* 0x040fe2000801002c */
[----:B------:R-:W3:Y:S01]  /*3ff0*/  I2F R5, R3 ;  /* 0x0000000300057306 */ /* 0x000ee20000201400 */
[----:B------:R-:W-:Y:S01]  /*4000*/  FFMA.FTZ R21, R21, UR4, R46 ;  /* 0x0000000415157c23 */ /* 0x000fe2000801002e */
[----:B------:R-:W-:Y:S01]  /*4010*/  ISETP.GE.AND P2, PT, R2, R15, PT ;  /* 0x0000000f0200720c */ /* 0x000fe20003f46270 */
[----:B-1----:R-:W-:Y:S01]  /*4020*/  FFMA.FTZ R22, R20, UR4, R49 ;  /* 0x0000000414167c23 */ /* 0x002fe20008010031 */
[----:B------:R-:W-:Y:S01]  /*4030*/  ISETP.GE.AND P6, PT, R2, R14, PT ;  /* 0x0000000e0200720c */ /* 0x000fe20003fc6270 */
[----:B------:R-:W-:Y:S01]  /*4040*/  FFMA.FTZ R25, R20, UR4, R51 ;  /* 0x0000000414197c23 */ /* 0x000fe20008010033 */
[----:B------:R-:W-:Y:S02]  /*4050*/  IADD3 R2, R0, 0x19, RZ ;  /* 0x0000001900027810 */ /* 0x000fe40007ffe0ff */
[----:B------:R-:W-:-:S02]  /*4060*/  FSEL R142, R24, -INF , !P5 ;  /* 0xff800000188e7808 */ /* 0x000fc40006800000 */
[----:B------:R-:W-:Y:S02]  /*4070*/  FSEL R67, R23, -INF , !P3 ;  /* 0xff80000017437808 */ /* 0x000fe40005800000 */
[----:B------:R-:W-:Y:S02]  /*4080*/  FSEL R69, R21, -INF , !P1 ;  /* 0xff80000015457808 */ /* 0x000fe40004800000 */
[----:B------:R-:W-:Y:S01]  /*4090*/  FSEL R92, R22, -INF , !P0 ;  /* 0xff800000165c7808 */ /* 0x000fe20004000000 */
[C---:B------:R-:W-:Y:S01]  /*40a0*/  FFMA.FTZ R22, R20.reuse, UR4, R45 ;  /* 0x0000000414167c23 */ /* 0x040fe2000801002d */
[----:B------:R-:W-:Y:S01]  /*40b0*/  ISETP.GE.AND P5, PT, R3, R13, PT ;  /* 0x0000000d0300720c */ /* 0x000fe20003fa6270 */
[----:B---3--:R-:W-:Y:S01]  /*40c0*/  FFMA.FTZ R21, R5, UR4, R40 ;  /* 0x0000000405157c23 */ /* 0x008fe20008010028 */
[C---:B------:R-:W-:Y:S01]  /*40d0*/  ISETP.GE.AND P3, PT, R3.reuse, R12, PT ;  /* 0x0000000c0300720c */ /* 0x040fe20003f66270 */
[-C--:B--2---:R-:W-:Y:S01]  /*40e0*/  HMMA.16816.F32.BF16 R48, R16, R32.reuse, R96 ;  /* 0x000000201030723c */ /* 0x084fe20000041860 */
[----:B------:R-:W-:Y:S01]  /*40f0*/  ISETP.GE.AND P1, PT, R3, R15, PT ;  /* 0x0000000f0300720c */ /* 0x000fe20003f26270 */
[----:B------:R-:W-:Y:S01]  /*4100*/  FFMA.FTZ R23, R5, UR4, R38 ;  /* 0x0000000405177c23 */ /* 0x000fe20008010026 */
[----:B------:R-:W-:Y:S01]  /*4110*/  ISETP.GE.AND P0, PT, R3, R14, PT ;  /* 0x0000000e0300720c */ /* 0x000fe20003f06270 */
[----:B------:R-:W-:Y:S01]  /*4120*/  FFMA.FTZ R3, R20, UR4, R47 ;  /* 0x0000000414037c23 */ /* 0x000fe2000801002f */
[----:B------:R-:W-:Y:S01]  /*4130*/  FSEL R140, R25, -INF , !P4 ;  /* 0xff800000198c7808 */ /* 0x000fe20006000000 */
[----:B------:R-:W1:Y:S01]  /*4140*/  I2F R20, R2 ;  /* 0x0000000200147306 */ /* 0x000e620000201400 */
[----:B------:R-:W-:Y:S01]  /*4150*/  FSEL R65, R22, -INF , !P2 ;  /* 0xff80000016417808 */ /* 0x000fe20005000000 */
[----:B------:R-:W-:Y:S01]  /*4160*/  HMMA.16816.F32.BF16 R44, R8, R32, R156 ;  /* 0x00000020082c723c */ /* 0x000fe2000004189c */
[----:B------:R-:W-:Y:S01]  /*4170*/  FSEL R68, R3, -INF , !P6 ;  /* 0xff80000003447808 */ /* 0x000fe20007000000 */
[----:B------:R-:W2:Y:S01]  /*4180*/  LDSM.16.M88.4 R24, [R237+0x1800] ;  /* 0x00180000ed18783b */ /* 0x000ea20000000200 */
[----:B------:R-:W-:Y:S01]  /*4190*/  IADD3 R3, R0, 0x20, RZ ;  /* 0x0000002000037810 */ /* 0x000fe20007ffe0ff */
[----:B------:R-:W-:Y:S01]  /*41a0*/  FFMA.FTZ R22, R5, UR4, R42 ;  /* 0x0000000405167c23 */ /* 0x000fe2000801002a */
[----:B------:R-:W-:Y:S01]  /*41b0*/  FSEL R105, R21, -INF , !P5 ;  /* 0xff80000015697808 */ /* 0x000fe20006800000 */
[----:B------:R-:W-:Y:S01]  /*41c0*/  FFMA.FTZ R21, R5, UR4, R36 ;  /* 0x0000000405157c23 */ /* 0x000fe20008010024 */
[C---:B------:R-:W-:Y:S01]  /*41d0*/  ISETP.GE.AND P4, PT, R2.reuse, R13, PT ;  /* 0x0000000d0200720c */ /* 0x040fe20003f86270 */
[----:B------:R-:W3:Y:S01]  /*41e0*/  I2F R5, R3 ;  /* 0x0000000300057306 */ /* 0x000ee20000201400 */
[----:B------:R-:W-:-:S02]  /*41f0*/  ISETP.GE.AND P2, PT, R2, R12, PT ;  /* 0x0000000c0200720c */ /* 0x000fc40003f46270 */
[C---:B------:R-:W-:Y:S02]  /*4200*/  ISETP.GE.AND P6, PT, R2.reuse, R15, PT ;  /* 0x0000000f0200720c */ /* 0x040fe40003fc6270 */
[----:B------:R-:W-:Y:S01]  /*4210*/  ISETP.GE.AND P5, PT, R2, R14, PT ;  /* 0x0000000e0200720c */ /* 0x000fe20003fa6270 */
[----:B-1----:R-:W-:Y:S01]  /*4220*/  FFMA.FTZ R28, R20, UR4, R41 ;  /* 0x00000004141c7c23 */ /* 0x002fe20008010029 */
[----:B------:R-:W-:Y:S01]  /*4230*/  IADD3 R2, R0, 0x21, RZ ;  /* 0x0000002100027810 */ /* 0x000fe20007ffe0ff */
[----:B------:R-:W-:Y:S01]  /*4240*/  FFMA.FTZ R29, R20, UR4, R43 ;  /* 0x00000004141d7c23 */ /* 0x000fe2000801002b */
[----:B------:R-:W-:Y:S01]  /*4250*/  FSEL R134, R22, -INF , !P3 ;  /* 0xff80000016867808 */ /* 0x000fe20005800000 */
[----:B------:R-:W-:Y:S01]  /*4260*/  FFMA.FTZ R22, R20, UR4, R37 ;  /* 0x0000000414167c23 */ /* 0x000fe20008010025 */
[----:B------:R-:W-:Y:S02]  /*4270*/  FSEL R63, R21, -INF , !P1 ;  /* 0xff800000153f7808 */ /* 0x000fe40004800000 */
[----:B------:R-:W-:-:S02]  /*4280*/  FSEL R81, R23, -INF , !P0 ;  /* 0xff80000017517808 */ /* 0x000fc40004000000 */
[----:B------:R-:W-:Y:S01]  /*4290*/  FSEL R104, R28, -INF , !P4 ;  /* 0xff8000001c687808 */ /* 0x000fe20006000000 */
[----:B---3--:R-:W-:Y:S01]  /*42a0*/  FFMA.FTZ R21, R5, UR4, R48 ;  /* 0x0000000405157c23 */ /* 0x008fe20008010030 */
[----:B------:R-:W-:Y:S01]  /*42b0*/  ISETP.GE.AND P3, PT, R3, R13, PT ;  /* 0x0000000d0300720c */ /* 0x000fe20003f66270 */
[----:B------:R-:W-:Y:S01]  /*42c0*/  FFMA.FTZ R28, R5, UR4, R50 ;  /* 0x00000004051c7c23 */ /* 0x000fe20008010032 */
[----:B------:R-:W-:Y:S01]  /*42d0*/  ISETP.GE.AND P1, PT, R3, R12, PT ;  /* 0x0000000c0300720c */ /* 0x000fe20003f26270 */
[----:B------:R-:W-:Y:S01]  /*42e0*/  FFMA.FTZ R23, R5, UR4, R44 ;  /* 0x0000000405177c23 */ /* 0x000fe2000801002c */
[C---:B------:R-:W-:Y:S02]  /*42f0*/  ISETP.GE.AND P0, PT, R3.reuse, R15, PT ;  /* 0x0000000f0300720c */ /* 0x040fe40003f06270 */
[----:B------:R-:W-:Y:S01]  /*4300*/  ISETP.GE.AND P4, PT, R3, R14, PT ;  /* 0x0000000e0300720c */ /* 0x000fe20003f86270 */
[----:B------:R-:W-:Y:S01]  /*4310*/  FFMA.FTZ R3, R20, UR4, R39 ;  /* 0x0000000414037c23 */ /* 0x000fe20008010027 */
[----:B------:R-:W-:Y:S01]  /*4320*/  FSEL R158, R21, -INF , !P3 ;  /* 0xff800000159e7808 */ /* 0x000fe20005800000 */
[----:B------:R-:W1:Y:S01]  /*4330*/  I2F R20, R2 ;  /* 0x0000000200147306 */ /* 0x000e620000201400 */
[----:B------:R-:W-:Y:S01]  /*4340*/  HMMA.16816.F32.BF16 R36, R16, R34, R100 ;  /* 0x000000221024723c */ /* 0x000fe20000041864 */
[----:B------:R-:W-:Y:S01]  /*4350*/  FSEL R61, R22, -INF , !P6 ;  /* 0xff800000163d7808 */ /* 0x000fe20007000000 */
[----:B------:R-:W-:Y:S01]  /*4360*/  FFMA.FTZ R21, R5, UR4, R46 ;  /* 0x0000000405157c23 */ /* 0x000fe2000801002e */
[----:B------:R-:W-:-:S02]  /*4370*/  FSEL R80, R3, -INF , !P5 ;  /* 0xff80000003507808 */ /* 0x000fc40006800000 */
[----:B------:R-:W-:Y:S02]  /*4380*/  IADD3 R3, R0, 0x28, RZ ;  /* 0x0000002800037810 */ /* 0x000fe40007ffe0ff */
[----:B------:R-:W-:Y:S01]  /*4390*/  FSEL R135, R29, -INF , !P2 ;  /* 0xff8000001d877808 */ /* 0x000fe20005000000 */
[C---:B------:R-:W-:Y:S01]  /*43a0*/  HMMA.16816.F32.BF16 R32, R8.reuse, R34, R188 ;  /* 0x000000220820723c */ /* 0x040fe200000418bc */
[----:B------:R-:W3:Y:S01]  /*43b0*/  I2F R5, R3 ;  /* 0x0000000300057306 */ /* 0x000ee20000201400 */
[C---:B------:R-:W-:Y:S02]  /*43c0*/  ISETP.GE.AND P2, PT, R2.reuse, R13, PT ;  /* 0x0000000d0200720c */ /* 0x040fe40003f46270 */
[C---:B------:R-:W-:Y:S02]  /*43d0*/  ISETP.GE.AND P6, PT, R2.reuse, R12, PT ;  /* 0x0000000c0200720c */ /* 0x040fe40003fc6270 */
[----:B------:R-:W-:Y:S01]  /*43e0*/  ISETP.GE.AND P5, PT, R2, R15, PT ;  /* 0x0000000f0200720c */ /* 0x000fe20003fa6270 */
[----:B-1----:R-:W-:Y:S01]  /*43f0*/  FFMA.FTZ R22, R20, UR4, R49 ;  /* 0x0000000414167c23 */ /* 0x002fe20008010031 */
[----:B------:R-:W-:Y:S01]  /*4400*/  ISETP.GE.AND P3, PT, R2, R14, PT ;  /* 0x0000000e0200720c */ /* 0x000fe20003f66270 */
[----:B------:R-:W-:Y:S01]  /*4410*/  FFMA.FTZ R29, R20, UR4, R51 ;  /* 0x00000004141d7c23 */ /* 0x000fe20008010033 */
[----:B------:R-:W-:Y:S01]  /*4420*/  IADD3 R2, R0, 0x29, RZ ;  /* 0x0000002900027810 */ /* 0x000fe20007ffe0ff */
[----:B--2---:R-:W-:Y:S01]  /*4430*/  HMMA.16816.F32.BF16 R40, R8, R24, R228 ;  /* 0x000000180828723c */ /* 0x004fe200000418e4 */
[----:B------:R-:W-:-:S02]  /*4440*/  FSEL R156, R28, -INF , !P1 ;  /* 0xff8000001c9c7808 */ /* 0x000fc40004800000 */
[----:B------:R-:W-:Y:S02]  /*4450*/  FSEL R155, R23, -INF , !P0 ;  /* 0xff800000179b7808 */ /* 0x000fe40004000000 */
[----:B------:R-:W-:Y:S01]  /*4460*/  FSEL R157, R21, -INF , !P4 ;  /* 0xff800000159d7808 */ /* 0x000fe20006000000 */
[----:B---3--:R-:W-:Y:S01]  /*4470*/  FFMA.FTZ R21, R5, UR4, R36 ;  /* 0x0000000405157c23 */ /* 0x008fe20008010024 */
[----:B------:R-:W-:Y:S01]  /*4480*/  FSEL R154, R22, -INF , !P2 ;  /* 0xff800000169a7808 */ /* 0x000fe20005000000 */
[C---:B------:R-:W-:Y:S01]  /*4490*/  FFMA.FTZ R22, R20.reuse, UR4, R45 ;  /* 0x0000000414167c23 */ /* 0x040fe2000801002d */
[C---:B------:R-:W-:Y:S02]  /*44a0*/  ISETP.GE.AND P1, PT, R3.reuse, R13, PT ;  /* 0x0000000d0300720c */ /* 0x040fe40003f26270 */
[C---:B------:R-:W-:Y:S02]  /*44b0*/  ISETP.GE.AND P0, PT, R3.reuse, R12, PT ;  /* 0x0000000c0300720c */ /* 0x040fe40003f06270 */
[----:B------:R-:W-:Y:S01]  /*44c0*/  ISETP.GE.AND P4, PT, R3, R15, PT ;  /* 0x0000000f0300720c */ /* 0x000fe20003f86270 */
[----:B------:R-:W-:Y:S01]  /*44d0*/  FFMA.FTZ R23, R5, UR4, R32 ;  /* 0x0000000405177c23 */ /* 0x000fe20008010020 */
[----:B------:R-:W-:Y:S01]  /*44e0*/  ISETP.GE.AND P2, PT, R3, R14, PT ;  /* 0x0000000e0300720c */ /* 0x000fe20003f46270 */
[----:B------:R-:W-:Y:S01]  /*44f0*/  FFMA.FTZ R3, R20, UR4, R47 ;  /* 0x0000000414037c23 */ /* 0x000fe2000801002f */
[----:B------:R-:W-:Y:S01]  /*4500*/  FSEL R159, R29, -INF , !P6 ;  /* 0xff8000001d9f7808 */ /* 0x000fe20007000000 */
[----:B------:R-:W1:Y:S01]  /*4510*/  I2F R20, R2 ;  /* 0x0000000200147306 */ /* 0x000e620000201400 */
[----:B------:R-:W-:Y:S01]  /*4520*/  HMMA.16816.F32.BF16 R44, R16, R24, R144 ;  /* 0x00000018102c723c */ /* 0x000fe20000041890 */
[----:B------:R-:W-:Y:S01]  /*4530*/  FSEL R138, R21, -INF , !P1 ;  /* 0xff800000158a7808 */ /* 0x000fe20004800000 */
[----:B------:R-:W2:Y:S01]  /*4540*/  LDSM.16.M88.4 R28, [R237+0x2000] ;  /* 0x00200000ed1c783b */ /* 0x000ea20000000200 */
[----:B------:R-:W-:Y:S01]  /*4550*/  FSEL R143, R3, -INF , !P3 ;  /* 0xff800000038f7808 */ /* 0x000fe20005800000 */
[----:B------:R-:W-:Y:S01]  /*4560*/  FFMA.FTZ R21, R5, UR4, R34 ;  /* 0x0000000405157c23 */ /* 0x000fe20008010022 */
[----:B------:R-:W-:-:S02]  /*4570*/  IADD3 R3, R0, 0x30, RZ ;  /* 0x0000003000037810 */ /* 0x000fc40007ffe0ff */
[----:B------:R-:W-:Y:S01]  /*4580*/  FFMA.FTZ R24, R5, UR4, R38 ;  /* 0x0000000405187c23 */ /* 0x000fe20008010026 */
[----:B------:R-:W-:Y:S01]  /*4590*/  FSEL R141, R22, -INF , !P5 ;  /* 0xff800000168d7808 */ /* 0x000fe20006800000 */
        /* <DEDUP_REMOVED lines=8> */
[----:B------:R-:W-:Y:S01]  /*4620*/  HMMA.16816.F32.BF16 R36, R16, R26, R88 ;  /* 0x0000001a1024723c */ /* 0x000fe20000041858 */
[----:B------:R-:W-:-:S02]  /*4630*/  FSEL R145, R24, -INF , !P0 ;  /* 0xff80000018917808 */ /* 0x000fc40004000000 */
[----:B------:R-:W-:Y:S02]  /*4640*/  FSEL R136, R23, -INF , !P4 ;  /* 0xff80000017887808 */ /* 0x000fe40006000000 */
[----:B------:R-:W-:Y:S01]  /*4650*/  FSEL R139, R21, -INF , !P2 ;  /* 0xff800000158b7808 */ /* 0x000fe20005000000 */
[----:B---3--:R-:W-:Y:S01]  /*4660*/  FFMA.FTZ R21, R5, UR4, R44 ;  /* 0x0000000405157c23 */ /* 0x008fe2000801002c */
[----:B------:R-:W-:Y:S01]  /*4670*/  FSEL R133, R22, -INF , !P6 ;  /* 0xff80000016857808 */ /* 0x000fe20007000000 */
[----:B------:R-:W-:Y:S01]  /*4680*/  FFMA.FTZ R22, R20, UR4, R33 ;  /* 0x0000000414167c23 */ /* 0x000fe20008010021 */
[----:B------:R-:W-:Y:S01]  /*4690*/  ISETP.GE.AND P0, PT, R3, R13, PT ;  /* 0x0000000d0300720c */ /* 0x000fe20003f06270 */
[----:B------:R-:W-:Y:S01]  /*46a0*/  FFMA.FTZ R24, R5, UR4, R46 ;  /* 0x0000000405187c23 */ /* 0x000fe2000801002e */
[----:B------:R-:W-:Y:S01]  /*46b0*/  ISETP.GE.AND P4, PT, R3, R12, PT ;  /* 0x0000000c0300720c */ /* 0x000fe20003f86270 */
[----:B------:R-:W-:Y:S01]  /*46c0*/  FFMA.FTZ R23, R5, UR4, R40 ;  /* 0x0000000405177c23 */ /* 0x000fe20008010028 */
[----:B------:R-:W-:-:S02]  /*46d0*/  ISETP.GE.AND P2, PT, R3, R15, PT ;  /* 0x0000000f0300720c */ /* 0x000fc40003f46270 */
[----:B------:R-:W-:Y:S01]  /*46e0*/  ISETP.GE.AND P6, PT, R3, R14, PT ;  /* 0x0000000e0300720c */ /* 0x000fe20003fc6270 */
[----:B------:R-:W-:Y:S01]  /*46f0*/  FFMA.FTZ R3, R20, UR4, R35 ;  /* 0x0000000414037c23 */ /* 0x000fe20008010023 */
[----:B------:R-:W-:Y:S01]  /*4700*/  FSEL R172, R21, -INF , !P0 ;  /* 0xff80000015ac7808 */ /* 0x000fe20004000000 */
[----:B------:R-:W1:Y:S01]  /*4710*/  I2F R20, R2 ;  /* 0x0000000200147306 */ /* 0x000e620000201400 */
[----:B------:R-:W-:Y:S01]  /*4720*/  HMMA.16816.F32.BF16 R32, R8, R26, R184 ;  /* 0x0000001a0820723c */ /* 0x000fe200000418b8 */
[----:B------:R-:W-:Y:S01]  /*4730*/  FFMA.FTZ R21, R5, UR4, R42 ;  /* 0x0000000405157c23 */ /* 0x000fe2000801002a */
[----:B------:R-:W-:Y:S02]  /*4740*/  FSEL R137, R3, -INF , !P1 ;  /* 0xff80000003897808 */ /* 0x000fe40004800000 */
[----:B------:R-:W-:Y:S02]  /*4750*/  IADD3 R3, R0, 0x38, RZ ;  /* 0x0000003800037810 */ /* 0x000fe40007ffe0ff */
[----:B------:R-:W-:-:S02]  /*4760*/  FSEL R132, R22, -INF , !P3 ;  /* 0xff80000016847808 */ /* 0x000fc40005800000 */
[----:B------:R-:W3:Y:S01]  /*4770*/  I2F R5, R3 ;  /* 0x0000000300057306 */ /* 0x000ee20000201400 */
[----:B------:R-:W-:Y:S02]  /*4780*/  FSEL R144, R25, -INF , !P5 ;  /* 0xff80000019907808 */ /* 0x000fe40006800000 */
[C---:B------:R-:W-:Y:S02]  /*4790*/  ISETP.GE.AND P5, PT, R2.reuse, R13, PT ;  /* 0x0000000d0200720c */ /* 0x040fe40003fa6270 */
[----:B------:R-:W-:Y:S01]  /*47a0*/  ISETP.GE.AND P3, PT, R2, R12, PT ;  /* 0x0000000c0200720c */ /* 0x000fe20003f66270 */
[----:B-1----:R-:W-:Y:S01]  /*47b0*/  FFMA.FTZ R22, R20, UR4, R45 ;  /* 0x0000000414167c23 */ /* 0x002fe2000801002d */
[----:B------:R-:W-:Y:S01]  /*47c0*/  ISETP.GE.AND P1, PT, R2, R15, PT ;  /* 0x0000000f0200720c */ /* 0x000fe20003f26270 */
[----:B------:R-:W-:Y:S01]  /*47d0*/  FFMA.FTZ R25, R20, UR4, R47 ;  /* 0x0000000414197c23 */ /* 0x000fe2000801002f */
[----:B------:R-:W-:Y:S01]  /*47e0*/  ISETP.GE.AND P0, PT, R2, R14, PT ;  /* 0x0000000e0200720c */ /* 0x000fe20003f06270 */
[----:B--2---:R-:W-:Y:S01]  /*47f0*/  HMMA.16816.F32.BF16 R44, R16, R28, R128 ;  /* 0x0000001c102c723c */ /* 0x004fe20000041880 */
[----:B------:R-:W-:-:S02]  /*4800*/  IADD3 R2, R0, 0x39, RZ ;  /* 0x0000003900027810 */ /* 0x000fc40007ffe0ff */
[----:B------:R-:W-:Y:S02]  /*4810*/  FSEL R164, R24, -INF , !P4 ;  /* 0xff80000018a47808 */ /* 0x000fe40006000000 */
[----:B------:R-:W-:Y:S01]  /*4820*/  FSEL R163, R23, -INF , !P2 ;  /* 0xff80000017a37808 */ /* 0x000fe20005000000 */
[----:B---3--:R-:W-:Y:S01]  /*4830*/  FFMA.FTZ R23, R5, UR4, R34 ;  /* 0x0000000405177c23 */ /* 0x008fe20008010022 */
[----:B------:R-:W-:Y:S01]  /*4840*/  FSEL R166, R21, -INF , !P6 ;  /* 0xff80000015a67808 */ /* 0x000fe20007000000 */
[----:B------:R-:W-:Y:S01]  /*4850*/  FFMA.FTZ R21, R5, UR4, R36 ;  /* 0x0000000405157c23 */ /* 0x000fe20008010024 */
[----:B------:R-:W-:Y:S01]  /*4860*/  FSEL R162, R22, -INF , !P5 ;  /* 0xff80000016a27808 */ /* 0x000fe20006800000 */
[----:B------:R-:W-:Y:S01]  /*4870*/  FFMA.FTZ R22, R20, UR4, R41 ;  /* 0x0000000414167c23 */ /* 0x000fe20008010029 */
[C---:B------:R-:W-:Y:S02]  /*4880*/  ISETP.GE.AND P4, PT, R3.reuse, R13, PT ;  /* 0x0000000d0300720c */ /* 0x040fe40003f86270 */
[----:B------:R-:W-:-:S02]  /*4890*/  ISETP.GE.AND P2, PT, R3, R12, PT ;  /* 0x0000000c0300720c */ /* 0x000fc40003f46270 */
[C---:B------:R-:W-:Y:S02]  /*48a0*/  ISETP.GE.AND P6, PT, R3.reuse, R15, PT ;  /* 0x0000000f0300720c */ /* 0x040fe40003fc6270 */
        /* <DEDUP_REMOVED lines=22> */
[----:B------:R-:W-:Y:S01]  /*4a10*/  FSEL R131, R21, -INF , !P6 ;  /* 0xff80000015837808 */ /* 0x000fe20007000000 */
[----:B------:R-:W-:Y:S01]  /*4a20*/  HMMA.16816.F32.BF16 R36, R16, R30, R84 ;  /* 0x0000001e1024723c */ /* 0x000fe20000041854 */
        /* <DEDUP_REMOVED lines=13> */
[----:B------:R-:W-:Y:S01]  /*4b00*/  FFMA.FTZ R21, R5, UR4, R42 ;  /* 0x0000000405157c23 */ /* 0x000fe2000801002a */
[----:B------:R-:W-:-:S02]  /*4b10*/  FSEL R130, R3, -INF , !P4 ;  /* 0xff80000003827808 */ /* 0x000fc40006000000 */
[----:B------:R-:W-:Y:S02]  /*4b20*/  IADD3 R3, R0, 0x48, RZ ;  /* 0x0000004800037810 */ /* 0x000fe40007ffe0ff */
[----:B------:R-:W-:Y:S02]  /*4b30*/  FSEL R128, R22, -INF , !P0 ;  /* 0xff80000016807808 */ /* 0x000fe40004000000 */
        /* <DEDUP_REMOVED lines=30> */
[----:B------:R-:W-:-:S02]  /*4d20*/  FSEL R181, R22, -INF , !P4 ;  /* 0xff80000016b57808 */ /* 0x000fc40006000000 */
[----:B------:R-:W-:Y:S01]  /*4d30*/  FFMA.FTZ R24, R5, UR4, R38 ;  /* 0x0000000405187c23 */ /* 0x000fe20008010026 */
[C---:B------:R-:W-:Y:S01]  /*4d40*/  ISETP.GE.AND P0, PT, R2.reuse, R13, PT ;  /* 0x0000000d0200720c */ /* 0x040fe20003f06270 */
[----:B------:R-:W3:Y:S01]  /*4d50*/  I2F R5, R3 ;  /* 0x0000000300057306 */ /* 0x000ee20000201400 */
        /* <DEDUP_REMOVED lines=9> */
[----:B------:R-:W-:Y:S02]  /*4df0*/  FSEL R180, R21, -INF , !P1 ;  /* 0xff80000015b47808 */ /* 0x000fe40004800000 */
[----:B------:R-:W-:Y:S01]  /*4e00*/  FSEL R126, R22, -INF , !P0 ;  /* 0xff800000167e7808 */ /* 0x000fe20004000000 */
[C---:B------:R-:W-:Y:S01]  /*4e10*/  FFMA.FTZ R22, R20.reuse, UR4, R33 ;  /* 0x0000000414167c23 */ /* 0x040fe20008010021 */
[----:B------:R-:W-:Y:S01]  /*4e20*/  ISETP.GE.AND P5, PT, R3, R13, PT ;  /* 0x0000000d0300720c */ /* 0x000fe20003fa6270 */
[----:B---3--:R-:W-:Y:S01]  /*4e30*/  FFMA.FTZ R21, R5, UR4, R44 ;  /* 0x0000000405157c23 */ /* 0x008fe2000801002c */
[----:B------:R-:W-:Y:S01]  /*4e40*/  ISETP.GE.AND P3, PT, R3, R12, PT ;  /* 0x0000000c0300720c */ /* 0x000fe20003f66270 */
[----:B------:R-:W-:Y:S01]  /*4e50*/  FFMA.FTZ R24, R5, UR4, R46 ;  /* 0x0000000405187c23 */ /* 0x000fe2000801002e */
[----:B------:R-:W-:Y:S01]  /*4e60*/  ISETP.GE.AND P1, PT, R3, R15, PT ;  /* 0x0000000f0300720c */ /* 0x000fe20003f26270 */
[----:B------:R-:W-:Y:S01]  /*4e70*/  FFMA.FTZ R23, R5, UR4, R40 ;  /* 0x0000000405177c23 */ /* 0x000fe20008010028 */
        /* <DEDUP_REMOVED lines=18> */
[----:B------:R-:W-:-:S02]  /*4fa0*/  FSEL R245, R24, -INF , !P3 ;  /* 0xff80000018f57808 */ /* 0x000fc40005800000 */
[----:B------:R-:W-:Y:S02]  /*4fb0*/  FSEL R214, R23, -INF , !P1 ;  /* 0xff80000017d67808 */ /* 0x000fe40004800000 */
[----:B------:R-:W-:Y:S01]  /*4fc0*/  FSEL R220, R21, -INF , !P0 ;  /* 0xff80000015dc7808 */ /* 0x000fe20004000000 */
[C---:B---3--:R-:W-:Y:S01]  /*4fd0*/  FFMA.FTZ R21, R5.reuse, UR4, R36 ;  /* 0x0000000405157c23 */ /* 0x048fe20008010024 */
[----:B------:R-:W-:Y:S01]  /*4fe0*/  FSEL R230, R22, -INF , !P4 ;  /* 0xff80000016e67808 */ /* 0x000fe20006000000 */
[----:B------:R-:W-:Y:S01]  /*4ff0*/  FFMA.FTZ R22, R20, UR4, R41 ;  /* 0x0000000414167c23 */ /* 0x000fe20008010029 */
[----:B------:R-:W-:Y:S01]  /*5000*/  IADD3 R2, R0, 0x59, RZ ;  /* 0x0000005900027810 */ /* 0x000fe20007ffe0ff */
[----:B------:R-:W-:Y:S01]  /*5010*/  FFMA.FTZ R23, R5, UR4, R32 ;  /* 0x0000000405177c23 */ /* 0x000fe20008010020 */
[----:B------:R-:W-:Y:S01]  /*5020*/  ISETP.GE.AND P3, PT, R3, R13, PT ;  /* 0x0000000d0300720c */ /* 0x000fe20003f66270 */
[----:B------:R-:W-:Y:S01]  /*5030*/  FFMA.FTZ R24, R5, UR4, R38 ;  /* 0x0000000405187c23 */ /* 0x000fe20008010026 */
[----:B------:R-:W-:-:S02]  /*5040*/  ISETP.GE.AND P1, PT, R3, R12, PT ;  /* 0x0000000c0300720c */ /* 0x000fc40003f26270 */
[C---:B------:R-:W-:Y:S02]  /*5050*/  ISETP.GE.AND P0, PT, R3.reuse, R15, PT ;  /* 0x0000000f0300720c */ /* 0x040fe40003f06270 */
[----:B------:R-:W-:Y:S01]  /*5060*/  ISETP.GE.AND P4, PT, R3, R14, PT ;  /* 0x0000000e0300720c */ /* 0x000fe20003f86270 */
[----:B------:R-:W-:Y:S01]  /*5070*/  FFMA.FTZ R3, R20, UR4, R43 ;  /* 0x0000000414037c23 */ /* 0x000fe2000801002b */
[----:B------:R-:W-:Y:S01]  /*5080*/  FSEL R229, R21, -INF , !P3 ;  /* 0xff80000015e57808 */ /* 0x000fe20005800000 */
[----:B------:R-:W1:Y:S01]  /*5090*/  I2F R20, R2 ;  /* 0x0000000200147306 */ /* 0x000e620000201400 */
[----:B------:R-:W-:Y:S01]  /*50a0*/  FFMA.FTZ R21, R5, UR4, R34 ;  /* 0x0000000405157c23 */ /* 0x000fe20008010022 */
[----:B------:R-:W-:Y:S01]  /*50b0*/  FSEL R231, R25, -INF , !P2 ;  /* 0xff80000019e77808 */ /* 0x000fe20005000000 */
[----:B------:R-:W-:Y:S01]  /*50c0*/  HMMA.16816.F32.BF16 R40, R8, R28, R216 ;  /* 0x0000001c0828723c */ /* 0x000fe200000418d8 */
[----:B------:R-:W-:Y:S02]  /*50d0*/  FSEL R210, R3, -INF , !P5 ;  /* 0xff80000003d27808 */ /* 0x000fe40006800000 */
[----:B------:R-:W-:-:S02]  /*50e0*/  IADD3 R3, R0, 0x60, RZ ;  /* 0x0000006000037810 */ /* 0x000fc40007ffe0ff */
[----:B------:R-:W-:Y:S02]  /*50f0*/  FSEL R228, R24, -INF , !P1 ;  /* 0xff80000018e47808 */ /* 0x000fe40004800000 */
[----:B------:R-:W2:Y:S01]  /*5100*/  I2F R5, R3 ;  /* 0x0000000300057306 */ /* 0x000ea20000201400 */
[----:B------:R-:W3:Y:S01]  /*5110*/  LDSM.16.M88.4 R24, [R237+0x3800] ;  /* 0x00380000ed18783b */ /* 0x000ee20000000200 */
[----:B------:R-:W-:Y:S01]  /*5120*/  FSEL R209, R22, -INF , !P6 ;  /* 0xff80000016d17808 */ /* 0x000fe20007000000 */
[----:B------:R-:W-:-:S04]  /*5130*/  DEPBAR.LE SB0, 0x0 ;  /* 0x000080000000791a */ /* 0x000fc80000000000 */
[----:B-1----:R-:W-:Y:S01]  /*5140*/  FFMA.FTZ R22, R20, UR4, R37 ;  /* 0x0000000414167c23 */ /* 0x002fe20008010025 */
[----:B------:R-:W-:Y:S01]  /*5150*/  ISETP.GE.AND P2, PT, R2, R13, PT ;  /* 0x0000000d0200720c */ /* 0x000fe20003f46270 */
[----:B------:R-:W-:Y:S01]  /*5160*/  FFMA.FTZ R28, R20, UR4, R39 ;  /* 0x00000004141c7c23 */ /* 0x000fe20008010027 */
[C---:B------:R-:W-:Y:S01]  /*5170*/  ISETP.GE.AND P6, PT, R2.reuse, R12, PT ;  /* 0x0000000c0200720c */ /* 0x040fe20003fc6270 */
[----:B------:R-:W-:Y:S01]  /*5180*/  HMMA.16816.F32.BF16 R36, R16, R30, R76 ;  /* 0x0000001e1024723c */ /* 0x000fe2000004184c */
[----:B------:R-:W-:Y:S01]  /*5190*/  BAR.SYNC.DEFER_BLOCKING 0x0 ;  /* 0x0000000000007b1d */ /* 0x000fe20000010000 */
[C---:B------:R-:W-:Y:S02]  /*51a0*/  ISETP.GE.AND P5, PT, R2.reuse, R15, PT ;  /* 0x0000000f0200720c */ /* 0x040fe40003fa6270 */
[----:B------:R-:W-:Y:S02]  /*51b0*/  ISETP.GE.AND P3, PT, R2, R14, PT ;  /* 0x0000000e0200720c */ /* 0x000fe40003f66270 */
[----:B------:R-:W-:-:S02]  /*51c0*/  IADD3 R2, R0, 0x61, RZ ;  /* 0x0000006100027810 */ /* 0x000fc40007ffe0ff */
[----:B------:R-:W-:Y:S01]  /*51d0*/  FSEL R178, R23, -INF , !P0 ;  /* 0xff80000017b27808 */ /* 0x000fe20004000000 */
[----:B--2---:R-:W-:Y:S01]  /*51e0*/  FFMA.FTZ R23, R5, UR4, R46 ;  /* 0x0000000405177c23 */ /* 0x004fe2000801002e */
[----:B------:R-:W-:Y:S01]  /*51f0*/  FSEL R179, R21, -INF , !P4 ;  /* 0xff80000015b37808 */ /* 0x000fe20006000000 */
[----:B------:R-:W-:Y:S01]  /*5200*/  FFMA.FTZ R21, R5, UR4, R44 ;  /* 0x0000000405157c23 */ /* 0x000fe2000801002c */
[----:B------:R-:W-:Y:S01]  /*5210*/  FSEL R226, R22, -INF , !P2 ;  /* 0xff80000016e27808 */ /* 0x000fe20005000000 */
[----:B------:R-:W-:Y:S01]  /*5220*/  FFMA.FTZ R22, R20, UR4, R33 ;  /* 0x0000000414167c23 */ /* 0x000fe20008010021 */
[C---:B------:R-:W-:Y:S02]  /*5230*/  ISETP.GE.AND P1, PT, R3.reuse, R13, PT ;  /* 0x0000000d0300720c */ /* 0x040fe40003f26270 */
[C---:B------:R-:W-:Y:S02]  /*5240*/  ISETP.GE.AND P0, PT, R3.reuse, R12, PT ;  /* 0x0000000c0300720c */ /* 0x040fe40003f06270 */
[----:B------:R-:W-:-:S02]  /*5250*/  ISETP.GE.AND P4, PT, R3, R15, PT ;  /* 0x0000000f0300720c */ /* 0x000fc40003f86270 */
[----:B------:R-:W-:Y:S01]  /*5260*/  ISETP.GE.AND P2, PT, R3, R14, PT ;  /* 0x0000000e0300720c */ /* 0x000fe20003f46270 */
[----:B------:R-:W-:Y:S01]  /*5270*/  FFMA.FTZ R3, R20, UR4, R35 ;  /* 0x0000000414037c23 */ /* 0x000fe20008010023 */
[----:B------:R-:W-:Y:S01]  /*5280*/  FSEL R227, R28, -INF , !P6 ;  /* 0xff8000001ce37808 */ /* 0x000fe20007000000 */
[----:B------:R-:W1:Y:S01]  /*5290*/  I2F R20, R2 ;  /* 0x0000000200147306 */ /* 0x000e620000201400 */
[----:B------:R-:W-:Y:S01]  /*52a0*/  FSEL R176, R22, -INF , !P5 ;  /* 0xff80000016b07808 */ /* 0x000fe20006800000 */
[----:B------:R-:W-:Y:S01]  /*52b0*/  FFMA.FTZ R22, R5, UR4, R40 ;  /* 0x0000000405167c23 */ /* 0x000fe20008010028 */
[----:B------:R-:W-:Y:S01]  /*52c0*/  FSEL R177, R3, -INF , !P3 ;  /* 0xff80000003b17808 */ /* 0x000fe20005800000 */
[----:B------:R-:W-:Y:S01]  /*52d0*/  FFMA.FTZ R5, R5, UR4, R42 ;  /* 0x0000000405057c23 */ /* 0x000fe2000801002a */
[----:B------:R-:W-:Y:S01]  /*52e0*/  FSEL R223, R21, -INF , !P1 ;  /* 0xff80000015df7808 */ /* 0x000fe20004800000 */
[----:B------:R-:W-:Y:S01]  /*52f0*/  HMMA.16816.F32.BF16 R32, R8, R30, R168 ;  /* 0x0000001e0820723c */ /* 0x000fe200000418a8 */
[----:B------:R-:W-:-:S02]  /*5300*/  ISETP.GE.AND P6, PT, R2, R13, PT ;  /* 0x0000000d0200720c */ /* 0x000fc40003fc6270 */
[C---:B------:R-:W-:Y:S02]  /*5310*/  ISETP.GE.AND P5, PT, R2.reuse, R12, PT ;  /* 0x0000000c0200720c */ /* 0x040fe40003fa6270 */
[C---:B------:R-:W-:Y:S02]  /*5320*/  ISETP.GE.AND P3, PT, R2.reuse, R15, PT ;  /* 0x0000000f0200720c */ /* 0x040fe40003f66270 */
[----:B------:R-:W-:Y:S02]  /*5330*/  ISETP.GE.AND P1, PT, R2, R14, PT ;  /* 0x0000000e0200720c */ /* 0x000fe40003f26270 */
[----:B------:R-:W-:Y:S01]  /*5340*/  FSEL R221, R23, -INF , !P0 ;  /* 0xff80000017dd7808 */ /* 0x000fe20004000000 */
[----:B-1----:R-:W-:Y:S01]  /*5350*/  FFMA.FTZ R21, R20, UR4, R45 ;  /* 0x0000000414157c23 */ /* 0x002fe2000801002d */
[----:B------:R-:W-:Y:S01]  /*5360*/  IADD3 R2, R0, 0x68, RZ ;  /* 0x0000006800027810 */ /* 0x000fe20007ffe0ff */
[----:B------:R-:W-:Y:S01]  /*5370*/  FFMA.FTZ R28, R20, UR4, R47 ;  /* 0x00000004141c7c23 */ /* 0x000fe2000801002f */
[----:B------:R-:W-:Y:S01]  /*5380*/  FSEL R224, R22, -INF , !P4 ;  /* 0xff80000016e07808 */ /* 0x000fe20006000000 */
[C---:B------:R-:W-:Y:S01]  /*5390*/  FFMA.FTZ R22, R20.reuse, UR4, R41 ;  /* 0x0000000414167c23 */ /* 0x040fe20008010029 */
[----:B------:R-:W1:Y:S01]  /*53a0*/  I2F R3, R2 ;  /* 0x0000000200037306 */ /* 0x000e620000201400 */
[----:B------:R-:W-:Y:S01]  /*53b0*/  FSEL R225, R5, -INF , !P2 ;  /* 0xff80000005e17808 */ /* 0x000fe20005000000 */
[----:B------:R-:W-:Y:S01]  /*53c0*/  FFMA.FTZ R5, R20, UR4, R43 ;  /* 0x0000000414057c23 */ /* 0x000fe2000801002b */
[----:B------:R-:W-:Y:S01]  /*53d0*/  FSEL R216, R21, -INF , !P6 ;  /* 0xff80000015d87808 */ /* 0x000fe20007000000 */
[----:B---3--:R-:W-:Y:S01]  /*53e0*/  HMMA.16816.F32.BF16 R44, R16, R24, R108 ;  /* 0x00000018102c723c */ /* 0x008fe2000004186c */
[----:B------:R-:W-:-:S02]  /*53f0*/  ISETP.GE.AND P0, PT, R2, R13, PT ;  /* 0x0000000d0200720c */ /* 0x000fc40003f06270 */
[C---:B------:R-:W-:Y:S02]  /*5400*/  ISETP.GE.AND P4, PT, R2.reuse, R12, PT ;  /* 0x0000000c0200720c */ /* 0x040fe40003f86270 */
[C---:B------:R-:W-:Y:S02]  /*5410*/  ISETP.GE.AND P2, PT, R2.reuse, R15, PT ;  /* 0x0000000f0200720c */ /* 0x040fe40003f46270 */
[----:B------:R-:W-:Y:S01]  /*5420*/  ISETP.GE.AND P6, PT, R2, R14, PT ;  /* 0x0000000e0200720c */ /* 0x000fe20003fc6270 */
[----:B------:R-:W-:Y:S01]  /*5430*/  HMMA.16816.F32.BF16 R40, R8, R24, R204 ;  /* 0x000000180828723c */ /* 0x000fe200000418cc */
[----:B------:R-:W-:Y:S02]  /*5440*/  FSEL R218, R28, -INF , !P5 ;  /* 0xff8000001cda7808 */ /* 0x000fe40006800000 */
[----:B------:R-:W-:Y:S01]  /*5450*/  FSEL R219, R22, -INF , !P3 ;  /* 0xff80000016db7808 */ /* 0x000fe20005800000 */
[C---:B-1----:R-:W-:Y:S01]  /*5460*/  FFMA.FTZ R20, R3.reuse, UR4, R36 ;  /* 0x0000000403147c23 */ /* 0x042fe20008010024 */
[----:B------:R-:W-:Y:S01]  /*5470*/  IADD3 R2, R0, 0x69, RZ ;  /* 0x0000006900027810 */ /* 0x000fe20007ffe0ff */
[----:B------:R-:W-:Y:S01]  /*5480*/  FFMA.FTZ R22, R3, UR4, R38 ;  /* 0x0000000403167c23 */ /* 0x000fe20008010026 */
[----:B------:R-:W-:Y:S01]  /*5490*/  FSEL R222, R5, -INF , !P1 ;  /* 0xff80000005de7808 */ /* 0x000fe20004800000 */
[C---:B------:R-:W-:Y:S01]  /*54a0*/  FFMA.FTZ R5, R3.reuse, UR4, R34 ;  /* 0x0000000403057c23 */ /* 0x040fe20008010022 */
[----:B------:R-:W1:Y:S01]  /*54b0*/  I2F R21, R2 ;  /* 0x0000000200157306 */ /* 0x000e620000201400 */
[----:B------:R-:W-:Y:S01]  /*54c0*/  FSEL R212, R20, -INF , !P0 ;  /* 0xff80000014d47808 */ /* 0x000fe20004000000 */
[----:B------:R-:W-:Y:S01]  /*54d0*/  FFMA.FTZ R23, R3, UR4, R32 ;  /* 0x0000000403177c23 */ /* 0x000fe20008010020 */
[C---:B------:R-:W-:Y:S01]  /*54e0*/  ISETP.GE.AND P5, PT, R2.reuse, R13, PT ;  /* 0x0000000d0200720c */ /* 0x040fe20003fa6270 */
[----:B------:R-:W-:Y:S01]  /*54f0*/  HMMA.16816.F32.BF16 R28, R16, R26, R112 ;  /* 0x0000001a101c723c */ /* 0x000fe20000041870 */
[----:B------:R-:W-:-:S02]  /*5500*/  ISETP.GE.AND P3, PT, R2, R12, PT ;  /* 0x0000000c0200720c */ /* 0x000fc40003f66270 */
[C---:B------:R-:W-:Y:S02]  /*5510*/  ISETP.GE.AND P1, PT, R2.reuse, R15, PT ;  /* 0x0000000f0200720c */ /* 0x040fe40003f26270 */
[----:B------:R-:W-:Y:S02]  /*5520*/  ISETP.GE.AND P0, PT, R2, R14, PT ;  /* 0x0000000e0200720c */ /* 0x000fe40003f06270 */
[----:B------:R-:W-:Y:S01]  /*5530*/  FSEL R213, R22, -INF , !P4 ;  /* 0xff80000016d57808 */ /* 0x000fe20006000000 */
[----:B------:R-:W-:Y:S01]  /*5540*/  HMMA.16816.F32.BF16 R24, R8, R26, R200 ;  /* 0x0000001a0818723c */ /* 0x000fe200000418c8 */
[C---:B------:R-:W-:Y:S02]  /*5550*/  IADD3 R3, R0.reuse, 0x71, RZ ;  /* 0x0000007100037810 */ /* 0x040fe40007ffe0ff */
[----:B------:R-:W-:Y:S01]  /*5560*/  FSEL R217, R5, -INF , !P6 ;  /* 0xff80000005d97808 */ /* 0x000fe20007000000 */
[----:B-1----:R-:W-:Y:S01]  /*5570*/  FFMA.FTZ R22, R21, UR4, R37 ;  /* 0x0000000415167c23 */ /* 0x002fe20008010025 */
[----:B------:R-:W-:Y:S01]  /*5580*/  IADD3 R2, R0, 0x70, RZ ;  /* 0x0000007000027810 */ /* 0x000fe20007ffe0ff */
[----:B------:R-:W1:Y:S01]  /*5590*/  I2F R5, R3 ;  /* 0x0000000300057306 */ /* 0x000e620000201400 */
[----:B------:R-:W-:Y:S01]  /*55a0*/  FSEL R215, R23, -INF , !P2 ;  /* 0xff80000017d77808 */ /* 0x000fe20005000000 */
[C---:B------:R-:W-:Y:S01]  /*55b0*/  FFMA.FTZ R17, R21.reuse, UR4, R33 ;  /* 0x0000000415117c23 */ /* 0x040fe20008010021 */
[----:B------:R-:W-:Y:S01]  /*55c0*/  FSEL R207, R22, -INF , !P5 ;  /* 0xff80000016cf7808 */ /* 0x000fe20006800000 */
[----:B------:R-:W-:Y:S01]  /*55d0*/  FFMA.FTZ R22, R21, UR4, R39 ;  /* 0x0000000415167c23 */ /* 0x000fe20008010027 */
[----:B------:R-:W-:-:S02]  /*55e0*/  ISETP.GE.AND P4, PT, R2, R13, PT ;  /* 0x0000000d0200720c */ /* 0x000fc40003f86270 */
[C---:B------:R-:W-:Y:S01]  /*55f0*/  ISETP.GE.AND P2, PT, R2.reuse, R12, PT ;  /* 0x0000000c0200720c */ /* 0x040fe20003f46270 */
[----:B------:R2:W3:Y:S01]  /*5600*/  I2F R20, R2 ;  /* 0x0000000200147306 */ /* 0x0004e20000201400 */
[C---:B------:R-:W-:Y:S02]  /*5610*/  ISETP.GE.AND P6, PT, R2.reuse, R15, PT ;  /* 0x0000000f0200720c */ /* 0x040fe40003fc6270 */
[----:B------:R-:W-:Y:S02]  /*5620*/  ISETP.GE.AND P5, PT, R2, R14, PT ;  /* 0x0000000e0200720c */ /* 0x000fe40003fa6270 */
[----:B------:R-:W-:Y:S02]  /*5630*/  FSEL R206, R22, -INF , !P3 ;  /* 0xff80000016ce7808 */ /* 0x000fe40005800000 */
[----:B------:R-:W-:Y:S01]  /*5640*/  FSEL R208, R17, -INF , !P1 ;  /* 0xff80000011d07808 */ /* 0x000fe20004800000 */
[----:B-1----:R-:W-:Y:S01]  /*5650*/  FFMA.FTZ R9, R5, UR4, R45 ;  /* 0x0000000405097c23 */ /* 0x002fe2000801002d */
[----:B------:R-:W-:-:S02]  /*5660*/  ISETP.GE.AND P3, PT, R3, R13, PT ;  /* 0x0000000d0300720c */ /* 0x000fc40003f66270 */
[----:B------:R-:W-:Y:S02]  /*5670*/  ISETP.GE.AND P1, PT, R3, R12, PT ;  /* 0x0000000c0300720c */ /* 0x000fe40003f26270 */
[----:B------:R-:W-:Y:S01]  /*5680*/  FSEL R185, R9, -INF , !P3 ;  /* 0xff80000009b97808 */ /* 0x000fe20005800000 */
[----:B--2---:R-:W-:Y:S02]  /*5690*/  FFMA.FTZ R2, R21, UR4, R35 ;  /* 0x0000000415027c23 */ /* 0x004fe40008010023 */
[C---:B---3--:R-:W-:Y:S02]  /*56a0*/  FFMA.FTZ R16, R20.reuse, UR4, R44 ;  /* 0x0000000414107c23 */ /* 0x048fe4000801002c */
[----:B------:R-:W-:Y:S01]  /*56b0*/  FFMA.FTZ R11, R20, UR4, R46 ;  /* 0x00000004140b7c23 */ /* 0x000fe2000801002e */
[----:B------:R-:W-:Y:S01]  /*56c0*/  FSEL R211, R2, -INF , !P0 ;  /* 0xff80000002d37808 */ /* 0x000fe20004000000 */
[----:B------:R-:W-:Y:S01]  /*56d0*/  FFMA.FTZ R10, R20, UR4, R40 ;  /* 0x00000004140a7c23 */ /* 0x000fe20008010028 */
[----:B------:R-:W-:Y:S01]  /*56e0*/  IADD3 R2, R0, 0x78, RZ ;  /* 0x0000007800027810 */ /* 0x000fe20007ffe0ff */
[----:B------:R-:W-:Y:S01]  /*56f0*/  FFMA.FTZ R8, R20, UR4, R42 ;  /* 0x0000000414087c23 */ /* 0x000fe2000801002a */
[----:B------:R-:W-:Y:S01]  /*5700*/  FSEL R198, R16, -INF , !P4 ;  /* 0xff80000010c67808 */ /* 0x000fe20006000000 */
[----:B------:R-:W-:Y:S01]  /*5710*/  FFMA.FTZ R16, R5, UR4, R47 ;  /* 0x0000000405107c23 */ /* 0x000fe2000801002f */
[----:B------:R-:W-:-:S02]  /*5720*/  ISETP.GE.AND P0, PT, R3, R15, PT ;  /* 0x0000000f0300720c */ /* 0x000fc40003f06270 */
[----:B------:R-:W-:Y:S02]  /*5730*/  ISETP.GE.AND P4, PT, R3, R14, PT ;  /* 0x0000000e0300720c */ /* 0x000fe40003f86270 */
[----:B------:R1:W2:Y:S01]  /*5740*/  I2F R3, R2 ;  /* 0x0000000200037306 */ /* 0x0002a20000201400 */
[----:B------:R-:W-:Y:S02]  /*5750*/  FSEL R197, R11, -INF , !P2 ;  /* 0xff8000000bc57808 */ /* 0x000fe40005000000 */
[----:B------:R-:W-:Y:S02]  /*5760*/  FSEL R204, R10, -INF , !P6 ;  /* 0xff8000000acc7808 */ /* 0x000fe40007000000 */
[----:B------:R-:W-:Y:S01]  /*5770*/  FSEL R205, R8, -INF , !P5 ;  /* 0xff80000008cd7808 */ /* 0x000fe20006800000 */
[----:B------:R-:W-:Y:S01]  /*5780*/  FFMA.FTZ R8, R5, UR4, R43 ;  /* 0x0000000405087c23 */ /* 0x000fe2000801002b */
[C---:B------:R-:W-:Y:S02]  /*5790*/  ISETP.GE.AND P2, PT, R2.reuse, R13, PT ;  /* 0x0000000d0200720c */ /* 0x040fe40003f46270 */
[----:B------:R-:W-:-:S02]  /*57a0*/  ISETP.GE.AND P6, PT, R2, R12, PT ;  /* 0x0000000c0200720c */ /* 0x000fc40003fc6270 */
[C---:B------:R-:W-:Y:S02]  /*57b0*/  ISETP.GE.AND P5, PT, R2.reuse, R15, PT ;  /* 0x0000000f0200720c */ /* 0x040fe40003fa6270 */
[----:B------:R-:W-:Y:S02]  /*57c0*/  ISETP.GE.AND P3, PT, R2, R14, PT ;  /* 0x0000000e0200720c */ /* 0x000fe40003f66270 */
[----:B------:R-:W-:Y:S01]  /*57d0*/  FSEL R187, R16, -INF , !P1 ;  /* 0xff80000010bb7808 */ /* 0x000fe20004800000 */
[----:B-1----:R-:W-:Y:S01]  /*57e0*/  FFMA.FTZ R2, R5, UR4, R41 ;  /* 0x0000000405027c23 */ /* 0x002fe20008010029 */
[----:B------:R-:W-:Y:S01]  /*57f0*/  FSEL R199, R8, -INF , !P4 ;  /* 0xff80000008c77808 */ /* 0x000fe20006000000 */
[----:B------:R-:W1:Y:S01]  /*5800*/  I2F R5, R0 ;  /* 0x0000000000057306 */ /* 0x000e620000201400 */
[----:B------:R-:W-:Y:S01]  /*5810*/  ISETP.GE.AND P1, PT, R0, R13, PT ;  /* 0x0000000d0000720c */ /* 0x000fe20003f26270 */
[C---:B--2---:R-:W-:Y:S01]  /*5820*/  FFMA.FTZ R9, R3.reuse, UR4, R30 ;  /* 0x0000000403097c23 */ /* 0x044fe2000801001e */
[----:B------:R-:W-:Y:S01]  /*5830*/  FSEL R196, R2, -INF , !P0 ;  /* 0xff80000002c47808 */ /* 0x000fe20004000000 */
[C---:B------:R-:W-:Y:S01]  /*5840*/  FFMA.FTZ R2, R3.reuse, UR4, R28 ;  /* 0x0000000403027c23 */ /* 0x040fe2000801001c */
[C---:B------:R-:W-:Y:S01]  /*5850*/  ISETP.GE.AND P0, PT, R0.reuse, R12, PT ;  /* 0x0000000c0000720c */ /* 0x040fe20003f06270 */
[C---:B------:R-:W-:Y:S01]  /*5860*/  FFMA.FTZ R8, R3.reuse, UR4, R24 ;  /* 0x0000000403087c23 */ /* 0x040fe20008010018 */
[----:B------:R-:W-:Y:S01]  /*5870*/  ISETP.GE.AND P4, PT, R0, R15, PT ;  /* 0x0000000f0000720c */ /* 0x000fe20003f86270 */
[----:B------:R-:W-:Y:S01]  /*5880*/  FFMA.FTZ R3, R3, UR4, R26 ;  /* 0x0000000403037c23 */ /* 0x000fe2000801001a */
[----:B------:R-:W-:-:S02]  /*5890*/  FSEL R170, R2, -INF , !P2 ;  /* 0xff80000002aa7808 */ /* 0x000fc40005000000 */
[C---:B------:R-:W-:Y:S02]  /*58a0*/  ISETP.GE.AND P2, PT, R0.reuse, R14, PT ;  /* 0x0000000e0000720c */ /* 0x040fe40003f46270 */
[----:B------:R-:W-:Y:S02]  /*58b0*/  FSEL R191, R3, -INF , !P3 ;  /* 0xff80000003bf7808 */ /* 0x000fe40005800000 */
[----:B------:R-:W-:Y:S01]  /*58c0*/  FSEL R184, R9, -INF , !P6 ;  /* 0xff80000009b87808 */ /* 0x000fe20007000000 */
[C---:B-1----:R-:W-:Y:S01]  /*58d0*/  FFMA.FTZ R10, R5.reuse, UR4, R62 ;  /* 0x00000004050a7c23 */ /* 0x042fe2000801003e */
[----:B------:R-:W-:Y:S01]  /*58e0*/  IADD3 R0, R0, 0x79, RZ ;  /* 0x0000007900007810 */ /* 0x000fe20007ffe0ff */
[C---:B------:R-:W-:Y:S01]  /*58f0*/  FFMA.FTZ R3, R5.reuse, UR4, R60 ;  /* 0x0000000405037c23 */ /* 0x040fe2000801003c */
[----:B------:R-:W-:Y:S01]  /*5900*/  FSEL R186, R8, -INF , !P5 ;  /* 0xff80000008ba7808 */ /* 0x000fe20006800000 */
[C---:B------:R-:W-:Y:S01]  /*5910*/  FFMA.FTZ R9, R5.reuse, UR4, R64 ;  /* 0x0000000405097c23 */ /* 0x040fe20008010040 */
[----:B------:R-:W1:Y:S01]  /*5920*/  I2F R2, R0 ;  /* 0x0000000000027306 */ /* 0x000e620000201400 */
[----:B------:R-:W-:Y:S01]  /*5930*/  FSEL R84, R10, -INF , !P0 ;  /* 0xff8000000a547808 */ /* 0x000fe20004000000 */
[----:B------:R-:W-:Y:S01]  /*5940*/  FFMA.FTZ R5, R5, UR4, R66 ;  /* 0x0000000405057c23 */ /* 0x000fe20008010042 */
[----:B------:R-:W-:-:S02]  /*5950*/  PLOP3.LUT P0, PT, PT, PT, UP0, 0x80, 0x0 ;  /* 0x000000000000781c */ /* 0x000fc40003f0f008 */
[----:B------:R-:W-:Y:S02]  /*5960*/  FSEL R35, R3, -INF , !P1 ;  /* 0xff80000003237808 */ /* 0x000fe40004800000 */
[C---:B------:R-:W-:Y:S02]  /*5970*/  ISETP.GE.AND P6, PT, R0.reuse, R13, PT ;  /* 0x0000000d0000720c */ /* 0x040fe40003fc6270 */
[C---:B------:R-:W-:Y:S02]  /*5980*/  ISETP.GE.AND P5, PT, R0.reuse, R12, PT ;  /* 0x0000000c0000720c */ /* 0x040fe40003fa6270 */
[C---:B------:R-:W-:Y:S02]  /*5990*/  ISETP.GE.AND P3, PT, R0.reuse, R15, PT ;  /* 0x0000000f0000720c */ /* 0x040fe40003f66270 */
[----:B------:R-:W-:Y:S02]  /*59a0*/  ISETP.GE.AND P1, PT, R0, R14, PT ;  /* 0x0000000e0000720c */ /* 0x000fe40003f26270 */
[----:B------:R-:W-:Y:S01]  /*59b0*/  FSEL R34, R9, -INF , !P4 ;  /* 0xff80000009227808 */ /* 0x000fe20006000000 */
[C---:B-1----:R-:W-:Y:S01]  /*59c0*/  FFMA.FTZ R8, R2.reuse, UR4, R29 ;  /* 0x0000000402087c23 */ /* 0x042fe2000801001d */
[----:B------:R-:W-:Y:S01]  /*59d0*/  FSEL R36, R5, -INF , !P2 ;  /* 0xff80000005247808 */ /* 0x000fe20005000000 */
[----:B------:R-:W-:-:S02]  /*59e0*/  FFMA.FTZ R3, R2, UR4, R31 ;  /* 0x0000000402037c23 */ /* 0x000fc4000801001f */
[----:B------:R-:W-:Y:S01]  /*59f0*/  FFMA.FTZ R0, R2, UR4, R25 ;  /* 0x0000000402007c23 */ /* 0x000fe20008010019 */
[----:B------:R-:W-:Y:S01]  /*5a00*/  FSEL R125, R8, -INF , !P6 ;  /* 0xff800000087d7808 */ /* 0x000fe20007000000 */
[----:B------:R-:W-:Y:S01]  /*5a10*/  FFMA.FTZ R2, R2, UR4, R27 ;  /* 0x0000000402027c23 */ /* 0x000fe2000801001b */
[----:B------:R-:W-:Y:S02]  /*5a20*/  FSEL R168, R3, -INF , !P5 ;  /* 0xff80000003a87808 */ /* 0x000fe40006800000 */
[----:B------:R-:W-:Y:S02]  /*5a30*/  FSEL R169, R0, -INF , !P3 ;  /* 0xff80000000a97808 */ /* 0x000fe40005800000 */
[----:B------:R-:W-:Y:S01]  /*5a40*/  FSEL R171, R2, -INF , !P1 ;  /* 0xff80000002ab7808 */ /* 0x000fe20004800000 */
[----:B------:R-:W-:Y:S05]  /*5a50*/  @!P0 BRA `(.L_x_359) ;  /* 0x000006a000008947 */ /* 0x000fea0003800000 */
[----:B------:R-:W2:Y:S01]  /*5a60*/  LDL.64 R250, [R1+0x48] ;  /* 0x0000480001fa7983 */ /* 0x000ea20000100a00 */
[----:B------:R-:W-:Y:S01]  /*5a70*/  UIADD3 UR7, UR34, -0x2, URZ ;  /* 0xfffffffe22077890 */ /* 0x000fe2000fffe03f */
[----:B------:R-:W-:Y:S01]  /*5a80*/  IMAD.U32 R2, RZ, RZ, UR20 ;  /* 0x00000014ff027e24 */ /* 0x000fe2000f8e00ff */
[----:B------:R-:W-:Y:S01]  /*5a90*/  BSSY B0, `(.L_x_360) ;  /* 0x0000065000007945 */ /* 0x000fe20003800000 */
[----:B------:R-:W-:Y:S01]  /*5aa0*/  IMAD.U32 R5, RZ, RZ, UR20 ;  /* 0x00000014ff057e24 */ /* 0x000fe2000f8e00ff */
[----:B------:R-:W-:Y:S01]  /*5ab0*/  USHF.R.S32.HI UR6, URZ, 0x1f, UR7 ;  /* 0x0000001f3f067899 */ /* 0x000fe20008011407 */
[----:B------:R-:W-:-:S02]  /*5ac0*/  IMAD.U32 R17, RZ, RZ, UR20 ;  /* 0x00000014ff117e24 */ /* 0x000fc4000f8e00ff */
[----:B------:R-:W-:Y:S01]  /*5ad0*/  IMAD.U32 R8, RZ, RZ, UR7 ;  /* 0x00000007ff087e24 */ /* 0x000fe2000f8e00ff */
[----:B------:R-:W-:Y:S01]  /*5ae0*/  UIMAD UR7, UR21, UR7, URZ ;  /* 0x00000007150772a4 */ /* 0x000fe2000f8e023f */
[----:B------:R-:W-:Y:S02]  /*5af0*/  IMAD.U32 R18, RZ, RZ, UR20 ;  /* 0x00000014ff127e24 */ /* 0x000fe4000f8e00ff */
[----:B------:R-:W-:Y:S01]  /*5b00*/  IMAD.WIDE.U32 R8, R8, UR11, R234 ;  /* 0x0000000b08087c25 */ /* 0x000fe2000f8e00ea */
[----:B------:R-:W-:-:S03]  /*5b10*/  UIMAD UR6, UR6, UR11, UR7 ;  /* 0x0000000b060672a4 */ /* 0x000fc6000f8e0207 */
[----:B------:R-:W-:-:S03]  /*5b20*/  IMAD.U32 R21, RZ, RZ, UR20 ;  /* 0x00000014ff157e24 */ /* 0x000fc6000f8e00ff */
[----:B------:R-:W-:Y:S02]  /*5b30*/  IADD3 R3, R9, UR6, RZ ;  /* 0x0000000609037c10 */ /* 0x000fe4000fffe0ff */
[----:B--2---:R-:W-:-:S13]  /*5b40*/  ISETP.GE.AND P1, PT, R250, c[0x0][0x220], PT ;  /* 0x00008800fa007a0c */ /* 0x004fda0003f26270 */
[----:B------:R-:W-:Y:S01]  /*5b50*/  @!P1 MOV R11, c[0x0][0x19c] ;  /* 0x00006700000b9a02 */ /* 0x000fe20000000f00 */
[----:B------:R-:W-:Y:S01]  /*5b60*/  @!P1 IMAD.MOV.U32 R16, RZ, RZ, c[0x0][0x19c] ;  /* 0x00006700ff109624 */ /* 0x000fe200078e00ff */
[-C--:B------:R-:W-:Y:S01]  /*5b70*/  @!P1 LEA R2, P3, R2, R8.reuse, 0x5 ;  /* 0x0000000802029211 */ /* 0x080fe200078628ff */
[----:B------:R-:W-:Y:S01]  /*5b80*/  @!P1 IMAD.MOV.U32 R20, RZ, RZ, c[0x0][0x19c] ;  /* 0x00006700ff149624 */ /* 0x000fe200078e00ff */
[----:B------:R-:W-:Y:S01]  /*5b90*/  @!P1 IADD3 R0, P4, R8, UR26, RZ ;  /* 0x0000001a08009c10 */ /* 0x000fe2000ff9e0ff */
[----:B------:R1:W-:Y:S01]  /*5ba0*/  @P1 STS.128 [R244+0x4000], RZ ;  /* 0x004000fff4001388 */ /* 0x0003e20000000c00 */
[----:B------:R-:W-:Y:S01]  /*5bb0*/  @!P1 LEA R5, P2, R5, R8, 0x6 ;  /* 0x0000000805059211 */ /* 0x000fe200078430ff */
[----:B------:R-:W-:Y:S01]  /*5bc0*/  @!P1 IMAD R20, R20, 0x60, RZ ;  /* 0x0000006014149824 */ /* 0x000fe200078e02ff */
[----:B------:R-:W-:Y:S01]  /*5bd0*/  @!P1 LEA.HI.X R11, R17, R3, R11, 0x5, P3 ;  /* 0x00000003110b9211 */ /* 0x000fe200018f2c0b */
[----:B------:R-:W-:Y:S01]  /*5be0*/  @!P1 IMAD.MOV.U32 R17, RZ, RZ, R3 ;  /* 0x000000ffff119224 */ /* 0x000fe200078e0003 */
[----:B------:R-:W-:-:S02]  /*5bf0*/  @!P1 IADD3.X R10, R3, UR25, RZ, P4, !PT ;  /* 0x00000019030a9c10 */ /* 0x000fc4000a7fe4ff */
[----:B------:R-:W-:Y:S02]  /*5c00*/  @!P1 LEA.HI.X R16, R18, R3, R16, 0x6, P2 ;  /* 0x0000000312109211 */ /* 0x000fe400010f3410 */
[C---:B------:R-:W-:Y:S02]  /*5c10*/  @!P1 LEA R28, P3, R5.reuse, c[0x0][0x168], 0x1 ;  /* 0x00005a00051c9a11 */ /* 0x040fe400078608ff */
[C---:B------:R-:W-:Y:S02]  /*5c20*/  @!P1 LEA R32, P4, R0.reuse, c[0x0][0x168], 0x1 ;  /* 0x00005a0000209a11 */ /* 0x040fe400078808ff */
[----:B------:R-:W-:Y:S02]  /*5c30*/  @!P1 LEA.HI.X R29, R5, c[0x0][0x16c], R16, 0x1, P3 ;  /* 0x00005b00051d9a11 */ /* 0x000fe400018f0c10 */
        /* <DEDUP_REMOVED lines=15> */
[----:B------:R-:W-:Y:S01]  /*5d30*/  @!P1 LEA R24, P4, R18, c[0x0][0x168], 0x1 ;  /* 0x00005a0012189a11 */ /* 0x000fe200078808ff */
        /* <DEDUP_REMOVED lines=58> */
.L_x_361:
[----:B------:R-:W-:Y:S05]  /*60e0*/  BSYNC B0 ;  /* 0x0000000000007941 */ /* 0x000fea0003800000 */
.L_x_360:
[----:B------:R-:W0:Y:S02]  /*60f0*/  LDGDEPBAR ;  /* 0x00000000000079af */ /* 0x000e240000000000 */
.L_x_359:
        /* <DEDUP_REMOVED lines=8> */
[----:B------:R-:W-:Y:S02]  /*6180*/  STL [R1+0xf0], R242 ;  /* 0x0000f0f201007387 */ /* 0x000fe40000100800 */
[----:B------:R-:W-:Y:S01]  /*6190*/  IMAD R235, R4, 0x2, R234 ;  /* 0x0000000204eb7824 */ /* 0x000fe200078e02ea */
        /* <DEDUP_REMOVED lines=31> */
[----:B-1----:R-:W-:Y:S01]  /*6390*/  LDSM.16.MT88.4 R28, [R233+0x8000] ;  /* 0x00800000e91c783b */ /* 0x002fe20000004200 */
        /* <DEDUP_REMOVED lines=64> */
[----:B------:R-:W-:-:S03]  /*67a0*/  FMNMX.FTZ R2, R222, R2, !PT ;  /* 0x00000002de027209 */ /* 0x000fc60007810000 */
[----:B--2---:R-:W2:Y:S01]  /*67b0*/  SHFL.BFLY PT, R8, R0, 0x2, 0x1f ;  /* 0x0c401f0000087f89 */ /* 0x004ea200000e0000 */
[----:B------:R-:W-:-:S04]  /*67c0*/  FMNMX.FTZ R2, R217, R2, !PT ;  /* 0x00000002d9027209 */ /* 0x000fc80007810000 */
[----:B------:R-:W-:Y:S02]  /*67d0*/  FMNMX.FTZ R2, R211, R2, !PT ;  /* 0x00000002d3027209 */ /* 0x000fe40007810000 */
[----:B-1----:R-:W-:Y:S02]  /*67e0*/  FMNMX.FTZ R152, R152, R5, !PT ;  /* 0x0000000598987209 */ /* 0x002fe40007810000 */
[----:B------:R-:W-:Y:S02]  /*67f0*/  FMNMX.FTZ R3, R205, R2, !PT ;  /* 0x00000002cd037209 */ /* 0x000fe40007810000 */
[----:B------:R-:W-:Y:S01]  /*6800*/  FMNMX.FTZ R2, R84, R149, !PT ;  /* 0x0000009554027209 */ /* 0x000fe20007810000 */
[----:B------:R-:W1:Y:S01]  /*6810*/  SHFL.BFLY PT, R9, R152, 0x1, 0x1f ;  /* 0x0c201f0098097f89 */ /* 0x000e6200000e0000 */
[----:B------:R-:W-:Y:S02]  /*6820*/  FMNMX.FTZ R3, R199, R3, !PT ;  /* 0x00000003c7037209 */ /* 0x000fe40007810000 */
[----:B------:R-:W-:-:S02]  /*6830*/  FMNMX.FTZ R2, R153, R2, !PT ;  /* 0x0000000299027209 */ /* 0x000fc40007810000 */
[----:B------:R-:W-:Y:S02]  /*6840*/  FMNMX.FTZ R3, R191, R3, !PT ;  /* 0x00000003bf037209 */ /* 0x000fe40007810000 */
[----:B------:R-:W-:Y:S02]  /*6850*/  FMNMX.FTZ R2, R148, R2, !PT ;  /* 0x0000000294027209 */ /* 0x000fe40007810000 */
[----:B------:R-:W-:Y:S02]  /*6860*/  FMNMX.FTZ R3, R171, R3, !PT ;  /* 0x00000003ab037209 */ /* 0x000fe40007810000 */
[----:B--2---:R-:W-:Y:S02]  /*6870*/  FMNMX.FTZ R0, R0, R8, !PT ;  /* 0x0000000800007209 */ /* 0x004fe40007810000 */
[----:B------:R-:W-:Y:S01]  /*6880*/  FMNMX.FTZ R2, R142, R2, !PT ;  /* 0x000000028e027209 */ /* 0x000fe20007810000 */
[----:B------:R-:W2:Y:S03]  /*6890*/  SHFL.BFLY PT, R5, R3, 0x2, 0x1f ;  /* 0x0c401f0003057f89 */ /* 0x000ea600000e0000 */
[----:B------:R-:W-:Y:S01]  /*68a0*/  FMNMX.FTZ R2, R140, R2, !PT ;  /* 0x000000028c027209 */ /* 0x000fe20007810000 */
[----:B------:R-:W3:Y:S03]  /*68b0*/  SHFL.BFLY PT, R150, R0, 0x1, 0x1f ;  /* 0x0c201f0000967f89 */ /* 0x000ee600000e0000 */
[----:B------:R-:W-:-:S02]  /*68c0*/  FMNMX.FTZ R2, R134, R2, !PT ;  /* 0x0000000286027209 */ /* 0x000fc40007810000 */
[----:B-1----:R-:W-:Y:S02]  /*68d0*/  FMNMX.FTZ R152, R152, R9, !PT ;  /* 0x0000000998987209 */ /* 0x002fe40007810000 */
[----:B------:R-:W-:Y:S02]  /*68e0*/  FMNMX.FTZ R2, R135, R2, !PT ;  /* 0x0000000287027209 */ /* 0x000fe40007810000 */
[C---:B------:R-:W-:Y:S01]  /*68f0*/  FSETP.NEU.FTZ.AND P1, PT, R152.reuse, -INF , PT ;  /* 0xff8000009800780b */ /* 0x040fe20003f3d000 */
[----:B------:R-:W-:Y:S01]  /*6900*/  FMUL.FTZ R8, R152, c[0x0][0x23c] ;  /* 0x00008f0098087a20 */ /* 0x000fe20000410000 */
[----:B------:R-:W-:Y:S01]  /*6910*/  FMNMX.FTZ R2, R156, R2, !PT ;  /* 0x000000029c027209 */ /* 0x000fe20007810000 */
[----:B------:R-:W-:Y:S03]  /*6920*/  STL [R1+0xfc], R152 ;  /* 0x0000fc9801007387 */ /* 0x000fe60000100800 */
[----:B------:R-:W-:-:S02]  /*6930*/  FMNMX.FTZ R2, R159, R2, !PT ;  /* 0x000000029f027209 */ /* 0x000fc40007810000 */
[----:B------:R-:W-:Y:S02]  /*6940*/  FSEL R8, R8, RZ, P1 ;  /* 0x000000ff08087208 */ /* 0x000fe40000800000 */
[----:B------:R-:W-:Y:S02]  /*6950*/  FMNMX.FTZ R2, R145, R2, !PT ;  /* 0x0000000291027209 */ /* 0x000fe40007810000 */
[----:B--2---:R-:W-:Y:S01]  /*6960*/  FMNMX.FTZ R3, R3, R5, !PT ;  /* 0x0000000503037209 */ /* 0x004fe20007810000 */
[--C-:B------:R-:W-:Y:S01]  /*6970*/  FFMA.FTZ R5, R35, c[0x0][0x23c], -R8.reuse ;  /* 0x00008f0023057a23 */ /* 0x100fe20000010808 */
[----:B---3--:R-:W-:Y:S02]  /*6980*/  FMNMX.FTZ R150, R0, R150, !PT ;  /* 0x0000009600967209 */ /* 0x008fe40007810000 */
[----:B------:R-:W-:Y:S01]  /*6990*/  FMNMX.FTZ R0, R144, R2, !PT ;  /* 0x0000000290007209 */ /* 0x000fe20007810000 */
[----:B------:R1:W-:Y:S01]  /*69a0*/  MUFU.EX2 R11, R5 ;  /* 0x00000005000b7308 */ /* 0x0003e20000000800 */
[----:B------:R-:W-:Y:S01]  /*69b0*/  FSETP.NEU.FTZ.AND P1, PT, R150, -INF , PT ;  /* 0xff8000009600780b */ /* 0x000fe20003f3d000 */
[----:B------:R-:W-:Y:S01]  /*69c0*/  FFMA.FTZ R2, R55, c[0x0][0x23c], -R8 ;  /* 0x00008f0037027a23 */ /* 0x000fe20000010808 */
[----:B------:R-:W-:Y:S01]  /*69d0*/  FMNMX.FTZ R0, R164, R0, !PT ;  /* 0x00000000a4007209 */ /* 0x000fe20007810000 */
[----:B------:R-:W2:Y:S03]  /*69e0*/  SHFL.BFLY PT, R9, R3, 0x1, 0x1f ;  /* 0x0c201f0003097f89 */ /* 0x000ea600000e0000 */
[----:B------:R-:W-:Y:S01]  /*69f0*/  FMNMX.FTZ R0, R174, R0, !PT ;  /* 0x00000000ae007209 */ /* 0x000fe20007810000 */
[----:B------:R3:W-:Y:S01]  /*6a00*/  MUFU.EX2 R10, R2 ;  /* 0x00000002000a7308 */ /* 0x0007e20000000800 */
[----:B------:R-:W-:Y:S02]  /*6a10*/  STL [R1+0x100], R150 ;  /* 0x0001009601007387 */ /* 0x000fe40000100800 */
[----:B------:R-:W-:-:S04]  /*6a20*/  FMNMX.FTZ R0, R167, R0, !PT ;  /* 0x00000000a7007209 */ /* 0x000fc80007810000 */
[----:B------:R-:W-:Y:S01]  /*6a30*/  FMNMX.FTZ R0, R165, R0, !PT ;  /* 0x00000000a5007209 */ /* 0x000fe20007810000 */
[----:B-1----:R-:W-:-:S03]  /*6a40*/  FMUL.FTZ R5, R150, c[0x0][0x23c] ;  /* 0x00008f0096057a20 */ /* 0x002fc60000410000 */
[----:B------:R-:W-:Y:S02]  /*6a50*/  FMNMX.FTZ R0, R189, R0, !PT ;  /* 0x00000000bd007209 */ /* 0x000fe40007810000 */
[----:B------:R-:W-:-:S05]  /*6a60*/  FSEL R5, R5, RZ, P1 ;  /* 0x000000ff05057208 */ /* 0x000fca0000800000 */
[--C-:B---3--:R-:W-:Y:S01]  /*6a70*/  FFMA.FTZ R2, R34, c[0x0][0x23c], -R5.reuse ;  /* 0x00008f0022027a23 */ /* 0x108fe20000010805 */
[----:B--2---:R-:W-:Y:S01]  /*6a80*/  FMNMX.FTZ R3, R3, R9, !PT ;  /* 0x0000000903037209 */ /* 0x004fe20007810000 */
[----:B------:R-:W-:Y:S02]  /*6a90*/  FFMA.FTZ R9, R52, c[0x0][0x23c], -R5 ;  /* 0x00008f0034097a23 */ /* 0x000fe40000010805 */
[----:B------:R1:W-:Y:S01]  /*6aa0*/  MUFU.EX2 R249, R2 ;  /* 0x0000000200f97308 */ /* 0x0003e20000000800 */
[----:B------:R-:W-:-:S07]  /*6ab0*/  FSETP.NEU.FTZ.AND P1, PT, R3, -INF , PT ;  /* 0xff8000000300780b */ /* 0x000fce0003f3d000 */
[----:B------:R-:W-:Y:S01]  /*6ac0*/  MUFU.EX2 R203, R9 ;  /* 0x0000000900cb7308 */ /* 0x000fe20000000800 */
[----:B-1----:R-:W-:-:S07]  /*6ad0*/  FFMA.FTZ R2, R53, c[0x0][0x23c], -R5 ;  /* 0x00008f0035027a23 */ /* 0x002fce0000010805 */
[----:B------:R1:W2:Y:S02]  /*6ae0*/  MUFU.EX2 R252, R2 ;  /* 0x0000000200fc7308 */ /* 0x0002a40000000800 */
[----:B-1----:R-:W-:Y:S01]  /*6af0*/  FMNMX.FTZ R2, R195, R0, !PT ;  /* 0x00000000c3027209 */ /* 0x002fe20007810000 */
[----:B------:R-:W-:Y:S01]  /*6b00*/  FFMA.FTZ R0, R54, c[0x0][0x23c], -R5 ;  /* 0x00008f0036007a23 */ /* 0x000fe20000010805 */
[----:B--2---:R-:W-:Y:S01]  /*6b10*/  F2FP.BF16.PACK_AB R16, R252, R249 ;  /* 0x000000f9fc10723e */ /* 0x004fe200000010ff */
[----:B------:R-:W-:Y:S01]  /*6b20*/  LDSM.16.MT88.4 R52, [R234+0x8000] ;  /* 0x00800000ea34783b */ /* 0x000fe20000004200 */
[----:B------:R-:W-:Y:S02]  /*6b30*/  FMNMX.FTZ R2, R193, R2, !PT ;  /* 0x00000002c1027209 */ /* 0x000fe40007810000 */
[----:B------:R1:W2:Y:S02]  /*6b40*/  MUFU.EX2 R17, R0 ;  /* 0x0000000000117308 */ /* 0x0002a40000000800 */
[----:B-1----:R-:W-:Y:S01]  /*6b50*/  FMNMX.FTZ R0, R190, R2, !PT ;  /* 0x00000002be007209 */ /* 0x002fe20007810000 */
[----:B------:R-:W-:Y:S01]  /*6b60*/  FMUL.FTZ R2, R3, c[0x0][0x23c] ;  /* 0x00008f0003027a20 */ /* 0x000fe20000410000 */
[----:B--2---:R1:W-:Y:S01]  /*6b70*/  STL [R1+0x84], R17 ;  /* 0x0000841101007387 */ /* 0x0043e20000100800 */
[----:B------:R-:W-:-:S02]  /*6b80*/  F2FP.BF16.PACK_AB R18, R203, R17 ;  /* 0x00000011cb12723e */ /* 0x000fc400000010ff */
[----:B------:R-:W-:Y:S01]  /*6b90*/  FMNMX.FTZ R0, R245, R0, !PT ;  /* 0x00000000f5007209 */ /* 0x000fe20007810000 */
[----:B------:R-:W-:Y:S01]  /*6ba0*/  STL [R1+0x104], R3 ;  /* 0x0001040301007387 */ /* 0x000fe20000100800 */
[----:B------:R-:W-:Y:S02]  /*6bb0*/  FSEL R2, R2, RZ, P1 ;  /* 0x000000ff02027208 */ /* 0x000fe40000800000 */
[----:B------:R-:W-:-:S03]  /*6bc0*/  FMNMX.FTZ R0, R231, R0, !PT ;  /* 0x00000000e7007209 */ /* 0x000fc60007810000 */
[--C-:B------:R-:W-:Y:S01]  /*6bd0*/  FFMA.FTZ R7, R56, c[0x0][0x23c], -R2.reuse ;  /* 0x00008f0038077a23 */ /* 0x100fe20000010802 */
[----:B------:R-:W-:Y:S01]  /*6be0*/  FMNMX.FTZ R0, R228, R0, !PT ;  /* 0x00000000e4007209 */ /* 0x000fe20007810000 */
[----:B------:R-:W-:Y:S02]  /*6bf0*/  FFMA.FTZ R9, R36, c[0x0][0x23c], -R2 ;  /* 0x00008f0024097a23 */ /* 0x000fe40000010802 */
[----:B------:R2:W-:Y:S01]  /*6c00*/  MUFU.EX2 R250, R7 ;  /* 0x0000000700fa7308 */ /* 0x0005e20000000800 */
[----:B------:R-:W-:-:S04]  /*6c10*/  FMNMX.FTZ R0, R227, R0, !PT ;  /* 0x00000000e3007209 */ /* 0x000fc80007810000 */
[----:B------:R-:W-:-:S03]  /*6c20*/  FMNMX.FTZ R0, R221, R0, !PT ;  /* 0x00000000dd007209 */ /* 0x000fc60007810000 */
[----:B------:R-:W1:Y:S01]  /*6c30*/  MUFU.EX2 R251, R9 ;  /* 0x0000000900fb7308 */ /* 0x000e620000000800 */
[----:B------:R-:W-:-:S04]  /*6c40*/  FMNMX.FTZ R0, R218, R0, !PT ;  /* 0x00000000da007209 */ /* 0x000fc80007810000 */
[----:B------:R-:W-:Y:S01]  /*6c50*/  FMNMX.FTZ R0, R213, R0, !PT ;  /* 0x00000000d5007209 */ /* 0x000fe20007810000 */
[----:B--2---:R-:W-:-:S03]  /*6c60*/  FFMA.FTZ R7, R58, c[0x0][0x23c], -R2 ;  /* 0x00008f003a077a23 */ /* 0x004fc60000010802 */
[----:B------:R-:W-:Y:S01]  /*6c70*/  FMNMX.FTZ R6, R206, R0, !PT ;  /* 0x00000000ce067209 */ /* 0x000fe20007810000 */
[----:B------:R-:W-:Y:S01]  /*6c80*/  FFMA.FTZ R0, R57, c[0x0][0x23c], -R2 ;  /* 0x00008f0039007a23 */ /* 0x000fe20000010802 */
[----:B------:R-:W2:Y:S02]  /*6c90*/  MUFU.EX2 R19, R7 ;  /* 0x0000000700137308 */ /* 0x000ea40000000800 */
[----:B------:R-:W-:Y:S01]  /*6ca0*/  FMNMX.FTZ R4, R197, R6, !PT ;  /* 0x00000006c5047209 */ /* 0x000fe20007810000 */
[----:B------:R-:W-:Y:S01]  /*6cb0*/  LDSM.16.MT88.4 R56, [R235+0x8000] ;  /* 0x00800000eb38783b */ /* 0x000fe20000004200 */
[----:B-1----:R-:W-:-:S04]  /*6cc0*/  F2FP.BF16.PACK_AB R17, R250, R251 ;  /* 0x000000fbfa11723e */ /* 0x002fc800000010ff */
[----:B------:R1:W3:Y:S01]  /*6cd0*/  MUFU.EX2 R202, R0 ;  /* 0x0000000000ca7308 */ /* 0x0002e20000000800 */
[----:B--2---:R3:W-:Y:S01]  /*6ce0*/  STL [R1+0x74], R19 ;  /* 0x0000741301007387 */ /* 0x0047e20000100800 */
[----:B-1----:R-:W-:Y:S01]  /*6cf0*/  FMNMX.FTZ R0, R187, R4, !PT ;  /* 0x00000004bb007209 */ /* 0x002fe20007810000 */
[----:B------:R-:W-:-:S03]  /*6d00*/  FFMA.FTZ R4, R67, c[0x0][0x23c], -R5 ;  /* 0x00008f0043047a23 */ /* 0x000fc60000010805 */
[----:B------:R-:W-:Y:S02]  /*6d10*/  FMNMX.FTZ R0, R184, R0, !PT ;  /* 0x00000000b8007209 */ /* 0x000fe40007810000 */
[----:B------:R1:W-:Y:S02]  /*6d20*/  MUFU.EX2 R244, R4 ;  /* 0x0000000400f47308 */ /* 0x0003e40000000800 */
[----:B------:R-:W-:-:S05]  /*6d30*/  FMNMX.FTZ R0, R168, R0, !PT ;  /* 0x00000000a8007209 */ /* 0x000fca0007810000 */
[----:B------:R-:W2:Y:S01]  /*6d40*/  SHFL.BFLY PT, R6, R0, 0x2, 0x1f ;  /* 0x0c401f0000067f89 */ /* 0x000ea200000e0000 */
[----:B---3--:R-:W-:Y:S01]  /*6d50*/  F2FP.BF16.PACK_AB R19, R202, R19 ;  /* 0x00000013ca13723e */ /* 0x008fe200000010ff */
[----:B-1----:R-:W-:Y:S02]  /*6d60*/  FFMA.FTZ R4, R65, c[0x0][0x23c], -R5 ;  /* 0x00008f0041047a23 */ /* 0x002fe40000010805 */
[----:B------:R-:W-:Y:S04]  /*6d70*/  LDSM.16.MT88.4 R64, [R234+0x8800] ;  /* 0x00880000ea40783b */ /* 0x000fe80000004200 */
[C---:B------:R-:W-:Y:S01]  /*6d80*/  HMMA.16816.F32.BF16 R48, R16.reuse, R28, RZ ;  /* 0x0000001c1030723c */ /* 0x040fe200000418ff */
[----:B------:R1:W3:Y:S07]  /*6d90*/  MUFU.EX2 R247, R4 ;  /* 0x0000000400f77308 */ /* 0x0002ee0000000800 */
[----:B------:R-:W-:Y:S01]  /*6da0*/  HMMA.16816.F32.BF16 R76, R16, R44, RZ ;  /* 0x0000002c104c723c */ /* 0x000fe200000418ff */
[----:B--2---:R-:W-:-:S07]  /*6db0*/  FMNMX.FTZ R0, R0, R6, !PT ;  /* 0x0000000600007209 */ /* 0x004fce0007810000 */
[C---:B------:R-:W-:Y:S01]  /*6dc0*/  HMMA.16816.F32.BF16 R72, R16.reuse, R52, RZ ;  /* 0x000000341048723c */ /* 0x040fe200000418ff */
[--C-:B-1----:R-:W-:Y:S01]  /*6dd0*/  FFMA.FTZ R4, R63, c[0x0][0x23c], -R5.reuse ;  /* 0x00008f003f047a23 */ /* 0x102fe20000010805 */
[----:B---3--:R-:W-:Y:S01]  /*6de0*/  F2FP.BF16.PACK_AB R20, R247, R244 ;  /* 0x000000f4f714723e */ /* 0x008fe200000010ff */
[----:B------:R-:W1:Y:S02]  /*6df0*/  SHFL.BFLY PT, R6, R0, 0x1, 0x1f ;  /* 0x0c201f0000067f89 */ /* 0x000e6400000e0000 */
[----:B------:R2:W3:Y:S03]  /*6e00*/  MUFU.EX2 R12, R4 ;  /* 0x00000004000c7308 */ /* 0x0004e60000000800 */
[C---:B------:R-:W-:Y:S08]  /*6e10*/  HMMA.16816.F32.BF16 R24, R16.reuse, R56, RZ ;  /* 0x000000381018723c */ /* 0x040ff000000418ff */
[C---:B------:R-:W-:Y:S01]  /*6e20*/  HMMA.16816.F32.BF16 R40, R16.reuse, R30, RZ ;  /* 0x0000001e1028723c */ /* 0x040fe200000418ff */
[----:B--2---:R-:W-:Y:S01]  /*6e30*/  FFMA.FTZ R4, R61, c[0x0][0x23c], -R5 ;  /* 0x00008f003d047a23 */ /* 0x004fe20000010805 */
[----:B---3--:R-:W-:Y:S06]  /*6e40*/  STL [R1+0xac], R12 ;  /* 0x0000ac0c01007387 */ /* 0x008fec0000100800 */
[----:B------:R-:W-:Y:S01]  /*6e50*/  HMMA.16816.F32.BF16 R36, R16, R46, RZ ;  /* 0x0000002e1024723c */ /* 0x000fe200000418ff */
[----:B------:R2:W-:Y:S01]  /*6e60*/  MUFU.EX2 R7, R4 ;  /* 0x0000000400077308 */ /* 0x0005e20000000800 */
[----:B------:R-:W-:Y:S01]  /*6e70*/  LDSM.16.MT88.4 R60, [R236+0x8800] ;  /* 0x00880000ec3c783b */ /* 0x000fe20000004200 */
[----:B-1----:R-:W-:-:S05]  /*6e80*/  FMNMX.FTZ R151, R0, R6, !PT ;  /* 0x0000000600977209 */ /* 0x002fca0007810000 */
[----:B------:R-:W-:Y:S01]  /*6e90*/  HMMA.16816.F32.BF16 R32, R16, R54, RZ ;  /* 0x000000361020723c */ /* 0x000fe200000418ff */
[----:B--2---:R-:W-:-:S04]  /*6ea0*/  FFMA.FTZ R4, R69, c[0x0][0x23c], -R2 ;  /* 0x00008f0045047a23 */ /* 0x004fc80000010802 */
[----:B------:R1:W-:Y:S02]  /*6eb0*/  MUFU.EX2 R243, R4 ;  /* 0x0000000400f37308 */ /* 0x0003e40000000800 */
[--C-:B-1----:R-:W-:Y:S01]  /*6ec0*/  FFMA.FTZ R4, R68, c[0x0][0x23c], -R2.reuse ;  /* 0x00008f0044047a23 */ /* 0x102fe20000010802 */
[C---:B------:R-:W-:Y:S01]  /*6ed0*/  FSETP.NEU.FTZ.AND P1, PT, R151.reuse, -INF , PT ;  /* 0xff8000009700780b */ /* 0x040fe20003f3d000 */
[----:B------:R-:W-:Y:S01]  /*6ee0*/  FMUL.FTZ R0, R151, c[0x0][0x23c] ;  /* 0x00008f0097007a20 */ /* 0x000fe20000410000 */
[----:B------:R-:W-:Y:S03]  /*6ef0*/  HMMA.16816.F32.BF16 R16, R16, R58, RZ ;  /* 0x0000003a1010723c */ /* 0x000fe600000418ff */
[----:B------:R1:W2:Y:S01]  /*6f00*/  MUFU.EX2 R13, R4 ;  /* 0x00000004000d7308 */ /* 0x0002a20000000800 */
[----:B------:R-:W3:Y:S01]  /*6f10*/  LDSM.16.MT88.4 R68, [R233+0x8800] ;  /* 0x00880000e944783b */ /* 0x000ee20000004200 */
[----:B-1----:R-:W-:-:S03]  /*6f20*/  FFMA.FTZ R4, R81, c[0x0][0x23c], -R2 ;  /* 0x00008f0051047a23 */ /* 0x002fc60000010802 */
[----:B--2---:R-:W-:Y:S03]  /*6f30*/  STL [R1+0xa8], R13 ;  /* 0x0000a80d01007387 */ /* 0x004fe60000100800 */
[----:B------:R1:W-:Y:S02]  /*6f40*/  MUFU.EX2 R241, R4 ;  /* 0x0000000400f17308 */ /* 0x0003e40000000800 */
[----:B-1----:R-:W-:Y:S01]  /*6f50*/  FFMA.FTZ R4, R80, c[0x0][0x23c], -R2 ;  /* 0x00008f0050047a23 */ /* 0x002fe20000010802 */
[----:B------:R-:W-:Y:S01]  /*6f60*/  FSEL R0, R0, RZ, P1 ;  /* 0x000000ff00007208 */ /* 0x000fe20000800000 */
[----:B------:R-:W1:Y:S04]  /*6f70*/  LDSM.16.MT88.4 R80, [R235+0x8800] ;  /* 0x00880000eb50783b */ /* 0x000e680000004200 */
[----:B------:R2:W4:Y:S02]  /*6f80*/  MUFU.EX2 R9, R4 ;  /* 0x0000000400097308 */ /* 0x0005240000000800 */
[--C-:B--2---:R-:W-:Y:S01]  /*6f90*/  FFMA.FTZ R4, R95, c[0x0][0x23c], -R8.reuse ;  /* 0x00008f005f047a23 */ /* 0x104fe20000010808 */
[----:B----4-:R-:W-:Y:S05]  /*6fa0*/  STL [R1+0xb0], R9 ;  /* 0x0000b00901007387 */ /* 0x010fea0000100800 */
[----:B------:R-:W2:Y:S02]  /*6fb0*/  MUFU.EX2 R3, R4 ;  /* 0x0000000400037308 */ /* 0x000ea40000000800 */
[----:B--2---:R2:W-:Y:S01]  /*6fc0*/  STL [R1+0x6c], R3 ;  /* 0x00006c0301007387 */ /* 0x0045e20000100800 */
[----:B------:R-:W-:-:S03]  /*6fd0*/  FFMA.FTZ R4, R93, c[0x0][0x23c], -R8 ;  /* 0x00008f005d047a23 */ /* 0x000fc60000010808 */
[----:B------:R4:W-:Y:S02]  /*6fe0*/  STL [R1+0x108], R244 ;  /* 0x000108f401007387 */ /* 0x0009e40000100800 */
[----:B--2---:R2:W-:Y:S02]  /*6ff0*/  MUFU.EX2 R3, R4 ;  /* 0x0000000400037308 */ /* 0x0045e40000000800 */
[----:B----4-:R-:W4:Y:S01]  /*7000*/  LDL.LU R244, [R1+0x6c] ;  /* 0x00006c0001f47983 */ /* 0x010f220000300800 */
[----:B------:R-:W-:Y:S02]  /*7010*/  F2FP.BF16.PACK_AB R21, R13, R243 ;  /* 0x000000f30d15723e */ /* 0x000fe400000010ff */
[----:B------:R-:W-:Y:S01]  /*7020*/  F2FP.BF16.PACK_AB R22, R7, R12 ;  /* 0x0000000c0716723e */ /* 0x000fe200000010ff */
[----:B------:R-:W-:Y:S01]  /*7030*/  STL [R1+0x10c], R243 ;  /* 0x00010cf301007387 */ /* 0x000fe20000100800 */
[----:B------:R-:W-:-:S03]  /*7040*/  F2FP.BF16.PACK_AB R23, R9, R241 ;  /* 0x000000f10917723e */ /* 0x000fc600000010ff */
[----:B------:R-:W-:Y:S01]  /*7050*/  STL [R1+0x110], R241 ;  /* 0x000110f101007387 */ /* 0x000fe20000100800 */
[----:B--2---:R-:W-:-:S03]  /*7060*/  FFMA.FTZ R4, R94, c[0x0][0x23c], -R8 ;  /* 0x00008f005e047a23 */ /* 0x004fc60000010808 */
[----:B------:R2:W-:Y:S01]  /*7070*/  STL [R1+0x114], R151 ;  /* 0x0001149701007387 */ /* 0x0005e20000100800 */
[C---:B---3--:R-:W-:Y:S01]  /*7080*/  HMMA.16816.F32.BF16 R108, R20.reuse, R68, R48 ;  /* 0x00000044146c723c */ /* 0x048fe20000041830 */
[----:B------:R3:W-:Y:S07]  /*7090*/  MUFU.EX2 R201, R4 ;  /* 0x0000000400c97308 */ /* 0x0007ee0000000800 */
[C---:B------:R-:W-:Y:S08]  /*70a0*/  HMMA.16816.F32.BF16 R88, R20.reuse, R60, R76 ;  /* 0x0000003c1458723c */ /* 0x040ff0000004184c */
[----:B------:R-:W-:Y:S01]  /*70b0*/  HMMA.16816.F32.BF16 R76, R20, R70, R40 ;  /* 0x00000046144c723c */ /* 0x000fe20000041828 */
[----:B---3--:R-:W-:-:S04]  /*70c0*/  FFMA.FTZ R4, R92, c[0x0][0x23c], -R8 ;  /* 0x00008f005c047a23 */ /* 0x008fc80000010808 */
[----:B------:R3:W-:Y:S03]  /*70d0*/  MUFU.EX2 R242, R4 ;  /* 0x0000000400f27308 */ /* 0x0007e60000000800 */
[C---:B------:R-:W-:Y:S08]  /*70e0*/  HMMA.16816.F32.BF16 R92, R20.reuse, R62, R36 ;  /* 0x0000003e145c723c */ /* 0x040ff00000041824 */
[----:B------:R-:W-:Y:S01]  /*70f0*/  HMMA.16816.F32.BF16 R96, R20, R64, R72 ;  /* 0x000000401460723c */ /* 0x000fe20000041848 */
[----:B---3--:R-:W-:-:S07]  /*7100*/  FFMA.FTZ R4, R84, c[0x0][0x23c], -R0 ;  /* 0x00008f0054047a23 */ /* 0x008fce0000010800 */
[C---:B-1----:R-:W-:Y:S01]  /*7110*/  HMMA.16816.F32.BF16 R120, R20.reuse, R80, R24 ;  /* 0x000000501478723c */ /* 0x042fe20000041818 */
[----:B--2---:R1:W-:Y:S07]  /*7120*/  MUFU.EX2 R151, R4 ;  /* 0x0000000400977308 */ /* 0x0043ee0000000800 */
[----:B------:R-:W-:Y:S01]  /*7130*/  HMMA.16816.F32.BF16 R100, R20, R66, R32 ;  /* 0x000000421464723c */ /* 0x000fe20000041820 */
[----:B-1----:R-:W-:-:S04]  /*7140*/  FFMA.FTZ R4, R149, c[0x0][0x23c], -R0 ;  /* 0x00008f0095047a23 */ /* 0x002fc80000010800 */
[----:B------:R1:W2:Y:S02]  /*7150*/  MUFU.EX2 R6, R4 ;  /* 0x0000000400067308 */ /* 0x0002a40000000800 */
[--C-:B-1----:R-:W-:Y:S01]  /*7160*/  FFMA.FTZ R4, R153, c[0x0][0x23c], -R0.reuse ;  /* 0x00008f0099047a23 */ /* 0x102fe20000010800 */
[----:B--2---:R1:W-:Y:S05]  /*7170*/  STL [R1+0x28], R6 ;  /* 0x0000280601007387 */ /* 0x0043ea0000100800 */
[----:B------:R2:W-:Y:S02]  /*7180*/  MUFU.EX2 R112, R4 ;  /* 0x0000000400707308 */ /* 0x0005e40000000800 */
[----:B--2---:R-:W-:-:S06]  /*7190*/  FFMA.FTZ R4, R148, c[0x0][0x23c], -R0 ;  /* 0x00008f0094047a23 */ /* 0x004fcc0000010800 */
[----:B------:R2:W3:Y:S02]  /*71a0*/  MUFU.EX2 R150, R4 ;  /* 0x0000000400967308 */ /* 0x0004e40000000800 */
[----:B--2---:R-:W-:-:S06]  /*71b0*/  FFMA.FTZ R4, R105, c[0x0][0x23c], -R8 ;  /* 0x00008f0069047a23 */ /* 0x004fcc0000010808 */
[----:B------:R2:W-:Y:S02]  /*71c0*/  MUFU.EX2 R248, R4 ;  /* 0x0000000400f87308 */ /* 0x0005e40000000800 */
[----:B--2---:R-:W-:Y:S02]  /*71d0*/  FFMA.FTZ R4, R104, c[0x0][0x23c], -R8 ;  /* 0x00008f0068047a23 */ /* 0x004fe40000010808 */
[----:B------:R-:W-:Y:S04]  /*71e0*/  HMMA.16816.F32.BF16 R104, R20, R82, R16 ;  /* 0x000000521468723c */ /* 0x000fe80000041810 */
[----:B------:R2:W-:Y:S03]  /*71f0*/  MUFU.EX2 R200, R4 ;  /* 0x0000000400c87308 */ /* 0x0005e60000000800 */
[----:B------:R-:W-:-:S02]  /*7200*/  F2FP.BF16.PACK_AB R17, R6, R151 ;  /* 0x000000970611723e */ /* 0x000fc400000010ff */
[----:B------:R-:W-:Y:S02]  /*7210*/  F2FP.BF16.PACK_AB R16, R10, R11 ;  /* 0x0000000b0a10723e */ /* 0x000fe400000010ff */
[----:B---3--:R-:W-:Y:S01]  /*7220*/  F2FP.BF16.PACK_AB R19, R150, R112 ;  /* 0x000000709613723e */ /* 0x008fe200000010ff */
        /* <DEDUP_REMOVED lines=8> */
[----:B--2---:R-:W-:Y:S01]  /*72b0*/  FFMA.FTZ R4, R158, c[0x0][0x23c], -R8 ;  /* 0x00008f009e047a23 */ /* 0x004fe20000010808 */
[----:B------:R-:W-:-:S05]  /*72c0*/  MOV R158, R112 ;  /* 0x00000070009e7202 */ /* 0x000fca0000000f00 */
[----:B-1----:R1:W2:Y:S02]  /*72d0*/  MUFU.EX2 R6, R4 ;  /* 0x0000000400067308 */ /* 0x0022a40000000800 */
[----:B-1----:R-:W-:Y:S01]  /*72e0*/  FFMA.FTZ R4, R154, c[0x0][0x23c], -R8 ;  /* 0x00008f009a047a23 */ /* 0x002fe20000010808 */
[----:B--2---:R-:W-:-:S05]  /*72f0*/  MOV R154, R6 ;  /* 0x00000006009a7202 */ /* 0x004fca0000000f00 */
[----:B------:R1:W-:Y:S02]  /*7300*/  MUFU.EX2 R9, R4 ;  /* 0x0000000400097308 */ /* 0x0003e40000000800 */
[----:B-1----:R-:W-:-:S06]  /*7310*/  FFMA.FTZ R4, R138, c[0x0][0x23c], -R8 ;  /* 0x00008f008a047a23 */ /* 0x002fcc0000010808 */
[----:B------:R1:W-:Y:S01]  /*7320*/  MUFU.EX2 R238, R4 ;  /* 0x0000000400ee7308 */ /* 0x0003e20000000800 */
[----:B----4-:R-:W-:-:S07]  /*7330*/  F2FP.BF16.PACK_AB R18, R3, R244 ;  /* 0x000000f40312723e */ /* 0x010fce00000010ff */
[----:B------:R-:W-:Y:S01]  /*7340*/  HMMA.16816.F32.BF16 R48, R16, R28, RZ ;  /* 0x0000001c1030723c */ /* 0x000fe200000418ff */
[----:B-1----:R-:W-:-:S07]  /*7350*/  FFMA.FTZ R4, R133, c[0x0][0x23c], -R8 ;  /* 0x00008f0085047a23 */ /* 0x002fce0000010808 */
[C---:B------:R-:W-:Y:S01]  /*7360*/  HMMA.16816.F32.BF16 R40, R16.reuse, R30, RZ ;  /* 0x0000001e1028723c */ /* 0x040fe200000418ff */
[----:B------:R1:W-:Y:S07]  /*7370*/  MUFU.EX2 R14, R4 ;  /* 0x00000004000e7308 */ /* 0x0003ee0000000800 */
[C---:B------:R-:W-:Y:S08]  /*7380*/  HMMA.16816.F32.BF16 R36, R16.reuse, R44, RZ ;  /* 0x0000002c1024723c */ /* 0x040ff000000418ff */
[----:B------:R-:W-:Y:S01]  /*7390*/  HMMA.16816.F32.BF16 R32, R16, R46, RZ ;  /* 0x0000002e1020723c */ /* 0x000fe200000418ff */
[----:B-1----:R-:W-:-:S04]  /*73a0*/  FFMA.FTZ R4, R156, c[0x0][0x23c], -R0 ;  /* 0x00008f009c047a23 */ /* 0x002fc80000010800 */
[----:B------:R1:W-:Y:S03]  /*73b0*/  MUFU.EX2 R156, R4 ;  /* 0x00000004009c7308 */ /* 0x0003e60000000800 */
[C---:B------:R-:W-:Y:S08]  /*73c0*/  HMMA.16816.F32.BF16 R28, R16.reuse, R52, RZ ;  /* 0x00000034101c723c */ /* 0x040ff000000418ff */
[----:B------:R-:W-:Y:S01]  /*73d0*/  HMMA.16816.F32.BF16 R20, R16, R56, RZ ;  /* 0x000000381014723c */ /* 0x000fe200000418ff */
[----:B-1----:R-:W-:Y:S01]  /*73e0*/  FFMA.FTZ R4, R155, c[0x0][0x23c], -R5 ;  /* 0x00008f009b047a23 */ /* 0x002fe20000010805 */
[----:B------:R-:W-:-:S06]  /*73f0*/  MOV R155, R251 ;  /* 0x000000fb009b7202 */ /* 0x000fcc0000000f00 */
[C---:B------:R-:W-:Y:S01]  /*7400*/  HMMA.16816.F32.BF16 R24, R16.reuse, R54, RZ ;  /* 0x000000361018723c */ /* 0x040fe200000418ff */
[----:B------:R1:W-:Y:S07]  /*7410*/  MUFU.EX2 R243, R4 ;  /* 0x0000000400f37308 */ /* 0x0003ee0000000800 */
[----:B------:R-:W-:Y:S07]  /*7420*/  HMMA.16816.F32.BF16 R44, R16, R58, RZ ;  /* 0x0000003a102c723c */ /* 0x000fee00000418ff */
[----:B------:R-:W-:Y:S01]  /*7430*/  F2FP.BF16.PACK_AB R16, R242, R201 ;  /* 0x000000c9f210723e */ /* 0x000fe200000010ff */
[----:B-1----:R-:W-:Y:S01]  /*7440*/  FFMA.FTZ R4, R141, c[0x0][0x23c], -R5 ;  /* 0x00008f008d047a23 */ /* 0x002fe20000010805 */
[----:B------:R-:W-:-:S02]  /*7450*/  F2FP.BF16.PACK_AB R17, R140, R142 ;  /* 0x0000008e8c11723e */ /* 0x000fc400000010ff */
[----:B------:R-:W-:Y:S01]  /*7460*/  F2FP.BF16.PACK_AB R18, R200, R248 ;  /* 0x000000f8c812723e */ /* 0x000fe200000010ff */
[----:B------:R1:W2:Y:S01]  /*7470*/  MUFU.EX2 R149, R4 ;  /* 0x0000000400957308 */ /* 0x0002a20000000800 */
[----:B------:R-:W-:-:S07]  /*7480*/  F2FP.BF16.PACK_AB R19, R240, R153 ;  /* 0x00000099f013723e */ /* 0x000fce00000010ff */
[----:B------:R-:W-:Y:S01]  /*7490*/  HMMA.16816.F32.BF16 R56, R16, R68, R48 ;  /* 0x000000441038723c */ /* 0x000fe20000041830 */
[----:B-1----:R-:W-:-:S07]  /*74a0*/  FFMA.FTZ R4, R136, c[0x0][0x23c], -R5 ;  /* 0x00008f0088047a23 */ /* 0x002fce0000010805 */
[C---:B------:R-:W-:Y:S01]  /*74b0*/  HMMA.16816.F32.BF16 R48, R16.reuse, R60, R36 ;  /* 0x0000003c1030723c */ /* 0x040fe20000041824 */
[----:B------:R1:W-:Y:S07]  /*74c0*/  MUFU.EX2 R232, R4 ;  /* 0x0000000400e87308 */ /* 0x0003ee0000000800 */
[C---:B------:R-:W-:Y:S08]  /*74d0*/  HMMA.16816.F32.BF16 R68, R16.reuse, R70, R40 ;  /* 0x000000461044723c */ /* 0x040ff00000041828 */
[----:B------:R-:W-:Y:S01]  /*74e0*/  HMMA.16816.F32.BF16 R52, R16, R64, R28 ;  /* 0x000000401034723c */ /* 0x000fe2000004181c */
[----:B------:R-:W3:Y:S01]  /*74f0*/  LDSM.16.MT88.4 R28, [R233+0x9000] ;  /* 0x00900000e91c783b */ /* 0x000ee20000004200 */
[----:B-1----:R-:W-:-:S04]  /*7500*/  FFMA.FTZ R4, R132, c[0x0][0x23c], -R5 ;  /* 0x00008f0084047a23 */ /* 0x002fc80000010805 */
[----:B------:R1:W4:Y:S02]  /*7510*/  MUFU.EX2 R12, R4 ;  /* 0x00000004000c7308 */ /* 0x0003240000000800 */
[C---:B------:R-:W-:Y:S01]  /*7520*/  HMMA.16816.F32.BF16 R72, R16.reuse, R80, R20 ;  /* 0x000000501048723c */ /* 0x040fe20000041814 */
[----:B------:R-:W-:Y:S07]  /*7530*/  LDSM.16.MT88.4 R20, [R234+0x9000] ;  /* 0x00900000ea14783b */ /* 0x000fee0000004200 */
[----:B------:R-:W-:Y:S01]  /*7540*/  HMMA.16816.F32.BF16 R40, R16, R62, R32 ;  /* 0x0000003e1028723c */ /* 0x000fe20000041820 */
[----:B------:R-:W-:Y:S01]  /*7550*/  LDSM.16.MT88.4 R32, [R235+0x9000] ;  /* 0x00900000eb20783b */ /* 0x000fe20000004200 */
[----:B-1----:R-:W-:-:S06]  /*7560*/  FFMA.FTZ R4, R157, c[0x0][0x23c], -R2 ;  /* 0x00008f009d047a23 */ /* 0x002fcc0000010802 */
[C---:B------:R-:W-:Y:S01]  /*7570*/  HMMA.16816.F32.BF16 R36, R16.reuse, R66, R24 ;  /* 0x000000421024723c */ /* 0x040fe20000041818 */
[----:B------:R-:W1:Y:S01]  /*7580*/  LDSM.16.MT88.4 R24, [R236+0x9000] ;  /* 0x00900000ec18783b */ /* 0x000e620000004200 */
[----:B------:R-:W-:Y:S01]  /*7590*/  MOV R157, R250 ;  /* 0x000000fa009d7202 */ /* 0x000fe20000000f00 */
[----:B------:R3:W-:Y:S05]  /*75a0*/  MUFU.EX2 R241, R4 ;  /* 0x0000000400f17308 */ /* 0x0007ea0000000800 */
[----:B------:R-:W-:Y:S07]  /*75b0*/  HMMA.16816.F32.BF16 R44, R16, R82, R44 ;  /* 0x00000052102c723c */ /* 0x000fee000004182c */
[----:B--2---:R-:W-:-:S02]  /*75c0*/  F2FP.BF16.PACK_AB R16, R149, R243 ;  /* 0x000000f39510723e */ /* 0x004fc400000010ff */
[----:B----4-:R-:W-:Y:S01]  /*75d0*/  F2FP.BF16.PACK_AB R18, R12, R232 ;  /* 0x000000e80c12723e */ /* 0x010fe200000010ff */
[----:B---3--:R-:W-:-:S04]  /*75e0*/  FFMA.FTZ R4, R143, c[0x0][0x23c], -R2 ;  /* 0x00008f008f047a23 */ /* 0x008fc80000010802 */
[----:B------:R2:W3:Y:S02]  /*75f0*/  MUFU.EX2 R239, R4 ;  /* 0x0000000400ef7308 */ /* 0x0004e40000000800 */
[----:B--2---:R-:W-:Y:S01]  /*7600*/  FFMA.FTZ R4, R139, c[0x0][0x23c], -R2 ;  /* 0x00008f008b047a23 */ /* 0x004fe20000010802 */
[----:B---3--:R-:W-:-:S05]  /*7610*/  F2FP.BF16.PACK_AB R17, R239, R241 ;  /* 0x000000f1ef11723e */ /* 0x008fca00000010ff */
[----:B------:R2:W-:Y:S02]  /*7620*/  MUFU.EX2 R15, R4 ;  /* 0x00000004000f7308 */ /* 0x0005e40000000800 */
[----:B--2---:R-:W-:-:S06]  /*7630*/  FFMA.FTZ R4, R137, c[0x0][0x23c], -R2 ;  /* 0x00008f0089047a23 */ /* 0x004fcc0000010802 */
[----:B------:R2:W3:Y:S02]  /*7640*/  MUFU.EX2 R6, R4 ;  /* 0x0000000400067308 */ /* 0x0004e40000000800 */
[----:B--2---:R-:W-:Y:S01]  /*7650*/  FFMA.FTZ R4, R159, c[0x0][0x23c], -R0 ;  /* 0x00008f009f047a23 */ /* 0x004fe20000010800 */
[----:B---3--:R-:W-:-:S05]  /*7660*/  F2FP.BF16.PACK_AB R19, R6, R15 ;  /* 0x0000000f0613723e */ /* 0x008fca00000010ff */
[----:B------:R2:W3:Y:S02]  /*7670*/  MUFU.EX2 R148, R4 ;  /* 0x0000000400947308 */ /* 0x0004e40000000800 */
[C---:B------:R-:W-:Y:S08]  /*7680*/  HMMA.16816.F32.BF16 R64, R16.reuse, R28, R108 ;  /* 0x0000001c1040723c */ /* 0x040ff0000004186c */
[----:B-1----:R-:W-:Y:S01]  /*7690*/  HMMA.16816.F32.BF16 R84, R16, R24, R88 ;  /* 0x000000181054723c */ /* 0x002fe20000041858 */
[----:B--2---:R-:W-:-:S04]  /*76a0*/  FFMA.FTZ R4, R145, c[0x0][0x23c], -R0 ;  /* 0x00008f0091047a23 */ /* 0x004fc80000010800 */
[----:B------:R1:W-:Y:S03]  /*76b0*/  MUFU.EX2 R237, R4 ;  /* 0x0000000400ed7308 */ /* 0x0003e60000000800 */
[C---:B------:R-:W-:Y:S08]  /*76c0*/  HMMA.16816.F32.BF16 R96, R16.reuse, R20, R96 ;  /* 0x000000141060723c */ /* 0x040ff00000041860 */
[----:B------:R-:W-:Y:S01]  /*76d0*/  HMMA.16816.F32.BF16 R120, R16, R32, R120 ;  /* 0x000000201078723c */ /* 0x000fe20000041878 */
[----:B-1----:R-:W-:-:S07]  /*76e0*/  FFMA.FTZ R4, R144, c[0x0][0x23c], -R0 ;  /* 0x00008f0090047a23 */ /* 0x002fce0000010800 */
[C---:B------:R-:W-:Y:S01]  /*76f0*/  HMMA.16816.F32.BF16 R76, R16.reuse, R30, R76 ;  /* 0x0000001e104c723c */ /* 0x040fe2000004184c */
[----:B------:R1:W2:Y:S07]  /*7700*/  MUFU.EX2 R13, R4 ;  /* 0x00000004000d7308 */ /* 0x0002ae0000000800 */
[C---:B------:R-:W-:Y:S08]  /*7710*/  HMMA.16816.F32.BF16 R92, R16.reuse, R26, R92 ;  /* 0x0000001a105c723c */ /* 0x040ff0000004185c */
[----:B------:R-:W-:Y:S01]  /*7720*/  HMMA.16816.F32.BF16 R100, R16, R22, R100 ;  /* 0x000000161064723c */ /* 0x000fe20000041864 */
[----:B-1----:R-:W-:-:S04]  /*7730*/  FFMA.FTZ R4, R172, c[0x0][0x23c], -R8 ;  /* 0x00008f00ac047a23 */ /* 0x002fc80000010808 */
[----:B------:R1:W-:Y:S03]  /*7740*/  MUFU.EX2 R138, R4 ;  /* 0x00000004008a7308 */ /* 0x0003e60000000800 */
[----:B------:R-:W-:Y:S07]  /*7750*/  HMMA.16816.F32.BF16 R104, R16, R34, R104 ;  /* 0x000000221068723c */ /* 0x000fee0000041868 */
[----:B------:R-:W-:-:S02]  /*7760*/  F2FP.BF16.PACK_AB R16, R9, R154 ;  /* 0x0000009a0910723e */ /* 0x000fc400000010ff */
[----:B---3--:R-:W-:Y:S02]  /*7770*/  F2FP.BF16.PACK_AB R17, R148, R156 ;  /* 0x0000009c9411723e */ /* 0x008fe400000010ff */
[----:B------:R-:W-:Y:S02]  /*7780*/  F2FP.BF16.PACK_AB R18, R14, R238 ;  /* 0x000000ee0e12723e */ /* 0x000fe400000010ff */
[----:B--2---:R-:W-:Y:S01]  /*7790*/  F2FP.BF16.PACK_AB R19, R13, R237 ;  /* 0x000000ed0d13723e */ /* 0x004fe200000010ff */
[----:B-1----:R-:W-:-:S04]  /*77a0*/  FFMA.FTZ R4, R162, c[0x0][0x23c], -R8 ;  /* 0x00008f00a2047a23 */ /* 0x002fc80000010808 */
[----:B------:R1:W2:Y:S02]  /*77b0*/  MUFU.EX2 R113, R4 ;  /* 0x0000000400717308 */ /* 0x0002a40000000800 */
[C---:B------:R-:W-:Y:S08]  /*77c0*/  HMMA.16816.F32.BF16 R52, R16.reuse, R20, R52 ;  /* 0x000000141034723c */ /* 0x040ff00000041834 */
[----:B------:R-:W-:Y:S01]  /*77d0*/  HMMA.16816.F32.BF16 R80, R16, R28, R56 ;  /* 0x0000001c1050723c */ /* 0x000fe20000041838 */
[----:B-1----:R-:W-:-:S07]  /*77e0*/  FFMA.FTZ R4, R146, c[0x0][0x23c], -R8 ;  /* 0x00008f0092047a23 */ /* 0x002fce0000010808 */
[C---:B------:R-:W-:Y:S01]  /*77f0*/  HMMA.16816.F32.BF16 R60, R16.reuse, R24, R48 ;  /* 0x00000018103c723c */ /* 0x040fe20000041830 */
[----:B--2---:R-:W-:Y:S01]  /*7800*/  IMAD.MOV.U32 R146, RZ, RZ, R113 ;  /* 0x000000ffff927224 */ /* 0x004fe200078e0071 */
[----:B------:R1:W-:Y:S06]  /*7810*/  MUFU.EX2 R145, R4 ;  /* 0x0000000400917308 */ /* 0x0003ec0000000800 */
[C---:B------:R-:W-:Y:S01]  /*7820*/  HMMA.16816.F32.BF16 R68, R16.reuse, R30, R68 ;  /* 0x0000001e1044723c */ /* 0x040fe20000041844 */
[----:B------:R-:W2:Y:S07]  /*7830*/  LDSM.16.MT88.4 R28, [R233+0x9800] ;  /* 0x00980000e91c783b */ /* 0x000eae0000004200 */
[----:B------:R-:W-:Y:S01]  /*7840*/  HMMA.16816.F32.BF16 R56, R16, R26, R40 ;  /* 0x0000001a1038723c */ /* 0x000fe20000041828 */
[----:B------:R-:W3:Y:S01]  /*7850*/  LDSM.16.MT88.4 R24, [R236+0x9800] ;  /* 0x00980000ec18783b */ /* 0x000ee20000004200 */
[----:B-1----:R-:W-:-:S04]  /*7860*/  FFMA.FTZ R4, R129, c[0x0][0x23c], -R8 ;  /* 0x00008f0081047a23 */ /* 0x002fc80000010808 */
[----:B------:R1:W-:Y:S02]  /*7870*/  MUFU.EX2 R132, R4 ;  /* 0x0000000400847308 */ /* 0x0003e40000000800 */
[C---:B------:R-:W-:Y:S08]  /*7880*/  HMMA.16816.F32.BF16 R48, R16.reuse, R22, R36 ;  /* 0x000000161030723c */ /* 0x040ff00000041824 */
[----:B------:R-:W-:Y:S01]  /*7890*/  HMMA.16816.F32.BF16 R40, R16, R32, R72 ;  /* 0x000000201028723c */ /* 0x000fe20000041848 */
[----:B-1----:R-:W-:-:S07]  /*78a0*/  FFMA.FTZ R4, R164, c[0x0][0x23c], -R0 ;  /* 0x00008f00a4047a23 */ /* 0x002fce0000010800 */
[----:B------:R-:W-:Y:S01]  /*78b0*/  HMMA.16816.F32.BF16 R36, R16, R34, R44 ;  /* 0x000000221024723c */ /* 0x000fe2000004182c */
[----:B------:R-:W-:Y:S01]  /*78c0*/  LDSM.16.MT88.4 R32, [R235+0x9800] ;  /* 0x00980000eb20783b */ /* 0x000fe20000004200 */
[----:B------:R-:W-:Y:S01]  /*78d0*/  IMAD.MOV.U32 R164, RZ, RZ, R6 ;  /* 0x000000ffffa47224 */ /* 0x000fe200078e0006 */
[----:B------:R1:W-:Y:S01]  /*78e0*/  MUFU.EX2 R20, R4 ;  /* 0x0000000400147308 */ /* 0x0003e20000000800 */
[----:B------:R-:W-:Y:S02]  /*78f0*/  FFMA.FTZ R6, R177, c[0x0][0x23c], -R2 ;  /* 0x00008f00b1067a23 */ /* 0x000fe40000010802 */
[----:B-1----:R-:W-:-:S05]  /*7900*/  FFMA.FTZ R4, R163, c[0x0][0x23c], -R5 ;  /* 0x00008f00a3047a23 */ /* 0x002fca0000010805 */
[----:B------:R1:W4:Y:S02]  /*7910*/  MUFU.EX2 R21, R4 ;  /* 0x0000000400157308 */ /* 0x0003240000000800 */
[----:B-1----:R-:W-:Y:S01]  /*7920*/  FFMA.FTZ R4, R160, c[0x0][0x23c], -R5 ;  /* 0x00008f00a0047a23 */ /* 0x002fe20000010805 */
[----:B----4-:R-:W-:-:S05]  /*7930*/  MOV R160, R21 ;  /* 0x0000001500a07202 */ /* 0x010fca0000000f00 */
[----:B------:R1:W4:Y:S02]  /*7940*/  MUFU.EX2 R172, R4 ;  /* 0x0000000400ac7308 */ /* 0x0003240000000800 */
[----:B-1----:R-:W-:Y:S01]  /*7950*/  FFMA.FTZ R4, R131, c[0x0][0x23c], -R5 ;  /* 0x00008f0083047a23 */ /* 0x002fe20000010805 */
[----:B----4-:R-:W-:-:S05]  /*7960*/  F2FP.BF16.PACK_AB R16, R172, R160 ;  /* 0x000000a0ac10723e */ /* 0x010fca00000010ff */
[----:B------:R1:W-:Y:S02]  /*7970*/  MUFU.EX2 R134, R4 ;  /* 0x0000000400867308 */ /* 0x0003e40000000800 */
[----:B-1----:R-:W-:-:S06]  /*7980*/  FFMA.FTZ R4, R128, c[0x0][0x23c], -R5 ;  /* 0x00008f0080047a23 */ /* 0x002fcc0000010805 */
[----:B------:R1:W4:Y:S02]  /*7990*/  MUFU.EX2 R129, R4 ;  /* 0x0000000400817308 */ /* 0x0003240000000800 */
[----:B-1----:R-:W-:Y:S01]  /*79a0*/  FFMA.FTZ R4, R166, c[0x0][0x23c], -R2 ;  /* 0x00008f00a6047a23 */ /* 0x002fe20000010802 */
[----:B----4-:R-:W-:Y:S02]  /*79b0*/  F2FP.BF16.PACK_AB R18, R129, R134 ;  /* 0x000000868112723e */ /* 0x010fe400000010ff */
[----:B------:R-:W-:-:S03]  /*79c0*/  MOV R166, R247 ;  /* 0x000000f700a67202 */ /* 0x000fc60000000f00 */
[----:B------:R1:W-:Y:S02]  /*79d0*/  MUFU.EX2 R163, R4 ;  /* 0x0000000400a37308 */ /* 0x0003e40000000800 */
[----:B-1----:R-:W-:Y:S02]  /*79e0*/  FFMA.FTZ R4, R161, c[0x0][0x23c], -R2 ;  /* 0x00008f00a1047a23 */ /* 0x002fe40000010802 */
[----:B------:R-:W-:-:S04]  /*79f0*/  IMAD.MOV.U32 R161, RZ, RZ, R20 ;  /* 0x000000ffffa17224 */ /* 0x000fc800078e0014 */
[----:B------:R1:W4:Y:S01]  /*7a00*/  MUFU.EX2 R144, R4 ;  /* 0x0000000400907308 */ /* 0x0003220000000800 */
[----:B------:R-:W2:Y:S01]  /*7a10*/  LDSM.16.MT88.4 R20, [R234+0x9800] ;  /* 0x00980000ea14783b */ /* 0x000ea20000004200 */
[----:B-1----:R-:W-:Y:S01]  /*7a20*/  FFMA.FTZ R4, R147, c[0x0][0x23c], -R2 ;  /* 0x00008f0093047a23 */ /* 0x002fe20000010802 */
[----:B----4-:R-:W-:-:S05]  /*7a30*/  F2FP.BF16.PACK_AB R17, R144, R163 ;  /* 0x000000a39011723e */ /* 0x010fca00000010ff */
[----:B------:R1:W-:Y:S02]  /*7a40*/  MUFU.EX2 R133, R4 ;  /* 0x0000000400857308 */ /* 0x0003e40000000800 */
[----:B-1----:R-:W-:-:S06]  /*7a50*/  FFMA.FTZ R4, R130, c[0x0][0x23c], -R2 ;  /* 0x00008f0082047a23 */ /* 0x002fcc0000010802 */
[----:B------:R1:W4:Y:S02]  /*7a60*/  MUFU.EX2 R128, R4 ;  /* 0x0000000400807308 */ /* 0x0003240000000800 */
[----:B-1----:R-:W-:Y:S01]  /*7a70*/  FFMA.FTZ R4, R174, c[0x0][0x23c], -R0 ;  /* 0x00008f00ae047a23 */ /* 0x002fe20000010800 */
[----:B----4-:R-:W-:-:S05]  /*7a80*/  F2FP.BF16.PACK_AB R19, R128, R133 ;  /* 0x000000858013723e */ /* 0x010fca00000010ff */
[----:B------:R1:W4:Y:S02]  /*7a90*/  MUFU.EX2 R162, R4 ;  /* 0x0000000400a27308 */ /* 0x0003240000000800 */
[C---:B--2---:R-:W-:Y:S08]  /*7aa0*/  HMMA.16816.F32.BF16 R72, R16.reuse, R28, R64 ;  /* 0x0000001c1048723c */ /* 0x044ff00000041840 */
[----:B------:R-:W-:Y:S01]  /*7ab0*/  HMMA.16816.F32.BF16 R64, R16, R30, R76 ;  /* 0x0000001e1040723c */ /* 0x000fe2000004184c */
[----:B-1----:R-:W-:Y:S01]  /*7ac0*/  FFMA.FTZ R4, R167, c[0x0][0x23c], -R0 ;  /* 0x00008f00a7047a23 */ /* 0x002fe20000010800 */
[----:B------:R-:W-:-:S03]  /*7ad0*/  MOV R167, R248 ;  /* 0x000000f800a77202 */ /* 0x000fc60000000f00 */
[----:B------:R1:W-:Y:S03]  /*7ae0*/  MUFU.EX2 R135, R4 ;  /* 0x0000000400877308 */ /* 0x0003e60000000800 */
[C---:B---3--:R-:W-:Y:S08]  /*7af0*/  HMMA.16816.F32.BF16 R84, R16.reuse, R24, R84 ;  /* 0x000000181054723c */ /* 0x048ff00000041854 */
[----:B------:R-:W-:Y:S01]  /*7b00*/  HMMA.16816.F32.BF16 R92, R16, R26, R92 ;  /* 0x0000001a105c723c */ /* 0x000fe2000004185c */
[----:B-1----:R-:W-:-:S07]  /*7b10*/  FFMA.FTZ R4, R165, c[0x0][0x23c], -R0 ;  /* 0x00008f00a5047a23 */ /* 0x002fce0000010800 */
[C---:B------:R-:W-:Y:S01]  /*7b20*/  HMMA.16816.F32.BF16 R96, R16.reuse, R20, R96 ;  /* 0x000000141060723c */ /* 0x040fe20000041860 */
[----:B------:R-:W-:Y:S01]  /*7b30*/  IMAD.MOV.U32 R165, RZ, RZ, R153 ;  /* 0x000000ffffa57224 */ /* 0x000fe200078e0099 */
[----:B------:R1:W2:Y:S06]  /*7b40*/  MUFU.EX2 R131, R4 ;  /* 0x0000000400837308 */ /* 0x0002ac0000000800 */
[C---:B------:R-:W-:Y:S08]  /*7b50*/  HMMA.16816.F32.BF16 R100, R16.reuse, R22, R100 ;  /* 0x000000161064723c */ /* 0x040ff00000041864 */
[----:B------:R-:W-:Y:S01]  /*7b60*/  HMMA.16816.F32.BF16 R120, R16, R32, R120 ;  /* 0x000000201078723c */ /* 0x000fe20000041878 */
[----:B-1----:R-:W-:Y:S01]  /*7b70*/  FFMA.FTZ R4, R194, c[0x0][0x23c], -R8 ;  /* 0x00008f00c2047a23 */ /* 0x002fe20000010808 */
[----:B------:R-:W-:-:S03]  /*7b80*/  MOV R194, R249 ;  /* 0x000000f900c27202 */ /* 0x000fc60000000f00 */
[----:B------:R1:W-:Y:S03]  /*7b90*/  MUFU.EX2 R152, R4 ;  /* 0x0000000400987308 */ /* 0x0003e60000000800 */
[----:B------:R-:W-:Y:S07]  /*7ba0*/  HMMA.16816.F32.BF16 R104, R16, R34, R104 ;  /* 0x000000221068723c */ /* 0x000fee0000041868 */
[----:B------:R-:W-:-:S02]  /*7bb0*/  F2FP.BF16.PACK_AB R16, R146, R138 ;  /* 0x0000008a9210723e */ /* 0x000fc400000010ff */
[----:B----4-:R-:W-:Y:S02]  /*7bc0*/  F2FP.BF16.PACK_AB R17, R162, R161 ;  /* 0x000000a1a211723e */ /* 0x010fe400000010ff */
[----:B------:R-:W-:Y:S02]  /*7bd0*/  F2FP.BF16.PACK_AB R18, R132, R145 ;  /* 0x000000918412723e */ /* 0x000fe400000010ff */
[----:B--2---:R-:W-:Y:S01]  /*7be0*/  F2FP.BF16.PACK_AB R19, R131, R135 ;  /* 0x000000878313723e */ /* 0x004fe200000010ff */
[----:B-1----:R-:W-:-:S04]  /*7bf0*/  FFMA.FTZ R4, R183, c[0x0][0x23c], -R8 ;  /* 0x00008f00b7047a23 */ /* 0x002fc80000010808 */
[----:B------:R1:W-:Y:S02]  /*7c00*/  MUFU.EX2 R136, R4 ;  /* 0x0000000400887308 */ /* 0x0003e40000000800 */
[C---:B------:R-:W-:Y:S08]  /*7c10*/  HMMA.16816.F32.BF16 R116, R16.reuse, R28, R80 ;  /* 0x0000001c1074723c */ /* 0x040ff00000041850 */
[----:B------:R-:W-:Y:S01]  /*7c20*/  HMMA.16816.F32.BF16 R112, R16, R30, R68 ;  /* 0x0000001e1070723c */ /* 0x000fe20000041844 */
[----:B------:R-:W2:Y:S01]  /*7c30*/  LDSM.16.MT88.4 R28, [R233+0xa000] ;  /* 0x00a00000e91c783b */ /* 0x000ea20000004200 */
[----:B-1----:R-:W-:Y:S01]  /*7c40*/  FFMA.FTZ R4, R175, c[0x0][0x23c], -R8 ;  /* 0x00008f00af047a23 */ /* 0x002fe20000010808 */
[----:B------:R-:W-:-:S05]  /*7c50*/  MOV R175, R7 ;  /* 0x0000000700af7202 */ /* 0x000fca0000000f00 */
[C---:B------:R-:W-:Y:S01]  /*7c60*/  HMMA.16816.F32.BF16 R108, R16.reuse, R24, R60 ;  /* 0x00000018106c723c */ /* 0x040fe2000004183c */
[----:B------:R1:W-:Y:S07]  /*7c70*/  MUFU.EX2 R139, R4 ;  /* 0x00000004008b7308 */ /* 0x0003ee0000000800 */
[C---:B------:R-:W-:Y:S01]  /*7c80*/  HMMA.16816.F32.BF16 R88, R16.reuse, R26, R56 ;  /* 0x0000001a1058723c */ /* 0x040fe20000041838 */
[----:B------:R-:W3:Y:S07]  /*7c90*/  LDSM.16.MT88.4 R24, [R236+0xa000] ;  /* 0x00a00000ec18783b */ /* 0x000eee0000004200 */
[----:B------:R-:W-:Y:S01]  /*7ca0*/  HMMA.16816.F32.BF16 R80, R16, R20, R52 ;  /* 0x000000141050723c */ /* 0x000fe20000041834 */
[----:B-1----:R-:W-:-:S04]  /*7cb0*/  FFMA.FTZ R4, R126, c[0x0][0x23c], -R8 ;  /* 0x00008f007e047a23 */ /* 0x002fc80000010808 */
[----:B------:R1:W4:Y:S03]  /*7cc0*/  MUFU.EX2 R137, R4 ;  /* 0x0000000400897308 */ /* 0x0003260000000800 */
[C---:B------:R-:W-:Y:S01]  /*7cd0*/  HMMA.16816.F32.BF16 R76, R16.reuse, R22, R48 ;  /* 0x00000016104c723c */ /* 0x040fe20000041830 */
[----:B------:R-:W2:Y:S07]  /*7ce0*/  LDSM.16.MT88.4 R20, [R234+0xa000] ;  /* 0x00a00000ea14783b */ /* 0x000eae0000004200 */
[----:B------:R-:W-:Y:S01]  /*7cf0*/  HMMA.16816.F32.BF16 R44, R16, R32, R40 ;  /* 0x00000020102c723c */ /* 0x000fe20000041828 */
[----:B-1----:R-:W-:-:S07]  /*7d00*/  FFMA.FTZ R4, R189, c[0x0][0x23c], -R0 ;  /* 0x00008f00bd047a23 */ /* 0x002fce0000010800 */
[----:B------:R-:W-:Y:S01]  /*7d10*/  HMMA.16816.F32.BF16 R36, R16, R34, R36 ;  /* 0x000000221024723c */ /* 0x000fe20000041824 */
[----:B------:R-:W1:Y:S01]  /*7d20*/  LDSM.16.MT88.4 R32, [R235+0xa000] ;  /* 0x00a00000eb20783b */ /* 0x000e620000004200 */
[----:B------:R3:W-:Y:S01]  /*7d30*/  MUFU.EX2 R7, R4 ;  /* 0x0000000400077308 */ /* 0x0007e20000000800 */
[----:B----4-:R-:W-:Y:S01]  /*7d40*/  IMAD.MOV.U32 R189, RZ, RZ, R137 ;  /* 0x000000ffffbd7224 */ /* 0x010fe200078e0089 */
[----:B------:R-:W-:Y:S01]  /*7d50*/  MOV R137, R158 ;  /* 0x0000009e00897202 */ /* 0x000fe20000000f00 */
[----:B------:R-:W-:Y:S02]  /*7d60*/  IMAD.MOV.U32 R158, RZ, RZ, R252 ;  /* 0x000000ffff9e7224 */ /* 0x000fe400078e00fc */
[----:B---3--:R-:W-:-:S04]  /*7d70*/  FFMA.FTZ R4, R188, c[0x0][0x23c], -R5 ;  /* 0x00008f00bc047a23 */ /* 0x008fc80000010805 */
[----:B------:R3:W-:Y:S02]  /*7d80*/  MUFU.EX2 R141, R4 ;  /* 0x00000004008d7308 */ /* 0x0007e40000000800 */
[----:B---3--:R-:W-:-:S06]  /*7d90*/  FFMA.FTZ R4, R181, c[0x0][0x23c], -R5 ;  /* 0x00008f00b5047a23 */ /* 0x008fcc0000010805 */
[----:B------:R3:W4:Y:S02]  /*7da0*/  MUFU.EX2 R126, R4 ;  /* 0x00000004007e7308 */ /* 0x0007240000000800 */
[----:B---3--:R-:W-:Y:S01]  /*7db0*/  FFMA.FTZ R4, R173, c[0x0][0x23c], -R5 ;  /* 0x00008f00ad047a23 */ /* 0x008fe20000010805 */
[----:B----4-:R-:W-:-:S05]  /*7dc0*/  F2FP.BF16.PACK_AB R16, R126, R141 ;  /* 0x0000008d7e10723e */ /* 0x010fca00000010ff */
[----:B------:R3:W-:Y:S02]  /*7dd0*/  MUFU.EX2 R173, R4 ;  /* 0x0000000400ad7308 */ /* 0x0007e40000000800 */
[----:B---3--:R-:W-:Y:S02]  /*7de0*/  FFMA.FTZ R4, R124, c[0x0][0x23c], -R5 ;  /* 0x00008f007c047a23 */ /* 0x008fe40000010805 */
[----:B------:R-:W-:-:S04]  /*7df0*/  FFMA.FTZ R124, R184, c[0x0][0x23c], -R0 ;  /* 0x00008f00b87c7a23 */ /* 0x000fc80000010800 */
[----:B------:R3:W4:Y:S02]  /*7e00*/  MUFU.EX2 R174, R4 ;  /* 0x0000000400ae7308 */ /* 0x0007240000000800 */
[----:B---3--:R-:W-:Y:S01]  /*7e10*/  FFMA.FTZ R4, R192, c[0x0][0x23c], -R2 ;  /* 0x00008f00c0047a23 */ /* 0x008fe20000010802 */
[----:B----4-:R-:W-:-:S05]  /*7e20*/  F2FP.BF16.PACK_AB R18, R174, R173 ;  /* 0x000000adae12723e */ /* 0x010fca00000010ff */
[----:B------:R3:W-:Y:S02]  /*7e30*/  MUFU.EX2 R143, R4 ;  /* 0x00000004008f7308 */ /* 0x0007e40000000800 */
[----:B---3--:R-:W-:-:S06]  /*7e40*/  FFMA.FTZ R4, R182, c[0x0][0x23c], -R2 ;  /* 0x00008f00b6047a23 */ /* 0x008fcc0000010802 */
        /* <DEDUP_REMOVED lines=8> */
[----:B------:R3:W4:Y:S02]  /*7ed0*/  MUFU.EX2 R252, R4 ;  /* 0x0000000400fc7308 */ /* 0x0007240000000800 */
[C---:B--2---:R-:W-:Y:S08]  /*7ee0*/  HMMA.16816.F32.BF16 R68, R16.reuse, R30, R64 ;  /* 0x0000001e1044723c */ /* 0x044ff00000041840 */
[----:B------:R-:W-:Y:S01]  /*7ef0*/  HMMA.16816.F32.BF16 R72, R16, R28, R72 ;  /* 0x0000001c1048723c */ /* 0x000fe20000041848 */
[----:B---3--:R-:W-:-:S04]  /*7f00*/  FFMA.FTZ R4, R193, c[0x0][0x23c], -R0 ;  /* 0x00008f00c1047a23 */ /* 0x008fc80000010800 */
[----:B------:R2:W-:Y:S03]  /*7f10*/  MUFU.EX2 R251, R4 ;  /* 0x0000000400fb7308 */ /* 0x0005e60000000800 */
[C---:B------:R-:W-:Y:S08]  /*7f20*/  HMMA.16816.F32.BF16 R64, R16.reuse, R24, R84 ;  /* 0x000000181040723c */ /* 0x040ff00000041854 */
[----:B------:R-:W-:Y:S01]  /*7f30*/  HMMA.16816.F32.BF16 R60, R16, R26, R92 ;  /* 0x0000001a103c723c */ /* 0x000fe2000004185c */
[----:B--2---:R-:W-:-:S07]  /*7f40*/  FFMA.FTZ R4, R190, c[0x0][0x23c], -R0 ;  /* 0x00008f00be047a23 */ /* 0x004fce0000010800 */
[C---:B------:R-:W-:Y:S01]  /*7f50*/  HMMA.16816.F32.BF16 R56, R16.reuse, R20, R96 ;  /* 0x000000141038723c */ /* 0x040fe20000041860 */
[----:B------:R-:W-:Y:S01]  /*7f60*/  MOV R190, R164 ;  /* 0x000000a400be7202 */ /* 0x000fe20000000f00 */
[----:B------:R2:W3:Y:S06]  /*7f70*/  MUFU.EX2 R250, R4 ;  /* 0x0000000400fa7308 */ /* 0x0004ec0000000800 */
[C---:B------:R-:W-:Y:S08]  /*7f80*/  HMMA.16816.F32.BF16 R52, R16.reuse, R22, R100 ;  /* 0x000000161034723c */ /* 0x040ff00000041864 */
[----:B-1----:R-:W-:Y:S01]  /*7f90*/  HMMA.16816.F32.BF16 R48, R16, R32, R120 ;  /* 0x000000201030723c */ /* 0x002fe20000041878 */
[----:B--2---:R-:W-:-:S04]  /*7fa0*/  FFMA.FTZ R4, R214, c[0x0][0x23c], -R5 ;  /* 0x00008f00d6047a23 */ /* 0x004fc80000010805 */
[----:B------:R1:W-:Y:S03]  /*7fb0*/  MUFU.EX2 R214, R4 ;  /* 0x0000000400d67308 */ /* 0x0003e60000000800 */
[----:B------:R-:W-:Y:S01]  /*7fc0*/  HMMA.16816.F32.BF16 R40, R16, R34, R104 ;  /* 0x000000221028723c */ /* 0x000fe20000041868 */
[--C-:B------:R-:W-:Y:S02]  /*7fd0*/  FFMA.FTZ R121, R125, c[0x0][0x23c], -R8.reuse ;  /* 0x00008f007d797a23 */ /* 0x100fe40000010808 */
[----:B------:R-:W-:Y:S02]  /*7fe0*/  FFMA.FTZ R120, R170, c[0x0][0x23c], -R8 ;  /* 0x00008f00aa787a23 */ /* 0x000fe40000010808 */
[--C-:B------:R-:W-:Y:S02]  /*7ff0*/  FFMA.FTZ R122, R197, c[0x0][0x23c], -R0.reuse ;  /* 0x00008f00c57a7a23 */ /* 0x100fe40000010800 */
[----:B------:R-:W-:Y:S01]  /*8000*/  F2FP.BF16.PACK_AB R16, R136, R152 ;  /* 0x000000988810723e */ /* 0x000fe200000010ff */
[--C-:B------:R-:W-:Y:S01]  /*8010*/  FFMA.FTZ R123, R187, c[0x0][0x23c], -R0.reuse ;  /* 0x00008f00bb7b7a23 */ /* 0x100fe20000010800 */
[----:B----4-:R-:W-:Y:S01]  /*8020*/  F2FP.BF16.PACK_AB R17, R252, R7 ;  /* 0x00000007fc11723e */ /* 0x010fe200000010ff */
[----:B------:R-:W-:Y:S01]  /*8030*/  FFMA.FTZ R125, R168, c[0x0][0x23c], -R0 ;  /* 0x00008f00a87d7a23 */ /* 0x000fe20000010800 */
[----:B------:R-:W-:-:S02]  /*8040*/  F2FP.BF16.PACK_AB R18, R189, R139 ;  /* 0x0000008bbd12723e */ /* 0x000fc400000010ff */
[----:B---3--:R-:W-:Y:S01]  /*8050*/  F2FP.BF16.PACK_AB R19, R250, R251 ;  /* 0x000000fbfa13723e */ /* 0x008fe200000010ff */
[----:B-1----:R-:W-:-:S04]  /*8060*/  FFMA.FTZ R4, R209, c[0x0][0x23c], -R5 ;  /* 0x00008f00d1047a23 */ /* 0x002fc80000010805 */
[----:B------:R1:W2:Y:S02]  /*8070*/  MUFU.EX2 R247, R4 ;  /* 0x0000000400f77308 */ /* 0x0002a40000000800 */
[C---:B------:R-:W-:Y:S08]  /*8080*/  HMMA.16816.F32.BF16 R104, R16.reuse, R24, R108 ;  /* 0x000000181068723c */ /* 0x040ff0000004186c */
[----:B------:R-:W-:Y:S01]  /*8090*/  HMMA.16816.F32.BF16 R96, R16, R26, R88 ;  /* 0x0000001a1060723c */ /* 0x000fe20000041858 */
[----:B------:R-:W3:Y:S01]  /*80a0*/  LDSM.16.MT88.4 R24, [R236+0xa800] ;  /* 0x00a80000ec18783b */ /* 0x000ee20000004200 */
[----:B-1----:R-:W-:-:S06]  /*80b0*/  FFMA.FTZ R4, R178, c[0x0][0x23c], -R5 ;  /* 0x00008f00b2047a23 */ /* 0x002fcc0000010805 */
[C---:B------:R-:W-:Y:S01]  /*80c0*/  HMMA.16816.F32.BF16 R92, R16.reuse, R28, R116 ;  /* 0x0000001c105c723c */ /* 0x040fe20000041874 */
[----:B------:R1:W-:Y:S06]  /*80d0*/  MUFU.EX2 R248, R4 ;  /* 0x0000000400f87308 */ /* 0x0003ec0000000800 */
[----:B------:R-:W-:Y:S01]  /*80e0*/  IMAD.MOV.U32 R117, RZ, RZ, R157 ;  /* 0x000000ffff757224 */ /* 0x000fe200078e009d */
[----:B------:R-:W-:Y:S01]  /*80f0*/  HMMA.16816.F32.BF16 R100, R16, R30, R112 ;  /* 0x0000001e1064723c */ /* 0x000fe20000041870 */
[----:B------:R-:W4:Y:S01]  /*8100*/  LDSM.16.MT88.4 R28, [R233+0xa800] ;  /* 0x00a80000e91c783b */ /* 0x000f220000004200 */
[----:B------:R-:W-:-:S02]  /*8110*/  FFMA.FTZ R118, R198, c[0x0][0x23c], -R8 ;  /* 0x00008f00c6767a23 */ /* 0x000fc40000010808 */
[----:B------:R-:W-:Y:S02]  /*8120*/  FFMA.FTZ R119, R185, c[0x0][0x23c], -R8 ;  /* 0x00008f00b9777a23 */ /* 0x000fe40000010808 */
[--C-:B------:R-:W-:Y:S02]  /*8130*/  FFMA.FTZ R116, R171, c[0x0][0x23c], -R2.reuse ;  /* 0x00008f00ab747a23 */ /* 0x100fe40000010802 */
[C---:B------:R-:W-:Y:S01]  /*8140*/  HMMA.16816.F32.BF16 R88, R16.reuse, R20, R80 ;  /* 0x000000141058723c */ /* 0x040fe20000041850 */
[--C-:B------:R-:W-:Y:S02]  /*8150*/  FFMA.FTZ R113, R205, c[0x0][0x23c], -R2.reuse ;  /* 0x00008f00cd717a23 */ /* 0x100fe40000010802 */
[----:B-1----:R-:W-:Y:S02]  /*8160*/  FFMA.FTZ R4, R176, c[0x0][0x23c], -R5 ;  /* 0x00008f00b0047a23 */ /* 0x002fe40000010805 */
[--C-:B------:R-:W-:Y:S02]  /*8170*/  FFMA.FTZ R114, R199, c[0x0][0x23c], -R2.reuse ;  /* 0x00008f00c7727a23 */ /* 0x100fe40000010802 */
[----:B------:R1:W1:Y:S01]  /*8180*/  MUFU.EX2 R249, R4 ;  /* 0x0000000400f97308 */ /* 0x0002620000000800 */
[----:B------:R-:W-:Y:S01]  /*8190*/  HMMA.16816.F32.BF16 R80, R16, R32, R44 ;  /* 0x000000201050723c */ /* 0x000fe2000004182c */
[----:B------:R-:W-:-:S02]  /*81a0*/  FFMA.FTZ R115, R191, c[0x0][0x23c], -R2 ;  /* 0x00008f00bf737a23 */ /* 0x000fc40000010802 */
[----:B------:R-:W-:-:S04]  /*81b0*/  FFMA.FTZ R112, R169, c[0x0][0x23c], -R5 ;  /* 0x00008f00a9707a23 */ /* 0x000fc80000010805 */
[----:B------:R-:W-:Y:S01]  /*81c0*/  MOV R47, R155 ;  /* 0x0000009b002f7202 */ /* 0x000fe20000000f00 */
[C---:B------:R-:W-:Y:S01]  /*81d0*/  HMMA.16816.F32.BF16 R84, R16.reuse, R22, R76 ;  /* 0x000000161054723c */ /* 0x040fe2000004184c */
[----:B------:R-:W-:Y:S01]  /*81e0*/  LDSM.16.MT88.4 R20, [R234+0xa800] ;  /* 0x00a80000ea14783b */ /* 0x000fe20000004200 */
[----:B------:R-:W-:Y:S01]  /*81f0*/  IMAD.MOV.U32 R45, RZ, RZ, R154 ;  /* 0x000000ffff2d7224 */ /* 0x000fe200078e009a */
[----:B------:R-:W-:Y:S01]  /*8200*/  MOV R46, R156 ;  /* 0x0000009c002e7202 */ /* 0x000fe20000000f00 */
[----:B------:R3:W-:Y:S01]  /*8210*/  MUFU.EX2 R154, R6 ;  /* 0x00000006009a7308 */ /* 0x0007e20000000800 */
[----:B------:R-:W-:Y:S01]  /*8220*/  MOV R44, R158 ;  /* 0x0000009e002c7202 */ /* 0x000fe20000000f00 */
[----:B-1----:R-:W-:Y:S02]  /*8230*/  FFMA.FTZ R4, R220, c[0x0][0x23c], -R2 ;  /* 0x00008f00dc047a23 */ /* 0x002fe40000010802 */
[----:B------:R-:W-:Y:S01]  /*8240*/  HMMA.16816.F32.BF16 R76, R16, R34, R36 ;  /* 0x00000022104c723c */ /* 0x000fe20000041824 */
[----:B------:R-:W1:Y:S01]  /*8250*/  LDSM.16.MT88.4 R32, [R235+0xa800] ;  /* 0x00a80000eb20783b */ /* 0x000e620000004200 */
[----:B------:R-:W-:Y:S01]  /*8260*/  IMAD.MOV.U32 R220, RZ, RZ, R139 ;  /* 0x000000ffffdc7224 */ /* 0x000fe200078e008b */
[----:B------:R-:W-:Y:S01]  /*8270*/  MOV R139, R200 ;  /* 0x000000c8008b7202 */ /* 0x000fe20000000f00 */
[----:B------:R4:W-:Y:S03]  /*8280*/  MUFU.EX2 R155, R4 ;  /* 0x00000004009b7308 */ /* 0x0009e60000000800 */
[----:B--2---:R-:W-:Y:S01]  /*8290*/  F2FP.BF16.PACK_AB R16, R247, R214 ;  /* 0x000000d6f710723e */ /* 0x004fe200000010ff */
[----:B------:R-:W-:Y:S01]  /*82a0*/  FFMA.FTZ R37, R223, c[0x0][0x23c], -R8 ;  /* 0x00008f00df257a23 */ /* 0x000fe20000010808 */
[----:B------:R-:W-:Y:S01]  /*82b0*/  F2FP.BF16.PACK_AB R18, R249, R248 ;  /* 0x000000f8f912723e */ /* 0x000fe200000010ff */
[----:B------:R-:W-:-:S02]  /*82c0*/  FFMA.FTZ R39, R206, c[0x0][0x23c], -R0 ;  /* 0x00008f00ce277a23 */ /* 0x000fc40000010800 */
[----:B---3--:R-:W-:Y:S02]  /*82d0*/  FFMA.FTZ R6, R228, c[0x0][0x23c], -R0 ;  /* 0x00008f00e4067a23 */ /* 0x008fe40000010800 */
[--C-:B------:R-:W-:Y:S02]  /*82e0*/  FFMA.FTZ R36, R211, c[0x0][0x23c], -R2.reuse ;  /* 0x00008f00d3247a23 */ /* 0x100fe40000010802 */
[----:B------:R-:W-:Y:S01]  /*82f0*/  MUFU.EX2 R127, R6 ;  /* 0x00000006007f7308 */ /* 0x000fe20000000800 */
[----:B------:R-:W-:Y:S02]  /*8300*/  FFMA.FTZ R38, R204, c[0x0][0x23c], -R5 ;  /* 0x00008f00cc267a23 */ /* 0x000fe40000010805 */
[----:B----4-:R-:W-:Y:S01]  /*8310*/  FFMA.FTZ R4, R210, c[0x0][0x23c], -R2 ;  /* 0x00008f00d2047a23 */ /* 0x010fe20000010802 */
[----:B------:R-:W-:-:S04]  /*8320*/  MOV R210, R130 ;  /* 0x0000008200d27202 */ /* 0x000fc80000000f00 */
[----:B------:R2:W3:Y:S02]  /*8330*/  MUFU.EX2 R209, R4 ;  /* 0x0000000400d17308 */ /* 0x0004e40000000800 */
[----:B--2---:R-:W-:Y:S01]  /*8340*/  FFMA.FTZ R4, R179, c[0x0][0x23c], -R2 ;  /* 0x00008f00b3047a23 */ /* 0x004fe20000010802 */
[----:B---3--:R-:W-:-:S05]  /*8350*/  F2FP.BF16.PACK_AB R17, R209, R155 ;  /* 0x0000009bd111723e */ /* 0x008fca00000010ff */
[----:B------:R-:W2:Y:S02]  /*8360*/  MUFU.EX2 R153, R4 ;  /* 0x0000000400997308 */ /* 0x000ea40000000800 */
[----:B--2---:R-:W-:Y:S01]  /*8370*/  F2FP.BF16.PACK_AB R19, R154, R153 ;  /* 0x000000999a13723e */ /* 0x004fe200000010ff */
[----:B------:R-:W-:-:S05]  /*8380*/  FFMA.FTZ R4, R246, c[0x0][0x23c], -R8 ;  /* 0x00008f00f6047a23 */ /* 0x000fca0000010808 */
[----:B------:R2:W-:Y:S01]  /*8390*/  MUFU.EX2 R130, R4 ;  /* 0x0000000400827308 */ /* 0x0005e20000000800 */
[C---:B------:R-:W-:Y:S07]  /*83a0*/  HMMA.16816.F32.BF16 R180, R16.reuse, R26, R60 ;  /* 0x0000001a10b4723c */ /* 0x040fee000004183c */
[----:B------:R-:W-:Y:S01]  /*83b0*/  MOV R61, R131 ;  /* 0x00000083003d7202 */ /* 0x000fe20000000f00 */
[----:B------:R-:W-:Y:S01]  /*83c0*/  HMMA.16816.F32.BF16 R156, R16, R28, R72 ;  /* 0x0000001c109c723c */ /* 0x000fe20000041848 */
[----:B------:R-:W-:Y:S01]  /*83d0*/  IMAD.MOV.U32 R63, RZ, RZ, R133 ;  /* 0x000000ffff3f7224 */ /* 0x000fe200078e0085 */
[----:B------:R-:W-:Y:S01]  /*83e0*/  MOV R62, R132 ;  /* 0x00000084003e7202 */ /* 0x000fe20000000f00 */
[----:B------:R-:W-:-:S02]  /*83f0*/  IMAD.MOV.U32 R60, RZ, RZ, R129 ;  /* 0x000000ffff3c7224 */ /* 0x000fc400078e0081 */
[----:B--2---:R-:W-:Y:S02]  /*8400*/  FFMA.FTZ R4, R230, c[0x0][0x23c], -R8 ;  /* 0x00008f00e6047a23 */ /* 0x004fe40000010808 */
[----:B------:R-:W-:Y:S01]  /*8410*/  MOV R74, R165 ;  /* 0x000000a5004a7202 */ /* 0x000fe20000000f00 */
[----:B------:R-:W-:Y:S01]  /*8420*/  IMAD.MOV.U32 R73, RZ, RZ, R167 ;  /* 0x000000ffff497224 */ /* 0x000fe200078e00a7 */
[----:B------:R-:W-:Y:S01]  /*8430*/  MOV R72, R166 ;  /* 0x000000a600487202 */ /* 0x000fe20000000f00 */
[----:B------:R2:W-:Y:S01]  /*8440*/  MUFU.EX2 R131, R4 ;  /* 0x0000000400837308 */ /* 0x0005e20000000800 */
[----:B------:R-:W-:Y:S01]  /*8450*/  HMMA.16816.F32.BF16 R164, R16, R30, R68 ;  /* 0x0000001e10a4723c */ /* 0x000fe20000041844 */
[----:B------:R-:W-:-:S06]  /*8460*/  MOV R75, R194 ;  /* 0x000000c2004b7202 */ /* 0x000fcc0000000f00 */
[----:B------:R-:W-:Y:S01]  /*8470*/  IMAD.MOV.U32 R70, RZ, RZ, R149 ;  /* 0x000000ffff467224 */ /* 0x000fe200078e0095 */
[----:B------:R-:W-:Y:S01]  /*8480*/  MOV R69, R135 ;  /* 0x0000008700457202 */ /* 0x000fe20000000f00 */
[----:B-1----:R-:W-:Y:S01]  /*8490*/  HMMA.16816.F32.BF16 R108, R16, R34, R40 ;  /* 0x00000022106c723c */ /* 0x002fe20000041828 */
[----:B------:R-:W-:Y:S02]  /*84a0*/  MOV R68, R134 ;  /* 0x0000008600447202 */ /* 0x000fe40000000f00 */
[----:B------:R-:W-:Y:S01]  /*84b0*/  MOV R71, R126 ;  /* 0x0000007e00477202 */ /* 0x000fe20000000f00 */
[----:B--2---:R-:W-:-:S03]  /*84c0*/  FFMA.FTZ R4, R229, c[0x0][0x23c], -R8 ;  /* 0x00008f00e5047a23 */ /* 0x004fc60000010808 */
[----:B------:R-:W-:Y:S01]  /*84d0*/  MOV R43, R10 ;  /* 0x0000000a002b7202 */ /* 0x000fe20000000f00 */
[C---:B------:R-:W-:Y:S01]  /*84e0*/  HMMA.16816.F32.BF16 R132, R16.reuse, R22, R52 ;  /* 0x000000161084723c */ /* 0x040fe20000041834 */
[----:B------:R-:W-:Y:S01]  /*84f0*/  FFMA.FTZ R10, R215, c[0x0][0x23c], -R5 ;  /* 0x00008f00d70a7a23 */ /* 0x000fe20000010805 */
[----:B------:R1:W-:Y:S05]  /*8500*/  MUFU.EX2 R149, R4 ;  /* 0x0000000400957308 */ /* 0x0003ea0000000800 */
[----:B------:R-:W-:Y:S01]  /*8510*/  IMAD.MOV.U32 R55, RZ, RZ, R148 ;  /* 0x000000ffff377224 */ /* 0x000fe200078e0094 */
[----:B------:R-:W-:Y:S01]  /*8520*/  HMMA.16816.F32.BF16 R192, R16, R20, R56 ;  /* 0x0000001410c0723c */ /* 0x000fe20000041838 */
[----:B------:R-:W-:Y:S01]  /*8530*/  IMAD.MOV.U32 R52, RZ, RZ, R11 ;  /* 0x000000ffff347224 */ /* 0x000fe200078e000b */
[----:B------:R-:W-:Y:S01]  /*8540*/  MOV R54, R9 ;  /* 0x0000000900367202 */ /* 0x000fe20000000f00 */
[----:B------:R-:W-:Y:S01]  /*8550*/  FFMA.FTZ R11, R219, c[0x0][0x23c], -R5 ;  /* 0x00008f00db0b7a23 */ /* 0x000fe20000010805 */
[----:B------:R-:W-:Y:S01]  /*8560*/  MOV R53, R7 ;  /* 0x0000000700357202 */ /* 0x000fe20000000f00 */
[----:B------:R-:W-:-:S02]  /*8570*/  FFMA.FTZ R7, R231, c[0x0][0x23c], -R0 ;  /* 0x00008f00e7077a23 */ /* 0x000fc40000010800 */
[----:B------:R-:W-:Y:S01]  /*8580*/  MOV R58, R203 ;  /* 0x000000cb003a7202 */ /* 0x000fe20000000f00 */
[----:B------:R-:W-:Y:S01]  /*8590*/  IMAD.MOV.U32 R57, RZ, RZ, R202 ;  /* 0x000000ffff397224 */ /* 0x000fe200078e00ca */
[----:B------:R-:W-:Y:S01]  /*85a0*/  MOV R56, R201 ;  /* 0x000000c900387202 */ /* 0x000fe20000000f00 */
[--C-:B-1----:R-:W-:Y:S01]  /*85b0*/  FFMA.FTZ R4, R226, c[0x0][0x23c], -R8.reuse ;  /* 0x00008f00e2047a23 */ /* 0x102fe20000010808 */
[C---:B------:R-:W-:Y:S01]  /*85c0*/  HMMA.16816.F32.BF16 R176, R16.reuse, R24, R64 ;  /* 0x0000001810b0723c */ /* 0x040fe20000041840 */
[----:B------:R-:W-:Y:S01]  /*85d0*/  MOV R59, R128 ;  /* 0x00000080003b7202 */ /* 0x000fe20000000f00 */
[----:B------:R-:W-:Y:S01]  /*85e0*/  FFMA.FTZ R9, R208, c[0x0][0x23c], -R5 ;  /* 0x00008f00d0097a23 */ /* 0x000fe20000010805 */
[----:B------:R1:W2:Y:S04]  /*85f0*/  MUFU.EX2 R148, R4 ;  /* 0x0000000400947308 */ /* 0x0002a80000000800 */
[--C-:B------:R-:W-:Y:S01]  /*8600*/  FFMA.FTZ R65, R212, c[0x0][0x23c], -R8.reuse ;  /* 0x00008f00d4417a23 */ /* 0x100fe20000010808 */
[----:B------:R-:W-:Y:S01]  /*8610*/  HMMA.16816.F32.BF16 R200, R16, R32, R48 ;  /* 0x0000002010c8723c */ /* 0x000fe20000041830 */
[----:B------:R-:W-:-:S02]  /*8620*/  FFMA.FTZ R64, R207, c[0x0][0x23c], -R8 ;  /* 0x00008f00cf407a23 */ /* 0x000fc40000010808 */
[----:B------:R-:W-:Y:S01]  /*8630*/  MUFU.EX2 R128, R7 ;  /* 0x0000000700807308 */ /* 0x000fe20000000800 */
[--C-:B------:R-:W-:Y:S02]  /*8640*/  FFMA.FTZ R66, R196, c[0x0][0x23c], -R5.reuse ;  /* 0x00008f00c4427a23 */ /* 0x100fe40000010805 */
[----:B------:R-:W-:Y:S02]  /*8650*/  FFMA.FTZ R67, R186, c[0x0][0x23c], -R5 ;  /* 0x00008f00ba437a23 */ /* 0x000fe40000010805 */
[----:B------:R-:W-:Y:S02]  /*8660*/  FFMA.FTZ R49, R216, c[0x0][0x23c], -R8 ;  /* 0x00008f00d8317a23 */ /* 0x000fe40000010808 */
[--C-:B------:R-:W-:Y:S02]  /*8670*/  FFMA.FTZ R51, R221, c[0x0][0x23c], -R0.reuse ;  /* 0x00008f00dd337a23 */ /* 0x100fe40000010800 */
[--C-:B-1----:R-:W-:Y:S02]  /*8680*/  FFMA.FTZ R4, R245, c[0x0][0x23c], -R0.reuse ;  /* 0x00008f00f5047a23 */ /* 0x102fe40000010800 */
[----:B------:R-:W-:-:S02]  /*8690*/  FFMA.FTZ R50, R218, c[0x0][0x23c], -R0 ;  /* 0x00008f00da327a23 */ /* 0x000fc40000010800 */
[----:B------:R1:W3:Y:S01]  /*86a0*/  MUFU.EX2 R129, R4 ;  /* 0x0000000400817308 */ /* 0x0002e20000000800 */
[----:B------:R-:W-:Y:S02]  /*86b0*/  FFMA.FTZ R48, R213, c[0x0][0x23c], -R0 ;  /* 0x00008f00d5307a23 */ /* 0x000fe40000010800 */
[--C-:B------:R-:W-:Y:S02]  /*86c0*/  FFMA.FTZ R8, R225, c[0x0][0x23c], -R2.reuse ;  /* 0x00008f00e1087a23 */ /* 0x100fe40000010802 */
[----:B------:R-:W-:Y:S01]  /*86d0*/  FFMA.FTZ R17, R217, c[0x0][0x23c], -R2 ;  /* 0x00008f00d9117a23 */ /* 0x000fe20000010802 */
[----:B--2---:R-:W-:Y:S01]  /*86e0*/  F2FP.BF16.PACK_AB R6, R148, R149 ;  /* 0x000000959406723e */ /* 0x004fe200000010ff */
[----:B------:R-:W-:Y:S02]  /*86f0*/  FFMA.FTZ R16, R224, c[0x0][0x23c], -R5 ;  /* 0x00008f00e0107a23 */ /* 0x000fe40000010805 */
[----:B-1----:R-:W-:Y:S02]  /*8700*/  FFMA.FTZ R4, R227, c[0x0][0x23c], -R0 ;  /* 0x00008f00e3047a23 */ /* 0x002fe40000010800 */
[----:B------:R-:W-:-:S02]  /*8710*/  FFMA.FTZ R0, R222, c[0x0][0x23c], -R2 ;  /* 0x00008f00de007a23 */ /* 0x000fc40000010802 */
[----:B------:R-:W-:Y:S01]  /*8720*/  FADD.FTZ R2, R52, R43 ;  /* 0x0000002b34027221 */ /* 0x000fe20000010000 */
[----:B------:R-:W-:Y:S01]  /*8730*/  MOV R52, R53 ;  /* 0x0000003500347202 */ /* 0x000fe20000000f00 */
[----:B------:R-:W-:Y:S01]  /*8740*/  IMAD.MOV.U32 R53, RZ, RZ, R54 ;  /* 0x000000ffff357224 */ /* 0x000fe200078e0036 */
[----:B------:R-:W-:Y:S01]  /*8750*/  MOV R54, R55 ;  /* 0x0000003700367202 */ /* 0x000fe20000000f00 */
[----:B------:R1:W2:Y:S01]  /*8760*/  MUFU.EX2 R126, R4 ;  /* 0x00000004007e7308 */ /* 0x0002a20000000800 */
        /* <DEDUP_REMOVED lines=21> */
[----:B------:R-:W4:Y:S01]  /*88c0*/  LDL.LU R117, [R1+0x28] ;  /* 0x0000280001757983 */ /* 0x000f220000300800 */
[----:B-1----:R-:W-:Y:S02]  /*88d0*/  F2FP.BF16.PACK_AB R4, R131, R130 ;  /* 0x000000828304723e */ /* 0x002fe400000010ff */
[----:B---3--:R-:W-:-:S02]  /*88e0*/  F2FP.BF16.PACK_AB R5, R128, R129 ;  /* 0x000000818005723e */ /* 0x008fc400000010ff */
[----:B--2---:R-:W-:Y:S01]  /*88f0*/  F2FP.BF16.PACK_AB R7, R126, R127 ;  /* 0x0000007f7e07723e */ /* 0x004fe200000010ff */
        /* <DEDUP_REMOVED lines=19> */
[----:B------:R-:W-:-:S02]  /*8a30*/  MOV R216, R61 ;  /* 0x0000003d00d87202 */ /* 0x000fc40000000f00 */
[----:B------:R-:W-:Y:S02]  /*8a40*/  MOV R226, R63 ;  /* 0x0000003f00e27202 */ /* 0x000fe40000000f00 */
[----:B------:R-:W-:Y:S01]  /*8a50*/  MOV R229, R68 ;  /* 0x0000004400e57202 */ /* 0x000fe20000000f00 */
[C---:B------:R-:W-:Y:S01]  /*8a60*/  HMMA.16816.F32.BF16 R60, R4.reuse, R30, R100 ;  /* 0x0000001e043c723c */ /* 0x040fe20000041864 */
[----:B------:R-:W-:Y:S02]  /*8a70*/  MOV R246, R70 ;  /* 0x0000004600f67202 */ /* 0x000fe40000000f00 */
[----:B------:R-:W-:Y:S02]  /*8a80*/  MOV R170, R71 ;  /* 0x0000004700aa7202 */ /* 0x000fe40000000f00 */
[----:B------:R-:W-:Y:S02]  /*8a90*/  MOV R197, R44 ;  /* 0x0000002c00c57202 */ /* 0x000fe40000000f00 */
[----:B------:R-:W-:Y:S01]  /*8aa0*/  MOV R206, R45 ;  /* 0x0000002d00ce7202 */ /* 0x000fe20000000f00 */
[C---:B------:R-:W-:Y:S08]  /*8ab0*/  HMMA.16816.F32.BF16 R68, R4.reuse, R28, R92 ;  /* 0x0000001c0444723c */ /* 0x040ff0000004185c */
[C---:B------:R-:W-:Y:S08]  /*8ac0*/  HMMA.16816.F32.BF16 R52, R4.reuse, R24, R104 ;  /* 0x000000180434723c */ /* 0x040ff00000041868 */
[C---:B------:R-:W-:Y:S08]  /*8ad0*/  HMMA.16816.F32.BF16 R44, R4.reuse, R26, R96 ;  /* 0x0000001a042c723c */ /* 0x040ff00000041860 */
[C---:B------:R-:W-:Y:S08]  /*8ae0*/  HMMA.16816.F32.BF16 R40, R4.reuse, R20, R88 ;  /* 0x000000140428723c */ /* 0x040ff00000041858 */
[C---:B------:R-:W-:Y:S08]  /*8af0*/  HMMA.16816.F32.BF16 R56, R4.reuse, R22, R84 ;  /* 0x000000160438723c */ /* 0x040ff00000041854 */
[----:B------:R-:W-:Y:S01]  /*8b00*/  HMMA.16816.F32.BF16 R32, R4, R34, R76 ;  /* 0x000000220420723c */ /* 0x000fe2000004184c */
[----:B------:R-:W-:Y:S01]  /*8b10*/  MOV R228, R175 ;  /* 0x000000af00e47202 */ /* 0x000fe20000000f00 */
[----:B------:R-:W-:Y:S01]  /*8b20*/  FADD.FTZ R2, R244, R2 ;  /* 0x00000002f4027221 */ /* 0x000fe20000010000 */
[----:B------:R1:W-:Y:S01]  /*8b30*/  MUFU.EX2 R80, R0 ;  /* 0x0000000000507308 */ /* 0x0003e20000000800 */
[----:B------:R-:W2:Y:S03]  /*8b40*/  LDSM.16.MT88.4 R24, [R233+0xb000] ;  /* 0x00b00000e918783b */ /* 0x000ea60000004200 */
[----:B------:R-:W-:Y:S01]  /*8b50*/  FADD.FTZ R4, R219, R215 ;  /* 0x000000d7db047221 */ /* 0x000fe20000010000 */
[----:B------:R-:W-:Y:S01]  /*8b60*/  MOV R219, R224 ;  /* 0x000000e000db7202 */ /* 0x000fe20000000f00 */
[----:B------:R-:W3:Y:S01]  /*8b70*/  LDSM.16.MT88.4 R20, [R236+0xb000] ;  /* 0x00b00000ec14783b */ /* 0x000ee20000004200 */
[----:B------:R-:W-:Y:S01]  /*8b80*/  MOV R215, R168 ;  /* 0x000000a800d77202 */ /* 0x000fe20000000f00 */
[----:B------:R-:W-:Y:S01]  /*8b90*/  IMAD.MOV.U32 R224, RZ, RZ, R184 ;  /* 0x000000ffffe07224 */ /* 0x000fe200078e00b8 */
[----:B------:R-:W-:Y:S01]  /*8ba0*/  MOV R168, R187 ;  /* 0x000000bb00a87202 */ /* 0x000fe20000000f00 */
[----:B------:R-:W-:Y:S01]  /*8bb0*/  IMAD.MOV.U32 R187, RZ, RZ, R218 ;  /* 0x000000ffffbb7224 */ /* 0x000fe200078e00da */
[----:B------:R-:W-:Y:S01]  /*8bc0*/  MOV R184, R213 ;  /* 0x000000d500b87202 */ /* 0x000fe20000000f00 */
[----:B------:R-:W-:Y:S01]  /*8bd0*/  FADD.FTZ R5, R219, R215 ;  /* 0x000000d7db057221 */ /* 0x000fe20000010000 */
[----:B------:R-:W-:Y:S01]  /*8be0*/  MOV R218, R241 ;  /* 0x000000f100da7202 */ /* 0x000fe20000000f00 */
[----:B------:R-:W-:Y:S01]  /*8bf0*/  IMAD.MOV.U32 R219, RZ, RZ, R224 ;  /* 0x000000ffffdb7224 */ /* 0x000fe200078e00e0 */
[----:B------:R-:W-:-:S02]  /*8c00*/  MOV R213, R243 ;  /* 0x000000f300d57202 */ /* 0x000fc40000000f00 */
[----:B------:R-:W-:Y:S02]  /*8c10*/  MOV R224, R168 ;  /* 0x000000a800e07202 */ /* 0x000fe40000000f00 */
[----:B------:R-:W-:Y:S01]  /*8c20*/  MOV R168, R184 ;  /* 0x000000b800a87202 */ /* 0x000fe20000000f00 */
[----:B------:R-:W-:Y:S02]  /*8c30*/  IMAD.MOV.U32 R184, RZ, RZ, R187 ;  /* 0x000000ffffb87224 */ /* 0x000fe400078e00bb */
[----:B----4-:R-:W-:Y:S02]  /*8c40*/  FADD.FTZ R117, R151, R117 ;  /* 0x0000007597757221 */ /* 0x010fe40000010000 */
[----:B------:R4:W5:Y:S04]  /*8c50*/  LDL.LU R151, [R1+0x114] ;  /* 0x0001140001977983 */ /* 0x0009680000300800 */
[----:B------:R-:W2:Y:S04]  /*8c60*/  LDL.LU R137, [R1+0xa8] ;  /* 0x0000a80001897983 */ /* 0x000ea80000300800 */
[----:B------:R-:W2:Y:S01]  /*8c70*/  LDL.LU R175, [R1+0xac] ;  /* 0x0000ac0001af7983 */ /* 0x000ea20000300800 */
[----:B-1----:R-:W-:Y:S01]  /*8c80*/  FADD.FTZ R0, R219, R117 ;  /* 0x00000075db007221 */ /* 0x002fe20000010000 */
[----:B------:R-:W-:Y:S02]  /*8c90*/  MUFU.EX2 R92, R16 ;  /* 0x00000010005c7308 */ /* 0x000fe40000000800 */
[----:B------:R-:W2:Y:S04]  /*8ca0*/  LDL.LU R241, [R1+0x110] ;  /* 0x0001100001f17983 */ /* 0x000ea80000300800 */
[----:B------:R-:W2:Y:S02]  /*8cb0*/  LDL.LU R243, [R1+0x10c] ;  /* 0x00010c0001f37983 */ /* 0x000ea40000300800 */
[----:B------:R-:W1:Y:S02]  /*8cc0*/  MUFU.EX2 R93, R11 ;  /* 0x0000000b005d7308 */ /* 0x000e640000000800 */
[----:B------:R-:W2:Y:S04]  /*8cd0*/  LDL.LU R244, [R1+0x108] ;  /* 0x0001080001f47983 */ /* 0x000ea80000300800 */
[----:B------:R-:W2:Y:S02]  /*8ce0*/  LDL.LU R187, [R1+0xb0] ;  /* 0x0000b00001bb7983 */ /* 0x000ea40000300800 */
[----:B------:R-:W-:Y:S02]  /*8cf0*/  MUFU.EX2 R94, R10 ;  /* 0x0000000a005e7308 */ /* 0x000fe40000000800 */
[----:B------:R-:W2:Y:S06]  /*8d00*/  LDL.LU R219, [R1+0x84] ;  /* 0x0000840001db7983 */ /* 0x000eac0000300800 */
[----:B------:R-:W1:Y:S08]  /*8d10*/  MUFU.EX2 R88, R9 ;  /* 0x0000000900587308 */ /* 0x000e700000000800 */
[----:B------:R1:W-:Y:S08]  /*8d20*/  MUFU.EX2 R84, R8 ;  /* 0x0000000800547308 */ /* 0x0003f00000000800 */
[----:B------:R3:W-:Y:S01]  /*8d30*/  MUFU.EX2 R77, R17 ;  /* 0x00000011004d7308 */ /* 0x0007e20000000800 */
[----:B-1----:R-:W-:Y:S04]  /*8d40*/  LDSM.16.MT88.4 R8, [R235+0xb000] ;  /* 0x00b00000eb08783b */ /* 0x002fe80000004200 */
[----:B---3--:R-:W1:Y:S01]  /*8d50*/  LDSM.16.MT88.4 R16, [R234+0xb000] ;  /* 0x00b00000ea10783b */ /* 0x008e620000004200 */
[----:B--2---:R-:W-:-:S03]  /*8d60*/  FADD.FTZ R28, R219, R4 ;  /* 0x00000004db1c7221 */ /* 0x004fc60000010000 */
[----:B------:R-:W2:Y:S01]  /*8d70*/  LDL.LU R219, [R1+0x74] ;  /* 0x0000740001db7983 */ /* 0x000ea20000300800 */
[----:B------:R-:W3:Y:S08]  /*8d80*/  MUFU.EX2 R78, R36 ;  /* 0x00000024004e7308 */ /* 0x000ef00000000800 */
[----:B------:R-:W-:Y:S08]  /*8d90*/  MUFU.EX2 R76, R37 ;  /* 0x00000025004c7308 */ /* 0x000ff00000000800 */
[----:B------:R-:W1:Y:S08]  /*8da0*/  MUFU.EX2 R49, R49 ;  /* 0x0000003100317308 */ /* 0x000e700000000800 */
[----:B------:R-:W-:Y:S08]  /*8db0*/  MUFU.EX2 R65, R65 ;  /* 0x0000004100417308 */ /* 0x000ff00000000800 */
[----:B------:R-:W-:Y:S08]  /*8dc0*/  MUFU.EX2 R64, R64 ;  /* 0x0000004000407308 */ /* 0x000ff00000000800 */
[----:B------:R-:W-:Y:S08]  /*8dd0*/  MUFU.EX2 R51, R51 ;  /* 0x0000003300337308 */ /* 0x000ff00000000800 */
[----:B------:R-:W1:Y:S08]  /*8de0*/  MUFU.EX2 R50, R50 ;  /* 0x0000003200327308 */ /* 0x000e700000000800 */
[----:B------:R-:W-:Y:S08]  /*8df0*/  MUFU.EX2 R48, R48 ;  /* 0x0000003000307308 */ /* 0x000ff00000000800 */
[----:B------:R-:W1:Y:S01]  /*8e00*/  MUFU.EX2 R31, R39 ;  /* 0x00000027001f7308 */ /* 0x000e620000000800 */
[----:B------:R-:W-:-:S02]  /*8e10*/  F2FP.BF16.PACK_AB R4, R93, R92 ;  /* 0x0000005c5d04723e */ /* 0x000fc400000010ff */
[----:B------:R-:W-:Y:S02]  /*8e20*/  F2FP.BF16.PACK_AB R6, R88, R94 ;  /* 0x0000005e5806723e */ /* 0x000fe400000010ff */
[----:B---3--:R-:W-:Y:S01]  /*8e30*/  F2FP.BF16.PACK_AB R7, R78, R77 ;  /* 0x0000004d4e07723e */ /* 0x008fe200000010ff */
[----:B------:R-:W-:Y:S02]  /*8e40*/  FADD.FTZ R2, R3, R2 ;  /* 0x0000000203027221 */ /* 0x000fe40000010000 */
[----:B------:R3:W-:Y:S01]  /*8e50*/  MUFU.EX2 R30, R38 ;  /* 0x00000026001e7308 */ /* 0x0007e20000000800 */
[----:B------:R-:W-:Y:S01]  /*8e60*/  FADD.FTZ R0, R150, R0 ;  /* 0x0000000096007221 */ /* 0x000fe20000010000 */
        /* <DEDUP_REMOVED lines=15> */
[----:B------:R-:W1:Y:S01]  /*8f60*/  MUFU.EX2 R118, R118 ;  /* 0x0000007600767308 */ /* 0x000e620000000800 */
[----:B------:R-:W-:Y:S01]  /*8f70*/  MOV R95, R175 ;  /* 0x000000af005f7202 */ /* 0x000fe20000000f00 */
[----:B------:R-:W-:Y:S01]  /*8f80*/  IMAD.MOV.U32 R204, RZ, RZ, R172 ;  /* 0x000000ffffcc7224 */ /* 0x000fe200078e00ac */
[----:B------:R4:W5:Y:S01]  /*8f90*/  LDL.LU R3, [R1+0x104] ;  /* 0x0001040001037983 */ /* 0x0009620000300800 */
[----:B------:R-:W-:Y:S01]  /*8fa0*/  IMAD.MOV.U32 R212, RZ, RZ, R136 ;  /* 0x000000ffffd47224 */ /* 0x000fe200078e0088 */
[----:B------:R-:W-:-:S02]  /*8fb0*/  MOV R230, R188 ;  /* 0x000000bc00e67202 */ /* 0x000fc40000000f00 */
[----:B------:R-:W-:Y:S01]  /*8fc0*/  LDSM.16.MT88.4 R136, [R234+0xb800] ;  /* 0x00b80000ea88783b */ /* 0x000fe20000004200 */
[----:B------:R-:W1:Y:S03]  /*8fd0*/  MUFU.EX2 R122, R122 ;  /* 0x0000007a007a7308 */ /* 0x000e660000000800 */
[----:B------:R4:W5:Y:S05]  /*8fe0*/  LDL.LU R150, [R1+0x100] ;  /* 0x0001000001967983 */ /* 0x00096a0000300800 */
[----:B------:R-:W1:Y:S08]  /*8ff0*/  MUFU.EX2 R113, R113 ;  /* 0x0000007100717308 */ /* 0x000e700000000800 */
        /* <DEDUP_REMOVED lines=9> */
[----:B------:R-:W1:Y:S01]  /*9090*/  MUFU.EX2 R125, R125 ;  /* 0x0000007d007d7308 */ /* 0x000e620000000800 */
[----:B--2---:R-:W-:Y:S01]  /*90a0*/  FADD.FTZ R29, R219, R5 ;  /* 0x00000005db1d7221 */ /* 0x004fe20000010000 */
[----:B------:R-:W-:-:S02]  /*90b0*/  F2FP.BF16.PACK_AB R5, R80, R84 ;  /* 0x000000545005723e */ /* 0x000fc400000010ff */
[----:B------:R-:W-:Y:S02]  /*90c0*/  MOV R219, R224 ;  /* 0x000000e000db7202 */ /* 0x000fe40000000f00 */
[----:B------:R-:W-:Y:S01]  /*90d0*/  MOV R224, R168 ;  /* 0x000000a800e07202 */ /* 0x000fe20000000f00 */
[----:B------:R-:W-:Y:S02]  /*90e0*/  IMAD.MOV.U32 R168, RZ, RZ, R184 ;  /* 0x000000ffffa87224 */ /* 0x000fe400078e00b8 */
[----:B------:R-:W-:Y:S01]  /*90f0*/  HMMA.16816.F32.BF16 R156, R4, R24, R156 ;  /* 0x00000018049c723c */ /* 0x000fe2000004189c */
[----:B------:R-:W-:Y:S02]  /*9100*/  FADD.FTZ R28, R219, R28 ;  /* 0x0000001cdb1c7221 */ /* 0x000fe40000010000 */
[----:B------:R-:W-:Y:S02]  /*9110*/  FADD.FTZ R2, R168, R2 ;  /* 0x00000002a8027221 */ /* 0x000fe40000010000 */
[----:B------:R-:W-:-:S03]  /*9120*/  FADD.FTZ R29, R224, R29 ;  /* 0x0000001de01d7221 */ /* 0x000fc60000010000 */
[----:B------:R-:W-:Y:S01]  /*9130*/  HMMA.16816.F32.BF16 R164, R4, R26, R164 ;  /* 0x0000001a04a4723c */ /* 0x000fe200000418a4 */
[----:B------:R-:W-:Y:S01]  /*9140*/  FADD.FTZ R28, R244, R28 ;  /* 0x0000001cf41c7221 */ /* 0x000fe20000010000 */
[----:B------:R-:W-:-:S06]  /*9150*/  MOV R184, R187 ;  /* 0x000000bb00b87202 */ /* 0x000fcc0000000f00 */
[----:B------:R-:W-:Y:S01]  /*9160*/  HMMA.16816.F32.BF16 R176, R4, R20, R176 ;  /* 0x0000001404b0723c */ /* 0x000fe200000418b0 */
[----:B------:R-:W-:-:S07]  /*9170*/  FADD.FTZ R2, R242, R2 ;  /* 0x00000002f2027221 */ /* 0x000fce0000010000 */
[----:B------:R-:W-:Y:S01]  /*9180*/  HMMA.16816.F32.BF16 R180, R4, R22, R180 ;  /* 0x0000001604b4723c */ /* 0x000fe200000418b4 */
[----:B------:R-:W-:-:S07]  /*9190*/  MOV R187, R228 ;  /* 0x000000e400bb7202 */ /* 0x000fce0000000f00 */
[----:B-1----:R-:W-:Y:S01]  /*91a0*/  HMMA.16816.F32.BF16 R192, R4, R16, R192 ;  /* 0x0000001004c0723c */ /* 0x002fe200000418c0 */
[----:B------:R-:W-:-:S07]  /*91b0*/  FADD.FTZ R29, R243, R29 ;  /* 0x0000001df31d7221 */ /* 0x000fce0000010000 */
[C---:B------:R-:W-:Y:S08]  /*91c0*/  HMMA.16816.F32.BF16 R132, R4.reuse, R18, R132 ;  /* 0x000000120484723c */ /* 0x040ff00000041884 */
[C---:B------:R-:W-:Y:S08]  /*91d0*/  HMMA.16816.F32.BF16 R200, R4.reuse, R8, R200 ;  /* 0x0000000804c8723c */ /* 0x040ff000000418c8 */
[----:B---3--:R-:W-:Y:S01]  /*91e0*/  HMMA.16816.F32.BF16 R36, R4, R10, R108 ;  /* 0x0000000a0424723c */ /* 0x008fe2000004186c */
[----:B------:R-:W1:Y:S06]  /*91f0*/  LDSM.16.MT88.4 R168, [R233+0xb800] ;  /* 0x00b80000e9a8783b */ /* 0x000e6c0000004200 */
[----:B------:R-:W-:-:S02]  /*9200*/  F2FP.BF16.PACK_AB R4, R49, R76 ;  /* 0x0000004c3104723e */ /* 0x000fc400000010ff */
[----:B------:R-:W-:Y:S02]  /*9210*/  F2FP.BF16.PACK_AB R5, R50, R51 ;  /* 0x000000333205723e */ /* 0x000fe400000010ff */
[----:B------:R-:W-:Y:S02]  /*9220*/  F2FP.BF16.PACK_AB R6, R64, R65 ;  /* 0x000000414006723e */ /* 0x000fe400000010ff */
[----:B------:R-:W-:Y:S01]  /*9230*/  F2FP.BF16.PACK_AB R7, R31, R48 ;  /* 0x000000301f07723e */ /* 0x000fe200000010ff */
[----:B------:R-:W-:Y:S01]  /*9240*/  FADD.FTZ R2, R196, R2 ;  /* 0x00000002c4027221 */ /* 0x000fe20000010000 */
[----:B------:R-:W-:Y:S02]  /*9250*/  MOV R224, R184 ;  /* 0x000000b800e07202 */ /* 0x000fe40000000f00 */
[----:B------:R-:W-:Y:S01]  /*9260*/  MOV R219, R187 ;  /* 0x000000bb00db7202 */ /* 0x000fe20000000f00 */
[----:B------:R-:W-:Y:S01]  /*9270*/  IMAD.MOV.U32 R228, RZ, RZ, R152 ;  /* 0x000000ffffe47224 */ /* 0x000fe200078e0098 */
[----:B------:R-:W2:Y:S01]  /*9280*/  LDSM.16.MT88.4 R184, [R236+0xb800] ;  /* 0x00b80000ecb8783b */ /* 0x000ea20000004200 */
[C---:B------:R-:W-:Y:S01]  /*9290*/  HMMA.16816.F32.BF16 R40, R4.reuse, R16, R40 ;  /* 0x000000100428723c */ /* 0x040fe20000041828 */
[----:B------:R-:W3:Y:S02]  /*92a0*/  MUFU.EX2 R116, R116 ;  /* 0x0000007400747308 */ /* 0x000ee40000000800 */
[----:B------:R4:W5:Y:S04]  /*92b0*/  LDL.LU R152, [R1+0xfc] ;  /* 0x0000fc0001987983 */ /* 0x0009680000300800 */
[----:B------:R-:W-:Y:S01]  /*92c0*/  FADD.FTZ R17, R222, R28 ;  /* 0x0000001cde117221 */ /* 0x000fe20000010000 */
[C---:B------:R-:W-:Y:S01]  /*92d0*/  HMMA.16816.F32.BF16 R72, R4.reuse, R8, R72 ;  /* 0x000000080448723c */ /* 0x040fe20000041848 */
[----:B------:R-:W-:Y:S01]  /*92e0*/  FADD.FTZ R16, R225, R29 ;  /* 0x0000001de1107221 */ /* 0x000fe20000010000 */
[----:B------:R-:W1:Y:S01]  /*92f0*/  MUFU.EX2 R112, R112 ;  /* 0x0000007000707308 */ /* 0x000e620000000800 */
[----:B------:R4:W5:Y:S04]  /*9300*/  LDL.LU R244, [R1+0xf8] ;  /* 0x0000f80001f47983 */ /* 0x0009680000300800 */
[----:B------:R-:W-:Y:S01]  /*9310*/  FADD.FTZ R9, R208, R17 ;  /* 0x00000011d0097221 */ /* 0x000fe20000010000 */
[----:B------:R-:W-:Y:S01]  /*9320*/  MOV R208, R219 ;  /* 0x000000db00d07202 */ /* 0x000fe20000000f00 */
[----:B------:R-:W-:Y:S01]  /*9330*/  FADD.FTZ R17, R215, R2 ;  /* 0x00000002d7117221 */ /* 0x000fe20000010000 */
[----:B------:R-:W-:Y:S01]  /*9340*/  MOV R219, R197 ;  /* 0x000000c500db7202 */ /* 0x000fe20000000f00 */
[----:B------:R-:W-:Y:S01]  /*9350*/  FADD.FTZ R8, R241, R16 ;  /* 0x00000010f1087221 */ /* 0x000fe20000010000 */
[C---:B------:R-:W-:Y:S01]  /*9360*/  HMMA.16816.F32.BF16 R68, R4.reuse, R24, R68 ;  /* 0x000000180444723c */ /* 0x040fe20000041844 */
[----:B------:R-:W-:Y:S01]  /*9370*/  IMAD.MOV.U32 R215, RZ, RZ, R224 ;  /* 0x000000ffffd77224 */ /* 0x000fe200078e00e0 */
[----:B------:R-:W-:Y:S01]  /*9380*/  MOV R224, R206 ;  /* 0x000000ce00e07202 */ /* 0x000fe20000000f00 */
[----:B------:R-:W-:Y:S01]  /*9390*/  FADD.FTZ R16, R240, R0 ;  /* 0x00000000f0107221 */ /* 0x000fe20000010000 */
[----:B------:R-:W-:Y:S01]  /*93a0*/  MOV R206, R218 ;  /* 0x000000da00ce7202 */ /* 0x000fe20000000f00 */
[----:B------:R-:W-:Y:S01]  /*93b0*/  IMAD.MOV.U32 R197, RZ, RZ, R213 ;  /* 0x000000ffffc57224 */ /* 0x000fe200078e00d5 */
[----:B------:R-:W-:Y:S01]  /*93c0*/  MOV R213, R245 ;  /* 0x000000f500d57202 */ /* 0x000fe20000000f00 */
[----:B------:R-:W-:Y:S01]  /*93d0*/  FADD.FTZ R0, R215, R8 ;  /* 0x00000008d7007221 */ /* 0x000fe20000010000 */
[----:B------:R-:W-:Y:S01]  /*93e0*/  HMMA.16816.F32.BF16 R60, R4, R26, R60 ;  /* 0x0000001a043c723c */ /* 0x000fe2000004183c */
[----:B------:R-:W-:-:S07]  /*93f0*/  FADD.FTZ R2, R208, R9 ;  /* 0x00000009d0027221 */ /* 0x000fce0000010000 */
[----:B------:R-:W-:Y:S01]  /*9400*/  HMMA.16816.F32.BF16 R52, R4, R20, R52 ;  /* 0x000000140434723c */ /* 0x000fe20000041834 */
[----:B------:R-:W-:-:S07]  /*9410*/  IMAD.MOV.U32 R218, RZ, RZ, R207 ;  /* 0x000000ffffda7224 */ /* 0x000fce00078e00cf */
[----:B------:R-:W-:Y:S01]  /*9420*/  HMMA.16816.F32.BF16 R44, R4, R22, R44 ;  /* 0x00000016042c723c */ /* 0x000fe2000004182c */
[----:B------:R-:W-:-:S07]  /*9430*/  FADD.FTZ R0, R206, R0 ;  /* 0x00000000ce007221 */ /* 0x000fce0000010000 */
[----:B------:R-:W-:Y:S01]  /*9440*/  HMMA.16816.F32.BF16 R56, R4, R18, R56 ;  /* 0x000000120438723c */ /* 0x000fe20000041838 */
[----:B------:R-:W-:-:S07]  /*9450*/  FADD.FTZ R2, R197, R2 ;  /* 0x00000002c5027221 */ /* 0x000fce0000010000 */
[----:B------:R-:W-:Y:S01]  /*9460*/  HMMA.16816.F32.BF16 R32, R4, R10, R32 ;  /* 0x0000000a0420723c */ /* 0x000fe20000041820 */
[----:B------:R-:W-:Y:S01]  /*9470*/  FADD.FTZ R0, R239, R0 ;  /* 0x00000000ef007221 */ /* 0x000fe20000010000 */
[----:B------:R-:W-:Y:S01]  /*9480*/  MOV R222, R146 ;  /* 0x0000009200de7202 */ /* 0x000fe20000000f00 */
[----:B------:R-:W1:Y:S04]  /*9490*/  LDSM.16.MT88.4 R20, [R235+0xb800] ;  /* 0x00b80000eb14783b */ /* 0x000e680000004200 */
[----:B------:R-:W-:Y:S01]  /*94a0*/  FADD.FTZ R5, R219, R17 ;  /* 0x00000011db057221 */ /* 0x000fe20000010000 */
[----:B------:R-:W-:Y:S01]  /*94b0*/  MOV R225, R162 ;  /* 0x000000a200e17202 */ /* 0x000fe20000000f00 */
[----:B------:R-:W-:Y:S01]  /*94c0*/  FADD.FTZ R4, R224, R16 ;  /* 0x00000010e0047221 */ /* 0x000fe20000010000 */
[----:B------:R4:W5:Y:S01]  /*94d0*/  LDL.LU R243, [R1+0xf4] ;  /* 0x0000f40001f37983 */ /* 0x0009620000300800 */
[----:B------:R-:W-:-:S02]  /*94e0*/  FADD.FTZ R5, R213, R5 ;  /* 0x00000005d5057221 */ /* 0x000fc40000010000 */
[----:B------:R-:W-:Y:S02]  /*94f0*/  FADD.FTZ R4, R218, R4 ;  /* 0x00000004da047221 */ /* 0x000fe40000010000 */
        /* <DEDUP_REMOVED lines=14> */
[----:B------:R4:W5:Y:S01]  /*95e0*/  LDL.LU R242, [R1+0xf0] ;  /* 0x0000f00001f27983 */ /* 0x0009620000300800 */
[----:B------:R-:W-:-:S02]  /*95f0*/  FADD.FTZ R2, R12, R2 ;  /* 0x000000020c027221 */ /* 0x000fc40000010000 */
[----:B------:R-:W-:Y:S01]  /*9600*/  FADD.FTZ R5, R95, R5 ;  /* 0x000000055f057221 */ /* 0x000fe20000010000 */
[----:B------:R-:W-:Y:S01]  /*9610*/  MOV R213, R216 ;  /* 0x000000d800d57202 */ /* 0x000fe20000000f00 */
[----:B------:R-:W-:Y:S02]  /*9620*/  FADD.FTZ R4, R205, R4 ;  /* 0x00000004cd047221 */ /* 0x000fe40000010000 */
[----:B------:R-:W-:Y:S02]  /*9630*/  IMAD.MOV.U32 R224, RZ, RZ, R226 ;  /* 0x000000ffffe07224 */ /* 0x000fe400078e00e2 */
[----:B------:R-:W-:Y:S01]  /*9640*/  IMAD.MOV.U32 R218, RZ, RZ, R198 ;  /* 0x000000ffffda7224 */ /* 0x000fe200078e00c6 */
        /* <DEDUP_REMOVED lines=9> */
[----:B------:R-:W-:Y:S01]  /*96e0*/  IMAD.MOV.U32 R216, RZ, RZ, R246 ;  /* 0x000000ffffd87224 */ /* 0x000fe200078e00f6 */
[----:B------:R-:W-:Y:S01]  /*96f0*/  MOV R210, R174 ;  /* 0x000000ae00d27202 */ /* 0x000fe20000000f00 */
[----:B------:R-:W-:Y:S01]  /*9700*/  FADD.FTZ R2, R204, R2 ;  /* 0x00000002cc027221 */ /* 0x000fe20000010000 */
[----:B------:R4:W5:Y:S01]  /*9710*/  LDL.LU R240, [R1+0xe8] ;  /* 0x0000e80001f07983 */ /* 0x0009620000300800 */
[----:B------:R-:W-:Y:S02]  /*9720*/  FADD.FTZ R5, R215, R5 ;  /* 0x00000005d7057221 */ /* 0x000fe40000010000 */
        /* <DEDUP_REMOVED lines=23> */
[----:B------:R-:W-:Y:S02]  /*98a0*/  IMAD.MOV.U32 R246, RZ, RZ, R189 ;  /* 0x000000fffff67224 */ /* 0x000fe400078e00bd */
[----:B------:R-:W-:Y:S02]  /*98b0*/  FADD.FTZ R5, R226, R5 ;  /* 0x00000005e2057221 */ /* 0x000fe40000010000 */
[----:B------:R-:W-:Y:S02]  /*98c0*/  FADD.FTZ R4, R251, R4 ;  /* 0x00000004fb047221 */ /* 0x000fe40000010000 */
[----:B------:R-:W-:Y:S02]  /*98d0*/  IMAD.MOV.U32 R220, RZ, RZ, R147 ;  /* 0x000000ffffdc7224 */ /* 0x000fe400078e0093 */
        /* <DEDUP_REMOVED lines=52> */
[----:B---3--:R-:W-:Y:S02]  /*9c20*/  FADD.FTZ R0, R116, R0 ;  /* 0x0000000074007221 */ /* 0x008fe40000010000 */
[----:B-1----:R-:W-:Y:S01]  /*9c30*/  FADD.FTZ R2, R112, R2 ;  /* 0x0000000270027221 */ /* 0x002fe20000010000 */
        /* <DEDUP_REMOVED lines=14> */
[C---:B--2---:R-:W-:Y:S08]  /*9d20*/  HMMA.16816.F32.BF16 R176, R140.reuse, R184, R176 ;  /* 0x000000b88cb0723c */ /* 0x044ff000000418b0 */
        /* <DEDUP_REMOVED lines=14> */
[----:B----4-:R-:W2:Y:S04]  /*9e10*/  LDL.64 R228, [R1+0x48] ;  /* 0x0000480001e47983 */ /* 0x010ea80000100a00 */
        /* <DEDUP_REMOVED lines=25> */
[----:B-----5:R-:W-:Y:S04]  /*9fb0*/  STL [R1+0xc8], R3 ;  /* 0x0000c80301007387 */ /* 0x020fe80000100800 */
[----:B------:R-:W-:Y:S01]  /*9fc0*/  BAR.SYNC.DEFER_BLOCKING 0x0 ;  /* 0x0000000000007b1d */ /* 0x000fe20000010000 */
[----:B--2---:R-:W-:Y:S01]  /*9fd0*/  ISETP.GE.AND P1, PT, R228, c[0x0][0x220], PT ;  /* 0x00008800e4007a0c */ /* 0x004fe20003f26270 */
[----:B---3--:R-:W-:-:S05]  /*9fe0*/  IMAD.WIDE.U32 R4, R4, UR28, R230 ;  /* 0x0000001c04047c25 */ /* 0x008fca000f8e00e6 */
[----:B------:R-:W-:-:S07]  /*9ff0*/  IADD3 R5, R5, UR6, RZ ;  /* 0x0000000605057c10 */ /* 0x000fce000fffe0ff */
[----:B------:R-:W-:Y:S01]  /*a000*/  @!P1 MOV R10, c[0x0][0x1a4] ;  /* 0x00006900000a9a02 */ /* 0x000fe20000000f00 */
[----:B------:R-:W-:Y:S01]  /*a010*/  @!P1 IMAD.MOV.U32 R22, RZ, RZ, c[0x0][0x1a4] ;  /* 0x00006900ff169624 */ /* 0x000fe200078e00ff */
[-C--:B------:R-:W-:Y:S01]  /*a020*/  @!P1 LEA R2, P2, R2, R4.reuse, 0x5 ;  /* 0x0000000402029211 */ /* 0x080fe200078428ff */
[--C-:B------:R-:W-:Y:S01]  /*a030*/  @!P1 IMAD.MOV.U32 R9, RZ, RZ, R5.reuse ;  /* 0x000000ffff099224 */ /* 0x100fe200078e0005 */
[----:B------:R-:W-:Y:S01]  /*a040*/  @!P1 IADD3 R0, P3, R4, UR30, RZ ;  /* 0x0000001e04009c10 */ /* 0x000fe2000ff7e0ff */
[--C-:B------:R-:W-:Y:S01]  /*a050*/  @!P1 IMAD.MOV.U32 R21, RZ, RZ, R5.reuse ;  /* 0x000000ffff159224 */ /* 0x100fe200078e0005 */
[----:B------:R-:W-:Y:S01]  /*a060*/  @!P1 LEA R6, P0, R6, R4, 0x6 ;  /* 0x0000000406069211 */ /* 0x000fe200078030ff */
[----:B------:R-:W-:Y:S01]  /*a070*/  @!P1 IMAD.MOV.U32 R18, RZ, RZ, R4 ;  /* 0x000000ffff129224 */ /* 0x000fe200078e0004 */
[----:B------:R-:W-:Y:S01]  /*a080*/  @!P1 LEA.HI.X R10, R7, R5, R10, 0x5, P2 ;  /* 0x00000005070a9211 */ /* 0x000fe200010f2c0a */
[----:B------:R-:W-:Y:S01]  /*a090*/  @!P1 IMAD.MOV.U32 R19, RZ, RZ, R5 ;  /* 0x000000ffff139224 */ /* 0x000fe200078e0005 */
[----:B------:R-:W-:Y:S01]  /*a0a0*/  @!P1 IADD3.X R7, R5, UR29, RZ, P3, !PT ;  /* 0x0000001d05079c10 */ /* 0x000fe20009ffe4ff */
[----:B------:R-:W-:Y:S01]  /*a0b0*/  @P1 STS.128 [R244+0x8000], RZ ;  /* 0x008000fff4001388 */ /* 0x000fe20000000c00 */
[----:B------:R-:W-:-:S02]  /*a0c0*/  @!P1 LEA R28, P2, R0, c[0x0][0x170], 0x1 ;  /* 0x00005c00001c9a11 */ /* 0x000fc400078408ff */
[----:B------:R-:W-:Y:S01]  /*a0d0*/  @!P1 LEA.HI.X R22, R8, R5, R22, 0x6, P0 ;  /* 0x0000000508169211 */ /* 0x000fe200000f3416 */
[----:B------:R-:W-:Y:S01]  /*a0e0*/  @!P1 IMAD.MOV.U32 R8, RZ, RZ, R4 ;  /* 0x000000ffff089224 */ /* 0x000fe200078e0004 */
[----:B------:R-:W-:Y:S02]  /*a0f0*/  @!P1 LEA R26, P0, R2, c[0x0][0x170], 0x1 ;  /* 0x00005c00021a9a11 */ /* 0x000fe400078008ff */
[----:B------:R-:W-:Y:S01]  /*a100*/  @!P1 LEA.HI.X R29, R0, c[0x0][0x174], R7, 0x1, P2 ;  /* 0x00005d00001d9a11 */ /* 0x000fe200010f0c07 */
[----:B------:R-:W-:Y:S01]  /*a110*/  IMAD.U32 R0, RZ, RZ, UR12 ;  /* 0x0000000cff007e24 */ /* 0x000fe2000f8e00ff */
[----:B------:R-:W-:Y:S01]  /*a120*/  @!P1 LEA.HI.X R27, R2, c[0x0][0x174], R10, 0x1, P0 ;  /* 0x00005d00021b9a11 */ /* 0x000fe200000f0c0a */
[----:B------:R-:W-:Y:S01]  /*a130*/  IMAD.U32 R10, RZ, RZ, UR12 ;  /* 0x0000000cff0a7e24 */ /* 0x000fe2000f8e00ff */
[----:B------:R-:W-:Y:S01]  /*a140*/  @!P1 LEA R16, P4, R4, c[0x0][0x170], 0x1 ;  /* 0x00005c0004109a11 */ /* 0x000fe200078808ff */
[----:B------:R-:W-:Y:S01]  /*a150*/  @!P1 IMAD.WIDE.U32 R8, R0, 0x50, R8 ;  /* 0x0000005000089825 */ /* 0x000fe200078e0008 */
[----:B------:R-:W-:-:S02]  /*a160*/  @!P1 MOV R20, R4 ;  /* 0x0000000400149202 */ /* 0x000fc40000000f00 */
[----:B------:R-:W-:Y:S01]  /*a170*/  @!P1 LEA R24, P0, R6, c[0x0][0x170], 0x1 ;  /* 0x00005c0006189a11 */ /* 0x000fe200078008ff */
[----:B------:R-:W-:Y:S01]  /*a180*/  IMAD.U32 R2, RZ, RZ, UR12 ;  /* 0x0000000cff027e24 */ /* 0x000fe2000f8e00ff */
[----:B------:R-:W-:Y:S01]  /*a190*/  @!P1 MOV R0, c[0x0][0x1a4] ;  /* 0x0000690000009a02 */ /* 0x000fe20000000f00 */
[----:B------:R-:W-:Y:S01]  /*a1a0*/  IMAD.U32 R7, RZ, RZ, UR12 ;  /* 0x0000000cff077e24 */ /* 0x000fe2000f8e00ff */
[--C-:B------:R-:W-:Y:S01]  /*a1b0*/  @!P1 LEA.HI.X R17, R4, c[0x0][0x174], R5.reuse, 0x1, P4 ;  /* 0x00005d0004119a11 */ /* 0x100fe200020f0c05 */
[----:B------:R-:W-:Y:S01]  /*a1c0*/  @!P1 IMAD.WIDE.U32 R10, R10, 0x30, R4 ;  /* 0x000000300a0a9825 */ /* 0x000fe200078e0004 */
[----:B------:R-:W-:-:S03]  /*a1d0*/  @!P1 LEA.HI.X R25, R6, c[0x0][0x174], R22, 0x1, P0 ;  /* 0x00005d0006199a11 */ /* 0x000fc600000f0c16 */
[----:B------:R-:W-:Y:S01]  /*a1e0*/  @!P1 IMAD.WIDE.U32 R4, R2, 0x70, R20 ;  /* 0x0000007002049825 */ /* 0x000fe200078e0014 */
[----:B------:R-:W-:Y:S01]  /*a1f0*/  @!P1 LEA R22, P4, R10, c[0x0][0x170], 0x1 ;  /* 0x00005c000a169a11 */ /* 0x000fe200078808ff */
[----:B------:R-:W-:Y:S01]  /*a200*/  @!PT LDS RZ, [RZ] ;  /* 0x00000000fffff984 */ /* 0x000fe20000000800 */
[----:B------:R-:W-:Y:S01]  /*a210*/  @!PT LDS RZ, [RZ] ;  /* 0x00000000fffff984 */ /* 0x000fe20000000800 */
[----:B------:R-:W-:Y:S01]  /*a220*/  @!PT LDS RZ, [RZ] ;  /* 0x00000000fffff984 */ /* 0x000fe20000000800 */
[----:B------:R1:W-:Y:S01]  /*a230*/  @!P1 LDGSTS.E.BYPASS.LTC128B.128 [R244+0x8000], [R16.64] ;  /* 0x0800000010f49fae */ /* 0x0003e2000b901d74 */
[----:B------:R-:W-:Y:S01]  /*a240*/  @!P1 LEA R20, P3, R8, c[0x0][0x170], 0x1 ;  /* 0x00005c0008149a11 */ /* 0x000fe200078608ff */
[----:B------:R-:W-:Y:S02]  /*a250*/  @!P1 IMAD.WIDE.U32 R6, R7, 0x60, R18 ;  /* 0x0000006007069825 */ /* 0x000fe400078e0012 */
[----:B------:R-:W-:Y:S02]  /*a260*/  @P1 STS.128 [R244+0x8800], RZ ;  /* 0x008800fff4001388 */ /* 0x000fe40000000c00 */
[----:B------:R-:W-:Y:S02]  /*a270*/  @!P1 IMAD.MOV.U32 R2, RZ, RZ, c[0x0][0x1a4] ;  /* 0x00006900ff029624 */ /* 0x000fe400078e00ff */
[----:B------:R-:W-:Y:S01]  /*a280*/  @!P1 IMAD R0, R0, 0x30, RZ ;  /* 0x0000003000009824 */ /* 0x000fe200078e02ff */
[----:B------:R-:W-:Y:S01]  /*a290*/  @!PT LDS RZ, [RZ] ;  /* 0x00000000fffff984 */ /* 0x000fe20000000800 */
[----:B------:R-:W-:Y:S01]  /*a2a0*/  @!PT LDS RZ, [RZ] ;  /* 0x00000000fffff984 */ /* 0x000fe20000000800 */
[----:B------:R-:W-:Y:S01]  /*a2b0*/  @!PT LDS RZ, [RZ] ;  /* 0x00000000fffff984 */ /* 0x000fe20000000800 */
[----:B------:R2:W-:Y:S01]  /*a2c0*/  @!P1 LDGSTS.E.BYPASS.LTC128B.128 [R244+0x8800], [R28.64] ;  /* 0x088000001cf49fae */ /* 0x0005e2000b901d74 */
[----:B------:R-:W-:-:S02]  /*a2d0*/  @!P1 IMAD.MOV.U32 R18, RZ, RZ, c[0x0][0x1a4] ;  /* 0x00006900ff129624 */ /* 0x000fc400078e00ff */
[----:B------:R-:W-:Y:S01]  /*a2e0*/  @!P1 IMAD.MOV.U32 R19, RZ, RZ, c[0x0][0x1a4] ;  /* 0x00006900ff139624 */ /* 0x000fe200078e00ff */
[----:B------:R-:W-:Y:S01]  /*a2f0*/  @P1 STS.128 [R244+0x9000], RZ ;  /* 0x009000fff4001388 */ /* 0x000fe20000000c00 */
[----:B------:R-:W-:Y:S02]  /*a300*/  @!P1 IMAD R2, R2, 0x50, RZ ;  /* 0x0000005002029824 */ /* 0x000fe400078e02ff */
[----:B------:R-:W-:Y:S01]  /*a310*/  @!P1 IMAD.IADD R0, R0, 0x1, R11 ;  /* 0x0000000100009824 */ /* 0x000fe200078e020b */
[----:B------:R-:W-:Y:S01]  /*a320*/  @!PT LDS RZ, [RZ] ;  /* 0x00000000fffff984 */ /* 0x000fe20000000800 */
[----:B------:R-:W-:Y:S01]  /*a330*/  @!PT LDS RZ, [RZ] ;  /* 0x00000000fffff984 */ /* 0x000fe20000000800 */
[----:B------:R-:W-:Y:S01]  /*a340*/  @!PT LDS RZ, [RZ] ;  /* 0x00000000fffff984 */ /* 0x000fe20000000800 */
[----:B------:R3:W-:Y:S01]  /*a350*/  @!P1 LDGSTS.E.BYPASS.LTC128B.128 [R244+0x9000], [R26.64] ;  /* 0x090000001af49fae */ /* 0x0007e2000b901d74 */
[----:B------:R-:W-:Y:S02]  /*a360*/  @!P1 IMAD R18, R18, 0x60, RZ ;  /* 0x0000006012129824 */ /* 0x000fe400078e02ff */
[----:B------:R-:W-:Y:S01]  /*a370*/  @!P1 IMAD R19, R19, 0x70, RZ ;  /* 0x0000007013139824 */ /* 0x000fe200078e02ff */
[----:B------:R-:W-:Y:S01]  /*a380*/  @!P1 LEA.HI.X R23, R10, c[0x0][0x174], R0, 0x1, P4 ;  /* 0x00005d000a179a11 */ /* 0x000fe200020f0c00 */
[----:B------:R-:W-:Y:S01]  /*a390*/  @!P1 IMAD.IADD R2, R2, 0x1, R9 ;  /* 0x0000000102029824 */ /* 0x000fe200078e0209 */
[----:B------:R-:W-:Y:S01]  /*a3a0*/  @!P1 IADD3 R7, R18, R7, RZ ;  /* 0x0000000712079210 */ /* 0x000fe20007ffe0ff */
[----:B------:R-:W-:Y:S01]  /*a3b0*/  @!P1 IMAD.IADD R5, R19, 0x1, R5 ;  /* 0x0000000113059824 */ /* 0x000fe200078e0205 */
[----:B------:R-:W-:Y:S01]  /*a3c0*/  @!P1 LEA R18, P2, R6, c[0x0][0x170], 0x1 ;  /* 0x00005c0006129a11 */ /* 0x000fe200078408ff */
[----:B------:R-:W-:Y:S01]  /*a3d0*/  @P1 STS.128 [R244+0x9800], RZ ;  /* 0x009800fff4001388 */ /* 0x000fe20000000c00 */
[----:B-1----:R-:W-:-:S02]  /*a3e0*/  @!P1 LEA R16, P0, R4, c[0x0][0x170], 0x1 ;  /* 0x00005c0004109a11 */ /* 0x002fc400078008ff */
[----:B------:R-:W-:Y:S01]  /*a3f0*/  @!P1 LEA.HI.X R21, R8, c[0x0][0x174], R2, 0x1, P3 ;  /* 0x00005d0008159a11 */ /* 0x000fe200018f0c02 */
[----:B------:R-:W-:Y:S01]  /*a400*/  @!PT LDS RZ, [RZ] ;  /* 0x00000000fffff984 */ /* 0x000fe20000000800 */
[----:B------:R-:W-:Y:S01]  /*a410*/  @!PT LDS RZ, [RZ] ;  /* 0x00000000fffff984 */ /* 0x000fe20000000800 */
[----:B------:R-:W-:Y:S01]  /*a420*/  @!PT LDS RZ, [RZ] ;  /* 0x00000000fffff984 */ /* 0x000fe20000000800 */
[----:B------:R1:W-:Y:S01]  /*a430*/  @!P1 LDGSTS.E.BYPASS.LTC128B.128 [R244+0x9800], [R22.64] ;  /* 0x0980000016f49fae */ /* 0x0003e2000b901d74 */
[----:B------:R-:W-:Y:S02]  /*a440*/  @!P1 LEA.HI.X R19, R6, c[0x0][0x174], R7, 0x1, P2 ;  /* 0x00005d0006139a11 */ /* 0x000fe400010f0c07 */
        /* <DEDUP_REMOVED lines=21> */
[----:B------:R-:W-:Y:S04]  /*a5a0*/  LDSM.16.M88.4 R8, [R240+0x2000] ;  /* 0x00200000f008783b */ /* 0x000fe80000000200 */
[----:B------:R-:W1:Y:S04]  /*a5b0*/  LDSM.16.M88.4 R48, [R232+0x7000] ;  /* 0x00700000e830783b */ /* 0x000e680000000200 */
[----:B------:R-:W2:Y:S04]  /*a5c0*/  LDSM.16.M88.4 R44, [R232+0x7800] ;  /* 0x00780000e82c783b */ /* 0x000ea80000000200 */
[----:B------:R-:W3:Y:S04]  /*a5d0*/  LDSM.16.M88.4 R72, [R232+0x4000] ;  /* 0x00400000e848783b */ /* 0x000ee80000000200 */
[----:B------:R-:W4:Y:S04]  /*a5e0*/  LDSM.16.M88.4 R68, [R232+0x4800] ;  /* 0x00480000e844783b */ /* 0x000f280000000200 */
[----:B------:R-:W4:Y:S04]  /*a5f0*/  LDSM.16.M88.4 R64, [R232+0x5000] ;  /* 0x00500000e840783b */ /* 0x000f280000000200 */
[----:B------:R-:W4:Y:S04]  /*a600*/  LDSM.16.M88.4 R60, [R232+0x5800] ;  /* 0x00580000e83c783b */ /* 0x000f280000000200 */
[----:B------:R-:W4:Y:S04]  /*a610*/  LDSM.16.M88.4 R56, [R232+0x6000] ;  /* 0x00600000e838783b */ /* 0x000f280000000200 */
[----:B------:R-:W4:Y:S04]  /*a620*/  LDSM.16.M88.4 R52, [R232+0x6800] ;  /* 0x00680000e834783b */ /* 0x000f280000000200 */
[----:B------:R-:W-:Y:S04]  /*a630*/  LDSM.16.M88.4 R4, [R243+0x2000] ;  /* 0x00200000f304783b */ /* 0x000fe80000000200 */
[----:B------:R-:W4:Y:S04]  /*a640*/  LDSM.16.M88.4 R80, [R238+0x7000] ;  /* 0x00700000ee50783b */ /* 0x000f280000000200 */
[----:B------:R-:W4:Y:S01]  /*a650*/  LDSM.16.M88.4 R76, [R238+0x7800] ;  /* 0x00780000ee4c783b */ /* 0x000f220000000200 */
[C---:B-1----:R-:W-:Y:S03]  /*a660*/  HMMA.16816.F32.BF16 R88, R8.reuse, R48, RZ ;  /* 0x000000300858723c */ /* 0x042fe600000418ff */
[----:B--2---:R-:W1:Y:S04]  /*a670*/  LDSM.16.M88.4 R28, [R238+0x5800] ;  /* 0x00580000ee1c783b */ /* 0x004e680000000200 */
[----:B---3--:R-:W-:Y:S01]  /*a680*/  LDSM.16.M88.4 R24, [R238+0x6000] ;  /* 0x00600000ee18783b */ /* 0x008fe20000000200 */
[C---:B------:R-:W-:Y:S03]  /*a690*/  HMMA.16816.F32.BF16 R116, R8.reuse, R44, RZ ;  /* 0x0000002c0874723c */ /* 0x040fe600000418ff */
[----:B------:R-:W2:Y:S04]  /*a6a0*/  LDSM.16.M88.4 R40, [R238+0x4000] ;  /* 0x00400000ee28783b */ /* 0x000ea80000000200 */
[----:B------:R-:W3:Y:S01]  /*a6b0*/  LDSM.16.M88.4 R36, [R238+0x4800] ;  /* 0x00480000ee24783b */ /* 0x000ee20000000200 */
[C---:B------:R-:W-:Y:S03]  /*a6c0*/  HMMA.16816.F32.BF16 R112, R8.reuse, R72, RZ ;  /* 0x000000480870723c */ /* 0x040fe600000418ff */
[----:B------:R-:W1:Y:S04]  /*a6d0*/  LDSM.16.M88.4 R32, [R238+0x5000] ;  /* 0x00500000ee20783b */ /* 0x000e680000000200 */
[----:B------:R-:W1:Y:S01]  /*a6e0*/  LDSM.16.M88.4 R20, [R238+0x6800] ;  /* 0x00680000ee14783b */ /* 0x000e620000000200 */
[C---:B----4-:R-:W-:Y:S03]  /*a6f0*/  HMMA.16816.F32.BF16 R108, R8.reuse, R68, RZ ;  /* 0x00000044086c723c */ /* 0x050fe600000418ff */
[----:B------:R-:W4:Y:S04]  /*a700*/  LDSM.16.M88.4 R16, [R240] ;  /* 0x00000000f010783b */ /* 0x000f280000000200 */
[----:B------:R-:W0:Y:S01]  /*a710*/  LDGDEPBAR ;  /* 0x00000000000079af */ /* 0x000e220000000000 */
        /* <DEDUP_REMOVED lines=12> */
[C---:B------:R-:W-:Y:S08]  /*a7e0*/  HMMA.16816.F32.BF16 R8, R4.reuse, R80, R88 ;  /* 0x000000500408723c */ /* 0x040ff00000041858 */
[C---:B------:R-:W-:Y:S08]  /*a7f0*/  HMMA.16816.F32.BF16 R88, R4.reuse, R76, R116 ;  /* 0x0000004c0458723c */ /* 0x040ff00000041874 */
[C---:B-1----:R-:W-:Y:S08]  /*a800*/  HMMA.16816.F32.BF16 R132, R4.reuse, R28, R100 ;  /* 0x0000001c0484723c */ /* 0x042ff00000041864 */
[----:B------:R-:W-:Y:S01]  /*a810*/  MOV R144, R8 ;  /* 0x0000000800907202 */ /* 0x000fe20000000f00 */
[----:B------:R-:W-:Y:S01]  /*a820*/  IMAD.MOV.U32 R3, RZ, RZ, R9 ;  /* 0x000000ffff037224 */ /* 0x000fe200078e0009 */
[----:B--2---:R-:W-:Y:S01]  /*a830*/  HMMA.16816.F32.BF16 R112, R4, R40, R112 ;  /* 0x000000280470723c */ /* 0x004fe20000041870 */
[----:B------:R-:W-:-:S02]  /*a840*/  IMAD.MOV.U32 R2, RZ, RZ, R10 ;  /* 0x000000ffff027224 */ /* 0x000fc400078e000a */
[----:B------:R-:W-:Y:S02]  /*a850*/  IMAD.MOV.U32 R0, RZ, RZ, R11 ;  /* 0x000000ffff007224 */ /* 0x000fe400078e000b */
[----:B------:R-:W1:Y:S01]  /*a860*/  LDSM.16.M88.4 R8, [R243] ;  /* 0x00000000f308783b */ /* 0x000e620000000200 */
[----:B------:R-:W-:Y:S01]  /*a870*/  IMAD.MOV.U32 R153, RZ, RZ, R88 ;  /* 0x000000ffff997224 */ /* 0x000fe200078e0058 */
[----:B------:R-:W-:Y:S01]  /*a880*/  MOV R148, R90 ;  /* 0x0000005a00947202 */ /* 0x000fe20000000f00 */
[----:B------:R-:W-:Y:S01]  /*a890*/  IMAD.MOV.U32 R149, RZ, RZ, R89 ;  /* 0x000000ffff957224 */ /* 0x000fe200078e0059 */
[----:B---3--:R-:W-:Y:S01]  /*a8a0*/  HMMA.16816.F32.BF16 R108, R4, R36, R108 ;  /* 0x00000024046c723c */ /* 0x008fe2000004186c */
[----:B------:R-:W-:-:S04]  /*a8b0*/  IMAD.MOV.U32 R145, RZ, RZ, R91 ;  /* 0x000000ffff917224 */ /* 0x000fc800078e005b */
[----:B------:R-:W-:Y:S02]  /*a8c0*/  IMAD.MOV.U32 R101, RZ, RZ, R132 ;  /* 0x000000ffff657224 */ /* 0x000fe400078e0084 */
[----:B------:R-:W-:Y:S01]  /*a8d0*/  IMAD.MOV.U32 R100, RZ, RZ, R133 ;  /* 0x000000ffff647224 */ /* 0x000fe200078e0085 */
[----:B------:R-:W-:Y:S01]  /*a8e0*/  HMMA.16816.F32.BF16 R88, R4, R30, R204 ;  /* 0x0000001e0458723c */ /* 0x000fe200000418cc */
[----:B------:R-:W-:Y:S02]  /*a8f0*/  IMAD.MOV.U32 R252, RZ, RZ, R134 ;  /* 0x000000fffffc7224 */ /* 0x000fe400078e0086 */
[----:B------:R-:W-:-:S05]  /*a900*/  IMAD.MOV.U32 R247, RZ, RZ, R135 ;  /* 0x000000fffff77224 */ /* 0x000fca00078e0087 */
[C---:B------:R-:W-:Y:S08]  /*a910*/  HMMA.16816.F32.BF16 R132, R4.reuse, R26, R128 ;  /* 0x0000001a0484723c */ /* 0x040ff00000041880 */
[C---:B------:R-:W-:Y:S08]  /*a920*/  HMMA.16816.F32.BF16 R220, R4.reuse, R32, R104 ;  /* 0x0000002004dc723c */ /* 0x040ff00000041868 */
[----:B------:R-:W-:Y:S01]  /*a930*/  IMAD.MOV.U32 R246, RZ, RZ, R88 ;  /* 0x000000fffff67224 */ /* 0x000fe200078e0058 */
[----:B------:R-:W-:Y:S01]  /*a940*/  HMMA.16816.F32.BF16 R140, R4, R24, R96 ;  /* 0x00000018048c723c */ /* 0x000fe20000041860 */
[----:B------:R-:W-:-:S02]  /*a950*/  IMAD.MOV.U32 R245, RZ, RZ, R89 ;  /* 0x000000fffff57224 */ /* 0x000fc400078e0059 */
[----:B------:R-:W-:Y:S02]  /*a960*/  IMAD.MOV.U32 R155, RZ, RZ, R90 ;  /* 0x000000ffff9b7224 */ /* 0x000fe400078e005a */
[----:B------:R-:W-:-:S03]  /*a970*/  IMAD.MOV.U32 R154, RZ, RZ, R91 ;  /* 0x000000ffff9a7224 */ /* 0x000fc600078e005b */
[C---:B------:R-:W-:Y:S08]  /*a980*/  HMMA.16816.F32.BF16 R136, R4.reuse, R20, R92 ;  /* 0x000000140488723c */ /* 0x040ff0000004185c */
[C---:B------:R-:W-:Y:S08]  /*a990*/  HMMA.16816.F32.BF16 R216, R4.reuse, R42, R216 ;  /* 0x0000002a04d8723c */ /* 0x040ff000000418d8 */
[C---:B------:R-:W-:Y:S08]  /*a9a0*/  HMMA.16816.F32.BF16 R212, R4.reuse, R38, R212 ;  /* 0x0000002604d4723c */ /* 0x040ff000000418d4 */
[C---:B------:R-:W-:Y:S08]  /*a9b0*/  HMMA.16816.F32.BF16 R208, R4.reuse, R34, R208 ;  /* 0x0000002204d0723c */ /* 0x040ff000000418d0 */
[C---:B------:R-:W-:Y:S08]  /*a9c0*/  HMMA.16816.F32.BF16 R128, R4.reuse, R22, R124 ;  /* 0x000000160480723c */ /* 0x040ff0000004187c */
[C---:B------:R-:W-:Y:S07]  /*a9d0*/  HMMA.16816.F32.BF16 R116, R4.reuse, R82, R120 ;  /* 0x000000520474723c */ /* 0x040fee0000041878 */
[----:B------:R-:W-:Y:S01]  /*a9e0*/  MOV R122, R101 ;  /* 0x00000065007a7202 */ /* 0x000fe20000000f00 */
[----:B------:R-:W-:Y:S01]  /*a9f0*/  HMMA.16816.F32.BF16 R248, R4, R78, R84 ;  /* 0x0000004e04f8723c */ /* 0x000fe20000041854 */
[----:B------:R-:W-:-:S07]  /*aa00*/  IMAD.MOV.U32 R123, RZ, RZ, R100 ;  /* 0x000000ffff7b7224 */ /* 0x000fce00078e0064 */
[C---:B----4-:R-:W-:Y:S08]  /*aa10*/  HMMA.16816.F32.BF16 R88, R16.reuse, R64, RZ ;  /* 0x000000401058723c */ /* 0x050ff000000418ff */
[C---:B------:R-:W-:Y:S08]  /*aa20*/  HMMA.16816.F32.BF16 R4, R16.reuse, R56, RZ ;  /* 0x000000381004723c */ /* 0x040ff000000418ff */
[----:B------:R-:W-:Y:S08]  /*aa30*/  HMMA.16816.F32.BF16 R84, R16, R60, RZ ;  /* 0x0000003c1054723c */ /* 0x000ff000000418ff */
[C---:B-1----:R-:W-:Y:S08]  /*aa40*/  HMMA.16816.F32.BF16 R104, R8.reuse, R32, R88 ;  /* 0x000000200868723c */ /* 0x042ff00000041858 */
[----:B------:R-:W-:Y:S08]  /*aa50*/  HMMA.16816.F32.BF16 R224, R8, R24, R4 ;  /* 0x0000001808e0723c */ /* 0x000ff00000041804 */
[C---:B------:R-:W-:Y:S08]  /*aa60*/  HMMA.16816.F32.BF16 R88, R16.reuse, R62, RZ ;  /* 0x0000003e1058723c */ /* 0x040ff000000418ff */
[----:B------:R-:W-:Y:S08]  /*aa70*/  HMMA.16816.F32.BF16 R92, R16, R68, RZ ;  /* 0x00000044105c723c */ /* 0x000ff000000418ff */
[----:B------:R-:W-:Y:S08]  /*aa80*/  HMMA.16816.F32.BF16 R228, R8, R28, R84 ;  /* 0x0000001c08e4723c */ /* 0x000ff00000041854 */
        /* <DEDUP_REMOVED lines=10> */
[----:B------:R-:W-:Y:S01]  /*ab30*/  HMMA.16816.F32.BF16 R44, R16, R46, RZ ;  /* 0x0000002e102c723c */ /* 0x000fe200000418ff */
[----:B------:R-:W-:Y:S07]  /*ab40*/  LDSM.16.M88.4 R16, [R241] ;  /* 0x00000000f110783b */ /* 0x000fee0000000200 */
[C---:B------:R-:W-:Y:S08]  /*ab50*/  HMMA.16816.F32.BF16 R92, R8.reuse, R36, R92 ;  /* 0x00000024085c723c */ /* 0x040ff0000004185c */
[C---:B------:R-:W-:Y:S01]  /*ab60*/  HMMA.16816.F32.BF16 R124, R8.reuse, R76, R4 ;  /* 0x0000004c087c723c */ /* 0x040fe20000041804 */
[----:B------:R-:W-:Y:S07]  /*ab70*/  LDSM.16.M88.4 R4, [R241+0x2000] ;  /* 0x00200000f104783b */ /* 0x000fee0000000200 */
[C---:B------:R-:W-:Y:S01]  /*ab80*/  HMMA.16816.F32.BF16 R88, R8.reuse, R30, R88 ;  /* 0x0000001e0858723c */ /* 0x040fe20000041858 */
[----:B------:R-:W1:Y:S07]  /*ab90*/  LDSM.16.M88.4 R28, [R239] ;  /* 0x00000000ef1c783b */ /* 0x000e6e0000000200 */
[C---:B------:R-:W-:Y:S08]  /*aba0*/  HMMA.16816.F32.BF16 R100, R8.reuse, R20, R60 ;  /* 0x000000140864723c */ /* 0x040ff0000004183c */
[C---:B------:R-:W-:Y:S08]  /*abb0*/  HMMA.16816.F32.BF16 R36, R8.reuse, R38, R68 ;  /* 0x000000260824723c */ /* 0x040ff00000041844 */
[C---:B------:R-:W-:Y:S01]  /*abc0*/  HMMA.16816.F32.BF16 R52, R8.reuse, R22, R52 ;  /* 0x000000160834723c */ /* 0x040fe20000041834 */
[----:B------:R-:W2:Y:S07]  /*abd0*/  LDSM.16.M88.4 R20, [R239+0x1000] ;  /* 0x00100000ef14783b */ /* 0x000eae0000000200 */
[C---:B------:R-:W-:Y:S01]  /*abe0*/  HMMA.16816.F32.BF16 R68, R8.reuse, R26, R64 ;  /* 0x0000001a0844723c */ /* 0x040fe20000041840 */
[----:B------:R-:W3:Y:S07]  /*abf0*/  LDSM.16.M88.4 R24, [R239+0x800] ;  /* 0x00080000ef18783b */ /* 0x000eee0000000200 */
        /* <DEDUP_REMOVED lines=9> */
[----:B------:R-:W-:Y:S01]  /*ac90*/  HMMA.16816.F32.BF16 R76, R8, R78, R44 ;  /* 0x0000004e084c723c */ /* 0x000fe2000004182c */
[----:B------:R-:W4:Y:S07]  /*aca0*/  LDSM.16.M88.4 R8, [R239+0x3000] ;  /* 0x00300000ef08783b */ /* 0x000f2e0000000200 */
[----:B-1----:R-:W-:Y:S08]  /*acb0*/  HMMA.16816.F32.BF16 R64, R4, R28, R112 ;  /* 0x0000001c0440723c */ /* 0x002ff00000041870 */
[C---:B------:R-:W-:Y:S08]  /*acc0*/  HMMA.16816.F32.BF16 R48, R16.reuse, R30, R40 ;  /* 0x0000001e1030723c */ /* 0x040ff00000041828 */
[C---:B--2---:R-:W-:Y:S01]  /*acd0*/  HMMA.16816.F32.BF16 R112, R16.reuse, R22, R32 ;  /* 0x000000161070723c */ /* 0x044fe20000041820 */
[----:B------:R-:W-:Y:S07]  /*ace0*/  LDSM.16.M88.4 R32, [R239+0x3800] ;  /* 0x00380000ef20783b */ /* 0x000fee0000000200 */
[----:B------:R-:W-:Y:S07]  /*acf0*/  HMMA.16816.F32.BF16 R60, R16, R28, R96 ;  /* 0x0000001c103c723c */ /* 0x000fee0000041860 */
[----:B------:R-:W-:Y:S01]  /*ad00*/  MOV R96, R246 ;  /* 0x000000f600607202 */ /* 0x000fe20000000f00 */
[----:B------:R-:W-:Y:S01]  /*ad10*/  HMMA.16816.F32.BF16 R56, R4, R30, R216 ;  /* 0x0000001e0438723c */ /* 0x000fe200000418d8 */
[----:B------:R-:W1:Y:S01]  /*ad20*/  LDSM.16.M88.4 R28, [R239+0x1800] ;  /* 0x00180000ef1c783b */ /* 0x000e620000000200 */
[----:B------:R-:W-:-:S02]  /*ad30*/  IMAD.MOV.U32 R97, RZ, RZ, R245 ;  /* 0x000000ffff617224 */ /* 0x000fc400078e00f5 */
[----:B------:R-:W-:Y:S02]  /*ad40*/  IMAD.MOV.U32 R98, RZ, RZ, R155 ;  /* 0x000000ffff627224 */ /* 0x000fe400078e009b */
[----:B------:R-:W-:Y:S01]  /*ad50*/  IMAD.MOV.U32 R99, RZ, RZ, R154 ;  /* 0x000000ffff637224 */ /* 0x000fe200078e009a */
[----:B------:R-:W-:Y:S01]  /*ad60*/  MOV R218, R148 ;  /* 0x0000009400da7202 */ /* 0x000fe20000000f00 */
[----:B---3--:R-:W-:Y:S01]  /*ad70*/  HMMA.16816.F32.BF16 R40, R4, R24, R108 ;  /* 0x000000180428723c */ /* 0x008fe2000004186c */
[----:B------:R-:W-:Y:S02]  /*ad80*/  IMAD.MOV.U32 R216, RZ, RZ, R153 ;  /* 0x000000ffffd87224 */ /* 0x000fe400078e0099 */
[----:B------:R-:W-:Y:S02]  /*ad90*/  IMAD.MOV.U32 R217, RZ, RZ, R149 ;  /* 0x000000ffffd97224 */ /* 0x000fe400078e0095 */
[----:B------:R-:W-:-:S03]  /*ada0*/  IMAD.MOV.U32 R219, RZ, RZ, R145 ;  /* 0x000000ffffdb7224 */ /* 0x000fc600078e0091 */
[-C--:B------:R-:W-:Y:S08]  /*adb0*/  HMMA.16816.F32.BF16 R104, R16, R20.reuse, R104 ;  /* 0x000000141068723c */ /* 0x080ff00000041868 */
[C---:B------:R-:W-:Y:S08]  /*adc0*/  HMMA.16816.F32.BF16 R108, R4.reuse, R20, R220 ;  /* 0x00000014046c723c */ /* 0x040ff000000418dc */
[----:B------:R-:W-:Y:S01]  /*add0*/  HMMA.16816.F32.BF16 R120, R4, R22, R208 ;  /* 0x000000160478723c */ /* 0x000fe200000418d0 */
[----:B------:R-:W2:Y:S07]  /*ade0*/  LDSM.16.M88.4 R20, [R239+0x2800] ;  /* 0x00280000ef14783b */ /* 0x000eae0000000200 */
[----:B------:R-:W-:Y:S07]  /*adf0*/  HMMA.16816.F32.BF16 R44, R16, R24, R92 ;  /* 0x00000018102c723c */ /* 0x000fee000004185c */
[----:B------:R-:W-:Y:S01]  /*ae00*/  IMAD.MOV.U32 R92, RZ, RZ, R144 ;  /* 0x000000ffff5c7224 */ /* 0x000fe200078e0090 */
[----:B------:R-:W-:Y:S01]  /*ae10*/  HMMA.16816.F32.BF16 R72, R4, R26, R212 ;  /* 0x0000001a0448723c */ /* 0x000fe200000418d4 */
[----:B------:R-:W-:-:S02]  /*ae20*/  IMAD.MOV.U32 R93, RZ, RZ, R3 ;  /* 0x000000ffff5d7224 */ /* 0x000fc400078e0003 */
[----:B------:R-:W-:Y:S02]  /*ae30*/  IMAD.MOV.U32 R94, RZ, RZ, R2 ;  /* 0x000000ffff5e7224 */ /* 0x000fe400078e0002 */
[----:B------:R-:W-:-:S03]  /*ae40*/  IMAD.MOV.U32 R95, RZ, RZ, R0 ;  /* 0x000000ffff5f7224 */ /* 0x000fc600078e0000 */
[----:B------:R-:W-:Y:S01]  /*ae50*/  HMMA.16816.F32.BF16 R36, R16, R26, R36 ;  /* 0x0000001a1024723c */ /* 0x000fe20000041824 */
[----:B------:R-:W3:Y:S07]  /*ae60*/  LDSM.16.M88.4 R24, [R239+0x2000] ;  /* 0x00200000ef18783b */ /* 0x000eee0000000200 */
[C---:B----4-:R-:W-:Y:S08]  /*ae70*/  HMMA.16816.F32.BF16 R92, R4.reuse, R8, R92 ;  /* 0x00000008045c723c */ /* 0x050ff0000004185c */
[C---:B-1----:R-:W-:Y:S08]  /*ae80*/  HMMA.16816.F32.BF16 R96, R4.reuse, R30, R96 ;  /* 0x0000001e0460723c */ /* 0x042ff00000041860 */
[C---:B--2---:R-:W-:Y:S08]  /*ae90*/  HMMA.16816.F32.BF16 R128, R4.reuse, R22, R128 ;  /* 0x000000160480723c */ /* 0x044ff00000041880 */
[----:B------:R-:W-:Y:S01]  /*aea0*/  IMAD.MOV.U32 R246, RZ, RZ, R92 ;  /* 0x000000fffff67224 */ /* 0x000fe200078e005c */
[----:B------:R-:W-:Y:S01]  /*aeb0*/  MOV R155, R94 ;  /* 0x0000005e009b7202 */ /* 0x000fe20000000f00 */
[----:B------:R-:W-:Y:S01]  /*aec0*/  IMAD.MOV.U32 R245, RZ, RZ, R93 ;  /* 0x000000fffff57224 */ /* 0x000fe200078e005d */
[----:B------:R-:W-:Y:S01]  /*aed0*/  HMMA.16816.F32.BF16 R212, R4, R28, R84 ;  /* 0x0000001c04d4723c */ /* 0x000fe20000041854 */
[----:B------:R-:W-:-:S07]  /*aee0*/  IMAD.MOV.U32 R154, RZ, RZ, R95 ;  /* 0x000000ffff9a7224 */ /* 0x000fce00078e005f */
[C---:B------:R-:W-:Y:S05]  /*aef0*/  HMMA.16816.F32.BF16 R92, R4.reuse, R32, R216 ;  /* 0x00000020045c723c */ /* 0x040fea00000418d8 */
[----:B------:R-:W-:Y:S01]  /*af00*/  MOV R252, R130 ;  /* 0x0000008200fc7202 */ /* 0x000fe20000000f00 */
[----:B------:R-:W-:Y:S02]  /*af10*/  IMAD.MOV.U32 R247, RZ, RZ, R131 ;  /* 0x000000fffff77224 */ /* 0x000fe400078e0083 */
[C---:B---3--:R-:W-:Y:S08]  /*af20*/  HMMA.16816.F32.BF16 R140, R4.reuse, R24, R140 ;  /* 0x00000018048c723c */ /* 0x048ff0000004188c */
[----:B------:R-:W-:Y:S01]  /*af30*/  HMMA.16816.F32.BF16 R136, R4, R20, R136 ;  /* 0x000000140488723c */ /* 0x000fe20000041888 */
[----:B------:R-:W-:Y:S01]  /*af40*/  MOV R87, R212 ;  /* 0x000000d400577202 */ /* 0x000fe20000000f00 */
[----:B------:R-:W-:-:S02]  /*af50*/  IMAD.MOV.U32 R86, RZ, RZ, R213 ;  /* 0x000000ffff567224 */ /* 0x000fc400078e00d5 */
[----:B------:R-:W-:Y:S02]  /*af60*/  IMAD.MOV.U32 R85, RZ, RZ, R214 ;  /* 0x000000ffff557224 */ /* 0x000fe400078e00d6 */
[----:B------:R-:W-:Y:S02]  /*af70*/  IMAD.MOV.U32 R84, RZ, RZ, R215 ;  /* 0x000000ffff547224 */ /* 0x000fe400078e00d7 */
[----:B------:R-:W-:Y:S01]  /*af80*/  IMAD.MOV.U32 R2, RZ, RZ, R94 ;  /* 0x000000ffff027224 */ /* 0x000fe200078e005e */
[----:B------:R-:W-:Y:S01]  /*af90*/  HMMA.16816.F32.BF16 R132, R4, R26, R132 ;  /* 0x0000001a0484723c */ /* 0x000fe20000041884 */
[----:B------:R-:W-:Y:S01]  /*afa0*/  IMAD.MOV.U32 R0, RZ, RZ, R95 ;  /* 0x000000ffff007224 */ /* 0x000fe200078e005f */
[----:B------:R-:W-:Y:S01]  /*afb0*/  MOV R95, R96 ;  /* 0x00000060005f7202 */ /* 0x000fe20000000f00 */
        /* <DEDUP_REMOVED lines=9> */
[----:B------:R-:W-:Y:S07]  /*b050*/  LDSM.16.M88.4 R4, [R242+0x2000] ;  /* 0x00200000f204783b */ /* 0x000fee0000000200 */
[C---:B------:R-:W-:Y:S08]  /*b060*/  HMMA.16816.F32.BF16 R228, R16.reuse, R28, R228 ;  /* 0x0000001c10e4723c */ /* 0x040ff000000418e4 */
[----:B------:R-:W-:Y:S01]  /*b070*/  HMMA.16816.F32.BF16 R220, R16, R30, R88 ;  /* 0x0000001e10dc723c */ /* 0x000fe20000041858 */
[----:B------:R-:W1:Y:S01]  /*b080*/  LDSM.16.M88.4 R28, [R237] ;  /* 0x00000000ed1c783b */ /* 0x000e620000000200 */
[----:B------:R-:W-:-:S02]  /*b090*/  IMAD.MOV.U32 R153, RZ, RZ, R116 ;  /* 0x000000ffff997224 */ /* 0x000fc400078e0074 */
[----:B------:R-:W-:Y:S02]  /*b0a0*/  IMAD.MOV.U32 R149, RZ, RZ, R117 ;  /* 0x000000ffff957224 */ /* 0x000fe400078e0075 */
[----:B------:R-:W-:Y:S01]  /*b0b0*/  IMAD.MOV.U32 R148, RZ, RZ, R118 ;  /* 0x000000ffff947224 */ /* 0x000fe200078e0076 */
[----:B------:R-:W-:Y:S01]  /*b0c0*/  MOV R90, R97 ;  /* 0x00000061005a7202 */ /* 0x000fe20000000f00 */
[----:B------:R-:W-:Y:S01]  /*b0d0*/  HMMA.16816.F32.BF16 R204, R16, R8, R204 ;  /* 0x0000000810cc723c */ /* 0x000fe200000418cc */
[----:B------:R-:W-:Y:S02]  /*b0e0*/  IMAD.MOV.U32 R91, RZ, RZ, R96 ;  /* 0x000000ffff5b7224 */ /* 0x000fe400078e0060 */
[----:B------:R-:W-:-:S05]  /*b0f0*/  IMAD.MOV.U32 R145, RZ, RZ, R119 ;  /* 0x000000ffff917224 */ /* 0x000fca00078e0077 */
[C---:B------:R-:W-:Y:S01]  /*b100*/  HMMA.16816.F32.BF16 R128, R16.reuse, R10, R80 ;  /* 0x0000000a1080723c */ /* 0x040fe20000041850 */
[----:B------:R-:W-:Y:S07]  /*b110*/  LDSM.16.M88.4 R8, [R242] ;  /* 0x00000000f208783b */ /* 0x000fee0000000200 */
[C---:B------:R-:W-:Y:S08]  /*b120*/  HMMA.16816.F32.BF16 R224, R16.reuse, R24, R224 ;  /* 0x0000001810e0723c */ /* 0x040ff000000418e0 */
[C---:B------:R-:W-:Y:S01]  /*b130*/  HMMA.16816.F32.BF16 R216, R16.reuse, R26, R68 ;  /* 0x0000001a10d8723c */ /* 0x040fe20000041844 */
[----:B------:R-:W2:Y:S07]  /*b140*/  LDSM.16.M88.4 R24, [R237+0x800] ;  /* 0x00080000ed18783b */ /* 0x000eae0000000200 */
[C---:B------:R-:W-:Y:S08]  /*b150*/  HMMA.16816.F32.BF16 R212, R16.reuse, R20, R100 ;  /* 0x0000001410d4723c */ /* 0x040ff00000041864 */
[C---:B------:R-:W-:Y:S01]  /*b160*/  HMMA.16816.F32.BF16 R208, R16.reuse, R22, R52 ;  /* 0x0000001610d0723c */ /* 0x040fe20000041834 */
[----:B------:R-:W3:Y:S07]  /*b170*/  LDSM.16.M88.4 R20, [R237+0x1000] ;  /* 0x00100000ed14783b */ /* 0x000eee0000000200 */
[C---:B------:R-:W-:Y:S07]  /*b180*/  HMMA.16816.F32.BF16 R124, R16.reuse, R32, R124 ;  /* 0x00000020107c723c */ /* 0x040fee000004187c */
[----:B------:R-:W-:Y:S01]  /*b190*/  IMAD.MOV.U32 R32, RZ, RZ, R95 ;  /* 0x000000ffff207224 */ /* 0x000fe200078e005f */
[----:B------:R-:W-:Y:S01]  /*b1a0*/  HMMA.16816.F32.BF16 R100, R16, R34, R76 ;  /* 0x000000221064723c */ /* 0x000fe2000004184c */
[----:B------:R-:W-:Y:S01]  /*b1b0*/  IMAD.MOV.U32 R33, RZ, RZ, R94 ;  /* 0x000000ffff217224 */ /* 0x000fe200078e005e */
[----:B------:R-:W-:Y:S05]  /*b1c0*/  LDSM.16.M88.4 R16, [R237+0x2800] ;  /* 0x00280000ed10783b */ /* 0x000fea0000000200 */
[----:B------:R-:W-:Y:S01]  /*b1d0*/  IMAD.MOV.U32 R34, RZ, RZ, R93 ;  /* 0x000000ffff227224 */ /* 0x000fe200078e005d */
[----:B-1----:R-:W-:Y:S01]  /*b1e0*/  HMMA.16816.F32.BF16 R116, R4, R28, R64 ;  /* 0x0000001c0474723c */ /* 0x002fe20000041840 */
[----:B------:R-:W-:-:S07]  /*b1f0*/  IMAD.MOV.U32 R35, RZ, RZ, R92 ;  /* 0x000000ffff237224 */ /* 0x000fce00078e005c */
[C---:B------:R-:W-:Y:S07]  /*b200*/  HMMA.16816.F32.BF16 R92, R4.reuse, R30, R56 ;  /* 0x0000001e045c723c */ /* 0x040fee0000041838 */
[----:B------:R-:W-:Y:S01]  /*b210*/  MOV R58, R90 ;  /* 0x0000005a003a7202 */ /* 0x000fe20000000f00 */
[----:B------:R-:W-:Y:S01]  /*b220*/  IMAD.MOV.U32 R59, RZ, RZ, R91 ;  /* 0x000000ffff3b7224 */ /* 0x000fe200078e005b */
[----:B--2---:R-:W-:Y:S01]  /*b230*/  HMMA.16816.F32.BF16 R68, R4, R24, R40 ;  /* 0x000000180444723c */ /* 0x004fe20000041828 */
[----:B------:R-:W-:Y:S01]  /*b240*/  LDSM.16.M88.4 R40, [R237+0x3800] ;  /* 0x00380000ed28783b */ /* 0x000fe20000000200 */
[----:B------:R-:W-:-:S02]  /*b250*/  IMAD.MOV.U32 R56, RZ, RZ, R144 ;  /* 0x000000ffff387224 */ /* 0x000fc400078e0090 */
[----:B------:R-:W-:-:S04]  /*b260*/  IMAD.MOV.U32 R57, RZ, RZ, R3 ;  /* 0x000000ffff397224 */ /* 0x000fc800078e0003 */
[----:B------:R-:W-:Y:S07]  /*b270*/  HMMA.16816.F32.BF16 R88, R8, R30, R48 ;  /* 0x0000001e0858723c */ /* 0x000fee0000041830 */
[----:B------:R-:W-:Y:S01]  /*b280*/  IMAD.MOV.U32 R48, RZ, RZ, R87 ;  /* 0x000000ffff307224 */ /* 0x000fe200078e0057 */
[----:B------:R-:W-:Y:S01]  /*b290*/  MOV R51, R84 ;  /* 0x0000005400337202 */ /* 0x000fe20000000f00 */
[----:B------:R-:W-:Y:S01]  /*b2a0*/  IMAD.MOV.U32 R49, RZ, RZ, R86 ;  /* 0x000000ffff317224 */ /* 0x000fe200078e0056 */
[----:B------:R-:W-:Y:S01]  /*b2b0*/  HMMA.16816.F32.BF16 R80, R4, R26, R72 ;  /* 0x0000001a0450723c */ /* 0x000fe20000041848 */
[----:B------:R-:W-:-:S06]  /*b2c0*/  IMAD.MOV.U32 R50, RZ, RZ, R85 ;  /* 0x000000ffff327224 */ /* 0x000fcc00078e0055 */
[----:B------:R-:W-:Y:S01]  /*b2d0*/  IMAD.MOV.U32 R72, RZ, RZ, R246 ;  /* 0x000000ffff487224 */ /* 0x000fe200078e00f6 */
[----:B------:R-:W-:Y:S01]  /*b2e0*/  HMMA.16816.F32.BF16 R84, R8, R24, R44 ;  /* 0x000000180854723c */ /* 0x000fe2000004182c */
[----:B------:R-:W-:Y:S01]  /*b2f0*/  MOV R73, R245 ;  /* 0x000000f500497202 */ /* 0x000fe20000000f00 */
[----:B------:R-:W-:Y:S02]  /*b300*/  IMAD.MOV.U32 R74, RZ, RZ, R155 ;  /* 0x000000ffff4a7224 */ /* 0x000fe400078e009b */
[----:B------:R-:W-:-:S04]  /*b310*/  IMAD.MOV.U32 R75, RZ, RZ, R154 ;  /* 0x000000ffff4b7224 */ /* 0x000fc800078e009a */
[C---:B------:R-:W-:Y:S01]  /*b320*/  HMMA.16816.F32.BF16 R44, R8.reuse, R26, R36 ;  /* 0x0000001a082c723c */ /* 0x040fe20000041824 */
[----:B------:R-:W1:Y:S06]  /*b330*/  LDSM.16.M88.4 R24, [R237+0x1800] ;  /* 0x00180000ed18783b */ /* 0x000e6c0000000200 */
[----:B------:R-:W-:Y:S01]  /*b340*/  MOV R36, R58 ;  /* 0x0000003a00247202 */ /* 0x000fe20000000f00 */
[----:B------:R-:W-:Y:S01]  /*b350*/  HMMA.16816.F32.BF16 R96, R8, R28, R60 ;  /* 0x0000001c0860723c */ /* 0x000fe2000004183c */
[----:B------:R-:W-:Y:S01]  /*b360*/  LDSM.16.M88.4 R28, [R237+0x3000] ;  /* 0x00300000ed1c783b */ /* 0x000fe20000000200 */
[----:B------:R-:W-:-:S02]  /*b370*/  IMAD.MOV.U32 R37, RZ, RZ, R59 ;  /* 0x000000ffff257224 */ /* 0x000fc400078e003b */
[----:B------:R-:W-:Y:S02]  /*b380*/  IMAD.MOV.U32 R38, RZ, RZ, R252 ;  /* 0x000000ffff267224 */ /* 0x000fe400078e00fc */
[----:B------:R-:W-:Y:S02]  /*b390*/  IMAD.MOV.U32 R39, RZ, RZ, R247 ;  /* 0x000000ffff277224 */ /* 0x000fe400078e00f7 */
[----:B---3--:R-:W-:Y:S01]  /*b3a0*/  HMMA.16816.F32.BF16 R64, R8, R20, R104 ;  /* 0x000000140840723c */ /* 0x008fe20000041868 */
[----:B------:R-:W-:Y:S02]  /*b3b0*/  IMAD.MOV.U32 R58, RZ, RZ, R2 ;  /* 0x000000ffff3a7224 */ /* 0x000fe400078e0002 */
[----:B------:R-:W-:-:S05]  /*b3c0*/  IMAD.MOV.U32 R59, RZ, RZ, R0 ;  /* 0x000000ffff3b7224 */ /* 0x000fca00078e0000 */
[C---:B------:R-:W-:Y:S08]  /*b3d0*/  HMMA.16816.F32.BF16 R52, R4.reuse, R20, R108 ;  /* 0x000000140434723c */ /* 0x040ff0000004186c */
[-C--:B------:R-:W-:Y:S08]  /*b3e0*/  HMMA.16816.F32.BF16 R76, R4, R22.reuse, R120 ;  /* 0x00000016044c723c */ /* 0x080ff00000041878 */
[----:B------:R-:W-:Y:S01]  /*b3f0*/  HMMA.16816.F32.BF16 R60, R8, R22, R112 ;  /* 0x00000016083c723c */ /* 0x000fe20000041870 */
[----:B------:R-:W2:Y:S01]  /*b400*/  LDSM.16.M88.4 R20, [R237+0x2000] ;  /* 0x00200000ed14783b */ /* 0x000ea20000000200 */
[----:B------:R-:W-:Y:S01]  /*b410*/  UISETP.GE.AND UP0, UPT, UR34, 0x3, UPT ;  /* 0x000000032200788c */ /* 0x000fe2000bf06270 */
[----:B------:R-:W-:-:S05]  /*b420*/  DEPBAR.LE SB0, 0x0 ;  /* 0x000080000000791a */ /* 0x000fca0000000000 */
[C---:B-1----:R-:W-:Y:S08]  /*b430*/  HMMA.16816.F32.BF16 R48, R4.reuse, R24, R48 ;  /* 0x000000180430723c */ /* 0x042ff00000041830 */
[C---:B------:R-:W-:Y:S08]  /*b440*/  HMMA.16816.F32.BF16 R32, R4.reuse, R26, R32 ;  /* 0x0000001a0420723c */ /* 0x040ff00000041820 */
[----:B------:R-:W-:Y:S08]  /*b450*/  HMMA.16816.F32.BF16 R36, R4, R18, R36 ;  /* 0x000000120424723c */ /* 0x000ff00000041824 */
[----:B------:R-:W-:Y:S01]  /*b460*/  IMAD.MOV.U32 R114, RZ, RZ, R48 ;  /* 0x000000ffff727224 */ /* 0x000fe200078e0030 */
[----:B------:R-:W-:Y:S01]  /*b470*/  HMMA.16816.F32.BF16 R212, R8, R16, R212 ;  /* 0x0000001008d4723c */ /* 0x000fe200000418d4 */
[----:B------:R-:W-:-:S02]  /*b480*/  IMAD.MOV.U32 R113, RZ, RZ, R49 ;  /* 0x000000ffff717224 */ /* 0x000fc400078e0031 */
[----:B------:R-:W-:Y:S02]  /*b490*/  IMAD.MOV.U32 R48, RZ, RZ, R153 ;  /* 0x000000ffff307224 */ /* 0x000fe400078e0099 */
[----:B------:R-:W-:Y:S02]  /*b4a0*/  IMAD.MOV.U32 R49, RZ, RZ, R149 ;  /* 0x000000ffff317224 */ /* 0x000fe400078e0095 */
[----:B------:R-:W-:Y:S01]  /*b4b0*/  IMAD.MOV.U32 R107, RZ, RZ, R35 ;  /* 0x000000ffff6b7224 */ /* 0x000fe200078e0023 */
[----:B--2---:R-:W-:Y:S01]  /*b4c0*/  HMMA.16816.F32.BF16 R120, R4, R20, R140 ;  /* 0x000000140478723c */ /* 0x004fe2000004188c */
[----:B------:R-:W-:Y:S01]  /*b4d0*/  IMAD.MOV.U32 R111, RZ, RZ, R51 ;  /* 0x000000ffff6f7224 */ /* 0x000fe200078e0033 */
[----:B------:R-:W-:Y:S01]  /*b4e0*/  MOV R105, R33 ;  /* 0x0000002100697202 */ /* 0x000fe20000000f00 */
[----:B------:R-:W-:Y:S02]  /*b4f0*/  IMAD.MOV.U32 R51, RZ, RZ, R145 ;  /* 0x000000ffff337224 */ /* 0x000fe400078e0091 */
[----:B------:R-:W-:-:S02]  /*b500*/  IMAD.MOV.U32 R112, RZ, RZ, R32 ;  /* 0x000000ffff707224 */ /* 0x000fc400078e0020 */
[----:B------:R-:W-:Y:S02]  /*b510*/  IMAD.MOV.U32 R33, RZ, RZ, R37 ;  /* 0x000000ffff217224 */ /* 0x000fe400078e0025 */
[----:B------:R-:W-:Y:S02]  /*b520*/  IMAD.MOV.U32 R32, RZ, RZ, R36 ;  /* 0x000000ffff207224 */ /* 0x000fe400078e0024 */
[----:B------:R-:W-:Y:S01]  /*b530*/  IMAD.MOV.U32 R104, RZ, RZ, R50 ;  /* 0x000000ffff687224 */ /* 0x000fe200078e0032 */
[----:B------:R-:W-:Y:S01]  /*b540*/  MOV R50, R148 ;  /* 0x0000009400327202 */ /* 0x000fe20000000f00 */
[----:B------:R-:W-:-:S11]  /*b550*/  IMAD.MOV.U32 R108, RZ, RZ, R34 ;  /* 0x000000ffff6c7224 */ /* 0x000fd600078e0022 */
[----:B------:R-:W-:Y:S01]  /*b560*/  MOV R35, R121 ;  /* 0x0000007900237202 */ /* 0x000fe20000000f00 */
[----:B------:R-:W-:Y:S02]  /*b570*/  IMAD.MOV.U32 R252, RZ, RZ, R123 ;  /* 0x000000fffffc7224 */ /* 0x000fe400078e007b */
[----:B------:R-:W-:Y:S02]  /*b580*/  IMAD.MOV.U32 R153, RZ, RZ, R122 ;  /* 0x000000ffff997224 */ /* 0x000fe400078e007a */
[----:B------:R-:W-:Y:S02]  /*b590*/  IMAD.MOV.U32 R149, RZ, RZ, R120 ;  /* 0x000000ffff957224 */ /* 0x000fe400078e0078 */
[C---:B------:R-:W-:Y:S07]  /*b5a0*/  HMMA.16816.F32.BF16 R120, R4.reuse, R22, R132 ;  /* 0x000000160478723c */ /* 0x040fee0000041884 */
[----:B------:R-:W-:Y:S11]  /*b5b0*/  MOV R135, R39 ;  /* 0x0000002700877202 */ /* 0x000ff60000000f00 */
[----:B------:R-:W-:Y:S06]  /*b5c0*/  @!UPT UIADD3 URZ, URZ, URZ, URZ ;  /* 0x0000003f3f3ff290 */ /* 0x000fec000fffe03f */
[----:B------:R-:W-:Y:S01]  /*b5d0*/  IMAD.MOV.U32 R2, RZ, RZ, R121 ;  /* 0x000000ffff027224 */ /* 0x000fe200078e0079 */
[----:B------:R-:W-:Y:S01]  /*b5e0*/  MOV R134, R122 ;  /* 0x0000007a00867202 */ /* 0x000fe20000000f00 */
[----:B------:R-:W-:Y:S02]  /*b5f0*/  IMAD.MOV.U32 R145, RZ, RZ, R123 ;  /* 0x000000ffff917224 */ /* 0x000fe400078e007b */
[----:B------:R-:W-:Y:S02]  /*b600*/  IMAD.MOV.U32 R140, RZ, RZ, R120 ;  /* 0x000000ffff8c7224 */ /* 0x000fe400078e0078 */
[----:B------:R-:W-:Y:S01]  /*b610*/  HMMA.16816.F32.BF16 R120, R4, R16, R136 ;  /* 0x000000100478723c */ /* 0x000fe20000041888 */
[----:B------:R-:W1:Y:S06]  /*b620*/  S2R R139, SR_TID.X ;  /* 0x00000000008b7919 */ /* 0x000e6c0000002100 */
[----:B------:R-:W-:-:S02]  /*b630*/  IMAD.MOV.U32 R136, RZ, RZ, R38 ;  /* 0x000000ffff887224 */ /* 0x000fc400078e0026 */
[----:B------:R-:W-:Y:S08]  /*b640*/  HMMA.16816.F32.BF16 R36, R4, R28, R72 ;  /* 0x0000001c0424723c */ /* 0x000ff00000041848 */
[C---:B------:R-:W-:Y:S07]  /*b650*/  HMMA.16816.F32.BF16 R72, R8.reuse, R20, R224 ;  /* 0x000000140848723c */ /* 0x040fee00000418e0 */
[----:B------:R-:W-:Y:S01]  /*b660*/  IMAD.MOV.U32 R137, RZ, RZ, R121 ;  /* 0x000000ffff897224 */ /* 0x000fe200078e0079 */
[----:B------:R-:W-:Y:S01]  /*b670*/  MOV R133, R120 ;  /* 0x0000007800857202 */ /* 0x000fe20000000f00 */
[----:B-1----:R-:W-:Y:S01]  /*b680*/  IMAD.SHL.U32 R139, R139, 0x2, RZ ;  /* 0x000000028b8b7824 */ /* 0x002fe200078e00ff */
[----:B------:R-:W-:Y:S01]  /*b690*/  HMMA.16816.F32.BF16 R224, R8, R18, R208 ;  /* 0x0000001208e0723c */ /* 0x000fe200000418d0 */
[----:B------:R-:W-:Y:S01]  /*b6a0*/  IMAD.MOV.U32 R34, RZ, RZ, R123 ;  /* 0x000000ffff227224 */ /* 0x000fe200078e007b */
[----:B------:R-:W-:Y:S01]  /*b6b0*/  MOV R17, R133 ;  /* 0x0000008500117202 */ /* 0x000fe20000000f00 */
[----:B------:R-:W-:Y:S01]  /*b6c0*/  IMAD.MOV.U32 R141, RZ, RZ, R122 ;  /* 0x000000ffff8d7224 */ /* 0x000fe200078e007a */
[----:B------:R-:W-:Y:S01]  /*b6d0*/  LOP3.LUT R139, R139, 0x6, RZ, 0xc0, !PT ;  /* 0x000000068b8b7812 */ /* 0x000fe200078ec0ff */
[----:B------:R-:W-:-:S02]  /*b6e0*/  IMAD.MOV.U32 R21, RZ, RZ, R153 ;  /* 0x000000ffff157224 */ /* 0x000fc400078e0099 */
[----:B------:R-:W-:Y:S01]  /*b6f0*/  IMAD.MOV.U32 R0, RZ, RZ, R36 ;  /* 0x000000ffff007224 */ /* 0x000fe200078e0024 */
[----:B------:R-:W-:Y:S01]  /*b700*/  HMMA.16816.F32.BF16 R120, R8, R22, R216 ;  /* 0x000000160878723c */ /* 0x000fe200000418d8 */
[----:B------:R-:W-:Y:S02]  /*b710*/  IMAD.MOV.U32 R247, RZ, RZ, R38 ;  /* 0x000000fffff77224 */ /* 0x000fe400078e0026 */
[----:B------:R-:W-:Y:S02]  /*b720*/  IMAD.MOV.U32 R246, RZ, RZ, R37 ;  /* 0x000000fffff67224 */ /* 0x000fe400078e0025 */
[----:B------:R-:W-:Y:S02]  /*b730*/  IMAD.MOV.U32 R245, RZ, RZ, R39 ;  /* 0x000000fffff57224 */ /* 0x000fe400078e0027 */
[----:B------:R-:W-:Y:S01]  /*b740*/  IMAD.MOV.U32 R20, RZ, RZ, R149 ;  /* 0x000000ffff147224 */ /* 0x000fe200078e0095 */
[----:B------:R-:W-:Y:S08]  /*b750*/  HMMA.16816.F32.BF16 R36, R4, R30, R48 ;  /* 0x0000001e0424723c */ /* 0x000ff00000041830 */
[C---:B------:R-:W-:Y:S08]  /*b760*/  HMMA.16816.F32.BF16 R48, R8.reuse, R24, R228 ;  /* 0x000000180830723c */ /* 0x040ff000000418e4 */
[----:B------:R-:W-:Y:S08]  /*b770*/  HMMA.16816.F32.BF16 R228, R8, R28, R204 ;  /* 0x0000001c08e4723c */ /* 0x000ff000000418cc */
[----:B------:R-:W-:Y:S01]  /*b780*/  MOV R148, R37 ;  /* 0x0000002500947202 */ /* 0x000fe20000000f00 */
[----:B------:R-:W-:-:S02]  /*b790*/  IMAD.MOV.U32 R115, RZ, RZ, R39 ;  /* 0x000000ffff737224 */ /* 0x000fc400078e0027 */
[----:B------:R-:W-:Y:S02]  /*b7a0*/  IMAD.MOV.U32 R110, RZ, RZ, R36 ;  /* 0x000000ffff6e7224 */ /* 0x000fe400078e0024 */
[----:B------:R-:W-:Y:S02]  /*b7b0*/  IMAD.MOV.U32 R109, RZ, RZ, R38 ;  /* 0x000000ffff6d7224 */ /* 0x000fe400078e0026 */
[C---:B------:R-:W-:Y:S08]  /*b7c0*/  HMMA.16816.F32.BF16 R36, R4.reuse, R40, R56 ;  /* 0x000000280424723c */ /* 0x040ff00000041838 */
[----:B------:R-:W-:Y:S08]  /*b7d0*/  HMMA.16816.F32.BF16 R4, R4, R42, R248 ;  /* 0x0000002a0404723c */ /* 0x000ff000000418f8 */
[C---:B------:R-:W-:Y:S08]  /*b7e0*/  HMMA.16816.F32.BF16 R56, R8.reuse, R26, R220 ;  /* 0x0000001a0838723c */ /* 0x040ff000000418dc */
[----:B------:R-:W-:Y:S01]  /*b7f0*/  HMMA.16816.F32.BF16 R24, R8, R40, R124 ;  /* 0x000000280818723c */ /* 0x000fe2000004187c */
[----:B------:R-:W-:Y:S01]  /*b800*/  IMAD.MOV.U32 R143, RZ, RZ, R36 ;  /* 0x000000ffff8f7224 */ /* 0x000fe200078e0024 */
[----:B------:R-:W-:Y:S01]  /*b810*/  MOV R144, R39 ;  /* 0x0000002700907202 */ /* 0x000fe20000000f00 */
[----:B------:R-:W-:-:S02]  /*b820*/  IMAD.MOV.U32 R106, RZ, RZ, R37 ;  /* 0x000000ffff6a7224 */ /* 0x000fc400078e0025 */
[----:B------:R-:W-:-:S03]  /*b830*/  IMAD.MOV.U32 R142, RZ, RZ, R38 ;  /* 0x000000ffff8e7224 */ /* 0x000fc600078e0026 */
[----:B------:R-:W-:Y:S01]  /*b840*/  IMAD.MOV.U32 R154, RZ, RZ, R6 ;  /* 0x000000ffff9a7224 */ /* 0x000fe200078e0006 */
[C---:B------:R-:W-:Y:S01]  /*b850*/  HMMA.16816.F32.BF16 R248, R8.reuse, R30, R128 ;  /* 0x0000001e08f8723c */ /* 0x040fe20000041880 */
[----:B------:R-:W-:Y:S01]  /*b860*/  IMAD.MOV.U32 R6, RZ, RZ, R0 ;  /* 0x000000ffff067224 */ /* 0x000fe200078e0000 */
[----:B------:R-:W-:Y:S01]  /*b870*/  MOV R0, UR8 ;  /* 0x0000000800007c02 */ /* 0x000fe20008000f00 */
[----:B------:R-:W-:Y:S01]  /*b880*/  IMAD.MOV.U32 R155, RZ, RZ, R4 ;  /* 0x000000ffff9b7224 */ /* 0x000fe200078e0004 */
[----:B------:R-:W-:Y:S01]  /*b890*/  MOV R132, R5 ;  /* 0x0000000500847202 */ /* 0x000fe20000000f00 */
[----:B------:R-:W-:Y:S02]  /*b8a0*/  IMAD.MOV.U32 R4, RZ, RZ, R35 ;  /* 0x000000ffff047224 */ /* 0x000fe400078e0023 */
[----:B------:R-:W-:Y:S01]  /*b8b0*/  IMAD R0, R0, 0x80, R139 ;  /* 0x0000008000007824 */ /* 0x000fe200078e028b */
[----:B------:R-:W-:Y:S01]  /*b8c0*/  HMMA.16816.F32.BF16 R8, R8, R42, R100 ;  /* 0x0000002a0808723c */ /* 0x000fe20000041864 */
[----:B------:R-:W-:Y:S01]  /*b8d0*/  IMAD.MOV.U32 R221, RZ, RZ, R6 ;  /* 0x000000ffffdd7224 */ /* 0x000fe200078e0006 */
[----:B------:R-:W-:Y:S01]  /*b8e0*/  MOV R220, R4 ;  /* 0x0000000400dc7202 */ /* 0x000fe20000000f00 */
[----:B------:R-:W-:Y:S01]  /*b8f0*/  IMAD.MOV.U32 R3, RZ, RZ, R7 ;  /* 0x000000ffff037224 */ /* 0x000fe200078e0007 */
[C---:B------:R-:W-:Y:S01]  /*b900*/  IADD3 R35, R0.reuse, 0x9, RZ ;  /* 0x0000000900237810 */ /* 0x040fe20007ffe0ff */
[----:B------:R-:W1:Y:S01]  /*b910*/  I2F R7, R0 ;  /* 0x0000000000077306 */ /* 0x000e620000201400 */
[C---:B------:R-:W-:Y:S01]  /*b920*/  IADD3 R36, R0.reuse, 0x8, RZ ;  /* 0x0000000800247810 */ /* 0x040fe20007ffe0ff */
[----:B------:R-:W-:Y:S01]  /*b930*/  IMAD.MOV.U32 R100, RZ, RZ, R33 ;  /* 0x000000ffff647224 */ /* 0x000fe200078e0021 */
[----:B------:R-:W-:Y:S01]  /*b940*/  MOV R41, R27 ;  /* 0x0000001b00297202 */ /* 0x000fe20000000f00 */
[----:B------:R-:W-:Y:S01]  /*b950*/  IMAD.MOV.U32 R27, RZ, RZ, R34 ;  /* 0x000000ffff1b7224 */ /* 0x000fe200078e0022 */
[C---:B------:R-:W-:Y:S01]  /*b960*/  IADD3 R34, R0.reuse, 0x10, RZ ;  /* 0x0000001000227810 */ /* 0x040fe20007ffe0ff */
[----:B------:R-:W-:Y:S01]  /*b970*/  IMAD.MOV.U32 R19, RZ, RZ, R26 ;  /* 0x000000ffff137224 */ /* 0x000fe200078e001a */
[----:B------:R-:W-:Y:S01]  /*b980*/  MOV R101, R2 ;  /* 0x0000000200657202 */ /* 0x000fe20000000f00 */
[----:B------:R-:W2:Y:S01]  /*b990*/  I2F R4, R35 ;  /* 0x0000002300047306 */ /* 0x000ea20000201400 */
[C---:B------:R-:W-:Y:S01]  /*b9a0*/  IADD3 R30, R0.reuse, 0x20, RZ ;  /* 0x00000020001e7810 */ /* 0x040fe20007ffe0ff */
[----:B------:R-:W-:Y:S01]  /*b9b0*/  IMAD.MOV.U32 R26, RZ, RZ, R137 ;  /* 0x000000ffff1a7224 */ /* 0x000fe200078e0089 */
[C---:B------:R-:W-:Y:S01]  /*b9c0*/  IADD3 R33, R0.reuse, 0x11, RZ ;  /* 0x0000001100217810 */ /* 0x040fe20007ffe0ff */
[----:B------:R-:W-:Y:S01]  /*b9d0*/  IMAD.MOV.U32 R22, RZ, RZ, R24 ;  /* 0x000000ffff167224 */ /* 0x000fe200078e0018 */
[C---:B------:R-:W-:Y:S01]  /*b9e0*/  IADD3 R37, R0.reuse, 0x1, RZ ;  /* 0x0000000100257810 */ /* 0x040fe20007ffe0ff */
[----:B------:R-:W-:Y:S01]  /*b9f0*/  IMAD.MOV.U32 R40, RZ, RZ, R25 ;  /* 0x000000ffff287224 */ /* 0x000fe200078e0019 */
[C---:B------:R-:W-:Y:S01]  /*ba00*/  IADD3 R29, R0.reuse, 0x21, RZ ;  /* 0x00000021001d7810 */ /* 0x040fe20007ffe0ff */
[----:B------:R-:W3:Y:S01]  /*ba10*/  I2F R2, R34 ;  /* 0x0000002200027306 */ /* 0x000ee20000201400 */
[----:B-1----:R-:W-:Y:S01]  /*ba20*/  FFMA.FTZ R24, R7, UR4, R98 ;  /* 0x0000000407187c23 */ /* 0x002fe20008010062 */
[C---:B------:R-:W-:Y:S01]  /*ba30*/  IADD3 R31, R0.reuse, 0x19, RZ ;  /* 0x00000019001f7810 */ /* 0x040fe20007ffe0ff */
[----:B------:R-:W-:Y:S01]  /*ba40*/  IMAD.MOV.U32 R138, RZ, RZ, R11 ;  /* 0x000000ffff8a7224 */ /* 0x000fe200078e000b */
[----:B------:R-:W-:Y:S01]  /*ba50*/  IADD3 R28, R0, 0x28, RZ ;  /* 0x00000028001c7810 */ /* 0x000fe20007ffe0ff */
[----:B------:R-:W-:-:S02]  /*ba60*/  IMAD.MOV.U32 R11, RZ, RZ, R247 ;  /* 0x000000ffff0b7224 */ /* 0x000fc400078e00f7 */
[----:B------:R-:W-:Y:S01]  /*ba70*/  IMAD.MOV.U32 R39, RZ, RZ, R10 ;  /* 0x000000ffff277224 */ /* 0x000fe200078e000a */
[----:B------:R-:W1:Y:S01]  /*ba80*/  I2F R16, R36 ;  /* 0x0000002400107306 */ /* 0x000e620000201400 */
[C---:B--2---:R-:W-:Y:S01]  /*ba90*/  FFMA.FTZ R247, R4.reuse, UR4, R93 ;  /* 0x0000000404f77c23 */ /* 0x044fe2000801005d */
[----:B------:R-:W-:Y:S01]  /*baa0*/  MOV R10, R221 ;  /* 0x000000dd000a7202 */ /* 0x000fe20000000f00 */
[----:B------:R-:W-:Y:S02]  /*bab0*/  IMAD.MOV.U32 R93, RZ, RZ, R246 ;  /* 0x000000ffff5d7224 */ /* 0x000fe400078e00f6 */
[----:B------:R-:W-:Y:S02]  /*bac0*/  FFMA.FTZ R246, R4, UR4, R95 ;  /* 0x0000000404f67c23 */ /* 0x000fe4000801005f */
[----:B------:R-:W-:Y:S01]  /*bad0*/  IMAD.MOV.U32 R95, RZ, RZ, R245 ;  /* 0x000000ffff5f7224 */ /* 0x000fe200078e00f5 */
[----:B------:R-:W2:Y:S01]  /*bae0*/  I2F R6, R33 ;  /* 0x0000002100067306 */ /* 0x000ea20000201400 */
[C---:B---3--:R-:W-:Y:S01]  /*baf0*/  FFMA.FTZ R211, R2.reuse, UR4, R84 ;  /* 0x0000000402d37c23 */ /* 0x048fe20008010054 */
[----:B------:R-:W-:Y:S01]  /*bb00*/  MOV R84, R110 ;  /* 0x0000006e00547202 */ /* 0x000fe20000000f00 */
[C---:B------:R-:W-:Y:S01]  /*bb10*/  FFMA.FTZ R210, R2.reuse, UR4, R86 ;  /* 0x0000000402d27c23 */ /* 0x040fe20008010056 */
[----:B------:R-:W-:Y:S01]  /*bb20*/  MOV R86, R154 ;  /* 0x0000009a00567202 */ /* 0x000fe20000000f00 */
[----:B------:R-:W-:-:S02]  /*bb30*/  FFMA.FTZ R245, R2, UR4, R68 ;  /* 0x0000000402f57c23 */ /* 0x000fc40008010044 */
[----:B------:R-:W-:Y:S01]  /*bb40*/  FFMA.FTZ R221, R2, UR4, R70 ;  /* 0x0000000402dd7c23 */ /* 0x000fe20008010046 */
[----:B------:R-:W-:Y:S01]  /*bb50*/  I2F R5, R37 ;  /* 0x0000002500057306 */ /* 0x000fe20000201400 */
[C---:B-1----:R-:W-:Y:S02]  /*bb60*/  FFMA.FTZ R222, R16.reuse, UR4, R90 ;  /* 0x0000000410de7c23 */ /* 0x042fe4000801005a */
[----:B------:R-:W-:Y:S02]  /*bb70*/  IMAD.MOV.U32 R90, RZ, RZ, R252 ;  /* 0x000000ffff5a7224 */ /* 0x000fe400078e00fc */
[----:B------:R-:W-:Y:S02]  /*bb80*/  FFMA.FTZ R252, R16, UR4, R94 ;  /* 0x0000000410fc7c23 */ /* 0x000fe4000801005e */
[----:B------:R-:W-:Y:S01]  /*bb90*/  IMAD.MOV.U32 R94, RZ, RZ, R220 ;  /* 0x000000ffff5e7224 */ /* 0x000fe200078e00dc */
[----:B------:R-:W1:Y:S01]  /*bba0*/  I2F R2, R30 ;  /* 0x0000001e00027306 */ /* 0x000e620000201400 */
[----:B------:R-:W-:-:S02]  /*bbb0*/  FFMA.FTZ R220, R4, UR4, R89 ;  /* 0x0000000404dc7c23 */ /* 0x000fc40008010059 */
[----:B------:R-:W-:Y:S01]  /*bbc0*/  IMAD.MOV.U32 R89, RZ, RZ, R26 ;  /* 0x000000ffff597224 */ /* 0x000fe200078e001a */
[----:B------:R-:W-:Y:S01]  /*bbd0*/  IADD3 R26, R0, 0x30, RZ ;  /* 0x00000030001a7810 */ /* 0x000fe20007ffe0ff */
[----:B------:R-:W-:Y:S02]  /*bbe0*/  FFMA.FTZ R219, R4, UR4, R91 ;  /* 0x0000000404db7c23 */ /* 0x000fe4000801005b */
[----:B------:R-:W-:Y:S01]  /*bbf0*/  IMAD.MOV.U32 R91, RZ, RZ, R27 ;  /* 0x000000ffff5b7224 */ /* 0x000fe200078e001b */
[----:B------:R-:W-:Y:S01]  /*bc00*/  IADD3 R27, R0, 0x29, RZ ;  /* 0x00000029001b7810 */ /* 0x000fe20007ffe0ff */
[C---:B--2---:R-:W-:Y:S02]  /*bc10*/  FFMA.FTZ R208, R6.reuse, UR4, R85 ;  /* 0x0000000406d07c23 */ /* 0x044fe40008010055 */
[C---:B------:R-:W-:Y:S01]  /*bc20*/  FFMA.FTZ R207, R6.reuse, UR4, R87 ;  /* 0x0000000406cf7c23 */ /* 0x040fe20008010057 */
[----:B------:R-:W-:Y:S01]  /*bc30*/  I2F R4, R27 ;  /* 0x0000001b00047306 */ /* 0x000fe20000201400 */
[----:B------:R-:W-:-:S02]  /*bc40*/  FFMA.FTZ R218, R6, UR4, R69 ;  /* 0x0000000406da7c23 */ /* 0x000fc40008010045 */
[----:B------:R-:W-:Y:S02]  /*bc50*/  FFMA.FTZ R217, R6, UR4, R71 ;  /* 0x0000000406d97c23 */ /* 0x000fe40008010047 */
[C---:B-1----:R-:W-:Y:S02]  /*bc60*/  FFMA.FTZ R128, R2.reuse, UR4, R64 ;  /* 0x0000000402807c23 */ /* 0x042fe40008010040 */
[C---:B------:R-:W-:Y:S01]  /*bc70*/  FFMA.FTZ R127, R2.reuse, UR4, R66 ;  /* 0x00000004027f7c23 */ /* 0x040fe20008010042 */
[----:B------:R-:W-:Y:S01]  /*bc80*/  I2F R6, R29 ;  /* 0x0000001d00067306 */ /* 0x000fe20000201400 */
[C---:B------:R-:W-:Y:S02]  /*bc90*/  FFMA.FTZ R204, R2.reuse, UR4, R52 ;  /* 0x0000000402cc7c23 */ /* 0x040fe40008010034 */
[----:B------:R-:W-:Y:S02]  /*bca0*/  FFMA.FTZ R153, R2, UR4, R54 ;  /* 0x0000000402997c23 */ /* 0x000fe40008010036 */
[----:B------:R-:W-:Y:S01]  /*bcb0*/  IMAD.MOV.U32 R98, RZ, RZ, R32 ;  /* 0x000000ffff627224 */ /* 0x000fe200078e0020 */
[----:B------:R-:W-:Y:S01]  /*bcc0*/  IADD3 R32, R0, 0x18, RZ ;  /* 0x0000001800207810 */ /* 0x000fe20007ffe0ff */
[----:B------:R-:W-:Y:S01]  /*bcd0*/  FFMA.FTZ R23, R7, UR4, R96 ;  /* 0x0000000407177c23 */ /* 0x000fe20008010060 */
[----:B------:R-:W1:Y:S01]  /*bce0*/  I2F R2, R26 ;  /* 0x0000001a00027306 */ /* 0x000e620000201400 */
[----:B------:R-:W-:-:S02]  /*bcf0*/  FFMA.FTZ R25, R5, UR4, R97 ;  /* 0x0000000405197c23 */ /* 0x000fc40008010061 */
[----:B------:R-:W-:Y:S02]  /*bd00*/  FFMA.FTZ R18, R5, UR4, R99 ;  /* 0x0000000405127c23 */ /* 0x000fe40008010063 */
[----:B------:R-:W-:Y:S02]  /*bd10*/  IMAD.MOV.U32 R96, RZ, RZ, R136 ;  /* 0x000000ffff607224 */ /* 0x000fe400078e0088 */
[----:B------:R-:W-:Y:S02]  /*bd20*/  IMAD.MOV.U32 R97, RZ, RZ, R135 ;  /* 0x000000ffff617224 */ /* 0x000fe400078e0087 */
[----:B------:R-:W-:Y:S02]  /*bd30*/  IMAD.MOV.U32 R99, RZ, RZ, R134 ;  /* 0x000000ffff637224 */ /* 0x000fe400078e0086 */
[----:B------:R-:W-:Y:S01]  /*bd40*/  IMAD.MOV.U32 R42, RZ, RZ, R22 ;  /* 0x000000ffff2a7224 */ /* 0x000fe200078e0016 */
[----:B------:R-:W-:Y:S01]  /*bd50*/  IADD3 R22, R0, 0x40, RZ ;  /* 0x0000004000167810 */ /* 0x000fe20007ffe0ff */
[----:B------:R-:W-:-:S02]  /*bd60*/  FFMA.FTZ R137, R7, UR4, R116 ;  /* 0x0000000407897c23 */ /* 0x000fc40008010074 */
[----:B------:R-:W-:Y:S02]  /*bd70*/  FFMA.FTZ R136, R7, UR4, R118 ;  /* 0x0000000407887c23 */ /* 0x000fe40008010076 */
[C---:B------:R-:W-:Y:S01]  /*bd80*/  FFMA.FTZ R135, R5.reuse, UR4, R117 ;  /* 0x0000000405877c23 */ /* 0x040fe20008010075 */
[----:B------:R-:W2:Y:S01]  /*bd90*/  I2F R7, R31 ;  /* 0x0000001f00077306 */ /* 0x000ea20000201400 */
[----:B------:R-:W-:Y:S02]  /*bda0*/  FFMA.FTZ R134, R5, UR4, R119 ;  /* 0x0000000405867c23 */ /* 0x000fe40008010077 */
[----:B------:R-:W-:Y:S02]  /*bdb0*/  IMAD.MOV.U32 R43, RZ, RZ, R19 ;  /* 0x000000ffff2b7224 */ /* 0x000fe400078e0013 */
[----:B------:R-:W-:Y:S02]  /*bdc0*/  IMAD.MOV.U32 R102, RZ, RZ, R107 ;  /* 0x000000ffff667224 */ /* 0x000fe400078e006b */
[----:B------:R-:W-:Y:S01]  /*bdd0*/  IMAD.MOV.U32 R19, RZ, RZ, R106 ;  /* 0x000000ffff137224 */ /* 0x000fe200078e006a */
[----:B------:R-:W3:Y:S01]  /*bde0*/  I2F R5, R32 ;  /* 0x0000002000057306 */ /* 0x000ee20000201400 */
[----:B-1----:R-:W-:-:S02]  /*bdf0*/  FFMA.FTZ R117, R2, UR4, R114 ;  /* 0x0000000402757c23 */ /* 0x002fc40008010072 */
[----:B------:R-:W-:Y:S01]  /*be00*/  IMAD.MOV.U32 R68, RZ, RZ, R25 ;  /* 0x000000ffff447224 */ /* 0x000fe200078e0019 */
[----:B------:R-:W-:Y:S01]  /*be10*/  IADD3 R25, R0, 0x31, RZ ;  /* 0x0000003100197810 */ /* 0x000fe20007ffe0ff */
[C---:B------:R-:W-:Y:S02]  /*be20*/  FFMA.FTZ R107, R2.reuse, UR4, R48 ;  /* 0x00000004026b7c23 */ /* 0x040fe40008010030 */
[C---:B------:R-:W-:Y:S02]  /*be30*/  FFMA.FTZ R106, R2.reuse, UR4, R50 ;  /* 0x00000004026a7c23 */ /* 0x040fe40008010032 */
[----:B------:R-:W-:Y:S02]  /*be40*/  FFMA.FTZ R114, R2, UR4, R104 ;  /* 0x0000000402727c23 */ /* 0x000fe40008010068 */
[----:B------:R-:W1:Y:S01]  /*be50*/  I2F R2, R22 ;  /* 0x0000001600027306 */ /* 0x000e620000201400 */
[----:B------:R-:W-:Y:S01]  /*be60*/  FFMA.FTZ R223, R16, UR4, R88 ;  /* 0x0000000410df7c23 */ /* 0x000fe20008010058 */
[----:B------:R-:W-:Y:S01]  /*be70*/  MOV R88, R23 ;  /* 0x0000001700587202 */ /* 0x000fe20000000f00 */
[----:B------:R-:W-:Y:S01]  /*be80*/  FFMA.FTZ R125, R6, UR4, R65 ;  /* 0x00000004067d7c23 */ /* 0x000fe20008010041 */
[----:B------:R-:W-:Y:S01]  /*be90*/  IADD3 R23, R0, 0x39, RZ ;  /* 0x0000003900177810 */ /* 0x000fe20007ffe0ff */
[----:B------:R-:W-:-:S02]  /*bea0*/  FFMA.FTZ R124, R6, UR4, R67 ;  /* 0x00000004067c7c23 */ /* 0x000fc40008010043 */
[C---:B------:R-:W-:Y:S02]  /*beb0*/  FFMA.FTZ R131, R6.reuse, UR4, R53 ;  /* 0x0000000406837c23 */ /* 0x040fe40008010035 */
[----:B------:R-:W-:Y:S02]  /*bec0*/  FFMA.FTZ R130, R6, UR4, R55 ;  /* 0x0000000406827c23 */ /* 0x000fe40008010037 */
[----:B------:R-:W4:Y:S01]  /*bed0*/  I2F R6, R25 ;  /* 0x0000001900067306 */ /* 0x000f220000201400 */
[----:B------:R-:W-:Y:S02]  /*bee0*/  FFMA.FTZ R133, R16, UR4, R92 ;  /* 0x0000000410857c23 */ /* 0x000fe4000801005c */
[----:B------:R-:W-:Y:S02]  /*bef0*/  IMAD.MOV.U32 R16, RZ, RZ, R109 ;  /* 0x000000ffff107224 */ /* 0x000fe400078e006d */
[C---:B------:R-:W-:Y:S02]  /*bf00*/  FFMA.FTZ R110, R4.reuse, UR4, R61 ;  /* 0x00000004046e7c23 */ /* 0x040fe4000801003d */
[----:B------:R-:W-:-:S02]  /*bf10*/  FFMA.FTZ R109, R4, UR4, R63 ;  /* 0x00000004046d7c23 */ /* 0x000fc4000801003f */
[C---:B------:R-:W-:Y:S02]  /*bf20*/  FFMA.FTZ R119, R4.reuse, UR4, R77 ;  /* 0x0000000404777c23 */ /* 0x040fe4000801004d */
[----:B------:R-:W-:Y:S02]  /*bf30*/  FFMA.FTZ R118, R4, UR4, R79 ;  /* 0x0000000404767c23 */ /* 0x000fe4000801004f */
[----:B------:R-:W1:Y:S01]  /*bf40*/  I2F R4, R23 ;  /* 0x0000001700047306 */ /* 0x000e620000201400 */
[----:B------:R-:W-:Y:S01]  /*bf50*/  IMAD.MOV.U32 R69, RZ, RZ, R91 ;  /* 0x000000ffff457224 */ /* 0x000fe200078e005b */
[----:B------:R-:W-:Y:S01]  /*bf60*/  MOV R91, R90 ;  /* 0x0000005a005b7202 */ /* 0x000fe20000000f00 */
[----:B------:R-:W-:Y:S01]  /*bf70*/  IMAD.MOV.U32 R85, RZ, RZ, R68 ;  /* 0x000000ffff557224 */ /* 0x000fe200078e0044 */
[----:B------:R-:W-:Y:S01]  /*bf80*/  MOV R68, R100 ;  /* 0x0000006400447202 */ /* 0x000fe20000000f00 */
[----:B------:R-:W-:Y:S02]  /*bf90*/  IMAD.MOV.U32 R90, RZ, RZ, R96 ;  /* 0x000000ffff5a7224 */ /* 0x000fe400078e0060 */
[----:B------:R-:W-:-:S02]  /*bfa0*/  IMAD.MOV.U32 R96, RZ, RZ, R145 ;  /* 0x000000ffff607224 */ /* 0x000fc400078e0091 */
[----:B------:R-:W-:Y:S02]  /*bfb0*/  IMAD.MOV.U32 R92, RZ, RZ, R148 ;  /* 0x000000ffff5c7224 */ /* 0x000fe400078e0094 */
[----:B------:R-:W-:Y:S02]  /*bfc0*/  IMAD.MOV.U32 R71, RZ, RZ, R93 ;  /* 0x000000ffff477224 */ /* 0x000fe400078e005d */
[----:B------:R-:W-:Y:S02]  /*bfd0*/  IMAD.MOV.U32 R87, RZ, RZ, R89 ;  /* 0x000000ffff577224 */ /* 0x000fe400078e0059 */
[----:B------:R-:W-:Y:S02]  /*bfe0*/  IMAD.MOV.U32 R139, RZ, RZ, R9 ;  /* 0x000000ffff8b7224 */ /* 0x000fe400078e0009 */
[----:B------:R-:W-:Y:S02]  /*bff0*/  IMAD.MOV.U32 R70, RZ, RZ, R24 ;  /* 0x000000ffff467224 */ /* 0x000fe400078e0018 */
[----:B--2---:R-:W-:Y:S01]  /*c000*/  FFMA.FTZ R205, R7, UR4, R83 ;  /* 0x0000000407cd7c23 */ /* 0x004fe20008010053 */
[----:B------:R-:W-:Y:S01]  /*c010*/  MOV R52, R19 ;  /* 0x0000001300347202 */ /* 0x000fe20000000f00 */
[----:B---3--:R-:W-:Y:S01]  /*c020*/  FFMA.FTZ R216, R5, UR4, R80 ;  /* 0x0000000405d87c23 */ /* 0x008fe20008010050 */
[----:B------:R-:W-:Y:S01]  /*c030*/  MOV R80, R95 ;  /* 0x0000005f00507202 */ /* 0x000fe20000000f00 */
[----:B------:R-:W-:Y:S01]  /*c040*/  FFMA.FTZ R148, R7, UR4, R47 ;  /* 0x0000000407947c23 */ /* 0x000fe2000801002f */
[----:B------:R-:W-:Y:S01]  /*c050*/  IADD3 R24, R0, 0x38, RZ ;  /* 0x0000003800187810 */ /* 0x000fe20007ffe0ff */
[----:B------:R-:W-:-:S02]  /*c060*/  IMAD.MOV.U32 R93, RZ, RZ, R94 ;  /* 0x000000ffff5d7224 */ /* 0x000fc400078e005e */
[----:B------:R-:W-:Y:S01]  /*c070*/  IMAD.MOV.U32 R38, RZ, RZ, R8 ;  /* 0x000000ffff267224 */ /* 0x000fe200078e0008 */
[-C--:B------:R-:W-:Y:S01]  /*c080*/  ISETP.GE.AND P3, PT, R0, R13.reuse, PT ;  /* 0x0000000d0000720c */ /* 0x080fe20003f66270 */
[----:B------:R-:W-:Y:S01]  /*c090*/  IMAD.MOV.U32 R89, RZ, RZ, R99 ;  /* 0x000000ffff597224 */ /* 0x000fe200078e0063 */
[-C--:B------:R-:W-:Y:S01]  /*c0a0*/  ISETP.GE.AND P0, PT, R37, R13.reuse, PT ;  /* 0x0000000d2500720c */ /* 0x080fe20003f06270 */
[----:B------:R-:W-:Y:S01]  /*c0b0*/  IMAD.MOV.U32 R94, RZ, RZ, R98 ;  /* 0x000000ffff5e7224 */ /* 0x000fe200078e0062 */
[-C--:B------:R-:W-:Y:S01]  /*c0c0*/  ISETP.GE.AND P2, PT, R36, R13.reuse, PT ;  /* 0x0000000d2400720c */ /* 0x080fe20003f46270 */
[----:B------:R-:W-:Y:S01]  /*c0d0*/  IMAD.MOV.U32 R47, RZ, RZ, R85 ;  /* 0x000000ffff2f7224 */ /* 0x000fe200078e0055 */
[-C--:B------:R-:W-:Y:S01]  /*c0e0*/  ISETP.GE.AND P4, PT, R35, R13.reuse, PT ;  /* 0x0000000d2300720c */ /* 0x080fe20003f86270 */
[----:B------:R-:W-:Y:S01]  /*c0f0*/  IMAD.MOV.U32 R9, RZ, RZ, R155 ;  /* 0x000000ffff097224 */ /* 0x000fe200078e009b */
[----:B------:R-:W-:Y:S01]  /*c100*/  ISETP.GE.AND P6, PT, R34, R13, PT ;  /* 0x0000000d2200720c */ /* 0x000fe20003fc6270 */
[----:B------:R-:W-:Y:S01]  /*c110*/  IMAD.MOV.U32 R95, RZ, RZ, R97 ;  /* 0x000000ffff5f7224 */ /* 0x000fe200078e0061 */
[----:B------:R2:W5:Y:S01]  /*c120*/  LDL.LU R145, [R1+0x100] ;  /* 0x0001000001917983 */ /* 0x0005620000300800 */
[----:B------:R-:W-:-:S02]  /*c130*/  IMAD.MOV.U32 R99, RZ, RZ, R101 ;  /* 0x000000ffff637224 */ /* 0x000fc400078e0065 */
[----:B------:R-:W-:Y:S02]  /*c140*/  IMAD.MOV.U32 R85, RZ, RZ, R96 ;  /* 0x000000ffff557224 */ /* 0x000fe400078e0060 */
[C---:B------:R-:W-:Y:S02]  /*c150*/  FFMA.FTZ R155, R5.reuse, UR4, R44 ;  /* 0x00000004059b7c23 */ /* 0x040fe4000801002c */
[C---:B------:R-:W-:Y:S02]  /*c160*/  FFMA.FTZ R209, R5.reuse, UR4, R82 ;  /* 0x0000000405d17c23 */ /* 0x040fe40008010052 */
[----:B------:R-:W-:Y:S01]  /*c170*/  IMAD.MOV.U32 R83, RZ, RZ, R18 ;  /* 0x000000ffff537224 */ /* 0x000fe200078e0012 */
[----:B------:R-:W-:Y:S01]  /*c180*/  IADD3 R18, R0, 0x50, RZ ;  /* 0x0000005000127810 */ /* 0x000fe20007ffe0ff */
[----:B-1----:R-:W-:Y:S01]  /*c190*/  FFMA.FTZ R96, R2, UR4, R21 ;  /* 0x0000000402607c23 */ /* 0x002fe20008010015 */
[----:B------:R-:W-:Y:S01]  /*c1a0*/  IADD3 R21, R0, 0x41, RZ ;  /* 0x0000004100157810 */ /* 0x000fe20007ffe0ff */
[----:B------:R-:W-:-:S02]  /*c1b0*/  FFMA.FTZ R154, R5, UR4, R46 ;  /* 0x00000004059a7c23 */ /* 0x000fc4000801002e */
[----:B------:R-:W-:Y:S01]  /*c1c0*/  FFMA.FTZ R206, R7, UR4, R81 ;  /* 0x0000000407ce7c23 */ /* 0x000fe20008010051 */
[----:B------:R-:W1:Y:S01]  /*c1d0*/  I2F R5, R28 ;  /* 0x0000001c00057306 */ /* 0x000e620000201400 */
[----:B------:R-:W-:Y:S02]  /*c1e0*/  IMAD.MOV.U32 R44, RZ, RZ, R71 ;  /* 0x000000ffff2c7224 */ /* 0x000fe400078e0047 */
[----:B------:R-:W-:Y:S02]  /*c1f0*/  IMAD.MOV.U32 R82, RZ, RZ, R69 ;  /* 0x000000ffff527224 */ /* 0x000fe400078e0045 */
[----:B------:R-:W-:Y:S02]  /*c200*/  IMAD.MOV.U32 R81, RZ, RZ, R70 ;  /* 0x000000ffff517224 */ /* 0x000fe400078e0046 */
[----:B------:R-:W-:Y:S01]  /*c210*/  IMAD.MOV.U32 R69, RZ, RZ, R68 ;  /* 0x000000ffff457224 */ /* 0x000fe200078e0044 */
[----:B------:R-:W-:Y:S01]  /*c220*/  MOV R68, R94 ;  /* 0x0000005e00447202 */ /* 0x000fe20000000f00 */
[----:B------:R-:W-:-:S02]  /*c230*/  IMAD.MOV.U32 R71, RZ, RZ, R90 ;  /* 0x000000ffff477224 */ /* 0x000fc400078e005a */
[----:B------:R-:W-:Y:S02]  /*c240*/  IMAD.MOV.U32 R66, RZ, RZ, R144 ;  /* 0x000000ffff427224 */ /* 0x000fe400078e0090 */
[----:B------:R-:W-:Y:S02]  /*c250*/  IMAD.MOV.U32 R70, RZ, RZ, R95 ;  /* 0x000000ffff467224 */ /* 0x000fe400078e005f */
[----:B------:R-:W-:Y:S01]  /*c260*/  IMAD.MOV.U32 R64, RZ, RZ, R143 ;  /* 0x000000ffff407224 */ /* 0x000fe200078e008f */
[----:B------:R-:W-:Y:S01]  /*c270*/  IADD3 R19, R0, 0x49, RZ ;  /* 0x0000004900137810 */ /* 0x000fe20007ffe0ff */
[----:B------:R-:W-:Y:S01]  /*c280*/  IMAD.MOV.U32 R90, RZ, RZ, R99 ;  /* 0x000000ffff5a7224 */ /* 0x000fe200078e0063 */
[----:B------:R-:W-:Y:S01]  /*c290*/  MOV R54, R52 ;  /* 0x0000003400367202 */ /* 0x000fe20000000f00 */
[C---:B----4-:R-:W-:Y:S02]  /*c2a0*/  FFMA.FTZ R104, R6.reuse, UR4, R49 ;  /* 0x0000000406687c23 */ /* 0x050fe40008010031 */
[----:B------:R-:W-:-:S02]  /*c2b0*/  FFMA.FTZ R103, R6, UR4, R51 ;  /* 0x0000000406677c23 */ /* 0x000fc40008010033 */
[C---:B------:R-:W-:Y:S02]  /*c2c0*/  FFMA.FTZ R113, R6.reuse, UR4, R113 ;  /* 0x0000000406717c23 */ /* 0x040fe40008010071 */
[----:B------:R-:W-:Y:S02]  /*c2d0*/  FFMA.FTZ R111, R6, UR4, R111 ;  /* 0x00000004066f7c23 */ /* 0x000fe4000801006f */
[----:B------:R-:W-:Y:S01]  /*c2e0*/  IMAD.MOV.U32 R8, RZ, RZ, R115 ;  /* 0x000000ffff087224 */ /* 0x000fe200078e0073 */
[----:B------:R-:W3:Y:S01]  /*c2f0*/  I2F R6, R21 ;  /* 0x0000001500067306 */ /* 0x000ee20000201400 */
[C---:B------:R-:W-:Y:S01]  /*c300*/  FFMA.FTZ R95, R2.reuse, UR4, R72 ;  /* 0x00000004025f7c23 */ /* 0x040fe20008010048 */
[----:B------:R-:W-:Y:S01]  /*c310*/  MOV R67, R47 ;  /* 0x0000002f00437202 */ /* 0x000fe20000000f00 */
[----:B------:R-:W-:Y:S02]  /*c320*/  FFMA.FTZ R94, R2, UR4, R74 ;  /* 0x00000004025e7c23 */ /* 0x000fe4000801004a */
[----:B------:R-:W-:-:S02]  /*c330*/  FFMA.FTZ R149, R7, UR4, R45 ;  /* 0x0000000407957c23 */ /* 0x000fc4000801002d */
[C---:B------:R-:W-:Y:S02]  /*c340*/  FFMA.FTZ R98, R4.reuse, UR4, R57 ;  /* 0x0000000404627c23 */ /* 0x040fe40008010039 */
[C---:B------:R-:W-:Y:S02]  /*c350*/  FFMA.FTZ R105, R4.reuse, UR4, R105 ;  /* 0x0000000404697c23 */ /* 0x040fe40008010069 */
[----:B------:R-:W-:Y:S01]  /*c360*/  FFMA.FTZ R102, R4, UR4, R102 ;  /* 0x0000000404667c23 */ /* 0x000fe20008010066 */
[----:B------:R-:W-:Y:S01]  /*c370*/  FSEL R223, R223, -INF , !P2 ;  /* 0xff800000dfdf7808 */ /* 0x000fe20005000000 */
[----:B------:R-:W-:Y:S01]  /*c380*/  FFMA.FTZ R99, R2, UR4, R20 ;  /* 0x0000000402637c23 */ /* 0x000fe20008010014 */
[----:B------:R2:W5:Y:S01]  /*c390*/  LDL.LU R144, [R1+0xfc] ;  /* 0x0000fc0001907983 */ /* 0x0005620000300800 */
[----:B------:R-:W4:Y:S01]  /*c3a0*/  I2F R2, R18 ;  /* 0x0000001200027306 */ /* 0x000f220000201400 */
[----:B------:R-:W-:Y:S02]  /*c3b0*/  IMAD.MOV.U32 R52, RZ, RZ, R66 ;  /* 0x000000ffff347224 */ /* 0x000fe400078e0042 */
[----:B------:R-:W-:Y:S01]  /*c3c0*/  IMAD.MOV.U32 R66, RZ, RZ, R64 ;  /* 0x000000ffff427224 */ /* 0x000fe200078e0040 */
[----:B------:R-:W-:Y:S01]  /*c3d0*/  MOV R45, R87 ;  /* 0x00000057002d7202 */ /* 0x000fe20000000f00 */
[----:B------:R-:W-:-:S02]  /*c3e0*/  FFMA.FTZ R97, R4, UR4, R59 ;  /* 0x0000000404617c23 */ /* 0x000fc4000801003b */
[----:B------:R-:W-:Y:S01]  /*c3f0*/  IMAD.MOV.U32 R55, RZ, RZ, R83 ;  /* 0x000000ffff377224 */ /* 0x000fe200078e0053 */
[----:B------:R-:W2:Y:S01]  /*c400*/  I2F R4, R19 ;  /* 0x0000001300047306 */ /* 0x000ea20000201400 */
[----:B------:R-:W-:Y:S02]  /*c410*/  IMAD.MOV.U32 R64, RZ, RZ, R44 ;  /* 0x000000ffff407224 */ /* 0x000fe400078e002c */
[----:B------:R-:W-:Y:S02]  /*c420*/  IMAD.MOV.U32 R63, RZ, RZ, R67 ;  /* 0x000000ffff3f7224 */ /* 0x000fe400078e0043 */
[----:B------:R-:W-:Y:S02]  /*c430*/  IMAD.MOV.U32 R65, RZ, RZ, R82 ;  /* 0x000000ffff417224 */ /* 0x000fe400078e0052 */
[----:B------:R-:W-:Y:S02]  /*c440*/  IMAD.MOV.U32 R47, RZ, RZ, R80 ;  /* 0x000000ffff2f7224 */ /* 0x000fe400078e0050 */
[----:B-1----:R-:W-:-:S02]  /*c450*/  FFMA.FTZ R115, R5, UR4, R62 ;  /* 0x0000000405737c23 */ /* 0x002fc4000801003e */
[C---:B------:R-:W-:Y:S02]  /*c460*/  FFMA.FTZ R126, R5.reuse, UR4, R78 ;  /* 0x00000004057e7c23 */ /* 0x040fe4000801004e */
[----:B------:R-:W-:Y:S02]  /*c470*/  IMAD.MOV.U32 R7, RZ, RZ, R88 ;  /* 0x000000ffff077224 */ /* 0x000fe400078e0058 */
[C---:B------:R-:W-:Y:S02]  /*c480*/  FFMA.FTZ R129, R5.reuse, UR4, R76 ;  /* 0x0000000405817c23 */ /* 0x040fe4000801004c */
[----:B------:R-:W-:Y:S02]  /*c490*/  FFMA.FTZ R116, R5, UR4, R60 ;  /* 0x0000000405747c23 */ /* 0x000fe4000801003c */
[----:B------:R-:W-:Y:S01]  /*c4a0*/  IMAD.MOV.U32 R53, RZ, RZ, R81 ;  /* 0x000000ffff357224 */ /* 0x000fe200078e0051 */
[----:B------:R-:W-:Y:S01]  /*c4b0*/  IADD3 R20, R0, 0x48, RZ ;  /* 0x0000004800147810 */ /* 0x000fe20007ffe0ff */
[----:B------:R-:W-:-:S02]  /*c4c0*/  IMAD.MOV.U32 R44, RZ, RZ, R16 ;  /* 0x000000ffff2c7224 */ /* 0x000fc400078e0010 */
[C---:B---3--:R-:W-:Y:S02]  /*c4d0*/  FFMA.FTZ R93, R6.reuse, UR4, R93 ;  /* 0x00000004065d7c23 */ /* 0x048fe4000801005d */
[----:B------:R-:W-:Y:S02]  /*c4e0*/  FFMA.FTZ R91, R6, UR4, R91 ;  /* 0x00000004065b7c23 */ /* 0x000fe4000801005b */
[----:B------:R-:W-:Y:S01]  /*c4f0*/  IMAD.MOV.U32 R46, RZ, RZ, R142 ;  /* 0x000000ffff2e7224 */ /* 0x000fe200078e008e */
[----:B------:R-:W-:Y:S01]  /*c500*/  ISETP.GE.AND P2, PT, R30, R13, PT ;  /* 0x0000000d1e00720c */ /* 0x000fe20003f46270 */
[----:B------:R-:W-:Y:S01]  /*c510*/  IMAD.MOV.U32 R16, RZ, RZ, R8 ;  /* 0x000000ffff107224 */ /* 0x000fe200078e0008 */
[----:B------:R-:W-:Y:S01]  /*c520*/  MOV R8, R9 ;  /* 0x0000000900087202 */ /* 0x000fe20000000f00 */
[----:B------:R-:W-:Y:S01]  /*c530*/  IMAD.MOV.U32 R9, RZ, RZ, R10 ;  /* 0x000000ffff097224 */ /* 0x000fe200078e000a */
[----:B------:R1:W5:Y:S01]  /*c540*/  LDL.LU R143, [R1+0xf8] ;  /* 0x0000f800018f7983 */ /* 0x0003620000300800 */
[----:B------:R-:W-:Y:S01]  /*c550*/  IMAD.MOV.U32 R83, RZ, RZ, R45 ;  /* 0x000000ffff537224 */ /* 0x000fe200078e002d */
[----:B------:R-:W-:Y:S01]  /*c560*/  MOV R45, R86 ;  /* 0x00000056002d7202 */ /* 0x000fe20000000f00 */
[----:B------:R-:W-:-:S02]  /*c570*/  IMAD.MOV.U32 R10, RZ, RZ, R11 ;  /* 0x000000ffff0a7224 */ /* 0x000fc400078e000b */
[----:B------:R-:W-:Y:S02]  /*c580*/  IMAD.MOV.U32 R67, RZ, RZ, R64 ;  /* 0x000000ffff437224 */ /* 0x000fe400078e0040 */
[----:B------:R-:W-:Y:S01]  /*c590*/  IMAD.MOV.U32 R82, RZ, RZ, R84 ;  /* 0x000000ffff527224 */ /* 0x000fe200078e0054 */
[----:B------:R-:W-:Y:S01]  /*c5a0*/  MOV R62, R55 ;  /* 0x00000037003e7202 */ /* 0x000fe20000000f00 */
[----:B------:R-:W-:Y:S01]  /*c5b0*/  IMAD.MOV.U32 R64, RZ, RZ, R71 ;  /* 0x000000ffff407224 */ /* 0x000fe200078e0047 */
[----:B------:R-:W3:Y:S01]  /*c5c0*/  I2F R5, R24 ;  /* 0x0000001800057306 */ /* 0x000ee20000201400 */
[----:B------:R-:W-:Y:S01]  /*c5d0*/  IMAD.MOV.U32 R86, RZ, RZ, R92 ;  /* 0x000000ffff567224 */ /* 0x000fe200078e005c */
[----:B------:R-:W-:Y:S01]  /*c5e0*/  MOV R50, R52 ;  /* 0x0000003400327202 */ /* 0x000fe20000000f00 */
[----:B------:R-:W-:Y:S01]  /*c5f0*/  IMAD.MOV.U32 R71, RZ, RZ, R8 ;  /* 0x000000ffff477224 */ /* 0x000fe200078e0008 */
[----:B------:R-:W-:Y:S01]  /*c600*/  FSEL R220, R220, -INF , !P4 ;  /* 0xff800000dcdc7808 */ /* 0x000fe20006000000 */
[----:B------:R-:W-:Y:S01]  /*c610*/  IMAD.MOV.U32 R11, RZ, RZ, R17 ;  /* 0x000000ffff0b7224 */ /* 0x000fe200078e0011 */
[----:B------:R1:W5:Y:S01]  /*c620*/  LDL.LU R142, [R1+0xf4] ;  /* 0x0000f400018e7983 */ /* 0x0003620000300800 */
[----:B------:R-:W-:-:S02]  /*c630*/  IMAD.MOV.U32 R8, RZ, RZ, R9 ;  /* 0x000000ffff087224 */ /* 0x000fc400078e0009 */
[----:B------:R-:W-:Y:S02]  /*c640*/  IMAD.MOV.U32 R17, RZ, RZ, R141 ;  /* 0x000000ffff117224 */ /* 0x000fe400078e008d */
[----:B------:R-:W-:Y:S01]  /*c650*/  IMAD.MOV.U32 R9, RZ, RZ, R10 ;  /* 0x000000ffff097224 */ /* 0x000fe200078e000a */
[----:B------:R-:W-:Y:S01]  /*c660*/  IADD3 R10, R0, 0x60, RZ ;  /* 0x00000060000a7810 */ /* 0x000fe20007ffe0ff */
[----:B------:R-:W-:Y:S01]  /*c670*/  IMAD.MOV.U32 R78, RZ, RZ, R65 ;  /* 0x000000ffff4e7224 */ /* 0x000fe200078e0041 */
[----:B------:R-:W-:Y:S01]  /*c680*/  MOV R65, R47 ;  /* 0x0000002f00417202 */ /* 0x000fe20000000f00 */
[----:B------:R-:W-:Y:S02]  /*c690*/  IMAD.MOV.U32 R55, RZ, RZ, R86 ;  /* 0x000000ffff377224 */ /* 0x000fe400078e0056 */
[----:B------:R-:W-:Y:S02]  /*c6a0*/  FFMA.FTZ R88, R6, UR4, R73 ;  /* 0x0000000406587c23 */ /* 0x000fe40008010049 */
[----:B----4-:R-:W-:-:S02]  /*c6b0*/  FFMA.FTZ R76, R2, UR4, R214 ;  /* 0x00000004024c7c23 */ /* 0x010fc400080100d6 */
[C---:B--2---:R-:W-:Y:S02]  /*c6c0*/  FFMA.FTZ R77, R4.reuse, UR4, R121 ;  /* 0x00000004044d7c23 */ /* 0x044fe40008010079 */
[C---:B------:R-:W-:Y:S02]  /*c6d0*/  FFMA.FTZ R80, R4.reuse, UR4, R123 ;  /* 0x0000000404507c23 */ /* 0x040fe4000801007b */
[C---:B------:R-:W-:Y:S02]  /*c6e0*/  FFMA.FTZ R90, R4.reuse, UR4, R90 ;  /* 0x00000004045a7c23 */ /* 0x040fe4000801005a */
[----:B------:R-:W-:Y:S02]  /*c6f0*/  FFMA.FTZ R85, R4, UR4, R85 ;  /* 0x0000000404557c23 */ /* 0x000fe40008010055 */
[----:B------:R-:W-:Y:S02]  /*c700*/  IMAD.MOV.U32 R61, RZ, RZ, R53 ;  /* 0x000000ffff3d7224 */ /* 0x000fe400078e0035 */
[----:B---3--:R-:W-:-:S02]  /*c710*/  FFMA.FTZ R112, R5, UR4, R112 ;  /* 0x0000000405707c23 */ /* 0x008fc40008010070 */
[C---:B------:R-:W-:Y:S02]  /*c720*/  FFMA.FTZ R101, R5.reuse, UR4, R56 ;  /* 0x0000000405657c23 */ /* 0x040fe40008010038 */
[C---:B------:R-:W-:Y:S02]  /*c730*/  FFMA.FTZ R100, R5.reuse, UR4, R58 ;  /* 0x0000000405647c23 */ /* 0x040fe4000801003a */
[----:B------:R-:W-:Y:S02]  /*c740*/  FFMA.FTZ R108, R5, UR4, R108 ;  /* 0x00000004056c7c23 */ /* 0x000fe4000801006c */
[----:B------:R-:W-:Y:S02]  /*c750*/  IMAD.MOV.U32 R60, RZ, RZ, R69 ;  /* 0x000000ffff3c7224 */ /* 0x000fe400078e0045 */
[----:B------:R-:W-:Y:S02]  /*c760*/  IMAD.MOV.U32 R52, RZ, RZ, R71 ;  /* 0x000000ffff347224 */ /* 0x000fe400078e0047 */
[----:B------:R-:W-:Y:S01]  /*c770*/  FFMA.FTZ R87, R6, UR4, R75 ;  /* 0x0000000406577c23 */ /* 0x000fe2000801004b */
[----:B------:R-:W-:Y:S01]  /*c780*/  MOV R49, R62 ;  /* 0x0000003e00317202 */ /* 0x000fe20000000f00 */
[----:B------:R-:W-:Y:S01]  /*c790*/  IMAD.MOV.U32 R47, RZ, RZ, R82 ;  /* 0x000000ffff2f7224 */ /* 0x000fe200078e0052 */
[----:B------:R-:W-:Y:S01]  /*c7a0*/  ISETP.GE.AND P4, PT, R29, R13, PT ;  /* 0x0000000d1d00720c */ /* 0x000fe20003f86270 */
[----:B------:R-:W-:Y:S01]  /*c7b0*/  FFMA.FTZ R86, R2, UR4, R11 ;  /* 0x0000000402567c23 */ /* 0x000fe2000801000b */
[----:B------:R-:W-:Y:S01]  /*c7c0*/  IADD3 R11, R0, 0x59, RZ ;  /* 0x00000059000b7810 */ /* 0x000fe20007ffe0ff */
[C---:B------:R-:W-:Y:S01]  /*c7d0*/  FFMA.FTZ R73, R2.reuse, UR4, R212 ;  /* 0x0000000402497c23 */ /* 0x040fe200080100d4 */
[----:B------:R-:W-:Y:S01]  /*c7e0*/  FSEL R211, R211, -INF , !P6 ;  /* 0xff800000d3d37808 */ /* 0x000fe20007000000 */
[----:B------:R-:W-:Y:S01]  /*c7f0*/  FFMA.FTZ R82, R2, UR4, R17 ;  /* 0x0000000402527c23 */ /* 0x000fe20008010011 */
[----:B------:R1:W5:Y:S01]  /*c800*/  LDL.LU R141, [R1+0xf0] ;  /* 0x0000f000018d7983 */ /* 0x0003620000300800 */
[----:B------:R-:W2:Y:S08]  /*c810*/  I2F R2, R10 ;  /* 0x0000000a00027306 */ /* 0x000eb00000201400 */
[----:B------:R-:W3:Y:S01]  /*c820*/  I2F R4, R11 ;  /* 0x0000000b00047306 */ /* 0x000ee20000201400 */
[----:B------:R-:W-:-:S05]  /*c830*/  MOV R53, R16 ;  /* 0x0000001000357202 */ /* 0x000fca0000000f00 */
[----:B------:R-:W-:Y:S02]  /*c840*/  IMAD.MOV.U32 R51, RZ, RZ, R53 ;  /* 0x000000ffff337224 */ /* 0x000fe400078e0035 */
[----:B------:R-:W4:Y:S01]  /*c850*/  I2F R5, R20 ;  /* 0x0000001400057306 */ /* 0x000f220000201400 */
[----:B--2---:R-:W-:Y:S01]  /*c860*/  FFMA.FTZ R71, R2, UR4, R8 ;  /* 0x0000000402477c23 */ /* 0x004fe20008010008 */
[----:B------:R-:W-:Y:S01]  /*c870*/  IADD3 R8, R0, 0x68, RZ ;  /* 0x0000006800087810 */ /* 0x000fe20007ffe0ff */
[----:B------:R-:W-:Y:S02]  /*c880*/  IMAD.MOV.U32 R53, RZ, RZ, R54 ;  /* 0x000000ffff357224 */ /* 0x000fe400078e0036 */
[----:B------:R-:W-:Y:S02]  /*c890*/  IMAD.MOV.U32 R54, RZ, RZ, R66 ;  /* 0x000000ffff367224 */ /* 0x000fe400078e0042 */
[----:B------:R-:W-:Y:S02]  /*c8a0*/  FFMA.FTZ R57, R2, UR4, R228 ;  /* 0x0000000402397c23 */ /* 0x000fe400080100e4 */
[----:B---3--:R-:W-:-:S02]  /*c8b0*/  FFMA.FTZ R75, R4, UR4, R60 ;  /* 0x00000004044b7c23 */ /* 0x008fc4000801003c */
[C---:B------:R-:W-:Y:S02]  /*c8c0*/  FFMA.FTZ R60, R2.reuse, UR4, R230 ;  /* 0x00000004023c7c23 */ /* 0x040fe400080100e6 */
[----:B------:R-:W-:Y:S02]  /*c8d0*/  FFMA.FTZ R66, R2, UR4, R9 ;  /* 0x0000000402427c23 */ /* 0x000fe40008010009 */
[----:B------:R-:W2:Y:S01]  /*c8e0*/  I2F R2, R8 ;  /* 0x0000000800027306 */ /* 0x000ea20000201400 */
[C---:B------:R-:W-:Y:S01]  /*c8f0*/  IADD3 R17, R0.reuse, 0x51, RZ ;  /* 0x0000005100117810 */ /* 0x040fe20007ffe0ff */
[C---:B----4-:R-:W-:Y:S02]  /*c900*/  FFMA.FTZ R81, R5.reuse, UR4, R120 ;  /* 0x0000000405517c23 */ /* 0x050fe40008010078 */
[----:B------:R-:W-:Y:S02]  /*c910*/  IMAD.MOV.U32 R48, RZ, RZ, R61 ;  /* 0x000000ffff307224 */ /* 0x000fe400078e003d */
[----:B------:R-:W-:Y:S01]  /*c920*/  IMAD.MOV.U32 R120, RZ, RZ, R7 ;  /* 0x000000ffff787224 */ /* 0x000fe200078e0007 */
[----:B------:R-:W-:Y:S01]  /*c930*/  IADD3 R7, R0, 0x69, RZ ;  /* 0x0000006900077810 */ /* 0x000fe20007ffe0ff */
[----:B------:R-:W3:Y:S01]  /*c940*/  I2F R6, R17 ;  /* 0x0000001100067306 */ /* 0x000ee20000201400 */
[----:B------:R-:W-:Y:S01]  /*c950*/  FFMA.FTZ R84, R5, UR4, R122 ;  /* 0x0000000405547c23 */ /* 0x000fe2000801007a */
[----:B------:R-:W-:Y:S01]  /*c960*/  MOV R121, R63 ;  /* 0x0000003f00797202 */ /* 0x000fe20000000f00 */
[----:B------:R-:W-:-:S02]  /*c970*/  IMAD.MOV.U32 R122, RZ, RZ, R49 ;  /* 0x000000ffff7a7224 */ /* 0x000fc400078e0031 */
[----:B------:R-:W-:Y:S02]  /*c980*/  IMAD.MOV.U32 R123, RZ, RZ, R48 ;  /* 0x000000ffff7b7224 */ /* 0x000fe400078e0030 */
[C---:B--2---:R-:W-:Y:S02]  /*c990*/  FFMA.FTZ R63, R2.reuse, UR4, R47 ;  /* 0x00000004023f7c23 */ /* 0x044fe4000801002f */
[C---:B------:R-:W-:Y:S02]  /*c9a0*/  FFMA.FTZ R49, R2.reuse, UR4, R248 ;  /* 0x0000000402317c23 */ /* 0x040fe400080100f8 */
[C---:B------:R-:W-:Y:S02]  /*c9b0*/  FFMA.FTZ R48, R2.reuse, UR4, R250 ;  /* 0x0000000402307c23 */ /* 0x040fe400080100fa */
[----:B------:R-:W-:Y:S02]  /*c9c0*/  FFMA.FTZ R58, R2, UR4, R44 ;  /* 0x00000004023a7c23 */ /* 0x000fe4000801002c */
[----:B------:R-:W2:Y:S01]  /*c9d0*/  I2F R2, R7 ;  /* 0x0000000700027306 */ /* 0x000ea20000201400 */
[----:B------:R-:W-:Y:S01]  /*c9e0*/  IADD3 R16, R0, 0x58, RZ ;  /* 0x0000005800107810 */ /* 0x000fe20007ffe0ff */
[----:B------:R-:W-:-:S02]  /*c9f0*/  FFMA.FTZ R92, R5, UR4, R140 ;  /* 0x00000004055c7c23 */ /* 0x000fc4000801008c */
[----:B------:R-:W-:Y:S02]  /*ca00*/  FFMA.FTZ R89, R5, UR4, R89 ;  /* 0x0000000405597c23 */ /* 0x000fe40008010059 */
[C---:B---3--:R-:W-:Y:S02]  /*ca10*/  FFMA.FTZ R69, R6.reuse, UR4, R213 ;  /* 0x0000000406457c23 */ /* 0x048fe400080100d5 */
[C---:B------:R-:W-:Y:S01]  /*ca20*/  FFMA.FTZ R72, R6.reuse, UR4, R215 ;  /* 0x0000000406487c23 */ /* 0x040fe200080100d7 */
[----:B------:R-:W3:Y:S01]  /*ca30*/  I2F R5, R16 ;  /* 0x0000001000057306 */ /* 0x000ee20000201400 */
[C---:B------:R-:W-:Y:S02]  /*ca40*/  FFMA.FTZ R83, R6.reuse, UR4, R83 ;  /* 0x0000000406537c23 */ /* 0x040fe40008010053 */
[----:B------:R-:W-:Y:S01]  /*ca50*/  FFMA.FTZ R78, R6, UR4, R78 ;  /* 0x00000004064e7c23 */ /* 0x000fe2000801004e */
[C---:B------:R-:W-:Y:S01]  /*ca60*/  IADD3 R6, R0.reuse, 0x70, RZ ;  /* 0x0000007000067810 */ /* 0x040fe20007ffe0ff */
[----:B------:R-:W-:Y:S01]  /*ca70*/  IMAD.MOV.U32 R59, RZ, RZ, R55 ;  /* 0x000000ffff3b7224 */ /* 0x000fe200078e0037 */
[----:B------:R-:W-:Y:S01]  /*ca80*/  IADD3 R9, R0, 0x61, RZ ;  /* 0x0000006100097810 */ /* 0x000fe20007ffe0ff */
[----:B--2---:R-:W-:-:S02]  /*ca90*/  FFMA.FTZ R44, R2, UR4, R249 ;  /* 0x00000004022c7c23 */ /* 0x004fc400080100f9 */
[----:B------:R-:W-:Y:S02]  /*caa0*/  IMAD.MOV.U32 R62, RZ, RZ, R65 ;  /* 0x000000ffff3e7224 */ /* 0x000fe400078e0041 */
[C---:B------:R-:W-:Y:S02]  /*cab0*/  FFMA.FTZ R61, R4.reuse, UR4, R225 ;  /* 0x00000004043d7c23 */ /* 0x040fe400080100e1 */
[----:B------:R-:W-:Y:S01]  /*cac0*/  FFMA.FTZ R70, R4, UR4, R70 ;  /* 0x0000000404467c23 */ /* 0x000fe20008010046 */
[----:B------:R-:W-:Y:S01]  /*cad0*/  FSEL R120, R120, -INF , !P3 ;  /* 0xff80000078787808 */ /* 0x000fe20005800000 */
[C---:B------:R-:W-:Y:S01]  /*cae0*/  FFMA.FTZ R47, R2.reuse, UR4, R251 ;  /* 0x00000004022f7c23 */ /* 0x040fe200080100fb */
[----:B------:R-:W-:Y:S01]  /*caf0*/  FSEL R121, R121, -INF , !P0 ;  /* 0xff80000079797808 */ /* 0x000fe20004000000 */
[----:B------:R-:W-:Y:S01]  /*cb00*/  FFMA.FTZ R59, R2, UR4, R59 ;  /* 0x00000004023b7c23 */ /* 0x000fe2000801003b */
[----:B------:R-:W-:Y:S01]  /*cb10*/  FSEL R212, R128, -INF , !P2 ;  /* 0xff80000080d47808 */ /* 0x000fe20005000000 */
[----:B------:R-:W-:Y:S01]  /*cb20*/  FFMA.FTZ R51, R2, UR4, R51 ;  /* 0x0000000402337c23 */ /* 0x000fe20008010033 */
[-C--:B------:R-:W-:Y:S01]  /*cb30*/  ISETP.GE.AND P5, PT, R33, R13.reuse, PT ;  /* 0x0000000d2100720c */ /* 0x080fe20003fa6270 */
[----:B------:R-:W2:Y:S01]  /*cb40*/  I2F R2, R6 ;  /* 0x0000000600027306 */ /* 0x000ea20000201400 */
[C---:B---3--:R-:W-:Y:S01]  /*cb50*/  FFMA.FTZ R79, R5.reuse, UR4, R68 ;  /* 0x00000004054f7c23 */ /* 0x048fe20008010044 */
[----:B------:R-:W-:Y:S01]  /*cb60*/  ISETP.GE.AND P6, PT, R28, R13, PT ;  /* 0x0000000d1c00720c */ /* 0x000fe20003fc6270 */
[C---:B------:R-:W-:Y:S01]  /*cb70*/  FFMA.FTZ R74, R5.reuse, UR4, R64 ;  /* 0x00000004054a7c23 */ /* 0x040fe20008010040 */
[----:B------:R1:W5:Y:S01]  /*cb80*/  LDL.LU R140, [R1+0xec] ;  /* 0x0000ec00018c7983 */ /* 0x0003620000300800 */
[----:B------:R-:W-:-:S02]  /*cb90*/  FFMA.FTZ R65, R5, UR4, R224 ;  /* 0x0000000405417c23 */ /* 0x000fc400080100e0 */
[----:B------:R-:W-:Y:S01]  /*cba0*/  FFMA.FTZ R68, R5, UR4, R226 ;  /* 0x0000000405447c23 */ /* 0x000fe200080100e2 */
[----:B------:R-:W-:Y:S01]  /*cbb0*/  IADD3 R5, R0, 0x71, RZ ;  /* 0x0000007100057810 */ /* 0x000fe20007ffe0ff */
[----:B------:R-:W-:Y:S02]  /*cbc0*/  FFMA.FTZ R64, R4, UR4, R227 ;  /* 0x0000000404407c23 */ /* 0x000fe400080100e3 */
[----:B------:R-:W3:Y:S01]  /*cbd0*/  I2F R4, R9 ;  /* 0x0000000900047306 */ /* 0x000ee20000201400 */
[C---:B--2---:R-:W-:Y:S02]  /*cbe0*/  FFMA.FTZ R42, R2.reuse, UR4, R42 ;  /* 0x00000004022a7c23 */ /* 0x044fe4000801002a */
[C---:B------:R-:W-:Y:S02]  /*cbf0*/  FFMA.FTZ R43, R2.reuse, UR4, R43 ;  /* 0x00000004022b7c23 */ /* 0x040fe4000801002b */
[C---:B------:R-:W-:Y:S02]  /*cc00*/  FFMA.FTZ R54, R2.reuse, UR4, R54 ;  /* 0x0000000402367c23 */ /* 0x040fe40008010036 */
[----:B------:R-:W-:-:S02]  /*cc10*/  FFMA.FTZ R46, R2, UR4, R46 ;  /* 0x00000004022e7c23 */ /* 0x000fc4000801002e */
[----:B------:R-:W2:Y:S01]  /*cc20*/  I2F R2, R5 ;  /* 0x0000000500027306 */ /* 0x000ea20000201400 */
[C---:B---3--:R-:W-:Y:S02]  /*cc30*/  FFMA.FTZ R56, R4.reuse, UR4, R229 ;  /* 0x0000000404387c23 */ /* 0x048fe400080100e5 */
[C---:B------:R-:W-:Y:S02]  /*cc40*/  FFMA.FTZ R55, R4.reuse, UR4, R231 ;  /* 0x0000000404377c23 */ /* 0x040fe400080100e7 */
[C---:B------:R-:W-:Y:S02]  /*cc50*/  FFMA.FTZ R67, R4.reuse, UR4, R67 ;  /* 0x0000000404437c23 */ /* 0x040fe40008010043 */
[----:B------:R-:W-:Y:S01]  /*cc60*/  FFMA.FTZ R62, R4, UR4, R62 ;  /* 0x00000004043e7c23 */ /* 0x000fe2000801003e */
[----:B------:R-:W-:Y:S01]  /*cc70*/  IADD3 R4, R0, 0x78, RZ ;  /* 0x0000007800047810 */ /* 0x000fe20007ffe0ff */
[C---:B--2---:R-:W-:Y:S02]  /*cc80*/  FFMA.FTZ R40, R2.reuse, UR4, R40 ;  /* 0x0000000402287c23 */ /* 0x044fe40008010028 */
[----:B------:R-:W-:-:S02]  /*cc90*/  FFMA.FTZ R41, R2, UR4, R41 ;  /* 0x0000000402297c23 */ /* 0x000fc40008010029 */
[C---:B------:R-:W-:Y:S02]  /*cca0*/  FFMA.FTZ R53, R2.reuse, UR4, R53 ;  /* 0x0000000402357c23 */ /* 0x040fe40008010035 */
[----:B------:R-:W-:Y:S02]  /*ccb0*/  FFMA.FTZ R50, R2, UR4, R50 ;  /* 0x0000000402327c23 */ /* 0x000fe40008010032 */
[----:B------:R-:W2:Y:S01]  /*ccc0*/  I2F R2, R4 ;  /* 0x0000000400027306 */ /* 0x000ea20000201400 */
[-C--:B------:R-:W-:Y:S02]  /*ccd0*/  ISETP.GE.AND P3, PT, R32, R13.reuse, PT ;  /* 0x0000000d2000720c */ /* 0x080fe40003f66270 */
[-C--:B------:R-:W-:Y:S02]  /*cce0*/  ISETP.GE.AND P0, PT, R31, R13.reuse, PT ;  /* 0x0000000d1f00720c */ /* 0x080fe40003f06270 */
[----:B------:R-:W-:Y:S02]  /*ccf0*/  FSEL R155, R155, -INF , !P3 ;  /* 0xff8000009b9b7808 */ /* 0x000fe40005800000 */
[----:B------:R-:W-:-:S02]  /*cd00*/  ISETP.GE.AND P3, PT, R26, R13, PT ;  /* 0x0000000d1a00720c */ /* 0x000fc40003f66270 */
[----:B------:R-:W-:Y:S02]  /*cd10*/  FSEL R149, R149, -INF , !P0 ;  /* 0xff80000095957808 */ /* 0x000fe40004000000 */
[-C--:B------:R-:W-:Y:S02]  /*cd20*/  ISETP.GE.AND P0, PT, R25, R13.reuse, PT ;  /* 0x0000000d1900720c */ /* 0x080fe40003f06270 */
[----:B------:R-:W-:Y:S01]  /*cd30*/  ISETP.GE.AND P2, PT, R24, R13, PT ;  /* 0x0000000d1800720c */ /* 0x000fe20003f46270 */
[C---:B--2---:R-:W-:Y:S02]  /*cd40*/  FFMA.FTZ R52, R2.reuse, UR4, R52 ;  /* 0x0000000402347c23 */ /* 0x044fe40008010034 */
[C---:B------:R-:W-:Y:S02]  /*cd50*/  FFMA.FTZ R38, R2.reuse, UR4, R38 ;  /* 0x0000000402267c23 */ /* 0x040fe40008010026 */
[C---:B------:R-:W-:Y:S02]  /*cd60*/  FFMA.FTZ R39, R2.reuse, UR4, R39 ;  /* 0x0000000402277c23 */ /* 0x040fe40008010027 */
[----:B------:R-:W-:Y:S01]  /*cd70*/  FFMA.FTZ R45, R2, UR4, R45 ;  /* 0x00000004022d7c23 */ /* 0x000fe2000801002d */
[----:B------:R-:W-:Y:S01]  /*cd80*/  FSEL R2, R107, -INF , !P3 ;  /* 0xff8000006b027808 */ /* 0x000fe20005800000 */
[----:B------:R-:W-:Y:S01]  /*cd90*/  IMAD.MOV.U32 R213, RZ, RZ, R123 ;  /* 0x000000ffffd57224 */ /* 0x000fe200078e007b */
[----:B------:R-:W-:Y:S01]  /*cda0*/  FSEL R104, R104, -INF , !P0 ;  /* 0xff80000068687808 */ /* 0x000fe20004000000 */
[----:B------:R-:W-:Y:S01]  /*cdb0*/  IMAD.MOV.U32 R214, RZ, RZ, R122 ;  /* 0x000000ffffd67224 */ /* 0x000fe200078e007a */
[----:B------:R-:W-:Y:S01]  /*cdc0*/  FSEL R123, R125, -INF , !P4 ;  /* 0xff8000007d7b7808 */ /* 0x000fe20006000000 */
[----:B------:R2:W-:Y:S01]  /*cdd0*/  STL [R1+0x98], R2 ;  /* 0x0000980201007387 */ /* 0x0005e20000100800 */
[----:B------:R-:W-:-:S03]  /*cde0*/  FSEL R208, R208, -INF , !P5 ;  /* 0xff800000d0d07808 */ /* 0x000fc60006800000 */
[----:B------:R-:W-:Y:S01]  /*cdf0*/  BAR.SYNC.DEFER_BLOCKING 0x0 ;  /* 0x0000000000007b1d */ /* 0x000fe20000010000 */
[-C--:B------:R-:W-:Y:S02]  /*ce00*/  ISETP.GE.AND P4, PT, R23, R13.reuse, PT ;  /* 0x0000000d1700720c */ /* 0x080fe40003f86270 */
[----:B------:R-:W-:Y:S02]  /*ce10*/  FSEL R122, R116, -INF , !P6 ;  /* 0xff800000747a7808 */ /* 0x000fe40007000000 */
[-C--:B------:R-:W-:Y:S02]  /*ce20*/  ISETP.GE.AND P5, PT, R27, R13.reuse, PT ;  /* 0x0000000d1b00720c */ /* 0x080fe40003fa6270 */
[----:B------:R-:W-:Y:S01]  /*ce30*/  ISETP.GE.AND P6, PT, R22, R13, PT ;  /* 0x0000000d1600720c */ /* 0x000fe20003fc6270 */
[----:B------:R-:W-:Y:S01]  /*ce40*/  STL [R1+0x94], R104 ;  /* 0x0000946801007387 */ /* 0x000fe20000100800 */
[----:B------:R-:W-:Y:S02]  /*ce50*/  FSEL R98, R98, -INF , !P4 ;  /* 0xff80000062627808 */ /* 0x000fe40006000000 */
[----:B------:R-:W-:-:S02]  /*ce60*/  FSEL R110, R110, -INF , !P5 ;  /* 0xff8000006e6e7808 */ /* 0x000fc40006800000 */
[-C--:B------:R-:W-:Y:S02]  /*ce70*/  ISETP.GE.AND P5, PT, R21, R13.reuse, PT ;  /* 0x0000000d1500720c */ /* 0x080fe40003fa6270 */
[----:B--2---:R-:W-:Y:S02]  /*ce80*/  FSEL R2, R101, -INF , !P2 ;  /* 0xff80000065027808 */ /* 0x004fe40005000000 */
[----:B------:R-:W-:-:S03]  /*ce90*/  ISETP.GE.AND P3, PT, R20, R13, PT ;  /* 0x0000000d1400720c */ /* 0x000fc60003f66270 */
[----:B------:R2:W-:Y:S01]  /*cea0*/  STL [R1+0x90], R2 ;  /* 0x0000900201007387 */ /* 0x0005e20000100800 */
[----:B------:R-:W-:-:S03]  /*ceb0*/  FSEL R88, R88, -INF , !P5 ;  /* 0xff80000058587808 */ /* 0x000fc60006800000 */
[----:B------:R-:W-:Y:S01]  /*cec0*/  STL [R1+0x8c], R98 ;  /* 0x00008c6201007387 */ /* 0x000fe20000100800 */
[-C--:B------:R-:W-:Y:S02]  /*ced0*/  ISETP.GE.AND P2, PT, R18, R13.reuse, PT ;  /* 0x0000000d1200720c */ /* 0x080fe40003f46270 */
[-C--:B------:R-:W-:Y:S02]  /*cee0*/  ISETP.GE.AND P0, PT, R19, R13.reuse, PT ;  /* 0x0000000d1300720c */ /* 0x080fe40003f06270 */
[----:B------:R-:W-:Y:S02]  /*cef0*/  ISETP.GE.AND P4, PT, R17, R13, PT ;  /* 0x0000000d1100720c */ /* 0x000fe40003f86270 */
[----:B--2---:R-:W-:-:S05]  /*cf00*/  FSEL R2, R95, -INF , !P6 ;  /* 0xff8000005f027808 */ /* 0x004fca0007000000 */
[----:B------:R2:W-:Y:S04]  /*cf10*/  STL [R1+0x88], R2 ;  /* 0x0000880201007387 */ /* 0x0005e80000100800 */
[----:B------:R3:W-:Y:S01]  /*cf20*/  STL [R1+0x84], R88 ;  /* 0x0000845801007387 */ /* 0x0007e20000100800 */
[----:B------:R-:W-:Y:S02]  /*cf30*/  FSEL R77, R77, -INF , !P0 ;  /* 0xff8000004d4d7808 */ /* 0x000fe40004000000 */
[-C--:B------:R-:W-:Y:S02]  /*cf40*/  ISETP.GE.AND P0, PT, R9, R13.reuse, PT ;  /* 0x0000000d0900720c */ /* 0x080fe40003f06270 */
[----:B------:R-:W-:Y:S02]  /*cf50*/  FSEL R128, R69, -INF , !P4 ;  /* 0xff80000045807808 */ /* 0x000fe40006000000 */
[----:B------:R-:W-:-:S02]  /*cf60*/  ISETP.GE.AND P5, PT, R11, R13, PT ;  /* 0x0000000d0b00720c */ /* 0x000fc40003fa6270 */
[----:B--2---:R-:W-:-:S05]  /*cf70*/  FSEL R2, R81, -INF , !P3 ;  /* 0xff80000051027808 */ /* 0x004fca0005800000 */
[----:B------:R2:W-:Y:S01]  /*cf80*/  STL [R1+0x80], R2 ;  /* 0x0000800201007387 */ /* 0x0005e20000100800 */
[-C--:B------:R-:W-:Y:S02]  /*cf90*/  ISETP.GE.AND P4, PT, R7, R13.reuse, PT ;  /* 0x0000000d0700720c */ /* 0x080fe40003f86270 */
[-C--:B------:R-:W-:Y:S02]  /*cfa0*/  ISETP.GE.AND P6, PT, R16, R13.reuse, PT ;  /* 0x0000000d1000720c */ /* 0x080fe40003fc6270 */
[----:B------:R-:W-:Y:S01]  /*cfb0*/  ISETP.GE.AND P3, PT, R10, R13, PT ;  /* 0x0000000d0a00720c */ /* 0x000fe20003f66270 */
[----:B------:R-:W-:Y:S01]  /*cfc0*/  STL [R1+0x7c], R77 ;  /* 0x00007c4d01007387 */ /* 0x000fe20000100800 */
[----:B---3--:R-:W-:Y:S02]  /*cfd0*/  FSEL R88, R56, -INF , !P0 ;  /* 0xff80000038587808 */ /* 0x008fe40004000000 */
[----:B------:R-:W-:Y:S02]  /*cfe0*/  FSEL R101, R61, -INF , !P5 ;  /* 0xff8000003d657808 */ /* 0x000fe40006800000 */
[----:B------:R-:W-:-:S02]  /*cff0*/  FSEL R81, R44, -INF , !P4 ;  /* 0xff8000002c517808 */ /* 0x000fc40006000000 */
[----:B------:R-:W-:Y:S02]  /*d000*/  FSEL R116, R65, -INF , !P6 ;  /* 0xff80000041747808 */ /* 0x000fe40007000000 */
[----:B--2---:R-:W-:Y:S02]  /*d010*/  FSEL R2, R73, -INF , !P2 ;  /* 0xff80000049027808 */ /* 0x004fe40005000000 */
[----:B------:R-:W-:-:S04]  /*d020*/  ISETP.GE.AND P2, PT, R8, R13, PT ;  /* 0x0000000d0800720c */ /* 0x000fc80003f46270 */
[----:B------:R-:W-:Y:S02]  /*d030*/  FSEL R98, R49, -INF , !P2 ;  /* 0xff80000031627808 */ /* 0x000fe40005000000 */
[-C--:B------:R-:W-:Y:S01]  /*d040*/  ISETP.GE.AND P2, PT, R0, R12.reuse, PT ;  /* 0x0000000c0000720c */ /* 0x080fe20003f46270 */
[----:B------:R2:W-:Y:S01]  /*d050*/  STL [R1+0x78], R2 ;  /* 0x0000780201007387 */ /* 0x0005e20000100800 */
[----:B------:R-:W-:Y:S02]  /*d060*/  FSEL R61, R57, -INF , !P3 ;  /* 0xff800000393d7808 */ /* 0x000fe40005800000 */
[----:B------:R-:W-:Y:S02]  /*d070*/  FSEL R56, R213, -INF , !P2 ;  /* 0xff800000d5387808 */ /* 0x000fe40005000000 */
[-C--:B------:R-:W-:Y:S02]  /*d080*/  ISETP.GE.AND P2, PT, R33, R12.reuse, PT ;  /* 0x0000000c2100720c */ /* 0x080fe40003f46270 */
[----:B------:R-:W-:-:S02]  /*d090*/  ISETP.GE.AND P4, PT, R37, R12, PT ;  /* 0x0000000c2500720c */ /* 0x000fc40003f86270 */
[-C--:B------:R-:W-:Y:S02]  /*d0a0*/  ISETP.GE.AND P6, PT, R6, R13.reuse, PT ;  /* 0x0000000d0600720c */ /* 0x080fe40003fc6270 */
[-C--:B------:R-:W-:Y:S02]  /*d0b0*/  ISETP.GE.AND P5, PT, R5, R13.reuse, PT ;  /* 0x0000000d0500720c */ /* 0x080fe40003fa6270 */
[----:B------:R-:W-:Y:S02]  /*d0c0*/  ISETP.GE.AND P3, PT, R4, R13, PT ;  /* 0x0000000d0400720c */ /* 0x000fe40003f66270 */
[----:B------:R-:W-:Y:S02]  /*d0d0*/  FSEL R207, R207, -INF , !P2 ;  /* 0xff800000cfcf7808 */ /* 0x000fe40005000000 */
[----:B------:R-:W-:Y:S02]  /*d0e0*/  FSEL R57, R214, -INF , !P4 ;  /* 0xff800000d6397808 */ /* 0x000fe40006000000 */
[----:B------:R-:W-:-:S02]  /*d0f0*/  ISETP.GE.AND P2, PT, R28, R12, PT ;  /* 0x0000000c1c00720c */ /* 0x000fc40003f46270 */
[----:B--2---:R-:W-:Y:S02]  /*d100*/  IADD3 R2, R0, 0x79, RZ ;  /* 0x0000007900027810 */ /* 0x004fe40007ffe0ff */
[----:B------:R-:W-:Y:S02]  /*d110*/  FSEL R77, R42, -INF , !P6 ;  /* 0xff8000002a4d7808 */ /* 0x000fe40007000000 */
[----:B------:R-:W-:Y:S02]  /*d120*/  ISETP.GE.AND P0, PT, R2, R13, PT ;  /* 0x0000000d0200720c */ /* 0x000fe40003f06270 */
[----:B------:R-:W-:Y:S02]  /*d130*/  FSEL R73, R40, -INF , !P5 ;  /* 0xff80000028497808 */ /* 0x000fe40006800000 */
[----:B------:R-:W-:Y:S02]  /*d140*/  FSEL R13, R38, -INF , !P3 ;  /* 0xff800000260d7808 */ /* 0x000fe40005800000 */
[----:B------:R-:W-:-:S02]  /*d150*/  ISETP.GE.AND P4, PT, R32, R12, PT ;  /* 0x0000000c2000720c */ /* 0x000fc40003f86270 */
[-C--:B------:R-:W-:Y:S02]  /*d160*/  ISETP.GE.AND P6, PT, R36, R12.reuse, PT ;  /* 0x0000000c2400720c */ /* 0x080fe40003fc6270 */
[-C--:B------:R-:W-:Y:S02]  /*d170*/  ISETP.GE.AND P5, PT, R35, R12.reuse, PT ;  /* 0x0000000c2300720c */ /* 0x080fe40003fa6270 */
[-C--:B------:R-:W-:Y:S02]  /*d180*/  ISETP.GE.AND P3, PT, R34, R12.reuse, PT ;  /* 0x0000000c2200720c */ /* 0x080fe40003f66270 */
[----:B------:R-:W-:Y:S02]  /*d190*/  FSEL R115, R115, -INF , !P2 ;  /* 0xff80000073737808 */ /* 0x000fe40005000000 */
[----:B------:R-:W-:Y:S02]  /*d1a0*/  FSEL R154, R154, -INF , !P4 ;  /* 0xff8000009a9a7808 */ /* 0x000fe40006000000 */
[----:B------:R-:W-:-:S02]  /*d1b0*/  ISETP.GE.AND P2, PT, R23, R12, PT ;  /* 0x0000000c1700720c */ /* 0x000fc40003f46270 */
[----:B------:R-:W-:Y:S02]  /*d1c0*/  FSEL R222, R222, -INF , !P6 ;  /* 0xff800000dede7808 */ /* 0x000fe40007000000 */
[----:B------:R-:W-:Y:S02]  /*d1d0*/  FSEL R219, R219, -INF , !P5 ;  /* 0xff800000dbdb7808 */ /* 0x000fe40006800000 */
[----:B------:R-:W-:Y:S02]  /*d1e0*/  FSEL R210, R210, -INF , !P3 ;  /* 0xff800000d2d27808 */ /* 0x000fe40005800000 */
[-C--:B------:R-:W-:Y:S02]  /*d1f0*/  ISETP.GE.AND P4, PT, R27, R12.reuse, PT ;  /* 0x0000000c1b00720c */ /* 0x080fe40003f86270 */
[-C--:B------:R-:W-:Y:S02]  /*d200*/  ISETP.GE.AND P6, PT, R31, R12.reuse, PT ;  /* 0x0000000c1f00720c */ /* 0x080fe40003fc6270 */
[----:B------:R-:W-:-:S02]  /*d210*/  ISETP.GE.AND P5, PT, R30, R12, PT ;  /* 0x0000000c1e00720c */ /* 0x000fc40003fa6270 */
[-C--:B------:R-:W-:Y:S02]  /*d220*/  ISETP.GE.AND P3, PT, R29, R12.reuse, PT ;  /* 0x0000000c1d00720c */ /* 0x080fe40003f66270 */
[----:B------:R-:W-:Y:S02]  /*d230*/  FSEL R97, R97, -INF , !P2 ;  /* 0xff80000061617808 */ /* 0x000fe40005000000 */
[----:B------:R-:W-:Y:S02]  /*d240*/  FSEL R109, R109, -INF , !P4 ;  /* 0xff8000006d6d7808 */ /* 0x000fe40006000000 */
[----:B------:R-:W-:Y:S02]  /*d250*/  ISETP.GE.AND P2, PT, R18, R12, PT ;  /* 0x0000000c1200720c */ /* 0x000fe40003f46270 */
[----:B------:R-:W-:Y:S02]  /*d260*/  FSEL R148, R148, -INF , !P6 ;  /* 0xff80000094947808 */ /* 0x000fe40007000000 */
[----:B------:R-:W-:-:S02]  /*d270*/  FSEL R127, R127, -INF , !P5 ;  /* 0xff8000007f7f7808 */ /* 0x000fc40006800000 */
[----:B------:R-:W-:Y:S02]  /*d280*/  FSEL R124, R124, -INF , !P3 ;  /* 0xff8000007c7c7808 */ /* 0x000fe40005800000 */
[-C--:B------:R-:W-:Y:S02]  /*d290*/  ISETP.GE.AND P4, PT, R22, R12.reuse, PT ;  /* 0x0000000c1600720c */ /* 0x080fe40003f86270 */
[-C--:B------:R-:W-:Y:S02]  /*d2a0*/  ISETP.GE.AND P6, PT, R26, R12.reuse, PT ;  /* 0x0000000c1a00720c */ /* 0x080fe40003fc6270 */
[-C--:B------:R-:W-:Y:S02]  /*d2b0*/  ISETP.GE.AND P5, PT, R25, R12.reuse, PT ;  /* 0x0000000c1900720c */ /* 0x080fe40003fa6270 */
[----:B------:R-:W-:Y:S02]  /*d2c0*/  ISETP.GE.AND P3, PT, R24, R12, PT ;  /* 0x0000000c1800720c */ /* 0x000fe40003f66270 */
[----:B------:R-:W-:-:S02]  /*d2d0*/  FSEL R69, R76, -INF , !P2 ;  /* 0xff8000004c457808 */ /* 0x000fc40005000000 */
[----:B------:R-:W-:Y:S02]  /*d2e0*/  FSEL R94, R94, -INF , !P4 ;  /* 0xff8000005e5e7808 */ /* 0x000fe40006000000 */
[-C--:B------:R-:W-:Y:S02]  /*d2f0*/  ISETP.GE.AND P2, PT, R9, R12.reuse, PT ;  /* 0x0000000c0900720c */ /* 0x080fe40003f46270 */
[----:B------:R-:W-:Y:S02]  /*d300*/  FSEL R125, R106, -INF , !P6 ;  /* 0xff8000006a7d7808 */ /* 0x000fe40007000000 */
[----:B------:R-:W-:Y:S02]  /*d310*/  FSEL R95, R103, -INF , !P5 ;  /* 0xff800000675f7808 */ /* 0x000fe40006800000 */
[----:B------:R-:W-:Y:S02]  /*d320*/  FSEL R100, R100, -INF , !P3 ;  /* 0xff80000064647808 */ /* 0x000fe40005800000 */
[-C--:B------:R-:W-:Y:S01]  /*d330*/  ISETP.GE.AND P4, PT, R17, R12.reuse, PT ;  /* 0x0000000c1100720c */ /* 0x080fe20003f86270 */
[----:B------:R2:W-:Y:S01]  /*d340*/  STL [R1+0x70], R13 ;  /* 0x0000700d01007387 */ /* 0x0005e20000100800 */
[----:B------:R-:W-:-:S02]  /*d350*/  ISETP.GE.AND P6, PT, R21, R12, PT ;  /* 0x0000000c1500720c */ /* 0x000fc40003fc6270 */
[-C--:B------:R-:W-:Y:S02]  /*d360*/  ISETP.GE.AND P5, PT, R20, R12.reuse, PT ;  /* 0x0000000c1400720c */ /* 0x080fe40003fa6270 */
[----:B------:R-:W-:Y:S02]  /*d370*/  ISETP.GE.AND P3, PT, R19, R12, PT ;  /* 0x0000000c1300720c */ /* 0x000fe40003f66270 */
[----:B------:R-:W-:Y:S02]  /*d380*/  FSEL R65, R72, -INF , !P4 ;  /* 0xff80000048417808 */ /* 0x000fe40006000000 */
[----:B------:R-:W-:Y:S02]  /*d390*/  FSEL R87, R87, -INF , !P6 ;  /* 0xff80000057577808 */ /* 0x000fe40007000000 */
[----:B------:R-:W-:Y:S02]  /*d3a0*/  FSEL R84, R84, -INF , !P5 ;  /* 0xff80000054547808 */ /* 0x000fe40006800000 */
[----:B------:R-:W-:-:S02]  /*d3b0*/  FSEL R80, R80, -INF , !P3 ;  /* 0xff80000050507808 */ /* 0x000fc40005800000 */
[-C--:B------:R-:W-:Y:S02]  /*d3c0*/  ISETP.GE.AND P4, PT, R8, R12.reuse, PT ;  /* 0x0000000c0800720c */ /* 0x080fe40003f86270 */
[-C--:B------:R-:W-:Y:S02]  /*d3d0*/  ISETP.GE.AND P6, PT, R16, R12.reuse, PT ;  /* 0x0000000c1000720c */ /* 0x080fe40003fc6270 */
[-C--:B------:R-:W-:Y:S02]  /*d3e0*/  ISETP.GE.AND P5, PT, R11, R12.reuse, PT ;  /* 0x0000000c0b00720c */ /* 0x080fe40003fa6270 */
[----:B------:R-:W-:Y:S02]  /*d3f0*/  ISETP.GE.AND P3, PT, R10, R12, PT ;  /* 0x0000000c0a00720c */ /* 0x000fe40003f66270 */
[----:B--2---:R-:W-:Y:S02]  /*d400*/  FSEL R13, R55, -INF , !P2 ;  /* 0xff800000370d7808 */ /* 0x004fe40005000000 */
[----:B------:R-:W-:-:S03]  /*d410*/  FSEL R49, R68, -INF , !P6 ;  /* 0xff80000044317808 */ /* 0x000fc60007000000 */
[----:B------:R2:W-:Y:S01]  /*d420*/  STL [R1+0x68], R13 ;  /* 0x0000680d01007387 */ /* 0x0005e20000100800 */
[----:B------:R-:W-:Y:S02]  /*d430*/  FSEL R44, R64, -INF , !P5 ;  /* 0xff800000402c7808 */ /* 0x000fe40006800000 */
[----:B------:R-:W-:Y:S02]  /*d440*/  FSEL R42, R60, -INF , !P3 ;  /* 0xff8000003c2a7808 */ /* 0x000fe40005800000 */
[-C--:B------:R-:W-:Y:S02]  /*d450*/  ISETP.GE.AND P6, PT, R7, R12.reuse, PT ;  /* 0x0000000c0700720c */ /* 0x080fe40003fc6270 */
[-C--:B------:R-:W-:Y:S02]  /*d460*/  ISETP.GE.AND P5, PT, R6, R12.reuse, PT ;  /* 0x0000000c0600720c */ /* 0x080fe40003fa6270 */
[-C--:B------:R-:W-:Y:S02]  /*d470*/  ISETP.GE.AND P3, PT, R5, R12.reuse, PT ;  /* 0x0000000c0500720c */ /* 0x080fe40003f66270 */
[----:B------:R-:W-:-:S02]  /*d480*/  ISETP.GE.AND P2, PT, R4, R12, PT ;  /* 0x0000000c0400720c */ /* 0x000fc40003f46270 */
[----:B------:R-:W-:Y:S02]  /*d490*/  FSEL R38, R43, -INF , !P5 ;  /* 0xff8000002b267808 */ /* 0x000fe40006800000 */
[----:B--2---:R-:W-:Y:S02]  /*d4a0*/  FSEL R13, R48, -INF , !P4 ;  /* 0xff800000300d7808 */ /* 0x004fe40006000000 */
[----:B------:R-:W-:Y:S02]  /*d4b0*/  ISETP.GE.AND P4, PT, R2, R12, PT ;  /* 0x0000000c0200720c */ /* 0x000fe40003f86270 */
[----:B------:R-:W2:Y:S01]  /*d4c0*/  I2F R12, R2 ;  /* 0x00000002000c7306 */ /* 0x000ea20000201400 */
[----:B------:R3:W-:Y:S01]  /*d4d0*/  STL [R1+0x64], R13 ;  /* 0x0000640d01007387 */ /* 0x0007e20000100800 */
[----:B------:R-:W-:Y:S02]  /*d4e0*/  ISETP.GE.AND P5, PT, R0, R14, PT ;  /* 0x0000000e0000720c */ /* 0x000fe40003fa6270 */
[----:B---3--:R-:W-:-:S02]  /*d4f0*/  FSEL R13, R47, -INF , !P6 ;  /* 0xff8000002f0d7808 */ /* 0x008fc40007000000 */
[----:B------:R-:W-:-:S03]  /*d500*/  ISETP.GE.AND P6, PT, R0, R15, PT ;  /* 0x0000000f0000720c */ /* 0x000fc60003fc6270 */
[----:B------:R3:W-:Y:S01]  /*d510*/  STL [R1+0x60], R13 ;  /* 0x0000600d01007387 */ /* 0x0007e20000100800 */
[----:B------:R-:W-:-:S03]  /*d520*/  FSEL R0, R39, -INF , !P2 ;  /* 0xff80000027007808 */ /* 0x000fc60005000000 */
[----:B------:R4:W-:Y:S01]  /*d530*/  STL [R1+0x5c], R38 ;  /* 0x00005c2601007387 */ /* 0x0009e20000100800 */
[----:B------:R-:W-:Y:S02]  /*d540*/  ISETP.GE.AND P2, PT, R37, R14, PT ;  /* 0x0000000e2500720c */ /* 0x000fe40003f46270 */
[----:B---3--:R-:W-:-:S05]  /*d550*/  FSEL R13, R41, -INF , !P3 ;  /* 0xff800000290d7808 */ /* 0x008fca0005800000 */
[----:B------:R2:W-:Y:S04]  /*d560*/  STL [R1+0x58], R13 ;  /* 0x0000580d01007387 */ /* 0x0005e80000100800 */
[----:B------:R3:W-:Y:S01]  /*d570*/  STL [R1+0x44], R0 ;  /* 0x0000440001007387 */ /* 0x0007e20000100800 */
[----:B------:R-:W-:Y:S02]  /*d580*/  ISETP.GE.AND P3, PT, R37, R15, PT ;  /* 0x0000000f2500720c */ /* 0x000fe40003f66270 */
[----:B------:R-:W-:Y:S02]  /*d590*/  FSEL R37, R136, -INF , !P5 ;  /* 0xff80000088257808 */ /* 0x000fe40006800000 */
[----:B------:R-:W-:Y:S02]  /*d5a0*/  ISETP.GE.AND P5, PT, R35, R14, PT ;  /* 0x0000000e2300720c */ /* 0x000fe40003fa6270 */
[----:B----4-:R-:W-:-:S02]  /*d5b0*/  FSEL R38, R134, -INF , !P2 ;  /* 0xff80000086267808 */ /* 0x010fc40005000000 */
[----:B------:R-:W-:Y:S01]  /*d5c0*/  ISETP.GE.AND P2, PT, R34, R14, PT ;  /* 0x0000000e2200720c */ /* 0x000fe20003f46270 */
[C---:B--2---:R-:W-:Y:S02]  /*d5d0*/  FFMA.FTZ R13, R12.reuse, UR4, R139 ;  /* 0x000000040c0d7c23 */ /* 0x044fe4000801008b */
[----:B---3--:R-:W-:-:S03]  /*d5e0*/  FFMA.FTZ R0, R12, UR4, R138 ;  /* 0x000000040c007c23 */ /* 0x008fc6000801008a */
[----:B------:R-:W-:Y:S01]  /*d5f0*/  FSEL R13, R13, -INF , !P0 ;  /* 0xff8000000d0d7808 */ /* 0x000fe20004000000 */
[----:B------:R1:W5:Y:S01]  /*d600*/  LDL.LU R139, [R1+0xe8] ;  /* 0x0000e800018b7983 */ /* 0x0003620000300800 */
[-C--:B------:R-:W-:Y:S02]  /*d610*/  ISETP.GE.AND P0, PT, R36, R15.reuse, PT ;  /* 0x0000000f2400720c */ /* 0x080fe40003f06270 */
[----:B------:R-:W-:Y:S01]  /*d620*/  FSEL R0, R0, -INF , !P4 ;  /* 0xff80000000007808 */ /* 0x000fe20006000000 */
[----:B------:R1:W5:Y:S01]  /*d630*/  LDL.LU R138, [R1+0xe4] ;  /* 0x0000e400018a7983 */ /* 0x0003620000300800 */
[----:B------:R-:W-:Y:S02]  /*d640*/  ISETP.GE.AND P4, PT, R36, R14, PT ;  /* 0x0000000e2400720c */ /* 0x000fe40003f86270 */
[----:B------:R-:W-:Y:S02]  /*d650*/  FSEL R36, R137, -INF , !P6 ;  /* 0xff80000089247808 */ /* 0x000fe40007000000 */
[----:B------:R-:W-:-:S02]  /*d660*/  ISETP.GE.AND P6, PT, R35, R15, PT ;  /* 0x0000000f2300720c */ /* 0x000fc40003fc6270 */
[----:B------:R-:W-:Y:S02]  /*d670*/  FSEL R35, R135, -INF , !P3 ;  /* 0xff80000087237808 */ /* 0x000fe40005800000 */
[-C--:B------:R-:W-:Y:S02]  /*d680*/  ISETP.GE.AND P3, PT, R34, R15.reuse, PT ;  /* 0x0000000f2200720c */ /* 0x080fe40003f66270 */
[----:B------:R-:W-:Y:S02]  /*d690*/  FSEL R221, R221, -INF , !P2 ;  /* 0xff800000dddd7808 */ /* 0x000fe40005000000 */
[----:B------:R-:W-:Y:S02]  /*d6a0*/  FSEL R245, R245, -INF , !P3 ;  /* 0xff800000f5f57808 */ /* 0x000fe40005800000 */
[----:B------:R-:W-:Y:S02]  /*d6b0*/  ISETP.GE.AND P3, PT, R31, R15, PT ;  /* 0x0000000f1f00720c */ /* 0x000fe40003f66270 */
[----:B------:R-:W-:-:S02]  /*d6c0*/  FSEL R39, R252, -INF , !P4 ;  /* 0xff800000fc277808 */ /* 0x000fc40006000000 */
[-C--:B------:R-:W-:Y:S02]  /*d6d0*/  ISETP.GE.AND P2, PT, R31, R14.reuse, PT ;  /* 0x0000000e1f00720c */ /* 0x080fe40003f46270 */
[----:B------:R-:W-:Y:S02]  /*d6e0*/  ISETP.GE.AND P4, PT, R33, R14, PT ;  /* 0x0000000e2100720c */ /* 0x000fe40003f86270 */
[----:B------:R-:W-:Y:S02]  /*d6f0*/  FSEL R206, R206, -INF , !P3 ;  /* 0xff800000cece7808 */ /* 0x000fe40005800000 */
[----:B------:R-:W-:Y:S02]  /*d700*/  ISETP.GE.AND P3, PT, R28, R15, PT ;  /* 0x0000000f1c00720c */ /* 0x000fe40003f66270 */
[----:B------:R-:W-:Y:S02]  /*d710*/  FSEL R205, R205, -INF , !P2 ;  /* 0xff800000cdcd7808 */ /* 0x000fe40005000000 */
[----:B------:R-:W-:-:S02]  /*d720*/  FSEL R217, R217, -INF , !P4 ;  /* 0xff800000d9d97808 */ /* 0x000fc40006000000 */
[-C--:B------:R-:W-:Y:S02]  /*d730*/  ISETP.GE.AND P2, PT, R28, R14.reuse, PT ;  /* 0x0000000e1c00720c */ /* 0x080fe40003f46270 */
[----:B------:R-:W-:Y:S02]  /*d740*/  FSEL R40, R246, -INF , !P5 ;  /* 0xff800000f6287808 */ /* 0x000fe40006800000 */
[-C--:B------:R-:W-:Y:S02]  /*d750*/  ISETP.GE.AND P4, PT, R30, R14.reuse, PT ;  /* 0x0000000e1e00720c */ /* 0x080fe40003f86270 */
[----:B------:R-:W-:Y:S02]  /*d760*/  ISETP.GE.AND P5, PT, R32, R14, PT ;  /* 0x0000000e2000720c */ /* 0x000fe40003fa6270 */
[----:B------:R-:W-:Y:S02]  /*d770*/  FSEL R129, R129, -INF , !P3 ;  /* 0xff80000081817808 */ /* 0x000fe40005800000 */
[----:B------:R-:W-:-:S02]  /*d780*/  ISETP.GE.AND P3, PT, R25, R15, PT ;  /* 0x0000000f1900720c */ /* 0x000fc40003f66270 */
[----:B------:R-:W-:Y:S02]  /*d790*/  FSEL R126, R126, -INF , !P2 ;  /* 0xff8000007e7e7808 */ /* 0x000fe40005000000 */
[----:B------:R-:W-:Y:S02]  /*d7a0*/  FSEL R153, R153, -INF , !P4 ;  /* 0xff80000099997808 */ /* 0x000fe40006000000 */
[-C--:B------:R-:W-:Y:S02]  /*d7b0*/  ISETP.GE.AND P2, PT, R25, R14.reuse, PT ;  /* 0x0000000e1900720c */ /* 0x080fe40003f46270 */
[----:B------:R-:W-:Y:S02]  /*d7c0*/  FSEL R209, R209, -INF , !P5 ;  /* 0xff800000d1d17808 */ /* 0x000fe40006800000 */
[-C--:B------:R-:W-:Y:S02]  /*d7d0*/  ISETP.GE.AND P4, PT, R27, R14.reuse, PT ;  /* 0x0000000e1b00720c */ /* 0x080fe40003f86270 */
[----:B------:R-:W-:-:S02]  /*d7e0*/  ISETP.GE.AND P5, PT, R29, R14, PT ;  /* 0x0000000e1d00720c */ /* 0x000fc40003fa6270 */
[----:B------:R-:W-:Y:S02]  /*d7f0*/  FSEL R113, R113, -INF , !P3 ;  /* 0xff80000071717808 */ /* 0x000fe40005800000 */
[----:B------:R-:W-:Y:S02]  /*d800*/  ISETP.GE.AND P3, PT, R22, R15, PT ;  /* 0x0000000f1600720c */ /* 0x000fe40003f66270 */
[----:B------:R-:W-:Y:S01]  /*d810*/  FSEL R111, R111, -INF , !P2 ;  /* 0xff8000006f6f7808 */ /* 0x000fe20005000000 */
[----:B------:R-:W-:Y:S01]  /*d820*/  STL [R1+0x28], R13 ;  /* 0x0000280d01007387 */ /* 0x000fe20000100800 */
[----:B------:R-:W-:Y:S02]  /*d830*/  FSEL R118, R118, -INF , !P4 ;  /* 0xff80000076767808 */ /* 0x000fe40006000000 */
[----:B------:R-:W-:Y:S01]  /*d840*/  ISETP.GE.AND P2, PT, R22, R14, PT ;  /* 0x0000000e1600720c */ /* 0x000fe20003f46270 */
[----:B------:R2:W-:Y:S01]  /*d850*/  STL [R1+0x40], R0 ;  /* 0x0000400001007387 */ /* 0x0005e20000100800 */
[----:B------:R-:W-:-:S02]  /*d860*/  FSEL R130, R130, -INF , !P5 ;  /* 0xff80000082827808 */ /* 0x000fc40006800000 */
[-C--:B------:R-:W-:Y:S01]  /*d870*/  ISETP.GE.AND P4, PT, R24, R14.reuse, PT ;  /* 0x0000000e1800720c */ /* 0x080fe20003f86270 */
[----:B------:R1:W5:Y:S01]  /*d880*/  LDL.LU R137, [R1+0xe0] ;  /* 0x0000e00001897983 */ /* 0x0003620000300800 */
[----:B------:R-:W-:Y:S02]  /*d890*/  ISETP.GE.AND P5, PT, R26, R14, PT ;  /* 0x0000000e1a00720c */ /* 0x000fe40003fa6270 */
[----:B------:R-:W-:Y:S01]  /*d8a0*/  FSEL R41, R99, -INF , !P3 ;  /* 0xff80000063297808 */ /* 0x000fe20005800000 */
[----:B------:R1:W5:Y:S01]  /*d8b0*/  LDL.LU R136, [R1+0xdc] ;  /* 0x0000dc0001887983 */ /* 0x0003620000300800 */
[----:B------:R-:W-:Y:S02]  /*d8c0*/  FSEL R108, R108, -INF , !P4 ;  /* 0xff8000006c6c7808 */ /* 0x000fe40006000000 */
[----:B------:R-:W-:Y:S01]  /*d8d0*/  FSEL R34, R133, -INF , !P0 ;  /* 0xff80000085227808 */ /* 0x000fe20004000000 */
[----:B------:R1:W5:Y:S01]  /*d8e0*/  LDL.LU R135, [R1+0xd8] ;  /* 0x0000d80001877983 */ /* 0x0003620000300800 */
[----:B------:R-:W-:-:S02]  /*d8f0*/  FSEL R114, R114, -INF , !P5 ;  /* 0xff80000072727808 */ /* 0x000fc40006800000 */
[-C--:B------:R-:W-:Y:S01]  /*d900*/  ISETP.GE.AND P4, PT, R21, R14.reuse, PT ;  /* 0x0000000e1500720c */ /* 0x080fe20003f86270 */
[----:B------:R1:W5:Y:S01]  /*d910*/  LDL.LU R134, [R1+0xd4] ;  /* 0x0000d40001867983 */ /* 0x0003620000300800 */
[----:B------:R-:W-:-:S03]  /*d920*/  ISETP.GE.AND P5, PT, R23, R14, PT ;  /* 0x0000000e1700720c */ /* 0x000fc60003fa6270 */
[----:B------:R1:W5:Y:S01]  /*d930*/  LDL.LU R133, [R1+0xd0] ;  /* 0x0000d00001857983 */ /* 0x0003620000300800 */
[----:B--2---:R-:W-:-:S03]  /*d940*/  FSEL R0, R96, -INF , !P2 ;  /* 0xff80000060007808 */ /* 0x004fc60005000000 */
[----:B------:R-:W-:Y:S01]  /*d950*/  STL [R1+0x4], R41 ;  /* 0x0000042901007387 */ /* 0x000fe20000100800 */
[----:B------:R-:W-:-:S03]  /*d960*/  FSEL R102, R102, -INF , !P5 ;  /* 0xff80000066667808 */ /* 0x000fc60006800000 */
[----:B------:R2:W-:Y:S01]  /*d970*/  STL [R1+0x24], R0 ;  /* 0x0000240001007387 */ /* 0x0005e20000100800 */
[-C--:B------:R-:W-:Y:S02]  /*d980*/  ISETP.GE.AND P5, PT, R20, R14.reuse, PT ;  /* 0x0000000e1400720c */ /* 0x080fe40003fa6270 */
[----:B------:R-:W-:Y:S02]  /*d990*/  ISETP.GE.AND P2, PT, R19, R14, PT ;  /* 0x0000000e1300720c */ /* 0x000fe40003f46270 */
[----:B--2---:R-:W-:-:S05]  /*d9a0*/  FSEL R0, R91, -INF , !P4 ;  /* 0xff8000005b007808 */ /* 0x004fca0006000000 */
[----:B------:R2:W-:Y:S01]  /*d9b0*/  STL [R1+0x20], R0 ;  /* 0x0000200001007387 */ /* 0x0005e20000100800 */
        /* <DEDUP_REMOVED lines=14> */
[----:B------:R2:W-:Y:S02]  /*daa0*/  STL [R1+0xc], R0 ;  /* 0x00000c0001007387 */ /* 0x0005e40000100800 */
[----:B--2---:R-:W-:-:S05]  /*dab0*/  FSEL R0, R70, -INF , !P4 ;  /* 0xff80000046007808 */ /* 0x004fca0006000000 */
[----:B------:R2:W-:Y:S02]  /*dac0*/  STL [R1+0x8], R0 ;  /* 0x0000080001007387 */ /* 0x0005e40000100800 */
[----:B--2---:R-:W-:-:S05]  /*dad0*/  FSEL R0, R66, -INF , !P5 ;  /* 0xff80000042007808 */ /* 0x004fca0006800000 */
[----:B------:R2:W-:Y:S02]  /*dae0*/  STL [R1], R0 ;  /* 0x0000000001007387 */ /* 0x0005e40000100800 */
[C---:B--2---:R-:W-:Y:S02]  /*daf0*/  FFMA.FTZ R0, R12.reuse, UR4, R132 ;  /* 0x000000040c007c23 */ /* 0x044fe40008010084 */
[----:B------:R1:W5:Y:S01]  /*db00*/  LDL.LU R132, [R1+0xcc] ;  /* 0x0000cc0001847983 */ /* 0x0003620000300800 */
[----:B------:R-:W-:-:S03]  /*db10*/  FFMA.FTZ R12, R12, UR4, R3 ;  /* 0x000000040c0c7c23 */ /* 0x000fc60008010003 */
[----:B------:R1:W5:Y:S01]  /*db20*/  LDL.LU R3, [R1+0xc8] ;  /* 0x0000c80001037983 */ /* 0x0003620000300800 */
[----:B------:R-:W-:-:S04]  /*db30*/  ISETP.GE.AND P0, PT, R33, R15, PT ;  /* 0x0000000f2100720c */ /* 0x000fc80003f06270 */
[----:B------:R-:W-:Y:S02]  /*db40*/  FSEL R218, R218, -INF , !P0 ;  /* 0xff800000dada7808 */ /* 0x000fe40004000000 */
[----:B------:R-:W-:-:S04]  /*db50*/  ISETP.GE.AND P0, PT, R30, R15, PT ;  /* 0x0000000f1e00720c */ /* 0x000fc80003f06270 */
[----:B------:R-:W-:Y:S02]  /*db60*/  FSEL R204, R204, -INF , !P0 ;  /* 0xff800000cccc7808 */ /* 0x000fe40004000000 */
[-C--:B------:R-:W-:Y:S02]  /*db70*/  ISETP.GE.AND P0, PT, R27, R15.reuse, PT ;  /* 0x0000000f1b00720c */ /* 0x080fe40003f06270 */
[----:B------:R-:W-:Y:S02]  /*db80*/  FSEL R33, R247, -INF , !P6 ;  /* 0xff800000f7217808 */ /* 0x000fe40007000000 */
[----:B------:R-:W-:Y:S02]  /*db90*/  FSEL R119, R119, -INF , !P0 ;  /* 0xff80000077777808 */ /* 0x000fe40004000000 */
[-C--:B------:R-:W-:Y:S02]  /*dba0*/  ISETP.GE.AND P0, PT, R24, R15.reuse, PT ;  /* 0x0000000f1800720c */ /* 0x080fe40003f06270 */
[----:B------:R-:W-:-:S02]  /*dbb0*/  ISETP.GE.AND P6, PT, R32, R15, PT ;  /* 0x0000000f2000720c */ /* 0x000fc40003fc6270 */
[----:B------:R-:W-:Y:S02]  /*dbc0*/  FSEL R112, R112, -INF , !P0 ;  /* 0xff80000070707808 */ /* 0x000fe40004000000 */
[----:B------:R-:W-:Y:S02]  /*dbd0*/  FSEL R216, R216, -INF , !P6 ;  /* 0xff800000d8d87808 */ /* 0x000fe40007000000 */
[-C--:B------:R-:W-:Y:S02]  /*dbe0*/  ISETP.GE.AND P0, PT, R21, R15.reuse, PT ;  /* 0x0000000f1500720c */ /* 0x080fe40003f06270 */
[----:B------:R-:W-:Y:S02]  /*dbf0*/  ISETP.GE.AND P6, PT, R29, R15, PT ;  /* 0x0000000f1d00720c */ /* 0x000fe40003fc6270 */
[----:B------:R-:W-:Y:S02]  /*dc00*/  FSEL R252, R93, -INF , !P0 ;  /* 0xff8000005dfc7808 */ /* 0x000fe40004000000 */
[----:B------:R-:W-:-:S02]  /*dc10*/  FSEL R131, R131, -INF , !P6 ;  /* 0xff80000083837808 */ /* 0x000fc40007000000 */
[-C--:B------:R-:W-:Y:S02]  /*dc20*/  ISETP.GE.AND P0, PT, R18, R15.reuse, PT ;  /* 0x0000000f1200720c */ /* 0x080fe40003f06270 */
        /* <DEDUP_REMOVED lines=8> */
[-C--:B------:R-:W-:Y:S02]  /*dcb0*/  ISETP.GE.AND P6, PT, R20, R15.reuse, PT ;  /* 0x0000000f1400720c */ /* 0x080fe40003fc6270 */
[----:B------:R-:W-:Y:S02]  /*dcc0*/  ISETP.GE.AND P3, PT, R19, R15, PT ;  /* 0x0000000f1300720c */ /* 0x000fe40003f66270 */
[----:B------:R-:W-:-:S02]  /*dcd0*/  FSEL R214, R63, -INF , !P0 ;  /* 0xff8000003fd67808 */ /* 0x000fc40004000000 */
        /* <DEDUP_REMOVED lines=8> */
[----:B------:R-:W-:Y:S02]  /*dd60*/  PLOP3.LUT P0, PT, PT, PT, UP0, 0x80, 0x0 ;  /* 0x000000000000781c */ /* 0x000fe40003f0f008 */
[-C--:B------:R-:W-:Y:S02]  /*dd70*/  ISETP.GE.AND P6, PT, R10, R15.reuse, PT ;  /* 0x0000000f0a00720c */ /* 0x080fe40003fc6270 */
[C---:B------:R-:W-:Y:S02]  /*dd80*/  ISETP.GE.AND P3, PT, R9.reuse, R15, PT ;  /* 0x0000000f0900720c */ /* 0x040fe40003f66270 */
[----:B------:R-:W-:-:S02]  /*dd90*/  ISETP.GE.AND P2, PT, R9, R14, PT ;  /* 0x0000000e0900720c */ /* 0x000fc40003f46270 */
[----:B------:R-:W-:Y:S02]  /*dda0*/  FSEL R227, R71, -INF , !P6 ;  /* 0xff80000047e37808 */ /* 0x000fe40007000000 */
[----:B------:R-:W-:Y:S02]  /*ddb0*/  FSEL R225, R67, -INF , !P3 ;  /* 0xff80000043e17808 */ /* 0x000fe40005800000 */
[----:B------:R-:W-:Y:S02]  /*ddc0*/  FSEL R251, R62, -INF , !P2 ;  /* 0xff8000003efb7808 */ /* 0x000fe40005000000 */
[-C--:B------:R-:W-:Y:S02]  /*ddd0*/  ISETP.GE.AND P4, PT, R8, R14.reuse, PT ;  /* 0x0000000e0800720c */ /* 0x080fe40003f86270 */
        /* <DEDUP_REMOVED lines=9> */
[-C--:B------:R-:W-:Y:S02]  /*de70*/  ISETP.GE.AND P4, PT, R5, R14.reuse, PT ;  /* 0x0000000e0500720c */ /* 0x080fe40003f86270 */
[-C--:B------:R-:W-:Y:S02]  /*de80*/  ISETP.GE.AND P6, PT, R4, R15.reuse, PT ;  /* 0x0000000f0400720c */ /* 0x080fe40003fc6270 */
[----:B------:R-:W-:Y:S02]  /*de90*/  ISETP.GE.AND P5, PT, R2, R15, PT ;  /* 0x0000000f0200720c */ /* 0x000fe40003fa6270 */
[-C--:B------:R-:W-:Y:S02]  /*dea0*/  ISETP.GE.AND P3, PT, R4, R14.reuse, PT ;  /* 0x0000000e0400720c */ /* 0x080fe40003f66270 */
[----:B------:R-:W-:-:S02]  /*deb0*/  ISETP.GE.AND P2, PT, R2, R14, PT ;  /* 0x0000000e0200720c */ /* 0x000fc40003f46270 */
[----:B------:R-:W-:Y:S02]  /*dec0*/  FSEL R226, R50, -INF , !P4 ;  /* 0xff80000032e27808 */ /* 0x000fe40006000000 */
[----:B------:R-:W-:Y:S02]  /*ded0*/  FSEL R104, R52, -INF , !P6 ;  /* 0xff80000034687808 */ /* 0x000fe40007000000 */
[----:B------:R-:W-:Y:S02]  /*dee0*/  FSEL R103, R0, -INF , !P5 ;  /* 0xff80000000677808 */ /* 0x000fe40006800000 */
[----:B------:R-:W-:Y:S02]  /*def0*/  FSEL R224, R45, -INF , !P3 ;  /* 0xff8000002de07808 */ /* 0x000fe40005800000 */
[----:B------:R-:W-:Y:S01]  /*df00*/  FSEL R215, R12, -INF , !P2 ;  /* 0xff8000000cd77808 */ /* 0x000fe20005000000 */
[----:B------:R-:W-:Y:S05]  /*df10*/  @!P0 BRA `(.L_x_363) ;  /* 0x000006e000008947 */ /* 0x000fea0003800000 */
[----:B-1----:R-:W2:Y:S04]  /*df20*/  LDL.64 R28, [R1+0xa0] ;  /* 0x0000a000011c7983 */ /* 0x002ea80000100a00 */
        /* <DEDUP_REMOVED lines=17> */
[C---:B------:R-:W-:Y:S01]  /*e040*/  @!P1 LEA R10, P2, R4.reuse, c[0x0][0x168], 0x1 ;  /* 0x00005a00040a9a11 */ /* 0x040fe200078408ff */
[----:B------:R-:W-:Y:S02]  /*e050*/  @!P1 IMAD.MOV.U32 R0, RZ, RZ, c[0x0][0x19c] ;  /* 0x00006700ff009624 */ /* 0x000fe400078e00ff */
[--C-:B------:R-:W-:Y:S01]  /*e060*/  @!P1 IMAD.MOV.U32 R8, RZ, RZ, R4.reuse ;  /* 0x000000ffff089224 */ /* 0x100fe200078e0004 */
[--C-:B------:R-:W-:Y:S01]  /*e070*/  @!P1 LEA.HI.X R11, R4, c[0x0][0x16c], R5.reuse, 0x1, P2 ;  /* 0x00005b00040b9a11 */ /* 0x100fe200010f0c05 */
[--C-:B------:R-:W-:Y:S02]  /*e080*/  @!P1 IMAD.MOV.U32 R9, RZ, RZ, R5.reuse ;  /* 0x000000ffff099224 */ /* 0x100fe400078e0005 */
[----:B------:R-:W-:Y:S02]  /*e090*/  @!P1 IMAD.WIDE.U32 R6, R6, 0x30, R4 ;  /* 0x0000003006069825 */ /* 0x000fe400078e0004 */
[----:B------:R-:W-:Y:S01]  /*e0a0*/  @!PT LDS RZ, [RZ] ;  /* 0x00000000fffff984 */ /* 0x000fe20000000800 */
[----:B------:R-:W-:Y:S01]  /*e0b0*/  @!PT LDS RZ, [RZ] ;  /* 0x00000000fffff984 */ /* 0x000fe20000000800 */
[----:B------:R-:W-:Y:S01]  /*e0c0*/  @!PT LDS RZ, [RZ] ;  /* 0x00000000fffff984 */ /* 0x000fe20000000800 */
[----:B------:R2:W-:Y:S02]  /*e0d0*/  @!P1 LDGSTS.E.BYPASS.LTC128B.128 [R244+0x4000], [R10.64] ;  /* 0x040000000af49fae */ /* 0x0005e4000b901d74 */
[----:B------:R-:W-:Y:S01]  /*e0e0*/  @!P1 IMAD R0, R0, 0x30, RZ ;  /* 0x0000003000009824 */ /* 0x000fe200078e02ff */
[----:B------:R-:W-:Y:S01]  /*e0f0*/  @!P1 LEA R14, P2, R6, c[0x0][0x168], 0x1 ;  /* 0x00005a00060e9a11 */ /* 0x000fe200078408ff */
[----:B------:R-:W-:Y:S01]  /*e100*/  @!P1 IMAD.WIDE.U32 R8, R2, 0x50, R8 ;  /* 0x0000005002089825 */ /* 0x000fe200078e0008 */
[----:B------:R1:W-:Y:S03]  /*e110*/  @P1 STS.128 [R244+0x4800], RZ ;  /* 0x004800fff4001388 */ /* 0x0003e60000000c00 */
[----:B------:R-:W-:Y:S01]  /*e120*/  @!P1 IMAD.MOV.U32 R2, RZ, RZ, c[0x0][0x19c] ;  /* 0x00006700ff029624 */ /* 0x000fe200078e00ff */
[----:B------:R-:W-:Y:S01]  /*e130*/  @!P1 LEA R12, P3, R8, c[0x0][0x168], 0x1 ;  /* 0x00005a00080c9a11 */ /* 0x000fe200078608ff */
[----:B------:R-:W-:-:S02]  /*e140*/  @!P1 IMAD.IADD R0, R0, 0x1, R7 ;  /* 0x0000000100009824 */ /* 0x000fc400078e0207 */
[----:B------:R-:W-:Y:S02]  /*e150*/  @!P1 IMAD R2, R2, 0x50, RZ ;  /* 0x0000005002029824 */ /* 0x000fe400078e02ff */
[----:B------:R-:W-:Y:S01]  /*e160*/  @!P1 IMAD.MOV.U32 R7, RZ, RZ, R5 ;  /* 0x000000ffff079224 */ /* 0x000fe200078e0005 */
[----:B------:R-:W-:Y:S01]  /*e170*/  @!P1 LEA.HI.X R15, R6, c[0x0][0x16c], R0, 0x1, P2 ;  /* 0x00005b00060f9a11 */ /* 0x000fe200010f0c00 */
[----:B------:R-:W-:Y:S01]  /*e180*/  @!P1 IMAD.IADD R2, R2, 0x1, R9 ;  /* 0x0000000102029824 */ /* 0x000fe200078e0209 */
[----:B------:R-:W-:Y:S01]  /*e190*/  @!P1 IADD3 R0, P2, R4, UR26, RZ ;  /* 0x0000001a04009c10 */ /* 0x000fe2000ff5e0ff */
[----:B------:R-:W-:-:S03]  /*e1a0*/  @!P1 IMAD.MOV.U32 R6, RZ, RZ, R4 ;  /* 0x000000ffff069224 */ /* 0x000fc600078e0004 */
[----:B------:R-:W-:Y:S02]  /*e1b0*/  @!P1 LEA.HI.X R13, R8, c[0x0][0x16c], R2, 0x1, P3 ;  /* 0x00005b00080d9a11 */ /* 0x000fe400018f0c02 */
[----:B------:R-:W-:Y:S02]  /*e1c0*/  @!P1 LEA R8, P3, R0, c[0x0][0x168], 0x1 ;  /* 0x00005a0000089a11 */ /* 0x000fe400078608ff */
[----:B------:R-:W-:Y:S02]  /*e1d0*/  @!P1 IADD3.X R2, R5, UR25, RZ, P2, !PT ;  /* 0x0000001905029c10 */ /* 0x000fe400097fe4ff */
[----:B--2---:R-:W-:Y:S01]  /*e1e0*/  MOV R11, UR20 ;  /* 0x00000014000b7c02 */ /* 0x004fe20008000f00 */
[----:B------:R-:W-:-:S04]  /*e1f0*/  @!P1 IMAD.MOV.U32 R10, RZ, RZ, c[0x0][0x19c] ;  /* 0x00006700ff0a9624 */ /* 0x000fc800078e00ff */
[----:B------:R-:W-:-:S04]  /*e200*/  @!P1 IMAD.WIDE.U32 R6, R11, 0x60, R6 ;  /* 0x000000600b069825 */ /* 0x000fc800078e0006 */
[----:B------:R-:W-:Y:S01]  /*e210*/  @!P1 IMAD R9, R10, 0x60, RZ ;  /* 0x000000600a099824 */ /* 0x000fe200078e02ff */
[----:B------:R-:W-:-:S04]  /*e220*/  @!P1 LEA R10, P2, R6, c[0x0][0x168], 0x1 ;  /* 0x00005a00060a9a11 */ /* 0x000fc800078408ff */
[----:B------:R-:W-:Y:S02]  /*e230*/  @!P1 IADD3 R7, R9, R7, RZ ;  /* 0x0000000709079210 */ /* 0x000fe40007ffe0ff */
[----:B------:R-:W-:Y:S01]  /*e240*/  @!P1 LEA.HI.X R9, R0, c[0x0][0x16c], R2, 0x1, P3 ;  /* 0x00005b0000099a11 */ /* 0x000fe200018f0c02 */
[----:B------:R-:W-:Y:S01]  /*e250*/  IMAD.U32 R0, RZ, RZ, UR20 ;  /* 0x00000014ff007e24 */ /* 0x000fe2000f8e00ff */
[----:B------:R-:W-:Y:S01]  /*e260*/  @!P1 LEA.HI.X R11, R6, c[0x0][0x16c], R7, 0x1, P2 ;  /* 0x00005b00060b9a11 */ /* 0x000fe200010f0c07 */
[----:B------:R-:W-:Y:S02]  /*e270*/  @!P1 IMAD.MOV.U32 R6, RZ, RZ, c[0x0][0x19c] ;  /* 0x00006700ff069624 */ /* 0x000fe400078e00ff */
[----:B------:R-:W-:Y:S01]  /*e280*/  IMAD.U32 R2, RZ, RZ, UR20 ;  /* 0x00000014ff027e24 */ /* 0x000fe2000f8e00ff */
[----:B------:R-:W-:Y:S01]  /*e290*/  @!PT LDS RZ, [RZ] ;  /* 0x00000000fffff984 */ /* 0x000fe20000000800 */
[----:B------:R-:W-:Y:S01]  /*e2a0*/  @!PT LDS RZ, [RZ] ;  /* 0x00000000fffff984 */ /* 0x000fe20000000800 */
[----:B------:R-:W-:Y:S01]  /*e2b0*/  @!PT LDS RZ, [RZ] ;  /* 0x00000000fffff984 */ /* 0x000fe20000000800 */
[----:B------:R2:W-:Y:S01]  /*e2c0*/  @!P1 LDGSTS.E.BYPASS.LTC128B.128 [R244+0x4800], [R8.64] ;  /* 0x0480000008f49fae */ /* 0x0005e2000b901d74 */
[----:B------:R-:W-:Y:S01]  /*e2d0*/  @!P1 LEA R0, P2, R0, R4, 0x5 ;  /* 0x0000000400009211 */ /* 0x000fe200078428ff */
[----:B------:R-:W-:-:S02]  /*e2e0*/  @!P1 IMAD.MOV.U32 R7, RZ, RZ, c[0x0][0x19c] ;  /* 0x00006700ff079624 */ /* 0x000fc400078e00ff */
[----:B------:R1:W-:Y:S01]  /*e2f0*/  @P1 STS.128 [R244+0x5000], RZ ;  /* 0x005000fff4001388 */ /* 0x0003e20000000c00 */
[----:B------:R-:W-:Y:S02]  /*e300*/  @!P1 LEA.HI.X R6, R2, R5, R6, 0x5, P2 ;  /* 0x0000000502069211 */ /* 0x000fe400010f2c06 */
[----:B--2---:R-:W-:Y:S01]  /*e310*/  MOV R8, UR20 ;  /* 0x0000001400087c02 */ /* 0x004fe20008000f00 */
[----:B------:R-:W-:-:S03]  /*e320*/  IMAD.U32 R9, RZ, RZ, UR20 ;  /* 0x00000014ff097e24 */ /* 0x000fc6000f8e00ff */
[----:B------:R-:W-:Y:S02]  /*e330*/  @!P1 LEA R2, P2, R8, R4, 0x6 ;  /* 0x0000000408029211 */ /* 0x000fe400078430ff */
[C---:B------:R-:W-:Y:S02]  /*e340*/  @!P1 LEA R8, P3, R0.reuse, c[0x0][0x168], 0x1 ;  /* 0x00005a0000089a11 */ /* 0x040fe400078608ff */
[----:B------:R-:W-:Y:S02]  /*e350*/  @!P1 LEA.HI.X R7, R9, R5, R7, 0x6, P2 ;  /* 0x0000000509079211 */ /* 0x000fe400010f3407 */
[----:B------:R-:W-:Y:S02]  /*e360*/  @!P1 LEA.HI.X R9, R0, c[0x0][0x16c], R6, 0x1, P3 ;  /* 0x00005b0000099a11 */ /* 0x000fe400018f0c06 */
[----:B------:R-:W-:-:S03]  /*e370*/  @!P1 LEA R6, P2, R2, c[0x0][0x168], 0x1 ;  /* 0x00005a0002069a11 */ /* 0x000fc600078408ff */
[----:B------:R-:W-:Y:S01]  /*e380*/  @!PT LDS RZ, [RZ] ;  /* 0x00000000fffff984 */ /* 0x000fe20000000800 */
[----:B------:R-:W-:Y:S01]  /*e390*/  @!PT LDS RZ, [RZ] ;  /* 0x00000000fffff984 */ /* 0x000fe20000000800 */
[----:B------:R-:W-:Y:S01]  /*e3a0*/  @!PT LDS RZ, [RZ] ;  /* 0x00000000fffff984 */ /* 0x000fe20000000800 */
[----:B------:R1:W-:Y:S01]  /*e3b0*/  @!P1 LDGSTS.E.BYPASS.LTC128B.128 [R244+0x5000], [R8.64] ;  /* 0x0500000008f49fae */ /* 0x0003e2000b901d74 */
[----:B------:R-:W-:-:S03]  /*e3c0*/  @!P1 LEA.HI.X R7, R2, c[0x0][0x16c], R7, 0x1, P2 ;  /* 0x00005b0002079a11 */ /* 0x000fc600010f0c07 */
        /* <DEDUP_REMOVED lines=33> */
.L_x_365:
[----:B------:R-:W-:Y:S05]  /*e5e0*/  BSYNC B0 ;  /* 0x0000000000007941 */ /* 0x000fea0003800000 */
.L_x_364:
[----:B------:R-:W0:Y:S02]  /*e5f0*/  LDGDEPBAR ;  /* 0x00000000000079af */ /* 0x000e240000000000 */
.L_x_363:
[----:B-1----:R-:W2:Y:S04]  /*e600*/  LDL.LU R5, [R1+0x78] ;  /* 0x0000780001057983 */ /* 0x002ea80000300800 */
[----:B------:R-:W3:Y:S04]  /*e610*/  LDL.LU R6, [R1+0x7c] ;  /* 0x00007c0001067983 */ /* 0x000ee80000300800 */
[----:B------:R-:W4:Y:S04]  /*e620*/  LDL.LU R7, [R1+0x70] ;  /* 0x0000700001077983 */ /* 0x000f280000300800 */
[----:B------:R1:W-:Y:S01]  /*e630*/  STL [R1+0xe8], R244 ;  /* 0x0000e8f401007387 */ /* 0x0003e20000100800 */
[----:B------:R-:W-:-:S02]  /*e640*/  FMNMX.FTZ R0, R150, R36, !PT ;  /* 0x0000002496007209 */ /* 0x000fc40007810000 */
[----:B------:R-:W-:Y:S02]  /*e650*/  MOV R75, R128 ;  /* 0x00000080004b7202 */ /* 0x000fe40000000f00 */
[----:B------:R-:W-:Y:S02]  /*e660*/  MOV R76, R125 ;  /* 0x0000007d004c7202 */ /* 0x000fe40000000f00 */
[----:B------:R-:W-:Y:S02]  /*e670*/  MOV R78, R100 ;  /* 0x00000064004e7202 */ /* 0x000fe40000000f00 */
[----:B------:R-:W-:Y:S01]  /*e680*/  MOV R79, R116 ;  /* 0x00000074004f7202 */ /* 0x000fe20000000f00 */
[----:B------:R-:W-:Y:S01]  /*e690*/  IMAD.MOV.U32 R90, RZ, RZ, R69 ;  /* 0x000000ffff5a7224 */ /* 0x000fe200078e0045 */
[----:B------:R-:W-:Y:S01]  /*e6a0*/  MOV R99, R101 ;  /* 0x0000006500637202 */ /* 0x000fe20000000f00 */
[----:B------:R-:W-:Y:S01]  /*e6b0*/  LDSM.16.MT88.4 R24, [R233+0x8000] ;  /* 0x00800000e918783b */ /* 0x000fe20000004200 */
[----:B------:R-:W-:-:S02]  /*e6c0*/  MOV R91, R65 ;  /* 0x00000041005b7202 */ /* 0x000fc40000000f00 */
[----:B------:R-:W-:Y:S01]  /*e6d0*/  MOV R92, R49 ;  /* 0x00000031005c7202 */ /* 0x000fe20000000f00 */
[----:B------:R-:W-:Y:S01]  /*e6e0*/  LDSM.16.MT88.4 R16, [R236+0x8000] ;  /* 0x00800000ec10783b */ /* 0x000fe20000004200 */
[----:B------:R-:W-:Y:S02]  /*e6f0*/  MOV R93, R44 ;  /* 0x0000002c005d7202 */ /* 0x000fe40000000f00 */
[----:B------:R-:W-:Y:S01]  /*e700*/  MOV R96, R42 ;  /* 0x0000002a00607202 */ /* 0x000fe20000000f00 */
        /* <DEDUP_REMOVED lines=10> */
[----:B-1----:R-:W4:Y:S01]  /*e7b0*/  LDL.LU R240, [R1+0x14] ;  /* 0x0000140001f07983 */ /* 0x002f220000300800 */
[----:B------:R-:W-:-:S03]  /*e7c0*/  FMNMX.FTZ R0, R35, R0, !PT ;  /* 0x0000000023007209 */ /* 0x000fc60007810000 */
[----:B------:R1:W-:Y:S01]  /*e7d0*/  STL [R1+0xd4], R239 ;  /* 0x0000d4ef01007387 */ /* 0x0003e20000100800 */
[----:B------:R-:W-:-:S04]  /*e7e0*/  FMNMX.FTZ R0, R34, R0, !PT ;  /* 0x0000000022007209 */ /* 0x000fc80007810000 */
[----:B------:R-:W-:-:S04]  /*e7f0*/  FMNMX.FTZ R0, R33, R0, !PT ;  /* 0x0000000021007209 */ /* 0x000fc80007810000 */
[----:B------:R-:W-:-:S04]  /*e800*/  FMNMX.FTZ R0, R245, R0, !PT ;  /* 0x00000000f5007209 */ /* 0x000fc80007810000 */
[----:B------:R-:W-:-:S04]  /*e810*/  FMNMX.FTZ R0, R218, R0, !PT ;  /* 0x00000000da007209 */ /* 0x000fc80007810000 */
[----:B------:R-:W-:Y:S01]  /*e820*/  FMNMX.FTZ R2, R216, R0, !PT ;  /* 0x00000000d8027209 */ /* 0x000fe20007810000 */
[----:B-1----:R-:W4:Y:S04]  /*e830*/  LDL.LU R239, [R1+0x10] ;  /* 0x0000100001ef7983 */ /* 0x002f280000300800 */
[----:B------:R1:W-:Y:S01]  /*e840*/  STL [R1+0xd0], R238 ;  /* 0x0000d0ee01007387 */ /* 0x0003e20000100800 */
[----:B-----5:R-:W-:Y:S02]  /*e850*/  FMNMX.FTZ R0, R3, R37, !PT ;  /* 0x0000002503007209 */ /* 0x020fe40007810000 */
[----:B------:R-:W-:Y:S02]  /*e860*/  FMNMX.FTZ R2, R206, R2, !PT ;  /* 0x00000002ce027209 */ /* 0x000fe40007810000 */
[----:B------:R-:W-:-:S02]  /*e870*/  FMNMX.FTZ R0, R38, R0, !PT ;  /* 0x0000000026007209 */ /* 0x000fc40007810000 */
[----:B------:R-:W-:Y:S02]  /*e880*/  FMNMX.FTZ R4, R204, R2, !PT ;  /* 0x00000002cc047209 */ /* 0x000fe40007810000 */
[----:B------:R-:W-:Y:S02]  /*e890*/  FMNMX.FTZ R0, R39, R0, !PT ;  /* 0x0000000027007209 */ /* 0x000fe40007810000 */
[----:B------:R-:W-:Y:S01]  /*e8a0*/  FMNMX.FTZ R4, R131, R4, !PT ;  /* 0x0000000483047209 */ /* 0x000fe20007810000 */
[----:B-1----:R-:W4:Y:S04]  /*e8b0*/  LDL.LU R238, [R1+0xc] ;  /* 0x00000c0001ee7983 */ /* 0x002f280000300800 */
[----:B------:R1:W-:Y:S01]  /*e8c0*/  STL [R1+0xcc], R237 ;  /* 0x0000cced01007387 */ /* 0x0003e20000100800 */
        /* <DEDUP_REMOVED lines=8> */
[----:B------:R-:W-:Y:S01]  /*e950*/  FMNMX.FTZ R0, R209, R0, !PT ;  /* 0x00000000d1007209 */ /* 0x000fe20007810000 */
[----:B-1----:R-:W4:Y:S01]  /*e960*/  LDL.LU R232, [R1] ;  /* 0x0000000001e87983 */ /* 0x002f220000300800 */
[----:B------:R-:W-:Y:S02]  /*e970*/  FMNMX.FTZ R4, R113, R4, !PT ;  /* 0x0000000471047209 */ /* 0x000fe40007810000 */
[----:B------:R-:W-:Y:S01]  /*e980*/  FMNMX.FTZ R0, R205, R0, !PT ;  /* 0x00000000cd007209 */ /* 0x000fe20007810000 */
[----:B------:R1:W-:Y:S01]  /*e990*/  STL [R1+0xfc], R252 ;  /* 0x0000fcfc01007387 */ /* 0x0003e20000100800 */
        /* <DEDUP_REMOVED lines=12> */
[----:B-1----:R-:W4:Y:S01]  /*ea60*/  LDL.LU R252, [R1+0x60] ;  /* 0x0000600001fc7983 */ /* 0x002f220000300800 */
[----:B------:R-:W-:Y:S02]  /*ea70*/  FMNMX.FTZ R4, R246, R4, !PT ;  /* 0x00000004f6047209 */ /* 0x000fe40007810000 */
[----:B--2---:R-:W-:Y:S01]  /*ea80*/  MOV R74, R5 ;  /* 0x00000005004a7202 */ /* 0x004fe20000000f00 */
[----:B------:R1:W-:Y:S01]  /*ea90*/  STL [R1+0x100], R250 ;  /* 0x000100fa01007387 */ /* 0x0003e20000100800 */
[----:B------:R-:W-:-:S02]  /*eaa0*/  FMNMX.FTZ R0, R108, R0, !PT ;  /* 0x000000006c007209 */ /* 0x000fc40007810000 */
[----:B------:R-:W-:Y:S02]  /*eab0*/  FMNMX.FTZ R4, R231, R4, !PT ;  /* 0x00000004e7047209 */ /* 0x000fe40007810000 */
[----:B------:R-:W-:Y:S02]  /*eac0*/  FMNMX.FTZ R0, R102, R0, !PT ;  /* 0x0000000066007209 */ /* 0x000fe40007810000 */
[----:B------:R-:W-:Y:S02]  /*ead0*/  FMNMX.FTZ R4, R229, R4, !PT ;  /* 0x00000004e5047209 */ /* 0x000fe40007810000 */
[----:B---3--:R-:W-:Y:S02]  /*eae0*/  MOV R72, R6 ;  /* 0x0000000600487202 */ /* 0x008fe40000000f00 */
[----:B------:R-:W-:Y:S02]  /*eaf0*/  FMNMX.FTZ R4, R228, R4, !PT ;  /* 0x00000004e4047209 */ /* 0x000fe40007810000 */
[----:B----4-:R-:W-:Y:S01]  /*eb00*/  MOV R71, R7 ;  /* 0x0000000700477202 */ /* 0x010fe20000000f00 */
[----:B-1----:R-:W2:Y:S04]  /*eb10*/  LDL.LU R250, [R1+0x64] ;  /* 0x0000640001fa7983 */ /* 0x002ea80000300800 */
[----:B------:R1:W-:Y:S01]  /*eb20*/  STL [R1+0xf8], R248 ;  /* 0x0000f8f801007387 */ /* 0x0003e20000100800 */
[----:B------:R-:W-:-:S02]  /*eb30*/  FMNMX.FTZ R0, R244, R0, !PT ;  /* 0x00000000f4007209 */ /* 0x000fc40007810000 */
[----:B------:R-:W-:Y:S01]  /*eb40*/  FMNMX.FTZ R4, R227, R4, !PT ;  /* 0x00000004e3047209 */ /* 0x000fe20007810000 */
[----:B-1----:R-:W3:Y:S04]  /*eb50*/  LDL.LU R248, [R1+0x5c] ;  /* 0x00005c0001f87983 */ /* 0x002ee80000300800 */
[----:B------:R1:W-:Y:S01]  /*eb60*/  STL [R1+0xec], R246 ;  /* 0x0000ecf601007387 */ /* 0x0003e20000100800 */
[----:B------:R-:W-:Y:S02]  /*eb70*/  FMNMX.FTZ R0, R243, R0, !PT ;  /* 0x00000000f3007209 */ /* 0x000fe40007810000 */
[----:B------:R-:W-:Y:S01]  /*eb80*/  FMNMX.FTZ R4, R225, R4, !PT ;  /* 0x00000004e1047209 */ /* 0x000fe20007810000 */
[----:B-1----:R-:W4:Y:S04]  /*eb90*/  LDL.LU R246, [R1+0x40] ;  /* 0x0000400001f67983 */ /* 0x002f280000300800 */
[----:B------:R1:W-:Y:S01]  /*eba0*/  STL [R1+0xf0], R231 ;  /* 0x0000f0e701007387 */ /* 0x0003e20000100800 */
[----:B------:R-:W-:-:S02]  /*ebb0*/  FMNMX.FTZ R0, R242, R0, !PT ;  /* 0x00000000f2007209 */ /* 0x000fc40007810000 */
[----:B------:R-:W-:Y:S01]  /*ebc0*/  FMNMX.FTZ R4, R214, R4, !PT ;  /* 0x00000004d6047209 */ /* 0x000fe20007810000 */
[----:B-1----:R-:W2:Y:S04]  /*ebd0*/  LDL.LU R231, [R1+0x44] ;  /* 0x0000440001e77983 */ /* 0x002ea80000300800 */
[----:B------:R1:W-:Y:S01]  /*ebe0*/  STL [R1+0xf4], R229 ;  /* 0x0000f4e501007387 */ /* 0x0003e20000100800 */
[----:B------:R-:W-:-:S03]  /*ebf0*/  FMNMX.FTZ R0, R241, R0, !PT ;  /* 0x00000000f1007209 */ /* 0x000fc60007810000 */
[----:B-1----:R-:W2:Y:S04]  /*ec00*/  LDL.LU R229, [R1+0x58] ;  /* 0x0000580001e57983 */ /* 0x002ea80000300800 */
[----:B------:R1:W-:Y:S01]  /*ec10*/  STL [R1+0x104], R244 ;  /* 0x000104f401007387 */ /* 0x0003e20000100800 */
[----:B------:R-:W-:-:S03]  /*ec20*/  FMNMX.FTZ R0, R240, R0, !PT ;  /* 0x00000000f0007209 */ /* 0x000fc60007810000 */
[----:B-1----:R-:W2:Y:S04]  /*ec30*/  LDL.LU R244, [R1+0x68] ;  /* 0x0000680001f47983 */ /* 0x002ea80000300800 */
        /* <DEDUP_REMOVED lines=15> */
[----:B-1----:R-:W2:Y:S01]  /*ed30*/  LDL.LU R240, [R1+0x98] ;  /* 0x0000980001f07983 */ /* 0x002ea20000300800 */
        /* <DEDUP_REMOVED lines=15> */
[----:B------:R-:W-:Y:S02]  /*ee30*/  FMNMX.FTZ R2, R224, R2, !PT ;  /* 0x00000002e0027209 */ /* 0x000fe40007810000 */
[----:B------:R-:W-:Y:S02]  /*ee40*/  FMNMX.FTZ R5, R152, R120, !PT ;  /* 0x0000007898057209 */ /* 0x000fe40007810000 */
[----:B------:R-:W-:Y:S02]  /*ee50*/  FMNMX.FTZ R2, R215, R2, !PT ;  /* 0x00000002d7027209 */ /* 0x000fe40007810000 */
[----:B-1----:R-:W-:Y:S02]  /*ee60*/  FMNMX.FTZ R0, R0, R4, !PT ;  /* 0x0000000400007209 */ /* 0x002fe40007810000 */
[----:B------:R-:W-:Y:S01]  /*ee70*/  FMNMX.FTZ R4, R151, R56, !PT ;  /* 0x0000003897047209 */ /* 0x000fe20007810000 */
[----:B------:R-:W1:Y:S01]  /*ee80*/  SHFL.BFLY PT, R6, R2, 0x2, 0x1f ;  /* 0x0c401f0002067f89 */ /* 0x000e6200000e0000 */
[----:B------:R-:W-:-:S02]  /*ee90*/  FMNMX.FTZ R5, R121, R5, !PT ;  /* 0x0000000579057209 */ /* 0x000fc40007810000 */
[----:B------:R-:W-:Y:S01]  /*eea0*/  FMNMX.FTZ R4, R57, R4, !PT ;  /* 0x0000000439047209 */ /* 0x000fe20007810000 */
[----:B------:R-:W3:Y:S01]  /*eeb0*/  SHFL.BFLY PT, R7, R0, 0x1, 0x1f ;  /* 0x0c201f0000077f89 */ /* 0x000ee200000e0000 */
        /* <DEDUP_REMOVED lines=14> */
[----:B------:R-:W-:Y:S02]  /*efa0*/  FMNMX.FTZ R5, R212, R5, !PT ;  /* 0x00000005d4057209 */ /* 0x000fe40007810000 */
[----:B---3--:R-:W-:Y:S02]  /*efb0*/  FMNMX.FTZ R128, R0, R7, !PT ;  /* 0x0000000700807209 */ /* 0x008fe40007810000 */
[----:B------:R-:W-:Y:S02]  /*efc0*/  FMNMX.FTZ R0, R127, R4, !PT ;  /* 0x000000047f007209 */ /* 0x000fe40007810000 */
[----:B------:R-:W-:-:S02]  /*efd0*/  FMNMX.FTZ R4, R123, R5, !PT ;  /* 0x000000057b047209 */ /* 0x000fc40007810000 */
[----:B------:R-:W-:Y:S02]  /*efe0*/  FMNMX.FTZ R0, R124, R0, !PT ;  /* 0x000000007c007209 */ /* 0x000fe40007810000 */
[----:B------:R-:W-:Y:S02]  /*eff0*/  FMNMX.FTZ R4, R122, R4, !PT ;  /* 0x000000047a047209 */ /* 0x000fe40007810000 */
[----:B------:R-:W-:Y:S02]  /*f000*/  FMNMX.FTZ R0, R115, R0, !PT ;  /* 0x0000000073007209 */ /* 0x000fe40007810000 */
[----:B------:R-:W-:Y:S02]  /*f010*/  FMNMX.FTZ R4, R110, R4, !PT ;  /* 0x000000046e047209 */ /* 0x000fe40007810000 */
[----:B------:R-:W-:Y:S01]  /*f020*/  FMNMX.FTZ R0, R109, R0, !PT ;  /* 0x000000006d007209 */ /* 0x000fe20007810000 */
[C---:B------:R-:W-:Y:S01]  /*f030*/  FMUL.FTZ R9, R128.reuse, c[0x0][0x23c] ;  /* 0x00008f0080097a20 */ /* 0x040fe20000410000 */
[----:B------:R-:W-:-:S02]  /*f040*/  FSETP.NEU.FTZ.AND P2, PT, R128, -INF , PT ;  /* 0xff8000008000780b */ /* 0x000fc40003f5d000 */
[----:B------:R-:W-:Y:S02]  /*f050*/  FMNMX.FTZ R0, R76, R0, !PT ;  /* 0x000000004c007209 */ /* 0x000fe40007810000 */
[----:B------:R-:W-:Y:S02]  /*f060*/  FSEL R9, R9, RZ, P2 ;  /* 0x000000ff09097208 */ /* 0x000fe40001000000 */
[----:B------:R-:W-:Y:S02]  /*f070*/  FMNMX.FTZ R0, R95, R0, !PT ;  /* 0x000000005f007209 */ /* 0x000fe40007810000 */
[----:B-1----:R-:W-:Y:S02]  /*f080*/  FMNMX.FTZ R125, R2, R6, !PT ;  /* 0x00000006027d7209 */ /* 0x002fe40007810000 */
[----:B------:R-:W-:Y:S01]  /*f090*/  FMNMX.FTZ R2, R78, R0, !PT ;  /* 0x000000004e027209 */ /* 0x000fe20007810000 */
[----:B------:R-:W-:-:S03]  /*f0a0*/  FFMA.FTZ R0, R34, c[0x0][0x23c], -R9 ;  /* 0x00008f0022007a23 */ /* 0x000fc60000010809 */
[----:B------:R-:W-:Y:S01]  /*f0b0*/  FMNMX.FTZ R2, R97, R2, !PT ;  /* 0x0000000261027209 */ /* 0x000fe20007810000 */
[----:B------:R-:W-:Y:S01]  /*f0c0*/  MUFU.EX2 R86, R0 ;  /* 0x0000000000567308 */ /* 0x000fe20000000800 */
[C---:B------:R-:W-:Y:S02]  /*f0d0*/  FMUL.FTZ R8, R125.reuse, c[0x0][0x23c] ;  /* 0x00008f007d087a20 */ /* 0x040fe40000410000 */
[----:B------:R-:W-:Y:S02]  /*f0e0*/  FMNMX.FTZ R2, R94, R2, !PT ;  /* 0x000000025e027209 */ /* 0x000fe40007810000 */
[----:B------:R-:W-:-:S04]  /*f0f0*/  FSETP.NEU.FTZ.AND P1, PT, R125, -INF , PT ;  /* 0xff8000007d00780b */ /* 0x000fc80003f3d000 */
[----:B------:R-:W-:Y:S01]  /*f100*/  FSEL R8, R8, RZ, P1 ;  /* 0x000000ff08087208 */ /* 0x000fe20000800000 */
[----:B------:R-:W-:Y:S01]  /*f110*/  STL [R1+0x128], R213 ;  /* 0x000128d501007387 */ /* 0x000fe20000100800 */
[----:B------:R-:W-:-:S03]  /*f120*/  FFMA.FTZ R5, R36, c[0x0][0x23c], -R9 ;  /* 0x00008f0024057a23 */ /* 0x000fc60000010809 */
[----:B------:R1:W-:Y:S01]  /*f130*/  STL [R1+0x12c], R239 ;  /* 0x00012cef01007387 */ /* 0x0003e20000100800 */
[----:B------:R-:W-:Y:S01]  /*f140*/  FSEL R6, R128, RZ, P2 ;  /* 0x000000ff80067208 */ /* 0x000fe20001000000 */
[----:B-1----:R1:W-:Y:S02]  /*f150*/  MUFU.EX2 R239, R5 ;  /* 0x0000000500ef7308 */ /* 0x0023e40000000800 */
[----:B-1----:R-:W-:-:S06]  /*f160*/  FFMA.FTZ R5, R35, c[0x0][0x23c], -R9 ;  /* 0x00008f0023057a23 */ /* 0x002fcc0000010809 */
[----:B------:R1:W-:Y:S02]  /*f170*/  MUFU.EX2 R85, R5 ;  /* 0x0000000500557308 */ /* 0x0003e40000000800 */
[----:B-1----:R-:W-:-:S06]  /*f180*/  FFMA.FTZ R5, R33, c[0x0][0x23c], -R9 ;  /* 0x00008f0021057a23 */ /* 0x002fcc0000010809 */
[----:B------:R1:W-:Y:S02]  /*f190*/  MUFU.EX2 R89, R5 ;  /* 0x0000000500597308 */ /* 0x0003e40000000800 */
[----:B-1----:R-:W-:-:S05]  /*f1a0*/  FSEL R5, R125, RZ, P1 ;  /* 0x000000ff7d057208 */ /* 0x002fca0000800000 */
[----:B------:R-:W-:-:S04]  /*f1b0*/  FADD.FTZ R3, R3, -R5 ;  /* 0x8000000503037221 */ /* 0x000fc80000010000 */
[----:B------:R-:W-:-:S04]  /*f1c0*/  FMUL.FTZ R3, R3, c[0x0][0x23c] ;  /* 0x00008f0003037a20 */ /* 0x000fc80000410000 */
[----:B------:R-:W-:Y:S01]  /*f1d0*/  MUFU.EX2 R100, R3 ;  /* 0x0000000300647308 */ /* 0x000fe20000000800 */
[----:B--2---:R-:W-:-:S04]  /*f1e0*/  FMNMX.FTZ R4, R240, R4, !PT ;  /* 0x00000004f0047209 */ /* 0x004fc80007810000 */
[----:B------:R-:W-:-:S04]  /*f1f0*/  FMNMX.FTZ R4, R214, R4, !PT ;  /* 0x00000004d6047209 */ /* 0x000fc80007810000 */
[----:B------:R-:W-:-:S04]  /*f200*/  FMNMX.FTZ R4, R241, R4, !PT ;  /* 0x00000004f1047209 */ /* 0x000fc80007810000 */
[----:B------:R-:W-:-:S04]  /*f210*/  FMNMX.FTZ R4, R225, R4, !PT ;  /* 0x00000004e1047209 */ /* 0x000fc80007810000 */
[----:B------:R-:W-:-:S04]  /*f220*/  FMNMX.FTZ R0, R242, R4, !PT ;  /* 0x00000004f2007209 */ /* 0x000fc80007810000 */
[----:B------:R-:W-:Y:S02]  /*f230*/  FMNMX.FTZ R4, R227, R0, !PT ;  /* 0x00000000e3047209 */ /* 0x000fe40007810000 */
[----:B------:R-:W-:Y:S02]  /*f240*/  FMNMX.FTZ R0, R87, R2, !PT ;  /* 0x0000000257007209 */ /* 0x000fe40007810000 */
[----:B------:R-:W-:Y:S01]  /*f250*/  FMNMX.FTZ R2, R243, R4, !PT ;  /* 0x00000004f3027209 */ /* 0x000fe20007810000 */
[----:B------:R-:W-:-:S03]  /*f260*/  FFMA.FTZ R4, R37, c[0x0][0x23c], -R8 ;  /* 0x00008f0025047a23 */ /* 0x000fc60000010808 */
[----:B------:R-:W-:Y:S01]  /*f270*/  FMNMX.FTZ R2, R72, R2, !PT ;  /* 0x0000000248027209 */ /* 0x000fe20007810000 */
[----:B------:R1:W-:Y:S03]  /*f280*/  MUFU.EX2 R213, R4 ;  /* 0x0000000400d57308 */ /* 0x0003e60000000800 */
[----:B------:R-:W-:Y:S02]  /*f290*/  FMNMX.FTZ R2, R74, R2, !PT ;  /* 0x000000024a027209 */ /* 0x000fe40007810000 */
[----:B------:R-:W-:Y:S02]  /*f2a0*/  FMNMX.FTZ R0, R84, R0, !PT ;  /* 0x0000000054007209 */ /* 0x000fe40007810000 */
[----:B------:R-:W-:Y:S02]  /*f2b0*/  FMNMX.FTZ R2, R75, R2, !PT ;  /* 0x000000024b027209 */ /* 0x000fe40007810000 */
        /* <DEDUP_REMOVED lines=22> */
[----:B------:R-:W-:Y:S01]  /*f420*/  FFMA.FTZ R3, R40, c[0x0][0x23c], -R8 ;  /* 0x00008f0028037a23 */ /* 0x000fe20000010808 */
[----:B------:R-:W-:Y:S02]  /*f430*/  FMNMX.FTZ R0, R248, R0, !PT ;  /* 0x00000000f8007209 */ /* 0x000fe40007810000 */
[----:B------:R-:W-:Y:S01]  /*f440*/  FMNMX.FTZ R2, R228, R2, !PT ;  /* 0x00000002e4027209 */ /* 0x000fe20007810000 */
[----:B------:R-:W-:Y:S02]  /*f450*/  FADD.FTZ R6, R150, -R6 ;  /* 0x8000000696067221 */ /* 0x000fe40000010000 */
[----:B------:R1:W-:Y:S02]  /*f460*/  MUFU.EX2 R150, R3 ;  /* 0x0000000300967308 */ /* 0x0003e40000000800 */
[----:B-1----:R-:W-:-:S02]  /*f470*/  FMNMX.FTZ R3, R229, R0, !PT ;  /* 0x00000000e5037209 */ /* 0x002fc40007810000 */
[----:B------:R-:W1:Y:S01]  /*f480*/  SHFL.BFLY PT, R0, R2, 0x2, 0x1f ;  /* 0x0c401f0002007f89 */ /* 0x000e6200000e0000 */
[----:B------:R-:W-:-:S04]  /*f490*/  FMUL.FTZ R6, R6, c[0x0][0x23c] ;  /* 0x00008f0006067a20 */ /* 0x000fc80000410000 */
[----:B------:R-:W2:Y:S01]  /*f4a0*/  MUFU.EX2 R101, R6 ;  /* 0x0000000600657308 */ /* 0x000ea20000000800 */
[----:B-1----:R-:W-:Y:S02]  /*f4b0*/  FMNMX.FTZ R2, R2, R0, !PT ;  /* 0x0000000002027209 */ /* 0x002fe40007810000 */
[----:B------:R-:W-:-:S04]  /*f4c0*/  FMNMX.FTZ R0, R231, R3, !PT ;  /* 0x00000003e7007209 */ /* 0x000fc80007810000 */
[----:B----4-:R-:W-:-:S05]  /*f4d0*/  FMNMX.FTZ R0, R246, R0, !PT ;  /* 0x00000000f6007209 */ /* 0x010fca0007810000 */
[----:B------:R-:W1:Y:S04]  /*f4e0*/  SHFL.BFLY PT, R10, R0, 0x2, 0x1f ;  /* 0x0c401f00000a7f89 */ /* 0x000e6800000e0000 */
[----:B------:R-:W3:Y:S01]  /*f4f0*/  SHFL.BFLY PT, R3, R2, 0x1, 0x1f ;  /* 0x0c201f0002037f89 */ /* 0x000ee200000e0000 */
[----:B--2---:R-:W-:Y:S01]  /*f500*/  FMUL.FTZ R156, R156, R101 ;  /* 0x000000659c9c7220 */ /* 0x004fe20000410000 */
[----:B------:R-:W-:Y:S01]  /*f510*/  F2FP.BF16.PACK_AB R4, R85, R239 ;  /* 0x000000ef5504723e */ /* 0x000fe200000010ff */
[----:B------:R-:W-:Y:S01]  /*f520*/  FMUL.FTZ R157, R157, R101 ;  /* 0x000000659d9d7220 */ /* 0x000fe20000410000 */
[----:B------:R-:W-:Y:S01]  /*f530*/  F2FP.BF16.PACK_AB R5, R83, R213 ;  /* 0x000000d55305723e */ /* 0x000fe200000010ff */
[----:B------:R-:W-:Y:S01]  /*f540*/  FMUL.FTZ R158, R158, R100 ;  /* 0x000000649e9e7220 */ /* 0x000fe20000410000 */
[----:B------:R-:W-:Y:S01]  /*f550*/  F2FP.BF16.PACK_AB R6, R89, R86 ;  /* 0x000000565906723e */ /* 0x000fe200000010ff */
[----:B------:R-:W-:Y:S01]  /*f560*/  FMUL.FTZ R159, R159, R100 ;  /* 0x000000649f9f7220 */ /* 0x000fe20000410000 */
[----:B------:R-:W-:Y:S01]  /*f570*/  F2FP.BF16.PACK_AB R7, R150, R82 ;  /* 0x000000529607723e */ /* 0x000fe200000010ff */
        /* <DEDUP_REMOVED lines=10> */
[-C--:B------:R-:W-:Y:S02]  /*f620*/  FMUL.FTZ R182, R182, R100.reuse ;  /* 0x00000064b6b67220 */ /* 0x080fe40000410000 */
[----:B------:R-:W-:Y:S02]  /*f630*/  FMUL.FTZ R183, R183, R100 ;  /* 0x00000064b7b77220 */ /* 0x000fe40000410000 */
        /* <DEDUP_REMOVED lines=13> */
[----:B------:R-:W-:Y:S02]  /*f710*/  FMUL.FTZ R141, R141, R101 ;  /* 0x000000658d8d7220 */ /* 0x000fe40000410000 */
[-C--:B------:R-:W-:Y:S02]  /*f720*/  FMUL.FTZ R142, R142, R100.reuse ;  /* 0x000000648e8e7220 */ /* 0x080fe40000410000 */
[----:B------:R-:W-:Y:S01]  /*f730*/  FMUL.FTZ R143, R143, R100 ;  /* 0x000000648f8f7220 */ /* 0x000fe20000410000 */
[----:B-1----:R-:W-:Y:S01]  /*f740*/  FMNMX.FTZ R0, R0, R10, !PT ;  /* 0x0000000a00007209 */ /* 0x002fe20007810000 */
[C---:B------:R-:W-:Y:S08]  /*f750*/  HMMA.16816.F32.BF16 R32, R4.reuse, R24, R156 ;  /* 0x000000180420723c */ /* 0x040ff0000004189c */
[C---:B------:R-:W-:Y:S08]  /*f760*/  HMMA.16816.F32.BF16 R28, R4.reuse, R26, R164 ;  /* 0x0000001a041c723c */ /* 0x040ff000000418a4 */
[C---:B------:R-:W-:Y:S08]  /*f770*/  HMMA.16816.F32.BF16 R52, R4.reuse, R16, R176 ;  /* 0x000000100434723c */ /* 0x040ff000000418b0 */
[C---:B------:R-:W-:Y:S01]  /*f780*/  HMMA.16816.F32.BF16 R48, R4.reuse, R18, R180 ;  /* 0x000000120430723c */ /* 0x040fe200000418b4 */
[----:B---3--:R-:W-:Y:S01]  /*f790*/  FMNMX.FTZ R117, R2, R3, !PT ;  /* 0x0000000302757209 */ /* 0x008fe20007810000 */
[----:B------:R-:W2:Y:S06]  /*f7a0*/  LDL.LU R180, [R1+0x2c] ;  /* 0x00002c0001b47983 */ /* 0x000eac0000300800 */
[C---:B------:R-:W-:Y:S08]  /*f7b0*/  HMMA.16816.F32.BF16 R44, R4.reuse, R12, R192 ;  /* 0x0000000c042c723c */ /* 0x040ff000000418c0 */
[C---:B------:R-:W-:Y:S08]  /*f7c0*/  HMMA.16816.F32.BF16 R40, R4.reuse, R14, R132 ;  /* 0x0000000e0428723c */ /* 0x040ff00000041884 */
[C---:B------:R-:W-:Y:S08]  /*f7d0*/  HMMA.16816.F32.BF16 R36, R4.reuse, R20, R200 ;  /* 0x000000140424723c */ /* 0x040ff000000418c8 */
[----:B------:R-:W-:Y:S01]  /*f7e0*/  HMMA.16816.F32.BF16 R64, R4, R22, R140 ;  /* 0x000000160440723c */ /* 0x000fe2000004188c */
[----:B------:R-:W1:Y:S01]  /*f7f0*/  SHFL.BFLY PT, R4, R0, 0x1, 0x1f ;  /* 0x0c201f0000047f89 */ /* 0x000e6200000e0000 */
[C---:B------:R-:W-:Y:S01]  /*f800*/  FMUL.FTZ R2, R117.reuse, c[0x0][0x23c] ;  /* 0x00008f0075027a20 */ /* 0x040fe20000410000 */
[----:B------:R-:W-:-:S02]  /*f810*/  FSETP.NEU.FTZ.AND P2, PT, R117, -INF , PT ;  /* 0xff8000007500780b */ /* 0x000fc40003f5d000 */
[----:B------:R-:W3:Y:S02]  /*f820*/  LDL.LU R176, [R1+0x30] ;  /* 0x0000300001b07983 */ /* 0x000ee40000300800 */
[----:B------:R-:W-:-:S05]  /*f830*/  FSEL R2, R2, RZ, P2 ;  /* 0x000000ff02027208 */ /* 0x000fca0001000000 */
[----:B------:R-:W-:-:S04]  /*f840*/  FFMA.FTZ R3, R120, c[0x0][0x23c], -R2 ;  /* 0x00008f0078037a23 */ /* 0x000fc80000010802 */
[----:B------:R4:W-:Y:S01]  /*f850*/  MUFU.EX2 R70, R3 ;  /* 0x0000000300467308 */ /* 0x0009e20000000800 */
[----:B-1----:R-:W-:Y:S01]  /*f860*/  FMNMX.FTZ R116, R0, R4, !PT ;  /* 0x0000000400747209 */ /* 0x002fe20007810000 */
[----:B------:R-:W-:-:S06]  /*f870*/  FFMA.FTZ R0, R121, c[0x0][0x23c], -R2 ;  /* 0x00008f0079007a23 */ /* 0x000fcc0000010802 */
[----:B------:R1:W-:Y:S01]  /*f880*/  MUFU.EX2 R159, R0 ;  /* 0x00000000009f7308 */ /* 0x0003e20000000800 */
[----:B------:R-:W-:Y:S01]  /*f890*/  FSETP.NEU.FTZ.AND P1, PT, R116, -INF , PT ;  /* 0xff8000007400780b */ /* 0x000fe20003f3d000 */
[----:B----4-:R-:W-:-:S06]  /*f8a0*/  FFMA.FTZ R3, R223, c[0x0][0x23c], -R2 ;  /* 0x00008f00df037a23 */ /* 0x010fcc0000010802 */
[----:B------:R4:W-:Y:S01]  /*f8b0*/  MUFU.EX2 R166, R3 ;  /* 0x0000000300a67308 */ /* 0x0009e20000000800 */
[----:B-1----:R-:W-:-:S05]  /*f8c0*/  FMUL.FTZ R0, R116, c[0x0][0x23c] ;  /* 0x00008f0074007a20 */ /* 0x002fca0000410000 */
[----:B------:R-:W-:Y:S01]  /*f8d0*/  FSEL R0, R0, RZ, P1 ;  /* 0x000000ff00007208 */ /* 0x000fe20000800000 */
[----:B----4-:R-:W-:-:S04]  /*f8e0*/  FFMA.FTZ R3, R220, c[0x0][0x23c], -R2 ;  /* 0x00008f00dc037a23 */ /* 0x010fc80000010802 */
[----:B------:R1:W-:Y:S01]  /*f8f0*/  MUFU.EX2 R192, R3 ;  /* 0x0000000300c07308 */ /* 0x0003e20000000800 */
[----:B------:R-:W-:-:S05]  /*f900*/  FSEL R4, R117, RZ, P2 ;  /* 0x000000ff75047208 */ /* 0x000fca0001000000 */
[----:B------:R-:W-:Y:S02]  /*f910*/  FADD.FTZ R5, R152, -R4 ;  /* 0x8000000498057221 */ /* 0x000fe40000010000 */
[----:B-1----:R-:W-:-:S04]  /*f920*/  FFMA.FTZ R3, R56, c[0x0][0x23c], -R0 ;  /* 0x00008f0038037a23 */ /* 0x002fc80000010800 */
[----:B------:R1:W-:Y:S01]  /*f930*/  MUFU.EX2 R69, R3 ;  /* 0x0000000300457308 */ /* 0x0003e20000000800 */
[----:B------:R-:W-:Y:S01]  /*f940*/  FSEL R4, R116, RZ, P1 ;  /* 0x000000ff74047208 */ /* 0x000fe20000800000 */
[----:B-1----:R-:W-:-:S06]  /*f950*/  FFMA.FTZ R3, R57, c[0x0][0x23c], -R0 ;  /* 0x00008f0039037a23 */ /* 0x002fcc0000010800 */
[----:B------:R1:W-:Y:S02]  /*f960*/  MUFU.EX2 R156, R3 ;  /* 0x00000003009c7308 */ /* 0x0003e40000000800 */
[----:B-1----:R-:W-:-:S06]  /*f970*/  FFMA.FTZ R3, R222, c[0x0][0x23c], -R0 ;  /* 0x00008f00de037a23 */ /* 0x002fcc0000010800 */
[----:B------:R1:W-:Y:S02]  /*f980*/  MUFU.EX2 R157, R3 ;  /* 0x00000003009d7308 */ /* 0x0003e40000000800 */
[----:B-1----:R-:W-:-:S04]  /*f990*/  FADD.FTZ R3, R151, -R4 ;  /* 0x8000000497037221 */ /* 0x002fc80000010000 */
[----:B------:R-:W-:-:S04]  /*f9a0*/  FMUL.FTZ R3, R3, c[0x0][0x23c] ;  /* 0x00008f0003037a20 */ /* 0x000fc80000410000 */
[----:B------:R1:W4:Y:S02]  /*f9b0*/  MUFU.EX2 R10, R3 ;  /* 0x00000003000a7308 */ /* 0x0003240000000800 */
[----:B-1----:R-:W-:-:S06]  /*f9c0*/  FFMA.FTZ R3, R219, c[0x0][0x23c], -R0 ;  /* 0x00008f00db037a23 */ /* 0x002fcc0000010800 */
[----:B------:R1:W1:Y:S02]  /*f9d0*/  MUFU.EX2 R178, R3 ;  /* 0x0000000300b27308 */ /* 0x0002640000000800 */
        /* <DEDUP_REMOVED lines=66> */
[----:B-1----:R-:W-:Y:S02]  /*fe00*/  FFMA.FTZ R3, R113, c[0x0][0x23c], -R9 ;  /* 0x00008f0071037a23 */ /* 0x002fe40000010809 */
[----:B------:R-:W2:Y:S01]  /*fe10*/  LDL.LU R113, [R1+0x34] ;  /* 0x0000340001717983 */ /* 0x000ea20000300800 */
[----:B------:R-:W-:-:S04]  /*fe20*/  FMUL.FTZ R5, R5, c[0x0][0x23c] ;  /* 0x00008f0005057a20 */ /* 0x000fc80000410000 */
[----:B------:R1:W1:Y:S01]  /*fe30*/  MUFU.EX2 R11, R5 ;  /* 0x00000005000b7308 */ /* 0x0002620000000800 */
[----:B----4-:R-:W-:Y:S01]  /*fe40*/  FMUL.FTZ R162, R162, R10 ;  /* 0x0000000aa2a27220 */ /* 0x010fe20000410000 */
[----:B------:R-:W-:Y:S01]  /*fe50*/  F2FP.BF16.PACK_AB R4, R159, R70 ;  /* 0x000000469f04723e */ /* 0x000fe200000010ff */
[----:B------:R-:W-:Y:S01]  /*fe60*/  FMUL.FTZ R163, R163, R10 ;  /* 0x0000000aa3a37220 */ /* 0x000fe20000410000 */
[----:B------:R-:W-:Y:S01]  /*fe70*/  F2FP.BF16.PACK_AB R6, R192, R166 ;  /* 0x000000a6c006723e */ /* 0x000fe200000010ff */
[-C--:B------:R-:W-:Y:S01]  /*fe80*/  FMUL.FTZ R170, R170, R10.reuse ;  /* 0x0000000aaaaa7220 */ /* 0x080fe20000410000 */
[----:B------:R-:W-:Y:S01]  /*fe90*/  F2FP.BF16.PACK_AB R7, R178, R157 ;  /* 0x0000009db207723e */ /* 0x000fe200000010ff */
[-C--:B------:R-:W-:Y:S02]  /*fea0*/  FMUL.FTZ R171, R171, R10.reuse ;  /* 0x0000000aabab7220 */ /* 0x080fe40000410000 */
[-C--:B------:R-:W-:Y:S02]  /*feb0*/  FMUL.FTZ R174, R174, R10.reuse ;  /* 0x0000000aaeae7220 */ /* 0x080fe40000410000 */
[----:B------:R-:W-:-:S02]  /*fec0*/  FMUL.FTZ R175, R175, R10 ;  /* 0x0000000aafaf7220 */ /* 0x000fc40000410000 */
[-C--:B------:R-:W-:Y:S02]  /*fed0*/  FMUL.FTZ R186, R186, R10.reuse ;  /* 0x0000000ababa7220 */ /* 0x080fe40000410000 */
[----:B------:R-:W-:Y:S01]  /*fee0*/  FMUL.FTZ R187, R187, R10 ;  /* 0x0000000abbbb7220 */ /* 0x000fe20000410000 */
[----:B-1----:R-:W-:Y:S01]  /*fef0*/  F2FP.BF16.PACK_AB R5, R156, R69 ;  /* 0x000000459c05723e */ /* 0x002fe200000010ff */
        /* <DEDUP_REMOVED lines=24> */
[C---:B------:R-:W-:Y:S08]  /*10080*/  HMMA.16816.F32.BF16 R160, R4.reuse, R24, R160 ;  /* 0x0000001804a0723c */ /* 0x040ff000000418a0 */
[C---:B------:R-:W-:Y:S01]  /*10090*/  HMMA.16816.F32.BF16 R168, R4.reuse, R26, R168 ;  /* 0x0000001a04a8723c */ /* 0x040fe200000418a8 */
[----:B------:R-:W1:Y:S07]  /*100a0*/  LDSM.16.MT88.4 R24, [R233+0x8800] ;  /* 0x00880000e918783b */ /* 0x000e6e0000004200 */
[C---:B------:R-:W-:Y:S08]  /*100b0*/  HMMA.16816.F32.BF16 R172, R4.reuse, R16, R172 ;  /* 0x0000001004ac723c */ /* 0x040ff000000418ac */
[C---:B------:R-:W-:Y:S01]  /*100c0*/  HMMA.16816.F32.BF16 R184, R4.reuse, R18, R184 ;  /* 0x0000001204b8723c */ /* 0x040fe200000418b8 */
[----:B------:R-:W4:Y:S07]  /*100d0*/  LDSM.16.MT88.4 R16, [R234+0x8800] ;  /* 0x00880000ea10783b */ /* 0x000f2e0000004200 */
[C---:B------:R-:W-:Y:S08]  /*100e0*/  HMMA.16816.F32.BF16 R188, R4.reuse, R12, R188 ;  /* 0x0000000c04bc723c */ /* 0x040ff000000418bc */
[C---:B------:R-:W-:Y:S01]  /*100f0*/  HMMA.16816.F32.BF16 R136, R4.reuse, R14, R136 ;  /* 0x0000000e0488723c */ /* 0x040fe20000041888 */
[----:B------:R-:W-:Y:S07]  /*10100*/  LDSM.16.MT88.4 R12, [R235+0x8800] ;  /* 0x00880000eb0c783b */ /* 0x000fee0000004200 */
[C---:B------:R-:W-:Y:S08]  /*10110*/  HMMA.16816.F32.BF16 R196, R4.reuse, R20, R196 ;  /* 0x0000001404c4723c */ /* 0x040ff000000418c4 */
[----:B------:R-:W-:Y:S01]  /*10120*/  HMMA.16816.F32.BF16 R144, R4, R22, R144 ;  /* 0x000000160490723c */ /* 0x000fe20000041890 */
[----:B------:R-:W3:Y:S01]  /*10130*/  LDSM.16.MT88.4 R20, [R236+0x8800] ;  /* 0x00880000ec14783b */ /* 0x000ee20000004200 */
[----:B------:R-:W-:-:S05]  /*10140*/  MOV R218, R58 ;  /* 0x0000003a00da7202 */ /* 0x000fca0000000f00 */
[----:B------:R-:W-:Y:S02]  /*10150*/  F2FP.BF16.PACK_AB R4, R193, R165 ;  /* 0x000000a5c104723e */ /* 0x000fe400000010ff */
[----:B------:R-:W-:Y:S02]  /*10160*/  F2FP.BF16.PACK_AB R5, R182, R158 ;  /* 0x0000009eb605723e */ /* 0x000fe400000010ff */
[----:B------:R-:W-:Y:S02]  /*10170*/  F2FP.BF16.PACK_AB R6, R203, R194 ;  /* 0x000000c2cb06723e */ /* 0x000fe400000010ff */
[----:B------:R-:W-:-:S07]  /*10180*/  F2FP.BF16.PACK_AB R7, R202, R183 ;  /* 0x000000b7ca07723e */ /* 0x000fce00000010ff */
[C---:B-1----:R-:W-:Y:S08]  /*10190*/  HMMA.16816.F32.BF16 R32, R4.reuse, R24, R32 ;  /* 0x000000180420723c */ /* 0x042ff00000041820 */
[C---:B------:R-:W-:Y:S08]  /*101a0*/  HMMA.16816.F32.BF16 R28, R4.reuse, R26, R28 ;  /* 0x0000001a041c723c */ /* 0x040ff0000004181c */
[C---:B----4-:R-:W-:Y:S08]  /*101b0*/  HMMA.16816.F32.BF16 R44, R4.reuse, R16, R44 ;  /* 0x00000010042c723c */ /* 0x050ff0000004182c */
[C---:B---3--:R-:W-:Y:S08]  /*101c0*/  HMMA.16816.F32.BF16 R52, R4.reuse, R20, R52 ;  /* 0x000000140434723c */ /* 0x048ff00000041834 */
[C---:B------:R-:W-:Y:S08]  /*101d0*/  HMMA.16816.F32.BF16 R48, R4.reuse, R22, R48 ;  /* 0x000000160430723c */ /* 0x040ff00000041830 */
[C---:B------:R-:W-:Y:S08]  /*101e0*/  HMMA.16816.F32.BF16 R40, R4.reuse, R18, R40 ;  /* 0x000000120428723c */ /* 0x040ff00000041828 */
[C---:B------:R-:W-:Y:S08]  /*101f0*/  HMMA.16816.F32.BF16 R36, R4.reuse, R12, R36 ;  /* 0x0000000c0424723c */ /* 0x040ff00000041824 */
[----:B------:R-:W-:Y:S07]  /*10200*/  HMMA.16816.F32.BF16 R64, R4, R14, R64 ;  /* 0x0000000e0440723c */ /* 0x000fee0000041840 */
[----:B------:R-:W-:-:S02]  /*10210*/  F2FP.BF16.PACK_AB R4, R195, R177 ;  /* 0x000000b1c304723e */ /* 0x000fc400000010ff */
[----:B------:R-:W-:Y:S02]  /*10220*/  F2FP.BF16.PACK_AB R5, R181, R167 ;  /* 0x000000a7b505723e */ /* 0x000fe400000010ff */
[----:B------:R-:W-:Y:S02]  /*10230*/  F2FP.BF16.PACK_AB R6, R218, R200 ;  /* 0x000000c8da06723e */ /* 0x000fe400000010ff */
[----:B------:R-:W-:-:S07]  /*10240*/  F2FP.BF16.PACK_AB R7, R201, R179 ;  /* 0x000000b3c907723e */ /* 0x000fce00000010ff */
[C---:B------:R-:W-:Y:S08]  /*10250*/  HMMA.16816.F32.BF16 R172, R4.reuse, R20, R172 ;  /* 0x0000001404ac723c */ /* 0x040ff000000418ac */
[C---:B------:R-:W-:Y:S01]  /*10260*/  HMMA.16816.F32.BF16 R184, R4.reuse, R22, R184 ;  /* 0x0000001604b8723c */ /* 0x040fe200000418b8 */
[----:B------:R-:W1:Y:S07]  /*10270*/  LDSM.16.MT88.4 R20, [R233+0x9000] ;  /* 0x00900000e914783b */ /* 0x000e6e0000004200 */
[C---:B------:R-:W-:Y:S08]  /*10280*/  HMMA.16816.F32.BF16 R160, R4.reuse, R24, R160 ;  /* 0x0000001804a0723c */ /* 0x040ff000000418a0 */
[C---:B------:R-:W-:Y:S01]  /*10290*/  HMMA.16816.F32.BF16 R168, R4.reuse, R26, R168 ;  /* 0x0000001a04a8723c */ /* 0x040fe200000418a8 */
[----:B------:R-:W-:Y:S07]  /*102a0*/  LDSM.16.MT88.4 R24, [R235+0x9000] ;  /* 0x00900000eb18783b */ /* 0x000fee0000004200 */
[C---:B------:R-:W-:Y:S08]  /*102b0*/  HMMA.16816.F32.BF16 R188, R4.reuse, R16, R188 ;  /* 0x0000001004bc723c */ /* 0x040ff000000418bc */
[C---:B------:R-:W-:Y:S01]  /*102c0*/  HMMA.16816.F32.BF16 R136, R4.reuse, R18, R136 ;  /* 0x000000120488723c */ /* 0x040fe20000041888 */
[----:B------:R-:W3:Y:S07]  /*102d0*/  LDSM.16.MT88.4 R16, [R236+0x9000] ;  /* 0x00900000ec10783b */ /* 0x000eee0000004200 */
[C---:B------:R-:W-:Y:S08]  /*102e0*/  HMMA.16816.F32.BF16 R196, R4.reuse, R12, R196 ;  /* 0x0000000c04c4723c */ /* 0x040ff000000418c4 */
[----:B------:R-:W-:Y:S01]  /*102f0*/  HMMA.16816.F32.BF16 R144, R4, R14, R144 ;  /* 0x0000000e0490723c */ /* 0x000fe20000041890 */
[----:B------:R-:W4:Y:S01]  /*10300*/  LDSM.16.MT88.4 R12, [R234+0x9000] ;  /* 0x00900000ea0c783b */ /* 0x000f220000004200 */
[----:B------:R-:W-:-:S05]  /*10310*/  IMAD.MOV.U32 R204, RZ, RZ, R57 ;  /* 0x000000ffffcc7224 */ /* 0x000fca00078e0039 */
[----:B------:R-:W-:Y:S02]  /*10320*/  F2FP.BF16.PACK_AB R4, R205, R222 ;  /* 0x000000decd04723e */ /* 0x000fe400000010ff */
[----:B------:R-:W-:Y:S02]  /*10330*/  F2FP.BF16.PACK_AB R5, R209, R210 ;  /* 0x000000d2d105723e */ /* 0x000fe400000010ff */
[----:B------:R-:W-:Y:S02]  /*10340*/  F2FP.BF16.PACK_AB R6, R216, R152 ;  /* 0x00000098d806723e */ /* 0x000fe400000010ff */
[----:B------:R-:W-:Y:S02]  /*10350*/  F2FP.BF16.PACK_AB R7, R212, R122 ;  /* 0x0000007ad407723e */ /* 0x000fe400000010ff */
[----:B------:R-:W-:Y:S02]  /*10360*/  MOV R153, R56 ;  /* 0x0000003800997202 */ /* 0x000fe40000000f00 */
[----:B------:R-:W-:Y:S01]  /*10370*/  MOV R164, R61 ;  /* 0x0000003d00a47202 */ /* 0x000fe20000000f00 */
[----:B------:R2:W-:Y:S02]  /*10380*/  MUFU.EX2 R206, R3 ;  /* 0x0000000300ce7308 */ /* 0x0005e40000000800 */
[C---:B-1----:R-:W-:Y:S08]  /*10390*/  HMMA.16816.F32.BF16 R60, R4.reuse, R20, R32 ;  /* 0x00000014043c723c */ /* 0x042ff00000041820 */
[----:B------:R-:W-:Y:S01]  /*103a0*/  HMMA.16816.F32.BF16 R56, R4, R22, R28 ;  /* 0x000000160438723c */ /* 0x000fe2000004181c */
[----:B------:R-:W-:-:S02]  /*103b0*/  FFMA.FTZ R126, R176, R10, R69 ;  /* 0x0000000ab07e7223 */ /* 0x000fc40000010045 */
[----:B--2---:R-:W-:Y:S01]  /*103c0*/  FFMA.FTZ R3, R112, c[0x0][0x23c], -R9 ;  /* 0x00008f0070037a23 */ /* 0x004fe20000010809 */
[----:B------:R-:W-:-:S04]  /*103d0*/  MOV R211, R93 ;  /* 0x0000005d00d37202 */ /* 0x000fc80000000f00 */
[C---:B---3--:R-:W-:Y:S01]  /*103e0*/  HMMA.16816.F32.BF16 R52, R4.reuse, R16, R52 ;  /* 0x000000100434723c */ /* 0x048fe20000041834 */
[----:B------:R-:W-:Y:S01]  /*103f0*/  MOV R121, R92 ;  /* 0x0000005c00797202 */ /* 0x000fe20000000f00 */
[----:B------:R1:W-:Y:S06]  /*10400*/  MUFU.EX2 R148, R3 ;  /* 0x0000000300947308 */ /* 0x0003ec0000000800 */
[C---:B------:R-:W-:Y:S01]  /*10410*/  HMMA.16816.F32.BF16 R48, R4.reuse, R18, R48 ;  /* 0x000000120430723c */ /* 0x040fe20000041830 */
[----:B------:R-:W-:Y:S01]  /*10420*/  MOV R223, R86 ;  /* 0x0000005600df7202 */ /* 0x000fe20000000f00 */
[----:B------:R-:W-:Y:S01]  /*10430*/  IMAD.MOV.U32 R245, RZ, RZ, R84 ;  /* 0x000000fffff57224 */ /* 0x000fe200078e0054 */
[----:B------:R-:W-:Y:S01]  /*10440*/  MOV R220, R85 ;  /* 0x0000005500dc7202 */ /* 0x000fe20000000f00 */
[----:B------:R-:W-:Y:S04]  /*10450*/  LDSM.16.MT88.4 R28, [R235+0x9800] ;  /* 0x00980000eb1c783b */ /* 0x000fe80000004200 */
[C---:B----4-:R-:W-:Y:S08]  /*10460*/  HMMA.16816.F32.BF16 R44, R4.reuse, R12, R44 ;  /* 0x0000000c042c723c */ /* 0x050ff0000004182c */
[----:B------:R-:W-:Y:S01]  /*10470*/  HMMA.16816.F32.BF16 R40, R4, R14, R40 ;  /* 0x0000000e0428723c */ /* 0x000fe20000041828 */
[----:B-1----:R-:W-:-:S07]  /*10480*/  FFMA.FTZ R3, R105, c[0x0][0x23c], -R9 ;  /* 0x00008f0069037a23 */ /* 0x002fce0000010809 */
[C---:B------:R-:W-:Y:S08]  /*10490*/  HMMA.16816.F32.BF16 R36, R4.reuse, R24, R36 ;  /* 0x000000180424723c */ /* 0x040ff00000041824 */
[----:B------:R-:W-:Y:S07]  /*104a0*/  HMMA.16816.F32.BF16 R32, R4, R26, R64 ;  /* 0x0000001a0420723c */ /* 0x000fee0000041840 */
[----:B------:R-:W-:-:S02]  /*104b0*/  F2FP.BF16.PACK_AB R4, R204, R132 ;  /* 0x00000084cc04723e */ /* 0x000fc400000010ff */
[----:B------:R-:W-:Y:S02]  /*104c0*/  F2FP.BF16.PACK_AB R5, R207, R131 ;  /* 0x00000083cf05723e */ /* 0x000fe400000010ff */
[----:B------:R-:W-:Y:S02]  /*104d0*/  F2FP.BF16.PACK_AB R6, R221, R153 ;  /* 0x00000099dd06723e */ /* 0x000fe400000010ff */
[----:B------:R-:W-:Y:S01]  /*104e0*/  F2FP.BF16.PACK_AB R7, R217, R154 ;  /* 0x0000009ad907723e */ /* 0x000fe200000010ff */
[----:B------:R1:W-:Y:S06]  /*104f0*/  MUFU.EX2 R129, R3 ;  /* 0x0000000300817308 */ /* 0x0003ec0000000800 */
[C---:B------:R-:W-:Y:S08]  /*10500*/  HMMA.16816.F32.BF16 R160, R4.reuse, R20, R160 ;  /* 0x0000001404a0723c */ /* 0x040ff000000418a0 */
[----:B------:R-:W-:Y:S01]  /*10510*/  HMMA.16816.F32.BF16 R168, R4, R22, R168 ;  /* 0x0000001604a8723c */ /* 0x000fe200000418a8 */
[----:B------:R-:W2:Y:S01]  /*10520*/  LDSM.16.MT88.4 R20, [R233+0x9800] ;  /* 0x00980000e914783b */ /* 0x000ea20000004200 */
[----:B-1----:R-:W-:-:S04]  /*10530*/  FFMA.FTZ R3, R114, c[0x0][0x23c], -R8 ;  /* 0x00008f0072037a23 */ /* 0x002fc80000010808 */
[----:B------:R1:W-:Y:S01]  /*10540*/  MUFU.EX2 R110, R3 ;  /* 0x00000003006e7308 */ /* 0x0003e20000000800 */
[----:B------:R-:W-:Y:S01]  /*10550*/  MOV R119, R87 ;  /* 0x0000005700777202 */ /* 0x000fe20000000f00 */
[----:B------:R-:W-:Y:S01]  /*10560*/  HMMA.16816.F32.BF16 R172, R4, R16, R172 ;  /* 0x0000001004ac723c */ /* 0x000fe200000418ac */
[----:B------:R-:W-:Y:S02]  /*10570*/  MOV R118, R94 ;  /* 0x0000005e00767202 */ /* 0x000fe40000000f00 */
[----:B------:R-:W-:-:S05]  /*10580*/  MOV R10, R95 ;  /* 0x0000005f000a7202 */ /* 0x000fca0000000f00 */
[----:B------:R-:W-:Y:S01]  /*10590*/  HMMA.16816.F32.BF16 R184, R4, R18, R184 ;  /* 0x0000001204b8723c */ /* 0x000fe200000418b8 */
[----:B------:R-:W-:Y:S01]  /*105a0*/  MOV R219, R99 ;  /* 0x0000006300db7202 */ /* 0x000fe20000000f00 */
[----:B------:R-:W3:Y:S01]  /*105b0*/  LDSM.16.MT88.4 R16, [R236+0x9800] ;  /* 0x00980000ec10783b */ /* 0x000ee20000004200 */
[----:B-1----:R-:W-:-:S05]  /*105c0*/  FFMA.FTZ R3, R111, c[0x0][0x23c], -R8 ;  /* 0x00008f006f037a23 */ /* 0x002fca0000010808 */
[C---:B------:R-:W-:Y:S01]  /*105d0*/  HMMA.16816.F32.BF16 R92, R4.reuse, R12, R188 ;  /* 0x0000000c045c723c */ /* 0x040fe200000418bc */
[----:B------:R1:W4:Y:S07]  /*105e0*/  MUFU.EX2 R149, R3 ;  /* 0x0000000300957308 */ /* 0x00032e0000000800 */
[C---:B------:R-:W-:Y:S01]  /*105f0*/  HMMA.16816.F32.BF16 R136, R4.reuse, R14, R136 ;  /* 0x0000000e0488723c */ /* 0x040fe20000041888 */
[----:B------:R-:W-:Y:S01]  /*10600*/  MOV R143, R96 ;  /* 0x00000060008f7202 */ /* 0x000fe20000000f00 */
[----:B------:R-:W2:Y:S06]  /*10610*/  LDSM.16.MT88.4 R12, [R234+0x9800] ;  /* 0x00980000ea0c783b */ /* 0x000eac0000004200 */
[----:B------:R-:W-:Y:S01]  /*10620*/  HMMA.16816.F32.BF16 R196, R4, R24, R196 ;  /* 0x0000001804c4723c */ /* 0x000fe200000418c4 */
[----:B-1----:R-:W-:-:S07]  /*10630*/  FFMA.FTZ R3, R108, c[0x0][0x23c], -R8 ;  /* 0x00008f006c037a23 */ /* 0x002fce0000010808 */
[----:B------:R-:W-:Y:S01]  /*10640*/  HMMA.16816.F32.BF16 R84, R4, R26, R144 ;  /* 0x0000001a0454723c */ /* 0x000fe20000041890 */
[----:B------:R-:W-:Y:S06]  /*10650*/  MUFU.EX2 R130, R3 ;  /* 0x0000000300827308 */ /* 0x000fec0000000800 */
[----:B------:R-:W-:-:S04]  /*10660*/  FFMA.FTZ R4, R102, c[0x0][0x23c], -R8 ;  /* 0x00008f0066047a23 */ /* 0x000fc80000010808 */
[----:B------:R1:W1:Y:S01]  /*10670*/  MUFU.EX2 R124, R4 ;  /* 0x00000004007c7308 */ /* 0x0002620000000800 */
[----:B----4-:R-:W-:Y:S02]  /*10680*/  F2FP.BF16.PACK_AB R5, R149, R110 ;  /* 0x0000006e9505723e */ /* 0x010fe400000010ff */
[----:B------:R-:W-:Y:S02]  /*10690*/  F2FP.BF16.PACK_AB R6, R129, R148 ;  /* 0x000000948106723e */ /* 0x000fe400000010ff */
[----:B------:R-:W-:Y:S02]  /*106a0*/  MOV R115, R97 ;  /* 0x0000006100737202 */ /* 0x000fe40000000f00 */
[----:B------:R-:W-:Y:S02]  /*106b0*/  MOV R141, R98 ;  /* 0x00000062008d7202 */ /* 0x000fe40000000f00 */
[----:B-1----:R-:W-:Y:S02]  /*106c0*/  F2FP.BF16.PACK_AB R4, R206, R109 ;  /* 0x0000006dce04723e */ /* 0x002fe400000010ff */
[----:B------:R-:W-:-:S07]  /*106d0*/  F2FP.BF16.PACK_AB R7, R124, R130 ;  /* 0x000000827c07723e */ /* 0x000fce00000010ff */
[C---:B--2---:R-:W-:Y:S07]  /*106e0*/  HMMA.16816.F32.BF16 R96, R4.reuse, R20, R60 ;  /* 0x000000140460723c */ /* 0x044fee000004183c */
[----:B------:R-:W-:Y:S02]  /*106f0*/  FFMA.FTZ R61, R113, R101, R239 ;  /* 0x00000065713d7223 */ /* 0x000fe400000100ef */
[----:B------:R-:W2:Y:S04]  /*10700*/  LDL.LU R239, [R1+0x12c] ;  /* 0x00012c0001ef7983 */ /* 0x000ea80000300800 */
[----:B------:R-:W4:Y:S01]  /*10710*/  LDL.LU R113, [R1+0x38] ;  /* 0x0000380001717983 */ /* 0x000f220000300800 */
[----:B------:R-:W-:Y:S01]  /*10720*/  MOV R135, R164 ;  /* 0x000000a400877202 */ /* 0x000fe20000000f00 */
[----:B------:R-:W-:Y:S01]  /*10730*/  FFMA.FTZ R127, R180, R11, R70 ;  /* 0x0000000bb47f7223 */ /* 0x000fe20000010046 */
[----:B------:R-:W-:Y:S01]  /*10740*/  MOV R189, R74 ;  /* 0x0000004a00bd7202 */ /* 0x000fe20000000f00 */
[----:B------:R-:W-:Y:S01]  /*10750*/  IMAD.MOV.U32 R190, RZ, RZ, R75 ;  /* 0x000000ffffbe7224 */ /* 0x000fe200078e004b */
[----:B------:R-:W-:Y:S01]  /*10760*/  MOV R188, R72 ;  /* 0x0000004800bc7202 */ /* 0x000fe20000000f00 */
[----:B------:R-:W-:Y:S01]  /*10770*/  IMAD.MOV.U32 R120, RZ, RZ, R91 ;  /* 0x000000ffff787224 */ /* 0x000fe200078e005b */
[----:B------:R-:W-:Y:S01]  /*10780*/  MOV R164, R73 ;  /* 0x0000004900a47202 */ /* 0x000fe20000000f00 */
[----:B------:R-:W-:Y:S01]  /*10790*/  IMAD.MOV.U32 R140, RZ, RZ, R88 ;  /* 0x000000ffff8c7224 */ /* 0x000fe200078e0058 */
[----:B------:R-:W-:Y:S01]  /*107a0*/  MOV R208, R90 ;  /* 0x0000005a00d07202 */ /* 0x000fe20000000f00 */
[----:B---3--:R-:W-:Y:S01]  /*107b0*/  HMMA.16816.F32.BF16 R72, R4, R16, R52 ;  /* 0x000000100448723c */ /* 0x008fe20000041834 */
[----:B------:R-:W-:-:S02]  /*107c0*/  MOV R133, R89 ;  /* 0x0000005900857202 */ /* 0x000fc40000000f00 */
[----:B------:R-:W-:Y:S02]  /*107d0*/  MOV R134, R83 ;  /* 0x0000005300867202 */ /* 0x000fe40000000f00 */
[----:B------:R-:W-:Y:S02]  /*107e0*/  MOV R151, R82 ;  /* 0x0000005200977202 */ /* 0x000fe40000000f00 */
[----:B------:R-:W-:Y:S01]  /*107f0*/  MOV R155, R80 ;  /* 0x00000050009b7202 */ /* 0x000fe20000000f00 */
[----:B------:R-:W-:Y:S01]  /*10800*/  HMMA.16816.F32.BF16 R64, R4, R12, R44 ;  /* 0x0000000c0440723c */ /* 0x000fe2000004182c */
[----:B------:R-:W-:Y:S02]  /*10810*/  MOV R123, R79 ;  /* 0x0000004f007b7202 */ /* 0x000fe40000000f00 */
[----:B------:R-:W-:Y:S02]  /*10820*/  MOV R11, R78 ;  /* 0x0000004e000b7202 */ /* 0x000fe40000000f00 */
[----:B------:R-:W-:-:S02]  /*10830*/  MOV R191, R76 ;  /* 0x0000004c00bf7202 */ /* 0x000fc40000000f00 */
[----:B------:R-:W-:Y:S01]  /*10840*/  MOV R176, R71 ;  /* 0x0000004700b07202 */ /* 0x000fe20000000f00 */
[C---:B------:R-:W-:Y:S01]  /*10850*/  HMMA.16816.F32.BF16 R52, R4.reuse, R14, R40 ;  /* 0x0000000e0434723c */ /* 0x040fe20000041828 */
[----:B------:R-:W-:Y:S02]  /*10860*/  MOV R180, R77 ;  /* 0x0000004d00b47202 */ /* 0x000fe40000000f00 */
[----:B------:R-:W-:Y:S01]  /*10870*/  MOV R142, R81 ;  /* 0x00000051008e7202 */ /* 0x000fe20000000f00 */
[--C-:B------:R-:W-:Y:S02]  /*10880*/  FFMA.FTZ R3, R214, c[0x0][0x23c], -R2.reuse ;  /* 0x00008f00d6037a23 */ /* 0x100fe40000010802 */
[----:B------:R-:W-:Y:S02]  /*10890*/  FFMA.FTZ R114, R190, c[0x0][0x23c], -R2 ;  /* 0x00008f00be727a23 */ /* 0x000fe40000010802 */
[----:B------:R-:W-:Y:S01]  /*108a0*/  HMMA.16816.F32.BF16 R80, R4, R22, R56 ;  /* 0x000000160450723c */ /* 0x000fe20000041838 */
[----:B------:R-:W-:-:S02]  /*108b0*/  MOV R190, R10 ;  /* 0x0000000a00be7202 */ /* 0x000fc40000000f00 */
[----:B------:R-:W-:-:S05]  /*108c0*/  MOV R10, R115 ;  /* 0x00000073000a7202 */ /* 0x000fca0000000f00 */
[----:B------:R-:W-:Y:S01]  /*108d0*/  HMMA.16816.F32.BF16 R68, R4, R18, R48 ;  /* 0x000000120444723c */ /* 0x000fe20000041830 */
[----:B------:R-:W-:Y:S01]  /*108e0*/  FFMA.FTZ R115, R123, c[0x0][0x23c], -R2 ;  /* 0x00008f007b737a23 */ /* 0x000fe20000010802 */
[----:B------:R-:W-:-:S06]  /*108f0*/  MOV R123, R245 ;  /* 0x000000f5007b7202 */ /* 0x000fcc0000000f00 */
[----:B------:R-:W-:Y:S01]  /*10900*/  HMMA.16816.F32.BF16 R88, R4, R28, R36 ;  /* 0x0000001c0458723c */ /* 0x000fe20000041824 */
[----:B------:R-:W-:-:S07]  /*10910*/  IMAD.MOV.U32 R245, RZ, RZ, R155 ;  /* 0x000000fffff57224 */ /* 0x000fce00078e009b */
[----:B------:R-:W-:Y:S01]  /*10920*/  HMMA.16816.F32.BF16 R76, R4, R30, R32 ;  /* 0x0000001e044c723c */ /* 0x000fe20000041820 */
[----:B------:R-:W-:-:S06]  /*10930*/  FFMA.FTZ R39, R243, c[0x0][0x23c], -R2 ;  /* 0x00008f00f3277a23 */ /* 0x000fcc0000010802 */
[--C-:B------:R-:W-:Y:S02]  /*10940*/  FFMA.FTZ R4, R240, c[0x0][0x23c], -R2.reuse ;  /* 0x00008f00f0047a23 */ /* 0x100fe40000010802 */
[--C-:B------:R-:W-:Y:S02]  /*10950*/  FFMA.FTZ R6, R241, c[0x0][0x23c], -R2.reuse ;  /* 0x00008f00f1067a23 */ /* 0x100fe40000010802 */
[--C-:B------:R-:W-:Y:S02]  /*10960*/  FFMA.FTZ R5, R225, c[0x0][0x23c], -R2.reuse ;  /* 0x00008f00e1057a23 */ /* 0x100fe40000010802 */
[--C-:B------:R-:W-:Y:S02]  /*10970*/  FFMA.FTZ R35, R242, c[0x0][0x23c], -R2.reuse ;  /* 0x00008f00f2237a23 */ /* 0x100fe40000010802 */
[--C-:B------:R-:W-:Y:S02]  /*10980*/  FFMA.FTZ R34, R227, c[0x0][0x23c], -R2.reuse ;  /* 0x00008f00e3227a23 */ /* 0x100fe40000010802 */
[----:B------:R-:W-:-:S02]  /*10990*/  FFMA.FTZ R155, R180, c[0x0][0x23c], -R2 ;  /* 0x00008f00b49b7a23 */ /* 0x000fc40000010802 */
[----:B------:R-:W-:Y:S02]  /*109a0*/  FFMA.FTZ R180, R228, c[0x0][0x23c], -R2 ;  /* 0x00008f00e4b47a23 */ /* 0x000fe40000010802 */
[--C-:B------:R-:W-:Y:S01]  /*109b0*/  FFMA.FTZ R144, R244, c[0x0][0x23c], -R0.reuse ;  /* 0x00008f00f4907a23 */ /* 0x100fe20000010800 */
[----:B------:R-:W-:Y:S01]  /*109c0*/  MUFU.EX2 R108, R4 ;  /* 0x00000004006c7308 */ /* 0x000fe20000000800 */
[----:B------:R-:W-:Y:S02]  /*109d0*/  FFMA.FTZ R145, R250, c[0x0][0x23c], -R0 ;  /* 0x00008f00fa917a23 */ /* 0x000fe40000010800 */
[----:B------:R-:W-:Y:S02]  /*109e0*/  FFMA.FTZ R38, R188, c[0x0][0x23c], -R2 ;  /* 0x00008f00bc267a23 */ /* 0x000fe40000010802 */
[--C-:B------:R-:W-:Y:S02]  /*109f0*/  FFMA.FTZ R146, R252, c[0x0][0x23c], -R0.reuse ;  /* 0x00008f00fc927a23 */ /* 0x100fe40000010800 */
[--C-:B------:R-:W-:Y:S01]  /*10a00*/  FFMA.FTZ R188, R248, c[0x0][0x23c], -R0.reuse ;  /* 0x00008f00f8bc7a23 */ /* 0x100fe20000010800 */
[----:B------:R1:W-:Y:S02]  /*10a10*/  MUFU.EX2 R40, R3 ;  /* 0x0000000300287308 */ /* 0x0003e40000000800 */
[----:B-1----:R-:W-:-:S02]  /*10a20*/  FFMA.FTZ R3, R190, c[0x0][0x23c], -R0 ;  /* 0x00008f00be037a23 */ /* 0x002fc40000010800 */
[----:B------:R-:W-:Y:S02]  /*10a30*/  FFMA.FTZ R190, R231, c[0x0][0x23c], -R0 ;  /* 0x00008f00e7be7a23 */ /* 0x000fe40000010800 */
[--C-:B------:R-:W-:Y:S02]  /*10a40*/  FFMA.FTZ R135, R135, c[0x0][0x23c], -R2.reuse ;  /* 0x00008f0087877a23 */ /* 0x100fe40000010802 */
[--C-:B------:R-:W-:Y:S02]  /*10a50*/  FFMA.FTZ R140, R140, c[0x0][0x23c], -R2.reuse ;  /* 0x00008f008c8c7a23 */ /* 0x100fe40000010802 */
[--C-:B------:R-:W-:Y:S02]  /*10a60*/  FFMA.FTZ R141, R141, c[0x0][0x23c], -R2.reuse ;  /* 0x00008f008d8d7a23 */ /* 0x100fe40000010802 */
[--C-:B------:R-:W-:Y:S02]  /*10a70*/  FFMA.FTZ R142, R142, c[0x0][0x23c], -R2.reuse ;  /* 0x00008f008e8e7a23 */ /* 0x100fe40000010802 */
[----:B------:R-:W-:-:S02]  /*10a80*/  FFMA.FTZ R164, R164, c[0x0][0x23c], -R2 ;  /* 0x00008f00a4a47a23 */ /* 0x000fc40000010802 */
[--C-:B------:R-:W-:Y:S02]  /*10a90*/  FFMA.FTZ R176, R176, c[0x0][0x23c], -R2.reuse ;  /* 0x00008f00b0b07a23 */ /* 0x100fe40000010802 */
[----:B----4-:R-:W-:Y:S02]  /*10aa0*/  FFMA.FTZ R62, R113, R100, R213 ;  /* 0x00000064713e7223 */ /* 0x010fe400000100d5 */
[----:B------:R-:W3:Y:S01]  /*10ab0*/  LDL.LU R213, [R1+0x128] ;  /* 0x0001280001d57983 */ /* 0x000ee20000300800 */
[----:B------:R-:W-:Y:S01]  /*10ac0*/  FFMA.FTZ R113, R189, c[0x0][0x23c], -R2 ;  /* 0x00008f00bd717a23 */ /* 0x000fe20000010802 */
[----:B------:R-:W-:Y:S02]  /*10ad0*/  MOV R189, R191 ;  /* 0x000000bf00bd7202 */ /* 0x000fe40000000f00 */
[----:B------:R-:W4:Y:S01]  /*10ae0*/  LDL.LU R240, [R1+0x124] ;  /* 0x0001240001f07983 */ /* 0x000f220000300800 */
[----:B------:R-:W-:-:S03]  /*10af0*/  MOV R191, R11 ;  /* 0x0000000b00bf7202 */ /* 0x000fc60000000f00 */
[----:B------:R-:W4:Y:S01]  /*10b00*/  LDL.LU R214, [R1+0x120] ;  /* 0x0001200001d67983 */ /* 0x000f220000300800 */
[----:B------:R-:W-:-:S03]  /*10b10*/  MOV R11, R118 ;  /* 0x00000076000b7202 */ /* 0x000fc60000000f00 */
[----:B------:R-:W4:Y:S01]  /*10b20*/  LDL.LU R241, [R1+0x11c] ;  /* 0x00011c0001f17983 */ /* 0x000f220000300800 */
[----:B------:R-:W-:-:S03]  /*10b30*/  MOV R118, R119 ;  /* 0x0000007700767202 */ /* 0x000fc60000000f00 */
[----:B------:R-:W4:Y:S01]  /*10b40*/  LDL.LU R225, [R1+0x118] ;  /* 0x0001180001e17983 */ /* 0x000f220000300800 */
[----:B------:R-:W-:-:S03]  /*10b50*/  FFMA.FTZ R119, R219, c[0x0][0x23c], -R2 ;  /* 0x00008f00db777a23 */ /* 0x000fc60000010802 */
[----:B------:R-:W4:Y:S04]  /*10b60*/  LDL.LU R242, [R1+0x114] ;  /* 0x0001140001f27983 */ /* 0x000f280000300800 */
[----:B------:R-:W4:Y:S04]  /*10b70*/  LDL.LU R227, [R1+0x110] ;  /* 0x0001100001e37983 */ /* 0x000f280000300800 */
[----:B------:R-:W4:Y:S04]  /*10b80*/  LDL.LU R243, [R1+0x10c] ;  /* 0x00010c0001f37983 */ /* 0x000f280000300800 */
[----:B------:R-:W4:Y:S01]  /*10b90*/  LDL.LU R219, [R1+0x4] ;  /* 0x0000040001db7983 */ /* 0x000f220000300800 */
[----:B------:R-:W-:-:S03]  /*10ba0*/  FFMA.FTZ R4, R189, c[0x0][0x23c], -R0 ;  /* 0x00008f00bd047a23 */ /* 0x000fc60000010800 */
[----:B------:R-:W4:Y:S01]  /*10bb0*/  LDL.LU R228, [R1+0x108] ;  /* 0x0001080001e47983 */ /* 0x000f220000300800 */
[----:B------:R-:W-:-:S03]  /*10bc0*/  FFMA.FTZ R189, R229, c[0x0][0x23c], -R0 ;  /* 0x00008f00e5bd7a23 */ /* 0x000fc60000010800 */
[----:B------:R-:W4:Y:S04]  /*10bd0*/  LDL.LU R244, [R1+0x104] ;  /* 0x0001040001f47983 */ /* 0x000f280000300800 */
[----:B------:R-:W4:Y:S04]  /*10be0*/  LDL.LU R250, [R1+0x100] ;  /* 0x0001000001fa7983 */ /* 0x000f280000300800 */
[----:B------:R-:W4:Y:S04]  /*10bf0*/  LDL.LU R252, [R1+0xfc] ;  /* 0x0000fc0001fc7983 */ /* 0x000f280000300800 */
[----:B------:R-:W4:Y:S04]  /*10c00*/  LDL.LU R248, [R1+0xf8] ;  /* 0x0000f80001f87983 */ /* 0x000f280000300800 */
[----:B------:R-:W4:Y:S04]  /*10c10*/  LDL.LU R229, [R1+0xf4] ;  /* 0x0000f40001e57983 */ /* 0x000f280000300800 */
[----:B------:R-:W4:Y:S01]  /*10c20*/  LDL.LU R231, [R1+0xf0] ;  /* 0x0000f00001e77983 */ /* 0x000f220000300800 */
[----:B------:R-:W-:-:S02]  /*10c30*/  FFMA.FTZ R2, R191, c[0x0][0x23c], -R0 ;  /* 0x00008f00bf027a23 */ /* 0x000fc40000010800 */
[--C-:B------:R-:W-:Y:S02]  /*10c40*/  FFMA.FTZ R191, R246, c[0x0][0x23c], -R0.reuse ;  /* 0x00008f00f6bf7a23 */ /* 0x100fe40000010800 */
[----:B------:R-:W4:Y:S01]  /*10c50*/  LDL.LU R246, [R1+0xec] ;  /* 0x0000ec0001f67983 */ /* 0x000f220000300800 */
[----:B------:R-:W-:Y:S01]  /*10c60*/  FFMA.FTZ R7, R10, c[0x0][0x23c], -R0 ;  /* 0x00008f000a077a23 */ /* 0x000fe20000010800 */
[----:B------:R-:W1:Y:S01]  /*10c70*/  MUFU.EX2 R6, R6 ;  /* 0x0000000600067308 */ /* 0x000e620000000800 */
[----:B------:R-:W-:Y:S02]  /*10c80*/  IMAD.MOV.U32 R111, RZ, RZ, R122 ;  /* 0x000000ffff6f7224 */ /* 0x000fe400078e007a */
[----:B------:R-:W-:-:S05]  /*10c90*/  FFMA.FTZ R32, R245, c[0x0][0x23c], -R0 ;  /* 0x00008f00f5207a23 */ /* 0x000fca0000010800 */
[----:B------:R-:W2:Y:S08]  /*10ca0*/  MUFU.EX2 R5, R5 ;  /* 0x0000000500057308 */ /* 0x000eb00000000800 */
[----:B------:R2:W-:Y:S01]  /*10cb0*/  MUFU.EX2 R245, R4 ;  /* 0x0000000400f57308 */ /* 0x0005e20000000800 */
[--C-:B------:R-:W-:Y:S01]  /*10cc0*/  FFMA.FTZ R33, R123, c[0x0][0x23c], -R0.reuse ;  /* 0x00008f007b217a23 */ /* 0x100fe20000010800 */
[----:B------:R-:W-:Y:S01]  /*10cd0*/  MOV R105, R132 ;  /* 0x0000008400697202 */ /* 0x000fe20000000f00 */
[----:B------:R-:W-:Y:S01]  /*10ce0*/  FFMA.FTZ R123, R211, c[0x0][0x23c], -R0 ;  /* 0x00008f00d37b7a23 */ /* 0x000fe20000010800 */
[----:B------:R-:W-:Y:S01]  /*10cf0*/  MOV R211, R151 ;  /* 0x0000009700d37202 */ /* 0x000fe20000000f00 */
[--C-:B------:R-:W-:Y:S01]  /*10d00*/  FFMA.FTZ R132, R251, c[0x0][0x23c], -R8.reuse ;  /* 0x00008f00fb847a23 */ /* 0x100fe20000010808 */
[----:B-1----:R-:W-:Y:S01]  /*10d10*/  MOV R251, R6 ;  /* 0x0000000600fb7202 */ /* 0x002fe20000000f00 */
[----:B------:R-:W-:Y:S01]  /*10d20*/  FFMA.FTZ R151, R230, c[0x0][0x23c], -R8 ;  /* 0x00008f00e6977a23 */ /* 0x000fe20000010808 */
[----:B------:R-:W-:Y:S01]  /*10d30*/  MOV R230, R40 ;  /* 0x0000002800e67202 */ /* 0x000fe20000000f00 */
[--C-:B------:R-:W-:Y:S01]  /*10d40*/  FFMA.FTZ R37, R11, c[0x0][0x23c], -R0.reuse ;  /* 0x00008f000b257a23 */ /* 0x100fe20000010800 */
[----:B------:R-:W-:Y:S01]  /*10d50*/  MOV R58, R206 ;  /* 0x000000ce003a7202 */ /* 0x000fe20000000f00 */
[--C-:B------:R-:W-:Y:S01]  /*10d60*/  FFMA.FTZ R36, R118, c[0x0][0x23c], -R0.reuse ;  /* 0x00008f0076247a23 */ /* 0x100fe20000010800 */
        /* <DEDUP_REMOVED lines=8> */
[----:B------:R-:W-:-:S02]  /*10df0*/  MOV R49, R124 ;  /* 0x0000007c00317202 */ /* 0x000fc40000000f00 */
[----:B------:R-:W-:Y:S01]  /*10e00*/  MOV R206, R150 ;  /* 0x0000009600ce7202 */ /* 0x000fe20000000f00 */
[----:B------:R-:W-:Y:S01]  /*10e10*/  FFMA.FTZ R150, R103, c[0x0][0x23c], -R9 ;  /* 0x00008f0067967a23 */ /* 0x000fe20000010809 */
[----:B--2---:R-:W-:Y:S01]  /*10e20*/  F2FP.BF16.PACK_AB R4, R230, R108 ;  /* 0x0000006ce604723e */ /* 0x004fe200000010ff */
[--C-:B------:R-:W-:Y:S01]  /*10e30*/  FFMA.FTZ R120, R120, c[0x0][0x23c], -R0.reuse ;  /* 0x00008f0078787a23 */ /* 0x100fe20000010800 */
[----:B------:R-:W-:Y:S01]  /*10e40*/  MOV R208, R133 ;  /* 0x0000008500d07202 */ /* 0x000fe20000000f00 */
[--C-:B------:R-:W-:Y:S01]  /*10e50*/  FFMA.FTZ R121, R121, c[0x0][0x23c], -R0.reuse ;  /* 0x00008f0079797a23 */ /* 0x100fe20000010800 */
[----:B------:R-:W-:Y:S01]  /*10e60*/  MOV R59, R131 ;  /* 0x00000083003b7202 */ /* 0x000fe20000000f00 */
[----:B------:R-:W-:Y:S02]  /*10e70*/  FFMA.FTZ R143, R143, c[0x0][0x23c], -R0 ;  /* 0x00008f008f8f7a23 */ /* 0x000fe40000010800 */
[--C-:B------:R-:W-:Y:S02]  /*10e80*/  FFMA.FTZ R102, R239, c[0x0][0x23c], -R8.reuse ;  /* 0x00008f00ef667a23 */ /* 0x100fe40000010808 */
[----:B------:R-:W-:-:S02]  /*10e90*/  FFMA.FTZ R103, R238, c[0x0][0x23c], -R8 ;  /* 0x00008f00ee677a23 */ /* 0x000fc40000010808 */
[--C-:B------:R-:W-:Y:S02]  /*10ea0*/  FFMA.FTZ R112, R237, c[0x0][0x23c], -R8.reuse ;  /* 0x00008f00ed707a23 */ /* 0x100fe40000010808 */
[--C-:B------:R-:W-:Y:S02]  /*10eb0*/  FFMA.FTZ R131, R232, c[0x0][0x23c], -R8.reuse ;  /* 0x00008f00e8837a23 */ /* 0x100fe40000010808 */
[--C-:B------:R-:W-:Y:S01]  /*10ec0*/  FFMA.FTZ R133, R249, c[0x0][0x23c], -R8.reuse ;  /* 0x00008f00f9857a23 */ /* 0x100fe20000010808 */
[----:B------:R-:W-:Y:S01]  /*10ed0*/  MOV R249, R57 ;  /* 0x0000003900f97202 */ /* 0x000fe20000000f00 */
[----:B------:R-:W-:Y:S08]  /*10ee0*/  MUFU.EX2 R114, R114 ;  /* 0x0000007200727308 */ /* 0x000ff00000000800 */
[----:B------:R-:W-:Y:S08]  /*10ef0*/  MUFU.EX2 R115, R115 ;  /* 0x0000007300737308 */ /* 0x000ff00000000800 */
[----:B------:R-:W-:Y:S08]  /*10f00*/  MUFU.EX2 R119, R119 ;  /* 0x0000007700777308 */ /* 0x000ff00000000800 */
[----:B------:R-:W-:Y:S08]  /*10f10*/  MUFU.EX2 R118, R118 ;  /* 0x0000007600767308 */ /* 0x000ff00000000800 */
[----:B------:R-:W-:Y:S08]  /*10f20*/  MUFU.EX2 R120, R120 ;  /* 0x0000007800787308 */ /* 0x000ff00000000800 */
[----:B------:R-:W-:Y:S08]  /*10f30*/  MUFU.EX2 R121, R121 ;  /* 0x0000007900797308 */ /* 0x000ff00000000800 */
[----:B------:R-:W-:Y:S01]  /*10f40*/  MUFU.EX2 R123, R123 ;  /* 0x0000007b007b7308 */ /* 0x000fe20000000800 */
[----:B---3--:R-:W-:Y:S01]  /*10f50*/  FFMA.FTZ R130, R213, c[0x0][0x23c], -R9 ;  /* 0x00008f00d5827a23 */ /* 0x008fe20000010809 */
[----:B------:R-:W-:Y:S01]  /*10f60*/  MOV R213, R154 ;  /* 0x0000009a00d57202 */ /* 0x000fe20000000f00 */
[----:B------:R-:W-:-:S02]  /*10f70*/  FFMA.FTZ R154, R215, c[0x0][0x23c], -R8 ;  /* 0x00008f00d79a7a23 */ /* 0x000fc40000010808 */
[----:B----4-:R-:W-:Y:S02]  /*10f80*/  FFMA.FTZ R101, R240, c[0x0][0x23c], -R8 ;  /* 0x00008f00f0657a23 */ /* 0x010fe40000010808 */
[--C-:B------:R-:W-:Y:S02]  /*10f90*/  FFMA.FTZ R122, R227, c[0x0][0x23c], -R9.reuse ;  /* 0x00008f00e37a7a23 */ /* 0x100fe40000010809 */
[----:B------:R-:W-:Y:S01]  /*10fa0*/  MUFU.EX2 R227, R7 ;  /* 0x0000000700e37308 */ /* 0x000fe20000000800 */
[----:B------:R-:W-:-:S07]  /*10fb0*/  FFMA.FTZ R100, R228, c[0x0][0x23c], -R9 ;  /* 0x00008f00e4647a23 */ /* 0x000fce0000010809 */
[----:B------:R-:W1:Y:S01]  /*10fc0*/  MUFU.EX2 R228, R2 ;  /* 0x0000000200e47308 */ /* 0x000e620000000800 */
[--C-:B------:R-:W-:Y:S01]  /*10fd0*/  FFMA.FTZ R25, R219, c[0x0][0x23c], -R9.reuse ;  /* 0x00008f00db197a23 */ /* 0x100fe20000010809 */
[----:B------:R-:W-:Y:S01]  /*10fe0*/  MOV R219, R220 ;  /* 0x000000dc00db7202 */ /* 0x000fe20000000f00 */
[--C-:B------:R-:W-:Y:S01]  /*10ff0*/  FFMA.FTZ R124, R225, c[0x0][0x23c], -R9.reuse ;  /* 0x00008f00e17c7a23 */ /* 0x100fe20000010809 */
[----:B------:R-:W-:Y:S01]  /*11000*/  MOV R220, R223 ;  /* 0x000000df00dc7202 */ /* 0x000fe20000000f00 */
[----:B------:R-:W-:-:S03]  /*11010*/  FFMA.FTZ R60, R231, c[0x0][0x23c], -R9 ;  /* 0x00008f00e73c7a23 */ /* 0x000fc60000010809 */
[----:B------:R-:W2:Y:S01]  /*11020*/  MUFU.EX2 R231, R3 ;  /* 0x0000000300e77308 */ /* 0x000ea20000000800 */
[--C-:B------:R-:W-:Y:S01]  /*11030*/  FFMA.FTZ R10, R248, c[0x0][0x23c], -R9.reuse ;  /* 0x00008f00f80a7a23 */ /* 0x100fe20000010809 */
[----:B------:R-:W-:Y:S01]  /*11040*/  MOV R248, R5 ;  /* 0x0000000500f87202 */ /* 0x000fe20000000f00 */
[--C-:B------:R-:W-:Y:S01]  /*11050*/  FFMA.FTZ R24, R252, c[0x0][0x23c], -R9.reuse ;  /* 0x00008f00fc187a23 */ /* 0x100fe20000010809 */
[----:B-1----:R-:W-:Y:S01]  /*11060*/  F2FP.BF16.PACK_AB R7, R227, R228 ;  /* 0x000000e4e307723e */ /* 0x002fe200000010ff */
[--C-:B------:R-:W-:Y:S01]  /*11070*/  FFMA.FTZ R11, R250, c[0x0][0x23c], -R9.reuse ;  /* 0x00008f00fa0b7a23 */ /* 0x100fe20000010809 */
[----:B------:R-:W-:Y:S01]  /*11080*/  F2FP.BF16.PACK_AB R6, R248, R251 ;  /* 0x000000fbf806723e */ /* 0x000fe200000010ff */
[--C-:B------:R-:W-:Y:S02]  /*11090*/  FFMA.FTZ R27, R246, c[0x0][0x23c], -R9.reuse ;  /* 0x00008f00f61b7a23 */ /* 0x100fe40000010809 */
[--C-:B------:R-:W-:Y:S02]  /*110a0*/  FFMA.FTZ R63, R229, c[0x0][0x23c], -R9.reuse ;  /* 0x00008f00e53f7a23 */ /* 0x100fe40000010809 */
[----:B------:R-:W-:Y:S01]  /*110b0*/  FFMA.FTZ R129, R214, c[0x0][0x23c], -R9 ;  /* 0x00008f00d6817a23 */ /* 0x000fe20000010809 */
[----:B------:R-:W-:Y:S01]  /*110c0*/  MOV R9, R153 ;  /* 0x0000009900097202 */ /* 0x000fe20000000f00 */
[----:B------:R-:W-:Y:S01]  /*110d0*/  IMAD.MOV.U32 R223, RZ, RZ, R134 ;  /* 0x000000ffffdf7224 */ /* 0x000fe200078e0086 */
[----:B------:R-:W-:-:S02]  /*110e0*/  MOV R214, R152 ;  /* 0x0000009800d67202 */ /* 0x000fc40000000f00 */
[----:B--2---:R-:W-:Y:S01]  /*110f0*/  F2FP.BF16.PACK_AB R5, R231, R245 ;  /* 0x000000f5e705723e */ /* 0x004fe200000010ff */
[--C-:B------:R-:W-:Y:S02]  /*11100*/  FFMA.FTZ R2, R244, c[0x0][0x23c], -R8.reuse ;  /* 0x00008f00f4027a23 */ /* 0x100fe40000010808 */
[--C-:B------:R-:W-:Y:S02]  /*11110*/  FFMA.FTZ R0, R243, c[0x0][0x23c], -R8.reuse ;  /* 0x00008f00f3007a23 */ /* 0x100fe40000010808 */
[--C-:B------:R-:W-:Y:S02]  /*11120*/  FFMA.FTZ R3, R242, c[0x0][0x23c], -R8.reuse ;  /* 0x00008f00f2037a23 */ /* 0x100fe40000010808 */
[--C-:B------:R-:W-:Y:S02]  /*11130*/  FFMA.FTZ R26, R241, c[0x0][0x23c], -R8.reuse ;  /* 0x00008f00f11a7a23 */ /* 0x100fe40000010808 */
[--C-:B------:R-:W-:Y:S02]  /*11140*/  FFMA.FTZ R134, R247, c[0x0][0x23c], -R8.reuse ;  /* 0x00008f00f7867a23 */ /* 0x100fe40000010808 */
[----:B------:R-:W-:-:S02]  /*11150*/  FFMA.FTZ R152, R226, c[0x0][0x23c], -R8 ;  /* 0x00008f00e2987a23 */ /* 0x000fc40000010808 */
[----:B------:R-:W-:Y:S01]  /*11160*/  FFMA.FTZ R153, R224, c[0x0][0x23c], -R8 ;  /* 0x00008f00e0997a23 */ /* 0x000fe20000010808 */
[----:B------:R-:W-:Y:S01]  /*11170*/  MOV R8, R105 ;  /* 0x0000006900087202 */ /* 0x000fe20000000f00 */
[----:B------:R-:W-:Y:S01]  /*11180*/  IMAD.MOV.U32 R247, RZ, RZ, R58 ;  /* 0x000000fffff77224 */ /* 0x000fe200078e003a */
[----:B------:R-:W-:Y:S01]  /*11190*/  MOV R252, R49 ;  /* 0x0000003100fc7202 */ /* 0x000fe20000000f00 */
[C---:B------:R-:W-:Y:S01]  /*111a0*/  HMMA.16816.F32.BF16 R44, R4.reuse, R20, R160 ;  /* 0x00000014042c723c */ /* 0x040fe200000418a0 */
[----:B------:R-:W-:Y:S02]  /*111b0*/  MOV R250, R50 ;  /* 0x0000003200fa7202 */ /* 0x000fe40000000f00 */
[----:B------:R-:W-:Y:S02]  /*111c0*/  MOV R246, R51 ;  /* 0x0000003300f67202 */ /* 0x000fe40000000f00 */
[----:B------:R-:W-:Y:S02]  /*111d0*/  MOV R229, R56 ;  /* 0x0000003800e57202 */ /* 0x000fe40000000f00 */
[----:B------:R-:W-:Y:S01]  /*111e0*/  MOV R215, R59 ;  /* 0x0000003b00d77202 */ /* 0x000fe20000000f00 */
[C---:B------:R-:W-:Y:S01]  /*111f0*/  HMMA.16816.F32.BF16 R48, R4.reuse, R16, R172 ;  /* 0x000000100430723c */ /* 0x040fe200000418ac */
[----:B------:R-:W-:Y:S01]  /*11200*/  MOV R162, R223 ;  /* 0x000000df00a27202 */ /* 0x000fe20000000f00 */
[----:B------:R-:W-:Y:S01]  /*11210*/  MUFU.EX2 R224, R11 ;  /* 0x0000000b00e07308 */ /* 0x000fe20000000800 */
[----:B------:R1:W5:Y:S04]  /*11220*/  LDL.LU R244, [R1+0xe8] ;  /* 0x0000e80001f47983 */ /* 0x0003680000300800 */
[----:B------:R-:W-:Y:S01]  /*11230*/  MOV R172, R9 ;  /* 0x0000000900ac7202 */ /* 0x000fe20000000f00 */
[C---:B------:R-:W-:Y:S01]  /*11240*/  HMMA.16816.F32.BF16 R56, R4.reuse, R18, R184 ;  /* 0x000000120438723c */ /* 0x040fe200000418b8 */
[----:B------:R-:W-:Y:S01]  /*11250*/  LDSM.16.MT88.4 R16, [R235+0xa000] ;  /* 0x00a00000eb10783b */ /* 0x000fe20000004200 */
[----:B------:R2:W-:Y:S06]  /*11260*/  MUFU.EX2 R223, R10 ;  /* 0x0000000a00df7308 */ /* 0x0005ec0000000800 */
[C---:B------:R-:W-:Y:S01]  /*11270*/  HMMA.16816.F32.BF16 R40, R4.reuse, R22, R168 ;  /* 0x000000160428723c */ /* 0x040fe200000418a8 */
[----:B------:R-:W-:Y:S01]  /*11280*/  MOV R187, R8 ;  /* 0x0000000800bb7202 */ /* 0x000fe20000000f00 */
[----:B------:R-:W-:Y:S06]  /*11290*/  LDSM.16.MT88.4 R20, [R234+0xa000] ;  /* 0x00a00000ea14783b */ /* 0x000fec0000004200 */
[C---:B------:R-:W-:Y:S08]  /*112a0*/  HMMA.16816.F32.BF16 R92, R4.reuse, R12, R92 ;  /* 0x0000000c045c723c */ /* 0x040ff0000004185c */
[----:B------:R-:W-:Y:S01]  /*112b0*/  HMMA.16816.F32.BF16 R104, R4, R14, R136 ;  /* 0x0000000e0468723c */ /* 0x000fe20000041888 */
[----:B------:R-:W3:Y:S04]  /*112c0*/  LDSM.16.MT88.4 R12, [R233+0xa000] ;  /* 0x00a00000e90c783b */ /* 0x000ee80000004200 */
[----:B--2---:R-:W2:Y:S01]  /*112d0*/  LDSM.16.MT88.4 R8, [R236+0xa000] ;  /* 0x00a00000ec08783b */ /* 0x004ea20000004200 */
[----:B------:R-:W-:Y:S01]  /*112e0*/  MOV R163, R222 ;  /* 0x000000de00a37202 */ /* 0x000fe20000000f00 */
[----:B------:R-:W-:Y:S01]  /*112f0*/  IMAD.MOV.U32 R168, RZ, RZ, R221 ;  /* 0x000000ffffa87224 */ /* 0x000fe200078e00dd */
[----:B------:R4:W-:Y:S01]  /*11300*/  MUFU.EX2 R222, R2 ;  /* 0x0000000200de7308 */ /* 0x0009e20000000800 */
[----:B------:R-:W-:-:S07]  /*11310*/  MOV R184, R220 ;  /* 0x000000dc00b87202 */ /* 0x000fce0000000f00 */
[----:B------:R1:W-:Y:S01]  /*11320*/  MUFU.EX2 R225, R25 ;  /* 0x0000001900e17308 */ /* 0x0003e20000000800 */
[----:B------:R-:W-:Y:S01]  /*11330*/  MOV R173, R213 ;  /* 0x000000d500ad7202 */ /* 0x000fe20000000f00 */
[----:B------:R-:W-:Y:S06]  /*11340*/  HMMA.16816.F32.BF16 R84, R4, R30, R84 ;  /* 0x0000001e0454723c */ /* 0x000fec0000041854 */
[----:B------:R1:W1:Y:S01]  /*11350*/  MUFU.EX2 R226, R24 ;  /* 0x0000001800e27308 */ /* 0x0002620000000800 */
[----:B----4-:R-:W-:Y:S01]  /*11360*/  MOV R2, R219 ;  /* 0x000000db00027202 */ /* 0x010fe20000000f00 */
[----:B------:R4:W5:Y:S06]  /*11370*/  LDL.LU R243, [R1+0xe4] ;  /* 0x0000e40001f37983 */ /* 0x00096c0000300800 */
[----:B------:R1:W1:Y:S01]  /*11380*/  MUFU.EX2 R221, R0 ;  /* 0x0000000000dd7308 */ /* 0x0002620000000800 */
[----:B------:R-:W-:-:S07]  /*11390*/  MOV R186, R215 ;  /* 0x000000d700ba7202 */ /* 0x000fce0000000f00 */
[----:B------:R-:W-:Y:S01]  /*113a0*/  MUFU.EX2 R220, R3 ;  /* 0x0000000300dc7308 */ /* 0x000fe20000000800 */
[----:B------:R-:W-:-:S07]  /*113b0*/  MOV R174, R214 ;  /* 0x000000d600ae7202 */ /* 0x000fce0000000f00 */
[----:B------:R-:W2:Y:S01]  /*113c0*/  MUFU.EX2 R219, R26 ;  /* 0x0000001a00db7308 */ /* 0x000ea20000000800 */
[----:B------:R-:W-:Y:S01]  /*113d0*/  MOV R169, R217 ;  /* 0x000000d900a97202 */ /* 0x000fe20000000f00 */
[----:B------:R-:W-:Y:S01]  /*113e0*/  IMAD.MOV.U32 R185, RZ, RZ, R211 ;  /* 0x000000ffffb97224 */ /* 0x000fe200078e00d3 */
[----:B------:R-:W-:Y:S02]  /*113f0*/  MOV R170, R216 ;  /* 0x000000d800aa7202 */ /* 0x000fe40000000f00 */
[----:B------:R-:W-:Y:S02]  /*11400*/  MOV R160, R212 ;  /* 0x000000d400a07202 */ /* 0x000fe40000000f00 */
[----:B------:R-:W-:Y:S01]  /*11410*/  MOV R171, R218 ;  /* 0x000000da00ab7202 */ /* 0x000fe20000000f00 */
[----:B------:R-:W-:Y:S01]  /*11420*/  MUFU.EX2 R215, R35 ;  /* 0x0000002300d77308 */ /* 0x000fe20000000800 */
[----:B------:R-:W-:Y:S01]  /*11430*/  IMAD.MOV.U32 R138, RZ, RZ, R162 ;  /* 0x000000ffff8a7224 */ /* 0x000fe200078e00a2 */
[----:B-1----:R-:W-:-:S06]  /*11440*/  MOV R25, R163 ;  /* 0x000000a300197202 */ /* 0x002fcc0000000f00 */
[----:B------:R-:W-:Y:S01]  /*11450*/  MUFU.EX2 R213, R36 ;  /* 0x0000002400d57308 */ /* 0x000fe20000000800 */
[----:B------:R-:W-:Y:S02]  /*11460*/  MOV R175, R111 ;  /* 0x0000006f00af7202 */ /* 0x000fe40000000f00 */
[----:B------:R-:W-:Y:S02]  /*11470*/  MOV R161, R108 ;  /* 0x0000006c00a17202 */ /* 0x000fe40000000f00 */
[----:B------:R-:W-:Y:S01]  /*11480*/  MOV R139, R184 ;  /* 0x000000b8008b7202 */ /* 0x000fe20000000f00 */
[----:B------:R-:W-:Y:S01]  /*11490*/  FADD.FTZ R24, R159, R127 ;  /* 0x0000007f9f187221 */ /* 0x000fe20000010000 */
[----:B------:R-:W-:Y:S01]  /*114a0*/  MOV R137, R205 ;  /* 0x000000cd00897202 */ /* 0x000fe20000000f00 */
[----:B------:R-:W1:Y:S01]  /*114b0*/  MUFU.EX2 R218, R34 ;  /* 0x0000002200da7308 */ /* 0x000e620000000800 */
[----:B------:R-:W-:Y:S01]  /*114c0*/  MOV R162, R110 ;  /* 0x0000006e00a27202 */ /* 0x000fe20000000f00 */
[----:B------:R-:W-:Y:S01]  /*114d0*/  FADD.FTZ R2, R2, R61 ;  /* 0x0000003d02027221 */ /* 0x000fe20000010000 */
[----:B------:R-:W-:Y:S01]  /*114e0*/  MOV R136, R209 ;  /* 0x000000d100887202 */ /* 0x000fe20000000f00 */
[----:B------:R4:W5:Y:S04]  /*114f0*/  LDL.LU R242, [R1+0xe0] ;  /* 0x0000e00001f27983 */ /* 0x0009680000300800 */
[----:B------:R-:W-:Y:S01]  /*11500*/  MUFU.EX2 R217, R39 ;  /* 0x0000002700d97308 */ /* 0x000fe20000000800 */
[----:B------:R-:W-:-:S07]  /*11510*/  MOV R163, R109 ;  /* 0x0000006d00a37202 */ /* 0x000fce0000000f00 */
[----:B------:R-:W-:Y:S01]  /*11520*/  MUFU.EX2 R216, R38 ;  /* 0x0000002600d87308 */ /* 0x000fe20000000800 */
[----:B------:R-:W-:Y:S07]  /*11530*/  HMMA.16816.F32.BF16 R108, R4, R28, R196 ;  /* 0x0000001c046c723c */ /* 0x000fee00000418c4 */
[----:B------:R1:W1:Y:S08]  /*11540*/  MUFU.EX2 R214, R37 ;  /* 0x0000002500d67308 */ /* 0x0002700000000800 */
[----:B------:R-:W-:Y:S08]  /*11550*/  MUFU.EX2 R212, R33 ;  /* 0x0000002100d47308 */ /* 0x000ff00000000800 */
[----:B------:R-:W1:Y:S01]  /*11560*/  MUFU.EX2 R211, R32 ;  /* 0x0000002000d37308 */ /* 0x000e620000000800 */
[----:B------:R-:W-:-:S02]  /*11570*/  F2FP.BF16.PACK_AB R4, R226, R225 ;  /* 0x000000e1e204723e */ /* 0x000fc400000010ff */
[----:B------:R-:W-:Y:S01]  /*11580*/  MOV R184, R185 ;  /* 0x000000b900b87202 */ /* 0x000fe20000000f00 */
[----:B------:R-:W-:Y:S01]  /*11590*/  FADD.FTZ R0, R138, R62 ;  /* 0x0000003e8a007221 */ /* 0x000fe20000010000 */
[----:B------:R-:W-:Y:S01]  /*115a0*/  F2FP.BF16.PACK_AB R5, R221, R222 ;  /* 0x000000dedd05723e */ /* 0x000fe200000010ff */
[----:B------:R-:W-:Y:S01]  /*115b0*/  FADD.FTZ R61, R166, R24 ;  /* 0x00000018a63d7221 */ /* 0x000fe20000010000 */
[----:B------:R-:W-:Y:S01]  /*115c0*/  F2FP.BF16.PACK_AB R6, R223, R224 ;  /* 0x000000e0df06723e */ /* 0x000fe200000010ff */
[----:B------:R-:W-:Y:S01]  /*115d0*/  LDSM.16.MT88.4 R28, [R234+0xa800] ;  /* 0x00a80000ea1c783b */ /* 0x000fe20000004200 */
[----:B--2---:R-:W-:Y:S01]  /*115e0*/  F2FP.BF16.PACK_AB R7, R219, R220 ;  /* 0x000000dcdb07723e */ /* 0x004fe200000010ff */
[----:B------:R-:W-:Y:S01]  /*115f0*/  FADD.FTZ R2, R139, R2 ;  /* 0x000000028b027221 */ /* 0x000fe20000010000 */
[----:B------:R-:W-:Y:S08]  /*11600*/  MUFU.EX2 R209, R60 ;  /* 0x0000003c00d17308 */ /* 0x000ff00000000800 */
[----:B------:R-:W-:Y:S01]  /*11610*/  MUFU.EX2 R205, R102 ;  /* 0x0000006600cd7308 */ /* 0x000fe20000000800 */
[----:B---3--:R-:W-:Y:S01]  /*11620*/  HMMA.16816.F32.BF16 R96, R4, R12, R96 ;  /* 0x0000000c0460723c */ /* 0x008fe20000041860 */
[----:B------:R-:W-:Y:S01]  /*11630*/  MOV R185, R25 ;  /* 0x0000001900b97202 */ /* 0x000fe20000000f00 */
[----:B------:R-:W-:-:S05]  /*11640*/  FADD.FTZ R3, R156, R126 ;  /* 0x0000007e9c037221 */ /* 0x000fca0000010000 */
[----:B------:R-:W-:Y:S01]  /*11650*/  MUFU.EX2 R127, R112 ;  /* 0x00000070007f7308 */ /* 0x000fe20000000800 */
[C---:B------:R-:W-:Y:S01]  /*11660*/  HMMA.16816.F32.BF16 R80, R4.reuse, R14, R80 ;  /* 0x0000000e0450723c */ /* 0x040fe20000041850 */
[----:B------:R-:W-:Y:S01]  /*11670*/  MOV R25, R210 ;  /* 0x000000d200197202 */ /* 0x000fe20000000f00 */
[----:B------:R4:W5:Y:S06]  /*11680*/  LDL.LU R241, [R1+0xdc] ;  /* 0x0000dc0001f17983 */ /* 0x00096c0000300800 */
[C---:B------:R-:W-:Y:S08]  /*11690*/  HMMA.16816.F32.BF16 R72, R4.reuse, R8, R72 ;  /* 0x000000080448723c */ /* 0x040ff00000041848 */
[C---:B------:R-:W-:Y:S08]  /*116a0*/  HMMA.16816.F32.BF16 R68, R4.reuse, R10, R68 ;  /* 0x0000000a0444723c */ /* 0x040ff00000041844 */
[C---:B------:R-:W-:Y:S08]  /*116b0*/  HMMA.16816.F32.BF16 R64, R4.reuse, R20, R64 ;  /* 0x000000140440723c */ /* 0x040ff00000041840 */
[C---:B------:R-:W-:Y:S08]  /*116c0*/  HMMA.16816.F32.BF16 R52, R4.reuse, R22, R52 ;  /* 0x000000160434723c */ /* 0x040ff00000041834 */
[C---:B------:R-:W-:Y:S08]  /*116d0*/  HMMA.16816.F32.BF16 R88, R4.reuse, R16, R88 ;  /* 0x000000100458723c */ /* 0x040ff00000041858 */
[----:B-1----:R-:W-:Y:S01]  /*116e0*/  HMMA.16816.F32.BF16 R36, R4, R18, R76 ;  /* 0x000000120424723c */ /* 0x002fe2000004184c */
[----:B------:R-:W-:Y:S01]  /*116f0*/  FADD.FTZ R0, R184, R0 ;  /* 0x00000000b8007221 */ /* 0x000fe20000010000 */
[----:B------:R1:W2:Y:S01]  /*11700*/  MUFU.EX2 R210, R27 ;  /* 0x0000001b00d27308 */ /* 0x0002a20000000800 */
[----:B------:R-:W-:Y:S01]  /*11710*/  IMAD.MOV.U32 R139, RZ, RZ, R204 ;  /* 0x000000ffff8b7224 */ /* 0x000fe200078e00cc */
[----:B------:R-:W-:-:S02]  /*11720*/  MOV R138, R207 ;  /* 0x000000cf008a7202 */ /* 0x000fc40000000f00 */
[----:B------:R-:W-:Y:S02]  /*11730*/  MOV R199, R206 ;  /* 0x000000ce00c77202 */ /* 0x000fe40000000f00 */
[----:B------:R-:W-:Y:S02]  /*11740*/  MOV R198, R208 ;  /* 0x000000d000c67202 */ /* 0x000fe40000000f00 */
[----:B------:R-:W-:Y:S01]  /*11750*/  MUFU.EX2 R126, R113 ;  /* 0x00000071007e7308 */ /* 0x000fe20000000800 */
[----:B------:R-:W-:-:S07]  /*11760*/  F2FP.BF16.PACK_AB R4, R218, R215 ;  /* 0x000000d7da04723e */ /* 0x000fce00000010ff */
[----:B------:R-:W-:Y:S01]  /*11770*/  MUFU.EX2 R122, R122 ;  /* 0x0000007a007a7308 */ /* 0x000fe20000000800 */
[----:B------:R-:W-:-:S07]  /*11780*/  F2FP.BF16.PACK_AB R5, R213, R214 ;  /* 0x000000d6d505723e */ /* 0x000fce00000010ff */
[----:B------:R-:W-:Y:S01]  /*11790*/  MUFU.EX2 R124, R124 ;  /* 0x0000007c007c7308 */ /* 0x000fe20000000800 */
[----:B------:R-:W-:-:S07]  /*117a0*/  F2FP.BF16.PACK_AB R6, R216, R217 ;  /* 0x000000d9d806723e */ /* 0x000fce00000010ff */
[----:B------:R-:W-:Y:S01]  /*117b0*/  MUFU.EX2 R129, R129 ;  /* 0x0000008100817308 */ /* 0x000fe20000000800 */
[----:B------:R-:W-:-:S07]  /*117c0*/  F2FP.BF16.PACK_AB R7, R211, R212 ;  /* 0x000000d4d307723e */ /* 0x000fce00000010ff */
[----:B------:R-:W-:Y:S01]  /*117d0*/  MUFU.EX2 R130, R130 ;  /* 0x0000008200827308 */ /* 0x000fe20000000800 */
[----:B------:R-:W-:Y:S01]  /*117e0*/  HMMA.16816.F32.BF16 R44, R4, R12, R44 ;  /* 0x0000000c042c723c */ /* 0x000fe2000004182c */
[----:B------:R-:W-:-:S06]  /*117f0*/  MOV R184, R25 ;  /* 0x0000001900b87202 */ /* 0x000fcc0000000f00 */
[----:B------:R-:W-:Y:S01]  /*11800*/  MUFU.EX2 R131, R131 ;  /* 0x0000008300837308 */ /* 0x000fe20000000800 */
[C---:B------:R-:W-:Y:S01]  /*11810*/  HMMA.16816.F32.BF16 R40, R4.reuse, R14, R40 ;  /* 0x0000000e0428723c */ /* 0x040fe20000041828 */
[----:B------:R-:W3:Y:S04]  /*11820*/  LDSM.16.MT88.4 R12, [R233+0xa800] ;  /* 0x00a80000e90c783b */ /* 0x000ee80000004200 */
[----:B-1----:R-:W-:Y:S03]  /*11830*/  LDSM.16.MT88.4 R24, [R235+0xa800] ;  /* 0x00a80000eb18783b */ /* 0x002fe60000004200 */
[C---:B------:R-:W-:Y:S01]  /*11840*/  HMMA.16816.F32.BF16 R32, R4.reuse, R8, R48 ;  /* 0x000000080420723c */ /* 0x040fe20000041830 */
[----:B------:R-:W-:Y:S01]  /*11850*/  MUFU.EX2 R112, R133 ;  /* 0x0000008500707308 */ /* 0x000fe20000000800 */
[----:B------:R-:W-:Y:S01]  /*11860*/  FADD.FTZ R3, R157, R3 ;  /* 0x000000039d037221 */ /* 0x000fe20000010000 */
[----:B------:R-:W-:Y:S01]  /*11870*/  MOV R159, R137 ;  /* 0x00000089009f7202 */ /* 0x000fe20000000f00 */
[----:B------:R4:W5:Y:S04]  /*11880*/  LDL.LU R240, [R1+0xd8] ;  /* 0x0000d80001f07983 */ /* 0x0009680000300800 */
[C---:B------:R-:W-:Y:S01]  /*11890*/  HMMA.16816.F32.BF16 R48, R4.reuse, R10, R56 ;  /* 0x0000000a0430723c */ /* 0x040fe20000041838 */
[----:B------:R-:W1:Y:S01]  /*118a0*/  LDSM.16.MT88.4 R8, [R236+0xa800] ;  /* 0x00a80000ec08783b */ /* 0x000e620000004200 */
[----:B------:R-:W-:Y:S08]  /*118b0*/  MUFU.EX2 R208, R63 ;  /* 0x0000003f00d07308 */ /* 0x000ff00000000800 */
[----:B------:R-:W-:Y:S08]  /*118c0*/  MUFU.EX2 R207, R100 ;  /* 0x0000006400cf7308 */ /* 0x000ff00000000800 */
[----:B------:R-:W1:Y:S08]  /*118d0*/  MUFU.EX2 R206, R101 ;  /* 0x0000006500ce7308 */ /* 0x000e700000000800 */
[----:B------:R-:W1:Y:S01]  /*118e0*/  MUFU.EX2 R204, R103 ;  /* 0x0000006700cc7308 */ /* 0x000e620000000800 */
[C---:B------:R-:W-:Y:S08]  /*118f0*/  HMMA.16816.F32.BF16 R92, R4.reuse, R20, R92 ;  /* 0x00000014045c723c */ /* 0x040ff0000004185c */
[C---:B------:R-:W-:Y:S01]  /*11900*/  HMMA.16816.F32.BF16 R104, R4.reuse, R22, R104 ;  /* 0x000000160468723c */ /* 0x040fe20000041868 */
[----:B------:R-:W4:Y:S07]  /*11910*/  LDSM.16.MT88.4 R20, [R233+0xb000] ;  /* 0x00b00000e914783b */ /* 0x000f2e0000004200 */
[C---:B------:R-:W-:Y:S08]  /*11920*/  HMMA.16816.F32.BF16 R108, R4.reuse, R16, R108 ;  /* 0x00000010046c723c */ /* 0x040ff0000004186c */
[----:B------:R-:W-:Y:S01]  /*11930*/  HMMA.16816.F32.BF16 R84, R4, R18, R84 ;  /* 0x000000120454723c */ /* 0x000fe20000041854 */
[----:B------:R-:W3:Y:S01]  /*11940*/  MUFU.EX2 R113, R132 ;  /* 0x0000008400717308 */ /* 0x000ee20000000800 */
[----:B------:R-:W-:-:S02]  /*11950*/  FADD.FTZ R3, R178, R3 ;  /* 0x00000003b2037221 */ /* 0x000fc40000010000 */
[----:B------:R-:W-:Y:S02]  /*11960*/  FADD.FTZ R2, R198, R2 ;  /* 0x00000002c6027221 */ /* 0x000fe40000010000 */
[----:B------:R-:W-:Y:S01]  /*11970*/  FADD.FTZ R0, R199, R0 ;  /* 0x00000000c7007221 */ /* 0x000fe20000010000 */
[----:B--2---:R-:W-:Y:S01]  /*11980*/  F2FP.BF16.PACK_AB R4, R209, R210 ;  /* 0x000000d2d104723e */ /* 0x004fe200000010ff */
[----:B------:R-:W-:Y:S01]  /*11990*/  IMAD.MOV.U32 R156, RZ, RZ, R138 ;  /* 0x000000ffff9c7224 */ /* 0x000fe200078e008a */
[----:B-1----:R-:W-:Y:S01]  /*119a0*/  F2FP.BF16.PACK_AB R5, R205, R206 ;  /* 0x000000cecd05723e */ /* 0x002fe200000010ff */
[----:B------:R-:W-:Y:S01]  /*119b0*/  MUFU.EX2 R148, R148 ;  /* 0x0000009400947308 */ /* 0x000fe20000000800 */
[----:B------:R-:W-:Y:S01]  /*119c0*/  F2FP.BF16.PACK_AB R6, R207, R208 ;  /* 0x000000d0cf06723e */ /* 0x000fe200000010ff */
[----:B------:R1:W5:Y:S01]  /*119d0*/  LDL.LU R239, [R1+0xd4] ;  /* 0x0000d40001ef7983 */ /* 0x0003620000300800 */
[----:B------:R-:W-:Y:S01]  /*119e0*/  F2FP.BF16.PACK_AB R7, R127, R204 ;  /* 0x000000cc7f07723e */ /* 0x000fe200000010ff */
[----:B------:R-:W-:-:S02]  /*119f0*/  FADD.FTZ R16, R192, R61 ;  /* 0x0000003dc0107221 */ /* 0x000fc40000010000 */
[----:B------:R-:W-:Y:S01]  /*11a00*/  FADD.FTZ R3, R167, R3 ;  /* 0x00000003a7037221 */ /* 0x000fe20000010000 */
[----:B------:R-:W-:Y:S01]  /*11a10*/  MOV R178, R186 ;  /* 0x000000ba00b27202 */ /* 0x000fe20000000f00 */
[----:B------:R-:W-:Y:S01]  /*11a20*/  FADD.FTZ R2, R165, R2 ;  /* 0x00000002a5027221 */ /* 0x000fe20000010000 */
[----:B------:R-:W-:Y:S01]  /*11a30*/  MOV R157, R184 ;  /* 0x000000b8009d7202 */ /* 0x000fe20000000f00 */
[C---:B---3--:R-:W-:Y:S01]  /*11a40*/  HMMA.16816.F32.BF16 R100, R4.reuse, R12, R96 ;  /* 0x0000000c0464723c */ /* 0x048fe20000041860 */
[----:B------:R-:W-:Y:S01]  /*11a50*/  FADD.FTZ R0, R158, R0 ;  /* 0x000000009e007221 */ /* 0x000fe20000010000 */
[----:B------:R-:W-:Y:S01]  /*11a60*/  MOV R166, R139 ;  /* 0x0000008b00a67202 */ /* 0x000fe20000000f00 */
[----:B------:R-:W-:Y:S01]  /*11a70*/  IMAD.MOV.U32 R199, RZ, RZ, R174 ;  /* 0x000000ffffc77224 */ /* 0x000fe200078e00ae */
[----:B------:R-:W-:Y:S01]  /*11a80*/  MOV R197, R172 ;  /* 0x000000ac00c57202 */ /* 0x000fe20000000f00 */
[----:B------:R-:W-:Y:S01]  /*11a90*/  MUFU.EX2 R149, R149 ;  /* 0x0000009500957308 */ /* 0x000fe20000000800 */
[----:B------:R-:W-:Y:S01]  /*11aa0*/  MOV R198, R173 ;  /* 0x000000ad00c67202 */ /* 0x000fe20000000f00 */
[----:B------:R1:W5:Y:S01]  /*11ab0*/  LDL.LU R238, [R1+0xd0] ;  /* 0x0000d00001ee7983 */ /* 0x0003620000300800 */
[C---:B------:R-:W-:Y:S08]  /*11ac0*/  HMMA.16816.F32.BF16 R96, R4.reuse, R14, R80 ;  /* 0x0000000e0460723c */ /* 0x040ff00000041850 */
[C---:B------:R-:W-:Y:S08]  /*11ad0*/  HMMA.16816.F32.BF16 R76, R4.reuse, R10, R68 ;  /* 0x0000000a044c723c */ /* 0x040ff00000041844 */
[----:B------:R-:W-:Y:S01]  /*11ae0*/  HMMA.16816.F32.BF16 R60, R4, R26, R36 ;  /* 0x0000001a043c723c */ /* 0x000fe20000041824 */
[----:B------:R-:W-:Y:S01]  /*11af0*/  FADD.FTZ R3, R181, R3 ;  /* 0x00000003b5037221 */ /* 0x000fe20000010000 */
[----:B------:R-:W-:Y:S01]  /*11b00*/  MOV R167, R171 ;  /* 0x000000ab00a77202 */ /* 0x000fe20000000f00 */
[----:B------:R-:W-:-:S02]  /*11b10*/  FADD.FTZ R2, R193, R2 ;  /* 0x00000002c1027221 */ /* 0x000fc40000010000 */
[----:B------:R-:W-:Y:S01]  /*11b20*/  FADD.FTZ R0, R182, R0 ;  /* 0x00000000b6007221 */ /* 0x000fe20000010000 */
[----:B------:R-:W-:Y:S01]  /*11b30*/  MOV R192, R185 ;  /* 0x000000b900c07202 */ /* 0x000fe20000000f00 */
[----:B------:R1:W5:Y:S01]  /*11b40*/  LDL.LU R237, [R1+0xcc] ;  /* 0x0000cc0001ed7983 */ /* 0x0003620000300800 */
[C---:B------:R-:W-:Y:S08]  /*11b50*/  HMMA.16816.F32.BF16 R80, R4.reuse, R8, R72 ;  /* 0x000000080450723c */ /* 0x040ff00000041848 */
[C---:B------:R-:W-:Y:S01]  /*11b60*/  HMMA.16816.F32.BF16 R68, R4.reuse, R24, R88 ;  /* 0x000000180444723c */ /* 0x040fe20000041858 */
[----:B------:R-:W-:Y:S01]  /*11b70*/  FADD.FTZ R3, R179, R3 ;  /* 0x00000003b3037221 */ /* 0x000fe20000010000 */
[----:B------:R-:W-:Y:S01]  /*11b80*/  MOV R196, R136 ;  /* 0x0000008800c47202 */ /* 0x000fe20000000f00 */
[----:B------:R-:W-:Y:S01]  /*11b90*/  FADD.FTZ R2, R194, R2 ;  /* 0x00000002c2027221 */ /* 0x000fe20000010000 */
[----:B------:R-:W-:Y:S01]  /*11ba0*/  MOV R172, R175 ;  /* 0x000000af00ac7202 */ /* 0x000fe20000000f00 */
[----:B------:R-:W-:Y:S01]  /*11bb0*/  FADD.FTZ R0, R183, R0 ;  /* 0x00000000b7007221 */ /* 0x000fe20000010000 */
[----:B------:R-:W-:Y:S01]  /*11bc0*/  MOV R173, R168 ;  /* 0x000000a800ad7202 */ /* 0x000fe20000000f00 */
[----:B------:R1:W5:Y:S01]  /*11bd0*/  LDL.LU R232, [R1+0xc8] ;  /* 0x0000c80001e87983 */ /* 0x0003620000300800 */
[----:B------:R-:W-:Y:S01]  /*11be0*/  HMMA.16816.F32.BF16 R72, R4, R28, R64 ;  /* 0x0000001c0448723c */ /* 0x000fe20000041840 */
[----:B------:R-:W-:-:S02]  /*11bf0*/  FADD.FTZ R88, R177, R16 ;  /* 0x00000010b1587221 */ /* 0x000fc40000010000 */
[----:B------:R-:W2:Y:S01]  /*11c00*/  LDSM.16.MT88.4 R16, [R236+0xb000] ;  /* 0x00b00000ec10783b */ /* 0x000ea20000004200 */
[----:B------:R-:W-:Y:S08]  /*11c10*/  MUFU.EX2 R91, R140 ;  /* 0x0000008c005b7308 */ /* 0x000ff00000000800 */
[----:B------:R-:W-:Y:S01]  /*11c20*/  MUFU.EX2 R90, R141 ;  /* 0x0000008d005a7308 */ /* 0x000fe20000000800 */
[----:B------:R-:W-:Y:S07]  /*11c30*/  HMMA.16816.F32.BF16 R64, R4, R30, R52 ;  /* 0x0000001e0440723c */ /* 0x000fee0000041834 */
[----:B------:R-:W-:Y:S01]  /*11c40*/  MUFU.EX2 R89, R142 ;  /* 0x0000008e00597308 */ /* 0x000fe20000000800 */
[----:B------:R-:W-:Y:S01]  /*11c50*/  F2FP.BF16.PACK_AB R4, R114, R126 ;  /* 0x0000007e7204723e */ /* 0x000fe200000010ff */
[----:B------:R-:W-:Y:S01]  /*11c60*/  FADD.FTZ R3, R201, R3 ;  /* 0x00000003c9037221 */ /* 0x000fe20000010000 */
[----:B------:R-:W-:Y:S01]  /*11c70*/  F2FP.BF16.PACK_AB R5, R120, R118 ;  /* 0x000000767805723e */ /* 0x000fe200000010ff */
[----:B------:R-:W-:Y:S01]  /*11c80*/  LDSM.16.MT88.4 R136, [R234+0xb800] ;  /* 0x00b80000ea88783b */ /* 0x000fe20000004200 */
[----:B------:R-:W-:-:S02]  /*11c90*/  F2FP.BF16.PACK_AB R6, R119, R115 ;  /* 0x000000737706723e */ /* 0x000fc400000010ff */
[----:B------:R-:W-:-:S07]  /*11ca0*/  F2FP.BF16.PACK_AB R7, R123, R121 ;  /* 0x000000797b07723e */ /* 0x000fce00000010ff */
[C---:B------:R-:W-:Y:S08]  /*11cb0*/  HMMA.16816.F32.BF16 R52, R4.reuse, R14, R40 ;  /* 0x0000000e0434723c */ /* 0x040ff00000041828 */
[C---:B------:R-:W-:Y:S01]  /*11cc0*/  HMMA.16816.F32.BF16 R56, R4.reuse, R12, R44 ;  /* 0x0000000c0438723c */ /* 0x040fe2000004182c */
[----:B------:R-:W3:Y:S07]  /*11cd0*/  LDSM.16.MT88.4 R12, [R234+0xb000] ;  /* 0x00b00000ea0c783b */ /* 0x000eee0000004200 */
[C---:B------:R-:W-:Y:S08]  /*11ce0*/  HMMA.16816.F32.BF16 R40, R4.reuse, R8, R32 ;  /* 0x000000080428723c */ /* 0x040ff00000041820 */
[C---:B------:R-:W-:Y:S01]  /*11cf0*/  HMMA.16816.F32.BF16 R36, R4.reuse, R10, R48 ;  /* 0x0000000a0424723c */ /* 0x040fe20000041830 */
[----:B------:R-:W1:Y:S07]  /*11d00*/  LDSM.16.MT88.4 R8, [R235+0xb000] ;  /* 0x00b00000eb08783b */ /* 0x000e6e0000004200 */
[C---:B------:R-:W-:Y:S01]  /*11d10*/  HMMA.16816.F32.BF16 R32, R4.reuse, R28, R92 ;  /* 0x0000001c0420723c */ /* 0x040fe2000004185c */
[----:B------:R-:W1:Y:S07]  /*11d20*/  MUFU.EX2 R93, R134 ;  /* 0x00000086005d7308 */ /* 0x000e6e0000000800 */
[C---:B------:R-:W-:Y:S01]  /*11d30*/  HMMA.16816.F32.BF16 R44, R4.reuse, R30, R104 ;  /* 0x0000001e042c723c */ /* 0x040fe20000041868 */
[----:B------:R-:W1:Y:S07]  /*11d40*/  MUFU.EX2 R92, R135 ;  /* 0x00000087005c7308 */ /* 0x000e6e0000000800 */
[C---:B------:R-:W-:Y:S08]  /*11d50*/  HMMA.16816.F32.BF16 R48, R4.reuse, R24, R108 ;  /* 0x000000180430723c */ /* 0x040ff0000004186c */
[----:B------:R-:W-:Y:S01]  /*11d60*/  HMMA.16816.F32.BF16 R28, R4, R26, R84 ;  /* 0x0000001a041c723c */ /* 0x000fe20000041854 */
[----:B------:R-:W-:Y:S08]  /*11d70*/  MUFU.EX2 R87, R143 ;  /* 0x0000008f00577308 */ /* 0x000ff00000000800 */
[----:B------:R-:W1:Y:S08]  /*11d80*/  MUFU.EX2 R86, R144 ;  /* 0x0000009000567308 */ /* 0x000e700000000800 */
[----:B------:R-:W-:Y:S08]  /*11d90*/  MUFU.EX2 R85, R145 ;  /* 0x0000009100557308 */ /* 0x000ff00000000800 */
[----:B------:R-:W2:Y:S01]  /*11da0*/  MUFU.EX2 R84, R146 ;  /* 0x0000009200547308 */ /* 0x000ea20000000800 */
[----:B------:R-:W-:-:S02]  /*11db0*/  F2FP.BF16.PACK_AB R4, R124, R122 ;  /* 0x0000007a7c04723e */ /* 0x000fc400000010ff */
[----:B------:R-:W-:Y:S02]  /*11dc0*/  F2FP.BF16.PACK_AB R5, R113, R131 ;  /* 0x000000837105723e */ /* 0x000fe400000010ff */
[----:B------:R-:W-:Y:S02]  /*11dd0*/  F2FP.BF16.PACK_AB R6, R130, R129 ;  /* 0x000000818206723e */ /* 0x000fe400000010ff */
[----:B-1----:R-:W-:Y:S01]  /*11de0*/  F2FP.BF16.PACK_AB R7, R93, R112 ;  /* 0x000000705d07723e */ /* 0x002fe200000010ff */
[----:B------:R-:W-:Y:S01]  /*11df0*/  FADD.FTZ R24, R195, R88 ;  /* 0x00000058c3187221 */ /* 0x000fe20000010000 */
[----:B------:R-:W-:-:S05]  /*11e00*/  MOV R177, R187 ;  /* 0x000000bb00b17202 */ /* 0x000fca0000000f00 */
[----:B----4-:R-:W-:Y:S01]  /*11e10*/  HMMA.16816.F32.BF16 R100, R4, R20, R100 ;  /* 0x000000140464723c */ /* 0x010fe20000041864 */
[----:B------:R-:W-:-:S07]  /*11e20*/  FADD.FTZ R24, R200, R24 ;  /* 0x00000018c8187221 */ /* 0x000fce0000010000 */
[C---:B------:R-:W-:Y:S08]  /*11e30*/  HMMA.16816.F32.BF16 R96, R4.reuse, R22, R96 ;  /* 0x000000160460723c */ /* 0x040ff00000041860 */
[C---:B--2---:R-:W-:Y:S08]  /*11e40*/  HMMA.16816.F32.BF16 R80, R4.reuse, R16, R80 ;  /* 0x000000100450723c */ /* 0x044ff00000041850 */
[C---:B------:R-:W-:Y:S08]  /*11e50*/  HMMA.16816.F32.BF16 R76, R4.reuse, R18, R76 ;  /* 0x00000012044c723c */ /* 0x040ff0000004184c */
[C---:B---3--:R-:W-:Y:S08]  /*11e60*/  HMMA.16816.F32.BF16 R72, R4.reuse, R12, R72 ;  /* 0x0000000c0448723c */ /* 0x048ff00000041848 */
[C---:B------:R-:W-:Y:S08]  /*11e70*/  HMMA.16816.F32.BF16 R64, R4.reuse, R14, R64 ;  /* 0x0000000e0440723c */ /* 0x040ff00000041840 */
[C---:B------:R-:W-:Y:S08]  /*11e80*/  HMMA.16816.F32.BF16 R68, R4.reuse, R8, R68 ;  /* 0x000000080444723c */ /* 0x040ff00000041844 */
[----:B------:R-:W-:Y:S01]  /*11e90*/  HMMA.16816.F32.BF16 R60, R4, R10, R60 ;  /* 0x0000000a043c723c */ /* 0x000fe2000004183c */
[----:B------:R-:W-:Y:S01]  /*11ea0*/  MOV R104, R178 ;  /* 0x000000b200687202 */ /* 0x000fe20000000f00 */
[----:B------:R-:W-:Y:S01]  /*11eb0*/  IMAD.MOV.U32 R105, RZ, RZ, R192 ;  /* 0x000000ffff697224 */ /* 0x000fe200078e00c0 */
[----:B------:R-:W-:Y:S01]  /*11ec0*/  MOV R106, R157 ;  /* 0x0000009d006a7202 */ /* 0x000fe20000000f00 */
[----:B------:R-:W-:Y:S01]  /*11ed0*/  FADD.FTZ R2, R203, R2 ;  /* 0x00000002cb027221 */ /* 0x000fe20000010000 */
[----:B------:R-:W-:Y:S01]  /*11ee0*/  MOV R107, R166 ;  /* 0x000000a6006b7202 */ /* 0x000fe20000000f00 */
[----:B------:R-:W-:Y:S01]  /*11ef0*/  FADD.FTZ R0, R202, R0 ;  /* 0x00000000ca007221 */ /* 0x000fe20000010000 */
[----:B------:R-:W-:-:S02]  /*11f00*/  F2FP.BF16.PACK_AB R4, R91, R92 ;  /* 0x0000005c5b04723e */ /* 0x000fc400000010ff */
[----:B------:R-:W-:Y:S02]  /*11f10*/  MOV R94, R156 ;  /* 0x0000009c005e7202 */ /* 0x000fe40000000f00 */
[----:B------:R-:W-:Y:S02]  /*11f20*/  MOV R95, R159 ;  /* 0x0000009f005f7202 */ /* 0x000fe40000000f00 */
[----:B------:R-:W-:Y:S02]  /*11f30*/  MOV R174, R169 ;  /* 0x000000a900ae7202 */ /* 0x000fe40000000f00 */
[----:B------:R-:W-:Y:S02]  /*11f40*/  MOV R108, R198 ;  /* 0x000000c6006c7202 */ /* 0x000fe40000000f00 */
[----:B------:R-:W-:Y:S02]  /*11f50*/  MOV R175, R170 ;  /* 0x000000aa00af7202 */ /* 0x000fe40000000f00 */
[----:B------:R-:W-:Y:S01]  /*11f60*/  MOV R109, R199 ;  /* 0x000000c7006d7202 */ /* 0x000fe20000000f00 */
[----:B------:R-:W-:Y:S01]  /*11f70*/  IMAD.MOV.U32 R110, RZ, RZ, R172 ;  /* 0x000000ffff6e7224 */ /* 0x000fe200078e00ac */
[----:B------:R-:W-:Y:S01]  /*11f80*/  F2FP.BF16.PACK_AB R5, R86, R87 ;  /* 0x000000575605723e */ /* 0x000fe200000010ff */
[----:B------:R-:W-:Y:S01]  /*11f90*/  MUFU.EX2 R27, R147 ;  /* 0x00000093001b7308 */ /* 0x000fe20000000800 */
[----:B------:R-:W-:Y:S01]  /*11fa0*/  F2FP.BF16.PACK_AB R6, R89, R90 ;  /* 0x0000005a5906723e */ /* 0x000fe200000010ff */
[----:B------:R-:W-:Y:S01]  /*11fb0*/  LDSM.16.MT88.4 R184, [R236+0xb800] ;  /* 0x00b80000ecb8783b */ /* 0x000fe20000004200 */
[----:B------:R-:W-:-:S02]  /*11fc0*/  F2FP.BF16.PACK_AB R7, R84, R85 ;  /* 0x000000555407723e */ /* 0x000fc400000010ff */
[----:B------:R-:W-:Y:S01]  /*11fd0*/  MOV R111, R177 ;  /* 0x000000b1006f7202 */ /* 0x000fe20000000f00 */
[----:B------:R-:W-:Y:S01]  /*11fe0*/  FADD.FTZ R3, R104, R3 ;  /* 0x0000000368037221 */ /* 0x000fe20000010000 */
[----:B------:R-:W-:Y:S01]  /*11ff0*/  MOV R88, R197 ;  /* 0x000000c500587202 */ /* 0x000fe20000000f00 */
[----:B------:R-:W-:Y:S01]  /*12000*/  FADD.FTZ R2, R105, R2 ;  /* 0x0000000269027221 */ /* 0x000fe20000010000 */
[----:B------:R-:W-:Y:S01]  /*12010*/  MUFU.EX2 R25, R151 ;  /* 0x0000009700197308 */ /* 0x000fe20000000800 */
[C---:B------:R-:W-:Y:S01]  /*12020*/  HMMA.16816.F32.BF16 R56, R4.reuse, R20, R56 ;  /* 0x000000140438723c */ /* 0x040fe20000041838 */
[----:B------:R-:W-:Y:S01]  /*12030*/  FADD.FTZ R0, R106, R0 ;  /* 0x000000006a007221 */ /* 0x000fe20000010000 */
[----:B------:R-:W1:Y:S06]  /*12040*/  LDSM.16.MT88.4 R168, [R233+0xb800] ;  /* 0x00b80000e9a8783b */ /* 0x000e6c0000004200 */
[C---:B------:R-:W-:Y:S08]  /*12050*/  HMMA.16816.F32.BF16 R52, R4.reuse, R22, R52 ;  /* 0x000000160434723c */ /* 0x040ff00000041834 */
[C---:B------:R-:W-:Y:S08]  /*12060*/  HMMA.16816.F32.BF16 R40, R4.reuse, R16, R40 ;  /* 0x000000100428723c */ /* 0x040ff00000041828 */
[C---:B------:R-:W-:Y:S08]  /*12070*/  HMMA.16816.F32.BF16 R36, R4.reuse, R18, R36 ;  /* 0x000000120424723c */ /* 0x040ff00000041824 */
[C---:B------:R-:W-:Y:S08]  /*12080*/  HMMA.16816.F32.BF16 R32, R4.reuse, R12, R32 ;  /* 0x0000000c0420723c */ /* 0x040ff00000041820 */
[C---:B------:R-:W-:Y:S08]  /*12090*/  HMMA.16816.F32.BF16 R44, R4.reuse, R14, R44 ;  /* 0x0000000e042c723c */ /* 0x040ff0000004182c */
[C---:B------:R-:W-:Y:S08]  /*120a0*/  HMMA.16816.F32.BF16 R48, R4.reuse, R8, R48 ;  /* 0x000000080430723c */ /* 0x040ff00000041830 */
[----:B------:R-:W-:Y:S01]  /*120b0*/  HMMA.16816.F32.BF16 R28, R4, R10, R28 ;  /* 0x0000000a041c723c */ /* 0x000fe2000004181c */
[----:B------:R-:W-:Y:S01]  /*120c0*/  FADD.FTZ R2, R95, R2 ;  /* 0x000000025f027221 */ /* 0x000fe20000010000 */
[----:B------:R-:W-:Y:S01]  /*120d0*/  MOV R104, R174 ;  /* 0x000000ae00687202 */ /* 0x000fe20000000f00 */
[----:B------:R-:W-:Y:S01]  /*120e0*/  FADD.FTZ R0, R196, R0 ;  /* 0x00000000c4007221 */ /* 0x000fe20000010000 */
[----:B------:R-:W-:-:S02]  /*120f0*/  MOV R105, R175 ;  /* 0x000000af00697202 */ /* 0x000fc40000000f00 */
[----:B------:R-:W-:Y:S01]  /*12100*/  MOV R106, R160 ;  /* 0x000000a0006a7202 */ /* 0x000fe20000000f00 */
[----:B------:R-:W-:Y:S01]  /*12110*/  FADD.FTZ R4, R167, R24 ;  /* 0x00000018a7047221 */ /* 0x000fe20000010000 */
[----:B------:R-:W2:Y:S01]  /*12120*/  MUFU.EX2 R20, R155 ;  /* 0x0000009b00147308 */ /* 0x000ea20000000800 */
[----:B------:R-:W3:Y:S02]  /*12130*/  LDSM.16.MT88.4 R12, [R235+0xb800] ;  /* 0x00b80000eb0c783b */ /* 0x000ee40000004200 */
[----:B------:R-:W-:Y:S01]  /*12140*/  FADD.FTZ R4, R111, R4 ;  /* 0x000000046f047221 */ /* 0x000fe20000010000 */
[----:B------:R-:W-:-:S03]  /*12150*/  MOV R111, R173 ;  /* 0x000000ad006f7202 */ /* 0x000fc60000000f00 */
[----:B------:R-:W-:Y:S02]  /*12160*/  FADD.FTZ R5, R107, R4 ;  /* 0x000000046b057221 */ /* 0x000fe40000010000 */
[----:B------:R-:W-:Y:S02]  /*12170*/  FADD.FTZ R4, R94, R3 ;  /* 0x000000035e047221 */ /* 0x000fe40000010000 */
[----:B------:R-:W-:Y:S02]  /*12180*/  FADD.FTZ R5, R88, R5 ;  /* 0x0000000558057221 */ /* 0x000fe40000010000 */
[----:B------:R-:W-:Y:S01]  /*12190*/  FADD.FTZ R4, R108, R4 ;  /* 0x000000046c047221 */ /* 0x000fe20000010000 */
[----:B------:R-:W-:Y:S01]  /*121a0*/  MOV R107, R161 ;  /* 0x000000a1006b7202 */ /* 0x000fe20000000f00 */
[----:B------:R-:W-:Y:S02]  /*121b0*/  FADD.FTZ R2, R109, R2 ;  /* 0x000000026d027221 */ /* 0x000fe40000010000 */
[----:B------:R-:W-:Y:S01]  /*121c0*/  FADD.FTZ R0, R110, R0 ;  /* 0x000000006e007221 */ /* 0x000fe20000010000 */
[----:B------:R-:W-:Y:S01]  /*121d0*/  MOV R94, R163 ;  /* 0x000000a3005e7202 */ /* 0x000fe20000000f00 */
[----:B------:R-:W-:Y:S01]  /*121e0*/  FADD.FTZ R8, R111, R5 ;  /* 0x000000056f087221 */ /* 0x000fe20000010000 */
[----:B------:R-:W-:Y:S01]  /*121f0*/  MOV R95, R162 ;  /* 0x000000a2005f7202 */ /* 0x000fe20000000f00 */
        /* <DEDUP_REMOVED lines=74> */
[----:B--2---:R-:W-:Y:S02]  /*126a0*/  FADD.FTZ R5, R20, R5 ;  /* 0x0000000514057221 */ /* 0x004fe40000010000 */
[----:B----4-:R-:W-:-:S05]  /*126b0*/  FADD.FTZ R4, R16, R4 ;  /* 0x0000000410047221 */ /* 0x010fca0000010000 */
[----:B------:R-:W2:Y:S01]  /*126c0*/  MUFU.EX2 R17, R180 ;  /* 0x000000b400117308 */ /* 0x000ea20000000800 */
[----:B------:R-:W-:-:S07]  /*126d0*/  FADD.FTZ R2, R27, R2 ;  /* 0x000000021b027221 */ /* 0x000fce0000010000 */
[----:B------:R-:W4:Y:S01]  /*126e0*/  MUFU.EX2 R9, R191 ;  /* 0x000000bf00097308 */ /* 0x000f220000000800 */
[----:B------:R-:W-:-:S07]  /*126f0*/  FADD.FTZ R0, R25, R0 ;  /* 0x0000000019007221 */ /* 0x000fce0000010000 */
[----:B------:R-:W2:Y:S01]  /*12700*/  MUFU.EX2 R26, R150 ;  /* 0x00000096001a7308 */ /* 0x000ea20000000800 */
[----:B-1----:R-:W-:-:S07]  /*12710*/  FADD.FTZ R5, R19, R5 ;  /* 0x0000000513057221 */ /* 0x002fce0000010000 */
        /* <DEDUP_REMOVED lines=8> */
[----:B--2---:R-:W-:Y:S02]  /*127a0*/  FADD.FTZ R5, R17, R5 ;  /* 0x0000000511057221 */ /* 0x004fe40000010000 */
[----:B----4-:R-:W-:Y:S02]  /*127b0*/  FADD.FTZ R4, R9, R4 ;  /* 0x0000000409047221 */ /* 0x010fe40000010000 */
[----:B------:R-:W-:Y:S02]  /*127c0*/  FADD.FTZ R2, R26, R2 ;  /* 0x000000021a027221 */ /* 0x000fe40000010000 */
        /* <DEDUP_REMOVED lines=18> */
[----:B------:R-:W-:Y:S02]  /*128f0*/  MOV R3, R125 ;  /* 0x0000007d00037202 */ /* 0x000fe40000000f00 */
[----:B------:R-:W-:-:S05]  /*12900*/  MOV R150, R128 ;  /* 0x0000008000967202 */ /* 0x000fca0000000f00 */
[----:B------:R-:W-:Y:S01]  /*12910*/  HMMA.16816.F32.BF16 R176, R140, R184, R80 ;  /* 0x000000b88cb0723c */ /* 0x000fe20000041850 */
[----:B------:R-:W-:Y:S02]  /*12920*/  @P0 MOV R151, R116 ;  /* 0x0000007400970202 */ /* 0x000fe40000000f00 */
[----:B------:R-:W-:-:S05]  /*12930*/  @P0 MOV R152, R117 ;  /* 0x0000007500980202 */ /* 0x000fca0000000f00 */
[----:B------:R-:W-:Y:S01]  /*12940*/  HMMA.16816.F32.BF16 R180, R140, R186, R76 ;  /* 0x000000ba8cb4723c */ /* 0x000fe2000004184c */
[----:B------:R-:W-:Y:S02]  /*12950*/  @P0 MOV R3, R125 ;  /* 0x0000007d00030202 */ /* 0x000fe40000000f00 */
[----:B------:R-:W-:-:S05]  /*12960*/  @P0 MOV R150, R128 ;  /* 0x0000008000960202 */ /* 0x000fca0000000f00 */
[C---:B------:R-:W-:Y:S08]  /*12970*/  HMMA.16816.F32.BF16 R192, R140.reuse, R136, R72 ;  /* 0x000000888cc0723c */ /* 0x040ff00000041848 */
[----:B------:R-:W-:Y:S08]  /*12980*/  HMMA.16816.F32.BF16 R132, R140, R138, R64 ;  /* 0x0000008a8c84723c */ /* 0x000ff00000041840 */
[C---:B------:R-:W-:Y:S08]  /*12990*/  HMMA.16816.F32.BF16 R160, R144.reuse, R168, R56 ;  /* 0x000000a890a0723c */ /* 0x040ff00000041838 */
[C---:B------:R-:W-:Y:S08]  /*129a0*/  HMMA.16816.F32.BF16 R172, R144.reuse, R184, R40 ;  /* 0x000000b890ac723c */ /* 0x040ff00000041828 */
[----:B------:R-:W-:Y:S08]  /*129b0*/  HMMA.16816.F32.BF16 R188, R144, R136, R32 ;  /* 0x0000008890bc723c */ /* 0x000ff00000041820 */
[----:B---3--:R-:W-:Y:S08]  /*129c0*/  HMMA.16816.F32.BF16 R200, R140, R12, R68 ;  /* 0x0000000c8cc8723c */ /* 0x008ff00000041844 */
[C---:B------:R-:W-:Y:S08]  /*129d0*/  HMMA.16816.F32.BF16 R168, R144.reuse, R170, R52 ;  /* 0x000000aa90a8723c */ /* 0x040ff00000041834 */
[C---:B------:R-:W-:Y:S08]  /*129e0*/  HMMA.16816.F32.BF16 R184, R144.reuse, R186, R36 ;  /* 0x000000ba90b8723c */ /* 0x040ff00000041824 */
[C---:B------:R-:W-:Y:S08]  /*129f0*/  HMMA.16816.F32.BF16 R136, R144.reuse, R138, R44 ;  /* 0x0000008a9088723c */ /* 0x040ff0000004182c */
[----:B------:R-:W-:Y:S08]  /*12a00*/  HMMA.16816.F32.BF16 R196, R144, R12, R48 ;  /* 0x0000000c90c4723c */ /* 0x000ff00000041830 */
[-C--:B------:R-:W-:Y:S08]  /*12a10*/  HMMA.16816.F32.BF16 R140, R140, R14.reuse, R60 ;  /* 0x0000000e8c8c723c */ /* 0x080ff0000004183c */
[----:B------:R-:W-:Y:S01]  /*12a20*/  HMMA.16816.F32.BF16 R144, R144, R14, R28 ;  /* 0x0000000e9090723c */ /* 0x000fe2000004181c */
[----:B------:R-:W-:Y:S11]  /*12a30*/  @P0 BRA `(.L_x_366) ;  /* 0x0000001000000947 */ /* 0x000ff60003800000 */
.L_x_362:
[----:B-1--4-:R-:W-:-:S12]  /*12a40*/  UIADD3 UR34, UR8, -0x1, URZ ;  /* 0xffffffff08227890 */ /* 0x012fd8000fffe03f */
.L_x_366:
[----:B-1----:R-:W-:-:S13]  /*12a50*/  ISETP.LE.AND P0, PT, RZ, UR34, PT ;  /* 0x00000022ff007c0c */ /* 0x002fda000bf03270 */
[----:B------:R-:W-:Y:S05]  /*12a60*/  @!P0 BRA `(.L_x_367) ;  /* 0x00005c0000008947 */ /* 0x000fea0003800000 */
[----:B------:R-:W2:Y:S01]  /*12a70*/  LDL.64 R8, [R1+0x48] ;  /* 0x0000480001087983 */ /* 0x000ea20000100a00 */
[----:B-----5:R-:W-:Y:S01]  /*12a80*/  MOV R154, R3 ;  /* 0x00000003009a7202 */ /* 0x020fe20000000f00 */
        /* <DEDUP_REMOVED lines=14> */
[----:B------:R-:W-:Y:S02]  /*12b70*/  USHF.L.U32 UR18, UR20, 0x5, URZ ;  /* 0x0000000514127899 */ /* 0x000fe4000800063f */
[----:B------:R-:W-:-:S02]  /*12b80*/  UIMAD.WIDE.U32 UR42, UR20, 0x30, URZ ;  /* 0x00000030142a78a5 */ /* 0x000fc4000f8e003f */
[----:B------:R-:W-:Y:S02]  /*12b90*/  USHF.L.U32 UR21, UR20, 0x6, URZ ;  /* 0x0000000614157899 */ /* 0x000fe4000800063f */
[----:B------:R-:W-:Y:S02]  /*12ba0*/  UIMAD.WIDE.U32 UR40, UR20, 0x50, URZ ;  /* 0x00000050142878a5 */ /* 0x000fe4000f8e003f */
[----:B------:R-:W-:Y:S02]  /*12bb0*/  UIMAD.WIDE.U32 UR38, UR20, 0x60, URZ ;  /* 0x00000060142678a5 */ /* 0x000fe4000f8e003f */
[----:B------:R-:W-:Y:S02]  /*12bc0*/  UIMAD.WIDE.U32 UR36, UR20, 0x70, URZ ;  /* 0x00000070142478a5 */ /* 0x000fe4000f8e003f */
        /* <DEDUP_REMOVED lines=9> */
[----:B------:R-:W-:Y:S02]  /*12c60*/  UIMAD UR16, UR16, 0x70, URZ ;  /* 0x00000070101078a4 */ /* 0x000fe4000f8e023f */
[----:B------:R-:W-:Y:S02]  /*12c70*/  UIMAD UR24, UR24, 0x70, URZ ;  /* 0x00000070181878a4 */ /* 0x000fe4000f8e023f */
        /* <DEDUP_REMOVED lines=13> */
.L_x_370:
        /* <DEDUP_REMOVED lines=11> */
[----:B------:R-:W-:Y:S01]  /*12e00*/  IMAD.U32 R2, RZ, RZ, UR8 ;  /* 0x00000008ff027e24 */ /* 0x000fe2000f8e00ff */
[----:B--2---:R-:W-:Y:S01]  /*12e10*/  LEA R0, P3, R0, R150, 0x7 ;  /* 0x0000009600007211 */ /* 0x004fe200078638ff */
[----:B------:R-:W-:Y:S03]  /*12e20*/  IMAD.U32 R150, RZ, RZ, UR54 ;  /* 0x00000036ff967e24 */ /* 0x000fe6000f8e00ff */
[----:B------:R-:W-:Y:S02]  /*12e30*/  @!P0 IADD3 R3, P2, R0, UR26, RZ ;  /* 0x0000001a00038c10 */ /* 0x000fe4000ff5e0ff */
[----:B---3--:R-:W-:Y:S02]  /*12e40*/  LEA.HI.X R2, R150, R247, R2, 0x7, P3 ;  /* 0x000000f796027211 */ /* 0x008fe400018f3c02 */
[C---:B------:R-:W-:Y:S02]  /*12e50*/  @!P0 LEA R216, P6, R3.reuse, c[0x0][0x168], 0x1 ;  /* 0x00005a0003d88a11 */ /* 0x040fe400078c08ff */
[----:B------:R-:W-:Y:S02]  /*12e60*/  @!P0 IADD3.X R151, R2, UR25, RZ, P2, !PT ;  /* 0x0000001902978c10 */ /* 0x000fe400097fe4ff */
[C---:B------:R-:W-:Y:S02]  /*12e70*/  @!P0 IADD3 R149, P5, R0.reuse, UR18, RZ ;  /* 0x0000001200958c10 */ /* 0x040fe4000ffbe0ff */
[----:B------:R-:W-:Y:S02]  /*12e80*/  @!P0 LEA.HI.X R217, R3, c[0x0][0x16c], R151, 0x1, P6 ;  /* 0x00005b0003d98a11 */ /* 0x000fe400030f0c97 */
[C---:B------:R-:W-:Y:S02]  /*12e90*/  @!P0 LEA R210, P6, R0.reuse, c[0x0][0x168], 0x1 ;  /* 0x00005a0000d28a11 */ /* 0x040fe400078c08ff */
[C---:B------:R-:W-:Y:S02]  /*12ea0*/  @!P0 LEA R214, P4, R149.reuse, c[0x0][0x168], 0x1 ;  /* 0x00005a0095d68a11 */ /* 0x040fe400078808ff */
        /* <DEDUP_REMOVED lines=8> */
[----:B------:R-:W-:Y:S01]  /*12f30*/  @!P0 LEA R212, P2, R150, c[0x0][0x168], 0x1 ;  /* 0x00005a0096d48a11 */ /* 0x000fe200078408ff */
[----:B------:R1:W-:Y:S01]  /*12f40*/  @P0 STS.128 [R244+0x4800], RZ ;  /* 0x004800fff4000388 */ /* 0x0003e20000000c00 */
        /* <DEDUP_REMOVED lines=54> */
.L_x_368:
        /* <DEDUP_REMOVED lines=102> */
[-C--:B------:R-:W-:Y:S03]  /*13910*/  HMMA.16816.F32.BF16 R28, R124, R34.reuse, RZ ;  /* 0x000000227c1c723c */ /* 0x080fe600000418ff */
[----:B------:R-:W-:Y:S05]  /*13920*/  LDSM.16.M88.4 R228, [R238+0x6000] ;  /* 0x00600000eee4783b */ /* 0x000fea0000000200 */
        /* <DEDUP_REMOVED lines=39> */
[C---:B------:R-:W-:Y:S01]  /*13ba0*/  HMMA.16816.F32.BF16 R48, R208.reuse, R206, R48 ;  /* 0x000000ced030723c */ /* 0x040fe20000041830 */
[----:B------:R-:W3:Y:S07]  /*13bb0*/  LDSM.16.M88.4 R204, [R238+0x7800] ;  /* 0x00780000eecc783b */ /* 0x000eee0000000200 */
[-C--:B------:R-:W-:Y:S08]  /*13bc0*/  HMMA.16816.F32.BF16 R52, R208, R224.reuse, R52 ;  /* 0x000000e0d034723c */ /* 0x080ff00000041834 */
[C---:B------:R-:W-:Y:S08]  /*13bd0*/  HMMA.16816.F32.BF16 R56, R216.reuse, R224, R56 ;  /* 0x000000e0d838723c */ /* 0x040ff00000041838 */
[-C--:B------:R-:W-:Y:S08]  /*13be0*/  HMMA.16816.F32.BF16 R60, R216, R226.reuse, R60 ;  /* 0x000000e2d83c723c */ /* 0x080ff0000004183c */
[C---:B------:R-:W-:Y:S01]  /*13bf0*/  HMMA.16816.F32.BF16 R64, R208.reuse, R226, R64 ;  /* 0x000000e2d040723c */ /* 0x040fe20000041840 */
[----:B------:R-:W-:Y:S07]  /*13c00*/  LDSM.16.M88.4 R224, [R239] ;  /* 0x00000000efe0783b */ /* 0x000fee0000000200 */
        /* <DEDUP_REMOVED lines=14> */
[----:B------:R-:W2:Y:S07]  /*13cf0*/  LDSM.16.M88.4 R220, [R239+0x800] ;  /* 0x00080000efdc783b */ /* 0x000eae0000000200 */
[-C--:B---3--:R-:W-:Y:S08]  /*13d00*/  HMMA.16816.F32.BF16 R116, R208, R204.reuse, R116 ;  /* 0x000000ccd074723c */ /* 0x088ff00000041874 */
[C---:B------:R-:W-:Y:S08]  /*13d10*/  HMMA.16816.F32.BF16 R120, R216.reuse, R204, R120 ;  /* 0x000000ccd878723c */ /* 0x040ff00000041878 */
[-C--:B------:R-:W-:Y:S01]  /*13d20*/  HMMA.16816.F32.BF16 R124, R216, R206.reuse, R124 ;  /* 0x000000ced87c723c */ /* 0x080fe2000004187c */
[----:B------:R-:W-:Y:S07]  /*13d30*/  LDSM.16.M88.4 R216, [R239+0x2000] ;  /* 0x00200000efd8783b */ /* 0x000fee0000000200 */
[----:B------:R-:W-:Y:S01]  /*13d40*/  HMMA.16816.F32.BF16 R128, R208, R206, R128 ;  /* 0x000000ced080723c */ /* 0x000fe20000041880 */
[----:B------:R-:W3:Y:S06]  /*13d50*/  LDSM.16.M88.4 R204, [R239+0x1000] ;  /* 0x00100000efcc783b */ /* 0x000eec0000000200 */
[----:B------:R-:W4:Y:S01]  /*13d60*/  LDSM.16.M88.4 R208, [R239+0x1800] ;  /* 0x00180000efd0783b */ /* 0x000f220000000200 */
        /* <DEDUP_REMOVED lines=24> */
[----:B------:R-:W4:Y:S07]  /*13ef0*/  LDSM.16.M88.4 R216, [R237] ;  /* 0x00000000edd8783b */ /* 0x000f2e0000000200 */
        /* <DEDUP_REMOVED lines=13> */
[----:B------:R-:W3:Y:S07]  /*13fd0*/  LDSM.16.M88.4 R228, [R237+0x1000] ;  /* 0x00100000ede4783b */ /* 0x000eee0000000200 */
[----:B------:R-:W-:Y:S01]  /*13fe0*/  HMMA.16816.F32.BF16 R128, R212, R206, R128 ;  /* 0x000000ced480723c */ /* 0x000fe20000041880 */
[----:B------:R-:W5:Y:S06]  /*13ff0*/  LDSM.16.M88.4 R204, [R237+0x1800] ;  /* 0x00180000edcc783b */ /* 0x000f6c0000000200 */
[----:B------:R-:W3:Y:S01]  /*14000*/  LDSM.16.M88.4 R212, [R237+0x2000] ;  /* 0x00200000edd4783b */ /* 0x000ee20000000200 */
[-C--:B----4-:R-:W-:Y:S08]  /*14010*/  HMMA.16816.F32.BF16 R4, R208, R216.reuse, R4 ;  /* 0x000000d8d004723c */ /* 0x090ff00000041804 */
[C---:B-1----:R-:W-:Y:S08]  /*14020*/  HMMA.16816.F32.BF16 R8, R224.reuse, R216, R8 ;  /* 0x000000d8e008723c */ /* 0x042ff00000041808 */
        /* <DEDUP_REMOVED lines=12> */
[----:B------:R-:W3:Y:S01]  /*140f0*/  LDSM.16.M88.4 R228, [R237+0x3800] ;  /* 0x00380000ede4783b */ /* 0x000ee20000000200 */
[----:B------:R-:W-:Y:S05]  /*14100*/  DEPBAR.LE SB0, 0x0 ;  /* 0x000080000000791a */ /* 0x000fea0000000000 */
[----:B------:R-:W-:Y:S01]  /*14110*/  BAR.SYNC.DEFER_BLOCKING 0x0 ;  /* 0x0000000000007b1d */ /* 0x000fe20000010000 */
[-C--:B-----5:R-:W-:Y:S08]  /*14120*/  HMMA.16816.F32.BF16 R52, R208, R204.reuse, R52 ;  /* 0x000000ccd034723c */ /* 0x0a0ff00000041834 */
[C---:B------:R-:W-:Y:S08]  /*14130*/  HMMA.16816.F32.BF16 R56, R224.reuse, R204, R56 ;  /* 0x000000cce038723c */ /* 0x040ff00000041838 */
[-C--:B------:R-:W-:Y:S08]  /*14140*/  HMMA.16816.F32.BF16 R60, R224, R206.reuse, R60 ;  /* 0x000000cee03c723c */ /* 0x080ff0000004183c */
[C---:B------:R-:W-:Y:S08]  /*14150*/  HMMA.16816.F32.BF16 R64, R208.reuse, R206, R64 ;  /* 0x000000ced040723c */ /* 0x040ff00000041840 */
[-C--:B------:R-:W-:Y:S08]  /*14160*/  HMMA.16816.F32.BF16 R68, R208, R212.reuse, R68 ;  /* 0x000000d4d044723c */ /* 0x080ff00000041844 */
[C---:B------:R-:W-:Y:S08]  /*14170*/  HMMA.16816.F32.BF16 R72, R224.reuse, R212, R72 ;  /* 0x000000d4e048723c */ /* 0x040ff00000041848 */
[-C--:B------:R-:W-:Y:S08]  /*14180*/  HMMA.16816.F32.BF16 R76, R224, R214.reuse, R76 ;  /* 0x000000d6e04c723c */ /* 0x080ff0000004184c */
[C---:B------:R-:W-:Y:S08]  /*14190*/  HMMA.16816.F32.BF16 R80, R208.reuse, R214, R80 ;  /* 0x000000d6d050723c */ /* 0x040ff00000041850 */
[-C--:B-1----:R-:W-:Y:S08]  /*141a0*/  HMMA.16816.F32.BF16 R84, R208, R216.reuse, R84 ;  /* 0x000000d8d054723c */ /* 0x082ff00000041854 */
[C---:B------:R-:W-:Y:S08]  /*141b0*/  HMMA.16816.F32.BF16 R88, R224.reuse, R216, R88 ;  /* 0x000000d8e058723c */ /* 0x040ff00000041858 */
[-C--:B------:R-:W-:Y:S08]  /*141c0*/  HMMA.16816.F32.BF16 R92, R224, R218.reuse, R92 ;  /* 0x000000dae05c723c */ /* 0x080ff0000004185c */
[C---:B------:R-:W-:Y:S08]  /*141d0*/  HMMA.16816.F32.BF16 R96, R208.reuse, R218, R96 ;  /* 0x000000dad060723c */ /* 0x040ff00000041860 */
[-C--:B--2---:R-:W-:Y:S08]  /*141e0*/  HMMA.16816.F32.BF16 R100, R208, R220.reuse, R100 ;  /* 0x000000dcd064723c */ /* 0x084ff00000041864 */
[C---:B------:R-:W-:Y:S08]  /*141f0*/  HMMA.16816.F32.BF16 R104, R224.reuse, R220, R104 ;  /* 0x000000dce068723c */ /* 0x040ff00000041868 */
[-C--:B------:R-:W-:Y:S08]  /*14200*/  HMMA.16816.F32.BF16 R108, R224, R222.reuse, R108 ;  /* 0x000000dee06c723c */ /* 0x080ff0000004186c */
[C---:B------:R-:W-:Y:S08]  /*14210*/  HMMA.16816.F32.BF16 R112, R208.reuse, R222, R112 ;  /* 0x000000ded070723c */ /* 0x040ff00000041870 */
[-C--:B---3--:R-:W-:Y:S08]  /*14220*/  HMMA.16816.F32.BF16 R116, R208, R228.reuse, R116 ;  /* 0x000000e4d074723c */ /* 0x088ff00000041874 */
[C---:B------:R-:W-:Y:S08]  /*14230*/  HMMA.16816.F32.BF16 R120, R224.reuse, R228, R120 ;  /* 0x000000e4e078723c */ /* 0x040ff00000041878 */
[-C--:B------:R-:W-:Y:S08]  /*14240*/  HMMA.16816.F32.BF16 R124, R224, R230.reuse, R124 ;  /* 0x000000e6e07c723c */ /* 0x080ff0000004187c */
[----:B------:R-:W-:Y:S01]  /*14250*/  HMMA.16816.F32.BF16 R128, R208, R230, R128 ;  /* 0x000000e6d080723c */ /* 0x000fe20000041880 */
[----:B------:R-:W-:-:S07]  /*14260*/  @P1 BRA `(.L_x_370) ;  /* 0xffffeae000001947 */ /* 0x000fce000383ffff */
.L_x_369:
[----:B------:R-:W-:Y:S01]  /*14270*/  MOV R0, UR34 ;  /* 0x0000002200007c02 */ /* 0x000fe20008000f00 */
[----:B------:R-:W2:Y:S01]  /*14280*/  S2R R2, SR_TID.X ;  /* 0x0000000000027919 */ /* 0x000ea20000002100 */
[----:B------:R-:W-:Y:S01]  /*14290*/  UIADD3 UR34, UR34, -0x1, URZ ;  /* 0xffffffff22227890 */ /* 0x000fe2000fffe03f */
[----:B--2---:R-:W-:Y:S04]  /*142a0*/  SHF.L.U32 R2, R2, 0x1, RZ ;  /* 0x0000000102027819 */ /* 0x004fe800000006ff */
[----:B------:R-:W-:Y:S04]  /*142b0*/  LOP3.LUT R2, R2, 0x6, RZ, 0xc0, !PT ;  /* 0x0000000602027812 */ /* 0x000fe800078ec0ff */
[----:B------:R-:W-:Y:S04]  /*142c0*/  LEA R0, R0, R2, 0x7 ;  /* 0x0000000200007211 */ /* 0x000fe800078e38ff */
[----:B------:R-:W2:Y:S01]  /*142d0*/  I2F R149, R0 ;  /* 0x0000000000957306 */ /* 0x000ea20000201400 */
[C---:B-1----:R-:W-:Y:S02]  /*142e0*/  IADD3 R207, R0.reuse, 0x20, RZ ;  /* 0x0000002000cf7810 */ /* 0x042fe40007ffe0ff */
[C---:B------:R-:W-:Y:S02]  /*142f0*/  IADD3 R206, R0.reuse, 0x50, RZ ;  /* 0x0000005000ce7810 */ /* 0x040fe40007ffe0ff */
[C---:B------:R-:W-:Y:S02]  /*14300*/  IADD3 R150, R0.reuse, 0x10, RZ ;  /* 0x0000001000967810 */ /* 0x040fe40007ffe0ff */
[C---:B------:R-:W-:Y:S02]  /*14310*/  IADD3 R204, R0.reuse, 0x11, RZ ;  /* 0x0000001100cc7810 */ /* 0x040fe40007ffe0ff */
[C---:B------:R-:W-:Y:S01]  /*14320*/  IADD3 R213, R0.reuse, 0x29, RZ ;  /* 0x0000002900d57810 */ /* 0x040fe20007ffe0ff */
[----:B------:R-:W1:Y:S01]  /*14330*/  I2F R207, R207 ;  /* 0x000000cf00cf7306 */ /* 0x000e620000201400 */
[C---:B------:R-:W-:Y:S02]  /*14340*/  IADD3 R212, R0.reuse, 0x30, RZ ;  /* 0x0000003000d47810 */ /* 0x040fe40007ffe0ff */
[C---:B------:R-:W-:Y:S02]  /*14350*/  IADD3 R215, R0.reuse, 0x31, RZ ;  /* 0x0000003100d77810 */ /* 0x040fe40007ffe0ff */
[C---:B------:R-:W-:Y:S02]  /*14360*/  IADD3 R214, R0.reuse, 0x38, RZ ;  /* 0x0000003800d67810 */ /* 0x040fe40007ffe0ff */
[C---:B------:R-:W-:Y:S02]  /*14370*/  IADD3 R217, R0.reuse, 0x39, RZ ;  /* 0x0000003900d97810 */ /* 0x040fe40007ffe0ff */
[C---:B------:R-:W-:Y:S01]  /*14380*/  IADD3 R216, R0.reuse, 0x40, RZ ;  /* 0x0000004000d87810 */ /* 0x040fe20007ffe0ff */
[----:B------:R-:W3:Y:S01]  /*14390*/  I2F R150, R150 ;  /* 0x0000009600967306 */ /* 0x000ee20000201400 */
[C---:B------:R-:W-:Y:S02]  /*143a0*/  IADD3 R219, R0.reuse, 0x41, RZ ;  /* 0x0000004100db7810 */ /* 0x040fe40007ffe0ff */
[C---:B------:R-:W-:Y:S01]  /*143b0*/  IADD3 R218, R0.reuse, 0x48, RZ ;  /* 0x0000004800da7810 */ /* 0x040fe20007ffe0ff */
[C---:B--2---:R-:W-:Y:S01]  /*143c0*/  FFMA.FTZ R4, R149.reuse, UR4, R4 ;  /* 0x0000000495047c23 */ /* 0x044fe20008010004 */
[C---:B------:R-:W-:Y:S01]  /*143d0*/  IADD3 R205, R0.reuse, 0x51, RZ ;  /* 0x0000005100cd7810 */ /* 0x040fe20007ffe0ff */
[C---:B------:R-:W-:Y:S01]  /*143e0*/  FFMA.FTZ R6, R149.reuse, UR4, R6 ;  /* 0x0000000495067c23 */ /* 0x040fe20008010006 */
[C---:B------:R-:W-:Y:S01]  /*143f0*/  IADD3 R2, R0.reuse, 0x8, RZ ;  /* 0x0000000800027810 */ /* 0x040fe20007ffe0ff */
[C---:B------:R-:W-:Y:S01]  /*14400*/  FFMA.FTZ R10, R149.reuse, UR4, R10 ;  /* 0x00000004950a7c23 */ /* 0x040fe2000801000a */
[C---:B------:R-:W-:Y:S01]  /*14410*/  IADD3 R151, R0.reuse, 0x9, RZ ;  /* 0x0000000900977810 */ /* 0x040fe20007ffe0ff */
[----:B------:R-:W2:Y:S01]  /*14420*/  I2F R204, R204 ;  /* 0x000000cc00cc7306 */ /* 0x000ea20000201400 */
[----:B------:R-:W-:Y:S01]  /*14430*/  FFMA.FTZ R8, R149, UR4, R8 ;  /* 0x0000000495087c23 */ /* 0x000fe20008010008 */
[C---:B------:R-:W-:Y:S01]  /*14440*/  IADD3 R208, R0.reuse, 0x19, RZ ;  /* 0x0000001900d07810 */ /* 0x040fe20007ffe0ff */
[C---:B-1----:R-:W-:Y:S01]  /*14450*/  FFMA.FTZ R36, R207.reuse, UR4, R36 ;  /* 0x00000004cf247c23 */ /* 0x042fe20008010024 */
[C---:B------:R-:W-:Y:S01]  /*14460*/  IADD3 R211, R0.reuse, 0x21, RZ ;  /* 0x0000002100d37810 */ /* 0x040fe20007ffe0ff */
[C---:B------:R-:W-:Y:S01]  /*14470*/  FFMA.FTZ R38, R207.reuse, UR4, R38 ;  /* 0x00000004cf267c23 */ /* 0x040fe20008010026 */
[C---:B------:R-:W-:Y:S01]  /*14480*/  IADD3 R210, R0.reuse, 0x28, RZ ;  /* 0x0000002800d27810 */ /* 0x040fe20007ffe0ff */
[C---:B------:R-:W-:Y:S01]  /*14490*/  FFMA.FTZ R40, R207.reuse, UR4, R40 ;  /* 0x00000004cf287c23 */ /* 0x040fe20008010028 */
[C---:B------:R-:W-:Y:S02]  /*144a0*/  IADD3 R209, R0.reuse, 0x49, RZ ;  /* 0x0000004900d17810 */ /* 0x040fe40007ffe0ff */
[----:B------:R-:W1:Y:S01]  /*144b0*/  I2F R2, R2 ;  /* 0x0000000200027306 */ /* 0x000e620000201400 */
[----:B------:R-:W-:Y:S01]  /*144c0*/  FFMA.FTZ R42, R207, UR4, R42 ;  /* 0x00000004cf2a7c23 */ /* 0x000fe2000801002a */
[----:B------:R-:W-:Y:S01]  /*144d0*/  IADD3 R207, R0, 0x71, RZ ;  /* 0x0000007100cf7810 */ /* 0x000fe20007ffe0ff */
[----:B---3--:R-:W-:Y:S01]  /*144e0*/  FFMA.FTZ R20, R150, UR4, R20 ;  /* 0x0000000496147c23 */ /* 0x008fe20008010014 */
[----:B------:R-:W-:Y:S01]  /*144f0*/  IADD3 R3, R0, 0x1, RZ ;  /* 0x0000000100037810 */ /* 0x000fe20007ffe0ff */
[----:B------:R-:W-:Y:S01]  /*14500*/  FFMA.FTZ R22, R150, UR4, R22 ;  /* 0x0000000496167c23 */ /* 0x000fe20008010016 */
[----:B------:R-:W-:Y:S01]  /*14510*/  IADD3 R152, R0, 0x18, RZ ;  /* 0x0000001800987810 */ /* 0x000fe20007ffe0ff */
[----:B------:R-:W-:Y:S01]  /*14520*/  FFMA.FTZ R24, R150, UR4, R24 ;  /* 0x0000000496187c23 */ /* 0x000fe20008010018 */
[----:B------:R-:W-:Y:S02]  /*14530*/  IADD3 R149, R0, 0x68, RZ ;  /* 0x0000006800957810 */ /* 0x000fe40007ffe0ff */
[----:B------:R-:W3:Y:S01]  /*14540*/  I2F R151, R151 ;  /* 0x0000009700977306 */ /* 0x000ee20000201400 */
[----:B------:R-:W-:Y:S01]  /*14550*/  FFMA.FTZ R26, R150, UR4, R26 ;  /* 0x00000004961a7c23 */ /* 0x000fe2000801001a */
[----:B------:R-:W-:Y:S01]  /*14560*/  IADD3 R150, R0, 0x61, RZ ;  /* 0x0000006100967810 */ /* 0x000fe20007ffe0ff */
[C---:B--2---:R-:W-:Y:S02]  /*14570*/  FFMA.FTZ R21, R204.reuse, UR4, R21 ;  /* 0x00000004cc157c23 */ /* 0x044fe40008010015 */
[C---:B------:R-:W-:Y:S02]  /*14580*/  FFMA.FTZ R23, R204.reuse, UR4, R23 ;  /* 0x00000004cc177c23 */ /* 0x040fe40008010017 */
[C---:B------:R-:W-:Y:S03]  /*14590*/  FFMA.FTZ R25, R204.reuse, UR4, R25 ;  /* 0x00000004cc197c23 */ /* 0x040fe60008010019 */
[----:B------:R-:W2:Y:S01]  /*145a0*/  I2F R3, R3 ;  /* 0x0000000300037306 */ /* 0x000ea20000201400 */
[----:B------:R-:W-:Y:S01]  /*145b0*/  FFMA.FTZ R27, R204, UR4, R27 ;  /* 0x00000004cc1b7c23 */ /* 0x000fe2000801001b */
[----:B------:R-:W-:Y:S01]  /*145c0*/  IADD3 R204, R0, 0x58, RZ ;  /* 0x0000005800cc7810 */ /* 0x000fe20007ffe0ff */
[C---:B-1----:R-:W-:Y:S02]  /*145d0*/  FFMA.FTZ R18, R2.reuse, UR4, R18 ;  /* 0x0000000402127c23 */ /* 0x042fe40008010012 */
[C---:B------:R-:W-:Y:S02]  /*145e0*/  FFMA.FTZ R14, R2.reuse, UR4, R14 ;  /* 0x00000004020e7c23 */ /* 0x040fe4000801000e */
[C---:B------:R-:W-:Y:S03]  /*145f0*/  FFMA.FTZ R12, R2.reuse, UR4, R12 ;  /* 0x00000004020c7c23 */ /* 0x040fe6000801000c */
[----:B------:R-:W1:Y:S01]  /*14600*/  I2F R152, R152 ;  /* 0x0000009800987306 */ /* 0x000e620000201400 */
[----:B------:R-:W-:Y:S01]  /*14610*/  FFMA.FTZ R16, R2, UR4, R16 ;  /* 0x0000000402107c23 */ /* 0x000fe20008010010 */
[C---:B------:R-:W-:Y:S01]  /*14620*/  IADD3 R2, R0.reuse, 0x70, RZ ;  /* 0x0000007000027810 */ /* 0x040fe20007ffe0ff */
[C---:B---3--:R-:W-:Y:S02]  /*14630*/  FFMA.FTZ R19, R151.reuse, UR4, R19 ;  /* 0x0000000497137c23 */ /* 0x048fe40008010013 */
[C---:B------:R-:W-:Y:S02]  /*14640*/  FFMA.FTZ R13, R151.reuse, UR4, R13 ;  /* 0x00000004970d7c23 */ /* 0x040fe4000801000d */
[C---:B------:R-:W-:Y:S03]  /*14650*/  FFMA.FTZ R15, R151.reuse, UR4, R15 ;  /* 0x00000004970f7c23 */ /* 0x040fe6000801000f */
[----:B------:R-:W3:Y:S01]  /*14660*/  I2F R150, R150 ;  /* 0x0000009600967306 */ /* 0x000ee20000201400 */
[----:B------:R-:W-:Y:S01]  /*14670*/  FFMA.FTZ R17, R151, UR4, R17 ;  /* 0x0000000497117c23 */ /* 0x000fe20008010011 */
[C---:B------:R-:W-:Y:S01]  /*14680*/  IADD3 R151, R0.reuse, 0x60, RZ ;  /* 0x0000006000977810 */ /* 0x040fe20007ffe0ff */
        /* <DEDUP_REMOVED lines=11> */
[----:B------:R-:W-:Y:S01]  /*14740*/  IADD3 R152, R0, 0x59, RZ ;  /* 0x0000005900987810 */ /* 0x000fe20007ffe0ff */
[C---:B---3--:R-:W-:Y:S02]  /*14750*/  FFMA.FTZ R101, R150.reuse, UR4, R101 ;  /* 0x0000000496657c23 */ /* 0x048fe40008010065 */
[C---:B------:R-:W-:Y:S02]  /*14760*/  FFMA.FTZ R103, R150.reuse, UR4, R103 ;  /* 0x0000000496677c23 */ /* 0x040fe40008010067 */
[C---:B------:R-:W-:Y:S03]  /*14770*/  FFMA.FTZ R107, R150.reuse, UR4, R107 ;  /* 0x00000004966b7c23 */ /* 0x040fe6000801006b */
[----:B------:R-:W3:Y:S01]  /*14780*/  I2F R3, R3 ;  /* 0x0000000300037306 */ /* 0x000ee20000201400 */
[----:B------:R-:W-:Y:S01]  /*14790*/  FFMA.FTZ R105, R150, UR4, R105 ;  /* 0x0000000496697c23 */ /* 0x000fe20008010069 */
[----:B------:R-:W-:Y:S01]  /*147a0*/  FMNMX.FTZ R150, R4, R148, !PT ;  /* 0x0000009404967209 */ /* 0x000fe20007810000 */
[----:B--2---:R-:W-:Y:S03]  /*147b0*/  FFMA.FTZ R112, R149, UR4, R112 ;  /* 0x0000000495707c23 */ /* 0x004fe60008010070 */
[----:B------:R-:W-:Y:S01]  /*147c0*/  FMNMX.FTZ R150, R5, R150, !PT ;  /* 0x0000009605967209 */ /* 0x000fe20007810000 */
[C---:B------:R-:W-:Y:S02]  /*147d0*/  FFMA.FTZ R114, R149.reuse, UR4, R114 ;  /* 0x0000000495727c23 */ /* 0x040fe40008010072 */
[C---:B------:R-:W-:Y:S01]  /*147e0*/  FFMA.FTZ R110, R149.reuse, UR4, R110 ;  /* 0x00000004956e7c23 */ /* 0x040fe2000801006e */
[----:B------:R-:W2:Y:S01]  /*147f0*/  I2F R152, R152 ;  /* 0x0000009800987306 */ /* 0x000ea20000201400 */
[----:B------:R-:W-:Y:S01]  /*14800*/  FMNMX.FTZ R150, R16, R150, !PT ;  /* 0x0000009610967209 */ /* 0x000fe20007810000 */
[----:B------:R-:W-:Y:S01]  /*14810*/  FFMA.FTZ R108, R149, UR4, R108 ;  /* 0x00000004956c7c23 */ /* 0x000fe2000801006c */
[----:B------:R-:W-:Y:S01]  /*14820*/  FMNMX.FTZ R149, R6, R153, !PT ;  /* 0x0000009906957209 */ /* 0x000fe20007810000 */
[C---:B-1----:R-:W-:Y:S01]  /*14830*/  FFMA.FTZ R33, R208.reuse, UR4, R33 ;  /* 0x00000004d0217c23 */ /* 0x042fe20008010021 */
[----:B------:R-:W-:Y:S01]  /*14840*/  FMNMX.FTZ R150, R17, R150, !PT ;  /* 0x0000009611967209 */ /* 0x000fe20007810000 */
[C---:B------:R-:W-:Y:S01]  /*14850*/  FFMA.FTZ R35, R208.reuse, UR4, R35 ;  /* 0x00000004d0237c23 */ /* 0x040fe20008010023 */
[----:B------:R-:W-:Y:S01]  /*14860*/  FMNMX.FTZ R149, R7, R149, !PT ;  /* 0x0000009507957209 */ /* 0x000fe20007810000 */
[----:B------:R-:W-:Y:S01]  /*14870*/  FFMA.FTZ R29, R208, UR4, R29 ;  /* 0x00000004d01d7c23 */ /* 0x000fe2000801001d */
[----:B------:R-:W-:Y:S01]  /*14880*/  FMNMX.FTZ R150, R20, R150, !PT ;  /* 0x0000009614967209 */ /* 0x000fe20007810000 */
[----:B------:R-:W1:Y:S01]  /*14890*/  I2F R211, R211 ;  /* 0x000000d300d37306 */ /* 0x000e620000201400 */
[----:B------:R-:W-:Y:S01]  /*148a0*/  FMNMX.FTZ R149, R18, R149, !PT ;  /* 0x0000009512957209 */ /* 0x000fe20007810000 */
[----:B------:R-:W-:Y:S01]  /*148b0*/  FFMA.FTZ R31, R208, UR4, R31 ;  /* 0x00000004d01f7c23 */ /* 0x000fe2000801001f */
[----:B------:R-:W-:Y:S01]  /*148c0*/  FMNMX.FTZ R150, R21, R150, !PT ;  /* 0x0000009615967209 */ /* 0x000fe20007810000 */
[----:B---3--:R-:W-:Y:S01]  /*148d0*/  FFMA.FTZ R113, R3, UR4, R113 ;  /* 0x0000000403717c23 */ /* 0x008fe20008010071 */
[----:B------:R-:W-:Y:S01]  /*148e0*/  FMNMX.FTZ R149, R19, R149, !PT ;  /* 0x0000009513957209 */ /* 0x000fe20007810000 */
[C---:B------:R-:W-:Y:S01]  /*148f0*/  FFMA.FTZ R115, R3.reuse, UR4, R115 ;  /* 0x0000000403737c23 */ /* 0x040fe20008010073 */
[----:B------:R-:W-:Y:S01]  /*14900*/  FMNMX.FTZ R150, R32, R150, !PT ;  /* 0x0000009620967209 */ /* 0x000fe20007810000 */
[C---:B------:R-:W-:Y:S01]  /*14910*/  FFMA.FTZ R111, R3.reuse, UR4, R111 ;  /* 0x00000004036f7c23 */ /* 0x040fe2000801006f */
[----:B------:R-:W-:Y:S01]  /*14920*/  FMNMX.FTZ R149, R22, R149, !PT ;  /* 0x0000009516957209 */ /* 0x000fe20007810000 */
[----:B------:R-:W3:Y:S01]  /*14930*/  I2F R2, R2 ;  /* 0x0000000200027306 */ /* 0x000ee20000201400 */
[----:B------:R-:W-:Y:S01]  /*14940*/  FFMA.FTZ R109, R3, UR4, R109 ;  /* 0x00000004036d7c23 */ /* 0x000fe2000801006d */
[----:B------:R-:W-:Y:S02]  /*14950*/  FMNMX.FTZ R3, R8, R155, !PT ;  /* 0x0000009b08037209 */ /* 0x000fe40007810000 */
[----:B------:R-:W-:Y:S01]  /*14960*/  FMNMX.FTZ R149, R23, R149, !PT ;  /* 0x0000009517957209 */ /* 0x000fe20007810000 */
[C---:B--2---:R-:W-:Y:S01]  /*14970*/  FFMA.FTZ R97, R152.reuse, UR4, R97 ;  /* 0x0000000498617c23 */ /* 0x044fe20008010061 */
[----:B------:R-:W-:Y:S01]  /*14980*/  FMNMX.FTZ R3, R9, R3, !PT ;  /* 0x0000000309037209 */ /* 0x000fe20007810000 */
[----:B------:R-:W-:Y:S01]  /*14990*/  FFMA.FTZ R99, R152, UR4, R99 ;  /* 0x0000000498637c23 */ /* 0x000fe20008010063 */
[----:B------:R-:W-:Y:S01]  /*149a0*/  FMNMX.FTZ R149, R34, R149, !PT ;  /* 0x0000009522957209 */ /* 0x000fe20007810000 */
[----:B------:R-:W-:Y:S01]  /*149b0*/  FFMA.FTZ R95, R152, UR4, R95 ;  /* 0x00000004985f7c23 */ /* 0x000fe2000801005f */
[----:B------:R-:W2:Y:S01]  /*149c0*/  I2F R210, R210 ;  /* 0x000000d200d27306 */ /* 0x000ea20000201400 */
[----:B------:R-:W-:Y:S01]  /*149d0*/  FMNMX.FTZ R3, R12, R3, !PT ;  /* 0x000000030c037209 */ /* 0x000fe20007810000 */
[----:B------:R-:W-:Y:S01]  /*149e0*/  FFMA.FTZ R93, R152, UR4, R93 ;  /* 0x00000004985d7c23 */ /* 0x000fe2000801005d */
[----:B------:R-:W-:Y:S01]  /*149f0*/  FMNMX.FTZ R152, R33, R150, !PT ;  /* 0x0000009621987209 */ /* 0x000fe20007810000 */
[----:B-1----:R-:W-:Y:S01]  /*14a00*/  FFMA.FTZ R37, R211, UR4, R37 ;  /* 0x00000004d3257c23 */ /* 0x002fe20008010025 */
        /* <DEDUP_REMOVED lines=13> */
[----:B------:R-:W-:Y:S01]  /*14ae0*/  FFMA.FTZ R118, R2, UR4, R118 ;  /* 0x0000000402767c23 */ /* 0x000fe20008010076 */
[----:B------:R-:W-:Y:S01]  /*14af0*/  FMNMX.FTZ R149, R39, R149, !PT ;  /* 0x0000009527957209 */ /* 0x000fe20007810000 */
[----:B------:R-:W3:Y:S01]  /*14b00*/  I2F R212, R212 ;  /* 0x000000d400d47306 */ /* 0x000ee20000201400 */
[----:B------:R-:W-:Y:S01]  /*14b10*/  FMNMX.FTZ R3, R28, R3, !PT ;  /* 0x000000031c037209 */ /* 0x000fe20007810000 */
[----:B------:R-:W-:Y:S01]  /*14b20*/  FFMA.FTZ R120, R2, UR4, R120 ;  /* 0x0000000402787c23 */ /* 0x000fe20008010078 */
[----:B------:R-:W-:Y:S01]  /*14b30*/  FMNMX.FTZ R2, R10, R154, !PT ;  /* 0x0000009a0a027209 */ /* 0x000fe20007810000 */
[C---:B--2---:R-:W-:Y:S01]  /*14b40*/  FFMA.FTZ R48, R210.reuse, UR4, R48 ;  /* 0x00000004d2307c23 */ /* 0x044fe20008010030 */
[----:B------:R-:W-:Y:S01]  /*14b50*/  FMNMX.FTZ R3, R29, R3, !PT ;  /* 0x000000031d037209 */ /* 0x000fe20007810000 */
[C---:B------:R-:W-:Y:S01]  /*14b60*/  FFMA.FTZ R50, R210.reuse, UR4, R50 ;  /* 0x00000004d2327c23 */ /* 0x040fe20008010032 */
[----:B------:R-:W-:Y:S01]  /*14b70*/  FMNMX.FTZ R2, R11, R2, !PT ;  /* 0x000000020b027209 */ /* 0x000fe20007810000 */
[----:B------:R-:W-:Y:S01]  /*14b80*/  FFMA.FTZ R44, R210, UR4, R44 ;  /* 0x00000004d22c7c23 */ /* 0x000fe2000801002c */
[----:B------:R-:W-:Y:S01]  /*14b90*/  FMNMX.FTZ R152, R48, R152, !PT ;  /* 0x0000009830987209 */ /* 0x000fe20007810000 */
        /* <DEDUP_REMOVED lines=14> */
[C---:B---3--:R-:W-:Y:S01]  /*14c80*/  FFMA.FTZ R52, R212.reuse, UR4, R52 ;  /* 0x00000004d4347c23 */ /* 0x048fe20008010034 */
        /* <DEDUP_REMOVED lines=11> */
[----:B------:R-:W-:Y:S01]  /*14d40*/  FFMA.FTZ R55, R215, UR4, R55 ;  /* 0x00000004d7377c23 */ /* 0x000fe20008010037 */
        /* <DEDUP_REMOVED lines=9> */
[----:B------:R-:W-:Y:S01]  /*14de0*/  FFMA.FTZ R66, R214, UR4, R66 ;  /* 0x00000004d6427c23 */ /* 0x000fe20008010042 */
        /* <DEDUP_REMOVED lines=17> */
[----:B--2---:R-:W-:Y:S01]  /*14f00*/  FFMA.FTZ R68, R216, UR4, R68 ;  /* 0x00000004d8447c23 */ /* 0x004fe20008010044 */
[----:B------:R-:W-:Y:S01]  /*14f10*/  FMNMX.FTZ R2, R46, R2, !PT ;  /* 0x000000022e027209 */ /* 0x000fe20007810000 */
[C---:B------:R-:W-:Y:S02]  /*14f20*/  FFMA.FTZ R70, R216.reuse, UR4, R70 ;  /* 0x00000004d8467c23 */ /* 0x040fe40008010046 */
        /* <DEDUP_REMOVED lines=8> */
[C---:B------:R-:W-:Y:S02]  /*14fb0*/  FFMA.FTZ R71, R219.reuse, UR4, R71 ;  /* 0x00000004db477c23 */ /* 0x040fe40008010047 */
        /* <DEDUP_REMOVED lines=33> */
[----:B------:R-:W-:Y:S01]  /*151d0*/  FFMA.FTZ R88, R206, UR4, R88 ;  /* 0x00000004ce587c23 */ /* 0x000fe20008010058 */
[----:B------:R-:W-:Y:S01]  /*151e0*/  FMNMX.FTZ R149, R86, R149, !PT ;  /* 0x0000009556957209 */ /* 0x000fe20007810000 */
[C---:B---3--:R-:W-:Y:S01]  /*151f0*/  FFMA.FTZ R85, R205.reuse, UR4, R85 ;  /* 0x00000004cd557c23 */ /* 0x048fe20008010055 */
[----:B------:R-:W-:Y:S01]  /*15200*/  FMNMX.FTZ R2, R78, R2, !PT ;  /* 0x000000024e027209 */ /* 0x000fe20007810000 */
[C---:B------:R-:W-:Y:S01]  /*15210*/  FFMA.FTZ R87, R205.reuse, UR4, R87 ;  /* 0x00000004cd577c23 */ /* 0x040fe20008010057 */
[----:B------:R-:W-:Y:S01]  /*15220*/  FMNMX.FTZ R3, R88, R3, !PT ;  /* 0x0000000358037209 */ /* 0x000fe20007810000 */
[----:B------:R-:W-:Y:S01]  /*15230*/  FFMA.FTZ R91, R205, UR4, R91 ;  /* 0x00000004cd5b7c23 */ /* 0x000fe2000801005b */
[----:B------:R-:W-:Y:S02]  /*15240*/  FMNMX.FTZ R152, R85, R152, !PT ;  /* 0x0000009855987209 */ /* 0x000fe40007810000 */
[----:B------:R-:W3:Y:S01]  /*15250*/  I2F R206, R207 ;  /* 0x000000cf00ce7306 */ /* 0x000ee20000201400 */
[----:B------:R-:W-:Y:S01]  /*15260*/  FFMA.FTZ R89, R205, UR4, R89 ;  /* 0x00000004cd597c23 */ /* 0x000fe20008010059 */
[----:B------:R-:W-:Y:S01]  /*15270*/  IADD3 R205, R0, 0x78, RZ ;  /* 0x0000007800cd7810 */ /* 0x000fe20007ffe0ff */
[----:B--2---:R-:W-:Y:S01]  /*15280*/  FFMA.FTZ R96, R204, UR4, R96 ;  /* 0x00000004cc607c23 */ /* 0x004fe20008010060 */
[----:B------:R-:W-:Y:S01]  /*15290*/  IADD3 R0, R0, 0x79, RZ ;  /* 0x0000007900007810 */ /* 0x000fe20007ffe0ff */
[C---:B------:R-:W-:Y:S01]  /*152a0*/  FFMA.FTZ R98, R204.reuse, UR4, R98 ;  /* 0x00000004cc627c23 */ /* 0x040fe20008010062 */
[----:B------:R-:W-:Y:S01]  /*152b0*/  FMNMX.FTZ R149, R87, R149, !PT ;  /* 0x0000009557957209 */ /* 0x000fe20007810000 */
[----:B------:R-:W-:Y:S01]  /*152c0*/  FFMA.FTZ R94, R204, UR4, R94 ;  /* 0x00000004cc5e7c23 */ /* 0x000fe2000801005e */
[----:B------:R-:W-:Y:S01]  /*152d0*/  FMNMX.FTZ R152, R96, R152, !PT ;  /* 0x0000009860987209 */ /* 0x000fe20007810000 */
[----:B------:R-:W-:Y:S01]  /*152e0*/  FFMA.FTZ R92, R204, UR4, R92 ;  /* 0x00000004cc5c7c23 */ /* 0x000fe2000801005c */
[----:B------:R-:W2:Y:S01]  /*152f0*/  I2F R0, R0 ;  /* 0x0000000000007306 */ /* 0x000ea20000201400 */
[----:B------:R-:W-:Y:S01]  /*15300*/  FMNMX.FTZ R149, R98, R149, !PT ;  /* 0x0000009562957209 */ /* 0x000fe20007810000 */
[----:B-1----:R-:W-:Y:S01]  /*15310*/  FFMA.FTZ R100, R151, UR4, R100 ;  /* 0x0000000497647c23 */ /* 0x002fe20008010064 */
[----:B------:R-:W-:Y:S01]  /*15320*/  FMNMX.FTZ R152, R97, R152, !PT ;  /* 0x0000009861987209 */ /* 0x000fe20007810000 */
[----:B------:R-:W-:Y:S01]  /*15330*/  FFMA.FTZ R102, R151, UR4, R102 ;  /* 0x0000000497667c23 */ /* 0x000fe20008010066 */
[----:B------:R-:W-:Y:S01]  /*15340*/  FMNMX.FTZ R149, R99, R149, !PT ;  /* 0x0000009563957209 */ /* 0x000fe20007810000 */
[C---:B------:R-:W-:Y:S01]  /*15350*/  FFMA.FTZ R104, R151.reuse, UR4, R104 ;  /* 0x0000000497687c23 */ /* 0x040fe20008010068 */
[----:B------:R-:W-:Y:S01]  /*15360*/  FMNMX.FTZ R152, R100, R152, !PT ;  /* 0x0000009864987209 */ /* 0x000fe20007810000 */
[----:B------:R-:W-:Y:S02]  /*15370*/  FFMA.FTZ R106, R151, UR4, R106 ;  /* 0x00000004976a7c23 */ /* 0x000fe4000801006a */
[----:B------:R-:W1:Y:S01]  /*15380*/  I2F R204, R205 ;  /* 0x000000cd00cc7306 */ /* 0x000e620000201400 */
[----:B------:R-:W-:Y:S02]  /*15390*/  FMNMX.FTZ R149, R102, R149, !PT ;  /* 0x0000009566957209 */ /* 0x000fe40007810000 */
[----:B------:R-:W-:Y:S01]  /*153a0*/  FMNMX.FTZ R152, R101, R152, !PT ;  /* 0x0000009865987209 */ /* 0x000fe20007810000 */
[C---:B---3--:R-:W-:Y:S01]  /*153b0*/  FFMA.FTZ R117, R206.reuse, UR4, R117 ;  /* 0x00000004ce757c23 */ /* 0x048fe20008010075 */
[----:B------:R-:W-:Y:S01]  /*153c0*/  FMNMX.FTZ R3, R89, R3, !PT ;  /* 0x0000000359037209 */ /* 0x000fe20007810000 */
[----:B------:R-:W-:Y:S01]  /*153d0*/  FFMA.FTZ R119, R206, UR4, R119 ;  /* 0x00000004ce777c23 */ /* 0x000fe20008010077 */
[----:B------:R-:W-:Y:S01]  /*153e0*/  FMNMX.FTZ R152, R112, R152, !PT ;  /* 0x0000009870987209 */ /* 0x000fe20007810000 */
[C---:B------:R-:W-:Y:S01]  /*153f0*/  FFMA.FTZ R123, R206.reuse, UR4, R123 ;  /* 0x00000004ce7b7c23 */ /* 0x040fe2000801007b */
[----:B------:R-:W-:Y:S01]  /*15400*/  FMNMX.FTZ R2, R79, R2, !PT ;  /* 0x000000024f027209 */ /* 0x000fe20007810000 */
[----:B------:R-:W-:Y:S01]  /*15410*/  FFMA.FTZ R121, R206, UR4, R121 ;  /* 0x00000004ce797c23 */ /* 0x000fe20008010079 */
[----:B------:R-:W-:Y:S02]  /*15420*/  FMNMX.FTZ R152, R113, R152, !PT ;  /* 0x0000009871987209 */ /* 0x000fe40007810000 */
[----:B------:R-:W-:Y:S01]  /*15430*/  FMNMX.FTZ R149, R103, R149, !PT ;  /* 0x0000009567957209 */ /* 0x000fe20007810000 */
[----:B--2---:R-:W-:Y:S01]  /*15440*/  FFMA.FTZ R129, R0, UR4, R129 ;  /* 0x0000000400817c23 */ /* 0x004fe20008010081 */
[----:B------:R-:W-:Y:S01]  /*15450*/  FMNMX.FTZ R3, R92, R3, !PT ;  /* 0x000000035c037209 */ /* 0x000fe20007810000 */
[----:B------:R-:W-:Y:S01]  /*15460*/  FFMA.FTZ R131, R0, UR4, R131 ;  /* 0x0000000400837c23 */ /* 0x000fe20008010083 */
[----:B------:R-:W-:Y:S01]  /*15470*/  FMNMX.FTZ R152, R116, R152, !PT ;  /* 0x0000009874987209 */ /* 0x000fe20007810000 */
[----:B------:R-:W-:Y:S01]  /*15480*/  FFMA.FTZ R127, R0, UR4, R127 ;  /* 0x00000004007f7c23 */ /* 0x000fe2000801007f */
[----:B------:R-:W-:Y:S01]  /*15490*/  FMNMX.FTZ R2, R90, R2, !PT ;  /* 0x000000025a027209 */ /* 0x000fe20007810000 */
[----:B------:R-:W-:Y:S01]  /*154a0*/  FFMA.FTZ R125, R0, UR4, R125 ;  /* 0x00000004007d7c23 */ /* 0x000fe2000801007d */
[----:B------:R-:W-:Y:S02]  /*154b0*/  FMNMX.FTZ R149, R114, R149, !PT ;  /* 0x0000009572957209 */ /* 0x000fe40007810000 */
[----:B------:R-:W-:Y:S01]  /*154c0*/  FMNMX.FTZ R3, R93, R3, !PT ;  /* 0x000000035d037209 */ /* 0x000fe20007810000 */
[C---:B-1----:R-:W-:Y:S01]  /*154d0*/  FFMA.FTZ R128, R204.reuse, UR4, R128 ;  /* 0x00000004cc807c23 */ /* 0x042fe20008010080 */
[----:B------:R-:W-:Y:S01]  /*154e0*/  FMNMX.FTZ R152, R117, R152, !PT ;  /* 0x0000009875987209 */ /* 0x000fe20007810000 */
[C---:B------:R-:W-:Y:S01]  /*154f0*/  FFMA.FTZ R130, R204.reuse, UR4, R130 ;  /* 0x00000004cc827c23 */ /* 0x040fe20008010082 */
[----:B------:R-:W-:Y:S01]  /*15500*/  FMNMX.FTZ R2, R91, R2, !PT ;  /* 0x000000025b027209 */ /* 0x000fe20007810000 */
[C---:B------:R-:W-:Y:S01]  /*15510*/  FFMA.FTZ R126, R204.reuse, UR4, R126 ;  /* 0x00000004cc7e7c23 */ /* 0x040fe2000801007e */
[----:B------:R-:W-:Y:S01]  /*15520*/  FMNMX.FTZ R149, R115, R149, !PT ;  /* 0x0000009573957209 */ /* 0x000fe20007810000 */
[----:B------:R-:W-:Y:S01]  /*15530*/  FFMA.FTZ R124, R204, UR4, R124 ;  /* 0x00000004cc7c7c23 */ /* 0x000fe2000801007c */
        /* <DEDUP_REMOVED lines=20> */
[----:B------:R-:W2:Y:S01]  /*15680*/  SHFL.BFLY PT, R3, R151, 0x2, 0x1f ;  /* 0x0c401f0097037f89 */ /* 0x000ea200000e0000 */
[----:B------:R-:W-:Y:S02]  /*15690*/  FMNMX.FTZ R2, R123, R2, !PT ;  /* 0x000000027b027209 */ /* 0x000fe40007810000 */
[----:B------:R-:W-:Y:S02]  /*156a0*/  FMNMX.FTZ R149, R124, R149, !PT ;  /* 0x000000957c957209 */ /* 0x000fe40007810000 */
[----:B-1----:R-:W-:Y:S02]  /*156b0*/  FMNMX.FTZ R152, R152, R150, !PT ;  /* 0x0000009698987209 */ /* 0x002fe40007810000 */
[----:B------:R-:W-:Y:S02]  /*156c0*/  FMNMX.FTZ R2, R126, R2, !PT ;  /* 0x000000027e027209 */ /* 0x000fe40007810000 */
[----:B------:R-:W-:Y:S01]  /*156d0*/  FMNMX.FTZ R149, R125, R149, !PT ;  /* 0x000000957d957209 */ /* 0x000fe20007810000 */
[----:B------:R-:W1:Y:S01]  /*156e0*/  SHFL.BFLY PT, R204, R152, 0x1, 0x1f ;  /* 0x0c201f0098cc7f89 */ /* 0x000e6200000e0000 */
[----:B------:R-:W-:Y:S07]  /*156f0*/  FMNMX.FTZ R2, R127, R2, !PT ;  /* 0x000000027f027209 */ /* 0x000fee0007810000 */
[----:B------:R-:W3:Y:S01]  /*15700*/  SHFL.BFLY PT, R150, R149, 0x2, 0x1f ;  /* 0x0c401f0095967f89 */ /* 0x000ee200000e0000 */
[----:B--2---:R-:W-:Y:S07]  /*15710*/  FMNMX.FTZ R151, R151, R3, !PT ;  /* 0x0000000397977209 */ /* 0x004fee0007810000 */
[----:B------:R-:W2:Y:S08]  /*15720*/  SHFL.BFLY PT, R0, R2, 0x2, 0x1f ;  /* 0x0c401f0002007f89 */ /* 0x000eb000000e0000 */
[----:B------:R-:W4:Y:S01]  /*15730*/  SHFL.BFLY PT, R205, R151, 0x1, 0x1f ;  /* 0x0c201f0097cd7f89 */ /* 0x000f2200000e0000 */
[----:B-1----:R-:W-:Y:S04]  /*15740*/  FMNMX.FTZ R152, R152, R204, !PT ;  /* 0x000000cc98987209 */ /* 0x002fe80007810000 */
[----:B------:R-:W-:Y:S02]  /*15750*/  FSETP.NEU.FTZ.AND P2, PT, R152, -INF , PT ;  /* 0xff8000009800780b */ /* 0x000fe40003f5d000 */
[----:B---3--:R-:W-:Y:S05]  /*15760*/  FMNMX.FTZ R150, R149, R150, !PT ;  /* 0x0000009695967209 */ /* 0x008fea0007810000 */
[----:B------:R-:W1:Y:S01]  /*15770*/  SHFL.BFLY PT, R204, R150, 0x1, 0x1f ;  /* 0x0c201f0096cc7f89 */ /* 0x000e6200000e0000 */
[----:B--2---:R-:W-:Y:S01]  /*15780*/  FMNMX.FTZ R2, R2, R0, !PT ;  /* 0x0000000002027209 */ /* 0x004fe20007810000 */
[----:B------:R-:W-:Y:S04]  /*15790*/  FADD.FTZ R0, -R152, R148 ;  /* 0x0000009498007221 */ /* 0x000fe80000010100 */
[----:B------:R-:W-:Y:S02]  /*157a0*/  FMUL.FTZ R0, R0, c[0x0][0x23c] ;  /* 0x00008f0000007a20 */ /* 0x000fe40000410000 */
[----:B------:R-:W2:Y:S01]  /*157b0*/  SHFL.BFLY PT, R3, R2, 0x1, 0x1f ;  /* 0x0c201f0002037f89 */ /* 0x000ea200000e0000 */
[----:B----4-:R-:W-:Y:S01]  /*157c0*/  FMNMX.FTZ R151, R151, R205, !PT ;  /* 0x000000cd97977209 */ /* 0x010fe20007810000 */
[----:B------:R-:W3:Y:S01]  /*157d0*/  MUFU.EX2 R149, R0 ;  /* 0x0000000000957308 */ /* 0x000ee20000000800 */
[----:B-1----:R-:W-:Y:S05]  /*157e0*/  FMNMX.FTZ R150, R150, R204, !PT ;  /* 0x000000cc96967209 */ /* 0x002fea0007810000 */
[----:B------:R-:W-:Y:S01]  /*157f0*/  LDSM.16.MT88.4 R204, [R236+0x8000] ;  /* 0x00800000eccc783b */ /* 0x000fe20000004200 */
[----:B------:R-:W-:Y:S01]  /*15800*/  FMUL.FTZ R208, R150, c[0x0][0x23c] ;  /* 0x00008f0096d07a20 */ /* 0x000fe20000410000 */
[----:B--2---:R-:W-:Y:S01]  /*15810*/  FMNMX.FTZ R3, R2, R3, !PT ;  /* 0x0000000302037209 */ /* 0x004fe20007810000 */
[C---:B---3--:R-:W-:Y:S02]  /*15820*/  FMUL.FTZ R136, R149.reuse, R136 ;  /* 0x0000008895887220 */ /* 0x048fe40000410000 */
[C---:B------:R-:W-:Y:S02]  /*15830*/  FMUL.FTZ R137, R149.reuse, R137 ;  /* 0x0000008995897220 */ /* 0x040fe40000410000 */
[C---:B------:R-:W-:Y:S02]  /*15840*/  FMUL.FTZ R144, R149.reuse, R144 ;  /* 0x0000009095907220 */ /* 0x040fe40000410000 */
[----:B------:R-:W-:Y:S02]  /*15850*/  FMUL.FTZ R145, R149, R145 ;  /* 0x0000009195917220 */ /* 0x000fe40000410000 */
[----:B------:R-:W-:Y:S02]  /*15860*/  FADD.FTZ R0, -R151, R153 ;  /* 0x0000009997007221 */ /* 0x000fe40000010100 */
[----:B------:R-:W-:Y:S02]  /*15870*/  FMUL.FTZ R153, R152, c[0x0][0x23c] ;  /* 0x00008f0098997a20 */ /* 0x000fe40000410000 */
[----:B------:R-:W-:Y:S03]  /*15880*/  FMUL.FTZ R0, R0, c[0x0][0x23c] ;  /* 0x00008f0000007a20 */ /* 0x000fe60000410000 */
[----:B------:R-:W-:Y:S01]  /*15890*/  FSEL R153, R153, RZ, P2 ;  /* 0x000000ff99997208 */ /* 0x000fe20001000000 */
[----:B------:R-:W1:Y:S01]  /*158a0*/  MUFU.EX2 R148, R0 ;  /* 0x0000000000947308 */ /* 0x000e620000000800 */
        /* <DEDUP_REMOVED lines=13> */
[C---:B-1----:R-:W-:Y:S02]  /*15980*/  FMUL.FTZ R138, R148.reuse, R138 ;  /* 0x0000008a948a7220 */ /* 0x042fe40000410000 */
[C---:B------:R-:W-:Y:S02]  /*15990*/  FMUL.FTZ R139, R148.reuse, R139 ;  /* 0x0000008b948b7220 */ /* 0x040fe40000410000 */
[C---:B------:R-:W-:Y:S01]  /*159a0*/  FMUL.FTZ R146, R148.reuse, R146 ;  /* 0x0000009294927220 */ /* 0x040fe20000410000 */
[----:B------:R-:W-:Y:S01]  /*159b0*/  MUFU.EX2 R216, R48 ;  /* 0x0000003000d87308 */ /* 0x000fe20000000800 */
[----:B------:R-:W-:Y:S02]  /*159c0*/  FMUL.FTZ R147, R148, R147 ;  /* 0x0000009394937220 */ /* 0x000fe40000410000 */
[--C-:B------:R-:W-:Y:S02]  /*159d0*/  FFMA.FTZ R16, R16, c[0x0][0x23c], -R153.reuse ;  /* 0x00008f0010107a23 */ /* 0x100fe40000010899 */
[--C-:B------:R-:W-:Y:S02]  /*159e0*/  FFMA.FTZ R17, R17, c[0x0][0x23c], -R153.reuse ;  /* 0x00008f0011117a23 */ /* 0x100fe40000010899 */
[--C-:B------:R-:W-:Y:S02]  /*159f0*/  FFMA.FTZ R33, R33, c[0x0][0x23c], -R153.reuse ;  /* 0x00008f0021217a23 */ /* 0x100fe40000010899 */
[--C-:B------:R-:W-:Y:S01]  /*15a00*/  FFMA.FTZ R49, R49, c[0x0][0x23c], -R153.reuse ;  /* 0x00008f0031317a23 */ /* 0x100fe20000010899 */
[----:B------:R-:W-:Y:S01]  /*15a10*/  MUFU.EX2 R246, R16 ;  /* 0x0000001000f67308 */ /* 0x000fe20000000800 */
[--C-:B------:R-:W-:Y:S02]  /*15a20*/  FFMA.FTZ R32, R32, c[0x0][0x23c], -R153.reuse ;  /* 0x00008f0020207a23 */ /* 0x100fe40000010899 */
[--C-:B------:R-:W-:Y:S02]  /*15a30*/  FFMA.FTZ R36, R36, c[0x0][0x23c], -R153.reuse ;  /* 0x00008f0024247a23 */ /* 0x100fe40000010899 */
[--C-:B------:R-:W-:Y:S02]  /*15a40*/  FFMA.FTZ R37, R37, c[0x0][0x23c], -R153.reuse ;  /* 0x00008f0025257a23 */ /* 0x100fe40000010899 */
[C---:B------:R-:W-:Y:S02]  /*15a50*/  FADD.FTZ R0, -R3.reuse, R154 ;  /* 0x0000009a03007221 */ /* 0x040fe40000010100 */
[----:B------:R-:W-:Y:S01]  /*15a60*/  FMUL.FTZ R154, R3, c[0x0][0x23c] ;  /* 0x00008f00039a7a20 */ /* 0x000fe20000410000 */
[----:B------:R-:W-:Y:S01]  /*15a70*/  MUFU.EX2 R250, R17 ;  /* 0x0000001100fa7308 */ /* 0x000fe20000000800 */
[----:B------:R-:W-:Y:S02]  /*15a80*/  FMUL.FTZ R0, R0, c[0x0][0x23c] ;  /* 0x00008f0000007a20 */ /* 0x000fe40000410000 */
[--C-:B------:R-:W-:Y:S02]  /*15a90*/  FFMA.FTZ R4, R4, c[0x0][0x23c], -R153.reuse ;  /* 0x00008f0004047a23 */ /* 0x100fe40000010899 */
[--C-:B------:R-:W-:Y:S02]  /*15aa0*/  FFMA.FTZ R5, R5, c[0x0][0x23c], -R153.reuse ;  /* 0x00008f0005057a23 */ /* 0x100fe40000010899 */
[--C-:B------:R-:W-:Y:S02]  /*15ab0*/  FFMA.FTZ R80, R80, c[0x0][0x23c], -R153.reuse ;  /* 0x00008f0050507a23 */ /* 0x100fe40000010899 */
[--C-:B------:R-:W-:Y:S01]  /*15ac0*/  FFMA.FTZ R84, R84, c[0x0][0x23c], -R153.reuse ;  /* 0x00008f0054547a23 */ /* 0x100fe20000010899 */
[----:B------:R-:W1:Y:S01]  /*15ad0*/  MUFU.EX2 R2, R0 ;  /* 0x0000000000027308 */ /* 0x000e620000000800 */
        /* <DEDUP_REMOVED lines=11> */
[----:B------:R3:W4:Y:S01]  /*15b90*/  MUFU.EX2 R215, R5 ;  /* 0x0000000500d77308 */ /* 0x0007220000000800 */
[----:B------:R-:W-:Y:S02]  /*15ba0*/  FFMA.FTZ R153, R129, c[0x0][0x23c], -R153 ;  /* 0x00008f0081997a23 */ /* 0x000fe40000010899 */
[C---:B-1----:R-:W-:Y:S02]  /*15bb0*/  FMUL.FTZ R134, R2.reuse, R134 ;  /* 0x0000008602867220 */ /* 0x042fe40000410000 */
[C---:B------:R-:W-:Y:S02]  /*15bc0*/  FMUL.FTZ R135, R2.reuse, R135 ;  /* 0x0000008702877220 */ /* 0x040fe40000410000 */
[C---:B------:R-:W-:Y:S03]  /*15bd0*/  FMUL.FTZ R142, R2.reuse, R142 ;  /* 0x0000008e028e7220 */ /* 0x040fe60000410000 */
[----:B------:R-:W-:Y:S01]  /*15be0*/  MUFU.EX2 R16, R33 ;  /* 0x0000002100107308 */ /* 0x000fe20000000800 */
[----:B------:R-:W-:Y:S02]  /*15bf0*/  FMUL.FTZ R143, R2, R143 ;  /* 0x0000008f028f7220 */ /* 0x000fe40000410000 */
[----:B------:R-:W-:Y:S02]  /*15c00*/  FADD.FTZ R0, -R150, R155 ;  /* 0x0000009b96007221 */ /* 0x000fe40000010100 */
[----:B------:R-:W-:Y:S02]  /*15c10*/  FMUL.FTZ R155, R151, c[0x0][0x23c] ;  /* 0x00008f00979b7a20 */ /* 0x000fe40000410000 */
[----:B------:R-:W-:Y:S02]  /*15c20*/  FMUL.FTZ R0, R0, c[0x0][0x23c] ;  /* 0x00008f0000007a20 */ /* 0x000fe40000410000 */
[----:B--2---:R-:W-:Y:S01]  /*15c30*/  FMUL.FTZ R4, R149, R160 ;  /* 0x000000a095047220 */ /* 0x004fe20000410000 */
[----:B------:R-:W-:Y:S01]  /*15c40*/  MUFU.EX2 R251, R32 ;  /* 0x0000002000fb7308 */ /* 0x000fe20000000800 */
[----:B------:R-:W-:Y:S02]  /*15c50*/  FSEL R155, R155, RZ, P2 ;  /* 0x000000ff9b9b7208 */ /* 0x000fe40001000000 */
[----:B------:R-:W-:Y:S01]  /*15c60*/  FSETP.NEU.FTZ.AND P2, PT, R3, -INF , PT ;  /* 0xff8000000300780b */ /* 0x000fe20003f5d000 */
[----:B---3--:R-:W-:Y:S01]  /*15c70*/  FMUL.FTZ R5, R149, R161 ;  /* 0x000000a195057220 */ /* 0x008fe20000410000 */
[----:B----4-:R-:W-:Y:S01]  /*15c80*/  F2FP.BF16.PACK_AB R160, R215, R213 ;  /* 0x000000d5d7a0723e */ /* 0x010fe200000010ff */
[--C-:B------:R-:W-:Y:S01]  /*15c90*/  FFMA.FTZ R22, R22, c[0x0][0x23c], -R155.reuse ;  /* 0x00008f0016167a23 */ /* 0x100fe2000001089b */
[----:B------:R-:W-:Y:S01]  /*15ca0*/  FSEL R154, R154, RZ, P2 ;  /* 0x000000ff9a9a7208 */ /* 0x000fe20001000000 */
[--C-:B------:R-:W-:Y:S01]  /*15cb0*/  FFMA.FTZ R23, R23, c[0x0][0x23c], -R155.reuse ;  /* 0x00008f0017177a23 */ /* 0x100fe2000001089b */
[----:B------:R-:W-:Y:S01]  /*15cc0*/  FSETP.NEU.FTZ.AND P2, PT, R150, -INF , PT ;  /* 0xff8000009600780b */ /* 0x000fe20003f5d000 */
[----:B------:R-:W-:Y:S01]  /*15cd0*/  MUFU.EX2 R228, R22 ;  /* 0x0000001600e47308 */ /* 0x000fe20000000800 */
[--C-:B------:R-:W-:Y:S02]  /*15ce0*/  FFMA.FTZ R54, R54, c[0x0][0x23c], -R155.reuse ;  /* 0x00008f0036367a23 */ /* 0x100fe4000001089b */
[--C-:B------:R-:W-:Y:S01]  /*15cf0*/  FFMA.FTZ R55, R55, c[0x0][0x23c], -R155.reuse ;  /* 0x00008f0037377a23 */ /* 0x100fe2000001089b */
[----:B------:R-:W-:Y:S01]  /*15d00*/  FSEL R208, R208, RZ, P2 ;  /* 0x000000ffd0d07208 */ /* 0x000fe20001000000 */
[--C-:B------:R-:W-:Y:S02]  /*15d10*/  FFMA.FTZ R66, R66, c[0x0][0x23c], -R155.reuse ;  /* 0x00008f0042427a23 */ /* 0x100fe4000001089b */
[--C-:B------:R-:W-:Y:S02]  /*15d20*/  FFMA.FTZ R67, R67, c[0x0][0x23c], -R155.reuse ;  /* 0x00008f0043437a23 */ /* 0x100fe4000001089b */
[--C-:B------:R-:W-:Y:S01]  /*15d30*/  FFMA.FTZ R58, R58, c[0x0][0x23c], -R154.reuse ;  /* 0x00008f003a3a7a23 */ /* 0x100fe2000001089a */
[----:B------:R1:W-:Y:S01]  /*15d40*/  MUFU.EX2 R247, R23 ;  /* 0x0000001700f77308 */ /* 0x0003e20000000800 */
[----:B------:R-:W-:Y:S02]  /*15d50*/  FFMA.FTZ R59, R59, c[0x0][0x23c], -R154 ;  /* 0x00008f003b3b7a23 */ /* 0x000fe4000001089a */
[--C-:B------:R-:W-:Y:S02]  /*15d60*/  FFMA.FTZ R56, R56, c[0x0][0x23c], -R208.reuse ;  /* 0x00008f0038387a23 */ /* 0x100fe400000108d0 */
[----:B------:R-:W-:Y:S02]  /*15d70*/  FFMA.FTZ R57, R57, c[0x0][0x23c], -R208 ;  /* 0x00008f0039397a23 */ /* 0x000fe400000108d0 */
[--C-:B------:R-:W-:Y:S02]  /*15d80*/  FFMA.FTZ R70, R70, c[0x0][0x23c], -R155.reuse ;  /* 0x00008f0046467a23 */ /* 0x100fe4000001089b */
[--C-:B------:R-:W-:Y:S01]  /*15d90*/  FFMA.FTZ R71, R71, c[0x0][0x23c], -R155.reuse ;  /* 0x00008f0047477a23 */ /* 0x100fe2000001089b */
[----:B------:R-:W2:Y:S01]  /*15da0*/  MUFU.EX2 R0, R0 ;  /* 0x0000000000007308 */ /* 0x000ea20000000800 */
[--C-:B------:R-:W-:Y:S02]  /*15db0*/  FFMA.FTZ R74, R74, c[0x0][0x23c], -R154.reuse ;  /* 0x00008f004a4a7a23 */ /* 0x100fe4000001089a */
[----:B------:R-:W-:Y:S02]  /*15dc0*/  FFMA.FTZ R75, R75, c[0x0][0x23c], -R154 ;  /* 0x00008f004b4b7a23 */ /* 0x000fe4000001089a */
[--C-:B------:R-:W-:Y:S02]  /*15dd0*/  FFMA.FTZ R72, R72, c[0x0][0x23c], -R208.reuse ;  /* 0x00008f0048487a23 */ /* 0x100fe400000108d0 */
[----:B------:R-:W-:Y:S02]  /*15de0*/  FFMA.FTZ R73, R73, c[0x0][0x23c], -R208 ;  /* 0x00008f0049497a23 */ /* 0x000fe400000108d0 */
[--C-:B------:R-:W-:Y:S01]  /*15df0*/  FFMA.FTZ R18, R18, c[0x0][0x23c], -R155.reuse ;  /* 0x00008f0012127a23 */ /* 0x100fe2000001089b */
[----:B------:R-:W-:Y:S01]  /*15e00*/  MUFU.EX2 R223, R36 ;  /* 0x0000002400df7308 */ /* 0x000fe20000000800 */
[--C-:B------:R-:W-:Y:S02]  /*15e10*/  FFMA.FTZ R19, R19, c[0x0][0x23c], -R155.reuse ;  /* 0x00008f0013137a23 */ /* 0x100fe4000001089b */
[--C-:B------:R-:W-:Y:S01]  /*15e20*/  FFMA.FTZ R14, R14, c[0x0][0x23c], -R154.reuse ;  /* 0x00008f000e0e7a23 */ /* 0x100fe2000001089a */
[----:B-1----:R-:W1:Y:S01]  /*15e30*/  LDSM.16.MT88.4 R20, [R233+0x8000] ;  /* 0x00800000e914783b */ /* 0x002e620000004200 */
[----:B------:R-:W-:Y:S02]  /*15e40*/  FFMA.FTZ R15, R15, c[0x0][0x23c], -R154 ;  /* 0x00008f000f0f7a23 */ /* 0x000fe4000001089a */
[--C-:B------:R-:W-:Y:S02]  /*15e50*/  FFMA.FTZ R12, R12, c[0x0][0x23c], -R208.reuse ;  /* 0x00008f000c0c7a23 */ /* 0x100fe400000108d0 */
[----:B------:R-:W-:Y:S01]  /*15e60*/  FFMA.FTZ R13, R13, c[0x0][0x23c], -R208 ;  /* 0x00008f000d0d7a23 */ /* 0x000fe200000108d0 */
[----:B------:R3:W-:Y:S01]  /*15e70*/  MUFU.EX2 R230, R18 ;  /* 0x0000001200e67308 */ /* 0x0007e20000000800 */
[--C-:B------:R-:W-:Y:S02]  /*15e80*/  FFMA.FTZ R31, R31, c[0x0][0x23c], -R154.reuse ;  /* 0x00008f001f1f7a23 */ /* 0x100fe4000001089a */
[--C-:B------:R-:W-:Y:S02]  /*15e90*/  FFMA.FTZ R6, R6, c[0x0][0x23c], -R155.reuse ;  /* 0x00008f0006067a23 */ /* 0x100fe4000001089b */
[--C-:B------:R-:W-:Y:S02]  /*15ea0*/  FFMA.FTZ R7, R7, c[0x0][0x23c], -R155.reuse ;  /* 0x00008f0007077a23 */ /* 0x100fe4000001089b */
[----:B------:R-:W-:Y:S02]  /*15eb0*/  FMUL.FTZ R32, R149, R184 ;  /* 0x000000b895207220 */ /* 0x000fe40000410000 */
[C---:B--2---:R-:W-:Y:S01]  /*15ec0*/  FMUL.FTZ R132, R0.reuse, R132 ;  /* 0x0000008400847220 */ /* 0x044fe20000410000 */
[----:B------:R-:W2:Y:S01]  /*15ed0*/  MUFU.EX2 R217, R31 ;  /* 0x0000001f00d97308 */ /* 0x000ea20000000800 */
[C---:B------:R-:W-:Y:S02]  /*15ee0*/  FMUL.FTZ R133, R0.reuse, R133 ;  /* 0x0000008500857220 */ /* 0x040fe40000410000 */
[C---:B------:R-:W-:Y:S02]  /*15ef0*/  FMUL.FTZ R140, R0.reuse, R140 ;  /* 0x0000008c008c7220 */ /* 0x040fe40000410000 */
[----:B------:R-:W-:Y:S02]  /*15f00*/  FMUL.FTZ R141, R0, R141 ;  /* 0x0000008d008d7220 */ /* 0x000fe40000410000 */
[--C-:B------:R-:W-:Y:S02]  /*15f10*/  FFMA.FTZ R62, R62, c[0x0][0x23c], -R154.reuse ;  /* 0x00008f003e3e7a23 */ /* 0x100fe4000001089a */
[----:B------:R-:W-:Y:S01]  /*15f20*/  FFMA.FTZ R63, R63, c[0x0][0x23c], -R154 ;  /* 0x00008f003f3f7a23 */ /* 0x000fe2000001089a */
[----:B------:R4:W-:Y:S01]  /*15f30*/  MUFU.EX2 R212, R6 ;  /* 0x0000000600d47308 */ /* 0x0009e20000000800 */
[--C-:B------:R-:W-:Y:S02]  /*15f40*/  FFMA.FTZ R60, R60, c[0x0][0x23c], -R208.reuse ;  /* 0x00008f003c3c7a23 */ /* 0x100fe400000108d0 */
[--C-:B------:R-:W-:Y:S02]  /*15f50*/  FFMA.FTZ R61, R61, c[0x0][0x23c], -R208.reuse ;  /* 0x00008f003d3d7a23 */ /* 0x100fe400000108d0 */
[----:B---3--:R-:W-:Y:S02]  /*15f60*/  FMUL.FTZ R18, R148, R170 ;  /* 0x000000aa94127220 */ /* 0x008fe40000410000 */
[--C-:B------:R-:W-:Y:S02]  /*15f70*/  FFMA.FTZ R83, R83, c[0x0][0x23c], -R155.reuse ;  /* 0x00008f0053537a23 */ /* 0x100fe4000001089b */
[--C-:B------:R-:W-:Y:S01]  /*15f80*/  FFMA.FTZ R35, R35, c[0x0][0x23c], -R155.reuse ;  /* 0x00008f0023237a23 */ /* 0x100fe2000001089b */
[----:B------:R3:W5:Y:S01]  /*15f90*/  MUFU.EX2 R214, R7 ;  /* 0x0000000700d67308 */ /* 0x0007620000000800 */
[--C-:B------:R-:W-:Y:S02]  /*15fa0*/  FFMA.FTZ R34, R34, c[0x0][0x23c], -R155.reuse ;  /* 0x00008f0022227a23 */ /* 0x100fe4000001089b */
[--C-:B------:R-:W-:Y:S01]  /*15fb0*/  FFMA.FTZ R24, R24, c[0x0][0x23c], -R208.reuse ;  /* 0x00008f0018187a23 */ /* 0x100fe200000108d0 */
[----:B--2---:R-:W-:Y:S01]  /*15fc0*/  MOV R48, R217 ;  /* 0x000000d900307202 */ /* 0x004fe20000000f00 */
[----:B------:R-:W-:Y:S02]  /*15fd0*/  FMUL.FTZ R31, R2, R183 ;  /* 0x000000b7021f7220 */ /* 0x000fe40000410000 */
[----:B------:R-:W-:Y:S02]  /*15fe0*/  FFMA.FTZ R29, R29, c[0x0][0x23c], -R208 ;  /* 0x00008f001d1d7a23 */ /* 0x000fe400000108d0 */
[--C-:B------:R-:W-:Y:S01]  /*15ff0*/  FFMA.FTZ R30, R30, c[0x0][0x23c], -R154.reuse ;  /* 0x00008f001e1e7a23 */ /* 0x100fe2000001089a */
[----:B------:R-:W2:Y:S01]  /*16000*/  MUFU.EX2 R248, R19 ;  /* 0x0000001300f87308 */ /* 0x000ea20000000800 */
[--C-:B------:R-:W-:Y:S02]  /*16010*/  FFMA.FTZ R10, R10, c[0x0][0x23c], -R154.reuse ;  /* 0x00008f000a0a7a23 */ /* 0x100fe4000001089a */
[----:B------:R-:W-:Y:S02]  /*16020*/  FFMA.FTZ R11, R11, c[0x0][0x23c], -R154 ;  /* 0x00008f000b0b7a23 */ /* 0x000fe4000001089a */
[--C-:B------:R-:W-:Y:S02]  /*16030*/  FFMA.FTZ R8, R8, c[0x0][0x23c], -R208.reuse ;  /* 0x00008f0008087a23 */ /* 0x100fe400000108d0 */
[--C-:B------:R-:W-:Y:S02]  /*16040*/  FFMA.FTZ R9, R9, c[0x0][0x23c], -R208.reuse ;  /* 0x00008f0009097a23 */ /* 0x100fe400000108d0 */
[----:B----4-:R-:W-:Y:S01]  /*16050*/  FMUL.FTZ R6, R148, R162 ;  /* 0x000000a294067220 */ /* 0x010fe20000410000 */
[----:B------:R4:W-:Y:S01]  /*16060*/  MUFU.EX2 R210, R10 ;  /* 0x0000000a00d27308 */ /* 0x0009e20000000800 */
[----:B------:R-:W-:Y:S01]  /*16070*/  F2FP.BF16.PACK_AB R162, R250, R246 ;  /* 0x000000f6faa2723e */ /* 0x000fe200000010ff */
[----:B------:R-:W-:Y:S02]  /*16080*/  FFMA.FTZ R28, R28, c[0x0][0x23c], -R208 ;  /* 0x00008f001c1c7a23 */ /* 0x000fe400000108d0 */
[----:B---3--:R-:W-:Y:S01]  /*16090*/  FMUL.FTZ R7, R148, R163 ;  /* 0x000000a394077220 */ /* 0x008fe20000410000 */
[----:B-----5:R-:W-:Y:S01]  /*160a0*/  F2FP.BF16.PACK_AB R161, R214, R212 ;  /* 0x000000d4d6a1723e */ /* 0x020fe200000010ff */
[--C-:B------:R-:W-:Y:S02]  /*160b0*/  FFMA.FTZ R38, R38, c[0x0][0x23c], -R155.reuse ;  /* 0x00008f0026267a23 */ /* 0x100fe4000001089b */
[--C-:B------:R-:W-:Y:S02]  /*160c0*/  FFMA.FTZ R39, R39, c[0x0][0x23c], -R155.reuse ;  /* 0x00008f0027277a23 */ /* 0x100fe4000001089b */
[----:B------:R3:W-:Y:S01]  /*160d0*/  MUFU.EX2 R211, R11 ;  /* 0x0000000b00d37308 */ /* 0x0007e20000000800 */
[--C-:B------:R-:W-:Y:S02]  /*160e0*/  FFMA.FTZ R50, R50, c[0x0][0x23c], -R155.reuse ;  /* 0x00008f0032327a23 */ /* 0x100fe4000001089b */
[--C-:B------:R-:W-:Y:S01]  /*160f0*/  FFMA.FTZ R51, R51, c[0x0][0x23c], -R155.reuse ;  /* 0x00008f0033337a23 */ /* 0x100fe2000001089b */
[----:B--2---:R-:W-:Y:S01]  /*16100*/  F2FP.BF16.PACK_AB R163, R248, R230 ;  /* 0x000000e6f8a3723e */ /* 0x004fe200000010ff */
[----:B------:R-:W-:Y:S02]  /*16110*/  FMUL.FTZ R19, R148, R171 ;  /* 0x000000ab94137220 */ /* 0x000fe40000410000 */
[--C-:B------:R-:W-:Y:S02]  /*16120*/  FFMA.FTZ R42, R42, c[0x0][0x23c], -R154.reuse ;  /* 0x00008f002a2a7a23 */ /* 0x100fe4000001089a */
[----:B------:R-:W-:Y:S01]  /*16130*/  FFMA.FTZ R43, R43, c[0x0][0x23c], -R154 ;  /* 0x00008f002b2b7a23 */ /* 0x000fe2000001089a */
[----:B------:R2:W-:Y:S01]  /*16140*/  MUFU.EX2 R226, R14 ;  /* 0x0000000e00e27308 */ /* 0x0005e20000000800 */
[-C--:B-1----:R-:W-:Y:S05]  /*16150*/  HMMA.16816.F32.BF16 R4, R160, R20.reuse, R4 ;  /* 0x00000014a004723c */ /* 0x082fea0000041804 */
[----:B----4-:R-:W-:Y:S02]  /*16160*/  FMUL.FTZ R10, R2, R158 ;  /* 0x0000009e020a7220 */ /* 0x010fe40000410000 */
[--C-:B------:R-:W-:Y:S02]  /*16170*/  FFMA.FTZ R40, R40, c[0x0][0x23c], -R208.reuse ;  /* 0x00008f0028287a23 */ /* 0x100fe400000108d0 */
[----:B------:R-:W1:Y:S03]  /*16180*/  MUFU.EX2 R229, R15 ;  /* 0x0000000f00e57308 */ /* 0x000e660000000800 */
[----:B------:R-:W-:Y:S02]  /*16190*/  FFMA.FTZ R41, R41, c[0x0][0x23c], -R208 ;  /* 0x00008f0029297a23 */ /* 0x000fe400000108d0 */
[----:B---3--:R-:W-:Y:S02]  /*161a0*/  FMUL.FTZ R11, R2, R159 ;  /* 0x0000009f020b7220 */ /* 0x008fe40000410000 */
[--C-:B------:R-:W-:Y:S02]  /*161b0*/  FFMA.FTZ R46, R46, c[0x0][0x23c], -R154.reuse ;  /* 0x00008f002e2e7a23 */ /* 0x100fe4000001089a */
[----:B------:R-:W-:Y:S01]  /*161c0*/  FFMA.FTZ R47, R47, c[0x0][0x23c], -R154 ;  /* 0x00008f002f2f7a23 */ /* 0x000fe2000001089a */
[----:B------:R3:W-:Y:S01]  /*161d0*/  MUFU.EX2 R209, R8 ;  /* 0x0000000800d17308 */ /* 0x0007e20000000800 */
[--C-:B------:R-:W-:Y:S02]  /*161e0*/  FFMA.FTZ R44, R44, c[0x0][0x23c], -R208.reuse ;  /* 0x00008f002c2c7a23 */ /* 0x100fe400000108d0 */
[--C-:B------:R-:W-:Y:S02]  /*161f0*/  FFMA.FTZ R77, R77, c[0x0][0x23c], -R208.reuse ;  /* 0x00008f004d4d7a23 */ /* 0x100fe400000108d0 */
[----:B--2---:R-:W-:Y:S02]  /*16200*/  FMUL.FTZ R14, R2, R166 ;  /* 0x000000a6020e7220 */ /* 0x004fe40000410000 */
[----:B------:R-:W-:Y:S02]  /*16210*/  FFMA.FTZ R25, R25, c[0x0][0x23c], -R208 ;  /* 0x00008f0019197a23 */ /* 0x000fe400000108d0 */
[--C-:B------:R-:W-:Y:S01]  /*16220*/  FFMA.FTZ R26, R26, c[0x0][0x23c], -R154.reuse ;  /* 0x00008f001a1a7a23 */ /* 0x100fe2000001089a */
[----:B------:R-:W2:Y:S01]  /*16230*/  MUFU.EX2 R222, R9 ;  /* 0x0000000900de7308 */ /* 0x000ea20000000800 */
[--C-:B------:R-:W-:Y:S02]  /*16240*/  FFMA.FTZ R27, R27, c[0x0][0x23c], -R154.reuse ;  /* 0x00008f001b1b7a23 */ /* 0x100fe4000001089a */
[--C-:B------:R-:W-:Y:S01]  /*16250*/  FFMA.FTZ R82, R82, c[0x0][0x23c], -R155.reuse ;  /* 0x00008f0052527a23 */ /* 0x100fe2000001089b */
[----:B-1----:R-:W-:Y:S01]  /*16260*/  F2FP.BF16.PACK_AB R159, R229, R226 ;  /* 0x000000e2e59f723e */ /* 0x002fe200000010ff */
[----:B------:R-:W-:Y:S02]  /*16270*/  FMUL.FTZ R15, R2, R167 ;  /* 0x000000a7020f7220 */ /* 0x000fe40000410000 */
[--C-:B------:R-:W-:Y:S02]  /*16280*/  FFMA.FTZ R78, R78, c[0x0][0x23c], -R154.reuse ;  /* 0x00008f004e4e7a23 */ /* 0x100fe4000001089a */
[----:B------:R-:W-:Y:S01]  /*16290*/  FFMA.FTZ R79, R79, c[0x0][0x23c], -R154 ;  /* 0x00008f004f4f7a23 */ /* 0x000fe2000001089a */
[----:B------:R1:W-:Y:S01]  /*162a0*/  MUFU.EX2 R227, R12 ;  /* 0x0000000c00e37308 */ /* 0x0003e20000000800 */
[----:B------:R-:W-:Y:S02]  /*162b0*/  FFMA.FTZ R76, R76, c[0x0][0x23c], -R208 ;  /* 0x00008f004c4c7a23 */ /* 0x000fe400000108d0 */
[--C-:B------:R-:W-:Y:S02]  /*162c0*/  FFMA.FTZ R86, R86, c[0x0][0x23c], -R155.reuse ;  /* 0x00008f0056567a23 */ /* 0x100fe4000001089b */
[----:B---3--:R-:W-:Y:S02]  /*162d0*/  FMUL.FTZ R8, R0, R156 ;  /* 0x0000009c00087220 */ /* 0x008fe40000410000 */
[--C-:B------:R-:W-:Y:S02]  /*162e0*/  FFMA.FTZ R87, R87, c[0x0][0x23c], -R155.reuse ;  /* 0x00008f0057577a23 */ /* 0x100fe4000001089b */
[--C-:B------:R-:W-:Y:S01]  /*162f0*/  FFMA.FTZ R98, R98, c[0x0][0x23c], -R155.reuse ;  /* 0x00008f0062627a23 */ /* 0x100fe2000001089b */
[----:B------:R-:W3:Y:S01]  /*16300*/  MUFU.EX2 R231, R13 ;  /* 0x0000000d00e77308 */ /* 0x000ee20000000800 */
[--C-:B------:R-:W-:Y:S02]  /*16310*/  FFMA.FTZ R99, R99, c[0x0][0x23c], -R155.reuse ;  /* 0x00008f0063637a23 */ /* 0x100fe4000001089b */
[--C-:B------:R-:W-:Y:S01]  /*16320*/  FFMA.FTZ R90, R90, c[0x0][0x23c], -R154.reuse ;  /* 0x00008f005a5a7a23 */ /* 0x100fe2000001089a */
[----:B--2---:R-:W-:Y:S01]  /*16330*/  F2FP.BF16.PACK_AB R156, R222, R209 ;  /* 0x000000d1de9c723e */ /* 0x004fe200000010ff */
[----:B------:R-:W-:Y:S01]  /*16340*/  FMUL.FTZ R9, R0, R157 ;  /* 0x0000009d00097220 */ /* 0x000fe20000410000 */
[----:B------:R-:W-:Y:S01]  /*16350*/  F2FP.BF16.PACK_AB R157, R211, R210 ;  /* 0x000000d2d39d723e */ /* 0x000fe200000010ff */
[--C-:B------:R-:W-:Y:S02]  /*16360*/  FFMA.FTZ R91, R91, c[0x0][0x23c], -R154.reuse ;  /* 0x00008f005b5b7a23 */ /* 0x100fe4000001089a */
[--C-:B------:R-:W-:Y:S01]  /*16370*/  FFMA.FTZ R94, R94, c[0x0][0x23c], -R154.reuse ;  /* 0x00008f005e5e7a23 */ /* 0x100fe2000001089a */
[----:B------:R-:W2:Y:S01]  /*16380*/  MUFU.EX2 R17, R35 ;  /* 0x0000002300117308 */ /* 0x000ea20000000800 */
[----:B------:R-:W-:Y:S02]  /*16390*/  FFMA.FTZ R95, R95, c[0x0][0x23c], -R154 ;  /* 0x00008f005f5f7a23 */ /* 0x000fe4000001089a */
[--C-:B------:R-:W-:Y:S02]  /*163a0*/  FFMA.FTZ R88, R88, c[0x0][0x23c], -R208.reuse ;  /* 0x00008f0058587a23 */ /* 0x100fe400000108d0 */
[----:B-1----:R-:W-:Y:S02]  /*163b0*/  FMUL.FTZ R12, R0, R164 ;  /* 0x000000a4000c7220 */ /* 0x002fe40000410000 */
[--C-:B------:R-:W-:Y:S02]  /*163c0*/  FFMA.FTZ R89, R89, c[0x0][0x23c], -R208.reuse ;  /* 0x00008f0059597a23 */ /* 0x100fe400000108d0 */
[--C-:B------:R-:W-:Y:S01]  /*163d0*/  FFMA.FTZ R92, R92, c[0x0][0x23c], -R208.reuse ;  /* 0x00008f005c5c7a23 */ /* 0x100fe200000108d0 */
[----:B------:R1:W-:Y:S01]  /*163e0*/  MUFU.EX2 R217, R49 ;  /* 0x0000003100d97308 */ /* 0x0003e20000000800 */
[----:B------:R-:W-:Y:S02]  /*163f0*/  FFMA.FTZ R93, R93, c[0x0][0x23c], -R208 ;  /* 0x00008f005d5d7a23 */ /* 0x000fe400000108d0 */
[--C-:B------:R-:W-:Y:S01]  /*16400*/  FFMA.FTZ R102, R102, c[0x0][0x23c], -R155.reuse ;  /* 0x00008f0066667a23 */ /* 0x100fe2000001089b */
[----:B---3--:R-:W-:Y:S01]  /*16410*/  F2FP.BF16.PACK_AB R158, R231, R227 ;  /* 0x000000e3e79e723e */ /* 0x008fe200000010ff */
[----:B------:R-:W-:Y:S02]  /*16420*/  FMUL.FTZ R13, R0, R165 ;  /* 0x000000a5000d7220 */ /* 0x000fe40000410000 */
[----:B------:R-:W3:Y:S01]  /*16430*/  LDSM.16.MT88.4 R164, [R234+0x8000] ;  /* 0x00800000eaa4783b */ /* 0x000ee20000004200 */
[--C-:B------:R-:W-:Y:S02]  /*16440*/  FFMA.FTZ R103, R103, c[0x0][0x23c], -R155.reuse ;  /* 0x00008f0067677a23 */ /* 0x100fe4000001089b */
[----:B------:R-:W-:Y:S01]  /*16450*/  MUFU.EX2 R183, R54 ;  /* 0x0000003600b77308 */ /* 0x000fe20000000800 */
[C---:B------:R-:W-:Y:S04]  /*16460*/  HMMA.16816.F32.BF16 R8, R156.reuse, R20, R8 ;  /* 0x000000149c08723c */ /* 0x040fe80000041808 */
[--C-:B------:R-:W-:Y:S02]  /*16470*/  FFMA.FTZ R114, R114, c[0x0][0x23c], -R155.reuse ;  /* 0x00008f0072727a23 */ /* 0x100fe4000001089b */
[--C-:B------:R-:W-:Y:S02]  /*16480*/  FFMA.FTZ R115, R115, c[0x0][0x23c], -R155.reuse ;  /* 0x00008f0073737a23 */ /* 0x100fe4000001089b */
[-C--:B------:R-:W-:Y:S01]  /*16490*/  HMMA.16816.F32.BF16 R12, R156, R22.reuse, R12 ;  /* 0x000000169c0c723c */ /* 0x080fe2000004180c */
[----:B------:R4:W5:Y:S03]  /*164a0*/  MUFU.EX2 R33, R34 ;  /* 0x0000002200217308 */ /* 0x0009660000000800 */
[C---:B------:R-:W-:Y:S01]  /*164b0*/  FMUL.FTZ R20, R149.reuse, R172 ;  /* 0x000000ac95147220 */ /* 0x040fe20000410000 */
[----:B-1----:R-:W-:Y:S01]  /*164c0*/  MOV R49, R16 ;  /* 0x0000001000317202 */ /* 0x002fe20000000f00 */
[C---:B------:R-:W-:Y:S01]  /*164d0*/  FMUL.FTZ R16, R149.reuse, R168 ;  /* 0x000000a895107220 */ /* 0x040fe20000410000 */
[----:B--2---:R-:W-:Y:S01]  /*164e0*/  MOV R168, R17 ;  /* 0x0000001100a87202 */ /* 0x004fe20000000f00 */
[C---:B------:R-:W-:Y:S03]  /*164f0*/  FMUL.FTZ R17, R149.reuse, R169 ;  /* 0x000000a995117220 */ /* 0x040fe60000410000 */
[----:B------:R1:W2:Y:S01]  /*16500*/  MUFU.EX2 R252, R25 ;  /* 0x0000001900fc7308 */ /* 0x0002a20000000800 */
[----:B------:R-:W-:Y:S02]  /*16510*/  FMUL.FTZ R21, R149, R173 ;  /* 0x000000ad95157220 */ /* 0x000fe40000410000 */
[--C-:B------:R-:W-:Y:S01]  /*16520*/  FFMA.FTZ R106, R106, c[0x0][0x23c], -R154.reuse ;  /* 0x00008f006a6a7a23 */ /* 0x100fe2000001089a */
[C---:B------:R-:W-:Y:S04]  /*16530*/  HMMA.16816.F32.BF16 R16, R160.reuse, R22, R16 ;  /* 0x00000016a010723c */ /* 0x040fe80000041810 */
[--C-:B------:R-:W-:Y:S02]  /*16540*/  FFMA.FTZ R107, R107, c[0x0][0x23c], -R154.reuse ;  /* 0x00008f006b6b7a23 */ /* 0x100fe4000001089a */
[----:B------:R3:W-:Y:S01]  /*16550*/  MUFU.EX2 R221, R24 ;  /* 0x0000001800dd7308 */ /* 0x0007e20000000800 */
[C---:B------:R-:W-:Y:S02]  /*16560*/  FMUL.FTZ R22, R148.reuse, R174 ;  /* 0x000000ae94167220 */ /* 0x040fe40000410000 */
[----:B------:R-:W-:Y:S03]  /*16570*/  FMUL.FTZ R23, R148, R175 ;  /* 0x000000af94177220 */ /* 0x000fe60000410000 */
[----:B----4-:R-:W-:Y:S01]  /*16580*/  MOV R34, R251 ;  /* 0x000000fb00227202 */ /* 0x010fe20000000f00 */
[--C-:B------:R-:W-:Y:S01]  /*16590*/  FFMA.FTZ R110, R110, c[0x0][0x23c], -R154.reuse ;  /* 0x00008f006e6e7a23 */ /* 0x100fe2000001089a */
[----:B-----5:R-:W-:Y:S01]  /*165a0*/  MOV R184, R33 ;  /* 0x0000002100b87202 */ /* 0x020fe20000000f00 */
[----:B------:R-:W-:Y:S01]  /*165b0*/  FMUL.FTZ R33, R149, R185 ;  /* 0x000000b995217220 */ /* 0x000fe20000410000 */
[-C--:B------:R-:W-:Y:S01]  /*165c0*/  HMMA.16816.F32.BF16 R20, R160, R204.reuse, R20 ;  /* 0x000000cca014723c */ /* 0x080fe20000041814 */
[----:B------:R4:W-:Y:S02]  /*165d0*/  MUFU.EX2 R224, R26 ;  /* 0x0000001a00e07308 */ /* 0x0009e40000000800 */
[----:B------:R-:W-:Y:S01]  /*165e0*/  MOV R185, R34 ;  /* 0x0000002200b97202 */ /* 0x000fe20000000f00 */
[----:B-1----:R-:W-:Y:S01]  /*165f0*/  FMUL.FTZ R25, R0, R177 ;  /* 0x000000b100197220 */ /* 0x002fe20000410000 */
[----:B--2---:R-:W-:Y:S01]  /*16600*/  MOV R36, R252 ;  /* 0x000000fc00247202 */ /* 0x004fe20000000f00 */
[----:B------:R-:W-:Y:S02]  /*16610*/  FMUL.FTZ R34, R148, R186 ;  /* 0x000000ba94227220 */ /* 0x000fe40000410000 */
[----:B------:R-:W-:Y:S03]  /*16620*/  FFMA.FTZ R111, R111, c[0x0][0x23c], -R154 ;  /* 0x00008f006f6f7a23 */ /* 0x000fe6000001089a */
[----:B------:R1:W-:Y:S01]  /*16630*/  MUFU.EX2 R225, R27 ;  /* 0x0000001b00e17308 */ /* 0x0003e20000000800 */
[--C-:B------:R-:W-:Y:S02]  /*16640*/  FFMA.FTZ R104, R104, c[0x0][0x23c], -R208.reuse ;  /* 0x00008f0068687a23 */ /* 0x100fe400000108d0 */
[----:B---3--:R-:W-:Y:S02]  /*16650*/  FMUL.FTZ R24, R0, R176 ;  /* 0x000000b000187220 */ /* 0x008fe40000410000 */
[--C-:B------:R-:W-:Y:S02]  /*16660*/  FFMA.FTZ R105, R105, c[0x0][0x23c], -R208.reuse ;  /* 0x00008f0069697a23 */ /* 0x100fe400000108d0 */
[--C-:B------:R-:W-:Y:S02]  /*16670*/  FFMA.FTZ R108, R108, c[0x0][0x23c], -R208.reuse ;  /* 0x00008f006c6c7a23 */ /* 0x100fe400000108d0 */
[--C-:B------:R-:W-:Y:S01]  /*16680*/  FFMA.FTZ R109, R109, c[0x0][0x23c], -R208.reuse ;  /* 0x00008f006d6d7a23 */ /* 0x100fe200000108d0 */
[----:B------:R-:W-:Y:S01]  /*16690*/  MUFU.EX2 R220, R37 ;  /* 0x0000002500dc7308 */ /* 0x000fe20000000800 */
[--C-:B------:R-:W-:Y:S02]  /*166a0*/  FFMA.FTZ R118, R118, c[0x0][0x23c], -R155.reuse ;  /* 0x00008f0076767a23 */ /* 0x100fe4000001089b */
[--C-:B------:R-:W-:Y:S02]  /*166b0*/  FFMA.FTZ R119, R119, c[0x0][0x23c], -R155.reuse ;  /* 0x00008f0077777a23 */ /* 0x100fe4000001089b */
[----:B----4-:R-:W-:Y:S02]  /*166c0*/  FMUL.FTZ R26, R2, R178 ;  /* 0x000000b2021a7220 */ /* 0x010fe40000410000 */
[--C-:B------:R-:W-:Y:S02]  /*166d0*/  FFMA.FTZ R130, R130, c[0x0][0x23c], -R155.reuse ;  /* 0x00008f0082827a23 */ /* 0x100fe4000001089b */
[----:B------:R-:W-:Y:S01]  /*166e0*/  FFMA.FTZ R155, R131, c[0x0][0x23c], -R155 ;  /* 0x00008f00839b7a23 */ /* 0x000fe2000001089b */
[----:B------:R-:W2:Y:S01]  /*166f0*/  MUFU.EX2 R219, R29 ;  /* 0x0000001d00db7308 */ /* 0x000ea20000000800 */
[--C-:B------:R-:W-:Y:S02]  /*16700*/  FFMA.FTZ R120, R120, c[0x0][0x23c], -R208.reuse ;  /* 0x00008f0078787a23 */ /* 0x100fe400000108d0 */
[--C-:B------:R-:W-:Y:S02]  /*16710*/  FFMA.FTZ R121, R121, c[0x0][0x23c], -R208.reuse ;  /* 0x00008f0079797a23 */ /* 0x100fe400000108d0 */
[----:B-1----:R-:W-:Y:S02]  /*16720*/  FMUL.FTZ R27, R2, R179 ;  /* 0x000000b3021b7220 */ /* 0x002fe40000410000 */
[--C-:B------:R-:W-:Y:S03]  /*16730*/  FFMA.FTZ R124, R124, c[0x0][0x23c], -R208.reuse ;  /* 0x00008f007c7c7a23 */ /* 0x100fe600000108d0 */
[----:B------:R1:W3:Y:S02]  /*16740*/  MUFU.EX2 R35, R30 ;  /* 0x0000001e00237308 */ /* 0x0002e40000000800 */
[C---:B------:R-:W-:Y:S07]  /*16750*/  HMMA.16816.F32.BF16 R24, R156.reuse, R204, R24 ;  /* 0x000000cc9c18723c */ /* 0x040fee0000041818 */
[----:B------:R-:W-:Y:S01]  /*16760*/  MOV R204, R217 ;  /* 0x000000d900cc7202 */ /* 0x000fe20000000f00 */
[----:B------:R4:W-:Y:S01]  /*16770*/  MUFU.EX2 R218, R28 ;  /* 0x0000001c00da7308 */ /* 0x0009e20000000800 */
[----:B--2---:R-:W-:Y:S03]  /*16780*/  MOV R37, R219 ;  /* 0x000000db00257202 */ /* 0x004fe60000000f00 */
[----:B------:R-:W-:Y:S06]  /*16790*/  FMUL.FTZ R29, R0, R181 ;  /* 0x000000b5001d7220 */ /* 0x000fec0000410000 */
[----:B------:R2:W-:Y:S01]  /*167a0*/  MUFU.EX2 R251, R38 ;  /* 0x0000002600fb7308 */ /* 0x0005e20000000800 */
[----:B-1----:R-:W-:Y:S01]  /*167b0*/  FMUL.FTZ R30, R2, R182 ;  /* 0x000000b6021e7220 */ /* 0x002fe20000410000 */
[----:B---3--:R-:W-:Y:S01]  /*167c0*/  MOV R186, R35 ;  /* 0x0000002300ba7202 */ /* 0x008fe20000000f00 */
[----:B------:R-:W-:Y:S01]  /*167d0*/  FMUL.FTZ R35, R148, R187 ;  /* 0x000000bb94237220 */ /* 0x000fe20000410000 */
[----:B------:R-:W-:Y:S01]  /*167e0*/  MOV R187, R36 ;  /* 0x0000002400bb7202 */ /* 0x000fe20000000f00 */
[C---:B------:R-:W-:Y:S01]  /*167f0*/  FMUL.FTZ R36, R149.reuse, R188 ;  /* 0x000000bc95247220 */ /* 0x040fe20000410000 */
[----:B------:R-:W-:Y:S04]  /*16800*/  MOV R188, R37 ;  /* 0x0000002500bc7202 */ /* 0x000fe80000000f00 */
[----:B------:R1:W-:Y:S01]  /*16810*/  MUFU.EX2 R252, R39 ;  /* 0x0000002700fc7308 */ /* 0x0003e20000000800 */
[----:B------:R-:W-:Y:S01]  /*16820*/  FMUL.FTZ R37, R149, R189 ;  /* 0x000000bd95257220 */ /* 0x000fe20000410000 */
[----:B------:R-:W-:Y:S01]  /*16830*/  MOV R189, R168 ;  /* 0x000000a800bd7202 */ /* 0x000fe20000000f00 */
[----:B----4-:R-:W-:Y:S01]  /*16840*/  FMUL.FTZ R28, R0, R180 ;  /* 0x000000b4001c7220 */ /* 0x010fe20000410000 */
[----:B------:R-:W3:Y:S01]  /*16850*/  LDSM.16.MT88.4 R168, [R235+0x8000] ;  /* 0x00800000eba8783b */ /* 0x000ee20000004200 */
[----:B------:R-:W-:Y:S02]  /*16860*/  MOV R182, R223 ;  /* 0x000000df00b67202 */ /* 0x000fe40000000f00 */
[----:B------:R-:W-:Y:S03]  /*16870*/  MOV R180, R220 ;  /* 0x000000dc00b47202 */ /* 0x000fe60000000f00 */
[----:B------:R4:W5:Y:S01]  /*16880*/  MUFU.EX2 R219, R50 ;  /* 0x0000003200db7308 */ /* 0x0009620000000800 */
[-C--:B------:R-:W-:Y:S03]  /*16890*/  HMMA.16816.F32.BF16 R28, R156, R206.reuse, R28 ;  /* 0x000000ce9c1c723c */ /* 0x080fe6000004181c */
[C---:B--2---:R-:W-:Y:S05]  /*168a0*/  FMUL.FTZ R38, R148.reuse, R190 ;  /* 0x000000be94267220 */ /* 0x044fea0000410000 */
[C---:B------:R-:W-:Y:S01]  /*168b0*/  HMMA.16816.F32.BF16 R32, R160.reuse, R206, R32 ;  /* 0x000000cea020723c */ /* 0x040fe20000041820 */
[----:B------:R2:W-:Y:S03]  /*168c0*/  MUFU.EX2 R179, R51 ;  /* 0x0000003300b37308 */ /* 0x0005e60000000800 */
[----:B-1----:R-:W-:Y:S07]  /*168d0*/  FMUL.FTZ R39, R148, R191 ;  /* 0x000000bf94277220 */ /* 0x002fee0000410000 */
[----:B------:R-:W-:Y:S01]  /*168e0*/  MUFU.EX2 R220, R52 ;  /* 0x0000003400dc7308 */ /* 0x000fe20000000800 */
[-C--:B------:R-:W-:Y:S03]  /*168f0*/  HMMA.16816.F32.BF16 R36, R160, R164.reuse, R36 ;  /* 0x000000a4a024723c */ /* 0x080fe60000041824 */
[----:B----4-:R-:W-:Y:S01]  /*16900*/  FMUL.FTZ R50, R2, R194 ;  /* 0x000000c202327220 */ /* 0x010fe20000410000 */
[----:B------:R-:W-:Y:S01]  /*16910*/  MOV R194, R49 ;  /* 0x0000003100c27202 */ /* 0x000fe20000000f00 */
[----:B------:R-:W-:Y:S01]  /*16920*/  FMUL.FTZ R49, R0, R193 ;  /* 0x000000c100317220 */ /* 0x000fe20000410000 */
[----:B-----5:R-:W-:Y:S02]  /*16930*/  MOV R205, R219 ;  /* 0x000000db00cd7202 */ /* 0x020fe40000000f00 */
[----:B------:R-:W-:Y:S01]  /*16940*/  MOV R193, R204 ;  /* 0x000000cc00c17202 */ /* 0x000fe20000000f00 */
[----:B------:R1:W-:Y:S03]  /*16950*/  MUFU.EX2 R174, R42 ;  /* 0x0000002a00ae7308 */ /* 0x0003e60000000800 */
[----:B--2---:R-:W-:Y:S01]  /*16960*/  FMUL.FTZ R51, R2, R195 ;  /* 0x000000c302337220 */ /* 0x004fe20000410000 */
[----:B------:R-:W-:Y:S01]  /*16970*/  MOV R195, R48 ;  /* 0x0000003000c37202 */ /* 0x000fe20000000f00 */
[----:B------:R-:W-:Y:S01]  /*16980*/  FMUL.FTZ R48, R0, R192 ;  /* 0x000000c000307220 */ /* 0x000fe20000410000 */
[----:B------:R-:W-:Y:S04]  /*16990*/  MOV R192, R218 ;  /* 0x000000da00c07202 */ /* 0x000fe80000000f00 */
[----:B------:R-:W-:Y:S02]  /*169a0*/  MUFU.EX2 R217, R53 ;  /* 0x0000003500d97308 */ /* 0x000fe40000000800 */
[C---:B------:R-:W-:Y:S07]  /*169b0*/  HMMA.16816.F32.BF16 R48, R156.reuse, R164, R48 ;  /* 0x000000a49c30723c */ /* 0x040fee0000041830 */
[--C-:B------:R-:W-:Y:S01]  /*169c0*/  FFMA.FTZ R164, R45, c[0x0][0x23c], -R208.reuse ;  /* 0x00008f002da47a23 */ /* 0x100fe200000108d0 */
[-C--:B------:R-:W-:Y:S01]  /*169d0*/  HMMA.16816.F32.BF16 R132, R156, R166.reuse, R132 ;  /* 0x000000a69c84723c */ /* 0x080fe20000041884 */
[----:B------:R2:W-:Y:S03]  /*169e0*/  MUFU.EX2 R175, R43 ;  /* 0x0000002b00af7308 */ /* 0x0005e60000000800 */
[----:B-1----:R-:W-:Y:S02]  /*169f0*/  FMUL.FTZ R42, R148, R198 ;  /* 0x000000c6942a7220 */ /* 0x002fe40000410000 */
[----:B------:R-:W-:Y:S02]  /*16a00*/  FMUL.FTZ R45, R0, R201 ;  /* 0x000000c9002d7220 */ /* 0x000fe40000410000 */
[C---:B------:R-:W-:Y:S03]  /*16a10*/  HMMA.16816.F32.BF16 R136, R160.reuse, R166, R136 ;  /* 0x000000a6a088723c */ /* 0x040fe60000041888 */
[----:B------:R1:W-:Y:S01]  /*16a20*/  MUFU.EX2 R223, R164 ;  /* 0x000000a400df7308 */ /* 0x0003e20000000800 */
[----:B------:R-:W-:Y:S09]  /*16a30*/  FFMA.FTZ R208, R125, c[0x0][0x23c], -R208 ;  /* 0x00008f007dd07a23 */ /* 0x000ff200000108d0 */
[----:B------:R4:W-:Y:S01]  /*16a40*/  MUFU.EX2 R172, R40 ;  /* 0x0000002800ac7308 */ /* 0x0009e20000000800 */
[----:B--2---:R-:W-:Y:S09]  /*16a50*/  FMUL.FTZ R43, R148, R199 ;  /* 0x000000c7942b7220 */ /* 0x004ff20000410000 */
[----:B------:R2:W-:Y:S01]  /*16a60*/  MUFU.EX2 R173, R41 ;  /* 0x0000002900ad7308 */ /* 0x0005e20000000800 */
[----:B-1----:R-:W1:Y:S09]  /*16a70*/  LDSM.16.MT88.4 R164, [R233+0x8800] ;  /* 0x00880000e9a4783b */ /* 0x002e720000004200 */
[----:B------:R5:W-:Y:S01]  /*16a80*/  MUFU.EX2 R178, R46 ;  /* 0x0000002e00b27308 */ /* 0x000be20000000800 */
[C---:B----4-:R-:W-:Y:S01]  /*16a90*/  FMUL.FTZ R40, R149.reuse, R196 ;  /* 0x000000c495287220 */ /* 0x050fe20000410000 */
[----:B------:R-:W-:Y:S08]  /*16aa0*/  MOV R196, R205 ;  /* 0x000000cd00c47202 */ /* 0x000ff00000000f00 */
[----:B------:R4:W-:Y:S01]  /*16ab0*/  MUFU.EX2 R177, R47 ;  /* 0x0000002f00b17308 */ /* 0x0009e20000000800 */
[----:B--2---:R-:W-:Y:S01]  /*16ac0*/  FMUL.FTZ R41, R149, R197 ;  /* 0x000000c595297220 */ /* 0x004fe20000410000 */
[----:B------:R-:W-:Y:S08]  /*16ad0*/  MOV R197, R216 ;  /* 0x000000d800c57202 */ /* 0x000ff00000000f00 */
[----:B------:R2:W1:Y:S01]  /*16ae0*/  MUFU.EX2 R176, R44 ;  /* 0x0000002c00b07308 */ /* 0x0004620000000800 */
[-C--:B---3--:R-:W-:Y:S03]  /*16af0*/  HMMA.16816.F32.BF16 R40, R160, R168.reuse, R40 ;  /* 0x000000a8a028723c */ /* 0x088fe60000041828 */
[C---:B-----5:R-:W-:Y:S06]  /*16b00*/  FMUL.FTZ R46, R2.reuse, R202 ;  /* 0x000000ca022e7220 */ /* 0x060fec0000410000 */
[----:B------:R3:W-:Y:S03]  /*16b10*/  MUFU.EX2 R207, R55 ;  /* 0x0000003700cf7308 */ /* 0x0007e60000000800 */
[----:B----4-:R-:W-:Y:S07]  /*16b20*/  FMUL.FTZ R47, R2, R203 ;  /* 0x000000cb022f7220 */ /* 0x010fee0000410000 */
[----:B------:R-:W-:Y:S01]  /*16b30*/  MUFU.EX2 R219, R64 ;  /* 0x0000004000db7308 */ /* 0x000fe20000000800 */
[----:B--2---:R-:W-:Y:S09]  /*16b40*/  FMUL.FTZ R44, R0, R200 ;  /* 0x000000c8002c7220 */ /* 0x004ff20000410000 */
[----:B------:R-:W-:Y:S01]  /*16b50*/  MUFU.EX2 R218, R65 ;  /* 0x0000004100da7308 */ /* 0x000fe20000000800 */
[C---:B------:R-:W-:Y:S01]  /*16b60*/  HMMA.16816.F32.BF16 R44, R156.reuse, R168, R44 ;  /* 0x000000a89c2c723c */ /* 0x040fe2000004182c */
[----:B---3--:R-:W-:Y:S07]  /*16b70*/  LDSM.16.MT88.4 R52, [R234+0x8800] ;  /* 0x00880000ea34783b */ /* 0x008fee0000004200 */
[-C--:B------:R-:W-:Y:S01]  /*16b80*/  HMMA.16816.F32.BF16 R140, R156, R170.reuse, R140 ;  /* 0x000000aa9c8c723c */ /* 0x080fe2000004188c */
[----:B------:R-:W-:Y:S06]  /*16b90*/  MUFU.EX2 R206, R66 ;  /* 0x0000004200ce7308 */ /* 0x000fec0000000800 */
[----:B------:R-:W-:Y:S01]  /*16ba0*/  F2FP.BF16.PACK_AB R156, R249, R245 ;  /* 0x000000f5f99c723e */ /* 0x000fe200000010ff */
[----:B------:R-:W-:Y:S01]  /*16bb0*/  HMMA.16816.F32.BF16 R144, R160, R170, R144 ;  /* 0x000000aaa090723c */ /* 0x000fe20000041890 */
[----:B------:R-:W2:Y:S02]  /*16bc0*/  LDSM.16.MT88.4 R168, [R236+0x8800] ;  /* 0x00880000eca8783b */ /* 0x000ea40000004200 */
[----:B------:R3:W-:Y:S01]  /*16bd0*/  MUFU.EX2 R216, R67 ;  /* 0x0000004300d87308 */ /* 0x0007e20000000800 */
[----:B------:R-:W-:Y:S02]  /*16be0*/  F2FP.BF16.PACK_AB R158, R194, R185 ;  /* 0x000000b9c29e723e */ /* 0x000fe400000010ff */
[----:B------:R-:W-:Y:S02]  /*16bf0*/  F2FP.BF16.PACK_AB R157, R247, R228 ;  /* 0x000000e4f79d723e */ /* 0x000fe400000010ff */
[----:B------:R-:W-:Y:S04]  /*16c00*/  F2FP.BF16.PACK_AB R159, R189, R184 ;  /* 0x000000b8bd9f723e */ /* 0x000fe800000010ff */
[----:B------:R-:W-:Y:S01]  /*16c10*/  F2FP.BF16.PACK_AB R163, R195, R186 ;  /* 0x000000bac3a3723e */ /* 0x000fe200000010ff */
[----:B------:R-:W-:Y:S01]  /*16c20*/  MUFU.EX2 R181, R59 ;  /* 0x0000003b00b57308 */ /* 0x000fe20000000800 */
[----:B------:R-:W-:Y:S01]  /*16c30*/  F2FP.BF16.PACK_AB R160, R187, R221 ;  /* 0x000000ddbba0723e */ /* 0x000fe200000010ff */
[-C--:B-1----:R-:W-:Y:S05]  /*16c40*/  HMMA.16816.F32.BF16 R4, R156, R164.reuse, R4 ;  /* 0x000000a49c04723c */ /* 0x082fea0000041804 */
[----:B------:R-:W-:Y:S02]  /*16c50*/  F2FP.BF16.PACK_AB R162, R188, R192 ;  /* 0x000000c0bca2723e */ /* 0x000fe400000010ff */
[----:B------:R-:W-:Y:S01]  /*16c60*/  F2FP.BF16.PACK_AB R161, R225, R224 ;  /* 0x000000e0e1a1723e */ /* 0x000fe200000010ff */
[----:B------:R-:W-:Y:S01]  /*16c70*/  MUFU.EX2 R202, R57 ;  /* 0x0000003900ca7308 */ /* 0x000fe20000000800 */
[----:B---3--:R-:W1:Y:S05]  /*16c80*/  LDSM.16.MT88.4 R64, [R235+0x8800] ;  /* 0x00880000eb40783b */ /* 0x008e6a0000004200 */
[C---:B------:R-:W-:Y:S04]  /*16c90*/  HMMA.16816.F32.BF16 R8, R160.reuse, R164, R8 ;  /* 0x000000a4a008723c */ /* 0x040fe80000041808 */
[----:B------:R-:W-:Y:S03]  /*16ca0*/  MUFU.EX2 R191, R68 ;  /* 0x0000004400bf7308 */ /* 0x000fe60000000800 */
[----:B------:R-:W-:Y:S01]  /*16cb0*/  MOV R165, R180 ;  /* 0x000000b400a57202 */ /* 0x000fe20000000f00 */
[-C--:B------:R-:W-:Y:S04]  /*16cc0*/  HMMA.16816.F32.BF16 R12, R160, R166.reuse, R12 ;  /* 0x000000a6a00c723c */ /* 0x080fe8000004180c */
[----:B------:R-:W-:Y:S02]  /*16cd0*/  MOV R164, R182 ;  /* 0x000000b600a47202 */ /* 0x000fe40000000f00 */
[----:B------:R-:W3:Y:S02]  /*16ce0*/  MUFU.EX2 R182, R58 ;  /* 0x0000003a00b67308 */ /* 0x000ee40000000800 */
[C---:B------:R-:W-:Y:S07]  /*16cf0*/  HMMA.16816.F32.BF16 R16, R156.reuse, R166, R16 ;  /* 0x000000a69c10723c */ /* 0x040fee0000041810 */
[----:B------:R-:W-:Y:S01]  /*16d00*/  MOV R166, R189 ;  /* 0x000000bd00a67202 */ /* 0x000fe20000000f00 */
[-C--:B--2---:R-:W-:Y:S01]  /*16d10*/  HMMA.16816.F32.BF16 R20, R156, R168.reuse, R20 ;  /* 0x000000a89c14723c */ /* 0x084fe20000041814 */
[----:B------:R2:W2:Y:S03]  /*16d20*/  MUFU.EX2 R180, R56 ;  /* 0x0000003800b47308 */ /* 0x0004a60000000800 */
[----:B------:R-:W-:Y:S04]  /*16d30*/  MOV R167, R188 ;  /* 0x000000bc00a77202 */ /* 0x000fe80000000f00 */
[C---:B------:R-:W-:Y:S03]  /*16d40*/  HMMA.16816.F32.BF16 R24, R160.reuse, R168, R24 ;  /* 0x000000a8a018723c */ /* 0x040fe60000041818 */
[----:B------:R-:W-:Y:S04]  /*16d50*/  MUFU.EX2 R201, R69 ;  /* 0x0000004500c97308 */ /* 0x000fe80000000800 */
[----:B------:R-:W-:Y:S01]  /*16d60*/  MOV R168, R195 ;  /* 0x000000c300a87202 */ /* 0x000fe20000000f00 */
[-C--:B------:R-:W-:Y:S04]  /*16d70*/  HMMA.16816.F32.BF16 R28, R160, R170.reuse, R28 ;  /* 0x000000aaa01c723c */ /* 0x080fe8000004181c */
[----:B------:R-:W-:Y:S01]  /*16d80*/  MOV R169, R192 ;  /* 0x000000c000a97202 */ /* 0x000fe20000000f00 */
[----:B------:R-:W-:Y:S03]  /*16d90*/  MUFU.EX2 R189, R70 ;  /* 0x0000004600bd7308 */ /* 0x000fe60000000800 */
[C---:B------:R-:W-:Y:S01]  /*16da0*/  HMMA.16816.F32.BF16 R32, R156.reuse, R170, R32 ;  /* 0x000000aa9c20723c */ /* 0x040fe20000041820 */
[----:B--2---:R-:W2:Y:S06]  /*16db0*/  LDSM.16.MT88.4 R56, [R233+0x9000] ;  /* 0x00900000e938783b */ /* 0x004eac0000004200 */
[----:B------:R5:W-:Y:S01]  /*16dc0*/  MUFU.EX2 R195, R71 ;  /* 0x0000004700c37308 */ /* 0x000be20000000800 */
[-C--:B------:R-:W-:Y:S01]  /*16dd0*/  HMMA.16816.F32.BF16 R36, R156, R52.reuse, R36 ;  /* 0x000000349c24723c */ /* 0x080fe20000041824 */
[----:B------:R-:W4:Y:S03]  /*16de0*/  LDL.LU R170, [R1+0x30] ;  /* 0x0000300001aa7983 */ /* 0x000f260000300800 */
[----:B------:R-:W-:Y:S04]  /*16df0*/  MOV R171, R194 ;  /* 0x000000c200ab7202 */ /* 0x000fe80000000f00 */
[C---:B------:R-:W-:Y:S01]  /*16e00*/  HMMA.16816.F32.BF16 R48, R160.reuse, R52, R48 ;  /* 0x00000034a030723c */ /* 0x040fe20000041830 */
[----:B------:R-:W-:Y:S06]  /*16e10*/  MUFU.EX2 R188, R74 ;  /* 0x0000004a00bc7308 */ /* 0x000fec0000000800 */
[----:B------:R-:W-:Y:S01]  /*16e20*/  F2FP.BF16.PACK_AB R52, R165, R164 ;  /* 0x000000a4a534723e */ /* 0x000fe200000010ff */
[-C--:B------:R-:W-:Y:S03]  /*16e30*/  HMMA.16816.F32.BF16 R132, R160, R54.reuse, R132 ;  /* 0x00000036a084723c */ /* 0x080fe60000041884 */
[----:B------:R2:W-:Y:S01]  /*16e40*/  MUFU.EX2 R205, R62 ;  /* 0x0000003e00cd7308 */ /* 0x0005e20000000800 */
[----:B------:R-:W-:Y:S01]  /*16e50*/  F2FP.BF16.PACK_AB R53, R252, R251 ;  /* 0x000000fbfc35723e */ /* 0x000fe200000010ff */
[----:B-----5:R-:W-:Y:S03]  /*16e60*/  LDSM.16.MT88.4 R68, [R234+0x9800] ;  /* 0x00980000ea44783b */ /* 0x020fe60000004200 */
[C---:B------:R-:W-:Y:S05]  /*16e70*/  HMMA.16816.F32.BF16 R136, R156.reuse, R54, R136 ;  /* 0x000000369c88723c */ /* 0x040fea0000041888 */
[----:B------:R5:W3:Y:S03]  /*16e80*/  MUFU.EX2 R204, R63 ;  /* 0x0000003f00cc7308 */ /* 0x000ae60000000800 */
[-C--:B-1----:R-:W-:Y:S07]  /*16e90*/  HMMA.16816.F32.BF16 R40, R156, R64.reuse, R40 ;  /* 0x000000409c28723c */ /* 0x082fee0000041828 */
[----:B------:R1:W-:Y:S01]  /*16ea0*/  MUFU.EX2 R190, R60 ;  /* 0x0000003c00be7308 */ /* 0x0003e20000000800 */
[C---:B------:R-:W-:Y:S04]  /*16eb0*/  HMMA.16816.F32.BF16 R44, R160.reuse, R64, R44 ;  /* 0x00000040a02c723c */ /* 0x040fe8000004182c */
[----:B--2---:R-:W-:Y:S04]  /*16ec0*/  F2FP.BF16.PACK_AB R62, R223, R176 ;  /* 0x000000b0df3e723e */ /* 0x004fe800000010ff */
[-C--:B------:R-:W-:Y:S01]  /*16ed0*/  HMMA.16816.F32.BF16 R140, R160, R66.reuse, R140 ;  /* 0x00000042a08c723c */ /* 0x080fe2000004188c */
[----:B------:R2:W2:Y:S01]  /*16ee0*/  MUFU.EX2 R203, R61 ;  /* 0x0000003d00cb7308 */ /* 0x0004a20000000800 */
[----:B------:R-:W4:Y:S02]  /*16ef0*/  LDL.LU R162, [R1+0x34] ;  /* 0x0000340001a27983 */ /* 0x000f240000300800 */
[----:B-----5:R-:W-:Y:S03]  /*16f00*/  F2FP.BF16.PACK_AB R63, R177, R178 ;  /* 0x000000b2b13f723e */ /* 0x020fe600000010ff */
[----:B------:R-:W-:Y:S01]  /*16f10*/  MOV R160, R197 ;  /* 0x000000c500a07202 */ /* 0x000fe20000000f00 */
[----:B------:R-:W-:Y:S01]  /*16f20*/  HMMA.16816.F32.BF16 R144, R156, R66, R144 ;  /* 0x000000429c90723c */ /* 0x000fe20000041890 */
[----:B------:R-:W5:Y:S02]  /*16f30*/  LDSM.16.MT88.4 R64, [R236+0x9000] ;  /* 0x00900000ec40783b */ /* 0x000f640000004200 */
[----:B------:R-:W-:Y:S01]  /*16f40*/  MUFU.EX2 R200, R81 ;  /* 0x0000005100c87308 */ /* 0x000fe20000000800 */
[----:B------:R-:W-:Y:S02]  /*16f50*/  MOV R161, R196 ;  /* 0x000000c400a17202 */ /* 0x000fe40000000f00 */
[----:B------:R-:W-:Y:S02]  /*16f60*/  MOV R163, R193 ;  /* 0x000000c100a37202 */ /* 0x000fe40000000f00 */
[-C--:B------:R-:W-:Y:S01]  /*16f70*/  F2FP.BF16.PACK_AB R55, R179, R161.reuse ;  /* 0x000000a1b337723e */ /* 0x080fe200000010ff */
[----:B------:R-:W3:Y:S03]  /*16f80*/  LDSM.16.MT88.4 R156, [R234+0x9000] ;  /* 0x00900000ea9c783b */ /* 0x000ee60000004200 */
[----:B------:R-:W-:Y:S01]  /*16f90*/  F2FP.BF16.PACK_AB R54, R163, R160 ;  /* 0x000000a0a336723e */ /* 0x000fe200000010ff */
[----:B------:R-:W3:Y:S01]  /*16fa0*/  MUFU.EX2 R193, R75 ;  /* 0x0000004b00c17308 */ /* 0x000ee20000000800 */
[----:B-1----:R-:W-:Y:S02]  /*16fb0*/  F2FP.BF16.PACK_AB R60, R173, R172 ;  /* 0x000000acad3c723e */ /* 0x002fe400000010ff */
[----:B------:R-:W-:Y:S02]  /*16fc0*/  MOV R131, R161 ;  /* 0x000000a100837202 */ /* 0x000fe40000000f00 */
[----:B--2---:R-:W-:Y:S01]  /*16fd0*/  F2FP.BF16.PACK_AB R61, R175, R174 ;  /* 0x000000aeaf3d723e */ /* 0x004fe200000010ff */
[-C--:B------:R-:W-:Y:S04]  /*16fe0*/  HMMA.16816.F32.BF16 R4, R52, R56.reuse, R4 ;  /* 0x000000383404723c */ /* 0x080fe80000041804 */
[----:B------:R-:W-:Y:S01]  /*16ff0*/  MUFU.EX2 R81, R72 ;  /* 0x0000004800517308 */ /* 0x000fe20000000800 */
[----:B------:R-:W-:Y:S03]  /*17000*/  MOV R129, R163 ;  /* 0x000000a300817202 */ /* 0x000fe60000000f00 */
[C---:B------:R-:W-:Y:S06]  /*17010*/  HMMA.16816.F32.BF16 R8, R60.reuse, R56, R8 ;  /* 0x000000383c08723c */ /* 0x040fec0000041808 */
[----:B------:R-:W-:Y:S02]  /*17020*/  MUFU.EX2 R198, R83 ;  /* 0x0000005300c67308 */ /* 0x000fe40000000800 */
[-C--:B------:R-:W-:Y:S08]  /*17030*/  HMMA.16816.F32.BF16 R12, R60, R58.reuse, R12 ;  /* 0x0000003a3c0c723c */ /* 0x080ff0000004180c */
[C---:B------:R-:W-:Y:S01]  /*17040*/  HMMA.16816.F32.BF16 R16, R52.reuse, R58, R16 ;  /* 0x0000003a3410723c */ /* 0x040fe20000041810 */
[----:B------:R-:W1:Y:S01]  /*17050*/  LDSM.16.MT88.4 R56, [R235+0x9000] ;  /* 0x00900000eb38783b */ /* 0x000e620000004200 */
[----:B------:R2:W-:Y:S06]  /*17060*/  MUFU.EX2 R83, R73 ;  /* 0x0000004900537308 */ /* 0x0005ec0000000800 */
[-C--:B-----5:R-:W-:Y:S04]  /*17070*/  HMMA.16816.F32.BF16 R20, R52, R64.reuse, R20 ;  /* 0x000000403414723c */ /* 0x0a0fe80000041814 */
[----:B------:R-:W-:Y:S04]  /*17080*/  MUFU.EX2 R153, R153 ;  /* 0x0000009900997308 */ /* 0x000fe80000000800 */
[C---:B------:R-:W-:Y:S06]  /*17090*/  HMMA.16816.F32.BF16 R24, R60.reuse, R64, R24 ;  /* 0x000000403c18723c */ /* 0x040fec0000041818 */
[----:B------:R-:W-:Y:S02]  /*170a0*/  MUFU.EX2 R155, R155 ;  /* 0x0000009b009b7308 */ /* 0x000fe40000000800 */
[-C--:B------:R-:W-:Y:S01]  /*170b0*/  HMMA.16816.F32.BF16 R28, R60, R66.reuse, R28 ;  /* 0x000000423c1c723c */ /* 0x080fe2000004181c */
[----:B--2---:R-:W-:Y:S07]  /*170c0*/  LDSM.16.MT88.4 R72, [R234+0xa800] ;  /* 0x00a80000ea48783b */ /* 0x004fee0000004200 */
[C---:B------:R-:W-:Y:S01]  /*170d0*/  HMMA.16816.F32.BF16 R32, R52.reuse, R66, R32 ;  /* 0x000000423420723c */ /* 0x040fe20000041820 */
[----:B------:R-:W-:Y:S01]  /*170e0*/  MUFU.EX2 R208, R208 ;  /* 0x000000d000d07308 */ /* 0x000fe20000000800 */
[----:B------:R-:W2:Y:S06]  /*170f0*/  LDSM.16.MT88.4 R64, [R233+0x9800] ;  /* 0x00980000e940783b */ /* 0x000eac0000004200 */
[-C--:B---3--:R-:W-:Y:S03]  /*17100*/  HMMA.16816.F32.BF16 R36, R52, R156.reuse, R36 ;  /* 0x0000009c3424723c */ /* 0x088fe60000041824 */
[----:B------:R3:W-:Y:S05]  /*17110*/  MUFU.EX2 R199, R80 ;  /* 0x0000005000c77308 */ /* 0x0007ea0000000800 */
[C---:B------:R-:W-:Y:S01]  /*17120*/  HMMA.16816.F32.BF16 R48, R60.reuse, R156, R48 ;  /* 0x0000009c3c30723c */ /* 0x040fe20000041830 */
[----:B------:R-:W5:Y:S04]  /*17130*/  LDL.LU R156, [R1+0x38] ;  /* 0x00003800019c7983 */ /* 0x000f680000300800 */
[----:B------:R-:W5:Y:S01]  /*17140*/  LDL.LU R157, [R1+0x2c] ;  /* 0x00002c00019d7983 */ /* 0x000f620000300800 */
[----:B------:R-:W-:Y:S02]  /*17150*/  MUFU.EX2 R194, R82 ;  /* 0x0000005200c27308 */ /* 0x000fe40000000800 */
[-C--:B------:R-:W-:Y:S08]  /*17160*/  HMMA.16816.F32.BF16 R132, R60, R158.reuse, R132 ;  /* 0x0000009e3c84723c */ /* 0x080ff00000041884 */
[C---:B------:R-:W-:Y:S01]  /*17170*/  HMMA.16816.F32.BF16 R136, R52.reuse, R158, R136 ;  /* 0x0000009e3488723c */ /* 0x040fe20000041888 */
[----:B------:R2:W-:Y:S03]  /*17180*/  MUFU.EX2 R192, R78 ;  /* 0x0000004e00c07308 */ /* 0x0005e60000000800 */
[--C-:B---3--:R-:W-:Y:S01]  /*17190*/  FFMA.FTZ R80, R122, c[0x0][0x23c], -R154.reuse ;  /* 0x00008f007a507a23 */ /* 0x108fe2000001089a */
[----:B------:R-:W-:Y:S03]  /*171a0*/  MOV R122, R160 ;  /* 0x000000a0007a7202 */ /* 0x000fe60000000f00 */
[-C--:B-1----:R-:W-:Y:S03]  /*171b0*/  HMMA.16816.F32.BF16 R40, R52, R56.reuse, R40 ;  /* 0x000000383428723c */ /* 0x082fe60000041828 */
[----:B------:R1:W3:Y:S05]  /*171c0*/  MUFU.EX2 R197, R79 ;  /* 0x0000004f00c57308 */ /* 0x0002ea0000000800 */
[C---:B------:R-:W-:Y:S05]  /*171d0*/  HMMA.16816.F32.BF16 R44, R60.reuse, R56, R44 ;  /* 0x000000383c2c723c */ /* 0x040fea000004182c */
[----:B------:R3:W-:Y:S02]  /*171e0*/  MUFU.EX2 R196, R76 ;  /* 0x0000004c00c47308 */ /* 0x0007e40000000800 */
[----:B------:R-:W-:Y:S01]  /*171f0*/  F2FP.BF16.PACK_AB R57, R181, R182 ;  /* 0x000000b6b539723e */ /* 0x000fe200000010ff */
[-C--:B------:R-:W-:Y:S01]  /*17200*/  HMMA.16816.F32.BF16 R140, R60, R58.reuse, R140 ;  /* 0x0000003a3c8c723c */ /* 0x080fe2000004188c */
[----:B------:R-:W3:Y:S03]  /*17210*/  LDSM.16.MT88.4 R60, [R236+0x9800] ;  /* 0x00980000ec3c783b */ /* 0x000ee60000004200 */
[----:B------:R-:W-:Y:S01]  /*17220*/  F2FP.BF16.PACK_AB R56, R202, R180 ;  /* 0x000000b4ca38723e */ /* 0x000fe200000010ff */
[--C-:B--2---:R-:W-:Y:S02]  /*17230*/  FFMA.FTZ R78, R126, c[0x0][0x23c], -R154.reuse ;  /* 0x00008f007e4e7a23 */ /* 0x104fe4000001089a */
[----:B------:R2:W2:Y:S01]  /*17240*/  MUFU.EX2 R82, R77 ;  /* 0x0000004d00527308 */ /* 0x0004a20000000800 */
[----:B------:R-:W-:Y:S04]  /*17250*/  HMMA.16816.F32.BF16 R144, R52, R58, R144 ;  /* 0x0000003a3490723c */ /* 0x000fe80000041890 */
[--C-:B-1----:R-:W-:Y:S02]  /*17260*/  FFMA.FTZ R79, R123, c[0x0][0x23c], -R154.reuse ;  /* 0x00008f007b4f7a23 */ /* 0x102fe4000001089a */
[----:B------:R-:W-:Y:S01]  /*17270*/  FFMA.FTZ R154, R127, c[0x0][0x23c], -R154 ;  /* 0x00008f007f9a7a23 */ /* 0x000fe2000001089a */
[----:B------:R-:W-:Y:S02]  /*17280*/  F2FP.BF16.PACK_AB R52, R217, R220 ;  /* 0x000000dcd934723e */ /* 0x000fe400000010ff */
[----:B------:R-:W-:Y:S01]  /*17290*/  F2FP.BF16.PACK_AB R54, R218, R219 ;  /* 0x000000dbda36723e */ /* 0x000fe200000010ff */
[----:B------:R-:W-:Y:S02]  /*172a0*/  MUFU.EX2 R84, R84 ;  /* 0x0000005400547308 */ /* 0x000fe40000000800 */
[----:B------:R-:W-:Y:S02]  /*172b0*/  F2FP.BF16.PACK_AB R53, R207, R183 ;  /* 0x000000b7cf35723e */ /* 0x000fe400000010ff */
[----:B------:R-:W-:Y:S02]  /*172c0*/  F2FP.BF16.PACK_AB R55, R216, R206 ;  /* 0x000000ced837723e */ /* 0x000fe400000010ff */
[----:B------:R-:W-:Y:S02]  /*172d0*/  F2FP.BF16.PACK_AB R59, R204, R205 ;  /* 0x000000cdcc3b723e */ /* 0x000fe400000010ff */
[----:B------:R-:W-:Y:S02]  /*172e0*/  F2FP.BF16.PACK_AB R58, R203, R190 ;  /* 0x000000becb3a723e */ /* 0x000fe400000010ff */
[----:B------:R-:W-:Y:S01]  /*172f0*/  MUFU.EX2 R154, R154 ;  /* 0x0000009a009a7308 */ /* 0x000fe20000000800 */
[-C--:B------:R-:W-:Y:S08]  /*17300*/  HMMA.16816.F32.BF16 R4, R52, R64.reuse, R4 ;  /* 0x000000403404723c */ /* 0x080ff00000041804 */
[C---:B------:R-:W-:Y:S01]  /*17310*/  HMMA.16816.F32.BF16 R8, R56.reuse, R64, R8 ;  /* 0x000000403808723c */ /* 0x040fe20000041808 */
[----:B------:R-:W-:Y:S07]  /*17320*/  MUFU.EX2 R85, R85 ;  /* 0x0000005500557308 */ /* 0x000fee0000000800 */
[-C--:B------:R-:W-:Y:S03]  /*17330*/  HMMA.16816.F32.BF16 R12, R56, R66.reuse, R12 ;  /* 0x00000042380c723c */ /* 0x080fe6000004180c */
[----:B------:R-:W-:Y:S05]  /*17340*/  MUFU.EX2 R96, R96 ;  /* 0x0000006000607308 */ /* 0x000fea0000000800 */
[C---:B------:R-:W-:Y:S01]  /*17350*/  HMMA.16816.F32.BF16 R16, R52.reuse, R66, R16 ;  /* 0x000000423410723c */ /* 0x040fe20000041810 */
[----:B------:R-:W1:Y:S04]  /*17360*/  LDSM.16.MT88.4 R64, [R235+0x9800] ;  /* 0x00980000eb40783b */ /* 0x000e680000004200 */
[----:B------:R-:W-:Y:S03]  /*17370*/  MUFU.EX2 R97, R97 ;  /* 0x0000006100617308 */ /* 0x000fe60000000800 */
[-C--:B---3--:R-:W-:Y:S07]  /*17380*/  HMMA.16816.F32.BF16 R20, R52, R60.reuse, R20 ;  /* 0x0000003c3414723c */ /* 0x088fee0000041814 */
        /* <DEDUP_REMOVED lines=11> */
[-C--:B------:R-:W-:Y:S04]  /*17440*/  HMMA.16816.F32.BF16 R132, R56, R70.reuse, R132 ;  /* 0x000000463884723c */ /* 0x080fe80000041884 */
[----:B----4-:R-:W-:Y:S04]  /*17450*/  FFMA.FTZ R148, R148, R170, R212 ;  /* 0x000000aa94947223 */ /* 0x010fe800000100d4 */
[C---:B------:R-:W-:Y:S01]  /*17460*/  HMMA.16816.F32.BF16 R136, R52.reuse, R70, R136 ;  /* 0x000000463488723c */ /* 0x040fe20000041888 */
[----:B------:R-:W4:Y:S01]  /*17470*/  LDSM.16.MT88.4 R68, [R236+0xa000] ;  /* 0x00a00000ec44783b */ /* 0x000f220000004200 */
[----:B------:R-:W2:Y:S02]  /*17480*/  MUFU.EX2 R91, R91 ;  /* 0x0000005b005b7308 */ /* 0x000ea40000000800 */
[----:B------:R-:W-:Y:S01]  /*17490*/  FADD.FTZ R76, R214, R148 ;  /* 0x00000094d64c7221 */ /* 0x000fe20000010000 */
[----:B------:R-:W-:Y:S03]  /*174a0*/  MOV R148, R152 ;  /* 0x0000009800947202 */ /* 0x000fe60000000f00 */
[-C--:B-1----:R-:W-:Y:S04]  /*174b0*/  HMMA.16816.F32.BF16 R40, R52, R64.reuse, R40 ;  /* 0x000000403428723c */ /* 0x082fe80000041828 */
[----:B------:R-:W-:Y:S01]  /*174c0*/  FADD.FTZ R76, R230, R76 ;  /* 0x0000004ce64c7221 */ /* 0x000fe20000010000 */
[----:B------:R-:W-:Y:S03]  /*174d0*/  MUFU.EX2 R94, R94 ;  /* 0x0000005e005e7308 */ /* 0x000fe60000000800 */
[C---:B------:R-:W-:Y:S07]  /*174e0*/  HMMA.16816.F32.BF16 R44, R56.reuse, R64, R44 ;  /* 0x00000040382c723c */ /* 0x040fee000004182c */
[----:B------:R-:W1:Y:S01]  /*174f0*/  MUFU.EX2 R95, R95 ;  /* 0x0000005f005f7308 */ /* 0x000e620000000800 */
[-C--:B------:R-:W-:Y:S07]  /*17500*/  HMMA.16816.F32.BF16 R140, R56, R66.reuse, R140 ;  /* 0x00000042388c723c */ /* 0x080fee000004188c */
[----:B------:R-:W-:Y:S01]  /*17510*/  F2FP.BF16.PACK_AB R57, R193, R188 ;  /* 0x000000bcc139723e */ /* 0x000fe200000010ff */
[----:B------:R-:W-:Y:S01]  /*17520*/  HMMA.16816.F32.BF16 R144, R52, R66, R144 ;  /* 0x000000423490723c */ /* 0x000fe20000041890 */
[----:B------:R-:W1:Y:S01]  /*17530*/  LDSM.16.MT88.4 R64, [R234+0xa000] ;  /* 0x00a00000ea40783b */ /* 0x000e620000004200 */
[----:B------:R-:W-:Y:S02]  /*17540*/  MUFU.EX2 R88, R88 ;  /* 0x0000005800587308 */ /* 0x000fe40000000800 */
[----:B------:R-:W-:Y:S02]  /*17550*/  F2FP.BF16.PACK_AB R59, R197, R192 ;  /* 0x000000c0c53b723e */ /* 0x000fe400000010ff */
[----:B------:R-:W-:Y:S02]  /*17560*/  F2FP.BF16.PACK_AB R56, R83, R81 ;  /* 0x000000515338723e */ /* 0x000fe400000010ff */
[----:B------:R-:W-:Y:S04]  /*17570*/  F2FP.BF16.PACK_AB R52, R201, R191 ;  /* 0x000000bfc934723e */ /* 0x000fe800000010ff */
[----:B------:R-:W-:Y:S01]  /*17580*/  F2FP.BF16.PACK_AB R54, R200, R199 ;  /* 0x000000c7c836723e */ /* 0x000fe200000010ff */
[----:B------:R-:W1:Y:S01]  /*17590*/  MUFU.EX2 R89, R89 ;  /* 0x0000005900597308 */ /* 0x000e620000000800 */
[----:B------:R-:W-:Y:S01]  /*175a0*/  F2FP.BF16.PACK_AB R53, R195, R189 ;  /* 0x000000bdc335723e */ /* 0x000fe200000010ff */
[----:B--2---:R-:W-:Y:S01]  /*175b0*/  FFMA.FTZ R77, R0, R162, R209 ;  /* 0x000000a2004d7223 */ /* 0x004fe200000100d1 */
[----:B------:R-:W-:Y:S02]  /*175c0*/  F2FP.BF16.PACK_AB R55, R198, R194 ;  /* 0x000000c2c637723e */ /* 0x000fe400000010ff */
[----:B------:R-:W-:Y:S02]  /*175d0*/  MOV R162, R171 ;  /* 0x000000ab00a27202 */ /* 0x000fe40000000f00 */
[----:B------:R-:W-:Y:S03]  /*175e0*/  F2FP.BF16.PACK_AB R58, R82, R196 ;  /* 0x000000c4523a723e */ /* 0x000fe600000010ff */
[-C--:B---3--:R-:W-:Y:S01]  /*175f0*/  HMMA.16816.F32.BF16 R4, R52, R60.reuse, R4 ;  /* 0x0000003c3404723c */ /* 0x088fe20000041804 */
[----:B------:R-:W-:Y:S07]  /*17600*/  MUFU.EX2 R92, R92 ;  /* 0x0000005c005c7308 */ /* 0x000fee0000000800 */
[C---:B------:R-:W-:Y:S03]  /*17610*/  HMMA.16816.F32.BF16 R8, R56.reuse, R60, R8 ;  /* 0x0000003c3808723c */ /* 0x040fe60000041808 */
[----:B------:R-:W2:Y:S05]  /*17620*/  MUFU.EX2 R93, R93 ;  /* 0x0000005d005d7308 */ /* 0x000eaa0000000800 */
[-C--:B------:R-:W-:Y:S05]  /*17630*/  HMMA.16816.F32.BF16 R12, R56, R62.reuse, R12 ;  /* 0x0000003e380c723c */ /* 0x080fea000004180c */
[----:B------:R-:W-:Y:S03]  /*17640*/  MUFU.EX2 R100, R100 ;  /* 0x0000006400647308 */ /* 0x000fe60000000800 */
[C---:B------:R-:W-:Y:S01]  /*17650*/  HMMA.16816.F32.BF16 R16, R52.reuse, R62, R16 ;  /* 0x0000003e3410723c */ /* 0x040fe20000041810 */
[----:B------:R-:W3:Y:S06]  /*17660*/  LDSM.16.MT88.4 R60, [R235+0xa000] ;  /* 0x00a00000eb3c783b */ /* 0x000eec0000004200 */
[----:B------:R-:W-:Y:S01]  /*17670*/  MUFU.EX2 R101, R101 ;  /* 0x0000006500657308 */ /* 0x000fe20000000800 */
[-C--:B----4-:R-:W-:Y:S08]  /*17680*/  HMMA.16816.F32.BF16 R20, R52, R68.reuse, R20 ;  /* 0x000000443414723c */ /* 0x090ff00000041814 */
[C---:B------:R-:W-:Y:S01]  /*17690*/  HMMA.16816.F32.BF16 R24, R56.reuse, R68, R24 ;  /* 0x000000443818723c */ /* 0x040fe20000041818 */
[----:B------:R-:W-:Y:S07]  /*176a0*/  MUFU.EX2 R112, R112 ;  /* 0x0000007000707308 */ /* 0x000fee0000000800 */
[-C--:B------:R-:W-:Y:S03]  /*176b0*/  HMMA.16816.F32.BF16 R28, R56, R70.reuse, R28 ;  /* 0x00000046381c723c */ /* 0x080fe6000004181c */
[----:B------:R-:W-:Y:S05]  /*176c0*/  MUFU.EX2 R113, R113 ;  /* 0x0000007100717308 */ /* 0x000fea0000000800 */
[C---:B------:R-:W-:Y:S01]  /*176d0*/  HMMA.16816.F32.BF16 R32, R52.reuse, R70, R32 ;  /* 0x000000463420723c */ /* 0x040fe20000041820 */
[----:B------:R-:W-:Y:S04]  /*176e0*/  LDSM.16.MT88.4 R68, [R236+0xa800] ;  /* 0x00a80000ec44783b */ /* 0x000fe80000004200 */
[----:B------:R-:W-:Y:S03]  /*176f0*/  MUFU.EX2 R102, R102 ;  /* 0x0000006600667308 */ /* 0x000fe60000000800 */
[-C--:B-1----:R-:W-:Y:S07]  /*17700*/  HMMA.16816.F32.BF16 R36, R52, R64.reuse, R36 ;  /* 0x000000403424723c */ /* 0x082fee0000041824 */
[----:B------:R-:W-:Y:S01]  /*17710*/  MUFU.EX2 R103, R103 ;  /* 0x0000006700677308 */ /* 0x000fe20000000800 */
[C---:B------:R-:W-:Y:S08]  /*17720*/  HMMA.16816.F32.BF16 R48, R56.reuse, R64, R48 ;  /* 0x000000403830723c */ /* 0x040ff00000041830 */
[-C--:B------:R-:W-:Y:S01]  /*17730*/  HMMA.16816.F32.BF16 R132, R56, R66.reuse, R132 ;  /* 0x000000423884723c */ /* 0x080fe20000041884 */
[----:B------:R-:W-:Y:S07]  /*17740*/  MUFU.EX2 R114, R114 ;  /* 0x0000007200727308 */ /* 0x000fee0000000800 */
[C---:B------:R-:W-:Y:S01]  /*17750*/  HMMA.16816.F32.BF16 R136, R52.reuse, R66, R136 ;  /* 0x000000423488723c */ /* 0x040fe20000041888 */
[----:B------:R-:W1:Y:S02]  /*17760*/  LDSM.16.MT88.4 R64, [R233+0xa800] ;  /* 0x00a80000e940783b */ /* 0x000e640000004200 */
[----:B------:R-:W-:Y:S01]  /*17770*/  MUFU.EX2 R115, R115 ;  /* 0x0000007300737308 */ /* 0x000fe20000000800 */
[----:B-----5:R-:W-:Y:S01]  /*17780*/  FFMA.FTZ R2, R2, R156, R210 ;  /* 0x0000009c02027223 */ /* 0x020fe200000100d2 */
[----:B------:R-:W-:Y:S01]  /*17790*/  MOV R156, R169 ;  /* 0x000000a9009c7202 */ /* 0x000fe20000000f00 */
[----:B------:R-:W-:Y:S01]  /*177a0*/  FFMA.FTZ R149, R149, R157, R213 ;  /* 0x0000009d95957223 */ /* 0x000fe200000100d5 */
[----:B------:R-:W-:Y:S01]  /*177b0*/  MOV R157, R168 ;  /* 0x000000a8009d7202 */ /* 0x000fe20000000f00 */
[-C--:B---3--:R-:W-:Y:S01]  /*177c0*/  HMMA.16816.F32.BF16 R40, R52, R60.reuse, R40 ;  /* 0x0000003c3428723c */ /* 0x088fe20000041828 */
[----:B------:R-:W-:Y:S03]  /*177d0*/  LDSM.16.MT88.4 R168, [R233+0xb800] ;  /* 0x00b80000e9a8783b */ /* 0x000fe60000004200 */
[----:B------:R-:W-:Y:S01]  /*177e0*/  FADD.FTZ R149, R215, R149 ;  /* 0x00000095d7957221 */ /* 0x000fe20000010000 */
[----:B------:R-:W-:Y:S01]  /*177f0*/  MUFU.EX2 R106, R106 ;  /* 0x0000006a006a7308 */ /* 0x000fe20000000800 */
[----:B------:R-:W-:Y:S02]  /*17800*/  FADD.FTZ R0, R211, R2 ;  /* 0x00000002d3007221 */ /* 0x000fe40000010000 */
[C---:B------:R-:W-:Y:S04]  /*17810*/  HMMA.16816.F32.BF16 R44, R56.reuse, R60, R44 ;  /* 0x0000003c382c723c */ /* 0x040fe8000004182c */
[----:B------:R-:W-:Y:S02]  /*17820*/  FADD.FTZ R2, R222, R77 ;  /* 0x0000004dde027221 */ /* 0x000fe40000010000 */
[----:B------:R-:W-:Y:S01]  /*17830*/  FADD.FTZ R0, R226, R0 ;  /* 0x00000000e2007221 */ /* 0x000fe20000010000 */
[----:B------:R-:W-:Y:S01]  /*17840*/  MUFU.EX2 R107, R107 ;  /* 0x0000006b006b7308 */ /* 0x000fe20000000800 */
[-C--:B------:R-:W-:Y:S04]  /*17850*/  HMMA.16816.F32.BF16 R140, R56, R62.reuse, R140 ;  /* 0x0000003e388c723c */ /* 0x080fe8000004188c */
[----:B------:R-:W-:Y:S02]  /*17860*/  FADD.FTZ R2, R227, R2 ;  /* 0x00000002e3027221 */ /* 0x000fe40000010000 */
[----:B------:R-:W-:Y:S01]  /*17870*/  FADD.FTZ R0, R229, R0 ;  /* 0x00000000e5007221 */ /* 0x000fe20000010000 */
[----:B------:R-:W-:Y:S01]  /*17880*/  F2FP.BF16.PACK_AB R57, R91, R90 ;  /* 0x0000005a5b39723e */ /* 0x000fe200000010ff */
[----:B------:R-:W-:Y:S01]  /*17890*/  HMMA.16816.F32.BF16 R144, R52, R62, R144 ;  /* 0x0000003e3490723c */ /* 0x000fe20000041890 */
[----:B------:R-:W3:Y:S01]  /*178a0*/  LDSM.16.MT88.4 R60, [R235+0xa800] ;  /* 0x00a80000eb3c783b */ /* 0x000ee20000004200 */
[----:B------:R-:W-:Y:S02]  /*178b0*/  MUFU.EX2 R110, R110 ;  /* 0x0000006e006e7308 */ /* 0x000fe40000000800 */
[----:B------:R-:W-:Y:S01]  /*178c0*/  F2FP.BF16.PACK_AB R59, R95, R94 ;  /* 0x0000005e5f3b723e */ /* 0x000fe200000010ff */
[----:B------:R-:W-:Y:S01]  /*178d0*/  FADD.FTZ R2, R231, R2 ;  /* 0x00000002e7027221 */ /* 0x000fe20000010000 */
[----:B------:R-:W-:Y:S01]  /*178e0*/  F2FP.BF16.PACK_AB R56, R89, R88 ;  /* 0x000000585938723e */ /* 0x000fe200000010ff */
[----:B------:R-:W-:Y:S01]  /*178f0*/  FADD.FTZ R0, R224, R0 ;  /* 0x00000000e0007221 */ /* 0x000fe20000010000 */
[----:B------:R-:W-:Y:S01]  /*17900*/  F2FP.BF16.PACK_AB R52, R85, R84 ;  /* 0x000000545534723e */ /* 0x000fe200000010ff */
[----:B------:R-:W-:Y:S03]  /*17910*/  FADD.FTZ R77, R221, R2 ;  /* 0x00000002dd4d7221 */ /* 0x000fe60000010000 */
[----:B------:R-:W-:Y:S01]  /*17920*/  F2FP.BF16.PACK_AB R54, R97, R96 ;  /* 0x000000606136723e */ /* 0x000fe200000010ff */
[----:B------:R-:W-:Y:S01]  /*17930*/  FADD.FTZ R0, R225, R0 ;  /* 0x00000000e1007221 */ /* 0x000fe20000010000 */
[----:B------:R-:W-:Y:S01]  /*17940*/  F2FP.BF16.PACK_AB R53, R87, R86 ;  /* 0x000000565735723e */ /* 0x000fe200000010ff */
[----:B------:R-:W4:Y:S01]  /*17950*/  MUFU.EX2 R111, R111 ;  /* 0x0000006f006f7308 */ /* 0x000f220000000800 */
[----:B------:R-:W-:Y:S01]  /*17960*/  F2FP.BF16.PACK_AB R55, R99, R98 ;  /* 0x000000626337723e */ /* 0x000fe200000010ff */
[----:B------:R-:W-:Y:S01]  /*17970*/  FADD.FTZ R0, R186, R0 ;  /* 0x00000000ba007221 */ /* 0x000fe20000010000 */
[----:B--2---:R-:W-:Y:S05]  /*17980*/  F2FP.BF16.PACK_AB R58, R93, R92 ;  /* 0x0000005c5d3a723e */ /* 0x004fea00000010ff */
[-C--:B-1----:R-:W-:Y:S02]  /*17990*/  HMMA.16816.F32.BF16 R4, R52, R64.reuse, R4 ;  /* 0x000000403404723c */ /* 0x082fe40000041804 */
[----:B------:R-:W-:Y:S06]  /*179a0*/  MUFU.EX2 R104, R104 ;  /* 0x0000006800687308 */ /* 0x000fec0000000800 */
[C---:B------:R-:W-:Y:S04]  /*179b0*/  HMMA.16816.F32.BF16 R8, R56.reuse, R64, R8 ;  /* 0x000000403808723c */ /* 0x040fe80000041808 */
[----:B------:R-:W1:Y:S04]  /*179c0*/  MUFU.EX2 R105, R105 ;  /* 0x0000006900697308 */ /* 0x000e680000000800 */
[-C--:B------:R-:W-:Y:S06]  /*179d0*/  HMMA.16816.F32.BF16 R12, R56, R66.reuse, R12 ;  /* 0x00000042380c723c */ /* 0x080fec000004180c */
[----:B------:R-:W-:Y:S02]  /*179e0*/  MUFU.EX2 R108, R108 ;  /* 0x0000006c006c7308 */ /* 0x000fe40000000800 */
[C---:B------:R-:W-:Y:S01]  /*179f0*/  HMMA.16816.F32.BF16 R16, R52.reuse, R66, R16 ;  /* 0x000000423410723c */ /* 0x040fe20000041810 */
[----:B------:R-:W2:Y:S07]  /*17a00*/  LDSM.16.MT88.4 R64, [R233+0xb000] ;  /* 0x00b00000e940783b */ /* 0x000eae0000004200 */
[-C--:B------:R-:W-:Y:S01]  /*17a10*/  HMMA.16816.F32.BF16 R20, R52, R68.reuse, R20 ;  /* 0x000000443414723c */ /* 0x080fe20000041814 */
[----:B------:R-:W5:Y:S07]  /*17a20*/  MUFU.EX2 R109, R109 ;  /* 0x0000006d006d7308 */ /* 0x000f6e0000000800 */
[C---:B------:R-:W-:Y:S03]  /*17a30*/  HMMA.16816.F32.BF16 R24, R56.reuse, R68, R24 ;  /* 0x000000443818723c */ /* 0x040fe60000041818 */
[----:B------:R-:W-:Y:S05]  /*17a40*/  MUFU.EX2 R116, R116 ;  /* 0x0000007400747308 */ /* 0x000fea0000000800 */
[-C--:B------:R-:W-:Y:S05]  /*17a50*/  HMMA.16816.F32.BF16 R28, R56, R70.reuse, R28 ;  /* 0x00000046381c723c */ /* 0x080fea000004181c */
[----:B------:R-:W-:Y:S03]  /*17a60*/  MUFU.EX2 R117, R117 ;  /* 0x0000007500757308 */ /* 0x000fe60000000800 */
[C---:B------:R-:W-:Y:S01]  /*17a70*/  HMMA.16816.F32.BF16 R32, R52.reuse, R70, R32 ;  /* 0x000000463420723c */ /* 0x040fe20000041820 */
[----:B------:R-:W1:Y:S06]  /*17a80*/  LDSM.16.MT88.4 R68, [R236+0xb000] ;  /* 0x00b00000ec44783b */ /* 0x000e6c0000004200 */
[----:B------:R-:W-:Y:S01]  /*17a90*/  MUFU.EX2 R128, R128 ;  /* 0x0000008000807308 */ /* 0x000fe20000000800 */
[-C--:B------:R-:W-:Y:S08]  /*17aa0*/  HMMA.16816.F32.BF16 R36, R52, R72.reuse, R36 ;  /* 0x000000483424723c */ /* 0x080ff00000041824 */
[C---:B------:R-:W-:Y:S01]  /*17ab0*/  HMMA.16816.F32.BF16 R48, R56.reuse, R72, R48 ;  /* 0x000000483830723c */ /* 0x040fe20000041830 */
[----:B------:R-:W-:Y:S06]  /*17ac0*/  MUFU.EX2 R118, R118 ;  /* 0x0000007600767308 */ /* 0x000fec0000000800 */
[----:B------:R-:W-:Y:S01]  /*17ad0*/  FADD.FTZ R72, R246, R149 ;  /* 0x00000095f6487221 */ /* 0x000fe20000010000 */
[-C--:B------:R-:W-:Y:S03]  /*17ae0*/  HMMA.16816.F32.BF16 R132, R56, R74.reuse, R132 ;  /* 0x0000004a3884723c */ /* 0x080fe60000041884 */
[----:B------:R-:W-:Y:S05]  /*17af0*/  MUFU.EX2 R119, R119 ;  /* 0x0000007700777308 */ /* 0x000fea0000000800 */
[C---:B------:R-:W-:Y:S05]  /*17b00*/  HMMA.16816.F32.BF16 R136, R52.reuse, R74, R136 ;  /* 0x0000004a3488723c */ /* 0x040fea0000041888 */
[----:B------:R-:W-:Y:S03]  /*17b10*/  MUFU.EX2 R130, R130 ;  /* 0x0000008200827308 */ /* 0x000fe60000000800 */
[-C--:B---3--:R-:W-:Y:S07]  /*17b20*/  HMMA.16816.F32.BF16 R40, R52, R60.reuse, R40 ;  /* 0x0000003c3428723c */ /* 0x088fee0000041828 */
[----:B------:R-:W-:Y:S01]  /*17b30*/  MUFU.EX2 R80, R80 ;  /* 0x0000005000507308 */ /* 0x000fe20000000800 */
[C---:B------:R-:W-:Y:S07]  /*17b40*/  HMMA.16816.F32.BF16 R44, R56.reuse, R60, R44 ;  /* 0x0000003c382c723c */ /* 0x040fee000004182c */
[----:B------:R-:W-:Y:S01]  /*17b50*/  FADD.FTZ R61, R250, R72 ;  /* 0x00000048fa3d7221 */ /* 0x000fe20000010000 */
[-C--:B------:R-:W-:Y:S01]  /*17b60*/  HMMA.16816.F32.BF16 R140, R56, R62.reuse, R140 ;  /* 0x0000003e388c723c */ /* 0x080fe2000004188c */
[----:B------:R-:W3:Y:S01]  /*17b70*/  LDSM.16.MT88.4 R72, [R234+0xb000] ;  /* 0x00b00000ea48783b */ /* 0x000ee20000004200 */
[----:B------:R-:W1:Y:S02]  /*17b80*/  MUFU.EX2 R79, R79 ;  /* 0x0000004f004f7308 */ /* 0x000e640000000800 */
[----:B------:R-:W-:Y:S03]  /*17b90*/  FADD.FTZ R60, R248, R76 ;  /* 0x0000004cf83c7221 */ /* 0x000fe60000010000 */
[----:B------:R-:W-:Y:S01]  /*17ba0*/  FADD.FTZ R57, R245, R61 ;  /* 0x0000003df5397221 */ /* 0x000fe20000010000 */
[----:B------:R-:W-:Y:S04]  /*17bb0*/  HMMA.16816.F32.BF16 R144, R52, R62, R144 ;  /* 0x0000003e3490723c */ /* 0x000fe80000041890 */
[----:B------:R-:W-:Y:S01]  /*17bc0*/  FADD.FTZ R56, R228, R60 ;  /* 0x0000003ce4387221 */ /* 0x000fe20000010000 */
[----:B----4-:R-:W-:Y:S01]  /*17bd0*/  F2FP.BF16.PACK_AB R59, R111, R110 ;  /* 0x0000006e6f3b723e */ /* 0x010fe200000010ff */
[----:B------:R-:W-:Y:S01]  /*17be0*/  FADD.FTZ R2, R249, R57 ;  /* 0x00000039f9027221 */ /* 0x000fe20000010000 */
[----:B------:R-:W-:Y:S01]  /*17bf0*/  F2FP.BF16.PACK_AB R52, R101, R100 ;  /* 0x000000646534723e */ /* 0x000fe200000010ff */
[----:B------:R-:W-:Y:S01]  /*17c00*/  FADD.FTZ R76, R247, R56 ;  /* 0x00000038f74c7221 */ /* 0x000fe20000010000 */
[----:B------:R-:W-:Y:S01]  /*17c10*/  F2FP.BF16.PACK_AB R54, R113, R112 ;  /* 0x000000707136723e */ /* 0x000fe200000010ff */
[----:B------:R-:W4:Y:S01]  /*17c20*/  LDSM.16.MT88.4 R60, [R235+0xb000] ;  /* 0x00b00000eb3c783b */ /* 0x000f220000004200 */
[----:B------:R-:W3:Y:S01]  /*17c30*/  MUFU.EX2 R78, R78 ;  /* 0x0000004e004e7308 */ /* 0x000ee20000000800 */
[----:B------:R-:W-:Y:S01]  /*17c40*/  F2FP.BF16.PACK_AB R53, R103, R102 ;  /* 0x000000666735723e */ /* 0x000fe200000010ff */
[----:B------:R-:W-:Y:S01]  /*17c50*/  FADD.FTZ R2, R185, R2 ;  /* 0x00000002b9027221 */ /* 0x000fe20000010000 */
[----:B------:R-:W-:Y:S02]  /*17c60*/  F2FP.BF16.PACK_AB R55, R115, R114 ;  /* 0x000000727337723e */ /* 0x000fe400000010ff */
[----:B------:R-:W-:Y:S02]  /*17c70*/  F2FP.BF16.PACK_AB R57, R107, R106 ;  /* 0x0000006a6b39723e */ /* 0x000fe400000010ff */
[----:B-1----:R-:W-:Y:S02]  /*17c80*/  F2FP.BF16.PACK_AB R56, R105, R104 ;  /* 0x000000686938723e */ /* 0x002fe400000010ff */
[----:B-----5:R-:W-:Y:S01]  /*17c90*/  F2FP.BF16.PACK_AB R58, R109, R108 ;  /* 0x0000006c6d3a723e */ /* 0x020fe200000010ff */
[-C--:B--2---:R-:W-:Y:S08]  /*17ca0*/  HMMA.16816.F32.BF16 R4, R52, R64.reuse, R4 ;  /* 0x000000403404723c */ /* 0x084ff00000041804 */
[C---:B------:R-:W-:Y:S01]  /*17cb0*/  HMMA.16816.F32.BF16 R8, R56.reuse, R64, R8 ;  /* 0x000000403808723c */ /* 0x040fe20000041808 */
[----:B------:R-:W-:Y:S06]  /*17cc0*/  MUFU.EX2 R65, R124 ;  /* 0x0000007c00417308 */ /* 0x000fec0000000800 */
[----:B------:R-:W-:Y:S01]  /*17cd0*/  FADD.FTZ R64, R187, R77 ;  /* 0x0000004dbb407221 */ /* 0x000fe20000010000 */
[-C--:B------:R-:W-:Y:S04]  /*17ce0*/  HMMA.16816.F32.BF16 R12, R56, R66.reuse, R12 ;  /* 0x00000042380c723c */ /* 0x080fe8000004180c */
[----:B------:R-:W-:Y:S04]  /*17cf0*/  FADD.FTZ R64, R156, R64 ;  /* 0x000000409c407221 */ /* 0x000fe80000010000 */
[C---:B------:R-:W-:Y:S01]  /*17d00*/  HMMA.16816.F32.BF16 R16, R52.reuse, R66, R16 ;  /* 0x000000423410723c */ /* 0x040fe20000041810 */
[----:B------:R-:W-:Y:S07]  /*17d10*/  MUFU.EX2 R66, R120 ;  /* 0x0000007800427308 */ /* 0x000fee0000000800 */
[-C--:B------:R-:W-:Y:S03]  /*17d20*/  HMMA.16816.F32.BF16 R20, R52, R68.reuse, R20 ;  /* 0x000000443414723c */ /* 0x080fe60000041814 */
[----:B------:R-:W1:Y:S05]  /*17d30*/  MUFU.EX2 R67, R121 ;  /* 0x0000007900437308 */ /* 0x000e6a0000000800 */
[C---:B------:R-:W-:Y:S08]  /*17d40*/  HMMA.16816.F32.BF16 R24, R56.reuse, R68, R24 ;  /* 0x000000443818723c */ /* 0x040ff00000041818 */
[-C--:B------:R-:W-:Y:S08]  /*17d50*/  HMMA.16816.F32.BF16 R28, R56, R70.reuse, R28 ;  /* 0x00000046381c723c */ /* 0x080ff0000004181c */
[C---:B------:R-:W-:Y:S08]  /*17d60*/  HMMA.16816.F32.BF16 R32, R52.reuse, R70, R32 ;  /* 0x000000463420723c */ /* 0x040ff00000041820 */
[-C--:B---3--:R-:W-:Y:S08]  /*17d70*/  HMMA.16816.F32.BF16 R36, R52, R72.reuse, R36 ;  /* 0x000000483424723c */ /* 0x088ff00000041824 */
[C---:B------:R-:W-:Y:S08]  /*17d80*/  HMMA.16816.F32.BF16 R48, R56.reuse, R72, R48 ;  /* 0x000000483830723c */ /* 0x040ff00000041830 */
[-C--:B------:R-:W-:Y:S08]  /*17d90*/  HMMA.16816.F32.BF16 R132, R56, R74.reuse, R132 ;  /* 0x0000004a3884723c */ /* 0x080ff00000041884 */
[C---:B------:R-:W-:Y:S08]  /*17da0*/  HMMA.16816.F32.BF16 R136, R52.reuse, R74, R136 ;  /* 0x0000004a3488723c */ /* 0x040ff00000041888 */
[-C--:B----4-:R-:W-:Y:S08]  /*17db0*/  HMMA.16816.F32.BF16 R40, R52, R60.reuse, R40 ;  /* 0x0000003c3428723c */ /* 0x090ff00000041828 */
[C---:B------:R-:W-:Y:S07]  /*17dc0*/  HMMA.16816.F32.BF16 R44, R56.reuse, R60, R44 ;  /* 0x0000003c382c723c */ /* 0x040fee000004182c */
[----:B------:R-:W-:Y:S01]  /*17dd0*/  FADD.FTZ R61, R184, R76 ;  /* 0x0000004cb83d7221 */ /* 0x000fe20000010000 */
[-C--:B------:R-:W-:Y:S01]  /*17de0*/  HMMA.16816.F32.BF16 R140, R56, R62.reuse, R140 ;  /* 0x0000003e388c723c */ /* 0x080fe2000004188c */
[----:B------:R-:W2:Y:S03]  /*17df0*/  LDSM.16.MT88.4 R184, [R236+0xb800] ;  /* 0x00b80000ecb8783b */ /* 0x000ea60000004200 */
[----:B------:R-:W-:Y:S02]  /*17e00*/  FADD.FTZ R60, R157, R0 ;  /* 0x000000009d3c7221 */ /* 0x000fe40000010000 */
[----:B------:R-:W-:Y:S01]  /*17e10*/  FADD.FTZ R0, R167, R64 ;  /* 0x00000040a7007221 */ /* 0x000fe20000010000 */
[----:B------:R-:W-:Y:S01]  /*17e20*/  F2FP.BF16.PACK_AB R57, R79, R80 ;  /* 0x000000504f39723e */ /* 0x000fe200000010ff */
[----:B------:R-:W-:Y:S01]  /*17e30*/  FADD.FTZ R56, R162, R2 ;  /* 0x00000002a2387221 */ /* 0x000fe20000010000 */
[----:B------:R-:W-:Y:S04]  /*17e40*/  HMMA.16816.F32.BF16 R144, R52, R62, R144 ;  /* 0x0000003e3490723c */ /* 0x000fe80000041890 */
[----:B------:R-:W-:Y:S01]  /*17e50*/  FADD.FTZ R60, R174, R60 ;  /* 0x0000003cae3c7221 */ /* 0x000fe20000010000 */
[----:B------:R-:W-:Y:S01]  /*17e60*/  F2FP.BF16.PACK_AB R59, R154, R78 ;  /* 0x0000004e9a3b723e */ /* 0x000fe200000010ff */
[----:B------:R-:W-:Y:S01]  /*17e70*/  FADD.FTZ R56, R164, R56 ;  /* 0x00000038a4387221 */ /* 0x000fe20000010000 */
[----:B------:R-:W-:Y:S01]  /*17e80*/  F2FP.BF16.PACK_AB R52, R117, R116 ;  /* 0x000000747534723e */ /* 0x000fe200000010ff */
[----:B------:R-:W-:Y:S01]  /*17e90*/  FADD.FTZ R2, R166, R61 ;  /* 0x0000003da6027221 */ /* 0x000fe20000010000 */
[----:B------:R-:W-:Y:S03]  /*17ea0*/  F2FP.BF16.PACK_AB R54, R153, R128 ;  /* 0x000000809936723e */ /* 0x000fe600000010ff */
[----:B------:R-:W-:Y:S01]  /*17eb0*/  FADD.FTZ R61, R172, R0 ;  /* 0x00000000ac3d7221 */ /* 0x000fe20000010000 */
[----:B------:R-:W-:Y:S01]  /*17ec0*/  F2FP.BF16.PACK_AB R53, R119, R118 ;  /* 0x000000767735723e */ /* 0x000fe200000010ff */
[----:B------:R-:W-:Y:S01]  /*17ed0*/  FADD.FTZ R0, R175, R60 ;  /* 0x0000003caf007221 */ /* 0x000fe20000010000 */
[----:B------:R-:W-:Y:S01]  /*17ee0*/  F2FP.BF16.PACK_AB R55, R155, R130 ;  /* 0x000000829b37723e */ /* 0x000fe200000010ff */
[----:B------:R-:W-:Y:S01]  /*17ef0*/  FADD.FTZ R60, R165, R56 ;  /* 0x00000038a53c7221 */ /* 0x000fe20000010000 */
[----:B-1----:R-:W-:Y:S01]  /*17f00*/  F2FP.BF16.PACK_AB R56, R67, R66 ;  /* 0x000000424338723e */ /* 0x002fe200000010ff */
[----:B------:R-:W-:Y:S01]  /*17f10*/  FADD.FTZ R2, R251, R2 ;  /* 0x00000002fb027221 */ /* 0x000fe20000010000 */
[----:B------:R-:W-:Y:S01]  /*17f20*/  F2FP.BF16.PACK_AB R58, R208, R65 ;  /* 0x00000041d03a723e */ /* 0x000fe200000010ff */
[----:B------:R-:W-:Y:S02]  /*17f30*/  FADD.FTZ R0, R178, R0 ;  /* 0x00000000b2007221 */ /* 0x000fe40000010000 */
[----:B------:R-:W-:Y:S01]  /*17f40*/  FADD.FTZ R2, R252, R2 ;  /* 0x00000002fc027221 */ /* 0x000fe20000010000 */
[-C--:B------:R-:W-:Y:S01]  /*17f50*/  HMMA.16816.F32.BF16 R160, R52, R168.reuse, R4 ;  /* 0x000000a834a0723c */ /* 0x080fe20000041804 */
[----:B------:R-:W1:Y:S02]  /*17f60*/  LDSM.16.MT88.4 R4, [R234+0xb800] ;  /* 0x00b80000ea04783b */ /* 0x000e640000004200 */
[----:B------:R-:W-:Y:S02]  /*17f70*/  FADD.FTZ R2, R131, R2 ;  /* 0x0000000283027221 */ /* 0x000fe40000010000 */
[----:B------:R-:W-:Y:S03]  /*17f80*/  FADD.FTZ R0, R177, R0 ;  /* 0x00000000b1007221 */ /* 0x000fe60000010000 */
[C---:B------:R-:W-:Y:S04]  /*17f90*/  HMMA.16816.F32.BF16 R156, R56.reuse, R168, R8 ;  /* 0x000000a8389c723c */ /* 0x040fe80000041808 */
[----:B------:R-:W-:Y:S03]  /*17fa0*/  FADD.FTZ R0, R182, R0 ;  /* 0x00000000b6007221 */ /* 0x000fe60000010000 */
[----:B------:R-:W-:Y:S01]  /*17fb0*/  FADD.FTZ R9, R173, R61 ;  /* 0x0000003dad097221 */ /* 0x000fe20000010000 */
[-C--:B------:R-:W-:Y:S04]  /*17fc0*/  HMMA.16816.F32.BF16 R164, R56, R170.reuse, R12 ;  /* 0x000000aa38a4723c */ /* 0x080fe8000004180c */
[----:B------:R-:W-:Y:S02]  /*17fd0*/  FADD.FTZ R8, R122, R60 ;  /* 0x0000003c7a087221 */ /* 0x000fe40000010000 */
[----:B------:R-:W-:Y:S02]  /*17fe0*/  FADD.FTZ R9, R176, R9 ;  /* 0x00000009b0097221 */ /* 0x000fe40000010000 */
[----:B------:R-:W-:Y:S01]  /*17ff0*/  FADD.FTZ R10, R179, R2 ;  /* 0x00000002b30a7221 */ /* 0x000fe20000010000 */
[C---:B------:R-:W-:Y:S04]  /*18000*/  HMMA.16816.F32.BF16 R168, R52.reuse, R170, R16 ;  /* 0x000000aa34a8723c */ /* 0x040fe80000041810 */
[----:B------:R-:W-:Y:S02]  /*18010*/  FADD.FTZ R8, R129, R8 ;  /* 0x0000000881087221 */ /* 0x000fe40000010000 */
[----:B------:R-:W-:Y:S02]  /*18020*/  FADD.FTZ R2, R223, R9 ;  /* 0x00000009df027221 */ /* 0x000fe40000010000 */
[----:B------:R-:W-:Y:S01]  /*18030*/  FADD.FTZ R8, R220, R8 ;  /* 0x00000008dc087221 */ /* 0x000fe20000010000 */
[-C--:B--2---:R-:W-:Y:S03]  /*18040*/  HMMA.16816.F32.BF16 R172, R52, R184.reuse, R20 ;  /* 0x000000b834ac723c */ /* 0x084fe60000041814 */
[----:B------:R-:W-:Y:S02]  /*18050*/  FADD.FTZ R9, R183, R10 ;  /* 0x0000000ab7097221 */ /* 0x000fe40000010000 */
[----:B------:R-:W-:Y:S02]  /*18060*/  FADD.FTZ R10, R217, R8 ;  /* 0x00000008d90a7221 */ /* 0x000fe40000010000 */
[----:B------:R-:W-:Y:S01]  /*18070*/  FADD.FTZ R8, R207, R9 ;  /* 0x00000009cf087221 */ /* 0x000fe20000010000 */
[C---:B------:R-:W-:Y:S04]  /*18080*/  HMMA.16816.F32.BF16 R176, R56.reuse, R184, R24 ;  /* 0x000000b838b0723c */ /* 0x040fe80000041818 */
[----:B------:R-:W-:Y:S02]  /*18090*/  FADD.FTZ R12, R219, R10 ;  /* 0x0000000adb0c7221 */ /* 0x000fe40000010000 */
[----:B------:R-:W-:Y:S02]  /*180a0*/  FADD.FTZ R15, R206, R8 ;  /* 0x00000008ce0f7221 */ /* 0x000fe40000010000 */
[----:B------:R-:W-:Y:S01]  /*180b0*/  FADD.FTZ R2, R180, R2 ;  /* 0x00000002b4027221 */ /* 0x000fe20000010000 */
[----:B------:R-:W2:Y:S03]  /*180c0*/  LDSM.16.MT88.4 R8, [R235+0xb800] ;  /* 0x00b80000eb08783b */ /* 0x000ea60000004200 */
        /* <DEDUP_REMOVED lines=14> */
[-C--:B-1----:R-:W-:Y:S03]  /*181b0*/  HMMA.16816.F32.BF16 R188, R52, R4.reuse, R36 ;  /* 0x0000000434bc723c */ /* 0x082fe60000041824 */
[----:B------:R-:W-:Y:S02]  /*181c0*/  FADD.FTZ R0, R193, R13 ;  /* 0x0000000dc1007221 */ /* 0x000fe40000010000 */
[----:B------:R-:W-:Y:S02]  /*181d0*/  FADD.FTZ R12, R201, R12 ;  /* 0x0000000cc90c7221 */ /* 0x000fe40000010000 */
[----:B------:R-:W-:Y:S02]  /*181e0*/  FADD.FTZ R2, R195, R2 ;  /* 0x00000002c3027221 */ /* 0x000fe40000010000 */
[----:B------:R-:W-:Y:S03]  /*181f0*/  FADD.FTZ R13, R83, R14 ;  /* 0x0000000e530d7221 */ /* 0x000fe60000010000 */
[----:B------:R-:W-:Y:S02]  /*18200*/  FADD.FTZ R0, R192, R0 ;  /* 0x00000000c0007221 */ /* 0x000fe40000010000 */
        /* <DEDUP_REMOVED lines=69> */
[----:B-1----:R-:W-:-:S05]  /*18660*/  @P1 BRA `(.L_x_368) ;  /* 0xffffac4000001947 */ /* 0x002fca000383ffff */
.L_x_367:
        /* <DEDUP_REMOVED lines=20> */
[CC--:B-----5:R-:W-:Y:S01]  /*187b0*/  LEA.HI R15, R48.reuse, R43.reuse, RZ, 0x2 ;  /* 0x0000002b300f7211 */ /* 0x0e0fe200078f10ff */
[----:B------:R-:W-:Y:S01]  /*187c0*/  @!UP0 UIMAD UR12, UR12, UR6, URZ ;  /* 0x000000060c0c82a4 */ /* 0x000fe2000f8e023f */
[----:B------:R-:W-:Y:S02]  /*187d0*/  LEA.HI R42, R48, R43, RZ, 0x5 ;  /* 0x0000002b302a7211 */ /* 0x000fe400078f28ff */
[----:B------:R-:W-:-:S02]  /*187e0*/  ULDC.U8 UR6, c[0x0][0x329] ;  /* 0x0000ca4000067ab9 */ /* 0x000fc40000000000 */
[----:B------:R-:W-:Y:S02]  /*187f0*/  UISETP.NE.AND UP1, UPT, UR6, URZ, UPT ;  /* 0x0000003f0600728c */ /* 0x000fe4000bf25270 */
[----:B------:R-:W-:Y:S02]  /*18800*/  @!UP0 UIMAD UR12, UR4, UR7, UR12 ;  /* 0x00000007040c82a4 */ /* 0x000fe4000f8e020c */
[----:B------:R-:W-:Y:S02]  /*18810*/  @!UP0 UMOV UR14, UR18 ;  /* 0x00000012000e8c82 */ /* 0x000fe40008000000 */
[----:B------:R-:W-:Y:S02]  /*18820*/  ULDC.U8 UR7, c[0x0][0x328] ;  /* 0x0000ca0000077ab9 */ /* 0x000fe40000000000 */
[----:B------:R-:W-:Y:S02]  /*18830*/  UISETP.NE.AND UP2, UPT, UR7, URZ, UPT ;  /* 0x0000003f0700728c */ /* 0x000fe4000bf45270 */
[----:B------:R-:W-:-:S02]  /*18840*/  @!UP0 UIADD3 UR8, UR19, UR12, URZ ;  /* 0x0000000c13088290 */ /* 0x000fc4000fffe03f */
[----:B------:R-:W-:Y:S02]  /*18850*/  UISETP.NE.OR UP3, UPT, UR6, URZ, !UP2 ;  /* 0x0000003f0600728c */ /* 0x000fe4000d765670 */
[----:B------:R-:W-:Y:S02]  /*18860*/  @UP1 ULDC UR13, c[0x0][0x210] ;  /* 0x00008400000d1ab9 */ /* 0x000fe40000000800 */
[----:B------:R-:W-:Y:S02]  /*18870*/  ULDC UR7, c[0x0][0x234] ;  /* 0x00008d0000077ab9 */ /* 0x000fe40000000800 */
[----:B------:R-:W-:Y:S02]  /*18880*/  @UP1 UIMAD UR13, UR13, UR9, URZ ;  /* 0x000000090d0d12a4 */ /* 0x000fe4000f8e023f */
[----:B------:R-:W-:Y:S02]  /*18890*/  @!UP1 USEL UR13, UR9, UR7, !UP2 ;  /* 0x00000007090d9287 */ /* 0x000fe4000d000000 */
[----:B------:R-:W-:-:S02]  /*188a0*/  ULDC UR6, c[0x0][0x1c0] ;  /* 0x0000700000067ab9 */ /* 0x000fc40000000800 */
[----:B------:R-:W-:Y:S02]  /*188b0*/  @UP1 UMOV UR15, 0x1 ;  /* 0x00000001000f1882 */ /* 0x000fe40000000000 */
[----:B------:R-:W-:Y:S02]  /*188c0*/  @!UP1 UIMAD UR15, UR13, UR6, URZ ;  /* 0x000000060d0f92a4 */ /* 0x000fe4000f8e023f */
[----:B------:R-:W-:Y:S02]  /*188d0*/  @!UP3 UIMAD UR17, UR4, UR9, URZ ;  /* 0x000000090411b2a4 */ /* 0x000fe4000f8e023f */
[----:B------:R-:W-:Y:S02]  /*188e0*/  @UP1 ULDC UR16, c[0x0][0x210] ;  /* 0x0000840000101ab9 */ /* 0x000fe40000000800 */
[----:B------:R-:W-:Y:S02]  /*188f0*/  UIMAD UR4, UR4, UR15, URZ ;  /* 0x0000000f040472a4 */ /* 0x000fe4000f8e023f */
[----:B------:R-:W-:-:S02]  /*18900*/  @!UP1 UMOV UR16, 0x1 ;  /* 0x0000000100109882 */ /* 0x000fc40000000000 */
[----:B------:R-:W-:Y:S02]  /*18910*/  @!UP3 USEL UR17, UR17, UR31, !UP0 ;  /* 0x0000001f1111b287 */ /* 0x000fe4000c000000 */
[----:B------:R-:W-:Y:S02]  /*18920*/  UIMAD UR6, UR10, UR16, URZ ;  /* 0x000000100a0672a4 */ /* 0x000fe4000f8e023f */
[----:B------:R-:W-:Y:S02]  /*18930*/  USEL UR4, UR4, URZ, UP3 ;  /* 0x0000003f04047287 */ /* 0x000fe40009800000 */
[----:B------:R-:W-:Y:S02]  /*18940*/  USHF.L.U32 UR6, UR6, 0x7, URZ ;  /* 0x0000000706067899 */ /* 0x000fe4000800063f */
[----:B------:R-:W-:Y:S02]  /*18950*/  UIMAD UR13, UR11, UR13, UR4 ;  /* 0x0000000d0b0d72a4 */ /* 0x000fe4000f8e0204 */
[----:B------:R-:W-:-:S02]  /*18960*/  @!UP3 UMOV UR20, UR17 ;  /* 0x000000110014bc82 */ /* 0x000fc40008000000 */
        /* <DEDUP_REMOVED lines=11> */
[----:B--2---:R-:W-:-:S05]  /*18a20*/  FADD.FTZ R0, R0, R7 ;  /* 0x0000000700007221 */ /* 0x004fca0000010000 */
[----:B------:R-:W2:Y:S01]  /*18a30*/  SHFL.BFLY PT, R7, R0, 0x1, 0x1f ;  /* 0x0c201f0000077f89 */ /* 0x000ea200000e0000 */
[----:B---3--:R-:W-:Y:S01]  /*18a40*/  FADD.FTZ R5, R5, R8 ;  /* 0x0000000805057221 */ /* 0x008fe20000010000 */
[----:B------:R-:W-:Y:S01]  /*18a50*/  SHF.R.S32.HI R8, RZ, 0x5, R42 ;  /* 0x00000005ff087819 */ /* 0x000fe2000001142a */
[----:B-1----:R-:W-:Y:S02]  /*18a60*/  FADD.FTZ R4, R4, R9 ;  /* 0x0000000904047221 */ /* 0x002fe40000010000 */
[----:B----4-:R-:W-:-:S03]  /*18a70*/  FADD.FTZ R39, R2, R6 ;  /* 0x0000000602277221 */ /* 0x010fc60000010000 */
[----:B------:R-:W1:Y:S02]  /*18a80*/  SHFL.BFLY PT, R2, R4, 0x1, 0x1f ;  /* 0x0c201f0004027f89 */ /* 0x000e6400000e0000 */
[----:B------:R-:W-:Y:S02]  /*18a90*/  FSETP.NE.FTZ.AND P5, PT, R39, RZ, PT ;  /* 0x000000ff2700720b */ /* 0x000fe40003fb5000 */
[----:B------:R-:W3:Y:S01]  /*18aa0*/  SHFL.BFLY PT, R6, R5, 0x1, 0x1f ;  /* 0x0c201f0005067f89 */ /* 0x000ee200000e0000 */
[----:B--2---:R-:W-:Y:S01]  /*18ab0*/  FADD.FTZ R38, R0, R7 ;  /* 0x0000000700267221 */ /* 0x004fe20000010000 */
[----:B------:R-:W-:Y:S02]  /*18ac0*/  MOV R0, 0x3f800000 ;  /* 0x3f80000000007802 */ /* 0x000fe40000000f00 */
[----:B------:R-:W-:Y:S02]  /*18ad0*/  LOP3.LUT R7, R15, 0x3ffffffc, RZ, 0xc0, !PT ;  /* 0x3ffffffc0f077812 */ /* 0x000fe400078ec0ff */
[----:B------:R-:W-:-:S05]  /*18ae0*/  FSETP.NE.FTZ.AND P4, PT, R38, RZ, PT ;  /* 0x000000ff2600720b */ /* 0x000fca0003f95000 */
[----:B------:R-:W2:Y:S01]  /*18af0*/  @P5 MUFU.RCP R0, R39 ;  /* 0x0000002700005308 */ /* 0x000ea20000001000 */
[----:B-1----:R-:W-:Y:S01]  /*18b00*/  FADD.FTZ R41, R4, R2 ;  /* 0x0000000204297221 */ /* 0x002fe20000010000 */
[----:B------:R-:W-:Y:S02]  /*18b10*/  IADD3 R2, -R7, R43, RZ ;  /* 0x0000002b07027210 */ /* 0x000fe40007ffe1ff */
[----:B------:R-:W-:Y:S01]  /*18b20*/  MOV R4, 0x3f800000 ;  /* 0x3f80000000047802 */ /* 0x000fe20000000f00 */
[----:B---3--:R-:W-:Y:S01]  /*18b30*/  FADD.FTZ R40, R5, R6 ;  /* 0x0000000605287221 */ /* 0x008fe20000010000 */
[----:B------:R-:W-:Y:S02]  /*18b40*/  FSETP.NE.FTZ.AND P3, PT, R41, RZ, PT ;  /* 0x000000ff2900720b */ /* 0x000fe40003f75000 */
[----:B------:R-:W-:Y:S01]  /*18b50*/  LEA R9, R8, R2, 0x9 ;  /* 0x0000000208097211 */ /* 0x000fe200078e48ff */
[----:B--2---:R-:W-:Y:S01]  /*18b60*/  FMUL.FTZ R160, R0, R160 ;  /* 0x000000a000a07220 */ /* 0x004fe20000410000 */
[----:B------:R-:W-:Y:S01]  /*18b70*/  MOV R2, 0x3f800000 ;  /* 0x3f80000000027802 */ /* 0x000fe20000000f00 */
[----:B------:R-:W1:Y:S01]  /*18b80*/  @P4 MUFU.RCP R4, R38 ;  /* 0x0000002600044308 */ /* 0x000e620000001000 */
[----:B------:R-:W-:Y:S01]  /*18b90*/  FSETP.NE.FTZ.AND P0, PT, R40, RZ, PT ;  /* 0x000000ff2800720b */ /* 0x000fe20003f15000 */
[----:B------:R-:W-:-:S02]  /*18ba0*/  FMUL.FTZ R8, R0, R161 ;  /* 0x000000a100087220 */ /* 0x000fc40000410000 */
[C---:B------:R-:W-:Y:S02]  /*18bb0*/  FMUL.FTZ R168, R0.reuse, R168 ;  /* 0x000000a800a87220 */ /* 0x040fe40000410000 */
[----:B------:R-:W-:Y:S01]  /*18bc0*/  FMUL.FTZ R6, R0, R169 ;  /* 0x000000a900067220 */ /* 0x000fe20000410000 */
[----:B------:R-:W-:Y:S01]  /*18bd0*/  F2FP.BF16.PACK_AB R8, R8, R160 ;  /* 0x000000a00808723e */ /* 0x000fe200000010ff */
[----:B------:R-:W2:Y:S01]  /*18be0*/  @P3 MUFU.RCP R2, R41 ;  /* 0x0000002900023308 */ /* 0x000ea20000001000 */
        /* <DEDUP_REMOVED lines=43> */
[----:B------:R-:W-:Y:S01]  /*18ea0*/  SHF.R.S32.HI R4, RZ, 0x2, R15 ;  /* 0x00000002ff047819 */ /* 0x000fe2000001140f */
[C---:B--2---:R-:W-:Y:S01]  /*18eb0*/  FMUL.FTZ R156, R2.reuse, R156 ;  /* 0x0000009c029c7220 */ /* 0x044fe20000410000 */
[----:B------:R-:W-:Y:S01]  /*18ec0*/  F2FP.BF16.PACK_AB R35, R35, R198 ;  /* 0x000000c62323723e */ /* 0x000fe200000010ff */
        /* <DEDUP_REMOVED lines=50> */
[----:B------:R-:W-:Y:S02]  /*191f0*/  F2FP.BF16.PACK_AB R24, R203, R24 ;  /* 0x00000018cb18723e */ /* 0x000fe400000010ff */
[C---:B------:R-:W-:Y:S02]  /*19200*/  SHF.L.U32 R2, R0.reuse, 0x6, RZ ;  /* 0x0000000600027819 */ /* 0x040fe400000006ff */
[----:B------:R-:W-:-:S02]  /*19210*/  LOP3.LUT R4, R0, 0x1, RZ, 0xc0, !PT ;  /* 0x0000000100047812 */ /* 0x000fc400078ec0ff */
[----:B------:R-:W-:Y:S02]  /*19220*/  LOP3.LUT R2, R2, 0x1c0, RZ, 0xc0, !PT ;  /* 0x000001c002027812 */ /* 0x000fe400078ec0ff */
[----:B------:R-:W-:Y:S02]  /*19230*/  ISETP.NE.U32.AND P1, PT, R4, 0x1, PT ;  /* 0x000000010400780c */ /* 0x000fe40003f25070 */
[----:B------:R-:W-:Y:S02]  /*19240*/  LEA.HI R2, R2, R2, RZ, 0x1d ;  /* 0x0000000202027211 */ /* 0x000fe400078fe8ff */
[----:B------:R-:W-:Y:S02]  /*19250*/  MOV R4, 0xfffffff0 ;  /* 0xfffffff000047802 */ /* 0x000fe40000000f00 */
[----:B------:R-:W-:Y:S02]  /*19260*/  LEA R2, R9, R2, 0x1 ;  /* 0x0000000209027211 */ /* 0x000fe400078e08ff */
[----:B------:R-:W-:-:S02]  /*19270*/  SEL R9, R4, 0x10, !P1 ;  /* 0x0000001004097807 */ /* 0x000fc40004800000 */
[----:B------:R-:W-:Y:S02]  /*19280*/  SHF.L.U32 R2, R2, 0x1, RZ ;  /* 0x0000000102027819 */ /* 0x000fe400000006ff */
[----:B------:R-:W-:Y:S02]  /*19290*/  R2P PR, R0, 0x6 ;  /* 0x0000000600007804 */ /* 0x000fe40000000000 */
[----:B------:R-:W-:Y:S01]  /*192a0*/  IADD3 R4, R2, R9, RZ ;  /* 0x0000000902047210 */ /* 0x000fe20007ffe0ff */
[----:B------:R-:W-:Y:S01]  /*192b0*/  STS [R2], R8 ;  /* 0x0000000802007388 */ /* 0x000fe20000000800 */
[----:B------:R-:W-:Y:S02]  /*192c0*/  MOV R0, 0x20 ;  /* 0x0000002000007802 */ /* 0x000fe40000000f00 */
[----:B------:R-:W-:Y:S01]  /*192d0*/  F2FP.BF16.PACK_AB R21, R143, R21 ;  /* 0x000000158f15723e */ /* 0x000fe200000010ff */
[----:B------:R-:W-:Y:S04]  /*192e0*/  STS [R2+0x400], R7 ;  /* 0x0004000702007388 */ /* 0x000fe80000000800 */
[----:B------:R1:W-:Y:S04]  /*192f0*/  STS [R4], R6 ;  /* 0x0000000604007388 */ /* 0x0003e80000000800 */
[----:B------:R2:W-:Y:S04]  /*19300*/  STS [R4+0x400], R5 ;  /* 0x0004000504007388 */ /* 0x0005e80000000800 */
[----:B------:R-:W-:Y:S04]  /*19310*/  STS [R2+0x2000], R10 ;  /* 0x0020000a02007388 */ /* 0x000fe80000000800 */
[----:B------:R3:W-:Y:S04]  /*19320*/  STS [R2+0x2400], R11 ;  /* 0x0024000b02007388 */ /* 0x0007e80000000800 */
[----:B------:R-:W-:Y:S04]  /*19330*/  STS [R4+0x2000], R20 ;  /* 0x0020001404007388 */ /* 0x000fe80000000800 */
[----:B------:R-:W-:Y:S01]  /*19340*/  STS [R4+0x2400], R19 ;  /* 0x0024001304007388 */ /* 0x000fe20000000800 */
[----:B-1----:R-:W-:-:S02]  /*19350*/  SEL R6, R0, 0xffffffe0, !P1 ;  /* 0xffffffe000067807 */ /* 0x002fc40004800000 */
[C---:B------:R-:W-:Y:S02]  /*19360*/  IADD3 R0, R2.reuse, 0x40, RZ ;  /* 0x0000004002007810 */ /* 0x040fe40007ffe0ff */
[C---:B--2---:R-:W-:Y:S02]  /*19370*/  IADD3 R5, R2.reuse, R6, RZ ;  /* 0x0000000602057210 */ /* 0x044fe40007ffe0ff */
[----:B------:R-:W-:-:S03]  /*19380*/  @P2 IADD3 R0, R2, -0x40, RZ ;  /* 0xffffffc002002810 */ /* 0x000fc60007ffe0ff */
[----:B------:R-:W-:Y:S01]  /*19390*/  STS [R5], R18 ;  /* 0x0000001205007388 */ /* 0x000fe20000000800 */
[----:B---3--:R-:W-:-:S03]  /*193a0*/  IADD3 R2, R4, R6, RZ ;  /* 0x0000000604027210 */ /* 0x008fc60007ffe0ff */
[----:B------:R-:W-:Y:S04]  /*193b0*/  STS [R5+0x400], R17 ;  /* 0x0004001105007388 */ /* 0x000fe80000000800 */
[----:B------:R1:W-:Y:S04]  /*193c0*/  STS [R2], R14 ;  /* 0x0000000e02007388 */ /* 0x0003e80000000800 */
[----:B------:R2:W-:Y:S04]  /*193d0*/  STS [R2+0x400], R13 ;  /* 0x0004000d02007388 */ /* 0x0005e80000000800 */
[----:B------:R-:W-:Y:S04]  /*193e0*/  STS [R5+0x2000], R16 ;  /* 0x0020001005007388 */ /* 0x000fe80000000800 */
[----:B------:R3:W-:Y:S04]  /*193f0*/  STS [R5+0x2400], R15 ;  /* 0x0024000f05007388 */ /* 0x0007e80000000800 */
[----:B------:R4:W-:Y:S04]  /*19400*/  STS [R2+0x2000], R12 ;  /* 0x0020000c02007388 */ /* 0x0009e80000000800 */
[----:B------:R4:W-:Y:S04]  /*19410*/  STS [R2+0x2400], R25 ;  /* 0x0024001902007388 */ /* 0x0009e80000000800 */
[----:B------:R-:W-:Y:S01]  /*19420*/  STS [R0], R34 ;  /* 0x0000002200007388 */ /* 0x000fe20000000800 */
[----:B-1----:R-:W-:-:S03]  /*19430*/  MOV R14, 0x7f800000 ;  /* 0x7f800000000e7802 */ /* 0x002fc60000000f00 */
[----:B------:R-:W-:Y:S01]  /*19440*/  STS [R0+0x400], R33 ;  /* 0x0004002100007388 */ /* 0x000fe20000000800 */
[----:B--2---:R-:W-:Y:S02]  /*19450*/  MOV R13, 0x7f800000 ;  /* 0x7f800000000d7802 */ /* 0x004fe40000000f00 */
[----:B---3--:R-:W-:-:S04]  /*19460*/  IADD3 R5, R0, 0x400, RZ ;  /* 0x0000040000057810 */ /* 0x008fc80007ffe0ff */
[C---:B------:R-:W-:Y:S02]  /*19470*/  IADD3 R5, R9.reuse, R5, R6 ;  /* 0x0000000509057210 */ /* 0x040fe40007ffe006 */
[----:B----4-:R-:W-:Y:S02]  /*19480*/  MOV R12, 0x7f800000 ;  /* 0x7f800000000c7802 */ /* 0x010fe40000000f00 */
[----:B------:R-:W-:Y:S02]  /*19490*/  IADD3 R2, R9, R0, RZ ;  /* 0x0000000009027210 */ /* 0x000fe40007ffe0ff */
[----:B------:R-:W-:Y:S02]  /*194a0*/  MOV R9, 0x7f800000 ;  /* 0x7f80000000097802 */ /* 0x000fe40000000f00 */
[C---:B------:R-:W-:Y:S01]  /*194b0*/  IADD3 R4, R6.reuse, R2, RZ ;  /* 0x0000000206047210 */ /* 0x040fe20007ffe0ff */
[----:B------:R-:W-:Y:S04]  /*194c0*/  STS [R2], R30 ;  /* 0x0000001e02007388 */ /* 0x000fe80000000800 */
[----:B------:R-:W-:Y:S04]  /*194d0*/  STS [R2+0x400], R29 ;  /* 0x0004001d02007388 */ /* 0x000fe80000000800 */
[----:B------:R-:W-:Y:S04]  /*194e0*/  STS [R0+0x2000], R32 ;  /* 0x0020002000007388 */ /* 0x000fe80000000800 */
[----:B------:R1:W-:Y:S04]  /*194f0*/  STS [R0+0x2400], R31 ;  /* 0x0024001f00007388 */ /* 0x0003e80000000800 */
[----:B------:R-:W-:Y:S04]  /*19500*/  STS [R2+0x2000], R28 ;  /* 0x0020001c02007388 */ /* 0x000fe80000000800 */
[----:B------:R2:W-:Y:S01]  /*19510*/  STS [R2+0x2400], R37 ;  /* 0x0024002502007388 */ /* 0x0005e20000000800 */
[----:B-1----:R-:W-:-:S02]  /*19520*/  IADD3 R0, R6, R0, RZ ;  /* 0x0000000006007210 */ /* 0x002fc40007ffe0ff */
[----:B------:R-:W-:Y:S03]  /*19530*/  @P5 MUFU.LG2 R6, R39 ;  /* 0x0000002700065308 */ /* 0x000fe60000000c00 */
[----:B------:R-:W-:Y:S04]  /*19540*/  STS [R0], R36 ;  /* 0x0000002400007388 */ /* 0x000fe80000000800 */
[----:B------:R-:W-:Y:S01]  /*19550*/  STS [R0+0x400], R35 ;  /* 0x0004002300007388 */ /* 0x000fe20000000800 */
[----:B--2---:R-:W1:Y:S03]  /*19560*/  @P3 MUFU.LG2 R2, R41 ;  /* 0x0000002900023308 */ /* 0x004e660000000c00 */
[----:B------:R-:W-:Y:S04]  /*19570*/  STS [R4], R23 ;  /* 0x0000001704007388 */ /* 0x000fe80000000800 */
[----:B------:R-:W-:Y:S04]  /*19580*/  STS [R5], R22 ;  /* 0x0000001605007388 */ /* 0x000fe80000000800 */
[----:B------:R-:W-:Y:S04]  /*19590*/  STS [R0+0x2000], R27 ;  /* 0x0020001b00007388 */ /* 0x000fe80000000800 */
[----:B------:R2:W-:Y:S01]  /*195a0*/  STS [R0+0x2400], R24 ;  /* 0x0024001800007388 */ /* 0x0005e20000000800 */
[----:B-1----:R-:W-:-:S03]  /*195b0*/  @P3 FMUL.FTZ R2, R2, 0.69314718246459960938 ;  /* 0x3f31721802023820 */ /* 0x002fc60000410000 */
[----:B------:R1:W-:Y:S01]  /*195c0*/  STS [R4+0x2000], R26 ;  /* 0x0020001a04007388 */ /* 0x0003e20000000800 */
[----:B------:R-:W-:-:S03]  /*195d0*/  @P3 FFMA.FTZ R9, R150, c[0x0][0x238], R2 ;  /* 0x00008e0096093a23 */ /* 0x000fc60000010002 */
[----:B------:R3:W-:Y:S04]  /*195e0*/  STS [R5+0x2000], R21 ;  /* 0x0020001505007388 */ /* 0x0007e80000000800 */
[----:B------:R-:W-:Y:S01]  /*195f0*/  BAR.SYNC.DEFER_BLOCKING 0x0 ;  /* 0x0000000000007b1d */ /* 0x000fe20000010000 */
[----:B--2---:R-:W-:-:S05]  /*19600*/  LOP3.LUT R0, R42, 0xffffffe0, RZ, 0xc0, !PT ;  /* 0xffffffe02a007812 */ /* 0x004fca00078ec0ff */
[----:B-1----:R-:W1:Y:S01]  /*19610*/  @P4 MUFU.LG2 R4, R38 ;  /* 0x0000002600044308 */ /* 0x002e620000000c00 */
[----:B------:R-:W-:Y:S01]  /*19620*/  IADD3 R0, -R0, R43, RZ ;  /* 0x0000002b00007210 */ /* 0x000fe20007ffe1ff */
[----:B---3--:R-:W-:-:S03]  /*19630*/  @P5 FMUL.FTZ R5, R6, 0.69314718246459960938 ;  /* 0x3f31721806055820 */ /* 0x008fc60000410000 */
        /* <DEDUP_REMOVED lines=16> */
[----:B------:R-:W5:Y:S02]  /*19740*/  S2R R4, SR_TID.X ;  /* 0x0000000000047919 */ /* 0x000f640000002100 */
[----:B-----5:R-:W-:-:S04]  /*19750*/  SHF.R.S32.HI R2, RZ, 0x1f, R4 ;  /* 0x0000001fff027819 */ /* 0x020fc80000011404 */
[----:B------:R-:W-:-:S04]  /*19760*/  LEA.HI R2, R2, R4, RZ, 0x5 ;  /* 0x0000000402027211 */ /* 0x000fc800078f28ff */
[----:B------:R-:W-:Y:S02]  /*19770*/  SHF.R.S32.HI R0, RZ, 0x5, R2 ;  /* 0x00000005ff007819 */ /* 0x000fe40000011402 */
[----:B------:R-:W-:Y:S02]  /*19780*/  LOP3.LUT R2, R2, 0xffffffe0, RZ, 0xc0, !PT ;  /* 0xffffffe002027812 */ /* 0x000fe400078ec0ff */
[----:B------:R-:W-:-:S03]  /*19790*/  SHF.R.S32.HI R3, RZ, 0x1f, R0 ;  /* 0x0000001fff037819 */ /* 0x000fc60000011400 */
[----:B------:R-:W-:Y:S01]  /*197a0*/  IMAD.IADD R2, R4, 0x1, -R2 ;  /* 0x0000000104027824 */ /* 0x000fe200078e0a02 */
[----:B------:R-:W-:-:S04]  /*197b0*/  LEA.HI R3, R3, R0, RZ, 0x2 ;  /* 0x0000000003037211 */ /* 0x000fc800078f10ff */
[----:B------:R-:W-:Y:S02]  /*197c0*/  SHF.R.S32.HI R4, RZ, 0x1f, R2 ;  /* 0x0000001fff047819 */ /* 0x000fe40000011402 */
[----:B------:R-:W-:Y:S02]  /*197d0*/  LOP3.LUT R3, R3, 0xfffffffc, RZ, 0xc0, !PT ;  /* 0xfffffffc03037812 */ /* 0x000fe400078ec0ff */
[----:B------:R-:W-:-:S03]  /*197e0*/  LEA.HI R2, R4, R2, RZ, 0x2 ;  /* 0x0000000204027211 */ /* 0x000fc600078f10ff */
[----:B------:R-:W-:Y:S01]  /*197f0*/  IMAD.IADD R3, R0, 0x1, -R3 ;  /* 0x0000000100037824 */ /* 0x000fe200078e0a03 */
        /* <DEDUP_REMOVED lines=33> */
.L_x_372:
[----:B------:R-:W-:Y:S05]  /*19a10*/  BSYNC B0 ;  /* 0x0000000000007941 */ /* 0x000fea0003800000 */
.L_x_371:
        /* <DEDUP_REMOVED lines=36> */
.L_x_374:
[----:B------:R-:W-:Y:S05]  /*19c60*/  BSYNC B0 ;  /* 0x0000000000007941 */ /* 0x000fea0003800000 */
.L_x_373:
        /* <DEDUP_REMOVED lines=15> */
.L_x_376:
[----:B------:R-:W-:Y:S05]  /*19d60*/  BSYNC B0 ;  /* 0x0000000000007941 */ /* 0x000fea0003800000 */
.L_x_375:
        /* <DEDUP_REMOVED lines=15> */
.L_x_378:
[----:B------:R-:W-:Y:S05]  /*19e60*/  BSYNC B0 ;  /* 0x0000000000007941 */ /* 0x000fea0003800000 */
.L_x_377:
        /* <DEDUP_REMOVED lines=15> */
.L_x_380:
[----:B------:R-:W-:Y:S05]  /*19f60*/  BSYNC B0 ;  /* 0x0000000000007941 */ /* 0x000fea0003800000 */
.L_x_379:
        /* <DEDUP_REMOVED lines=15> */
.L_x_382:
[----:B------:R-:W-:Y:S05]  /*1a060*/  BSYNC B0 ;  /* 0x0000000000007941 */ /* 0x000fea0003800000 */
.L_x_381:
        /* <DEDUP_REMOVED lines=15> */
.L_x_384:
[----:B------:R-:W-:Y:S05]  /*1a160*/  BSYNC B0 ;  /* 0x0000000000007941 */ /* 0x000fea0003800000 */
.L_x_383:
        /* <DEDUP_REMOVED lines=15> */
.L_x_386:
[----:B------:R-:W-:Y:S05]  /*1a260*/  BSYNC B0 ;  /* 0x0000000000007941 */ /* 0x000fea0003800000 */
.L_x_385:
        /* <DEDUP_REMOVED lines=15> */
.L_x_308:
        /* <DEDUP_REMOVED lines=8> */
[----:B------:R-:W-:Y:S01]  /*1a3e0*/  UIADD3 UR35, -UR15, UR35, URZ ;  /* 0x000000230f237290 */ /* 0x000fe2000fffe13f */
[----:B------:R-:W-:Y:S01]  /*1a3f0*/  LOP3.LUT R0, R4, 0xfffffff8, RZ, 0xc0, !PT ;  /* 0xfffffff804007812 */ /* 0x000fe200078ec0ff */
[----:B------:R-:W-:Y:S01]  /*1a400*/  UMOV UR18, URZ ;  /* 0x0000003f00127c82 */ /* 0x000fe20008000000 */
[----:B------:R-:W-:Y:S01]  /*1a410*/  SHF.R.S32.HI R4, RZ, 0x3, R4 ;  /* 0x00000003ff047819 */ /* 0x000fe20000011404 */
[----:B------:R-:W-:-:S02]  /*1a420*/  @UP4 UIMAD.WIDE.U32 UR10, UR31, UR4, URZ ;  /* 0x000000041f0a42a5 */ /* 0x000fc4000f8e003f */
[----:B------:R-:W-:Y:S01]  /*1a430*/  @!UP4 USHF.R.S32.HI UR13, URZ, 0x1f, UR12 ;  /* 0x0000001f3f0dc899 */ /* 0x000fe2000801140c */
[----:B------:R-:W-:Y:S01]  /*1a440*/  IMAD.IADD R14, R29, 0x1, -R0 ;  /* 0x000000011d0e7824 */ /* 0x000fe200078e0a00 */
[----:B------:R-:W-:Y:S01]  /*1a450*/  @UP4 UIMAD UR8, UR31, UR5, UR11 ;  /* 0x000000051f0842a4 */ /* 0x000fe2000f8e020b */
[----:B------:R-:W-:Y:S01]  /*1a460*/  SHF.R.S32.HI R5, RZ, 0x1f, R4 ;  /* 0x0000001fff057819 */ /* 0x000fe20000011404 */
[----:B------:R-:W-:Y:S01]  /*1a470*/  @!UP4 UIMAD UR13, UR13, UR6, URZ ;  /* 0x000000060d0dc2a4 */ /* 0x000fe2000f8e023f */
[----:B------:R-:W-:Y:S01]  /*1a480*/  IMAD.SHL.U32 R0, R14, 0x8, RZ ;  /* 0x000000080e007824 */ /* 0x000fe200078e00ff */
[----:B------:R-:W-:Y:S01]  /*1a490*/  ULDC.64 UR4, c[0x0][0x1f0] ;  /* 0x00007c0000047ab9 */ /* 0x000fe20000000a00 */
[----:B------:R-:W-:Y:S01]  /*1a4a0*/  ISETP.GE.AND P2, PT, R4, UR35, PT ;  /* 0x0000002304007c0c */ /* 0x000fe2000bf46270 */
[----:B------:R-:W-:Y:S02]  /*1a4b0*/  UIMAD UR4, UR9, UR4, URZ ;  /* 0x00000004090472a4 */ /* 0x000fe4000f8e023f */
[----:B------:R-:W-:Y:S01]  /*1a4c0*/  ULDC.U8 UR11, c[0x0][0x328] ;  /* 0x0000ca00000b7ab9 */ /* 0x000fe20000000000 */
[----:B------:R-:W-:Y:S01]  /*1a4d0*/  ISETP.GE.AND P1, PT, R0, c[0x0][0x220], PT ;  /* 0x0000880000007a0c */ /* 0x000fe20003f26270 */
[----:B------:R-:W-:Y:S01]  /*1a4e0*/  ULDC.U8 UR9, c[0x0][0x329] ;  /* 0x0000ca4000097ab9 */ /* 0x000fe20000000000 */
[----:B------:R-:W-:Y:S01]  /*1a4f0*/  P2R R22, PR, RZ, 0x4 ;  /* 0x00000004ff167803 */ /* 0x000fe20000000000 */
[----:B------:R-:W-:-:S02]  /*1a500*/  UISETP.NE.AND UP1, UPT, UR9, URZ, UPT ;  /* 0x0000003f0900728c */ /* 0x000fc4000bf25270 */
[----:B------:R-:W-:Y:S02]  /*1a510*/  UISETP.NE.AND UP3, UPT, UR11, URZ, UPT ;  /* 0x0000003f0b00728c */ /* 0x000fe4000bf65270 */
[----:B------:R-:W-:Y:S02]  /*1a520*/  @!UP4 UIMAD UR13, UR12, UR7, UR13 ;  /* 0x000000070c0dc2a4 */ /* 0x000fe4000f8e020d */
[----:B------:R-:W-:Y:S02]  /*1a530*/  UISETP.NE.OR UP2, UPT, UR9, URZ, !UP3 ;  /* 0x0000003f0900728c */ /* 0x000fe4000df45670 */
[----:B------:R-:W-:Y:S02]  /*1a540*/  @!UP4 UIMAD.WIDE.U32 UR16, UR12, UR6, URZ ;  /* 0x000000060c10c2a5 */ /* 0x000fe4000f8e003f */
[----:B------:R-:W-:Y:S02]  /*1a550*/  ULDC UR7, c[0x0][0x214] ;  /* 0x0000850000077ab9 */ /* 0x000fe40000000800 */
[----:B------:R-:W-:-:S02]  /*1a560*/  @UP1 ULDC UR9, c[0x0][0x210] ;  /* 0x0000840000091ab9 */ /* 0x000fc40000000800 */
[----:B------:R-:W-:Y:S02]  /*1a570*/  ULDC UR6, c[0x0][0x234] ;  /* 0x00008d0000067ab9 */ /* 0x000fe40000000800 */
[----:B------:R-:W-:Y:S02]  /*1a580*/  @UP1 UIMAD UR9, UR9, UR7, URZ ;  /* 0x00000007090912a4 */ /* 0x000fe4000f8e023f */
[----:B------:R-:W-:Y:S02]  /*1a590*/  @!UP1 USEL UR9, UR7, UR6, !UP3 ;  /* 0x0000000607099287 */ /* 0x000fe4000d800000 */
[----:B------:R-:W-:Y:S02]  /*1a5a0*/  UIMAD UR5, UR14, UR5, UR4 ;  /* 0x000000050e0572a4 */ /* 0x000fe4000f8e0204 */
[----:B------:R-:W-:Y:S02]  /*1a5b0*/  UISETP.NE.OR UP0, UPT, UR31, -0x1, UP2 ;  /* 0xffffffff1f00788c */ /* 0x000fe40009705670 */
[----:B------:R-:W-:-:S02]  /*1a5c0*/  ULDC UR4, c[0x0][0x1c0] ;  /* 0x0000700000047ab9 */ /* 0x000fc40000000800 */
[----:B------:R-:W-:Y:S02]  /*1a5d0*/  @UP1 UMOV UR11, 0x1 ;  /* 0x00000001000b1882 */ /* 0x000fe40000000000 */
[----:B------:R-:W-:Y:S02]  /*1a5e0*/  @!UP1 UIMAD UR11, UR9, UR4, URZ ;  /* 0x00000004090b92a4 */ /* 0x000fe4000f8e023f */
[----:B------:R-:W-:Y:S02]  /*1a5f0*/  @!UP4 UMOV UR10, UR16 ;  /* 0x00000010000acc82 */ /* 0x000fe40008000000 */
[----:B------:R-:W-:Y:S01]  /*1a600*/  @!UP4 UIADD3 UR8, UR17, UR13, URZ ;  /* 0x0000000d1108c290 */ /* 0x000fe2000fffe03f */
[----:B------:R-:W-:Y:S01]  /*1a610*/  IADD3 R2, P0, R0, UR10, RZ ;  /* 0x0000000a00027c10 */ /* 0x000fe2000ff1e0ff */
[----:B------:R-:W-:Y:S02]  /*1a620*/  UIMAD UR11, UR12, UR11, URZ ;  /* 0x0000000b0c0b72a4 */ /* 0x000fe4000f8e023f */
[----:B------:R-:W-:-:S02]  /*1a630*/  @!UP0 UIMAD UR31, UR12, UR7, URZ ;  /* 0x000000070c1f82a4 */ /* 0x000fc4000f8e023f */
[----:B------:R-:W-:Y:S01]  /*1a640*/  LEA.HI.X.SX32 R3, R0, UR8, 0x1, P0 ;  /* 0x0000000800037c11 */ /* 0x000fe200080f0eff */
[----:B------:R-:W-:Y:S01]  /*1a650*/  USEL UR11, UR11, URZ, UP2 ;  /* 0x0000003f0b0b7287 */ /* 0x000fe20009000000 */
[----:B------:R-:W-:Y:S01]  /*1a660*/  ISETP.GE.OR P0, PT, R4, UR35, P1 ;  /* 0x0000002304007c0c */ /* 0x000fe20008f06670 */
[----:B------:R-:W-:Y:S02]  /*1a670*/  @UP1 ULDC UR20, c[0x0][0x210] ;  /* 0x0000840000141ab9 */ /* 0x000fe40000000800 */
[----:B------:R-:W-:Y:S01]  /*1a680*/  @!UP1 UMOV UR20, 0x1 ;  /* 0x0000000100149882 */ /* 0x000fe20000000000 */
[----:B-1----:R-:W-:Y:S01]  /*1a690*/  IMAD.WIDE.U32 R8, R8, c[0x0][0x1f0], R2 ;  /* 0x00007c0008087a25 */ /* 0x002fe200078e0002 */
[----:B------:R-:W-:Y:S02]  /*1a6a0*/  UIMAD UR11, UR14, UR9, UR11 ;  /* 0x000000090e0b72a4 */ /* 0x000fe4000f8e020b */
[----:B------:R-:W-:Y:S01]  /*1a6b0*/  UIMAD UR15, UR15, UR20, URZ ;  /* 0x000000140f0f72a4 */ /* 0x000fe2000f8e023f */
[----:B------:R-:W-:Y:S01]  /*1a6c0*/  IMAD.U32 R2, RZ, RZ, UR32 ;  /* 0x00000020ff027e24 */ /* 0x000fe2000f8e00ff */
[----:B------:R-:W-:Y:S01]  /*1a6d0*/  @!UP2 UMOV UR18, UR31 ;  /* 0x0000001f0012ac82 */ /* 0x000fe20008000000 */
[----:B------:R-:W-:Y:S01]  /*1a6e0*/  IADD3 R7, R9, UR5, RZ ;  /* 0x0000000509077c10 */ /* 0x000fe2000fffe0ff */
[----:B------:R-:W-:Y:S01]  /*1a6f0*/  UMOV UR19, URZ ;  /* 0x0000003f00137c82 */ /* 0x000fe20008000000 */
[----:B------:R-:W-:Y:S01]  /*1a700*/  IMAD.WIDE R2, R2, 0x80, R4 ;  /* 0x0000008002027825 */ /* 0x000fe200078e0204 */
[----:B------:R-:W-:-:S02]  /*1a710*/  USHF.R.S32.HI UR6, URZ, 0x1f, UR11 ;  /* 0x0000001f3f067899 */ /* 0x000fc4000801140b */
        /* <DEDUP_REMOVED lines=13> */
.L_x_388:
[----:B------:R-:W-:Y:S05]  /*1a7f0*/  BSYNC B0 ;  /* 0x0000000000007941 */ /* 0x000fea0003800000 */
.L_x_387:
        /* <DEDUP_REMOVED lines=17> */
.L_x_390:
[----:B------:R-:W-:Y:S05]  /*1a910*/  BSYNC B0 ;  /* 0x0000000000007941 */ /* 0x000fea0003800000 */
.L_x_389:
        /* <DEDUP_REMOVED lines=16> */
.L_x_392:
[----:B------:R-:W-:Y:S05]  /*1aa20*/  BSYNC B0 ;  /* 0x0000000000007941 */ /* 0x000fea0003800000 */
.L_x_391:
        /* <DEDUP_REMOVED lines=16> */
.L_x_394:
[----:B------:R-:W-:Y:S05]  /*1ab30*/  BSYNC B0 ;  /* 0x0000000000007941 */ /* 0x000fea0003800000 */
.L_x_393:
        /* <DEDUP_REMOVED lines=16> */
.L_x_396:
[----:B------:R-:W-:Y:S05]  /*1ac40*/  BSYNC B0 ;  /* 0x0000000000007941 */ /* 0x000fea0003800000 */
.L_x_395:
        /* <DEDUP_REMOVED lines=16> */
.L_x_398:
[----:B------:R-:W-:Y:S05]  /*1ad50*/  BSYNC B0 ;  /* 0x0000000000007941 */ /* 0x000fea0003800000 */
.L_x_397:
        /* <DEDUP_REMOVED lines=16> */
.L_x_400:
[----:B------:R-:W-:Y:S05]  /*1ae60*/  BSYNC B0 ;  /* 0x0000000000007941 */ /* 0x000fea0003800000 */
.L_x_399:
        /* <DEDUP_REMOVED lines=15> */
.L_x_402:
[----:B------:R-:W-:Y:S05]  /*1af60*/  BSYNC B0 ;  /* 0x0000000000007941 */ /* 0x000fea0003800000 */
.L_x_401:
        /* <DEDUP_REMOVED lines=72> */
.L_x_403:
        /* <DEDUP_REMOVED lines=9> */
.L_x_1136:


//--------------------- .text._ZN5flash16flash_fwd_kernelI23Flash_fwd_kernel_traitsILi64ELi128ELi128ELi4ELb0ELb0EN7cutlass10bfloat16_tE19Flash_kernel_traitsILi64ELi128ELi128ELi4ES3_EELb0ELb1ELb0ELb1ELb0ELb0ELb1ELb0EEEvNS_16Flash_fwd_paramsE --------------------------
	.section	.text._ZN5flash16flash_fwd_kernelI23Flash_fwd_kernel_traitsILi64ELi128ELi128ELi4ELb0ELb0EN7cutlass10bfloat16_tE19Flash_kernel_traitsILi64ELi128ELi128ELi4ES3_EELb0ELb1ELb0ELb1ELb0ELb0ELb1ELb0EEEvNS_16Flash_fwd_paramsE,"ax",@progbits
	.sectioninfo	@"SHI_REGISTERS=255"
	.align	128
        .global         _ZN5flash16flash_fwd_kernelI23Flash_fwd_kernel_traitsILi64ELi128ELi128ELi4ELb0ELb0EN7cutlass10bfloat16_tE19Flash_kernel_traitsILi64ELi128ELi128ELi4ES3_EELb0ELb1ELb0ELb1ELb0ELb0ELb1ELb0EEEvNS_16Flash_fwd_paramsE
        .type           _ZN5flash16flash_fwd_kernelI23Flash_fwd_kernel_traitsILi64ELi128ELi128ELi4ELb0ELb0EN7cutlass10bfloat16_tE19Flash_kernel_traitsILi64ELi128ELi128ELi4ES3_EELb0ELb1ELb0ELb1ELb0ELb0ELb1ELb0EEEvNS_16Flash_fwd_paramsE,@function
        .size           _ZN5flash16flash_fwd_kernelI23Flash_fwd_kernel_traitsILi64ELi128ELi128ELi4ELb0ELb0EN7cutlass10bfloat16_tE19Flash_kernel_traitsILi64ELi128ELi128ELi4ES3_EELb0ELb1ELb0ELb1ELb0ELb0ELb1ELb0EEEvNS_16Flash_fwd_paramsE,(.L_x_1137 - _ZN5flash16flash_fwd_kernelI23Flash_fwd_kernel_traitsILi64ELi128ELi128ELi4ELb0ELb0EN7cutlass10bfloat16_tE19Flash_kernel_traitsILi64ELi128ELi128ELi4ES3_EELb0ELb1ELb0ELb1ELb0ELb0ELb1ELb0EEEvNS_16Flash_fwd_paramsE)
        .other          _ZN5flash16flash_fwd_kernelI23Flash_fwd_kernel_traitsILi64ELi128ELi128ELi4ELb0ELb0EN7cutlass10bfloat16_tE19Flash_kernel_traitsILi64ELi128ELi128ELi4ES3_EELb0ELb1ELb0ELb1ELb0ELb0ELb1ELb0EEEvNS_16Flash_fwd_paramsE,@"STO_CUDA_ENTRY STV_DEFAULT"
_ZN5flash16flash_fwd_kernelI23Flash_fwd_kernel_traitsILi64ELi128ELi128ELi4ELb0ELb0EN7cutlass10bfloat16_tE19Flash_kernel_traitsILi64ELi128ELi128ELi4ES3_EELb0ELb1ELb0ELb1ELb0ELb0ELb1ELb0EEEvNS_16Flash_fwd_paramsE:
.text._ZN5flash16flash_fwd_kernelI23Flash_fwd_kernel_traitsILi64ELi128ELi128ELi4ELb0ELb0EN7cutlass10bfloat16_tE19Flash_kernel_traitsILi64ELi128ELi128ELi4ES3_EELb0ELb1ELb0ELb1ELb0ELb0ELb1ELb0EEEvNS_16Flash_fwd_paramsE:
        /* <DEDUP_REMOVED lines=56> */
.L_x_404:
[----:B-1----:R-:W-:Y:S02]  /*0380*/  ULDC UR6, c[0x0][0x218] ;  /* 0x0000860000067ab9 */ /* 0x002fe40000000800 */
.L_x_405:
        /* <DEDUP_REMOVED lines=71> */
.L_x_407:
        /* <DEDUP_REMOVED lines=45> */
.L_x_408:
        /* <DEDUP_REMOVED lines=8> */
[----:B------:R-:W-:Y:S01]  /*0b50*/  LEA.HI R16, R27, R29, RZ, 0x5 ;  /* 0x0000001d1b107211 */ /* 0x000fe200078f28ff */
[----:B------:R-:W-:Y:S01]  /*0b60*/  IMAD.SHL.U32 R0, R4, 0x40, RZ ;  /* 0x0000004004007824 */ /* 0x000fe200078e00ff */
[----:B------:R-:W-:Y:S01]  /*0b70*/  SHF.R.S32.HI R15, RZ, 0x1f, R14 ;  /* 0x0000001fff0f7819 */ /* 0x000fe2000001140e */
[----:B------:R-:W-:Y:S01]  /*0b80*/  IMAD.IADD R19, R29, 0x1, -R2 ;  /* 0x000000011d137824 */ /* 0x000fe200078e0a02 */
[----:B------:R-:W-:Y:S02]  /*0b90*/  SHF.R.S32.HI R28, RZ, 0x5, R16 ;  /* 0x00000005ff1c7819 */ /* 0x000fe40000011410 */
[----:B------:R-:W-:Y:S01]  /*0ba0*/  LOP3.LUT R0, R0, 0x1c0, RZ, 0xc0, !PT ;  /* 0x000001c000007812 */ /* 0x000fe200078ec0ff */
[----:B------:R-:W-:-:S03]  /*0bb0*/  IMAD.SHL.U32 R32, R19, 0x8, RZ ;  /* 0x0000000813207824 */ /* 0x000fc600078e00ff */
[----:B------:R-:W-:Y:S02]  /*0bc0*/  SHF.R.U32.HI R2, RZ, 0x3, R0 ;  /* 0x00000003ff027819 */ /* 0x000fe40000011600 */
[--C-:B------:R-:W-:Y:S02]  /*0bd0*/  SHF.R.S32.HI R33, RZ, 0x1f, R32.reuse ;  /* 0x0000001fff217819 */ /* 0x100fe40000011420 */
[----:B------:R-:W-:Y:S01]  /*0be0*/  IADD3 R8, P0, R32, UR6, RZ ;  /* 0x0000000620087c10 */ /* 0x000fe2000ff1e0ff */
[----:B------:R-:W-:Y:S01]  /*0bf0*/  ULDC.64 UR6, c[0x0][0x1a8] ;  /* 0x00006a0000067ab9 */ /* 0x000fe20000000a00 */
[----:B------:R-:W-:Y:S01]  /*0c00*/  LOP3.LUT R0, R0, 0x38, R32, 0xf8, !PT ;  /* 0x0000003800007812 */ /* 0x000fe200078ef820 */
[----:B------:R2:W-:Y:S01]  /*0c10*/  STL.64 [R1+0xd8], R32 ;  /* 0x0000d82001007387 */ /* 0x0005e20000100a00 */
[----:B------:R-:W-:Y:S01]  /*0c20*/  IADD3.X R9, R33, UR8, RZ, P0, !PT ;  /* 0x0000000821097c10 */ /* 0x000fe200087fe4ff */
[----:B------:R-:W-:Y:S01]  /*0c30*/  UIMAD UR6, UR13, UR6, URZ ;  /* 0x000000060d0672a4 */ /* 0x000fe2000f8e023f */
[----:B------:R-:W-:-:S02]  /*0c40*/  ISETP.GE.AND P0, PT, R4, UR5, PT ;  /* 0x0000000504007c0c */ /* 0x000fc4000bf06270 */
[----:B------:R-:W-:Y:S01]  /*0c50*/  LOP3.LUT R0, R0, R2, RZ, 0x3c, !PT ;  /* 0x0000000200007212 */ /* 0x000fe200078e3cff */
[----:B------:R-:W-:Y:S01]  /*0c60*/  IMAD.SHL.U32 R2, R3, 0x8, RZ ;  /* 0x0000000803027824 */ /* 0x000fe200078e00ff */
[----:B------:R-:W-:Y:S01]  /*0c70*/  UIMAD UR6, UR14, UR7, UR6 ;  /* 0x000000070e0672a4 */ /* 0x000fe2000f8e0206 */
[----:B-1----:R-:W-:Y:S01]  /*0c80*/  IMAD.WIDE.U32 R8, R5, c[0x0][0x1a8], R8 ;  /* 0x00006a0005087a25 */ /* 0x002fe200078e0008 */
[----:B------:R-:W-:Y:S02]  /*0c90*/  SHF.R.S32.HI R5, RZ, 0x1f, R4 ;  /* 0x0000001fff057819 */ /* 0x000fe40000011404 */
        /* <DEDUP_REMOVED lines=20> */
.L_x_410:
[----:B------:R-:W-:Y:S05]  /*0de0*/  BSYNC B0 ;  /* 0x0000000000007941 */ /* 0x000fea0003800000 */
.L_x_409:
        /* <DEDUP_REMOVED lines=21> */
.L_x_412:
[----:B------:R-:W-:Y:S05]  /*0f40*/  BSYNC B0 ;  /* 0x0000000000007941 */ /* 0x000fea0003800000 */
.L_x_411:
        /* <DEDUP_REMOVED lines=21> */
.L_x_414:
[----:B------:R-:W-:Y:S05]  /*10a0*/  BSYNC B0 ;  /* 0x0000000000007941 */ /* 0x000fea0003800000 */
.L_x_413:
        /* <DEDUP_REMOVED lines=21> */
.L_x_416:
[----:B------:R-:W-:Y:S05]  /*1200*/  BSYNC B0 ;  /* 0x0000000000007941 */ /* 0x000fea0003800000 */
.L_x_415:
        /* <DEDUP_REMOVED lines=21> */
.L_x_418:
[----:B------:R-:W-:Y:S05]  /*1360*/  BSYNC B0 ;  /* 0x0000000000007941 */ /* 0x000fea0003800000 */
.L_x_417:
        /* <DEDUP_REMOVED lines=21> */
.L_x_420:
[----:B------:R-:W-:Y:S05]  /*14c0*/  BSYNC B0 ;  /* 0x0000000000007941 */ /* 0x000fea0003800000 */
.L_x_419:
        /* <DEDUP_REMOVED lines=21> */
.L_x_422:
[----:B------:R-:W-:Y:S05]  /*1620*/  BSYNC B0 ;  /* 0x0000000000007941 */ /* 0x000fea0003800000 */
.L_x_421:
        /* <DEDUP_REMOVED lines=24> */
.L_x_424:
[----:B------:R-:W-:Y:S05]  /*17b0*/  BSYNC B0 ;  /* 0x0000000000007941 */ /* 0x000fea0003800000 */
.L_x_423:
        /* <DEDUP_REMOVED lines=22> */
[----:B------:R-:W-:Y:S01]  /*1920*/  IMAD.WIDE.U32 R38, R14, c[0x0][0x1b0], R6 ;  /* 0x00006c000e267a25 */ /* 0x000fe200078e0006 */
[----:B------:R-:W-:Y:S01]  /*1930*/  LEA.HI R9, R9, R0, RZ, 0x3 ;  /* 0x0000000009097211 */ /* 0x000fe200078f18ff */
[----:B------:R-:W-:-:S02]  /*1940*/  USHF.R.S32.HI UR4, URZ, 0x1f, UR8 ;  /* 0x0000001f3f047899 */ /* 0x000fc40008011408 */
[C---:B------:R-:W-:Y:S01]  /*1950*/  IMAD R11, R14.reuse, c[0x0][0x1bc], R8 ;  /* 0x00006f000e0b7a24 */ /* 0x040fe200078e0208 */
[----:B---3--:R-:W-:Y:S01]  /*1960*/  IADD3 R13, R39, R10, RZ ;  /* 0x0000000a270d7210 */ /* 0x008fe20007ffe0ff */
[----:B------:R-:W-:Y:S01]  /*1970*/  IMAD.WIDE.U32 R34, R14, c[0x0][0x1b8], R2 ;  /* 0x00006e000e227a25 */ /* 0x000fe200078e0002 */
[----:B------:R-:W-:Y:S01]  /*1980*/  MOV R12, R38 ;  /* 0x00000026000c7202 */ /* 0x000fe20000000f00 */
[----:B------:R1:W-:Y:S01]  /*1990*/  STL.64 [R1+0xe8], R38 ;  /* 0x0000e82601007387 */ /* 0x0003e20000100a00 */
[----:B------:R-:W-:Y:S01]  /*19a0*/  LOP3.LUT R8, R9, 0xfffffff8, RZ, 0xc0, !PT ;  /* 0xfffffff809087812 */ /* 0x000fe200078ec0ff */
[----:B------:R-:W-:Y:S01]  /*19b0*/  IMAD.IADD R37, R35, 0x1, R11 ;  /* 0x0000000123257824 */ /* 0x000fe200078e020b */
[----:B------:R-:W-:Y:S01]  /*19c0*/  ISETP.GE.AND P0, PT, R4, UR10, PT ;  /* 0x0000000a04007c0c */ /* 0x000fe2000bf06270 */
[----:B------:R1:W-:Y:S01]  /*19d0*/  STL.64 [R1+0xf8], R34 ;  /* 0x0000f82201007387 */ /* 0x0003e20000100a00 */
[----:B------:R-:W-:Y:S01]  /*19e0*/  UIMAD UR6, UR4, UR11, UR6 ;  /* 0x0000000b040672a4 */ /* 0x000fe2000f8e0206 */
[----:B------:R-:W-:Y:S01]  /*19f0*/  IMAD.IADD R17, R0, 0x1, -R8 ;  /* 0x0000000100117824 */ /* 0x000fe200078e0a08 */
[----:B------:R-:W-:Y:S01]  /*1a00*/  LOP3.LUT R0, R16, 0xffffffe0, RZ, 0xc0, !PT ;  /* 0xffffffe010007812 */ /* 0x000fe200078ec0ff */
[----:B------:R1:W-:Y:S01]  /*1a10*/  STL.64 [R1+0xe0], R12 ;  /* 0x0000e00c01007387 */ /* 0x0003e20000100a00 */
[----:B------:R-:W-:-:S02]  /*1a20*/  IMAD.U32 R8, RZ, RZ, UR8 ;  /* 0x00000008ff087e24 */ /* 0x000fc4000f8e00ff */
[----:B------:R-:W-:Y:S01]  /*1a30*/  IADD3 R16, -R0, R29, RZ ;  /* 0x0000001d00107210 */ /* 0x000fe20007ffe1ff */
[----:B------:R1:W-:Y:S01]  /*1a40*/  STL [R1+0xf4], R37 ;  /* 0x0000f42501007387 */ /* 0x0003e20000100800 */
[----:B------:R-:W-:Y:S01]  /*1a50*/  IMAD.SHL.U32 R0, R9, 0x40, RZ ;  /* 0x0000004009007824 */ /* 0x000fe200078e00ff */
[----:B------:R-:W-:Y:S01]  /*1a60*/  R2P PR, R17, 0x6 ;  /* 0x0000000611007804 */ /* 0x000fe20000000000 */
[----:B------:R-:W-:-:S03]  /*1a70*/  IMAD.WIDE.U32 R8, R8, UR11, R12 ;  /* 0x0000000b08087c25 */ /* 0x000fc6000f8e000c */
[----:B------:R-:W-:Y:S01]  /*1a80*/  LOP3.LUT R18, R0, 0xfffffe00, RZ, 0xc0, !PT ;  /* 0xfffffe0000127812 */ /* 0x000fe200078ec0ff */
[----:B------:R-:W-:Y:S01]  /*1a90*/  IMAD.MOV.U32 R31, RZ, RZ, 0x20 ;  /* 0x00000020ff1f7424 */ /* 0x000fe200078e00ff */
[----:B------:R-:W-:Y:S02]  /*1aa0*/  IADD3 R11, R9, UR6, RZ ;  /* 0x00000006090b7c10 */ /* 0x000fe4000fffe0ff */
[----:B------:R-:W-:Y:S02]  /*1ab0*/  SEL R3, R30, 0xfffffff0, !P1 ;  /* 0xfffffff01e037807 */ /* 0x000fe40004800000 */
        /* <DEDUP_REMOVED lines=11> */
.L_x_426:
[----:B------:R-:W-:Y:S05]  /*1b70*/  BSYNC B0 ;  /* 0x0000000000007941 */ /* 0x000fea0003800000 */
.L_x_425:
        /* <DEDUP_REMOVED lines=17> */
.L_x_428:
[----:B------:R-:W-:Y:S05]  /*1c90*/  BSYNC B0 ;  /* 0x0000000000007941 */ /* 0x000fea0003800000 */
.L_x_427:
        /* <DEDUP_REMOVED lines=17> */
.L_x_430:
[----:B------:R-:W-:Y:S05]  /*1db0*/  BSYNC B0 ;  /* 0x0000000000007941 */ /* 0x000fea0003800000 */
.L_x_429:
        /* <DEDUP_REMOVED lines=18> */
.L_x_432:
[----:B------:R-:W-:Y:S05]  /*1ee0*/  BSYNC B0 ;  /* 0x0000000000007941 */ /* 0x000fea0003800000 */
.L_x_431:
        /* <DEDUP_REMOVED lines=17> */
.L_x_434:
[----:B------:R-:W-:Y:S05]  /*2000*/  BSYNC B0 ;  /* 0x0000000000007941 */ /* 0x000fea0003800000 */
.L_x_433:
        /* <DEDUP_REMOVED lines=19> */
.L_x_436:
[----:B------:R-:W-:Y:S05]  /*2140*/  BSYNC B0 ;  /* 0x0000000000007941 */ /* 0x000fea0003800000 */
.L_x_435:
        /* <DEDUP_REMOVED lines=19> */
.L_x_438:
[----:B------:R-:W-:Y:S05]  /*2280*/  BSYNC B0 ;  /* 0x0000000000007941 */ /* 0x000fea0003800000 */
.L_x_437:
        /* <DEDUP_REMOVED lines=18> */
.L_x_440:
[----:B------:R-:W-:Y:S05]  /*23b0*/  BSYNC B0 ;  /* 0x0000000000007941 */ /* 0x000fea0003800000 */
.L_x_439:
        /* <DEDUP_REMOVED lines=25> */
[----:B------:R-:W-:Y:S01]  /*2550*/  LEA.HI R2, R27, R7, RZ, 0x1 ;  /* 0x000000071b027211 */ /* 0x000fe200078f08ff */
[----:B------:R-:W1:Y:S01]  /*2560*/  @P0 MUFU.RCP R12, c[0x0][0x238] ;  /* 0x00008e00000c0b08 */ /* 0x000e620000001000 */
[----:B------:R-:W-:Y:S02]  /*2570*/  IMAD.SHL.U32 R4, R4, 0x8, RZ ;  /* 0x0000000804047824 */ /* 0x000fe400078e00ff */
[----:B------:R-:W-:Y:S01]  /*2580*/  IMAD.SHL.U32 R5, R17, 0x40, RZ ;  /* 0x0000004011057824 */ /* 0x000fe200078e00ff */
[----:B------:R5:W1:Y:S01]  /*2590*/  @P0 LDG.E R11, [R8.64] ;  /* 0x00000034080b0981 */ /* 0x000a62000c1e1900 */
[----:B------:R-:W-:Y:S01]  /*25a0*/  LOP3.LUT R2, R2, 0xfffffffe, RZ, 0xc0, !PT ;  /* 0xfffffffe02027812 */ /* 0x000fe200078ec0ff */
[----:B------:R-:W-:Y:S01]  /*25b0*/  IMAD.MOV.U32 R14, RZ, RZ, R34 ;  /* 0x000000ffff0e7224 */ /* 0x000fe200078e0022 */
[----:B------:R-:W-:Y:S01]  /*25c0*/  LEA R10, R28, UR15, 0x4 ;  /* 0x0000000f1c0a7c11 */ /* 0x000fe2000f8e20ff */
[----:B------:R-:W-:Y:S01]  /*25d0*/  BAR.SYNC.DEFER_BLOCKING 0x0 ;  /* 0x0000000000007b1d */ /* 0x000fe20000010000 */
[----:B------:R-:W-:Y:S01]  /*25e0*/  IMAD.SHL.U32 R29, R29, 0x2, RZ ;  /* 0x000000021d1d7824 */ /* 0x000fe200078e00ff */
[----:B------:R-:W-:Y:S01]  /*25f0*/  LOP3.LUT P3, RZ, R19, 0x2, RZ, 0xc0, !PT ;  /* 0x0000000213ff7812 */ /* 0x000fe2000786c0ff */
[----:B------:R-:W-:Y:S01]  /*2600*/  IMAD.IADD R7, R7, 0x1, -R2 ;  /* 0x0000000107077824 */ /* 0x000fe200078e0a02 */
[----:B------:R-:W-:-:S02]  /*2610*/  LOP3.LUT P2, RZ, R19, 0x4, RZ, 0xc0, !PT ;  /* 0x0000000413ff7812 */ /* 0x000fc4000784c0ff */
[----:B------:R2:W-:Y:S01]  /*2620*/  STL.64 [R1+0xf0], R14 ;  /* 0x0000f00e01007387 */ /* 0x0005e20000100a00 */
[----:B------:R-:W-:Y:S01]  /*2630*/  ULDC.64 UR12, c[0x0][0x1a0] ;  /* 0x00006800000c7ab9 */ /* 0x000fe20000000a00 */
[----:B------:R-:W-:Y:S01]  /*2640*/  BSSY B0, `(.L_x_441) ;  /* 0x000002e000007945 */ /* 0x000fe20003800000 */
[----:B------:R-:W-:Y:S01]  /*2650*/  USHF.L.U64.HI UR27, UR12, UR27, UR13 ;  /* 0x0000001b0c1b7299 */ /* 0x000fe2000801020d */
[----:B------:R-:W-:Y:S01]  /*2660*/  LOP3.LUT R88, R29, 0x6, RZ, 0xc0, !PT ;  /* 0x000000061d587812 */ /* 0x000fe200078ec0ff */
[----:B------:R-:W-:Y:S02]  /*2670*/  USHF.L.U32 UR28, UR12, 0x7, URZ ;  /* 0x000000070c1c7899 */ /* 0x000fe4000800063f */
[----:B------:R-:W-:-:S04]  /*2680*/  UIMAD UR7, UR27, UR8, URZ ;  /* 0x000000081b0772a4 */ /* 0x000fc8000f8e023f */
[----:B------:R-:W-:-:S03]  /*2690*/  UIMAD UR7, UR4, UR28, UR7 ;  /* 0x0000001c040772a4 */ /* 0x000fc6000f8e0207 */
[----:B------:R-:W-:Y:S01]  /*26a0*/  UMOV UR4, URZ ;  /* 0x0000003f00047c82 */ /* 0x000fe20008000000 */
[----:B-----5:R-:W-:Y:S01]  /*26b0*/  LEA.HI R8, R0, R16, RZ, 0x2 ;  /* 0x0000001000087211 */ /* 0x020fe200078f10ff */
[----:B------:R-:W-:Y:S01]  /*26c0*/  IMAD.SHL.U32 R0, R19, 0x40, RZ ;  /* 0x0000004013007824 */ /* 0x000fe200078e00ff */
[----:B------:R2:W-:Y:S04]  /*26d0*/  @P1 STS.128 [R240+0x8000], RZ ;  /* 0x008000fff0001388 */ /* 0x0005e80000000c00 */
[----:B------:R-:W-:-:S04]  /*26e0*/  LOP3.LUT R0, R0, 0x1c0, RZ, 0xc0, !PT ;  /* 0x000001c000007812 */ /* 0x000fc800078ec0ff */
[----:B------:R-:W-:Y:S02]  /*26f0*/  LOP3.LUT R9, R0, 0x8, R4, 0xf8, !PT ;  /* 0x0000000800097812 */ /* 0x000fe400078ef804 */
[----:B------:R-:W-:Y:S02]  /*2700*/  SHF.R.U32.HI R2, RZ, 0x3, R0 ;  /* 0x00000003ff027819 */ /* 0x000fe40000011600 */
[----:B------:R-:W-:Y:S01]  /*2710*/  LOP3.LUT R0, R5, 0x1c0, RZ, 0xc0, !PT ;  /* 0x000001c005007812 */ /* 0x000fe200078ec0ff */
[----:B------:R-:W-:Y:S01]  /*2720*/  IMAD.SHL.U32 R5, R7, 0x8, RZ ;  /* 0x0000000807057824 */ /* 0x000fe200078e00ff */
[----:B------:R-:W-:Y:S01]  /*2730*/  SHF.R.S32.HI R4, RZ, 0x2, R8 ;  /* 0x00000002ff047819 */ /* 0x000fe20000011408 */
[----:B------:R-:W-:Y:S01]  /*2740*/  IMAD.U32 R8, RZ, RZ, UR9 ;  /* 0x00000009ff087e24 */ /* 0x000fe2000f8e00ff */
[----:B------:R-:W-:Y:S02]  /*2750*/  LOP3.LUT R9, R9, R2, RZ, 0x3c, !PT ;  /* 0x0000000209097212 */ /* 0x000fe400078e3cff */
[----:B------:R-:W-:-:S02]  /*2760*/  IADD3 R10, R10, 0x1, R4 ;  /* 0x000000010a0a7810 */ /* 0x000fc40007ffe004 */
[----:B------:R-:W-:Y:S01]  /*2770*/  LOP3.LUT R2, R0, 0x8, R5, 0xf8, !PT ;  /* 0x0000000800027812 */ /* 0x000fe200078ef805 */
[----:B------:R-:W-:Y:S01]  /*2780*/  IMAD R5, R7, 0x200, R9 ;  /* 0x0000020007057824 */ /* 0x000fe200078e0209 */
[----:B------:R-:W-:Y:S02]  /*2790*/  SHF.R.U32.HI R4, RZ, 0x3, R0 ;  /* 0x00000003ff047819 */ /* 0x000fe40000011600 */
[----:B------:R-:W-:Y:S01]  /*27a0*/  IADD3 R10, R8, -UR35, R10 ;  /* 0x80000023080a7c10 */ /* 0x000fe2000fffe00a */
[----:B------:R-:W-:Y:S01]  /*27b0*/  IMAD.U32 R8, RZ, RZ, UR8 ;  /* 0x00000008ff087e24 */ /* 0x000fe2000f8e00ff */
[----:B------:R-:W-:Y:S02]  /*27c0*/  LOP3.LUT R4, R2, R4, RZ, 0x3c, !PT ;  /* 0x0000000402047212 */ /* 0x000fe400078e3cff */
        /* <DEDUP_REMOVED lines=21> */
.L_x_442:
[----:B--2---:R-:W-:Y:S05]  /*2920*/  BSYNC B0 ;  /* 0x0000000000007941 */ /* 0x004fea0003800000 */
.L_x_441:
        /* <DEDUP_REMOVED lines=18> */
.L_x_444:
[----:B------:R-:W-:Y:S05]  /*2a50*/  BSYNC B0 ;  /* 0x0000000000007941 */ /* 0x000fea0003800000 */
.L_x_443:
        /* <DEDUP_REMOVED lines=18> */
.L_x_446:
[----:B------:R-:W-:Y:S05]  /*2b80*/  BSYNC B0 ;  /* 0x0000000000007941 */ /* 0x000fea0003800000 */
.L_x_445:
        /* <DEDUP_REMOVED lines=19> */
.L_x_448:
[----:B------:R-:W-:Y:S05]  /*2cc0*/  BSYNC B0 ;  /* 0x0000000000007941 */ /* 0x000fea0003800000 */
.L_x_447:
        /* <DEDUP_REMOVED lines=18> */
.L_x_450:
[----:B------:R-:W-:Y:S05]  /*2df0*/  BSYNC B0 ;  /* 0x0000000000007941 */ /* 0x000fea0003800000 */
.L_x_449:
        /* <DEDUP_REMOVED lines=20> */
.L_x_452:
[----:B------:R-:W-:Y:S05]  /*2f40*/  BSYNC B0 ;  /* 0x0000000000007941 */ /* 0x000fea0003800000 */
.L_x_451:
        /* <DEDUP_REMOVED lines=20> */
.L_x_454:
[----:B------:R-:W-:Y:S05]  /*3090*/  BSYNC B0 ;  /* 0x0000000000007941 */ /* 0x000fea0003800000 */
.L_x_453:
        /* <DEDUP_REMOVED lines=19> */
.L_x_456:
[----:B------:R-:W-:Y:S05]  /*31d0*/  BSYNC B0 ;  /* 0x0000000000007941 */ /* 0x000fea0003800000 */
.L_x_455:
[----:B------:R-:W-:Y:S01]  /*31e0*/  IMAD.SHL.U32 R236, R4, 0x2, RZ ;  /* 0x0000000204ec7824 */ /* 0x000fe200078e00ff */
[----:B------:R-:W0:Y:S01]  /*31f0*/  LDGDEPBAR ;  /* 0x00000000000079af */ /* 0x000e220000000000 */
[----:B------:R-:W-:Y:S01]  /*3200*/  IMAD.SHL.U32 R228, R5, 0x2, RZ ;  /* 0x0000000205e47824 */ /* 0x000fe200078e00ff */
[----:B------:R-:W-:Y:S01]  /*3210*/  UISETP.GE.AND UP0, UPT, UR34, 0x2, UPT ;  /* 0x000000022200788c */ /* 0x000fe2000bf06270 */
[C---:B------:R-:W-:Y:S01]  /*3220*/  IMAD R239, R3.reuse, 0x2, R236 ;  /* 0x0000000203ef7824 */ /* 0x040fe200078e02ec */
[----:B------:R-:W-:Y:S01]  /*3230*/  LDSM.16.M88.4 R16, [R236+0x2000] ;  /* 0x00200000ec10783b */ /* 0x000fe20000000200 */
[----:B------:R-:W-:Y:S01]  /*3240*/  LEA R237, R6, R236, 0x1 ;  /* 0x000000ec06ed7211 */ /* 0x000fe200078e08ff */
[----:B------:R-:W-:Y:S01]  /*3250*/  IMAD.U32 R5, RZ, RZ, UR8 ;  /* 0x00000008ff057e24 */ /* 0x000fe2000f8e00ff */
[----:B------:R-:W-:Y:S01]  /*3260*/  LEA R234, R2, R228, 0x1 ;  /* 0x000000e402ea7211 */ /* 0x000fe200078e08ff */
[----:B------:R-:W5:Y:S01]  /*3270*/  LDSM.16.M88.4 R100, [R228+0x5800] ;  /* 0x00580000e464783b */ /* 0x000f620000000200 */
[----:B------:R-:W-:Y:S01]  /*3280*/  IADD3 R4, R228, 0x4000, RZ ;  /* 0x00004000e4047810 */ /* 0x000fe20007ffe0ff */
[----:B------:R-:W-:-:S02]  /*3290*/  IMAD R238, R3, 0x2, R237 ;  /* 0x0000000203ee7824 */ /* 0x000fc400078e02ed */
[----:B------:R-:W-:Y:S01]  /*32a0*/  LDSM.16.M88.4 R20, [R236] ;  /* 0x00000000ec14783b */ /* 0x000fe20000000200 */
[----:B------:R-:W-:Y:S02]  /*32b0*/  IMAD R5, R5, 0x80, R88 ;  /* 0x0000008005057824 */ /* 0x000fe400078e0258 */
[----:B------:R-:W-:Y:S01]  /*32c0*/  IMAD R235, R0, 0x2, R4 ;  /* 0x0000000200eb7824 */ /* 0x000fe200078e0204 */
[----:B------:R-:W1:Y:S01]  /*32d0*/  LDSM.16.M88.4 R52, [R228+0x5000] ;  /* 0x00500000e434783b */ /* 0x000e620000000200 */
[----:B------:R-:W-:Y:S01]  /*32e0*/  I2F R249, R5 ;  /* 0x0000000500f97306 */ /* 0x000fe20000201400 */
[C---:B------:R-:W-:Y:S01]  /*32f0*/  IADD3 R145, R5.reuse, 0x1, RZ ;  /* 0x0000000105917810 */ /* 0x040fe20007ffe0ff */
[----:B------:R-:W-:Y:S01]  /*3300*/  IMAD R233, R2, 0x2, R235 ;  /* 0x0000000202e97824 */ /* 0x000fe200078e02eb */
[----:B------:R-:W2:Y:S01]  /*3310*/  LDSM.16.M88.4 R24, [R228+0x4000] ;  /* 0x00400000e418783b */ /* 0x000ea20000000200 */
[C---:B------:R-:W-:Y:S02]  /*3320*/  IADD3 R146, R5.reuse, 0x8, RZ ;  /* 0x0000000805927810 */ /* 0x040fe40007ffe0ff */
[C---:B------:R-:W-:Y:S01]  /*3330*/  IADD3 R147, R5.reuse, 0x9, RZ ;  /* 0x0000000905937810 */ /* 0x040fe20007ffe0ff */
[----:B-1----:R-:W-:Y:S01]  /*3340*/  LDSM.16.M88.4 R8, [R239+0x2000] ;  /* 0x00200000ef08783b */ /* 0x002fe20000000200 */
[----:B------:R-:W-:Y:S01]  /*3350*/  I2F R162, R145 ;  /* 0x0000009100a27306 */ /* 0x000fe20000201400 */
[----:B------:R-:W-:-:S02]  /*3360*/  IADD3 R160, R5, 0x10, RZ ;  /* 0x0000001005a07810 */ /* 0x000fc40007ffe0ff */
[----:B------:R-:W1:Y:S01]  /*3370*/  LDSM.16.M88.4 R112, [R234+0x5800] ;  /* 0x00580000ea70783b */ /* 0x000e620000000200 */
[C---:B------:R-:W-:Y:S02]  /*3380*/  IADD3 R161, R5.reuse, 0x11, RZ ;  /* 0x0000001105a17810 */ /* 0x040fe40007ffe0ff */
[C---:B------:R-:W-:Y:S01]  /*3390*/  IADD3 R163, R5.reuse, 0x18, RZ ;  /* 0x0000001805a37810 */ /* 0x040fe20007ffe0ff */
[----:B------:R-:W3:Y:S01]  /*33a0*/  LDSM.16.M88.4 R28, [R228+0x4800] ;  /* 0x00480000e41c783b */ /* 0x000ee20000000200 */
[----:B------:R-:W-:Y:S01]  /*33b0*/  I2F R169, R146 ;  /* 0x0000009200a97306 */ /* 0x000fe20000201400 */
[C---:B------:R-:W-:Y:S02]  /*33c0*/  IADD3 R168, R5.reuse, 0x19, RZ ;  /* 0x0000001905a87810 */ /* 0x040fe40007ffe0ff */
[----:B------:R-:W-:Y:S01]  /*33d0*/  LDSM.16.M88.4 R12, [R239] ;  /* 0x00000000ef0c783b */ /* 0x000fe20000000200 */
[C---:B------:R-:W-:Y:S02]  /*33e0*/  IADD3 R170, R5.reuse, 0x20, RZ ;  /* 0x0000002005aa7810 */ /* 0x040fe40007ffe0ff */
[C---:B------:R-:W-:Y:S01]  /*33f0*/  IADD3 R172, R5.reuse, 0x21, RZ ;  /* 0x0000002105ac7810 */ /* 0x040fe20007ffe0ff */
[----:B------:R-:W4:Y:S01]  /*3400*/  LDSM.16.M88.4 R56, [R234+0x5000] ;  /* 0x00500000ea38783b */ /* 0x000f220000000200 */
[----:B------:R-:W-:Y:S01]  /*3410*/  I2F R171, R147 ;  /* 0x0000009300ab7306 */ /* 0x000fe20000201400 */
[----:B------:R-:W-:-:S02]  /*3420*/  IADD3 R180, R5, 0x28, RZ ;  /* 0x0000002805b47810 */ /* 0x000fc40007ffe0ff */
[----:B------:R-:W3:Y:S01]  /*3430*/  LDSM.16.M88.4 R40, [R234+0x4000] ;  /* 0x00400000ea28783b */ /* 0x000ee20000000200 */
[C---:B------:R-:W-:Y:S02]  /*3440*/  IADD3 R182, R5.reuse, 0x29, RZ ;  /* 0x0000002905b67810 */ /* 0x040fe40007ffe0ff */
[C---:B------:R-:W-:Y:S01]  /*3450*/  IADD3 R185, R5.reuse, 0x30, RZ ;  /* 0x0000003005b97810 */ /* 0x040fe20007ffe0ff */
[----:B-----5:R-:W-:Y:S01]  /*3460*/  HMMA.16816.F32.BF16 R32, R16, R100, RZ ;  /* 0x000000641020723c */ /* 0x020fe200000418ff */
[----:B------:R-:W5:Y:S01]  /*3470*/  LDSM.16.M88.4 R44, [R234+0x4800] ;  /* 0x00480000ea2c783b */ /* 0x000f620000000200 */
[----:B------:R-:W-:Y:S01]  /*3480*/  I2F R174, R160 ;  /* 0x000000a000ae7306 */ /* 0x000fe20000201400 */
[C---:B------:R-:W-:Y:S02]  /*3490*/  IADD3 R186, R5.reuse, 0x31, RZ ;  /* 0x0000003105ba7810 */ /* 0x040fe40007ffe0ff */
[----:B------:R-:W-:Y:S01]  /*34a0*/  LDSM.16.M88.4 R132, [R234+0x7800] ;  /* 0x00780000ea84783b */ /* 0x000fe20000000200 */
[----:B------:R-:W-:-:S02]  /*34b0*/  IADD3 R187, R5, 0x38, RZ ;  /* 0x0000003805bb7810 */ /* 0x000fc40007ffe0ff */
[C---:B------:R-:W-:Y:S01]  /*34c0*/  HMMA.16816.F32.BF16 R60, R20.reuse, R52, RZ ;  /* 0x00000034143c723c */ /* 0x040fe200000418ff */
[----:B------:R-:W-:Y:S01]  /*34d0*/  LDSM.16.M88.4 R124, [R234+0x6800] ;  /* 0x00680000ea7c783b */ /* 0x000fe20000000200 */
[----:B------:R-:W-:Y:S01]  /*34e0*/  I2F R173, R161 ;  /* 0x000000a100ad7306 */ /* 0x000fe20000201400 */
[C---:B------:R-:W-:Y:S02]  /*34f0*/  IADD3 R189, R5.reuse, 0x39, RZ ;  /* 0x0000003905bd7810 */ /* 0x040fe40007ffe0ff */
[----:B------:R-:W-:Y:S01]  /*3500*/  LDSM.16.M88.4 R128, [R234+0x7000] ;  /* 0x00700000ea80783b */ /* 0x000fe20000000200 */
[----:B------:R-:W-:Y:S02]  /*3510*/  IADD3 R190, R5, 0x40, RZ ;  /* 0x0000004005be7810 */ /* 0x000fe40007ffe0ff */
[C---:B------:R-:W-:Y:S02]  /*3520*/  HMMA.16816.F32.BF16 R36, R20.reuse, R100, RZ ;  /* 0x000000641424723c */ /* 0x040fe400000418ff */
[----:B------:R-:W-:Y:S05]  /*3530*/  I2F R175, R163 ;  /* 0x000000a300af7306 */ /* 0x000fea0000201400 */
[----:B------:R-:W-:Y:S01]  /*3540*/  IMAD R100, R0, 0x2, R228 ;  /* 0x0000000200647824 */ /* 0x000fe200078e02e4 */
[----:B--2---:R-:W-:Y:S02]  /*3550*/  HMMA.16816.F32.BF16 R76, R20, R24, RZ ;  /* 0x00000018144c723c */ /* 0x004fe400000418ff */
[----:B------:R-:W-:Y:S06]  /*3560*/  I2F R181, R168 ;  /* 0x000000a800b57306 */ /* 0x000fec0000201400 */
[----:B-1----:R-:W-:Y:S02]  /*3570*/  HMMA.16816.F32.BF16 R156, R8, R112, R32 ;  /* 0x00000070089c723c */ /* 0x002fe40000041820 */
[----:B------:R-:W-:Y:S06]  /*3580*/  I2F R183, R170 ;  /* 0x000000aa00b77306 */ /* 0x000fec0000201400 */
[C---:B------:R-:W-:Y:S02]  /*3590*/  HMMA.16816.F32.BF16 R32, R16.reuse, R26, RZ ;  /* 0x0000001a1020723c */ /* 0x040fe400000418ff */
[----:B------:R-:W-:Y:S06]  /*35a0*/  I2F R184, R172 ;  /* 0x000000ac00b87306 */ /* 0x000fec0000201400 */
[-C--:B---3--:R-:W-:Y:S02]  /*35b0*/  HMMA.16816.F32.BF16 R64, R16, R28.reuse, RZ ;  /* 0x0000001c1040723c */ /* 0x088fe400000418ff */
[----:B------:R-:W-:Y:S06]  /*35c0*/  I2F R188, R180 ;  /* 0x000000b400bc7306 */ /* 0x000fec0000201400 */
[----:B------:R-:W-:Y:S02]  /*35d0*/  HMMA.16816.F32.BF16 R68, R20, R28, RZ ;  /* 0x0000001c1444723c */ /* 0x000fe400000418ff */
[----:B------:R-:W-:Y:S06]  /*35e0*/  I2F R191, R182 ;  /* 0x000000b600bf7306 */ /* 0x000fec0000201400 */
[----:B------:R-:W-:Y:S02]  /*35f0*/  HMMA.16816.F32.BF16 R48, R16, R52, RZ ;  /* 0x000000341030723c */ /* 0x000fe400000418ff */
[----:B------:R-:W-:Y:S06]  /*3600*/  I2F R192, R185 ;  /* 0x000000b900c07306 */ /* 0x000fec0000201400 */
[C---:B----4-:R-:W-:Y:S01]  /*3610*/  HMMA.16816.F32.BF16 R116, R12.reuse, R56, R60 ;  /* 0x000000380c74723c */ /* 0x050fe2000004183c */
[----:B------:R-:W-:Y:S01]  /*3620*/  LDSM.16.M88.4 R60, [R100+0x4000] ;  /* 0x00400000643c783b */ /* 0x000fe20000000200 */
[----:B------:R-:W-:Y:S06]  /*3630*/  I2F R193, R186 ;  /* 0x000000ba00c17306 */ /* 0x000fec0000201400 */
[----:B------:R-:W-:Y:S01]  /*3640*/  HMMA.16816.F32.BF16 R164, R12, R112, R36 ;  /* 0x000000700ca4723c */ /* 0x000fe20000041824 */
[----:B------:R-:W1:Y:S01]  /*3650*/  LDSM.16.M88.4 R36, [R237] ;  /* 0x00000000ed24783b */ /* 0x000e620000000200 */
[----:B------:R-:W-:Y:S06]  /*3660*/  I2F R194, R187 ;  /* 0x000000bb00c27306 */ /* 0x000fec0000201400 */
[----:B------:R-:W-:Y:S02]  /*3670*/  HMMA.16816.F32.BF16 R72, R16, R24, RZ ;  /* 0x000000181048723c */ /* 0x000fe400000418ff */
[----:B------:R-:W-:Y:S06]  /*3680*/  I2F R195, R189 ;  /* 0x000000bd00c37306 */ /* 0x000fec0000201400 */
[----:B------:R-:W-:Y:S02]  /*3690*/  HMMA.16816.F32.BF16 R80, R12, R40, R76 ;  /* 0x000000280c50723c */ /* 0x000fe4000004184c */
[----:B------:R-:W-:Y:S06]  /*36a0*/  I2F R196, R190 ;  /* 0x000000be00c47306 */ /* 0x000fec0000201400 */
[----:B------:R-:W-:Y:S08]  /*36b0*/  HMMA.16816.F32.BF16 R24, R20, R26, RZ ;  /* 0x0000001a1418723c */ /* 0x000ff000000418ff */
[C---:B------:R-:W-:Y:S01]  /*36c0*/  HMMA.16816.F32.BF16 R76, R8.reuse, R42, R32 ;  /* 0x0000002a084c723c */ /* 0x040fe20000041820 */
[----:B------:R-:W2:Y:S07]  /*36d0*/  LDSM.16.M88.4 R32, [R237+0x2000] ;  /* 0x00200000ed20783b */ /* 0x000eae0000000200 */
[----:B-----5:R-:W-:Y:S08]  /*36e0*/  HMMA.16816.F32.BF16 R96, R8, R44, R64 ;  /* 0x0000002c0860723c */ /* 0x020ff00000041840 */
[----:B------:R-:W-:Y:S08]  /*36f0*/  HMMA.16816.F32.BF16 R64, R20, R30, RZ ;  /* 0x0000001e1440723c */ /* 0x000ff000000418ff */
[----:B------:R-:W-:Y:S08]  /*3700*/  HMMA.16816.F32.BF16 R104, R12, R44, R68 ;  /* 0x0000002c0c68723c */ /* 0x000ff00000041844 */
[----:B------:R-:W-:Y:S01]  /*3710*/  HMMA.16816.F32.BF16 R108, R8, R56, R48 ;  /* 0x00000038086c723c */ /* 0x000fe20000041830 */
[----:B------:R-:W-:Y:S07]  /*3720*/  LDSM.16.M88.4 R48, [R233] ;  /* 0x00000000e930783b */ /* 0x000fee0000000200 */
[----:B------:R-:W-:Y:S01]  /*3730*/  HMMA.16816.F32.BF16 R68, R16, R30, RZ ;  /* 0x0000001e1044723c */ /* 0x000fe200000418ff */
[----:B------:R-:W3:Y:S07]  /*3740*/  LDSM.16.M88.4 R28, [R238] ;  /* 0x00000000ee1c783b */ /* 0x000eee0000000200 */
[----:B------:R-:W-:Y:S08]  /*3750*/  HMMA.16816.F32.BF16 R84, R8, R40, R72 ;  /* 0x000000280854723c */ /* 0x000ff00000041848 */
[C---:B------:R-:W-:Y:S01]  /*3760*/  HMMA.16816.F32.BF16 R72, R12.reuse, R42, R24 ;  /* 0x0000002a0c48723c */ /* 0x040fe20000041818 */
[----:B------:R-:W4:Y:S07]  /*3770*/  LDSM.16.M88.4 R24, [R238+0x2000] ;  /* 0x00200000ee18783b */ /* 0x000f2e0000000200 */
[----:B------:R-:W-:Y:S08]  /*3780*/  HMMA.16816.F32.BF16 R92, R12, R46, R64 ;  /* 0x0000002e0c5c723c */ /* 0x000ff00000041840 */
[----:B-1----:R-:W-:Y:S08]  /*3790*/  HMMA.16816.F32.BF16 R64, R36, R60, R80 ;  /* 0x0000003c2440723c */ /* 0x002ff00000041850 */
[----:B------:R-:W-:Y:S01]  /*37a0*/  HMMA.16816.F32.BF16 R88, R8, R46, R68 ;  /* 0x0000002e0858723c */ /* 0x000fe20000041844 */
[----:B------:R-:W1:Y:S07]  /*37b0*/  LDSM.16.M88.4 R44, [R100+0x4800] ;  /* 0x00480000642c783b */ /* 0x000e6e0000000200 */
[-C--:B------:R-:W-:Y:S08]  /*37c0*/  HMMA.16816.F32.BF16 R68, R16, R54.reuse, RZ ;  /* 0x000000361044723c */ /* 0x080ff000000418ff */
[----:B------:R-:W-:Y:S08]  /*37d0*/  HMMA.16816.F32.BF16 R52, R20, R54, RZ ;  /* 0x000000361434723c */ /* 0x000ff000000418ff */
[----:B--2---:R-:W-:Y:S08]  /*37e0*/  HMMA.16816.F32.BF16 R40, R32, R60, R84 ;  /* 0x0000003c2028723c */ /* 0x004ff00000041854 */
[----:B---3--:R-:W-:Y:S08]  /*37f0*/  HMMA.16816.F32.BF16 R64, R28, R48, R64 ;  /* 0x000000301c40723c */ /* 0x008ff00000041840 */
[-C--:B------:R-:W-:Y:S08]  /*3800*/  HMMA.16816.F32.BF16 R84, R8, R58.reuse, R68 ;  /* 0x0000003a0854723c */ /* 0x080ff00000041844 */
[----:B------:R-:W-:Y:S01]  /*3810*/  HMMA.16816.F32.BF16 R80, R12, R58, R52 ;  /* 0x0000003a0c50723c */ /* 0x000fe20000041834 */
[----:B------:R-:W2:Y:S07]  /*3820*/  LDSM.16.M88.4 R52, [R100+0x5000] ;  /* 0x005000006434783b */ /* 0x000eae0000000200 */
[----:B----4-:R-:W-:Y:S01]  /*3830*/  HMMA.16816.F32.BF16 R56, R24, R48, R40 ;  /* 0x000000301838723c */ /* 0x010fe20000041828 */
[----:B------:R-:W-:-:S04]  /*3840*/  FMUL.FTZ R0, R64, c[0x0][0x2ec] ;  /* 0x0000bb0040007a20 */ /* 0x000fc80000410000 */
[----:B------:R3:W-:Y:S03]  /*3850*/  MUFU.TANH R227, R0 ;  /* 0x0000000000e37308 */ /* 0x0007e60000002400 */
[-C--:B------:R-:W-:Y:S08]  /*3860*/  HMMA.16816.F32.BF16 R40, R36, R62.reuse, R72 ;  /* 0x0000003e2428723c */ /* 0x080ff00000041848 */
[----:B------:R-:W-:Y:S01]  /*3870*/  HMMA.16816.F32.BF16 R60, R32, R62, R76 ;  /* 0x0000003e203c723c */ /* 0x000fe2000004184c */
[----:B---3--:R-:W-:-:S07]  /*3880*/  FMUL.FTZ R0, R65, c[0x0][0x2ec] ;  /* 0x0000bb0041007a20 */ /* 0x008fce0000410000 */
[----:B-1----:R-:W-:Y:S01]  /*3890*/  HMMA.16816.F32.BF16 R72, R36, R44, R104 ;  /* 0x0000002c2448723c */ /* 0x002fe20000041868 */
[----:B------:R1:W-:Y:S07]  /*38a0*/  MUFU.TANH R209, R0 ;  /* 0x0000000000d17308 */ /* 0x0003ee0000002400 */
[----:B------:R-:W-:Y:S01]  /*38b0*/  HMMA.16816.F32.BF16 R68, R28, R50, R40 ;  /* 0x000000321c44723c */ /* 0x000fe20000041828 */
[----:B------:R-:W3:Y:S07]  /*38c0*/  LDSM.16.M88.4 R40, [R233+0x800] ;  /* 0x00080000e928783b */ /* 0x000eee0000000200 */
[C---:B------:R-:W-:Y:S01]  /*38d0*/  HMMA.16816.F32.BF16 R76, R32.reuse, R44, R96 ;  /* 0x0000002c204c723c */ /* 0x040fe20000041860 */
[----:B-1----:R-:W-:Y:S01]  /*38e0*/  FMUL.FTZ R0, R66, c[0x0][0x2ec] ;  /* 0x0000bb0042007a20 */ /* 0x002fe20000410000 */
[----:B------:R-:W1:Y:S03]  /*38f0*/  LDSM.16.M88.4 R96, [R228+0x6800] ;  /* 0x00680000e460783b */ /* 0x000e660000000200 */
[----:B------:R4:W-:Y:S03]  /*3900*/  MUFU.TANH R241, R0 ;  /* 0x0000000000f17308 */ /* 0x0009e60000002400 */
[-C--:B------:R-:W-:Y:S08]  /*3910*/  HMMA.16816.F32.BF16 R88, R32, R46.reuse, R88 ;  /* 0x0000002e2058723c */ /* 0x080ff00000041858 */
[----:B------:R-:W-:Y:S01]  /*3920*/  HMMA.16816.F32.BF16 R92, R36, R46, R92 ;  /* 0x0000002e245c723c */ /* 0x000fe2000004185c */
[----:B------:R-:W5:Y:S01]  /*3930*/  LDSM.16.M88.4 R44, [R233+0x1000] ;  /* 0x00100000e92c783b */ /* 0x000f620000000200 */
[----:B----4-:R-:W-:-:S06]  /*3940*/  FMUL.FTZ R0, R67, c[0x0][0x2ec] ;  /* 0x0000bb0043007a20 */ /* 0x010fcc0000410000 */
[----:B------:R-:W-:Y:S01]  /*3950*/  HMMA.16816.F32.BF16 R64, R24, R50, R60 ;  /* 0x000000321840723c */ /* 0x000fe2000004183c */
[----:B------:R4:W-:Y:S07]  /*3960*/  MUFU.TANH R214, R0 ;  /* 0x0000000000d67308 */ /* 0x0009ee0000002400 */
[----:B--2---:R-:W-:Y:S01]  /*3970*/  HMMA.16816.F32.BF16 R140, R32, R54, R84 ;  /* 0x00000036208c723c */ /* 0x004fe20000041854 */
[----:B------:R-:W2:Y:S07]  /*3980*/  LDSM.16.M88.4 R84, [R228+0x6000] ;  /* 0x00600000e454783b */ /* 0x000eae0000000200 */
[----:B---3--:R-:W-:Y:S01]  /*3990*/  HMMA.16816.F32.BF16 R48, R28, R40, R72 ;  /* 0x000000281c30723c */ /* 0x008fe20000041848 */
[----:B----4-:R-:W-:-:S04]  /*39a0*/  FMUL.FTZ R0, R56, c[0x0][0x2ec] ;  /* 0x0000bb0038007a20 */ /* 0x010fc80000410000 */
[----:B------:R3:W-:Y:S03]  /*39b0*/  MUFU.TANH R248, R0 ;  /* 0x0000000000f87308 */ /* 0x0007e60000002400 */
[-C--:B------:R-:W-:Y:S01]  /*39c0*/  HMMA.16816.F32.BF16 R120, R24, R42.reuse, R88 ;  /* 0x0000002a1878723c */ /* 0x080fe20000041858 */
[----:B------:R-:W-:Y:S07]  /*39d0*/  LDSM.16.M88.4 R88, [R228+0x7800] ;  /* 0x00780000e458783b */ /* 0x000fee0000000200 */
[----:B------:R-:W-:Y:S01]  /*39e0*/  HMMA.16816.F32.BF16 R104, R28, R42, R92 ;  /* 0x0000002a1c68723c */ /* 0x000fe2000004185c */
[----:B------:R-:W-:Y:S01]  /*39f0*/  LDSM.16.M88.4 R92, [R234+0x6000] ;  /* 0x00600000ea5c783b */ /* 0x000fe20000000200 */
[----:B---3--:R-:W-:-:S06]  /*3a00*/  FMUL.FTZ R0, R57, c[0x0][0x2ec] ;  /* 0x0000bb0039007a20 */ /* 0x008fcc0000410000 */
[C---:B------:R-:W-:Y:S01]  /*3a10*/  HMMA.16816.F32.BF16 R136, R36.reuse, R54, R80 ;  /* 0x000000362488723c */ /* 0x040fe20000041850 */
[----:B------:R3:W-:Y:S01]  /*3a20*/  MUFU.TANH R215, R0 ;  /* 0x0000000000d77308 */ /* 0x0007e20000002400 */
[----:B------:R-:W4:Y:S06]  /*3a30*/  LDSM.16.M88.4 R80, [R228+0x7000] ;  /* 0x00700000e450783b */ /* 0x000f2c0000000200 */
[----:B------:R-:W-:Y:S08]  /*3a40*/  HMMA.16816.F32.BF16 R60, R36, R52, R116 ;  /* 0x00000034243c723c */ /* 0x000ff00000041874 */
[----:B-1----:R-:W-:Y:S01]  /*3a50*/  HMMA.16816.F32.BF16 R72, R16, R96, RZ ;  /* 0x000000601048723c */ /* 0x002fe200000418ff */
[----:B---3--:R-:W-:-:S04]  /*3a60*/  FMUL.FTZ R0, R58, c[0x0][0x2ec] ;  /* 0x0000bb003a007a20 */ /* 0x008fc80000410000 */
[----:B------:R1:W-:Y:S02]  /*3a70*/  MUFU.TANH R251, R0 ;  /* 0x0000000000fb7308 */ /* 0x0003e40000002400 */
[----:B-1----:R-:W-:Y:S02]  /*3a80*/  FMUL.FTZ R0, R59, c[0x0][0x2ec] ;  /* 0x0000bb003b007a20 */ /* 0x002fe40000410000 */
[----:B------:R-:W-:Y:S04]  /*3a90*/  HMMA.16816.F32.BF16 R56, R32, R52, R108 ;  /* 0x000000342038723c */ /* 0x000fe8000004186c */
[----:B------:R1:W-:Y:S04]  /*3aa0*/  MUFU.TANH R223, R0 ;  /* 0x0000000000df7308 */ /* 0x0003e80000002400 */
[----:B-----5:R-:W-:Y:S08]  /*3ab0*/  HMMA.16816.F32.BF16 R108, R28, R44, R60 ;  /* 0x0000002c1c6c723c */ /* 0x020ff0000004183c */
[----:B--2---:R-:W-:Y:S01]  /*3ac0*/  HMMA.16816.F32.BF16 R52, R16, R86, RZ ;  /* 0x000000561034723c */ /* 0x004fe200000418ff */
[----:B-1----:R-:W-:-:S04]  /*3ad0*/  FMUL.FTZ R0, R68, c[0x0][0x2ec] ;  /* 0x0000bb0044007a20 */ /* 0x002fc80000410000 */
[----:B------:R1:W-:Y:S03]  /*3ae0*/  MUFU.TANH R198, R0 ;  /* 0x0000000000c67308 */ /* 0x0003e60000002400 */
[----:B------:R-:W-:Y:S08]  /*3af0*/  HMMA.16816.F32.BF16 R116, R24, R44, R56 ;  /* 0x0000002c1874723c */ /* 0x000ff00000041838 */
[----:B------:R-:W-:Y:S01]  /*3b00*/  HMMA.16816.F32.BF16 R56, R16, R102, RZ ;  /* 0x000000661038723c */ /* 0x000fe200000418ff */
[----:B-1----:R-:W-:-:S07]  /*3b10*/  FMUL.FTZ R0, R69, c[0x0][0x2ec] ;  /* 0x0000bb0045007a20 */ /* 0x002fce0000410000 */
[----:B----4-:R-:W-:Y:S01]  /*3b20*/  HMMA.16816.F32.BF16 R60, R16, R82, RZ ;  /* 0x00000052103c723c */ /* 0x010fe200000418ff */
        /* <DEDUP_REMOVED lines=8> */
[----:B------:R-:W-:Y:S01]  /*3bb0*/  HMMA.16816.F32.BF16 R68, R24, R40, R76 ;  /* 0x000000281844723c */ /* 0x000fe2000004184c */
[----:B------:R1:W-:Y:S07]  /*3bc0*/  MUFU.TANH R113, R0 ;  /* 0x0000000000717308 */ /* 0x0003ee0000002400 */
[C---:B------:R-:W-:Y:S08]  /*3bd0*/  HMMA.16816.F32.BF16 R40, R16.reuse, R88, RZ ;  /* 0x000000581028723c */ /* 0x040ff000000418ff */
[----:B------:R-:W-:Y:S01]  /*3be0*/  HMMA.16816.F32.BF16 R76, R16, R84, RZ ;  /* 0x00000054104c723c */ /* 0x000fe200000418ff */
[----:B-1----:R-:W-:-:S04]  /*3bf0*/  FMUL.FTZ R0, R64, c[0x0][0x2ec] ;  /* 0x0000bb0040007a20 */ /* 0x002fc80000410000 */
[----:B------:R1:W-:Y:S03]  /*3c00*/  MUFU.TANH R208, R0 ;  /* 0x0000000000d07308 */ /* 0x0003e60000002400 */
[----:B------:R-:W-:Y:S08]  /*3c10*/  HMMA.16816.F32.BF16 R60, R20, R80, RZ ;  /* 0x00000050143c723c */ /* 0x000ff000000418ff */
[----:B------:R-:W-:Y:S01]  /*3c20*/  HMMA.16816.F32.BF16 R216, R8, R132, R40 ;  /* 0x0000008408d8723c */ /* 0x000fe20000041828 */
[----:B------:R-:W2:Y:S01]  /*3c30*/  LDSM.16.M88.4 R40, [R100+0x5800] ;  /* 0x005800006428783b */ /* 0x000ea20000000200 */
[----:B-1----:R-:W-:-:S06]  /*3c40*/  FMUL.FTZ R0, R65, c[0x0][0x2ec] ;  /* 0x0000bb0041007a20 */ /* 0x002fcc0000410000 */
[----:B------:R-:W-:Y:S01]  /*3c50*/  HMMA.16816.F32.BF16 R148, R8, R92, R76 ;  /* 0x0000005c0894723c */ /* 0x000fe2000004184c */
[----:B------:R1:W-:Y:S06]  /*3c60*/  MUFU.TANH R101, R0 ;  /* 0x0000000000657308 */ /* 0x0003ec0000002400 */
[C---:B------:R-:W-:Y:S02]  /*3c70*/  IADD3 R76, R5.reuse, 0x41, RZ ;  /* 0x00000041054c7810 */ /* 0x040fe40007ffe0ff */
[C---:B------:R-:W-:Y:S02]  /*3c80*/  IADD3 R78, R5.reuse, 0x48, RZ ;  /* 0x00000048054e7810 */ /* 0x040fe40007ffe0ff */
[----:B------:R-:W-:Y:S01]  /*3c90*/  IADD3 R77, R5, 0x49, RZ ;  /* 0x00000049054d7810 */ /* 0x000fe20007ffe0ff */
        /* <DEDUP_REMOVED lines=10> */
[----:B-1----:R-:W-:-:S07]  /*3d40*/  FMUL.FTZ R0, R49, c[0x0][0x2ec] ;  /* 0x0000bb0031007a20 */ /* 0x002fce0000410000 */
[----:B------:R-:W-:Y:S01]  /*3d50*/  HMMA.16816.F32.BF16 R84, R20, R86, RZ ;  /* 0x000000561454723c */ /* 0x000fe200000418ff */
[----:B------:R1:W-:Y:S02]  /*3d60*/  MUFU.TANH R2, R0 ;  /* 0x0000000000027308 */ /* 0x0003e40000002400 */
[----:B-1----:R-:W-:-:S06]  /*3d70*/  FMUL.FTZ R0, R50, c[0x0][0x2ec] ;  /* 0x0000bb0032007a20 */ /* 0x002fcc0000410000 */
[----:B------:R1:W-:Y:S02]  /*3d80*/  MUFU.TANH R213, R0 ;  /* 0x0000000000d57308 */ /* 0x0003e40000002400 */
[----:B-1----:R-:W-:Y:S02]  /*3d90*/  FMUL.FTZ R0, R51, c[0x0][0x2ec] ;  /* 0x0000bb0033007a20 */ /* 0x002fe40000410000 */
[C---:B------:R-:W-:Y:S04]  /*3da0*/  HMMA.16816.F32.BF16 R48, R16.reuse, R80, RZ ;  /* 0x000000501030723c */ /* 0x040fe800000418ff */
[----:B------:R1:W-:Y:S04]  /*3db0*/  MUFU.TANH R224, R0 ;  /* 0x0000000000e07308 */ /* 0x0003e80000002400 */
[----:B------:R-:W-:Y:S08]  /*3dc0*/  HMMA.16816.F32.BF16 R16, R16, R90, RZ ;  /* 0x0000005a1010723c */ /* 0x000ff000000418ff */
[----:B------:R-:W-:Y:S01]  /*3dd0*/  HMMA.16816.F32.BF16 R80, R20, R82, RZ ;  /* 0x000000521450723c */ /* 0x000fe200000418ff */
[----:B-1----:R-:W-:-:S04]  /*3de0*/  FMUL.FTZ R0, R68, c[0x0][0x2ec] ;  /* 0x0000bb0044007a20 */ /* 0x002fc80000410000 */
[----:B------:R1:W3:Y:S03]  /*3df0*/  MUFU.TANH R231, R0 ;  /* 0x0000000000e77308 */ /* 0x0002e60000002400 */
[C---:B------:R-:W-:Y:S08]  /*3e00*/  HMMA.16816.F32.BF16 R200, R8.reuse, R128, R48 ;  /* 0x0000008008c8723c */ /* 0x040ff00000041830 */
[----:B------:R-:W-:Y:S01]  /*3e10*/  HMMA.16816.F32.BF16 R244, R8, R134, R16 ;  /* 0x0000008608f4723c */ /* 0x000fe20000041810 */
[----:B------:R-:W4:Y:S01]  /*3e20*/  LDSM.16.M88.4 R16, [R233+0x1800] ;  /* 0x00180000e910783b */ /* 0x000f220000000200 */
[----:B-1----:R-:W-:-:S06]  /*3e30*/  FMUL.FTZ R0, R69, c[0x0][0x2ec] ;  /* 0x0000bb0045007a20 */ /* 0x002fcc0000410000 */
[----:B--2---:R-:W-:Y:S01]  /*3e40*/  HMMA.16816.F32.BF16 R48, R32, R40, R156 ;  /* 0x000000282030723c */ /* 0x004fe2000004189c */
[----:B---3--:R-:W-:Y:S01]  /*3e50*/  IMAD.MOV.U32 R141, RZ, RZ, R231 ;  /* 0x000000ffff8d7224 */ /* 0x008fe200078e00e7 */
[----:B------:R1:W2:Y:S05]  /*3e60*/  MUFU.TANH R212, R0 ;  /* 0x0000000000d47308 */ /* 0x0002aa0000002400 */
[----:B------:R-:W-:Y:S01]  /*3e70*/  MOV R158, R141 ;  /* 0x0000008d009e7202 */ /* 0x000fe20000000f00 */
[----:B-1----:R-:W-:Y:S02]  /*3e80*/  FMUL.FTZ R0, R70, c[0x0][0x2ec] ;  /* 0x0000bb0046007a20 */ /* 0x002fe40000410000 */
[----:B--2---:R-:W-:-:S02]  /*3e90*/  IMAD.MOV.U32 R157, RZ, RZ, R212 ;  /* 0x000000ffff9d7224 */ /* 0x004fc400078e00d4 */
[----:B------:R1:W-:Y:S02]  /*3ea0*/  MUFU.TANH R197, R0 ;  /* 0x0000000000c57308 */ /* 0x0003e40000002400 */
[----:B-1----:R-:W-:Y:S02]  /*3eb0*/  FMUL.FTZ R0, R71, c[0x0][0x2ec] ;  /* 0x0000bb0047007a20 */ /* 0x002fe40000410000 */
[----:B------:R-:W-:Y:S04]  /*3ec0*/  HMMA.16816.F32.BF16 R68, R20, R102, RZ ;  /* 0x000000661444723c */ /* 0x000fe800000418ff */
[----:B------:R-:W-:Y:S08]  /*3ed0*/  I2F R102, R78 ;  /* 0x0000004e00667306 */ /* 0x000ff00000201400 */
[----:B------:R1:W-:Y:S08]  /*3ee0*/  MUFU.TANH R211, R0 ;  /* 0x0000000000d37308 */ /* 0x0003f00000002400 */
[----:B------:R-:W-:Y:S04]  /*3ef0*/  I2F R103, R77 ;  /* 0x0000004d00677306 */ /* 0x000fe80000201400 */
[----:B------:R-:W-:Y:S01]  /*3f00*/  HMMA.16816.F32.BF16 R68, R12, R114, R68 ;  /* 0x000000720c44723c */ /* 0x000fe20000041844 */
[----:B-1----:R-:W-:-:S04]  /*3f10*/  FMUL.FTZ R0, R104, c[0x0][0x2ec] ;  /* 0x0000bb0068007a20 */ /* 0x002fc80000410000 */
[----:B------:R1:W2:Y:S02]  /*3f20*/  MUFU.TANH R229, R0 ;  /* 0x0000000000e57308 */ /* 0x0002a40000002400 */
[----:B-1----:R-:W-:Y:S02]  /*3f30*/  FMUL.FTZ R0, R105, c[0x0][0x2ec] ;  /* 0x0000bb0069007a20 */ /* 0x002fe40000410000 */
[----:B--2---:R-:W-:-:S04]  /*3f40*/  IMAD.MOV.U32 R140, RZ, RZ, R229 ;  /* 0x000000ffff8c7224 */ /* 0x004fc800078e00e5 */
[----:B------:R1:W2:Y:S02]  /*3f50*/  MUFU.TANH R226, R0 ;  /* 0x0000000000e27308 */ /* 0x0002a40000002400 */
[----:B-1----:R-:W-:Y:S02]  /*3f60*/  FMUL.FTZ R0, R106, c[0x0][0x2ec] ;  /* 0x0000bb006a007a20 */ /* 0x002fe40000410000 */
[----:B--2---:R-:W-:-:S04]  /*3f70*/  IMAD.MOV.U32 R143, RZ, RZ, R226 ;  /* 0x000000ffff8f7224 */ /* 0x004fc800078e00e2 */
[----:B------:R1:W2:Y:S02]  /*3f80*/  MUFU.TANH R250, R0 ;  /* 0x0000000000fa7308 */ /* 0x0002a40000002400 */
[----:B-1----:R-:W-:Y:S02]  /*3f90*/  FMUL.FTZ R0, R107, c[0x0][0x2ec] ;  /* 0x0000bb006b007a20 */ /* 0x002fe40000410000 */
[----:B------:R-:W-:Y:S01]  /*3fa0*/  HMMA.16816.F32.BF16 R104, R8, R94, R52 ;  /* 0x0000005e0868723c */ /* 0x000fe20000041834 */
[----:B--2---:R-:W-:-:S03]  /*3fb0*/  IMAD.MOV.U32 R79, RZ, RZ, R250 ;  /* 0x000000ffff4f7224 */ /* 0x004fc600078e00fa */
[----:B------:R1:W-:Y:S04]  /*3fc0*/  MUFU.TANH R112, R0 ;  /* 0x0000000000707308 */ /* 0x0003e80000002400 */
[----:B------:R-:W-:Y:S08]  /*3fd0*/  HMMA.16816.F32.BF16 R52, R28, R46, R136 ;  /* 0x0000002e1c34723c */ /* 0x000ff00000041888 */
[----:B------:R-:W-:Y:S01]  /*3fe0*/  HMMA.16816.F32.BF16 R8, R36, R40, R164 ;  /* 0x000000282408723c */ /* 0x000fe200000418a4 */
[----:B-1----:R-:W-:-:S04]  /*3ff0*/  FMUL.FTZ R0, R120, c[0x0][0x2ec] ;  /* 0x0000bb0078007a20 */ /* 0x002fc80000410000 */
[----:B------:R1:W2:Y:S02]  /*4000*/  MUFU.TANH R222, R0 ;  /* 0x0000000000de7308 */ /* 0x0002a40000002400 */
[----:B------:R-:W-:Y:S01]  /*4010*/  MOV R166, R251 ;  /* 0x000000fb00a67202 */ /* 0x000fe20000000f00 */
[----:B------:R-:W-:Y:S01]  /*4020*/  IMAD.MOV.U32 R164, RZ, RZ, R101 ;  /* 0x000000ffffa47224 */ /* 0x000fe200078e0065 */
[----:B------:R-:W-:-:S04]  /*4030*/  MOV R167, R113 ;  /* 0x0000007100a77202 */ /* 0x000fc80000000f00 */
[----:B------:R-:W-:Y:S01]  /*4040*/  I2F R101, R76 ;  /* 0x0000004c00657306 */ /* 0x000fe20000201400 */
[----:B-1----:R-:W-:-:S10]  /*4050*/  FMUL.FTZ R0, R121, c[0x0][0x2ec] ;  /* 0x0000bb0079007a20 */ /* 0x002fd40000410000 */
[----:B----4-:R-:W-:Y:S01]  /*4060*/  HMMA.16816.F32.BF16 R44, R28, R16, R8 ;  /* 0x000000101c2c723c */ /* 0x010fe20000041808 */
[----:B--2---:R-:W-:Y:S01]  /*4070*/  IMAD.MOV.U32 R141, RZ, RZ, R222 ;  /* 0x000000ffff8d7224 */ /* 0x004fe200078e00de */
[----:B------:R1:W2:Y:S06]  /*4080*/  MUFU.TANH R232, R0 ;  /* 0x0000000000e87308 */ /* 0x0002ac0000002400 */
[-C--:B------:R-:W-:Y:S07]  /*4090*/  HMMA.16816.F32.BF16 R8, R36, R42.reuse, R68 ;  /* 0x0000002a2408723c */ /* 0x080fee0000041844 */
[C---:B------:R-:W-:Y:S01]  /*40a0*/  IADD3 R68, R5.reuse, 0x58, RZ ;  /* 0x0000005805447810 */ /* 0x040fe20007ffe0ff */
[----:B------:R-:W-:Y:S01]  /*40b0*/  HMMA.16816.F32.BF16 R40, R32, R42, R72 ;  /* 0x0000002a2028723c */ /* 0x000fe20000041848 */
[C---:B------:R-:W-:Y:S01]  /*40c0*/  IADD3 R70, R5.reuse, 0x60, RZ ;  /* 0x0000006005467810 */ /* 0x040fe20007ffe0ff */
[----:B-1----:R-:W-:Y:S01]  /*40d0*/  FMUL.FTZ R0, R122, c[0x0][0x2ec] ;  /* 0x0000bb007a007a20 */ /* 0x002fe20000410000 */
[C---:B------:R-:W-:Y:S01]  /*40e0*/  IADD3 R69, R5.reuse, 0x68, RZ ;  /* 0x0000006805457810 */ /* 0x040fe20007ffe0ff */
[----:B--2---:R-:W-:Y:S01]  /*40f0*/  IMAD.MOV.U32 R142, RZ, RZ, R232 ;  /* 0x000000ffff8e7224 */ /* 0x004fe200078e00e8 */
[C---:B------:R-:W-:Y:S01]  /*4100*/  IADD3 R71, R5.reuse, 0x69, RZ ;  /* 0x0000006905477810 */ /* 0x040fe20007ffe0ff */
[----:B------:R1:W2:Y:S01]  /*4110*/  MUFU.TANH R4, R0 ;  /* 0x0000000000047308 */ /* 0x0002a20000002400 */
[C---:B------:R-:W-:Y:S01]  /*4120*/  IADD3 R74, R5.reuse, 0x51, RZ ;  /* 0x00000051054a7810 */ /* 0x040fe20007ffe0ff */
[----:B------:R-:W-:Y:S01]  /*4130*/  IMAD.MOV.U32 R159, RZ, RZ, R142 ;  /* 0x000000ffff9f7224 */ /* 0x000fe200078e008e */
[----:B------:R-:W-:Y:S01]  /*4140*/  IADD3 R72, R5, 0x61, RZ ;  /* 0x0000006105487810 */ /* 0x000fe20007ffe0ff */
[----:B------:R-:W-:Y:S01]  /*4150*/  IMAD.MOV.U32 R142, RZ, RZ, R2 ;  /* 0x000000ffff8e7224 */ /* 0x000fe200078e0002 */
[----:B------:R-:W-:Y:S01]  /*4160*/  IADD3 R2, R144, 0x40, RZ ;  /* 0x0000004090027810 */ /* 0x000fe20007ffe0ff */
[----:B-1----:R-:W-:Y:S11]  /*4170*/  FMUL.FTZ R0, R123, c[0x0][0x2ec] ;  /* 0x0000bb007b007a20 */ /* 0x002ff60000410000 */
[----:B------:R-:W-:Y:S01]  /*4180*/  @!UPT UIADD3 URZ, URZ, URZ, URZ ;  /* 0x0000003f3f3ff290 */ /* 0x000fe2000fffe03f */
[----:B------:R-:W-:Y:S01]  /*4190*/  HMMA.16816.F32.BF16 R40, R24, R18, R40 ;  /* 0x000000121828723c */ /* 0x000fe20000041828 */
[----:B------:R1:W-:Y:S02]  /*41a0*/  MUFU.TANH R122, R0 ;  /* 0x00000000007a7308 */ /* 0x0003e40000002400 */
[----:B-1----:R-:W-:-:S06]  /*41b0*/  FMUL.FTZ R0, R108, c[0x0][0x2ec] ;  /* 0x0000bb006c007a20 */ /* 0x002fcc0000410000 */
[----:B------:R1:W-:Y:S02]  /*41c0*/  MUFU.TANH R123, R0 ;  /* 0x00000000007b7308 */ /* 0x0003e40000002400 */
[----:B-1----:R-:W-:-:S06]  /*41d0*/  FMUL.FTZ R0, R109, c[0x0][0x2ec] ;  /* 0x0000bb006d007a20 */ /* 0x002fcc0000410000 */
[----:B------:R1:W-:Y:S02]  /*41e0*/  MUFU.TANH R120, R0 ;  /* 0x0000000000787308 */ /* 0x0003e40000002400 */
[----:B-1----:R-:W-:Y:S02]  /*41f0*/  FMUL.FTZ R0, R110, c[0x0][0x2ec] ;  /* 0x0000bb006e007a20 */ /* 0x002fe40000410000 */
[----:B------:R-:W-:-:S04]  /*4200*/  IMAD.MOV.U32 R110, RZ, RZ, R248 ;  /* 0x000000ffff6e7224 */ /* 0x000fc800078e00f8 */
[----:B------:R1:W3:Y:S02]  /*4210*/  MUFU.TANH R210, R0 ;  /* 0x0000000000d27308 */ /* 0x0002e40000002400 */
[----:B-1----:R-:W-:Y:S02]  /*4220*/  FMUL.FTZ R0, R111, c[0x0][0x2ec] ;  /* 0x0000bb006f007a20 */ /* 0x002fe40000410000 */
[----:B------:R-:W-:-:S04]  /*4230*/  IMAD.MOV.U32 R111, RZ, RZ, R242 ;  /* 0x000000ffff6f7224 */ /* 0x000fc800078e00f2 */
[----:B------:R1:W4:Y:S02]  /*4240*/  MUFU.TANH R109, R0 ;  /* 0x00000000006d7308 */ /* 0x0003240000002400 */
[----:B-1----:R-:W-:Y:S01]  /*4250*/  FMUL.FTZ R0, R116, c[0x0][0x2ec] ;  /* 0x0000bb0074007a20 */ /* 0x002fe20000410000 */
[----:B------:R-:W-:-:S05]  /*4260*/  MOV R116, R241 ;  /* 0x000000f100747202 */ /* 0x000fca0000000f00 */
[----:B------:R1:W5:Y:S02]  /*4270*/  MUFU.TANH R243, R0 ;  /* 0x0000000000f37308 */ /* 0x0003640000002400 */
[----:B-1----:R-:W-:Y:S02]  /*4280*/  FMUL.FTZ R0, R117, c[0x0][0x2ec] ;  /* 0x0000bb0075007a20 */ /* 0x002fe40000410000 */
[----:B------:R-:W-:-:S04]  /*4290*/  IMAD.MOV.U32 R117, RZ, RZ, R224 ;  /* 0x000000ffff757224 */ /* 0x000fc800078e00e0 */
[----:B------:R1:W-:Y:S02]  /*42a0*/  MUFU.TANH R252, R0 ;  /* 0x0000000000fc7308 */ /* 0x0003e40000002400 */
[----:B-1----:R-:W-:Y:S01]  /*42b0*/  FMUL.FTZ R0, R118, c[0x0][0x2ec] ;  /* 0x0000bb0076007a20 */ /* 0x002fe20000410000 */
[----:B------:R-:W-:-:S05]  /*42c0*/  MOV R118, R227 ;  /* 0x000000e300767202 */ /* 0x000fca0000000f00 */
[----:B------:R1:W1:Y:S02]  /*42d0*/  MUFU.TANH R121, R0 ;  /* 0x0000000000797308 */ /* 0x0002640000002400 */
[----:B-1----:R-:W-:Y:S02]  /*42e0*/  FMUL.FTZ R0, R119, c[0x0][0x2ec] ;  /* 0x0000bb0077007a20 */ /* 0x002fe40000410000 */
[----:B------:R-:W-:-:S04]  /*42f0*/  IMAD.MOV.U32 R119, RZ, RZ, R225 ;  /* 0x000000ffff777224 */ /* 0x000fc800078e00e1 */
        /* <DEDUP_REMOVED lines=8> */
[C---:B------:R-:W-:Y:S04]  /*4380*/  HMMA.16816.F32.BF16 R52, R20.reuse, R96, RZ ;  /* 0x000000601434723c */ /* 0x040fe800000418ff */
[----:B------:R1:W-:Y:S04]  /*4390*/  MUFU.TANH R251, R0 ;  /* 0x0000000000fb7308 */ /* 0x0003e80000002400 */
[----:B------:R-:W-:Y:S01]  /*43a0*/  HMMA.16816.F32.BF16 R96, R20, R98, RZ ;  /* 0x000000621460723c */ /* 0x000fe200000418ff */
[----:B-1----:R-:W-:-:S04]  /*43b0*/  FMUL.FTZ R0, R56, c[0x0][0x2ec] ;  /* 0x0000bb0038007a20 */ /* 0x002fc80000410000 */
[----:B------:R1:W1:Y:S11]  /*43c0*/  MUFU.TANH R165, R0 ;  /* 0x0000000000a57308 */ /* 0x0002760000002400 */
[----:B------:R-:W-:Y:S08]  /*43d0*/  @!UPT UIADD3 URZ, URZ, URZ, URZ ;  /* 0x0000003f3f3ff290 */ /* 0x000ff0000fffe03f */
[----:B------:R-:W-:Y:S01]  /*43e0*/  HMMA.16816.F32.BF16 R96, R12, R126, R96 ;  /* 0x0000007e0c60723c */ /* 0x000fe20000041860 */
[----:B-1----:R-:W-:-:S06]  /*43f0*/  FMUL.FTZ R0, R57, c[0x0][0x2ec] ;  /* 0x0000bb0039007a20 */ /* 0x002fcc0000410000 */
[----:B------:R-:W-:Y:S01]  /*4400*/  IMAD.MOV.U32 R126, RZ, RZ, R209 ;  /* 0x000000ffff7e7224 */ /* 0x000fe200078e00d1 */
[----:B------:R1:W1:Y:S01]  /*4410*/  MUFU.TANH R248, R0 ;  /* 0x0000000000f87308 */ /* 0x0002620000002400 */
[----:B------:R-:W-:Y:S02]  /*4420*/  IMAD.MOV.U32 R127, RZ, RZ, R214 ;  /* 0x000000ffff7f7224 */ /* 0x000fe400078e00d6 */
[----:B-1----:R-:W-:-:S05]  /*4430*/  FMUL.FTZ R0, R58, c[0x0][0x2ec] ;  /* 0x0000bb003a007a20 */ /* 0x002fca0000410000 */
[----:B------:R1:W-:Y:S02]  /*4440*/  MUFU.TANH R156, R0 ;  /* 0x00000000009c7308 */ /* 0x0003e40000002400 */
[----:B-1----:R-:W-:Y:S02]  /*4450*/  FMUL.FTZ R0, R59, c[0x0][0x2ec] ;  /* 0x0000bb003b007a20 */ /* 0x002fe40000410000 */
[C---:B------:R-:W-:Y:S04]  /*4460*/  HMMA.16816.F32.BF16 R56, R20.reuse, R88, RZ ;  /* 0x000000581438723c */ /* 0x040fe800000418ff */
[----:B------:R1:W-:Y:S04]  /*4470*/  MUFU.TANH R231, R0 ;  /* 0x0000000000e77308 */ /* 0x0003e80000002400 */
[----:B------:R-:W-:Y:S08]  /*4480*/  HMMA.16816.F32.BF16 R88, R20, R90, RZ ;  /* 0x0000005a1458723c */ /* 0x000ff000000418ff */
[----:B------:R-:W-:Y:S01]  /*4490*/  HMMA.16816.F32.BF16 R20, R24, R16, R48 ;  /* 0x000000101814723c */ /* 0x000fe20000041830 */
[----:B-1----:R-:W-:-:S04]  /*44a0*/  FMUL.FTZ R0, R44, c[0x0][0x2ec] ;  /* 0x0000bb002c007a20 */ /* 0x002fc80000410000 */
[----:B------:R1:W1:Y:S03]  /*44b0*/  MUFU.TANH R241, R0 ;  /* 0x0000000000f17308 */ /* 0x0002660000002400 */
[C---:B------:R-:W-:Y:S05]  /*44c0*/  HMMA.16816.F32.BF16 R48, R12.reuse, R92, R64 ;  /* 0x0000005c0c30723c */ /* 0x040fea0000041840 */
[----:B------:R-:W-:Y:S02]  /*44d0*/  I2F R93, R74 ;  /* 0x0000004a005d7306 */ /* 0x000fe40000201400 */
[----:B------:R-:W-:Y:S01]  /*44e0*/  IADD3 R92, R5, 0x50, RZ ;  /* 0x00000050055c7810 */ /* 0x000fe20007ffe0ff */
[----:B------:R-:W-:Y:S01]  /*44f0*/  HMMA.16816.F32.BF16 R64, R12, R124, R52 ;  /* 0x0000007c0c40723c */ /* 0x000fe20000041834 */
[----:B-1----:R-:W-:-:S04]  /*4500*/  FMUL.FTZ R0, R45, c[0x0][0x2ec] ;  /* 0x0000bb002d007a20 */ /* 0x002fc80000410000 */
[----:B------:R-:W-:Y:S02]  /*4510*/  I2F R108, R92 ;  /* 0x0000005c006c7306 */ /* 0x000fe40000201400 */
[----:B------:R-:W-:Y:S01]  /*4520*/  IMAD.MOV.U32 R125, RZ, RZ, R112 ;  /* 0x000000ffff7d7224 */ /* 0x000fe200078e0070 */
[C---:B------:R-:W-:Y:S01]  /*4530*/  HMMA.16816.F32.BF16 R136, R12.reuse, R132, R56 ;  /* 0x000000840c88723c */ /* 0x040fe20000041838 */
[----:B------:R-:W-:Y:S01]  /*4540*/  IMAD.MOV.U32 R124, RZ, RZ, R140 ;  /* 0x000000ffff7c7224 */ /* 0x000fe200078e008c */
[----:B--2---:R-:W-:Y:S02]  /*4550*/  MOV R140, R4 ;  /* 0x00000004008c7202 */ /* 0x004fe40000000f00 */
[----:B------:R-:W-:Y:S01]  /*4560*/  IADD3 R4, R144, 0x48, RZ ;  /* 0x0000004890047810 */ /* 0x000fe20007ffe0ff */
[----:B------:R1:W-:Y:S02]  /*4570*/  MUFU.TANH R242, R0 ;  /* 0x0000000000f27308 */ /* 0x0003e40000002400 */
[----:B------:R-:W-:Y:S01]  /*4580*/  MOV R59, R164 ;  /* 0x000000a4003b7202 */ /* 0x000fe20000000f00 */
[----:B------:R-:W-:Y:S01]  /*4590*/  HMMA.16816.F32.BF16 R112, R12, R128, R60 ;  /* 0x000000800c70723c */ /* 0x000fe2000004183c */
[----:B------:R-:W-:Y:S01]  /*45a0*/  MOV R164, R110 ;  /* 0x0000006e00a47202 */ /* 0x000fe20000000f00 */
[----:B------:R-:W-:-:S02]  /*45b0*/  IMAD.MOV.U32 R110, RZ, RZ, R220 ;  /* 0x000000ffff6e7224 */ /* 0x000fc400078e00dc */
[----:B------:R-:W-:Y:S01]  /*45c0*/  IMAD.MOV.U32 R56, RZ, RZ, R111 ;  /* 0x000000ffff387224 */ /* 0x000fe200078e006f */
[----:B---3--:R-:W-:Y:S01]  /*45d0*/  MOV R111, R210 ;  /* 0x000000d2006f7202 */ /* 0x008fe20000000f00 */
[----:B------:R-:W-:Y:S01]  /*45e0*/  IMAD.MOV.U32 R58, RZ, RZ, R167 ;  /* 0x000000ffff3a7224 */ /* 0x000fe200078e00a7 */
[----:B------:R-:W-:Y:S01]  /*45f0*/  MOV R61, R213 ;  /* 0x000000d5003d7202 */ /* 0x000fe20000000f00 */
[----:B------:R-:W-:Y:S01]  /*4600*/  IMAD.MOV.U32 R60, RZ, RZ, R221 ;  /* 0x000000ffff3c7224 */ /* 0x000fe200078e00dd */
[C---:B------:R-:W-:Y:S01]  /*4610*/  HMMA.16816.F32.BF16 R52, R12.reuse, R94, R84 ;  /* 0x0000005e0c34723c */ /* 0x040fe20000041854 */
[----:B------:R-:W-:Y:S01]  /*4620*/  IMAD.MOV.U32 R167, RZ, RZ, R116 ;  /* 0x000000ffffa77224 */ /* 0x000fe200078e0074 */
[C---:B------:R-:W-:Y:S01]  /*4630*/  IADD3 R63, R5.reuse, 0x59, RZ ;  /* 0x00000059053f7810 */ /* 0x040fe20007ffe0ff */
[----:B------:R-:W-:Y:S01]  /*4640*/  IMAD.MOV.U32 R116, RZ, RZ, R211 ;  /* 0x000000ffff747224 */ /* 0x000fe200078e00d3 */
[----:B------:R-:W-:Y:S01]  /*4650*/  IADD3 R62, R5, 0x70, RZ ;  /* 0x00000070053e7810 */ /* 0x000fe20007ffe0ff */
[----:B-1----:R-:W-:Y:S01]  /*4660*/  FMUL.FTZ R0, R46, c[0x0][0x2ec] ;  /* 0x0000bb002e007a20 */ /* 0x002fe20000410000 */
[----:B------:R-:W-:Y:S01]  /*4670*/  I2F R75, R63 ;  /* 0x0000003f004b7306 */ /* 0x000fe20000201400 */
[----:B------:R-:W-:Y:S01]  /*4680*/  MOV R95, R223 ;  /* 0x000000df005f7202 */ /* 0x000fe20000000f00 */
[----:B------:R-:W-:Y:S01]  /*4690*/  IMAD.MOV.U32 R94, RZ, RZ, R215 ;  /* 0x000000ffff5e7224 */ /* 0x000fe200078e00d7 */
[----:B------:R-:W-:Y:S01]  /*46a0*/  HMMA.16816.F32.BF16 R132, R12, R134, R88 ;  /* 0x000000860c84723c */ /* 0x000fe20000041858 */
[----:B------:R-:W-:-:S02]  /*46b0*/  IMAD.MOV.U32 R57, RZ, RZ, R119 ;  /* 0x000000ffff397224 */ /* 0x000fc400078e0077 */
[----:B------:R-:W-:Y:S02]  /*46c0*/  IMAD.MOV.U32 R119, RZ, RZ, R120 ;  /* 0x000000ffff777224 */ /* 0x000fe400078e0078 */
[----:B------:R1:W-:Y:S01]  /*46d0*/  MUFU.TANH R227, R0 ;  /* 0x0000000000e37308 */ /* 0x0003e20000002400 */
[----:B------:R-:W-:Y:S02]  /*46e0*/  IMAD.MOV.U32 R120, RZ, RZ, R79 ;  /* 0x000000ffff787224 */ /* 0x000fe400078e004f */
[----:B------:R-:W-:Y:S01]  /*46f0*/  HMMA.16816.F32.BF16 R128, R12, R130, R80 ;  /* 0x000000820c80723c */ /* 0x000fe20000041850 */
[----:B------:R-:W-:Y:S04]  /*4700*/  LDSM.16.M88.4 R12, [R100+0x6800] ;  /* 0x00680000640c783b */ /* 0x000fe80000000200 */
[----:B------:R-:W-:Y:S01]  /*4710*/  I2F R79, R68 ;  /* 0x00000044004f7306 */ /* 0x000fe20000201400 */
[----:B-1----:R-:W-:-:S07]  /*4720*/  FMUL.FTZ R0, R47, c[0x0][0x2ec] ;  /* 0x0000bb002f007a20 */ /* 0x002fce0000410000 */
[----:B------:R-:W-:Y:S01]  /*4730*/  I2F R82, R70 ;  /* 0x0000004600527306 */ /* 0x000fe20000201400 */
[----:B------:R-:W-:Y:S01]  /*4740*/  HMMA.16816.F32.BF16 R44, R28, R18, R8 ;  /* 0x000000121c2c723c */ /* 0x000fe20000041808 */
[----:B------:R-:W1:Y:S04]  /*4750*/  LDSM.16.M88.4 R8, [R100+0x6000] ;  /* 0x006000006408783b */ /* 0x000e680000000200 */
[----:B------:R-:W2:Y:S02]  /*4760*/  LDSM.16.M88.4 R16, [R233+0x2000] ;  /* 0x00200000e910783b */ /* 0x000ea40000000200 */
[----:B------:R3:W-:Y:S08]  /*4770*/  MUFU.TANH R226, R0 ;  /* 0x0000000000e27308 */ /* 0x0007f00000002400 */
[----:B------:R-:W-:Y:S01]  /*4780*/  I2F R83, R72 ;  /* 0x0000004800537306 */ /* 0x000fe20000201400 */
[----:B---3--:R-:W-:-:S07]  /*4790*/  FMUL.FTZ R0, R20, c[0x0][0x2ec] ;  /* 0x0000bb0014007a20 */ /* 0x008fce0000410000 */
[----:B------:R-:W-:Y:S08]  /*47a0*/  I2F R81, R69 ;  /* 0x0000004500517306 */ /* 0x000ff00000201400 */
[----:B------:R3:W1:Y:S08]  /*47b0*/  MUFU.TANH R224, R0 ;  /* 0x0000000000e07308 */ /* 0x0006700000002400 */
[----:B------:R-:W-:Y:S01]  /*47c0*/  I2F R80, R71 ;  /* 0x0000004700507306 */ /* 0x000fe20000201400 */
[----:B---3--:R-:W-:-:S07]  /*47d0*/  FMUL.FTZ R0, R21, c[0x0][0x2ec] ;  /* 0x0000bb0015007a20 */ /* 0x008fce0000410000 */
[----:B------:R-:W-:Y:S08]  /*47e0*/  I2F R73, R62 ;  /* 0x0000003e00497306 */ /* 0x000ff00000201400 */
[----:B------:R3:W-:Y:S02]  /*47f0*/  MUFU.TANH R225, R0 ;  /* 0x0000000000e17308 */ /* 0x0007e40000002400 */
[----:B---3--:R-:W-:-:S06]  /*4800*/  FMUL.FTZ R0, R22, c[0x0][0x2ec] ;  /* 0x0000bb0016007a20 */ /* 0x008fcc0000410000 */
[----:B------:R3:W1:Y:S02]  /*4810*/  MUFU.TANH R221, R0 ;  /* 0x0000000000dd7308 */ /* 0x0006640000002400 */
[----:B---3--:R-:W-:Y:S02]  /*4820*/  FMUL.FTZ R0, R23, c[0x0][0x2ec] ;  /* 0x0000bb0017007a20 */ /* 0x008fe40000410000 */
[----:B-1----:R-:W-:Y:S04]  /*4830*/  HMMA.16816.F32.BF16 R20, R36, R8, R48 ;  /* 0x000000082414723c */ /* 0x002fe80000041830 */
[----:B------:R1:W3:Y:S04]  /*4840*/  MUFU.TANH R220, R0 ;  /* 0x0000000000dc7308 */ /* 0x0002e80000002400 */
[----:B------:R-:W-:Y:S01]  /*4850*/  HMMA.16816.F32.BF16 R48, R32, R10, R104 ;  /* 0x0000000a2030723c */ /* 0x000fe20000041868 */
[----:B-1----:R-:W-:-:S04]  /*4860*/  FMUL.FTZ R0, R44, c[0x0][0x2ec] ;  /* 0x0000bb002c007a20 */ /* 0x002fc80000410000 */
[----:B------:R1:W-:Y:S11]  /*4870*/  MUFU.TANH R222, R0 ;  /* 0x0000000000de7308 */ /* 0x0003f60000002400 */
[----:B--2---:R-:W-:Y:S01]  /*4880*/  HMMA.16816.F32.BF16 R20, R28, R16, R20 ;  /* 0x000000101c14723c */ /* 0x004fe20000041814 */
[----:B-1----:R-:W-:-:S04]  /*4890*/  FMUL.FTZ R0, R45, c[0x0][0x2ec] ;  /* 0x0000bb002d007a20 */ /* 0x002fc80000410000 */
[----:B------:R1:W-:Y:S02]  /*48a0*/  MUFU.TANH R223, R0 ;  /* 0x0000000000df7308 */ /* 0x0003e40000002400 */
[----:B-1----:R-:W-:-:S06]  /*48b0*/  FMUL.FTZ R0, R46, c[0x0][0x2ec] ;  /* 0x0000bb002e007a20 */ /* 0x002fcc0000410000 */
[----:B------:R1:W2:Y:S02]  /*48c0*/  MUFU.TANH R213, R0 ;  /* 0x0000000000d57308 */ /* 0x0002a40000002400 */
[----:B-1----:R-:W-:Y:S02]  /*48d0*/  FMUL.FTZ R0, R47, c[0x0][0x2ec] ;  /* 0x0000bb002f007a20 */ /* 0x002fe40000410000 */
[----:B------:R-:W-:Y:S04]  /*48e0*/  HMMA.16816.F32.BF16 R44, R32, R8, R148 ;  /* 0x00000008202c723c */ /* 0x000fe80000041894 */
[----:B------:R1:W-:Y:S03]  /*48f0*/  MUFU.TANH R215, R0 ;  /* 0x0000000000d77308 */ /* 0x0003e60000002400 */
[----:B------:R-:W-:-:S04]  /*4900*/  IMNMX R8, R144, UR9, PT ;  /* 0x0000000990087c17 */ /* 0x000fc8000b800200 */
[-C--:B------:R-:W-:Y:S02]  /*4910*/  ISETP.GE.AND P0, PT, R145, R8.reuse, PT ;  /* 0x000000089100720c */ /* 0x080fe40003f06270 */
[----:B------:R-:W-:Y:S01]  /*4920*/  ISETP.GE.AND P6, PT, R146, R8, PT ;  /* 0x000000089200720c */ /* 0x000fe20003fc6270 */
[----:B-1----:R-:W-:-:S04]  /*4930*/  FMUL.FTZ R0, R40, c[0x0][0x2ec] ;  /* 0x0000bb0028007a20 */ /* 0x002fc80000410000 */
[----:B------:R1:W-:Y:S06]  /*4940*/  MUFU.TANH R86, R0 ;  /* 0x0000000000567308 */ /* 0x0003ec0000002400 */
[----:B------:R-:W-:Y:S01]  /*4950*/  HMMA.16816.F32.BF16 R44, R24, R16, R44 ;  /* 0x00000010182c723c */ /* 0x000fe2000004182c */
[----:B-1----:R-:W-:-:S04]  /*4960*/  FMUL.FTZ R0, R41, c[0x0][0x2ec] ;  /* 0x0000bb0029007a20 */ /* 0x002fc80000410000 */
[----:B------:R1:W-:Y:S02]  /*4970*/  MUFU.TANH R210, R0 ;  /* 0x0000000000d27308 */ /* 0x0003e40000002400 */
[----:B-1----:R-:W-:-:S06]  /*4980*/  FMUL.FTZ R0, R42, c[0x0][0x2ec] ;  /* 0x0000bb002a007a20 */ /* 0x002fcc0000410000 */
[----:B------:R1:W1:Y:S02]  /*4990*/  MUFU.TANH R85, R0 ;  /* 0x0000000000557308 */ /* 0x0002640000002400 */
[----:B-1----:R-:W-:Y:S02]  /*49a0*/  FMUL.FTZ R0, R43, c[0x0][0x2ec] ;  /* 0x0000bb002b007a20 */ /* 0x002fe40000410000 */
[----:B------:R-:W-:Y:S04]  /*49b0*/  HMMA.16816.F32.BF16 R40, R36, R10, R52 ;  /* 0x0000000a2428723c */ /* 0x000fe80000041834 */
[----:B------:R1:W1:Y:S03]  /*49c0*/  MUFU.TANH R87, R0 ;  /* 0x0000000000577308 */ /* 0x0002660000002400 */
[----:B------:R-:W-:Y:S01]  /*49d0*/  FMUL.FTZ R10, R45, c[0x0][0x2ec] ;  /* 0x0000bb002d0a7a20 */ /* 0x000fe20000410000 */
[----:B------:R-:W-:Y:S01]  /*49e0*/  IMNMX R11, R2, UR9, PT ;  /* 0x00000009020b7c17 */ /* 0x000fe2000b800200 */
[----:B------:R-:W-:Y:S01]  /*49f0*/  FMUL.FTZ R2, R46, c[0x0][0x2ec] ;  /* 0x0000bb002e027a20 */ /* 0x000fe20000410000 */
[----:B------:R-:W-:Y:S02]  /*4a00*/  HMMA.16816.F32.BF16 R52, R32, R12, R152 ;  /* 0x0000000c2034723c */ /* 0x000fe40000041898 */
[----:B------:R2:W-:Y:S01]  /*4a10*/  MUFU.TANH R212, R10 ;  /* 0x0000000a00d47308 */ /* 0x0005e20000002400 */
[----:B------:R-:W-:-:S02]  /*4a20*/  ISETP.GE.AND P2, PT, R145, R11, PT ;  /* 0x0000000b9100720c */ /* 0x000fc40003f46270 */
[----:B------:R-:W-:Y:S01]  /*4a30*/  ISETP.GE.AND P1, PT, R146, R11, PT ;  /* 0x0000000b9200720c */ /* 0x000fe20003f26270 */
[----:B-1----:R-:W-:-:S04]  /*4a40*/  FMUL.FTZ R0, R20, c[0x0][0x2ec] ;  /* 0x0000bb0014007a20 */ /* 0x002fc80000410000 */
[----:B------:R1:W1:Y:S04]  /*4a50*/  MUFU.TANH R88, R0 ;  /* 0x0000000000587308 */ /* 0x0002680000002400 */
[----:B------:R-:W-:Y:S01]  /*4a60*/  HMMA.16816.F32.BF16 R40, R28, R18, R40 ;  /* 0x000000121c28723c */ /* 0x000fe20000041828 */
[----:B--2---:R-:W-:Y:S01]  /*4a70*/  IMNMX R10, R4, UR9, PT ;  /* 0x00000009040a7c17 */ /* 0x004fe2000b800200 */
[----:B------:R-:W-:Y:S02]  /*4a80*/  FFMA.FTZ R4, R162, UR4, R94 ;  /* 0x00000004a2047c23 */ /* 0x000fe4000801005e */
[----:B------:R-:W-:Y:S01]  /*4a90*/  IMAD.MOV.U32 R94, RZ, RZ, R56 ;  /* 0x000000ffff5e7224 */ /* 0x000fe200078e0038 */
[----:B------:R-:W-:Y:S01]  /*4aa0*/  ISETP.GE.AND P3, PT, R145, R10, PT ;  /* 0x0000000a9100720c */ /* 0x000fe20003f66270 */
[----:B------:R-:W-:Y:S01]  /*4ab0*/  IMAD.MOV.U32 R56, RZ, RZ, R58 ;  /* 0x000000ffff387224 */ /* 0x000fe200078e003a */
[----:B------:R-:W-:Y:S01]  /*4ac0*/  MOV R58, R60 ;  /* 0x0000003c003a7202 */ /* 0x000fe20000000f00 */
[----:B------:R-:W-:Y:S01]  /*4ad0*/  IMAD.MOV.U32 R60, RZ, RZ, R157 ;  /* 0x000000ffff3c7224 */ /* 0x000fe200078e009d */
[----:B------:R-:W-:Y:S01]  /*4ae0*/  MOV R157, R116 ;  /* 0x00000074009d7202 */ /* 0x000fe20000000f00 */
[----:B------:R-:W-:Y:S01]  /*4af0*/  IMAD.MOV.U32 R116, RZ, RZ, R111 ;  /* 0x000000ffff747224 */ /* 0x000fe200078e006f */
[----:B------:R-:W-:Y:S01]  /*4b00*/  FSEL R105, R4, -INF , !P2 ;  /* 0xff80000004697808 */ /* 0x000fe20005000000 */
[----:B-1----:R-:W-:-:S02]  /*4b10*/  FMUL.FTZ R0, R21, c[0x0][0x2ec] ;  /* 0x0000bb0015007a20 */ /* 0x002fc40000410000 */
[----:B------:R-:W-:Y:S02]  /*4b20*/  FFMA.FTZ R4, R169, UR4, R208 ;  /* 0x00000004a9047c23 */ /* 0x000fe400080100d0 */
[----:B------:R1:W-:Y:S02]  /*4b30*/  MUFU.TANH R211, R0 ;  /* 0x0000000000d37308 */ /* 0x0003e40000002400 */
[----:B-1----:R-:W-:-:S06]  /*4b40*/  FMUL.FTZ R0, R22, c[0x0][0x2ec] ;  /* 0x0000bb0016007a20 */ /* 0x002fcc0000410000 */
[----:B------:R1:W-:Y:S02]  /*4b50*/  MUFU.TANH R209, R0 ;  /* 0x0000000000d17308 */ /* 0x0003e40000002400 */
[----:B-1----:R-:W-:Y:S02]  /*4b60*/  FMUL.FTZ R0, R23, c[0x0][0x2ec] ;  /* 0x0000bb0017007a20 */ /* 0x002fe40000410000 */
[----:B------:R-:W-:Y:S04]  /*4b70*/  HMMA.16816.F32.BF16 R20, R36, R12, R64 ;  /* 0x0000000c2414723c */ /* 0x000fe80000041840 */
[----:B------:R1:W-:Y:S03]  /*4b80*/  MUFU.TANH R66, R2 ;  /* 0x0000000200427308 */ /* 0x0003e60000002400 */
[----:B------:R-:W-:-:S05]  /*4b90*/  FMUL.FTZ R12, R47, c[0x0][0x2ec] ;  /* 0x0000bb002f0c7a20 */ /* 0x000fca0000410000 */
[----:B------:R2:W-:Y:S01]  /*4ba0*/  MUFU.TANH R214, R0 ;  /* 0x0000000000d67308 */ /* 0x0005e20000002400 */
[----:B-1----:R-:W-:Y:S01]  /*4bb0*/  FFMA.FTZ R2, R162, UR4, R95 ;  /* 0x00000004a2027c23 */ /* 0x002fe2000801005f */
[----:B------:R-:W-:Y:S01]  /*4bc0*/  MOV R95, R57 ;  /* 0x00000039005f7202 */ /* 0x000fe20000000f00 */
[----:B------:R-:W-:Y:S02]  /*4bd0*/  IMAD.MOV.U32 R57, RZ, RZ, R59 ;  /* 0x000000ffff397224 */ /* 0x000fe400078e003b */
[----:B------:R-:W-:Y:S01]  /*4be0*/  IMAD.MOV.U32 R59, RZ, RZ, R61 ;  /* 0x000000ffff3b7224 */ /* 0x000fe200078e003d */
[----:B------:R-:W-:Y:S01]  /*4bf0*/  FSEL R111, R2, -INF , !P3 ;  /* 0xff800000026f7808 */ /* 0x000fe20005800000 */
[----:B------:R-:W-:Y:S01]  /*4c00*/  FFMA.FTZ R2, R169, UR4, R199 ;  /* 0x00000004a9027c23 */ /* 0x000fe200080100c7 */
[----:B------:R-:W-:Y:S01]  /*4c10*/  ISETP.GE.AND P3, PT, R147, R11, PT ;  /* 0x0000000b9300720c */ /* 0x000fe20003f66270 */
[----:B--2---:R-:W-:Y:S01]  /*4c20*/  FMUL.FTZ R0, R44, c[0x0][0x2ec] ;  /* 0x0000bb002c007a20 */ /* 0x004fe20000410000 */
[----:B------:R-:W-:Y:S01]  /*4c30*/  IADD3 R61, R5, 0x71, RZ ;  /* 0x00000071053d7810 */ /* 0x000fe20007ffe0ff */
[----:B------:R-:W-:Y:S01]  /*4c40*/  HMMA.16816.F32.BF16 R44, R24, R18, R48 ;  /* 0x00000012182c723c */ /* 0x000fe20000041830 */
[----:B------:R-:W1:Y:S01]  /*4c50*/  LDSM.16.M88.4 R16, [R233+0x2800] ;  /* 0x00280000e910783b */ /* 0x000e620000000200 */
[----:B------:R2:W1:Y:S08]  /*4c60*/  MUFU.TANH R84, R0 ;  /* 0x0000000000547308 */ /* 0x0004700000002400 */
[----:B------:R-:W-:Y:S01]  /*4c70*/  I2F R67, R61 ;  /* 0x0000003d00437306 */ /* 0x000fe20000201400 */
[----:B--2---:R-:W-:-:S04]  /*4c80*/  IADD3 R0, R144, 0x8, RZ ;  /* 0x0000000890007810 */ /* 0x004fc80007ffe0ff */
[----:B------:R-:W-:Y:S01]  /*4c90*/  IMNMX R9, R0, UR9, PT ;  /* 0x0000000900097c17 */ /* 0x000fe2000b800200 */
[----:B------:R-:W-:-:S03]  /*4ca0*/  FFMA.FTZ R0, R162, UR4, R126 ;  /* 0x00000004a2007c23 */ /* 0x000fc6000801007e */
[-C--:B------:R-:W-:Y:S02]  /*4cb0*/  ISETP.GE.AND P4, PT, R145, R9.reuse, PT ;  /* 0x000000099100720c */ /* 0x080fe40003f86270 */
[----:B------:R-:W-:Y:S01]  /*4cc0*/  FSEL R104, R0, -INF , !P0 ;  /* 0xff80000000687808 */ /* 0x000fe20004000000 */
[----:B------:R-:W-:Y:S01]  /*4cd0*/  FFMA.FTZ R0, R162, UR4, R127 ;  /* 0x00000004a2007c23 */ /* 0x000fe2000801007f */
[CC--:B------:R-:W-:Y:S01]  /*4ce0*/  ISETP.GE.AND P5, PT, R146.reuse, R9.reuse, PT ;  /* 0x000000099200720c */ /* 0x0c0fe20003fa6270 */
[----:B------:R-:W-:Y:S01]  /*4cf0*/  IMAD.MOV.U32 R127, RZ, RZ, R56 ;  /* 0x000000ffff7f7224 */ /* 0x000fe200078e0038 */
[----:B------:R-:W-:Y:S01]  /*4d00*/  ISETP.GE.AND P0, PT, R146, R10, PT ;  /* 0x0000000a9200720c */ /* 0x000fe20003f06270 */
[----:B------:R-:W-:Y:S01]  /*4d10*/  IMAD.MOV.U32 R56, RZ, RZ, R59 ;  /* 0x000000ffff387224 */ /* 0x000fe200078e003b */
[----:B------:R-:W-:Y:S01]  /*4d20*/  FSEL R148, R0, -INF , !P4 ;  /* 0xff80000000947808 */ /* 0x000fe20006000000 */
[----:B------:R-:W-:Y:S01]  /*4d30*/  FFMA.FTZ R0, R169, UR4, R198 ;  /* 0x00000004a9007c23 */ /* 0x000fe200080100c6 */
[C---:B------:R-:W-:Y:S01]  /*4d40*/  ISETP.GE.AND P4, PT, R147.reuse, R8, PT ;  /* 0x000000089300720c */ /* 0x040fe20003f86270 */
[----:B------:R2:W1:Y:S01]  /*4d50*/  MUFU.TANH R198, R12 ;  /* 0x0000000c00c67308 */ /* 0x0004620000002400 */
[----:B------:R-:W-:-:S02]  /*4d60*/  ISETP.GE.AND P2, PT, R147, R9, PT ;  /* 0x000000099300720c */ /* 0x000fc40003f46270 */
[----:B------:R-:W-:Y:S01]  /*4d70*/  FSEL R144, R0, -INF , !P6 ;  /* 0xff80000000907808 */ /* 0x000fe20007000000 */
[----:B------:R-:W-:Y:S01]  /*4d80*/  FFMA.FTZ R0, R169, UR4, R94 ;  /* 0x00000004a9007c23 */ /* 0x000fe2000801005e */
[----:B------:R-:W-:Y:S01]  /*4d90*/  MOV R94, R57 ;  /* 0x00000039005e7202 */ /* 0x000fe20000000f00 */
[----:B------:R-:W-:Y:S01]  /*4da0*/  IMAD.MOV.U32 R57, RZ, RZ, R158 ;  /* 0x000000ffff397224 */ /* 0x000fe200078e009e */
[----:B------:R-:W-:Y:S01]  /*4db0*/  MOV R59, R110 ;  /* 0x0000006e003b7202 */ /* 0x000fe20000000f00 */
[----:B------:R-:W-:Y:S01]  /*4dc0*/  IMAD.MOV.U32 R158, RZ, RZ, R159 ;  /* 0x000000ffff9e7224 */ /* 0x000fe200078e009f */
[----:B------:R-:W-:Y:S01]  /*4dd0*/  FSEL R155, R0, -INF , !P5 ;  /* 0xff800000009b7808 */ /* 0x000fe20006800000 */
[C---:B------:R-:W-:Y:S01]  /*4de0*/  FFMA.FTZ R0, R171.reuse, UR4, R95 ;  /* 0x00000004ab007c23 */ /* 0x040fe2000801005f */
[----:B------:R-:W-:Y:S01]  /*4df0*/  MOV R159, R164 ;  /* 0x000000a4009f7202 */ /* 0x000fe20000000f00 */
[----:B------:R-:W-:Y:S01]  /*4e00*/  IMAD.MOV.U32 R95, RZ, RZ, R58 ;  /* 0x000000ffff5f7224 */ /* 0x000fe200078e003a */
[----:B------:R-:W-:Y:S01]  /*4e10*/  MOV R58, R124 ;  /* 0x0000007c003a7202 */ /* 0x000fe20000000f00 */
[----:B------:R-:W-:Y:S01]  /*4e20*/  IMAD.MOV.U32 R124, RZ, RZ, R141 ;  /* 0x000000ffff7c7224 */ /* 0x000fe200078e008d */
[----:B------:R-:W-:Y:S01]  /*4e30*/  FSEL R141, R0, -INF , !P4 ;  /* 0xff800000008d7808 */ /* 0x000fe20006000000 */
[----:B------:R-:W-:Y:S01]  /*4e40*/  IMAD.MOV.U32 R164, RZ, RZ, R119 ;  /* 0x000000ffffa47224 */ /* 0x000fe200078e0077 */
[----:B------:R-:W-:Y:S01]  /*4e50*/  FSEL R119, R2, -INF , !P0 ;  /* 0xff80000002777808 */ /* 0x000fe20004000000 */
[----:B------:R-:W-:Y:S01]  /*4e60*/  FFMA.FTZ R0, R171, UR4, R127 ;  /* 0x00000004ab007c23 */ /* 0x000fe2000801007f */
[----:B------:R-:W-:Y:S01]  /*4e70*/  ISETP.GE.AND P5, PT, R160, R8, PT ;  /* 0x00000008a000720c */ /* 0x000fe20003fa6270 */
[----:B------:R-:W-:Y:S01]  /*4e80*/  FMUL.FTZ R2, R41, c[0x0][0x2ec] ;  /* 0x0000bb0029027a20 */ /* 0x000fe20000410000 */
[----:B------:R-:W-:Y:S01]  /*4e90*/  FSEL R110, R4, -INF , !P1 ;  /* 0xff800000046e7808 */ /* 0x000fe20004800000 */
[----:B------:R-:W-:Y:S01]  /*4ea0*/  FFMA.FTZ R4, R171, UR4, R94 ;  /* 0x00000004ab047c23 */ /* 0x000fe2000801005e */
[----:B------:R-:W-:Y:S01]  /*4eb0*/  FSEL R151, R0, -INF , !P2 ;  /* 0xff80000000977808 */ /* 0x000fe20005000000 */
[----:B------:R3:W-:Y:S01]  /*4ec0*/  MUFU.TANH R199, R2 ;  /* 0x0000000200c77308 */ /* 0x0007e20000002400 */
[----:B------:R-:W-:Y:S01]  /*4ed0*/  FFMA.FTZ R0, R174, UR4, R59 ;  /* 0x00000004ae007c23 */ /* 0x000fe2000801003b */
[----:B------:R-:W-:Y:S01]  /*4ee0*/  MOV R59, R124 ;  /* 0x0000007c003b7202 */ /* 0x000fe20000000f00 */
[----:B------:R-:W-:Y:S01]  /*4ef0*/  IMAD.MOV.U32 R124, RZ, RZ, R140 ;  /* 0x000000ffff7c7224 */ /* 0x000fe200078e008c */
[----:B------:R-:W-:Y:S01]  /*4f00*/  ISETP.GE.AND P1, PT, R160, R9, PT ;  /* 0x00000009a000720c */ /* 0x000fe20003f26270 */
[----:B------:R-:W-:Y:S01]  /*4f10*/  IMAD.MOV.U32 R140, RZ, RZ, R142 ;  /* 0x000000ffff8c7224 */ /* 0x000fe200078e008e */
[----:B------:R-:W-:Y:S01]  /*4f20*/  FSEL R142, R0, -INF , !P5 ;  /* 0xff800000008e7808 */ /* 0x000fe20006800000 */
[----:B-1----:R-:W-:Y:S01]  /*4f30*/  HMMA.16816.F32.BF16 R20, R28, R16, R20 ;  /* 0x000000101c14723c */ /* 0x002fe20000041814 */
[----:B------:R-:W-:Y:S01]  /*4f40*/  ISETP.GE.AND P6, PT, R147, R10, PT ;  /* 0x0000000a9300720c */ /* 0x000fe20003fc6270 */
[----:B--2---:R-:W-:Y:S01]  /*4f50*/  FMUL.FTZ R12, R40, c[0x0][0x2ec] ;  /* 0x0000bb00280c7a20 */ /* 0x004fe20000410000 */
[----:B------:R-:W-:Y:S01]  /*4f60*/  FSEL R106, R4, -INF , !P3 ;  /* 0xff800000046a7808 */ /* 0x000fe20005800000 */
[----:B------:R-:W-:Y:S01]  /*4f70*/  FMUL.FTZ R4, R42, c[0x0][0x2ec] ;  /* 0x0000bb002a047a20 */ /* 0x000fe20000410000 */
[----:B------:R-:W-:Y:S01]  /*4f80*/  MOV R127, R117 ;  /* 0x00000075007f7202 */ /* 0x000fe20000000f00 */
[----:B------:R1:W2:Y:S01]  /*4f90*/  MUFU.TANH R208, R12 ;  /* 0x0000000c00d07308 */ /* 0x0002a20000002400 */
[----:B------:R-:W-:Y:S01]  /*4fa0*/  ISETP.GE.AND P2, PT, R161, R8, PT ;  /* 0x00000008a100720c */ /* 0x000fe20003f46270 */
[----:B---3--:R-:W-:Y:S01]  /*4fb0*/  FFMA.FTZ R2, R171, UR4, R95 ;  /* 0x00000004ab027c23 */ /* 0x008fe2000801005f */
[C---:B------:R-:W-:Y:S01]  /*4fc0*/  ISETP.GE.AND P4, PT, R160.reuse, R10, PT ;  /* 0x0000000aa000720c */ /* 0x040fe20003f86270 */
[----:B------:R-:W-:Y:S01]  /*4fd0*/  IMAD.MOV.U32 R95, RZ, RZ, R56 ;  /* 0x000000ffff5f7224 */ /* 0x000fe200078e0038 */
[-C--:B------:R-:W-:Y:S01]  /*4fe0*/  ISETP.GE.AND P0, PT, R160, R11.reuse, PT ;  /* 0x0000000ba000720c */ /* 0x080fe20003f06270 */
[----:B------:R-:W-:Y:S01]  /*4ff0*/  IMAD.MOV.U32 R56, RZ, RZ, R57 ;  /* 0x000000ffff387224 */ /* 0x000fe200078e0039 */
[----:B------:R-:W-:Y:S01]  /*5000*/  FSEL R117, R2, -INF , !P6 ;  /* 0xff80000002757808 */ /* 0x000fe20007000000 */
[C---:B------:R-:W-:Y:S01]  /*5010*/  FFMA.FTZ R0, R174.reuse, UR4, R95 ;  /* 0x00000004ae007c23 */ /* 0x040fe2000801005f */
[----:B------:R3:W2:Y:S01]  /*5020*/  MUFU.TANH R171, R4 ;  /* 0x0000000400ab7308 */ /* 0x0006a20000002400 */
[----:B------:R-:W-:Y:S01]  /*5030*/  FFMA.FTZ R2, R174, UR4, R197 ;  /* 0x00000004ae027c23 */ /* 0x000fe200080100c5 */
[----:B------:R-:W-:Y:S01]  /*5040*/  MOV R94, R120 ;  /* 0x00000078005e7202 */ /* 0x000fe20000000f00 */
[----:B------:R-:W-:Y:S01]  /*5050*/  IMAD.MOV.U32 R95, RZ, RZ, R58 ;  /* 0x000000ffff5f7224 */ /* 0x000fe200078e003a */
[----:B------:R-:W-:Y:S01]  /*5060*/  FSEL R154, R0, -INF , !P1 ;  /* 0xff800000009a7808 */ /* 0x000fe20004800000 */
[----:B------:R-:W-:Y:S01]  /*5070*/  FFMA.FTZ R0, R173, UR4, R140 ;  /* 0x00000004ad007c23 */ /* 0x000fe2000801008c */
[----:B------:R-:W-:Y:S01]  /*5080*/  ISETP.GE.AND P6, PT, R161, R11, PT ;  /* 0x0000000ba100720c */ /* 0x000fe20003fc6270 */
[----:B-1----:R-:W-:Y:S01]  /*5090*/  FMUL.FTZ R12, R43, c[0x0][0x2ec] ;  /* 0x0000bb002b0c7a20 */ /* 0x002fe20000410000 */
[-C--:B------:R-:W-:Y:S01]  /*50a0*/  ISETP.GE.AND P3, PT, R161, R9.reuse, PT ;  /* 0x00000009a100720c */ /* 0x080fe20003f66270 */
[----:B------:R-:W-:Y:S01]  /*50b0*/  HMMA.16816.F32.BF16 R40, R36, R14, R96 ;  /* 0x0000000e2428723c */ /* 0x000fe20000041860 */
[----:B------:R-:W-:Y:S01]  /*50c0*/  FSEL R140, R0, -INF , !P2 ;  /* 0xff800000008c7808 */ /* 0x000fe20005000000 */
[----:B------:R-:W-:Y:S01]  /*50d0*/  FFMA.FTZ R0, R173, UR4, R60 ;  /* 0x00000004ad007c23 */ /* 0x000fe2000801003c */
[----:B------:R-:W-:Y:S01]  /*50e0*/  ISETP.GE.AND P5, PT, R161, R10, PT ;  /* 0x0000000aa100720c */ /* 0x000fe20003fa6270 */
[----:B------:R1:W-:Y:S01]  /*50f0*/  MUFU.TANH R197, R12 ;  /* 0x0000000c00c57308 */ /* 0x0003e20000002400 */
[C---:B------:R-:W-:Y:S01]  /*5100*/  IADD3 R57, R5.reuse, 0x78, RZ ;  /* 0x0000007805397810 */ /* 0x040fe20007ffe0ff */
[----:B---3--:R-:W-:Y:S01]  /*5110*/  FFMA.FTZ R4, R174, UR4, R56 ;  /* 0x00000004ae047c23 */ /* 0x008fe20008010038 */
[----:B------:R-:W-:Y:S01]  /*5120*/  IADD3 R58, R5, 0x79, RZ ;  /* 0x00000079053a7810 */ /* 0x000fe20007ffe0ff */
[----:B------:R-:W-:Y:S01]  /*5130*/  IMAD.MOV.U32 R56, RZ, RZ, R125 ;  /* 0x000000ffff387224 */ /* 0x000fe200078e007d */
[----:B------:R-:W-:Y:S01]  /*5140*/  FSEL R125, R2, -INF , !P4 ;  /* 0xff800000027d7808 */ /* 0x000fe20006000000 */
[C---:B------:R-:W-:Y:S01]  /*5150*/  FFMA.FTZ R2, R173.reuse, UR4, R127 ;  /* 0x00000004ad027c23 */ /* 0x040fe2000801007f */
[----:B------:R-:W-:Y:S01]  /*5160*/  FSEL R120, R4, -INF , !P0 ;  /* 0xff80000004787808 */ /* 0x000fe20004000000 */
[----:B------:R-:W-:Y:S01]  /*5170*/  FFMA.FTZ R4, R173, UR4, R157 ;  /* 0x00000004ad047c23 */ /* 0x000fe2000801009d */
[----:B------:R-:W-:Y:S01]  /*5180*/  MOV R127, R56 ;  /* 0x00000038007f7202 */ /* 0x000fe20000000f00 */
[----:B------:R-:W-:Y:S01]  /*5190*/  IMAD.MOV.U32 R157, RZ, RZ, R143 ;  /* 0x000000ffff9d7224 */ /* 0x000fe200078e008f */
[----:B------:R-:W-:Y:S01]  /*51a0*/  FSEL R153, R2, -INF , !P3 ;  /* 0xff80000002997808 */ /* 0x000fe20005800000 */
[----:B------:R-:W-:Y:S01]  /*51b0*/  IMAD.MOV.U32 R143, RZ, RZ, R118 ;  /* 0x000000ffff8f7224 */ /* 0x000fe200078e0076 */
[----:B------:R-:W-:Y:S01]  /*51c0*/  FSEL R118, R0, -INF , !P6 ;  /* 0xff80000000767808 */ /* 0x000fe20007000000 */
[----:B------:R-:W-:Y:S01]  /*51d0*/  FFMA.FTZ R0, R175, UR4, R95 ;  /* 0x00000004af007c23 */ /* 0x000fe2000801005f */
[-C--:B------:R-:W-:Y:S01]  /*51e0*/  ISETP.GE.AND P3, PT, R163, R8.reuse, PT ;  /* 0x00000008a300720c */ /* 0x080fe20003f66270 */
[----:B------:R-:W-:Y:S01]  /*51f0*/  FMUL.FTZ R2, R45, c[0x0][0x2ec] ;  /* 0x0000bb002d027a20 */ /* 0x000fe20000410000 */
[----:B------:R-:W-:Y:S01]  /*5200*/  ISETP.GE.AND P6, PT, R163, R9, PT ;  /* 0x00000009a300720c */ /* 0x000fe20003fc6270 */
[----:B------:R-:W-:Y:S01]  /*5210*/  IMAD.MOV.U32 R56, RZ, RZ, R122 ;  /* 0x000000ffff387224 */ /* 0x000fe200078e007a */
[----:B------:R-:W-:Y:S01]  /*5220*/  FSEL R145, R0, -INF , !P3 ;  /* 0xff80000000917808 */ /* 0x000fe20005800000 */
[----:B------:R-:W-:Y:S01]  /*5230*/  FFMA.FTZ R0, R175, UR4, R94 ;  /* 0x00000004af007c23 */ /* 0x000fe2000801005e */
[----:B------:R-:W-:Y:S01]  /*5240*/  FSEL R122, R4, -INF , !P5 ;  /* 0xff800000047a7808 */ /* 0x000fe20006800000 */
[----:B------:R-:W-:Y:S01]  /*5250*/  IMAD.MOV.U32 R95, RZ, RZ, R158 ;  /* 0x000000ffff5f7224 */ /* 0x000fe200078e009e */
[----:B------:R-:W-:Y:S01]  /*5260*/  ISETP.GE.AND P5, PT, R163, R11, PT ;  /* 0x0000000ba300720c */ /* 0x000fe20003fa6270 */
[----:B------:R3:W-:Y:S01]  /*5270*/  MUFU.TANH R158, R2 ;  /* 0x00000002009e7308 */ /* 0x0007e20000002400 */
[----:B------:R-:W-:Y:S01]  /*5280*/  FSEL R149, R0, -INF , !P6 ;  /* 0xff80000000957808 */ /* 0x000fe20007000000 */
[----:B------:R-:W-:Y:S01]  /*5290*/  FFMA.FTZ R0, R181, UR4, R157 ;  /* 0x00000004b5007c23 */ /* 0x000fe2000801009d */
[-C--:B------:R-:W-:Y:S01]  /*52a0*/  ISETP.GE.AND P6, PT, R168, R8.reuse, PT ;  /* 0x00000008a800720c */ /* 0x080fe20003fc6270 */
[----:B------:R-:W-:Y:S01]  /*52b0*/  FFMA.FTZ R4, R175, UR4, R59 ;  /* 0x00000004af047c23 */ /* 0x000fe2000801003b */
[C---:B------:R-:W-:Y:S01]  /*52c0*/  ISETP.GE.AND P1, PT, R5.reuse, R8, PT ;  /* 0x000000080500720c */ /* 0x040fe20003f26270 */
[----:B------:R-:W-:Y:S01]  /*52d0*/  IMAD.MOV.U32 R94, RZ, RZ, R116 ;  /* 0x000000ffff5e7224 */ /* 0x000fe200078e0074 */
[C---:B------:R-:W-:Y:S01]  /*52e0*/  ISETP.GE.AND P0, PT, R5.reuse, R9, PT ;  /* 0x000000090500720c */ /* 0x040fe20003f06270 */
[----:B-1----:R-:W-:Y:S01]  /*52f0*/  FMUL.FTZ R12, R46, c[0x0][0x2ec] ;  /* 0x0000bb002e0c7a20 */ /* 0x002fe20000410000 */
[C---:B------:R-:W-:Y:S01]  /*5300*/  ISETP.GE.AND P4, PT, R5.reuse, R11, PT ;  /* 0x0000000b0500720c */ /* 0x040fe20003f86270 */
[----:B------:R-:W-:Y:S01]  /*5310*/  HMMA.16816.F32.BF16 R40, R28, R18, R40 ;  /* 0x000000121c28723c */ /* 0x000fe20000041828 */
[-C--:B------:R-:W-:Y:S01]  /*5320*/  ISETP.GE.AND P2, PT, R5, R10.reuse, PT ;  /* 0x0000000a0500720c */ /* 0x080fe20003f46270 */
[----:B------:R-:W-:Y:S01]  /*5330*/  FMUL.FTZ R5, R44, c[0x0][0x2ec] ;  /* 0x0000bb002c057a20 */ /* 0x000fe20000410000 */
[-C--:B------:R-:W-:Y:S01]  /*5340*/  ISETP.GE.AND P3, PT, R163, R10.reuse, PT ;  /* 0x0000000aa300720c */ /* 0x080fe20003f66270 */
[----:B------:R1:W-:Y:S01]  /*5350*/  MUFU.TANH R59, R12 ;  /* 0x0000000c003b7308 */ /* 0x0003e20000002400 */
[----:B------:R-:W-:Y:S01]  /*5360*/  MOV R157, R143 ;  /* 0x0000008f009d7202 */ /* 0x000fe20000000f00 */
[----:B---3--:R-:W-:Y:S01]  /*5370*/  FFMA.FTZ R2, R175, UR4, R124 ;  /* 0x00000004af027c23 */ /* 0x008fe2000801007c */
[----:B------:R-:W-:Y:S01]  /*5380*/  FSEL R143, R0, -INF , !P6 ;  /* 0xff800000008f7808 */ /* 0x000fe20007000000 */
[C---:B------:R-:W-:Y:S01]  /*5390*/  FFMA.FTZ R0, R181.reuse, UR4, R127 ;  /* 0x00000004b5007c23 */ /* 0x040fe2000801007f */
[----:B------:R-:W-:Y:S01]  /*53a0*/  FSEL R116, R4, -INF , !P5 ;  /* 0xff80000004747808 */ /* 0x000fe20006800000 */
[C---:B------:R-:W-:Y:S01]  /*53b0*/  FFMA.FTZ R4, R181.reuse, UR4, R95 ;  /* 0x00000004b5047c23 */ /* 0x040fe2000801005f */
[----:B------:R-:W-:Y:S01]  /*53c0*/  ISETP.GE.AND P5, PT, R168, R9, PT ;  /* 0x00000009a800720c */ /* 0x000fe20003fa6270 */
[----:B------:R3:W2:Y:S01]  /*53d0*/  MUFU.TANH R60, R5 ;  /* 0x00000005003c7308 */ /* 0x0006a20000002400 */
[----:B------:R-:W-:Y:S01]  /*53e0*/  FSEL R124, R2, -INF , !P3 ;  /* 0xff800000027c7808 */ /* 0x000fe20005800000 */
[----:B------:R-:W-:Y:S01]  /*53f0*/  FFMA.FTZ R2, R181, UR4, R56 ;  /* 0x00000004b5027c23 */ /* 0x000fe20008010038 */
[----:B------:R-:W-:Y:S01]  /*5400*/  ISETP.GE.AND P6, PT, R168, R10, PT ;  /* 0x0000000aa800720c */ /* 0x000fe20003fc6270 */
[----:B------:R-:W-:Y:S01]  /*5410*/  IMAD.MOV.U32 R56, RZ, RZ, R166 ;  /* 0x000000ffff387224 */ /* 0x000fe200078e00a6 */
[----:B------:R-:W-:Y:S01]  /*5420*/  FSEL R146, R0, -INF , !P5 ;  /* 0xff80000000927808 */ /* 0x000fe20006800000 */
[----:B------:R-:W-:Y:S01]  /*5430*/  FFMA.FTZ R0, R183, UR4, R123 ;  /* 0x00000004b7007c23 */ /* 0x000fe2000801007b */
[----:B------:R-:W-:Y:S01]  /*5440*/  FSEL R123, R2, -INF , !P6 ;  /* 0xff800000027b7808 */ /* 0x000fe20007000000 */
[----:B------:R-:W-:Y:S01]  /*5450*/  FMUL.FTZ R2, R21, c[0x0][0x2ec] ;  /* 0x0000bb0015027a20 */ /* 0x000fe20000410000 */
[----:B------:R-:W-:Y:S01]  /*5460*/  ISETP.GE.AND P5, PT, R170, R8, PT ;  /* 0x00000008aa00720c */ /* 0x000fe20003fa6270 */
[----:B-1----:R-:W-:Y:S01]  /*5470*/  FMUL.FTZ R12, R23, c[0x0][0x2ec] ;  /* 0x0000bb00170c7a20 */ /* 0x002fe20000410000 */
[----:B------:R-:W-:Y:S01]  /*5480*/  ISETP.GE.AND P3, PT, R168, R11, PT ;  /* 0x0000000ba800720c */ /* 0x000fe20003f66270 */
[----:B------:R1:W-:Y:S01]  /*5490*/  MUFU.TANH R127, R2 ;  /* 0x00000002007f7308 */ /* 0x0003e20000002400 */
[----:B----4-:R-:W-:-:S02]  /*54a0*/  MOV R95, R109 ;  /* 0x0000006d005f7202 */ /* 0x010fc40000000f00 */
[----:B------:R-:W-:Y:S01]  /*54b0*/  FSEL R166, R0, -INF , !P5 ;  /* 0xff80000000a67808 */ /* 0x000fe20006800000 */
[----:B---3--:R-:W-:Y:S01]  /*54c0*/  FMUL.FTZ R5, R47, c[0x0][0x2ec] ;  /* 0x0000bb002f057a20 */ /* 0x008fe20000410000 */
[----:B------:R-:W-:Y:S01]  /*54d0*/  FSEL R109, R4, -INF , !P3 ;  /* 0xff800000046d7808 */ /* 0x000fe20005800000 */
[----:B------:R-:W-:Y:S01]  /*54e0*/  HMMA.16816.F32.BF16 R44, R24, R16, R52 ;  /* 0x00000010182c723c */ /* 0x000fe20000041834 */
[C---:B------:R-:W-:Y:S01]  /*54f0*/  FFMA.FTZ R0, R183.reuse, UR4, R94 ;  /* 0x00000004b7007c23 */ /* 0x040fe2000801005e */
[----:B------:R3:W4:Y:S01]  /*5500*/  MUFU.TANH R126, R5 ;  /* 0x00000005007e7308 */ /* 0x0007220000002400 */
[C---:B------:R-:W-:Y:S01]  /*5510*/  ISETP.GE.AND P3, PT, R170.reuse, R9, PT ;  /* 0x00000009aa00720c */ /* 0x040fe20003f66270 */
[C---:B-----5:R-:W-:Y:S01]  /*5520*/  FFMA.FTZ R4, R183.reuse, UR4, R243 ;  /* 0x00000004b7047c23 */ /* 0x060fe200080100f3 */
[----:B------:R-:W-:Y:S01]  /*5530*/  ISETP.GE.AND P5, PT, R170, R10, PT ;  /* 0x0000000aaa00720c */ /* 0x000fe20003fa6270 */
[----:B------:R-:W-:Y:S01]  /*5540*/  IMAD.MOV.U32 R243, RZ, RZ, R56 ;  /* 0x000000fffff37224 */ /* 0x000fe200078e0038 */
[----:B------:R-:W-:Y:S01]  /*5550*/  FSEL R163, R0, -INF , !P3 ;  /* 0xff80000000a37808 */ /* 0x000fe20005800000 */
[----:B------:R-:W-:Y:S01]  /*5560*/  FFMA.FTZ R0, R184, UR4, R164 ;  /* 0x00000004b8007c23 */ /* 0x000fe200080100a4 */
[-C--:B------:R-:W-:Y:S01]  /*5570*/  ISETP.GE.AND P3, PT, R172, R8.reuse, PT ;  /* 0x00000008ac00720c */ /* 0x080fe20003f66270 */
[----:B-1----:R-:W-:Y:S01]  /*5580*/  FFMA.FTZ R2, R183, UR4, R121 ;  /* 0x00000004b7027c23 */ /* 0x002fe20008010079 */
[-C--:B------:R-:W-:Y:S01]  /*5590*/  ISETP.GE.AND P6, PT, R170, R11.reuse, PT ;  /* 0x0000000baa00720c */ /* 0x080fe20003fc6270 */
[----:B------:R-:W-:Y:S01]  /*55a0*/  MUFU.TANH R121, R12 ;  /* 0x0000000c00797308 */ /* 0x000fe20000002400 */
[----:B------:R-:W-:Y:S01]  /*55b0*/  FSEL R160, R0, -INF , !P3 ;  /* 0xff80000000a07808 */ /* 0x000fe20005800000 */
[----:B------:R-:W-:Y:S01]  /*55c0*/  FFMA.FTZ R0, R184, UR4, R252 ;  /* 0x00000004b8007c23 */ /* 0x000fe200080100fc */
[----:B------:R-:W-:Y:S01]  /*55d0*/  FSEL R164, R2, -INF , !P5 ;  /* 0xff80000002a47808 */ /* 0x000fe20006800000 */
[----:B------:R-:W-:Y:S01]  /*55e0*/  FFMA.FTZ R2, R184, UR4, R95 ;  /* 0x00000004b8027c23 */ /* 0x000fe2000801005f */
[----:B------:R-:W-:Y:S01]  /*55f0*/  FSEL R162, R4, -INF , !P6 ;  /* 0xff80000004a27808 */ /* 0x000fe20007000000 */
[----:B---3--:R-:W-:Y:S01]  /*5600*/  FMUL.FTZ R5, R20, c[0x0][0x2ec] ;  /* 0x0000bb0014057a20 */ /* 0x008fe20000410000 */
[C---:B------:R-:W-:Y:S01]  /*5610*/  ISETP.GE.AND P5, PT, R172.reuse, R11, PT ;  /* 0x0000000bac00720c */ /* 0x040fe20003fa6270 */
[----:B------:R-:W-:Y:S01]  /*5620*/  IMAD.MOV.U32 R252, RZ, RZ, R159 ;  /* 0x000000fffffc7224 */ /* 0x000fe200078e009f */
[----:B------:R-:W-:Y:S01]  /*5630*/  ISETP.GE.AND P6, PT, R172, R9, PT ;  /* 0x00000009ac00720c */ /* 0x000fe20003fc6270 */
[----:B------:R1:W3:Y:S01]  /*5640*/  MUFU.TANH R53, R5 ;  /* 0x0000000500357308 */ /* 0x0002e20000002400 */
[----:B------:R-:W-:Y:S01]  /*5650*/  FFMA.FTZ R4, R184, UR4, R230 ;  /* 0x00000004b8047c23 */ /* 0x000fe200080100e6 */
[----:B------:R-:W-:Y:S01]  /*5660*/  MOV R230, R167 ;  /* 0x000000a700e67202 */ /* 0x000fe20000000f00 */
[----:B------:R-:W-:Y:S01]  /*5670*/  FMUL.FTZ R16, R47, c[0x0][0x2ec] ;  /* 0x0000bb002f107a20 */ /* 0x000fe20000410000 */
[----:B------:R-:W-:Y:S01]  /*5680*/  FSEL R159, R0, -INF , !P5 ;  /* 0xff800000009f7808 */ /* 0x000fe20006800000 */
[----:B------:R-:W-:Y:S01]  /*5690*/  FFMA.FTZ R0, R188, UR4, R232 ;  /* 0x00000004bc007c23 */ /* 0x000fe200080100e8 */
[----:B------:R-:W-:Y:S01]  /*56a0*/  FSEL R167, R2, -INF , !P6 ;  /* 0xff80000002a77808 */ /* 0x000fe20007000000 */
[----:B------:R-:W-:Y:S01]  /*56b0*/  IMAD.MOV.U32 R232, RZ, RZ, R157 ;  /* 0x000000ffffe87224 */ /* 0x000fe200078e009d */
[----:B------:R-:W-:Y:S01]  /*56c0*/  MUFU.TANH R95, R16 ;  /* 0x00000010005f7308 */ /* 0x000fe20000002400 */
[----:B------:R-:W-:Y:S01]  /*56d0*/  ISETP.GE.AND P6, PT, R180, R8, PT ;  /* 0x00000008b400720c */ /* 0x000fe20003fc6270 */
[----:B------:R-:W-:Y:S01]  /*56e0*/  FMUL.FTZ R2, R45, c[0x0][0x2ec] ;  /* 0x0000bb002d027a20 */ /* 0x000fe20000410000 */
[----:B------:R-:W-:-:S02]  /*56f0*/  ISETP.GE.AND P3, PT, R172, R10, PT ;  /* 0x0000000aac00720c */ /* 0x000fc40003f66270 */
[----:B------:R-:W-:Y:S01]  /*5700*/  FSEL R152, R0, -INF , !P6 ;  /* 0xff80000000987808 */ /* 0x000fe20007000000 */
[----:B------:R-:W-:Y:S01]  /*5710*/  FFMA.FTZ R0, R188, UR4, R229 ;  /* 0x00000004bc007c23 */ /* 0x000fe200080100e5 */
[----:B------:R-:W-:Y:S01]  /*5720*/  ISETP.GE.AND P5, PT, R180, R9, PT ;  /* 0x00000009b400720c */ /* 0x000fe20003fa6270 */
[----:B-1----:R-:W-:Y:S01]  /*5730*/  FMUL.FTZ R5, R22, c[0x0][0x2ec] ;  /* 0x0000bb0016057a20 */ /* 0x002fe20000410000 */
[----:B------:R-:W-:Y:S01]  /*5740*/  FSEL R157, R4, -INF , !P3 ;  /* 0xff800000049d7808 */ /* 0x000fe20005800000 */
[----:B------:R-:W-:Y:S01]  /*5750*/  HMMA.16816.F32.BF16 R20, R32, R14, R176 ;  /* 0x0000000e2014723c */ /* 0x000fe200000418b0 */
[----:B------:R-:W1:Y:S01]  /*5760*/  LDSM.16.M88.4 R12, [R100+0x7000] ;  /* 0x00700000640c783b */ /* 0x000e620000000200 */
[----:B------:R-:W-:Y:S01]  /*5770*/  FFMA.FTZ R4, R188, UR4, R165 ;  /* 0x00000004bc047c23 */ /* 0x000fe200080100a5 */
[----:B------:R-:W-:Y:S01]  /*5780*/  FSEL R165, R0, -INF , !P5 ;  /* 0xff80000000a57808 */ /* 0x000fe20006800000 */
[----:B------:R-:W-:Y:S01]  /*5790*/  FFMA.FTZ R0, R191, UR4, R250 ;  /* 0x00000004bf007c23 */ /* 0x000fe200080100fa */
[----:B------:R-:W-:Y:S01]  /*57a0*/  ISETP.GE.AND P5, PT, R182, R8, PT ;  /* 0x00000008b600720c */ /* 0x000fe20003fa6270 */
[----:B------:R5:W-:Y:S01]  /*57b0*/  MUFU.TANH R107, R5 ;  /* 0x00000005006b7308 */ /* 0x000be20000002400 */
[----:B------:R-:W-:-:S02]  /*57c0*/  ISETP.GE.AND P3, PT, R180, R11, PT ;  /* 0x0000000bb400720c */ /* 0x000fc40003f66270 */
[----:B------:R-:W-:Y:S01]  /*57d0*/  FSEL R147, R0, -INF , !P5 ;  /* 0xff80000000937808 */ /* 0x000fe20006800000 */
[C---:B------:R-:W-:Y:S01]  /*57e0*/  FFMA.FTZ R0, R191.reuse, UR4, R251 ;  /* 0x00000004bf007c23 */ /* 0x040fe200080100fb */
[----:B------:R-:W-:Y:S01]  /*57f0*/  FSEL R150, R4, -INF , !P3 ;  /* 0xff80000004967808 */ /* 0x000fe20005800000 */
[----:B------:R-:W-:Y:S01]  /*5800*/  FFMA.FTZ R4, R191, UR4, R248 ;  /* 0x00000004bf047c23 */ /* 0x000fe200080100f8 */
[----:B------:R-:W-:Y:S01]  /*5810*/  ISETP.GE.AND P3, PT, R182, R9, PT ;  /* 0x00000009b600720c */ /* 0x000fe20003f66270 */
[----:B------:R2:W-:Y:S01]  /*5820*/  MUFU.TANH R99, R2 ;  /* 0x0000000200637308 */ /* 0x0005e20000002400 */
[----:B------:R-:W-:Y:S02]  /*5830*/  ISETP.GE.AND P6, PT, R180, R10, PT ;  /* 0x0000000ab400720c */ /* 0x000fe40003fc6270 */
[----:B------:R-:W-:Y:S01]  /*5840*/  FSEL R161, R0, -INF , !P3 ;  /* 0xff80000000a17808 */ /* 0x000fe20005800000 */
[----:B------:R-:W-:Y:S01]  /*5850*/  FFMA.FTZ R0, R192, UR4, R241 ;  /* 0x00000004c0007c23 */ /* 0x000fe200080100f1 */
[----:B------:R-:W-:-:S02]  /*5860*/  ISETP.GE.AND P3, PT, R185, R8, PT ;  /* 0x00000008b900720c */ /* 0x000fc40003f66270 */
[-C--:B------:R-:W-:Y:S01]  /*5870*/  ISETP.GE.AND P5, PT, R182, R10.reuse, PT ;  /* 0x0000000ab600720c */ /* 0x080fe20003fa6270 */
[----:B-----5:R-:W-:Y:S01]  /*5880*/  FMUL.FTZ R5, R44, c[0x0][0x2ec] ;  /* 0x0000bb002c057a20 */ /* 0x020fe20000410000 */
[----:B------:R-:W-:Y:S01]  /*5890*/  FSEL R180, R0, -INF , !P3 ;  /* 0xff80000000b47808 */ /* 0x000fe20005800000 */
[----:B------:R-:W-:Y:S01]  /*58a0*/  HMMA.16816.F32.BF16 R48, R24, R18, R20 ;  /* 0x000000121830723c */ /* 0x000fe20000041814 */
[----:B------:R-:W5:Y:S01]  /*58b0*/  LDSM.16.M88.4 R16, [R233+0x3000] ;  /* 0x00300000e910783b */ /* 0x000f620000000200 */
[----:B------:R3:W-:Y:S01]  /*58c0*/  MUFU.TANH R56, R5 ;  /* 0x0000000500387308 */ /* 0x0007e20000002400 */
[----:B------:R-:W-:Y:S01]  /*58d0*/  FFMA.FTZ R0, R192, UR4, R224 ;  /* 0x00000004c0007c23 */ /* 0x000fe200080100e0 */
[----:B------:R-:W-:Y:S01]  /*58e0*/  ISETP.GE.AND P3, PT, R185, R10, PT ;  /* 0x0000000ab900720c */ /* 0x000fe20003f66270 */
[----:B--2---:R-:W-:-:S05]  /*58f0*/  FFMA.FTZ R2, R188, UR4, R156 ;  /* 0x00000004bc027c23 */ /* 0x004fca000801009c */
[----:B------:R-:W-:Y:S01]  /*5900*/  I2F R64, R57 ;  /* 0x0000003900407306 */ /* 0x000fe20000201400 */
[----:B------:R-:W-:Y:S01]  /*5910*/  FSEL R156, R2, -INF , !P6 ;  /* 0xff800000029c7808 */ /* 0x000fe20007000000 */
[----:B------:R-:W-:Y:S01]  /*5920*/  FFMA.FTZ R2, R191, UR4, R231 ;  /* 0x00000004bf027c23 */ /* 0x000fe200080100e7 */
[----:B------:R-:W-:Y:S01]  /*5930*/  ISETP.GE.AND P6, PT, R182, R11, PT ;  /* 0x0000000bb600720c */ /* 0x000fe20003fc6270 */
[----:B-1----:R-:W-:Y:S01]  /*5940*/  HMMA.16816.F32.BF16 R20, R36, R12, R112 ;  /* 0x0000000c2414723c */ /* 0x002fe20000041870 */
[----:B---3--:R-:W-:-:S03]  /*5950*/  FMUL.FTZ R5, R46, c[0x0][0x2ec] ;  /* 0x0000bb002e057a20 */ /* 0x008fc60000410000 */
[----:B------:R-:W-:Y:S03]  /*5960*/  I2F R65, R58 ;  /* 0x0000003a00417306 */ /* 0x000fe60000201400 */
[----:B------:R-:W-:Y:S01]  /*5970*/  FSEL R113, R2, -INF , !P5 ;  /* 0xff80000002717808 */ /* 0x000fe20006800000 */
[----:B------:R-:W-:Y:S01]  /*5980*/  FFMA.FTZ R2, R192, UR4, R227 ;  /* 0x00000004c0027c23 */ /* 0x000fe200080100e3 */
[----:B------:R-:W-:-:S03]  /*5990*/  FSEL R112, R4, -INF , !P6 ;  /* 0xff80000004707808 */ /* 0x000fc60007000000 */
[----:B------:R1:W2:Y:S01]  /*59a0*/  MUFU.TANH R52, R5 ;  /* 0x0000000500347308 */ /* 0x0002a20000002400 */
[C---:B------:R-:W-:Y:S01]  /*59b0*/  ISETP.GE.AND P5, PT, R185.reuse, R11, PT ;  /* 0x0000000bb900720c */ /* 0x040fe20003fa6270 */
[----:B------:R-:W-:Y:S01]  /*59c0*/  FFMA.FTZ R4, R192, UR4, R221 ;  /* 0x00000004c0047c23 */ /* 0x000fe200080100dd */
[-C--:B------:R-:W-:Y:S01]  /*59d0*/  ISETP.GE.AND P6, PT, R185, R9.reuse, PT ;  /* 0x00000009b900720c */ /* 0x080fe20003fc6270 */
[----:B------:R-:W-:Y:S01]  /*59e0*/  HMMA.16816.F32.BF16 R44, R32, R12, R200 ;  /* 0x0000000c202c723c */ /* 0x000fe200000418c8 */
[----:B------:R-:W-:Y:S01]  /*59f0*/  FSEL R176, R0, -INF , !P5 ;  /* 0xff80000000b07808 */ /* 0x000fe20006800000 */
[C---:B------:R-:W-:Y:S01]  /*5a00*/  FFMA.FTZ R0, R193.reuse, UR4, R242 ;  /* 0x00000004c1007c23 */ /* 0x040fe200080100f2 */
[----:B------:R-:W-:Y:S01]  /*5a10*/  FSEL R178, R2, -INF , !P6 ;  /* 0xff80000002b27808 */ /* 0x000fe20007000000 */
[C---:B------:R-:W-:Y:S01]  /*5a20*/  FFMA.FTZ R2, R193.reuse, UR4, R225 ;  /* 0x00000004c1027c23 */ /* 0x040fe200080100e1 */
[----:B------:R-:W-:Y:S02]  /*5a30*/  ISETP.GE.AND P6, PT, R186, R8, PT ;  /* 0x00000008ba00720c */ /* 0x000fe40003fc6270 */
[----:B------:R-:W-:Y:S01]  /*5a40*/  FSEL R179, R4, -INF , !P3 ;  /* 0xff80000004b37808 */ /* 0x000fe20005800000 */
[C---:B------:R-:W-:Y:S01]  /*5a50*/  FFMA.FTZ R4, R193.reuse, UR4, R226 ;  /* 0x00000004c1047c23 */ /* 0x040fe200080100e2 */
[----:B------:R-:W-:Y:S01]  /*5a60*/  FSEL R175, R0, -INF , !P6 ;  /* 0xff80000000af7808 */ /* 0x000fe20007000000 */
[-C--:B-----5:R-:W-:Y:S01]  /*5a70*/  HMMA.16816.F32.BF16 R20, R28, R16.reuse, R20 ;  /* 0x000000101c14723c */ /* 0x0a0fe20000041814 */
[----:B------:R-:W-:Y:S01]  /*5a80*/  FFMA.FTZ R0, R193, UR4, R220 ;  /* 0x00000004c1007c23 */ /* 0x000fe200080100dc */
[----:B------:R-:W-:Y:S01]  /*5a90*/  ISETP.GE.AND P6, PT, R186, R10, PT ;  /* 0x0000000aba00720c */ /* 0x000fe20003fc6270 */
[----:B-1----:R-:W-:Y:S01]  /*5aa0*/  FMUL.FTZ R5, R40, c[0x0][0x2ec] ;  /* 0x0000bb0028057a20 */ /* 0x002fe20000410000 */
[----:B------:R-:W-:Y:S01]  /*5ab0*/  ISETP.GE.AND P5, PT, R186, R9, PT ;  /* 0x00000009ba00720c */ /* 0x000fe20003fa6270 */
[----:B------:R-:W-:Y:S01]  /*5ac0*/  FMUL.FTZ R12, R42, c[0x0][0x2ec] ;  /* 0x0000bb002a0c7a20 */ /* 0x000fe20000410000 */
[----:B------:R-:W-:Y:S01]  /*5ad0*/  ISETP.GE.AND P3, PT, R186, R11, PT ;  /* 0x0000000bba00720c */ /* 0x000fe20003f66270 */
[----:B------:R1:W3:Y:S01]  /*5ae0*/  MUFU.TANH R97, R5 ;  /* 0x0000000500617308 */ /* 0x0002e20000002400 */
[----:B------:R-:W-:Y:S01]  /*5af0*/  FSEL R174, R0, -INF , !P6 ;  /* 0xff80000000ae7808 */ /* 0x000fe20007000000 */
[----:B------:R-:W-:Y:S01]  /*5b00*/  FFMA.FTZ R0, R194, UR4, R213 ;  /* 0x00000004c2007c23 */ /* 0x000fe200080100d5 */
[----:B------:R-:W-:Y:S01]  /*5b10*/  FSEL R191, R4, -INF , !P5 ;  /* 0xff80000004bf7808 */ /* 0x000fe20006800000 */
[----:B------:R-:W-:Y:S01]  /*5b20*/  FFMA.FTZ R4, R194, UR4, R222 ;  /* 0x00000004c2047c23 */ /* 0x000fe200080100de */
[----:B------:R-:W-:Y:S01]  /*5b30*/  FSEL R172, R2, -INF , !P3 ;  /* 0xff80000002ac7808 */ /* 0x000fe20005800000 */
[----:B------:R-:W-:Y:S01]  /*5b40*/  FFMA.FTZ R2, R194, UR4, R85 ;  /* 0x00000004c2027c23 */ /* 0x000fe20008010055 */
[C---:B------:R-:W-:Y:S01]  /*5b50*/  ISETP.GE.AND P3, PT, R187.reuse, R9, PT ;  /* 0x00000009bb00720c */ /* 0x040fe20003f66270 */
[----:B------:R5:W-:Y:S01]  /*5b60*/  MUFU.TANH R91, R12 ;  /* 0x0000000c005b7308 */ /* 0x000be20000002400 */
[-C--:B------:R-:W-:Y:S01]  /*5b70*/  ISETP.GE.AND P5, PT, R187, R8.reuse, PT ;  /* 0x00000008bb00720c */ /* 0x080fe20003fa6270 */
[----:B------:R-:W-:Y:S01]  /*5b80*/  HMMA.16816.F32.BF16 R44, R24, R16, R44 ;  /* 0x00000010182c723c */ /* 0x000fe2000004182c */
[----:B------:R-:W-:Y:S01]  /*5b90*/  FSEL R182, R0, -INF , !P3 ;  /* 0xff80000000b67808 */ /* 0x000fe20005800000 */
[----:B------:R-:W-:Y:S01]  /*5ba0*/  FFMA.FTZ R0, R195, UR4, R223 ;  /* 0x00000004c3007c23 */ /* 0x000fe200080100df */
[----:B------:R-:W-:Y:S01]  /*5bb0*/  FSEL R170, R4, -INF , !P5 ;  /* 0xff80000004aa7808 */ /* 0x000fe20006800000 */
[----:B------:R-:W-:Y:S01]  /*5bc0*/  FFMA.FTZ R4, R194, UR4, R86 ;  /* 0x00000004c2047c23 */ /* 0x000fe20008010056 */
[----:B------:R-:W-:Y:S01]  /*5bd0*/  ISETP.GE.AND P3, PT, R189, R8, PT ;  /* 0x00000008bd00720c */ /* 0x000fe20003f66270 */
[----:B-1----:R-:W-:Y:S01]  /*5be0*/  FMUL.FTZ R5, R41, c[0x0][0x2ec] ;  /* 0x0000bb0029057a20 */ /* 0x002fe20000410000 */
[----:B------:R-:W-:-:S02]  /*5bf0*/  ISETP.GE.AND P6, PT, R187, R11, PT ;  /* 0x0000000bbb00720c */ /* 0x000fc40003fc6270 */
[----:B------:R-:W-:Y:S01]  /*5c00*/  ISETP.GE.AND P5, PT, R187, R10, PT ;  /* 0x0000000abb00720c */ /* 0x000fe20003fa6270 */
[----:B------:R1:W-:Y:S01]  /*5c10*/  MUFU.TANH R98, R5 ;  /* 0x0000000500627308 */ /* 0x0003e20000002400 */
[----:B------:R-:W-:Y:S01]  /*5c20*/  FSEL R115, R0, -INF , !P3 ;  /* 0xff80000000737808 */ /* 0x000fe20005800000 */
[----:B------:R-:W-:Y:S01]  /*5c30*/  FFMA.FTZ R0, R195, UR4, R215 ;  /* 0x00000004c3007c23 */ /* 0x000fe200080100d7 */
[----:B------:R-:W-:Y:S01]  /*5c40*/  FSEL R169, R4, -INF , !P6 ;  /* 0xff80000004a97808 */ /* 0x000fe20007000000 */
[----:B-----5:R-:W-:Y:S01]  /*5c50*/  FMUL.FTZ R12, R50, c[0x0][0x2ec] ;  /* 0x0000bb00320c7a20 */ /* 0x020fe20000410000 */
[----:B------:R-:W-:Y:S01]  /*5c60*/  ISETP.GE.AND P6, PT, R189, R9, PT ;  /* 0x00000009bd00720c */ /* 0x000fe20003fc6270 */
[C---:B------:R-:W-:Y:S01]  /*5c70*/  FFMA.FTZ R4, R195.reuse, UR4, R210 ;  /* 0x00000004c3047c23 */ /* 0x040fe200080100d2 */
[----:B------:R-:W-:Y:S01]  /*5c80*/  FSEL R173, R2, -INF , !P5 ;  /* 0xff80000002ad7808 */ /* 0x000fe20006800000 */
[----:B------:R-:W-:Y:S01]  /*5c90*/  FFMA.FTZ R2, R195, UR4, R87 ;  /* 0x00000004c3027c23 */ /* 0x000fe20008010057 */
[----:B------:R5:W2:Y:S01]  /*5ca0*/  MUFU.TANH R86, R12 ;  /* 0x0000000c00567308 */ /* 0x000aa20000002400 */
[----:B------:R-:W-:-:S02]  /*5cb0*/  ISETP.GE.AND P5, PT, R189, R11, PT ;  /* 0x0000000bbd00720c */ /* 0x000fc40003fa6270 */
[----:B------:R-:W-:Y:S01]  /*5cc0*/  FSEL R177, R0, -INF , !P6 ;  /* 0xff80000000b17808 */ /* 0x000fe20007000000 */
[----:B------:R-:W-:Y:S01]  /*5cd0*/  FFMA.FTZ R0, R196, UR4, R88 ;  /* 0x00000004c4007c23 */ /* 0x000fe20008010058 */
[----:B------:R-:W-:Y:S01]  /*5ce0*/  ISETP.GE.AND P6, PT, R190, R8, PT ;  /* 0x00000008be00720c */ /* 0x000fe20003fc6270 */
[----:B-1----:R-:W-:Y:S01]  /*5cf0*/  FMUL.FTZ R5, R43, c[0x0][0x2ec] ;  /* 0x0000bb002b057a20 */ /* 0x002fe20000410000 */
[----:B------:R-:W-:Y:S01]  /*5d00*/  FSEL R114, R4, -INF , !P5 ;  /* 0xff80000004727808 */ /* 0x000fe20006800000 */
[----:B------:R-:W-:Y:S01]  /*5d10*/  HMMA.16816.F32.BF16 R40, R36, R14, R128 ;  /* 0x0000000e2428723c */ /* 0x000fe20000041880 */
[----:B------:R-:W-:Y:S01]  /*5d20*/  FFMA.FTZ R4, R196, UR4, R84 ;  /* 0x00000004c4047c23 */ /* 0x000fe20008010054 */
[----:B------:R1:W-:Y:S01]  /*5d30*/  MUFU.TANH R96, R5 ;  /* 0x0000000500607308 */ /* 0x0003e20000002400 */
[-C--:B------:R-:W-:Y:S02]  /*5d40*/  ISETP.GE.AND P3, PT, R189, R10.reuse, PT ;  /* 0x0000000abd00720c */ /* 0x080fe40003f66270 */
[----:B------:R-:W-:Y:S01]  /*5d50*/  FSEL R213, R0, -INF , !P6 ;  /* 0xff80000000d57808 */ /* 0x000fe20007000000 */
[----:B------:R-:W-:Y:S01]  /*5d60*/  FFMA.FTZ R0, R196, UR4, R209 ;  /* 0x00000004c4007c23 */ /* 0x000fe200080100d1 */
[----:B------:R-:W-:Y:S01]  /*5d70*/  ISETP.GE.AND P5, PT, R190, R9, PT ;  /* 0x00000009be00720c */ /* 0x000fe20003fa6270 */
[----:B-----5:R-:W-:Y:S01]  /*5d80*/  FMUL.FTZ R12, R22, c[0x0][0x2ec] ;  /* 0x0000bb00160c7a20 */ /* 0x020fe20000410000 */
[----:B------:R-:W-:Y:S01]  /*5d90*/  FSEL R168, R2, -INF , !P3 ;  /* 0xff80000002a87808 */ /* 0x000fe20005800000 */
[----:B------:R-:W-:Y:S01]  /*5da0*/  FFMA.FTZ R2, R196, UR4, R66 ;  /* 0x00000004c4027c23 */ /* 0x000fe20008010042 */
[----:B------:R-:W-:Y:S01]  /*5db0*/  ISETP.GE.AND P6, PT, R190, R10, PT ;  /* 0x0000000abe00720c */ /* 0x000fe20003fc6270 */
[----:B------:R-:W-:Y:S01]  /*5dc0*/  MUFU.TANH R84, R12 ;  /* 0x0000000c00547308 */ /* 0x000fe20000002400 */
[----:B------:R-:W-:Y:S01]  /*5dd0*/  FSEL R210, R0, -INF , !P5 ;  /* 0xff80000000d27808 */ /* 0x000fe20006800000 */
[----:B------:R-:W-:Y:S01]  /*5de0*/  FFMA.FTZ R0, R101, UR4, R211 ;  /* 0x0000000465007c23 */ /* 0x000fe200080100d3 */
[----:B------:R-:W-:-:S02]  /*5df0*/  ISETP.GE.AND P3, PT, R190, R11, PT ;  /* 0x0000000bbe00720c */ /* 0x000fc40003f66270 */
[----:B------:R-:W-:Y:S01]  /*5e00*/  ISETP.GE.AND P5, PT, R76, R8, PT ;  /* 0x000000084c00720c */ /* 0x000fe20003fa6270 */
[----:B-1----:R-:W-:Y:S01]  /*5e10*/  FMUL.FTZ R5, R48, c[0x0][0x2ec] ;  /* 0x0000bb0030057a20 */ /* 0x002fe20000410000 */
[----:B------:R-:W-:Y:S01]  /*5e20*/  FSEL R211, R2, -INF , !P6 ;  /* 0xff80000002d37808 */ /* 0x000fe20007000000 */
[C---:B------:R-:W-:Y:S01]  /*5e30*/  FFMA.FTZ R2, R101.reuse, UR4, R214 ;  /* 0x0000000465027c23 */ /* 0x040fe200080100d6 */
[----:B------:R-:W-:Y:S01]  /*5e40*/  FSEL R209, R4, -INF , !P3 ;  /* 0xff80000004d17808 */ /* 0x000fe20005800000 */
[----:B------:R1:W5:Y:S01]  /*5e50*/  MUFU.TANH R90, R5 ;  /* 0x00000005005a7308 */ /* 0x0003620000002400 */
[----:B------:R-:W-:Y:S01]  /*5e60*/  ISETP.GE.AND P3, PT, R76, R9, PT ;  /* 0x000000094c00720c */ /* 0x000fe20003f66270 */
[----:B------:R-:W-:Y:S01]  /*5e70*/  HMMA.16816.F32.BF16 R40, R28, R18, R40 ;  /* 0x000000121c28723c */ /* 0x000fe20000041828 */
[----:B------:R-:W-:Y:S01]  /*5e80*/  FSEL R203, R0, -INF , !P5 ;  /* 0xff80000000cb7808 */ /* 0x000fe20006800000 */
[C---:B------:R-:W-:Y:S01]  /*5e90*/  FFMA.FTZ R0, R101.reuse, UR4, R212 ;  /* 0x0000000465007c23 */ /* 0x040fe200080100d4 */
[----:B------:R-:W-:Y:S01]  /*5ea0*/  ISETP.GE.AND P6, PT, R76, R11, PT ;  /* 0x0000000b4c00720c */ /* 0x000fe20003fc6270 */
[----:B------:R-:W-:Y:S01]  /*5eb0*/  FFMA.FTZ R4, R101, UR4, R198 ;  /* 0x0000000465047c23 */ /* 0x000fe200080100c6 */
[----:B------:R-:W-:Y:S01]  /*5ec0*/  FSEL R214, R2, -INF , !P3 ;  /* 0xff80000002d67808 */ /* 0x000fe20005800000 */
[----:B------:R-:W-:Y:S01]  /*5ed0*/  FMUL.FTZ R2, R45, c[0x0][0x2ec] ;  /* 0x0000bb002d027a20 */ /* 0x000fe20000410000 */
[----:B------:R-:W-:Y:S01]  /*5ee0*/  FSEL R190, R0, -INF , !P6 ;  /* 0xff80000000be7808 */ /* 0x000fe20007000000 */
[----:B------:R-:W-:Y:S01]  /*5ef0*/  FFMA.FTZ R0, R102, UR4, R208 ;  /* 0x0000000466007c23 */ /* 0x000fe200080100d0 */
[----:B------:R-:W-:-:S02]  /*5f00*/  ISETP.GE.AND P5, PT, R76, R10, PT ;  /* 0x0000000a4c00720c */ /* 0x000fc40003fa6270 */
[C---:B------:R-:W-:Y:S01]  /*5f10*/  ISETP.GE.AND P3, PT, R78.reuse, R8, PT ;  /* 0x000000084e00720c */ /* 0x040fe20003f66270 */
[----:B------:R2:W-:Y:S01]  /*5f20*/  MUFU.TANH R76, R2 ;  /* 0x00000002004c7308 */ /* 0x0005e20000002400 */
[----:B------:R-:W-:Y:S01]  /*5f30*/  ISETP.GE.AND P6, PT, R78, R9, PT ;  /* 0x000000094e00720c */ /* 0x000fe20003fc6270 */
[----:B-1----:R-:W-:Y:S01]  /*5f40*/  FMUL.FTZ R5, R49, c[0x0][0x2ec] ;  /* 0x0000bb0031057a20 */ /* 0x002fe20000410000 */
[----:B------:R-:W-:Y:S01]  /*5f50*/  FSEL R188, R0, -INF , !P3 ;  /* 0xff80000000bc7808 */ /* 0x000fe20005800000 */
[----:B------:R-:W-:Y:S01]  /*5f60*/  FFMA.FTZ R0, R102, UR4, R171 ;  /* 0x0000000466007c23 */ /* 0x000fe200080100ab */
[----:B------:R-:W-:Y:S01]  /*5f70*/  FSEL R196, R4, -INF , !P5 ;  /* 0xff80000004c47808 */ /* 0x000fe20006800000 */
[----:B------:R-:W-:Y:S01]  /*5f80*/  FFMA.FTZ R4, R102, UR4, R60 ;  /* 0x0000000466047c23 */ /* 0x000fe2000801003c */
[C---:B------:R-:W-:Y:S01]  /*5f90*/  ISETP.GE.AND P5, PT, R78.reuse, R11, PT ;  /* 0x0000000b4e00720c */ /* 0x040fe20003fa6270 */
[----:B------:R1:W1:Y:S01]  /*5fa0*/  MUFU.TANH R94, R5 ;  /* 0x00000005005e7308 */ /* 0x0002620000002400 */
[----:B------:R-:W-:-:S02]  /*5fb0*/  ISETP.GE.AND P3, PT, R78, R10, PT ;  /* 0x0000000a4e00720c */ /* 0x000fc40003f66270 */
[----:B------:R-:W-:Y:S01]  /*5fc0*/  FSEL R187, R4, -INF , !P5 ;  /* 0xff80000004bb7808 */ /* 0x000fe20006800000 */
[----:B----4-:R-:W-:Y:S01]  /*5fd0*/  FFMA.FTZ R4, R103, UR4, R126 ;  /* 0x0000000467047c23 */ /* 0x010fe2000801007e */
[----:B------:R-:W-:Y:S01]  /*5fe0*/  ISETP.GE.AND P5, PT, R77, R9, PT ;  /* 0x000000094d00720c */ /* 0x000fe20003fa6270 */
[----:B--2---:R-:W-:-:S04]  /*5ff0*/  FMUL.FTZ R2, R46, c[0x0][0x2ec] ;  /* 0x0000bb002e027a20 */ /* 0x004fc80000410000 */
[----:B------:R2:W-:Y:S01]  /*6000*/  MUFU.TANH R54, R2 ;  /* 0x0000000200367308 */ /* 0x0005e20000002400 */
[----:B-1----:R-:W-:-:S07]  /*6010*/  FMUL.FTZ R5, R51, c[0x0][0x2ec] ;  /* 0x0000bb0033057a20 */ /* 0x002fce0000410000 */
[----:B------:R1:W-:Y:S01]  /*6020*/  MUFU.TANH R89, R5 ;  /* 0x0000000500597308 */ /* 0x0003e20000002400 */
[----:B--2---:R-:W-:-:S05]  /*6030*/  FFMA.FTZ R2, R102, UR4, R59 ;  /* 0x0000000466027c23 */ /* 0x004fca000801003b */
[----:B------:R-:W-:Y:S01]  /*6040*/  FSEL R189, R2, -INF , !P3 ;  /* 0xff80000002bd7808 */ /* 0x000fe20005800000 */
[----:B------:R-:W-:Y:S01]  /*6050*/  FFMA.FTZ R2, R103, UR4, R197 ;  /* 0x0000000467027c23 */ /* 0x000fe200080100c5 */
[----:B------:R-:W-:Y:S01]  /*6060*/  ISETP.GE.AND P3, PT, R77, R11, PT ;  /* 0x0000000b4d00720c */ /* 0x000fe20003f66270 */
[----:B-1----:R-:W-:-:S03]  /*6070*/  FMUL.FTZ R5, R20, c[0x0][0x2ec] ;  /* 0x0000bb0014057a20 */ /* 0x002fc60000410000 */
[----:B------:R-:W-:Y:S01]  /*6080*/  FSEL R198, R2, -INF , !P5 ;  /* 0xff80000002c67808 */ /* 0x000fe20006800000 */
[----:B------:R1:W2:Y:S01]  /*6090*/  MUFU.TANH R87, R5 ;  /* 0x0000000500577308 */ /* 0x0002a20000002400 */
[----:B------:R-:W-:Y:S01]  /*60a0*/  ISETP.GE.AND P5, PT, R92, R8, PT ;  /* 0x000000085c00720c */ /* 0x000fe20003fa6270 */
[----:B------:R-:W-:Y:S02]  /*60b0*/  FMUL.FTZ R2, R42, c[0x0][0x2ec] ;  /* 0x0000bb002a027a20 */ /* 0x000fe40000410000 */
[----:B-1----:R-:W-:-:S04]  /*60c0*/  FMUL.FTZ R5, R21, c[0x0][0x2ec] ;  /* 0x0000bb0015057a20 */ /* 0x002fc80000410000 */
[----:B------:R1:W-:Y:S02]  /*60d0*/  MUFU.TANH R88, R5 ;  /* 0x0000000500587308 */ /* 0x0003e40000002400 */
[----:B-1----:R-:W-:Y:S02]  /*60e0*/  FMUL.FTZ R5, R23, c[0x0][0x2ec] ;  /* 0x0000bb0017057a20 */ /* 0x002fe40000410000 */
[----:B------:R-:W-:Y:S01]  /*60f0*/  HMMA.16816.F32.BF16 R20, R32, R14, R204 ;  /* 0x0000000e2014723c */ /* 0x000fe200000418cc */
[----:B------:R-:W1:Y:S03]  /*6100*/  LDSM.16.M88.4 R12, [R100+0x7800] ;  /* 0x00780000640c783b */ /* 0x000e660000000200 */
[----:B------:R4:W-:Y:S03]  /*6110*/  MUFU.TANH R85, R5 ;  /* 0x0000000500557308 */ /* 0x0009e60000002400 */
[----:B------:R-:W-:Y:S01]  /*6120*/  FSEL R204, R0, -INF , !P6 ;  /* 0xff80000000cc7808 */ /* 0x000fe20007000000 */
[----:B------:R-:W-:Y:S01]  /*6130*/  FFMA.FTZ R0, R103, UR4, R199 ;  /* 0x0000000467007c23 */ /* 0x000fe200080100c7 */
[----:B------:R-:W-:-:S04]  /*6140*/  ISETP.GE.AND P6, PT, R77, R8, PT ;  /* 0x000000084d00720c */ /* 0x000fc80003fc6270 */
[----:B------:R-:W-:Y:S01]  /*6150*/  FSEL R184, R0, -INF , !P6 ;  /* 0xff80000000b87808 */ /* 0x000fe20007000000 */
[----:B------:R-:W-:Y:S01]  /*6160*/  FMUL.FTZ R0, R40, c[0x0][0x2ec] ;  /* 0x0000bb0028007a20 */ /* 0x000fe20000410000 */
[----:B------:R-:W-:Y:S01]  /*6170*/  ISETP.GE.AND P6, PT, R77, R10, PT ;  /* 0x0000000a4d00720c */ /* 0x000fe20003fc6270 */
[----:B----4-:R-:W-:Y:S02]  /*6180*/  FMUL.FTZ R5, R44, c[0x0][0x2ec] ;  /* 0x0000bb002c057a20 */ /* 0x010fe40000410000 */
[----:B------:R4:W-:Y:S08]  /*6190*/  MUFU.TANH R55, R0 ;  /* 0x0000000000377308 */ /* 0x0009f00000002400 */
[----:B------:R1:W-:Y:S01]  /*61a0*/  MUFU.TANH R66, R5 ;  /* 0x0000000500427308 */ /* 0x0003e20000002400 */
[----:B----4-:R-:W-:-:S05]  /*61b0*/  FFMA.FTZ R0, R103, UR4, R158 ;  /* 0x0000000467007c23 */ /* 0x010fca000801009e */
[----:B------:R-:W-:Y:S01]  /*61c0*/  FSEL R158, R0, -INF , !P3 ;  /* 0xff800000009e7808 */ /* 0x000fe20005800000 */
[----:B------:R-:W-:Y:S01]  /*61d0*/  FFMA.FTZ R0, R108, UR4, R53 ;  /* 0x000000046c007c23 */ /* 0x000fe20008010035 */
[----:B------:R-:W-:Y:S01]  /*61e0*/  ISETP.GE.AND P3, PT, R92, R9, PT ;  /* 0x000000095c00720c */ /* 0x000fe20003f66270 */
[----:B-1----:R-:W-:Y:S01]  /*61f0*/  FMUL.FTZ R5, R47, c[0x0][0x2ec] ;  /* 0x0000bb002f057a20 */ /* 0x002fe20000410000 */
[----:B------:R-:W-:Y:S01]  /*6200*/  HMMA.16816.F32.BF16 R48, R32, R12, R216 ;  /* 0x0000000c2030723c */ /* 0x000fe200000418d8 */
[----:B------:R1:W-:Y:S01]  /*6210*/  MUFU.TANH R53, R2 ;  /* 0x0000000200357308 */ /* 0x0003e20000002400 */
[----:B------:R-:W-:Y:S01]  /*6220*/  FSEL R242, R0, -INF , !P5 ;  /* 0xff80000000f27808 */ /* 0x000fe20006800000 */
[----:B------:R-:W-:Y:S01]  /*6230*/  FFMA.FTZ R0, R108, UR4, R52 ;  /* 0x000000046c007c23 */ /* 0x000fe20008010034 */
[----:B------:R-:W-:-:S04]  /*6240*/  ISETP.GE.AND P5, PT, R92, R10, PT ;  /* 0x0000000a5c00720c */ /* 0x000fc80003fa6270 */
[----:B------:R-:W-:Y:S01]  /*6250*/  HMMA.16816.F32.BF16 R44, R24, R18, R20 ;  /* 0x00000012182c723c */ /* 0x000fe20000041814 */
[----:B------:R-:W4:Y:S01]  /*6260*/  LDSM.16.M88.4 R16, [R233+0x3800] ;  /* 0x00380000e910783b */ /* 0x000f220000000200 */
[----:B------:R-:W-:Y:S01]  /*6270*/  FSEL R217, R0, -INF , !P5 ;  /* 0xff80000000d97808 */ /* 0x000fe20006800000 */
[----:B------:R-:W-:Y:S01]  /*6280*/  FFMA.FTZ R0, R93, UR4, R121 ;  /* 0x000000045d007c23 */ /* 0x000fe20008010079 */
[----:B------:R-:W-:Y:S01]  /*6290*/  ISETP.GE.AND P5, PT, R74, R11, PT ;  /* 0x0000000b4a00720c */ /* 0x000fe20003fa6270 */
[----:B------:R2:W2:Y:S01]  /*62a0*/  MUFU.TANH R60, R5 ;  /* 0x00000005003c7308 */ /* 0x0004a20000002400 */
[----:B------:R-:W-:-:S04]  /*62b0*/  DEPBAR.LE SB0, 0x0 ;  /* 0x000080000000791a */ /* 0x000fc80000000000 */
[----:B------:R-:W-:Y:S01]  /*62c0*/  HMMA.16816.F32.BF16 R20, R36, R12, R136 ;  /* 0x0000000c2414723c */ /* 0x000fe20000041888 */
[----:B-1----:R-:W-:-:S06]  /*62d0*/  FFMA.FTZ R2, R108, UR4, R56 ;  /* 0x000000046c027c23 */ /* 0x002fcc0008010038 */
[----:B------:R-:W-:Y:S01]  /*62e0*/  FSEL R136, R4, -INF , !P6 ;  /* 0xff80000004887808 */ /* 0x000fe20007000000 */
[----:B------:R-:W-:Y:S01]  /*62f0*/  FFMA.FTZ R4, R108, UR4, R107 ;  /* 0x000000046c047c23 */ /* 0x000fe2000801006b */
[----:B------:R-:W-:Y:S01]  /*6300*/  BAR.SYNC.DEFER_BLOCKING 0x0 ;  /* 0x0000000000007b1d */ /* 0x000fe20000010000 */
[----:B------:R-:W-:Y:S01]  /*6310*/  ISETP.GE.AND P6, PT, R92, R11, PT ;  /* 0x0000000b5c00720c */ /* 0x000fe20003fc6270 */
[----:B--2---:R-:W-:Y:S01]  /*6320*/  FMUL.FTZ R5, R41, c[0x0][0x2ec] ;  /* 0x0000bb0029057a20 */ /* 0x004fe20000410000 */
[----:B------:R-:W-:Y:S01]  /*6330*/  HMMA.16816.F32.BF16 R32, R32, R14, R244 ;  /* 0x0000000e2020723c */ /* 0x000fe200000418f4 */
[----:B------:R-:W-:Y:S01]  /*6340*/  FSEL R241, R4, -INF , !P3 ;  /* 0xff80000004f17808 */ /* 0x000fe20005800000 */
[C---:B------:R-:W-:Y:S01]  /*6350*/  FFMA.FTZ R4, R93.reuse, UR4, R127 ;  /* 0x000000045d047c23 */ /* 0x040fe2000801007f */
[----:B------:R-:W-:Y:S01]  /*6360*/  ISETP.GE.AND P3, PT, R74, R8, PT ;  /* 0x000000084a00720c */ /* 0x000fe20003f66270 */
[----:B------:R1:W-:Y:S01]  /*6370*/  MUFU.TANH R59, R5 ;  /* 0x00000005003b7308 */ /* 0x0003e20000002400 */
[----:B------:R-:W-:Y:S01]  /*6380*/  FSEL R216, R2, -INF , !P6 ;  /* 0xff80000002d87808 */ /* 0x000fe20007000000 */
[----:B------:R-:W-:Y:S01]  /*6390*/  FMUL.FTZ R2, R44, c[0x0][0x2ec] ;  /* 0x0000bb002c027a20 */ /* 0x000fe20000410000 */
[----:B------:R-:W-:Y:S01]  /*63a0*/  FSEL R227, R4, -INF , !P3 ;  /* 0xff80000004e37808 */ /* 0x000fe20005800000 */
[----:B------:R-:W-:Y:S01]  /*63b0*/  FFMA.FTZ R4, R93, UR4, R99 ;  /* 0x000000045d047c23 */ /* 0x000fe20008010063 */
[----:B------:R-:W-:-:S02]  /*63c0*/  ISETP.GE.AND P6, PT, R74, R9, PT ;  /* 0x000000094a00720c */ /* 0x000fc40003fc6270 */
[----:B------:R-:W-:Y:S01]  /*63d0*/  ISETP.GE.AND P3, PT, R74, R10, PT ;  /* 0x0000000a4a00720c */ /* 0x000fe20003f66270 */
[----:B------:R2:W2:Y:S01]  /*63e0*/  MUFU.TANH R52, R2 ;  /* 0x0000000200347308 */ /* 0x0004a20000002400 */
[----:B------:R-:W-:Y:S01]  /*63f0*/  FSEL R206, R4, -INF , !P5 ;  /* 0xff80000004ce7808 */ /* 0x000fe20006800000 */
[----:B------:R-:W-:Y:S01]  /*6400*/  FMUL.FTZ R4, R46, c[0x0][0x2ec] ;  /* 0x0000bb002e047a20 */ /* 0x000fe20000410000 */
[----:B------:R-:W-:Y:S01]  /*6410*/  FSEL R226, R0, -INF , !P6 ;  /* 0xff80000000e27808 */ /* 0x000fe20007000000 */
[----:B---3--:R-:W-:Y:S01]  /*6420*/  FFMA.FTZ R0, R79, UR4, R97 ;  /* 0x000000044f007c23 */ /* 0x008fe20008010061 */
[C---:B------:R-:W-:Y:S01]  /*6430*/  ISETP.GE.AND P5, PT, R68.reuse, R9, PT ;  /* 0x000000094400720c */ /* 0x040fe20003fa6270 */
[----:B----4-:R-:W-:Y:S02]  /*6440*/  HMMA.16816.F32.BF16 R20, R28, R16, R20 ;  /* 0x000000101c14723c */ /* 0x010fe40000041814 */
[----:B------:R3:W4:Y:S01]  /*6450*/  MUFU.TANH R12, R4 ;  /* 0x00000004000c7308 */ /* 0x0007220000002400 */
[----:B------:R-:W-:Y:S01]  /*6460*/  ISETP.GE.AND P6, PT, R68, R8, PT ;  /* 0x000000084400720c */ /* 0x000fe20003fc6270 */
[----:B-1----:R-:W-:-:S03]  /*6470*/  FMUL.FTZ R5, R43, c[0x0][0x2ec] ;  /* 0x0000bb002b057a20 */ /* 0x002fc60000410000 */
[----:B------:R-:W-:Y:S01]  /*6480*/  FSEL R225, R0, -INF , !P6 ;  /* 0xff80000000e17808 */ /* 0x000fe20007000000 */
[----:B------:R-:W-:Y:S01]  /*6490*/  FFMA.FTZ R0, R79, UR4, R86 ;  /* 0x000000044f007c23 */ /* 0x000fe20008010056 */
[----:B------:R-:W-:Y:S01]  /*64a0*/  HMMA.16816.F32.BF16 R40, R36, R14, R132 ;  /* 0x0000000e2428723c */ /* 0x000fe20000041884 */
[----:B--2---:R-:W-:Y:S01]  /*64b0*/  FFMA.FTZ R2, R93, UR4, R95 ;  /* 0x000000045d027c23 */ /* 0x004fe2000801005f */
[----:B------:R-:W-:Y:S01]  /*64c0*/  ISETP.GE.AND P6, PT, R68, R10, PT ;  /* 0x0000000a4400720c */ /* 0x000fe20003fc6270 */
[----:B------:R1:W2:Y:S03]  /*64d0*/  MUFU.TANH R56, R5 ;  /* 0x0000000500387308 */ /* 0x0002a60000002400 */
[----:B------:R-:W-:Y:S01]  /*64e0*/  FSEL R207, R2, -INF , !P3 ;  /* 0xff80000002cf7808 */ /* 0x000fe20005800000 */
[C---:B-----5:R-:W-:Y:S01]  /*64f0*/  FFMA.FTZ R2, R79.reuse, UR4, R90 ;  /* 0x000000044f027c23 */ /* 0x060fe2000801005a */
[----:B------:R-:W-:Y:S01]  /*6500*/  FSEL R199, R0, -INF , !P6 ;  /* 0xff80000000c77808 */ /* 0x000fe20007000000 */
[----:B---3--:R-:W-:Y:S01]  /*6510*/  FFMA.FTZ R4, R79, UR4, R91 ;  /* 0x000000044f047c23 */ /* 0x008fe2000801005b */
[-C--:B------:R-:W-:Y:S01]  /*6520*/  ISETP.GE.AND P6, PT, R63, R11.reuse, PT ;  /* 0x0000000b3f00720c */ /* 0x080fe20003fc6270 */
[C---:B------:R-:W-:Y:S01]  /*6530*/  FFMA.FTZ R0, R75.reuse, UR4, R96 ;  /* 0x000000044b007c23 */ /* 0x040fe20008010060 */
[----:B------:R-:W-:Y:S01]  /*6540*/  ISETP.GE.AND P3, PT, R68, R11, PT ;  /* 0x0000000b4400720c */ /* 0x000fe20003f66270 */
[----:B------:R-:W-:Y:S01]  /*6550*/  HMMA.16816.F32.BF16 R36, R24, R16, R48 ;  /* 0x000000101824723c */ /* 0x000fe20000041830 */
[----:B------:R-:W-:Y:S01]  /*6560*/  FSEL R224, R4, -INF , !P5 ;  /* 0xff80000004e07808 */ /* 0x000fe20006800000 */
[----:B------:R-:W-:Y:S01]  /*6570*/  FFMA.FTZ R4, R75, UR4, R98 ;  /* 0x000000044b047c23 */ /* 0x000fe20008010062 */
[----:B------:R-:W-:Y:S01]  /*6580*/  ISETP.GE.AND P5, PT, R63, R8, PT ;  /* 0x000000083f00720c */ /* 0x000fe20003fa6270 */
[----:B------:R-:W-:Y:S01]  /*6590*/  FMUL.FTZ R23, R23, c[0x0][0x2ec] ;  /* 0x0000bb0017177a20 */ /* 0x000fe20000410000 */
[----:B------:R-:W-:Y:S01]  /*65a0*/  FSEL R139, R2, -INF , !P3 ;  /* 0xff800000028b7808 */ /* 0x000fe20005800000 */
[----:B------:R-:W-:Y:S01]  /*65b0*/  FMUL.FTZ R2, R20, c[0x0][0x2ec] ;  /* 0x0000bb0014027a20 */ /* 0x000fe20000410000 */
[----:B------:R-:W-:Y:S01]  /*65c0*/  FSEL R223, R4, -INF , !P5 ;  /* 0xff80000004df7808 */ /* 0x000fe20006800000 */
[----:B------:R-:W-:Y:S01]  /*65d0*/  FFMA.FTZ R4, R75, UR4, R94 ;  /* 0x000000044b047c23 */ /* 0x000fe2000801005e */
[CC--:B------:R-:W-:Y:S01]  /*65e0*/  ISETP.GE.AND P3, PT, R63.reuse, R9.reuse, PT ;  /* 0x000000093f00720c */ /* 0x0c0fe20003f66270 */
[----:B------:R3:W-:Y:S01]  /*65f0*/  MUFU.TANH R20, R2 ;  /* 0x0000000200147308 */ /* 0x0007e20000002400 */
[----:B------:R-:W-:Y:S01]  /*6600*/  ISETP.GE.AND P5, PT, R63, R10, PT ;  /* 0x0000000a3f00720c */ /* 0x000fe20003fa6270 */
[-C--:B------:R-:W-:Y:S01]  /*6610*/  HMMA.16816.F32.BF16 R28, R28, R18.reuse, R40 ;  /* 0x000000121c1c723c */ /* 0x080fe20000041828 */
[----:B------:R-:W-:Y:S01]  /*6620*/  FSEL R137, R4, -INF , !P6 ;  /* 0xff80000004897808 */ /* 0x000fe20007000000 */
[----:B------:R-:W-:Y:S01]  /*6630*/  FMUL.FTZ R4, R22, c[0x0][0x2ec] ;  /* 0x0000bb0016047a20 */ /* 0x000fe20000410000 */
[----:B------:R-:W-:Y:S01]  /*6640*/  ISETP.GE.AND P6, PT, R70, R9, PT ;  /* 0x000000094600720c */ /* 0x000fe20003fc6270 */
[----:B-1----:R-:W-:Y:S01]  /*6650*/  FMUL.FTZ R5, R45, c[0x0][0x2ec] ;  /* 0x0000bb002d057a20 */ /* 0x002fe20000410000 */
[----:B------:R-:W-:Y:S01]  /*6660*/  FSEL R222, R0, -INF , !P3 ;  /* 0xff80000000de7808 */ /* 0x000fe20005800000 */
[----:B------:R1:W-:Y:S01]  /*6670*/  MUFU.TANH R13, R4 ;  /* 0x00000004000d7308 */ /* 0x0003e20000002400 */
[----:B------:R-:W-:Y:S01]  /*6680*/  FFMA.FTZ R0, R82, UR4, R87 ;  /* 0x0000000452007c23 */ /* 0x000fe20008010057 */
[----:B------:R-:W-:Y:S01]  /*6690*/  ISETP.GE.AND P3, PT, R70, R8, PT ;  /* 0x000000084600720c */ /* 0x000fe20003f66270 */
[----:B------:R-:W-:Y:S03]  /*66a0*/  HMMA.16816.F32.BF16 R24, R24, R18, R32 ;  /* 0x000000121818723c */ /* 0x000fe60000041820 */
[----:B------:R-:W-:Y:S01]  /*66b0*/  FSEL R219, R0, -INF , !P3 ;  /* 0xff80000000db7808 */ /* 0x000fe20005800000 */
[----:B------:R-:W-:Y:S01]  /*66c0*/  FFMA.FTZ R0, R82, UR4, R54 ;  /* 0x0000000452007c23 */ /* 0x000fe20008010036 */
[----:B------:R-:W-:Y:S01]  /*66d0*/  ISETP.GE.AND P3, PT, R70, R10, PT ;  /* 0x0000000a4600720c */ /* 0x000fe20003f66270 */
[----:B---3--:R-:W-:Y:S01]  /*66e0*/  FFMA.FTZ R2, R75, UR4, R89 ;  /* 0x000000044b027c23 */ /* 0x008fe20008010059 */
[----:B------:R3:W-:Y:S01]  /*66f0*/  MUFU.TANH R45, R5 ;  /* 0x00000005002d7308 */ /* 0x0007e20000002400 */
[----:B------:R-:W-:Y:S01]  /*6700*/  FMUL.FTZ R36, R36, c[0x0][0x2ec] ;  /* 0x0000bb0024247a20 */ /* 0x000fe20000410000 */
[----:B------:R-:W-:Y:S01]  /*6710*/  FSEL R221, R0, -INF , !P3 ;  /* 0xff80000000dd7808 */ /* 0x000fe20005800000 */
[C---:B------:R-:W-:Y:S01]  /*6720*/  FFMA.FTZ R0, R83.reuse, UR4, R60 ;  /* 0x0000000453007c23 */ /* 0x040fe2000801003c */
[----:B------:R-:W-:Y:S01]  /*6730*/  FSEL R138, R2, -INF , !P5 ;  /* 0xff800000028a7808 */ /* 0x000fe20006800000 */
[----:B------:R-:W-:Y:S01]  /*6740*/  FFMA.FTZ R2, R82, UR4, R66 ;  /* 0x0000000452027c23 */ /* 0x000fe20008010042 */
[-C--:B------:R-:W-:Y:S01]  /*6750*/  ISETP.GE.AND P5, PT, R70, R11.reuse, PT ;  /* 0x0000000b4600720c */ /* 0x080fe20003fa6270 */
[----:B-1----:R-:W-:Y:S01]  /*6760*/  FFMA.FTZ R4, R82, UR4, R84 ;  /* 0x0000000452047c23 */ /* 0x002fe20008010054 */
[----:B------:R-:W-:Y:S01]  /*6770*/  ISETP.GE.AND P3, PT, R72, R11, PT ;  /* 0x0000000b4800720c */ /* 0x000fe20003f66270 */
[----:B------:R-:W-:Y:S01]  /*6780*/  MUFU.TANH R36, R36 ;  /* 0x0000002400247308 */ /* 0x000fe20000002400 */
[----:B------:R-:W-:Y:S01]  /*6790*/  FSEL R220, R2, -INF , !P5 ;  /* 0xff80000002dc7808 */ /* 0x000fe20006800000 */
[C---:B------:R-:W-:Y:S01]  /*67a0*/  FFMA.FTZ R2, R83.reuse, UR4, R76 ;  /* 0x0000000453027c23 */ /* 0x040fe2000801004c */
[----:B------:R-:W-:Y:S01]  /*67b0*/  FSEL R218, R4, -INF , !P6 ;  /* 0xff80000004da7808 */ /* 0x000fe20007000000 */
[----:B------:R-:W-:Y:S01]  /*67c0*/  FFMA.FTZ R4, R83, UR4, R88 ;  /* 0x0000000453047c23 */ /* 0x000fe20008010058 */
[----:B------:R-:W-:Y:S01]  /*67d0*/  ISETP.GE.AND P6, PT, R72, R8, PT ;  /* 0x000000084800720c */ /* 0x000fe20003fc6270 */
[----:B------:R-:W-:Y:S01]  /*67e0*/  FMUL.FTZ R38, R38, c[0x0][0x2ec] ;  /* 0x0000bb0026267a20 */ /* 0x000fe20000410000 */
[-C--:B------:R-:W-:Y:S01]  /*67f0*/  ISETP.GE.AND P5, PT, R72, R9.reuse, PT ;  /* 0x000000094800720c */ /* 0x080fe20003fa6270 */
[----:B---3--:R-:W-:Y:S01]  /*6800*/  FMUL.FTZ R5, R47, c[0x0][0x2ec] ;  /* 0x0000bb002f057a20 */ /* 0x008fe20000410000 */
[----:B------:R-:W-:Y:S01]  /*6810*/  FSEL R208, R4, -INF , !P6 ;  /* 0xff80000004d07808 */ /* 0x000fe20007000000 */
[----:B------:R-:W-:Y:S01]  /*6820*/  FFMA.FTZ R4, R83, UR4, R85 ;  /* 0x0000000453047c23 */ /* 0x000fe20008010055 */
[----:B------:R-:W-:Y:S01]  /*6830*/  ISETP.GE.AND P6, PT, R72, R10, PT ;  /* 0x0000000a4800720c */ /* 0x000fe20003fc6270 */
[----:B------:R1:W3:Y:S01]  /*6840*/  MUFU.TANH R44, R5 ;  /* 0x00000005002c7308 */ /* 0x0002e20000002400 */
[----:B------:R-:W-:Y:S01]  /*6850*/  FSEL R212, R2, -INF , !P3 ;  /* 0xff80000002d47808 */ /* 0x000fe20005800000 */
[C---:B------:R-:W-:Y:S01]  /*6860*/  FFMA.FTZ R2, R81.reuse, UR4, R52 ;  /* 0x0000000451027c23 */ /* 0x040fe20008010034 */
[----:B------:R-:W-:Y:S01]  /*6870*/  FSEL R205, R4, -INF , !P5 ;  /* 0xff80000004cd7808 */ /* 0x000fe20006800000 */
[----:B------:R-:W-:Y:S01]  /*6880*/  FFMA.FTZ R4, R81, UR4, R55 ;  /* 0x0000000451047c23 */ /* 0x000fe20008010037 */
[----:B------:R-:W-:Y:S01]  /*6890*/  ISETP.GE.AND P5, PT, R69, R8, PT ;  /* 0x000000084500720c */ /* 0x000fe20003fa6270 */
[----:B------:R-:W-:Y:S01]  /*68a0*/  FMUL.FTZ R37, R37, c[0x0][0x2ec] ;  /* 0x0000bb0025257a20 */ /* 0x000fe20000410000 */
[----:B------:R-:W-:Y:S01]  /*68b0*/  FSEL R215, R0, -INF , !P6 ;  /* 0xff80000000d77808 */ /* 0x000fe20007000000 */
[C---:B----4-:R-:W-:Y:S01]  /*68c0*/  FFMA.FTZ R0, R81.reuse, UR4, R12 ;  /* 0x0000000451007c23 */ /* 0x050fe2000801000c */
[----:B------:R-:W-:Y:S01]  /*68d0*/  FSEL R201, R4, -INF , !P5 ;  /* 0xff80000004c97808 */ /* 0x000fe20006800000 */
[----:B------:R-:W-:Y:S01]  /*68e0*/  FFMA.FTZ R4, R81, UR4, R53 ;  /* 0x0000000451047c23 */ /* 0x000fe20008010035 */
[C---:B------:R-:W-:Y:S01]  /*68f0*/  ISETP.GE.AND P5, PT, R69.reuse, R10, PT ;  /* 0x0000000a4500720c */ /* 0x040fe20003fa6270 */
[----:B------:R-:W-:Y:S01]  /*6900*/  MUFU.TANH R38, R38 ;  /* 0x0000002600267308 */ /* 0x000fe20000002400 */
[C---:B------:R-:W-:Y:S01]  /*6910*/  ISETP.GE.AND P3, PT, R69.reuse, R9, PT ;  /* 0x000000094500720c */ /* 0x040fe20003f66270 */
[----:B------:R-:W-:Y:S01]  /*6920*/  FMUL.FTZ R26, R26, c[0x0][0x2ec] ;  /* 0x0000bb001a1a7a20 */ /* 0x000fe20000410000 */
[----:B------:R-:W-:Y:S01]  /*6930*/  FSEL R202, R0, -INF , !P5 ;  /* 0xff80000000ca7808 */ /* 0x000fe20006800000 */
[----:B------:R-:W-:Y:S01]  /*6940*/  FMUL.FTZ R0, R28, c[0x0][0x2ec] ;  /* 0x0000bb001c007a20 */ /* 0x000fe20000410000 */
[-C--:B------:R-:W-:Y:S01]  /*6950*/  ISETP.GE.AND P6, PT, R69, R11.reuse, PT ;  /* 0x0000000b4500720c */ /* 0x080fe20003fc6270 */
[----:B-1----:R-:W-:Y:S01]  /*6960*/  FMUL.FTZ R5, R21, c[0x0][0x2ec] ;  /* 0x0000bb0015057a20 */ /* 0x002fe20000410000 */
[----:B------:R-:W-:Y:S01]  /*6970*/  FSEL R197, R4, -INF , !P3 ;  /* 0xff80000004c57808 */ /* 0x000fe20005800000 */
[----:B------:R1:W-:Y:S01]  /*6980*/  MUFU.TANH R12, R0 ;  /* 0x00000000000c7308 */ /* 0x0003e20000002400 */
[----:B------:R-:W-:Y:S01]  /*6990*/  FSEL R200, R2, -INF , !P6 ;  /* 0xff80000002c87808 */ /* 0x000fe20007000000 */
[C---:B------:R-:W-:Y:S01]  /*69a0*/  FFMA.FTZ R4, R80.reuse, UR4, R59 ;  /* 0x0000000450047c23 */ /* 0x040fe2000801003b */
[C---:B------:R-:W-:Y:S01]  /*69b0*/  ISETP.GE.AND P5, PT, R71.reuse, R11, PT ;  /* 0x0000000b4700720c */ /* 0x040fe20003fa6270 */
[----:B--2---:R-:W-:Y:S01]  /*69c0*/  FFMA.FTZ R2, R80, UR4, R56 ;  /* 0x0000000450027c23 */ /* 0x004fe20008010038 */
[CC--:B------:R-:W-:Y:S01]  /*69d0*/  ISETP.GE.AND P3, PT, R71.reuse, R8.reuse, PT ;  /* 0x000000084700720c */ /* 0x0c0fe20003f66270 */
[----:B------:R-:W-:Y:S01]  /*69e0*/  FMUL.FTZ R24, R24, c[0x0][0x2ec] ;  /* 0x0000bb0018187a20 */ /* 0x000fe20000410000 */
[----:B------:R-:W-:Y:S01]  /*69f0*/  ISETP.GE.AND P6, PT, R71, R9, PT ;  /* 0x000000094700720c */ /* 0x000fe20003fc6270 */
[----:B------:R2:W4:Y:S01]  /*6a00*/  MUFU.TANH R16, R5 ;  /* 0x0000000500107308 */ /* 0x0005220000002400 */
[----:B------:R-:W-:Y:S01]  /*6a10*/  FSEL R186, R4, -INF , !P3 ;  /* 0xff80000004ba7808 */ /* 0x000fe20005800000 */
[----:B---3--:R-:W-:Y:S01]  /*6a20*/  FFMA.FTZ R4, R80, UR4, R44 ;  /* 0x0000000450047c23 */ /* 0x008fe2000801002c */
[----:B------:R-:W-:Y:S01]  /*6a30*/  FSEL R193, R2, -INF , !P6 ;  /* 0xff80000002c17808 */ /* 0x000fe20007000000 */
[----:B------:R-:W-:Y:S01]  /*6a40*/  FMUL.FTZ R2, R30, c[0x0][0x2ec] ;  /* 0x0000bb001e027a20 */ /* 0x000fe20000410000 */
[----:B------:R-:W-:Y:S01]  /*6a50*/  ISETP.GE.AND P6, PT, R62, R8, PT ;  /* 0x000000083e00720c */ /* 0x000fe20003fc6270 */
[----:B------:R-:W-:Y:S01]  /*6a60*/  FMUL.FTZ R25, R25, c[0x0][0x2ec] ;  /* 0x0000bb0019197a20 */ /* 0x000fe20000410000 */
[----:B------:R-:W-:Y:S01]  /*6a70*/  ISETP.GE.AND P3, PT, R71, R10, PT ;  /* 0x0000000a4700720c */ /* 0x000fe20003f66270 */
[----:B-1----:R-:W-:Y:S01]  /*6a80*/  FFMA.FTZ R0, R80, UR4, R45 ;  /* 0x0000000450007c23 */ /* 0x002fe2000801002d */
[----:B------:R-:W1:Y:S01]  /*6a90*/  MUFU.TANH R23, R23 ;  /* 0x0000001700177308 */ /* 0x000e620000002400 */
[----:B------:R-:W-:Y:S01]  /*6aa0*/  FMUL.FTZ R27, R27, c[0x0][0x2ec] ;  /* 0x0000bb001b1b7a20 */ /* 0x000fe20000410000 */
[----:B------:R-:W-:Y:S01]  /*6ab0*/  FSEL R195, R4, -INF , !P3 ;  /* 0xff80000004c37808 */ /* 0x000fe20005800000 */
[C---:B------:R-:W-:Y:S01]  /*6ac0*/  FFMA.FTZ R4, R73.reuse, UR4, R13 ;  /* 0x0000000449047c23 */ /* 0x040fe2000801000d */
[----:B------:R-:W-:Y:S01]  /*6ad0*/  FSEL R194, R0, -INF , !P5 ;  /* 0xff80000000c27808 */ /* 0x000fe20006800000 */
[----:B------:R-:W-:Y:S01]  /*6ae0*/  FFMA.FTZ R0, R73, UR4, R20 ;  /* 0x0000000449007c23 */ /* 0x000fe20008010014 */
[C---:B------:R-:W-:Y:S01]  /*6af0*/  ISETP.GE.AND P3, PT, R62.reuse, R11, PT ;  /* 0x0000000b3e00720c */ /* 0x040fe20003f66270 */
[----:B--2---:R-:W-:Y:S01]  /*6b00*/  FMUL.FTZ R5, R39, c[0x0][0x2ec] ;  /* 0x0000bb0027057a20 */ /* 0x004fe20000410000 */
[----:B------:R-:W2:Y:S01]  /*6b10*/  MUFU.TANH R37, R37 ;  /* 0x0000002500257308 */ /* 0x000ea20000002400 */
[----:B------:R-:W-:-:S02]  /*6b20*/  ISETP.GE.AND P5, PT, R62, R9, PT ;  /* 0x000000093e00720c */ /* 0x000fc40003fa6270 */
[----:B------:R-:W-:Y:S01]  /*6b30*/  FSEL R171, R0, -INF , !P6 ;  /* 0xff80000000ab7808 */ /* 0x000fe20007000000 */
[----:B------:R-:W-:Y:S01]  /*6b40*/  FFMA.FTZ R0, R73, UR4, R36 ;  /* 0x0000000449007c23 */ /* 0x000fe20008010024 */
[----:B------:R-:W-:Y:S02]  /*6b50*/  FSEL R183, R4, -INF , !P5 ;  /* 0xff80000004b77808 */ /* 0x000fe40006800000 */
[----:B------:R-:W-:Y:S01]  /*6b60*/  ISETP.GE.AND P5, PT, R61, R8, PT ;  /* 0x000000083d00720c */ /* 0x000fe20003fa6270 */
[----:B------:R3:W-:Y:S01]  /*6b70*/  MUFU.TANH R13, R2 ;  /* 0x00000002000d7308 */ /* 0x0007e20000002400 */
[----:B------:R-:W-:Y:S01]  /*6b80*/  FSEL R185, R0, -INF , !P3 ;  /* 0xff80000000b97808 */ /* 0x000fe20005800000 */
[----:B----4-:R-:W-:Y:S01]  /*6b90*/  FFMA.FTZ R0, R67, UR4, R16 ;  /* 0x0000000443007c23 */ /* 0x010fe20008010010 */
[----:B------:R-:W-:Y:S02]  /*6ba0*/  ISETP.GE.AND P6, PT, R62, R10, PT ;  /* 0x0000000a3e00720c */ /* 0x000fe40003fc6270 */
[----:B------:R-:W-:-:S02]  /*6bb0*/  ISETP.GE.AND P3, PT, R61, R9, PT ;  /* 0x000000093d00720c */ /* 0x000fc40003f66270 */
[----:B------:R-:W-:Y:S01]  /*6bc0*/  FSEL R132, R0, -INF , !P5 ;  /* 0xff80000000847808 */ /* 0x000fe20006800000 */
[----:B------:R4:W5:Y:S01]  /*6bd0*/  MUFU.TANH R14, R5 ;  /* 0x00000005000e7308 */ /* 0x0009620000002400 */
[----:B-1----:R-:W-:Y:S01]  /*6be0*/  FFMA.FTZ R0, R67, UR4, R23 ;  /* 0x0000000443007c23 */ /* 0x002fe20008010017 */
[----:B------:R-:W-:Y:S01]  /*6bf0*/  ISETP.GE.AND P5, PT, R61, R10, PT ;  /* 0x0000000a3d00720c */ /* 0x000fe20003fa6270 */
[----:B--2---:R-:W-:-:S03]  /*6c00*/  FFMA.FTZ R4, R67, UR4, R37 ;  /* 0x0000000443047c23 */ /* 0x004fc60008010025 */
[----:B------:R-:W-:Y:S01]  /*6c10*/  FSEL R133, R0, -INF , !P3 ;  /* 0xff80000000857808 */ /* 0x000fe20005800000 */
[----:B------:R-:W-:Y:S01]  /*6c20*/  FFMA.FTZ R0, R64, UR4, R12 ;  /* 0x0000000440007c23 */ /* 0x000fe2000801000c */
[----:B------:R-:W1:Y:S01]  /*6c30*/  MUFU.TANH R26, R26 ;  /* 0x0000001a001a7308 */ /* 0x000e620000002400 */
[----:B---3--:R-:W-:Y:S01]  /*6c40*/  FFMA.FTZ R2, R73, UR4, R38 ;  /* 0x0000000449027c23 */ /* 0x008fe20008010026 */
[----:B------:R-:W-:-:S04]  /*6c50*/  ISETP.GE.AND P3, PT, R57, R8, PT ;  /* 0x000000083900720c */ /* 0x000fc80003f66270 */
[----:B------:R-:W-:Y:S01]  /*6c60*/  FSEL R192, R2, -INF , !P6 ;  /* 0xff80000002c07808 */ /* 0x000fe20007000000 */
[----:B----4-:R-:W-:Y:S01]  /*6c70*/  FMUL.FTZ R5, R29, c[0x0][0x2ec] ;  /* 0x0000bb001d057a20 */ /* 0x010fe20000410000 */
[----:B------:R-:W2:Y:S01]  /*6c80*/  MUFU.TANH R24, R24 ;  /* 0x0000001800187308 */ /* 0x000ea20000002400 */
[----:B------:R-:W-:Y:S01]  /*6c90*/  ISETP.GE.AND P6, PT, R61, R11, PT ;  /* 0x0000000b3d00720c */ /* 0x000fe20003fc6270 */
[----:B-----5:R-:W-:Y:S01]  /*6ca0*/  FFMA.FTZ R2, R67, UR4, R14 ;  /* 0x0000000443027c23 */ /* 0x020fe2000801000e */
[----:B------:R-:W-:Y:S02]  /*6cb0*/  FSEL R128, R0, -INF , !P3 ;  /* 0xff80000000807808 */ /* 0x000fe40005800000 */
[----:B------:R-:W-:Y:S01]  /*6cc0*/  FSEL R135, R4, -INF , !P6 ;  /* 0xff80000004877808 */ /* 0x000fe20007000000 */
[----:B------:R-:W-:Y:S01]  /*6cd0*/  FFMA.FTZ R4, R64, UR4, R13 ;  /* 0x0000000440047c23 */ /* 0x000fe2000801000d */
[----:B------:R-:W-:Y:S01]  /*6ce0*/  ISETP.GE.AND P3, PT, R57, R10, PT ;  /* 0x0000000a3900720c */ /* 0x000fe20003f66270 */
[----:B------:R3:W4:Y:S01]  /*6cf0*/  MUFU.TANH R15, R5 ;  /* 0x00000005000f7308 */ /* 0x0007220000002400 */
[----:B------:R-:W-:Y:S01]  /*6d00*/  FFMA.FTZ R13, R249, UR4, R230 ;  /* 0x00000004f90d7c23 */ /* 0x000fe200080100e6 */
[----:B------:R-:W-:Y:S01]  /*6d10*/  FSEL R181, R2, -INF , !P5 ;  /* 0xff80000002b57808 */ /* 0x000fe20006800000 */
[----:B-1----:R-:W-:Y:S01]  /*6d20*/  FFMA.FTZ R0, R64, UR4, R26 ;  /* 0x0000000440007c23 */ /* 0x002fe2000801001a */
[----:B------:R-:W-:-:S02]  /*6d30*/  ISETP.GE.AND P6, PT, R57, R9, PT ;  /* 0x000000093900720c */ /* 0x000fc40003fc6270 */
[----:B------:R-:W-:Y:S02]  /*6d40*/  FSEL R69, R13, -INF , !P0 ;  /* 0xff8000000d457808 */ /* 0x000fe40004000000 */
[----:B------:R-:W1:Y:S01]  /*6d50*/  MUFU.TANH R25, R25 ;  /* 0x0000001900197308 */ /* 0x000e620000002400 */
[----:B------:R-:W-:Y:S01]  /*6d60*/  PLOP3.LUT P0, PT, PT, PT, UP0, 0x80, 0x0 ;  /* 0x000000000000781c */ /* 0x000fe20003f0f008 */
[----:B--2---:R-:W-:Y:S01]  /*6d70*/  FFMA.FTZ R2, R64, UR4, R24 ;  /* 0x0000000440027c23 */ /* 0x004fe20008010018 */
[----:B------:R-:W-:Y:S01]  /*6d80*/  FSEL R134, R0, -INF , !P3 ;  /* 0xff80000000867808 */ /* 0x000fe20005800000 */
[----:B------:R-:W-:Y:S01]  /*6d90*/  FFMA.FTZ R0, R249, UR4, R232 ;  /* 0x00000004f9007c23 */ /* 0x000fe200080100e8 */
[----:B------:R-:W-:Y:S02]  /*6da0*/  ISETP.GE.AND P5, PT, R57, R11, PT ;  /* 0x0000000b3900720c */ /* 0x000fe40003fa6270 */
[----:B------:R-:W-:Y:S01]  /*6db0*/  FSEL R130, R4, -INF , !P6 ;  /* 0xff80000004827808 */ /* 0x000fe20007000000 */
[----:B---3--:R-:W-:Y:S01]  /*6dc0*/  FMUL.FTZ R5, R31, c[0x0][0x2ec] ;  /* 0x0000bb001f057a20 */ /* 0x008fe20000410000 */
[----:B------:R-:W2:Y:S01]  /*6dd0*/  MUFU.TANH R27, R27 ;  /* 0x0000001b001b7308 */ /* 0x000ea20000002400 */
[----:B------:R-:W-:Y:S01]  /*6de0*/  FSEL R131, R2, -INF , !P5 ;  /* 0xff80000002837808 */ /* 0x000fe20006800000 */
[----:B------:R-:W-:Y:S01]  /*6df0*/  FFMA.FTZ R2, R249, UR4, R243 ;  /* 0x00000004f9027c23 */ /* 0x000fe200080100f3 */
[----:B------:R-:W-:Y:S01]  /*6e00*/  FSEL R34, R0, -INF , !P1 ;  /* 0xff80000000227808 */ /* 0x000fe20004800000 */
[C---:B----4-:R-:W-:Y:S01]  /*6e10*/  FFMA.FTZ R14, R65.reuse, UR4, R15 ;  /* 0x00000004410e7c23 */ /* 0x050fe2000801000f */
[----:B------:R-:W-:Y:S01]  /*6e20*/  ISETP.GE.AND P6, PT, R58, R8, PT ;  /* 0x000000083a00720c */ /* 0x000fe20003fc6270 */
[----:B-1----:R-:W-:-:S02]  /*6e30*/  FFMA.FTZ R4, R65, UR4, R25 ;  /* 0x0000000441047c23 */ /* 0x002fc40008010019 */
[----:B------:R1:W3:Y:S01]  /*6e40*/  MUFU.TANH R12, R5 ;  /* 0x00000005000c7308 */ /* 0x0002e20000002400 */
[C---:B------:R-:W-:Y:S02]  /*6e50*/  ISETP.GE.AND P5, PT, R58.reuse, R9, PT ;  /* 0x000000093a00720c */ /* 0x040fe40003fa6270 */
[C---:B------:R-:W-:Y:S02]  /*6e60*/  ISETP.GE.AND P3, PT, R58.reuse, R11, PT ;  /* 0x0000000b3a00720c */ /* 0x040fe40003f66270 */
[----:B------:R-:W-:Y:S02]  /*6e70*/  ISETP.GE.AND P1, PT, R58, R10, PT ;  /* 0x0000000a3a00720c */ /* 0x000fe40003f26270 */
[----:B------:R-:W-:Y:S01]  /*6e80*/  FSEL R36, R2, -INF , !P2 ;  /* 0xff80000002247808 */ /* 0x000fe20005000000 */
[----:B--2---:R-:W-:Y:S01]  /*6e90*/  FFMA.FTZ R0, R65, UR4, R27 ;  /* 0x0000000441007c23 */ /* 0x004fe2000801001b */
[----:B------:R-:W-:Y:S02]  /*6ea0*/  FSEL R70, R14, -INF , !P6 ;  /* 0xff8000000e467808 */ /* 0x000fe40007000000 */
[----:B------:R-:W-:-:S02]  /*6eb0*/  FSEL R75, R4, -INF , !P3 ;  /* 0xff800000044b7808 */ /* 0x000fc40005800000 */
[----:B------:R-:W-:Y:S01]  /*6ec0*/  FSEL R129, R0, -INF , !P1 ;  /* 0xff80000000817808 */ /* 0x000fe20004800000 */
[----:B-1----:R-:W-:Y:S02]  /*6ed0*/  FFMA.FTZ R5, R249, UR4, R252 ;  /* 0x00000004f9057c23 */ /* 0x002fe400080100fc */
[----:B---3--:R-:W-:-:S03]  /*6ee0*/  FFMA.FTZ R12, R65, UR4, R12 ;  /* 0x00000004410c7c23 */ /* 0x008fc6000801000c */
[----:B------:R-:W-:Y:S02]  /*6ef0*/  FSEL R35, R5, -INF , !P4 ;  /* 0xff80000005237808 */ /* 0x000fe40006000000 */
[----:B------:R-:W-:Y:S01]  /*6f00*/  FSEL R74, R12, -INF , !P5 ;  /* 0xff8000000c4a7808 */ /* 0x000fe20006800000 */
        /* <DEDUP_REMOVED lines=12> */
[----:B------:R-:W-:Y:S01]  /*6fd0*/  IMAD.U32 R21, RZ, RZ, UR20 ;  /* 0x00000014ff157e24 */ /* 0x000fe2000f8e00ff */
[----:B------:R-:W-:Y:S01]  /*6fe0*/  UIMAD UR6, UR6, UR11, UR7 ;  /* 0x0000000b060672a4 */ /* 0x000fe2000f8e0207 */
[----:B--2---:R-:W-:Y:S01]  /*6ff0*/  ISETP.GE.AND P1, PT, R230, c[0x0][0x220], PT ;  /* 0x00008800e6007a0c */ /* 0x004fe20003f26270 */
[----:B---3--:R-:W-:-:S05]  /*7000*/  IMAD.WIDE.U32 R12, R12, UR11, R250 ;  /* 0x0000000b0c0c7c25 */ /* 0x008fca000f8e00fa */
[----:B------:R-:W-:-:S07]  /*7010*/  IADD3 R5, R13, UR6, RZ ;  /* 0x000000060d057c10 */ /* 0x000fce000fffe0ff */
        /* <DEDUP_REMOVED lines=12> */
[----:B------:R-:W-:Y:S02]  /*70e0*/  @!P1 LEA R28, P3, R4, c[0x0][0x168], 0x1 ;  /* 0x00005a00041c9a11 */ /* 0x000fe400078608ff */
[----:B------:R-:W-:Y:S02]  /*70f0*/  @!P1 LEA R32, P4, R0, c[0x0][0x168], 0x1 ;  /* 0x00005a0000209a11 */ /* 0x000fe400078808ff */
[----:B------:R-:W-:Y:S01]  /*7100*/  @!P1 LEA.HI.X R29, R4, c[0x0][0x16c], R16, 0x1, P3 ;  /* 0x00005b00041d9a11 */ /* 0x000fe200018f0c10 */
[----:B------:R-:W-:Y:S01]  /*7110*/  @!P1 IMAD.MOV.U32 R4, RZ, RZ, R12 ;  /* 0x000000ffff049224 */ /* 0x000fe200078e000c */
[----:B------:R-:W-:Y:S01]  /*7120*/  @!P1 LEA.HI.X R33, R0, c[0x0][0x16c], R14, 0x1, P4 ;  /* 0x00005b0000219a11 */ /* 0x000fe200020f0c0e */
[----:B------:R-:W-:Y:S01]  /*7130*/  IMAD.U32 R0, RZ, RZ, UR20 ;  /* 0x00000014ff007e24 */ /* 0x000fe2000f8e00ff */
[----:B------:R-:W-:Y:S01]  /*7140*/  @!P1 MOV R16, R12 ;  /* 0x0000000c00109202 */ /* 0x000fe20000000f00 */
[----:B------:R-:W-:Y:S01]  /*7150*/  @!P1 IMAD.WIDE.U32 R18, R18, 0x30, R4 ;  /* 0x0000003012129825 */ /* 0x000fe200078e0004 */
[----:B------:R-:W-:-:S03]  /*7160*/  @!P1 LEA R30, P2, R2, c[0x0][0x168], 0x1 ;  /* 0x00005a00021e9a11 */ /* 0x000fc600078408ff */
[----:B------:R-:W-:Y:S01]  /*7170*/  @!P1 IMAD.WIDE.U32 R16, R0, 0x50, R16 ;  /* 0x0000005000109825 */ /* 0x000fe200078e0010 */
[----:B------:R-:W-:Y:S02]  /*7180*/  @!P1 LEA.HI.X R31, R2, c[0x0][0x16c], R15, 0x1, P2 ;  /* 0x00005b00021f9a11 */ /* 0x000fe400010f0c0f */
[----:B------:R-:W-:Y:S01]  /*7190*/  @!P1 MOV R2, c[0x0][0x19c] ;  /* 0x0000670000029a02 */ /* 0x000fe20000000f00 */
[----:B------:R-:W-:Y:S01]  /*71a0*/  @!P1 IMAD.MOV.U32 R0, RZ, RZ, c[0x0][0x19c] ;  /* 0x00006700ff009624 */ /* 0x000fe200078e00ff */
[----:B------:R-:W-:Y:S01]  /*71b0*/  @!P1 LEA R26, P2, R12, c[0x0][0x168], 0x1 ;  /* 0x00005a000c1a9a11 */ /* 0x000fe200078408ff */
[----:B------:R-:W-:Y:S01]  /*71c0*/  @!P1 IMAD.MOV.U32 R14, RZ, RZ, R12 ;  /* 0x000000ffff0e9224 */ /* 0x000fe200078e000c */
[----:B------:R-:W-:Y:S01]  /*71d0*/  @!P1 LEA R24, P4, R18, c[0x0][0x168], 0x1 ;  /* 0x00005a0012189a11 */ /* 0x000fe200078808ff */
[----:B------:R-:W-:Y:S01]  /*71e0*/  @!P1 IMAD R0, R0, 0x30, RZ ;  /* 0x0000003000009824 */ /* 0x000fe200078e02ff */
[--C-:B------:R-:W-:Y:S01]  /*71f0*/  @!P1 LEA.HI.X R27, R12, c[0x0][0x16c], R5.reuse, 0x1, P2 ;  /* 0x00005b000c1b9a11 */ /* 0x100fe200010f0c05 */
[----:B------:R-:W-:Y:S01]  /*7200*/  @!P1 IMAD.MOV.U32 R15, RZ, RZ, R5 ;  /* 0x000000ffff0f9224 */ /* 0x000fe200078e0005 */
[----:B------:R-:W-:Y:S01]  /*7210*/  @!P1 LEA R22, P3, R16, c[0x0][0x168], 0x1 ;  /* 0x00005a0010169a11 */ /* 0x000fe200078608ff */
[----:B------:R-:W-:Y:S01]  /*7220*/  @!P1 IMAD R2, R2, 0x50, RZ ;  /* 0x0000005002029824 */ /* 0x000fe200078e02ff */
[----:B------:R-:W-:Y:S01]  /*7230*/  @!P1 IADD3 R0, R0, R19, RZ ;  /* 0x0000001300009210 */ /* 0x000fe20007ffe0ff */
[----:B------:R-:W-:Y:S01]  /*7240*/  @!P1 IMAD.WIDE.U32 R14, R21, 0x60, R14 ;  /* 0x00000060150e9825 */ /* 0x000fe200078e000e */
[----:B------:R-:W-:Y:S01]  /*7250*/  @!PT LDS RZ, [RZ] ;  /* 0x00000000fffff984 */ /* 0x000fe20000000800 */
[----:B------:R-:W-:Y:S01]  /*7260*/  @!PT LDS RZ, [RZ] ;  /* 0x00000000fffff984 */ /* 0x000fe20000000800 */
[----:B------:R-:W-:Y:S01]  /*7270*/  @!PT LDS RZ, [RZ] ;  /* 0x00000000fffff984 */ /* 0x000fe20000000800 */
[----:B------:R1:W-:Y:S02]  /*7280*/  @!P1 LDGSTS.E.BYPASS.LTC128B.128 [R240+0x4000], [R26.64] ;  /* 0x040000001af09fae */ /* 0x0003e4000b901d74 */
[----:B------:R-:W-:Y:S01]  /*7290*/  @!P1 LEA.HI.X R25, R18, c[0x0][0x16c], R0, 0x1, P4 ;  /* 0x00005b0012199a11 */ /* 0x000fe200020f0c00 */
[----:B------:R-:W-:Y:S01]  /*72a0*/  @!P1 IMAD.IADD R2, R2, 0x1, R17 ;  /* 0x0000000102029824 */ /* 0x000fe200078e0211 */
[----:B------:R1:W-:Y:S01]  /*72b0*/  @P1 STS.128 [R240+0x4800], RZ ;  /* 0x004800fff0001388 */ /* 0x0003e20000000c00 */
[----:B------:R-:W-:Y:S01]  /*72c0*/  @!P1 IMAD.IADD R15, R20, 0x1, R15 ;  /* 0x00000001140f9824 */ /* 0x000fe200078e020f */
[----:B------:R-:W-:-:S02]  /*72d0*/  @!P1 LEA R20, P2, R14, c[0x0][0x168], 0x1 ;  /* 0x00005a000e149a11 */ /* 0x000fc400078408ff */
[----:B------:R-:W-:Y:S01]  /*72e0*/  @!PT LDS RZ, [RZ] ;  /* 0x00000000fffff984 */ /* 0x000fe20000000800 */
[----:B------:R-:W-:Y:S01]  /*72f0*/  @!PT LDS RZ, [RZ] ;  /* 0x00000000fffff984 */ /* 0x000fe20000000800 */
[----:B------:R-:W-:Y:S01]  /*7300*/  @!PT LDS RZ, [RZ] ;  /* 0x00000000fffff984 */ /* 0x000fe20000000800 */
[----:B------:R1:W-:Y:S01]  /*7310*/  @!P1 LDGSTS.E.BYPASS.LTC128B.128 [R240+0x4800], [R32.64] ;  /* 0x0480000020f09fae */ /* 0x0003e2000b901d74 */
[----:B------:R-:W-:Y:S02]  /*7320*/  @!P1 LEA.HI.X R23, R16, c[0x0][0x16c], R2, 0x1, P3 ;  /* 0x00005b0010179a11 */ /* 0x000fe400018f0c02 */
[----:B------:R-:W-:Y:S01]  /*7330*/  @!P1 LEA.HI.X R21, R14, c[0x0][0x16c], R15, 0x1, P2 ;  /* 0x00005b000e159a11 */ /* 0x000fe200010f0c0f */
        /* <DEDUP_REMOVED lines=39> */
.L_x_459:
[----:B------:R-:W-:Y:S05]  /*75b0*/  BSYNC B0 ;  /* 0x0000000000007941 */ /* 0x000fea0003800000 */
.L_x_458:
[----:B------:R-:W0:Y:S02]  /*75c0*/  LDGDEPBAR ;  /* 0x00000000000079af */ /* 0x000e240000000000 */
.L_x_457:
[----:B------:R-:W-:Y:S01]  /*75d0*/  FMNMX.FTZ R0, R34, R104, !PT ;  /* 0x0000006822007209 */ /* 0x000fe20007810000 */
[----:B------:R-:W-:Y:S01]  /*75e0*/  STL [R1+0x130], R240 ;  /* 0x000130f001007387 */ /* 0x000fe20000100800 */
[----:B------:R-:W-:Y:S02]  /*75f0*/  SHF.L.U32 R229, R7, 0x1, RZ ;  /* 0x0000000107e57819 */ /* 0x000fe400000006ff */
[----:B------:R-:W-:Y:S01]  /*7600*/  FMNMX.FTZ R0, R144, R0, !PT ;  /* 0x0000000090007209 */ /* 0x000fe20007810000 */
[----:B------:R-:W-:Y:S01]  /*7610*/  STL [R1+0x12c], R239 ;  /* 0x00012cef01007387 */ /* 0x000fe20000100800 */
[----:B------:R-:W-:Y:S01]  /*7620*/  LEA R230, R6, R229, 0x1 ;  /* 0x000000e506e67211 */ /* 0x000fe200078e08ff */
[----:B------:R-:W-:Y:S01]  /*7630*/  IMAD R232, R3, 0x2, R229 ;  /* 0x0000000203e87824 */ /* 0x000fe200078e02e5 */
        /* <DEDUP_REMOVED lines=106> */
[----:B------:R-:W3:Y:S01]  /*7ce0*/  SHFL.BFLY PT, R4, R0, 0x2, 0x1f ;  /* 0x0c401f0000047f89 */ /* 0x000ee200000e0000 */
        /* <DEDUP_REMOVED lines=11> */
[----:B---3--:R-:W-:Y:S02]  /*7da0*/  FMNMX.FTZ R0, R0, R4, !PT ;  /* 0x0000000400007209 */ /* 0x008fe40007810000 */
[----:B------:R-:W-:Y:S01]  /*7db0*/  FMNMX.FTZ R2, R154, R2, !PT ;  /* 0x000000029a027209 */ /* 0x000fe20007810000 */
[----:B------:R-:W3:Y:S03]  /*7dc0*/  SHFL.BFLY PT, R4, R68, 0x2, 0x1f ;  /* 0x0c401f0044047f89 */ /* 0x000ee600000e0000 */
[----:B------:R-:W-:Y:S01]  /*7dd0*/  FMNMX.FTZ R2, R153, R2, !PT ;  /* 0x0000000299027209 */ /* 0x000fe20007810000 */
[----:B------:R-:W4:Y:S03]  /*7de0*/  SHFL.BFLY PT, R71, R0, 0x1, 0x1f ;  /* 0x0c201f0000477f89 */ /* 0x000f2600000e0000 */
        /* <DEDUP_REMOVED lines=10> */
[----:B---3--:R-:W-:Y:S01]  /*7e90*/  FMNMX.FTZ R68, R68, R4, !PT ;  /* 0x0000000444447209 */ /* 0x008fe20007810000 */
[--C-:B------:R-:W-:Y:S01]  /*7ea0*/  FFMA.FTZ R4, R34, c[0x0][0x23c], -R5.reuse ;  /* 0x00008f0022047a23 */ /* 0x100fe20000010805 */
[----:B----4-:R-:W-:Y:S02]  /*7eb0*/  FMNMX.FTZ R71, R0, R71, !PT ;  /* 0x0000004700477209 */ /* 0x010fe40007810000 */
[----:B------:R-:W-:Y:S01]  /*7ec0*/  FMNMX.FTZ R0, R161, R2, !PT ;  /* 0x00000002a1007209 */ /* 0x000fe20007810000 */
[----:B------:R1:W-:Y:S01]  /*7ed0*/  MUFU.EX2 R247, R4 ;  /* 0x0000000400f77308 */ /* 0x0003e20000000800 */
[----:B------:R-:W-:Y:S01]  /*7ee0*/  FSETP.NEU.FTZ.AND P1, PT, R71, -INF , PT ;  /* 0xff8000004700780b */ /* 0x000fe20003f3d000 */
[----:B------:R-:W-:Y:S01]  /*7ef0*/  FFMA.FTZ R2, R104, c[0x0][0x23c], -R5 ;  /* 0x00008f0068027a23 */ /* 0x000fe20000010805 */
[----:B------:R-:W-:Y:S01]  /*7f00*/  FMNMX.FTZ R0, R178, R0, !PT ;  /* 0x00000000b2007209 */ /* 0x000fe20007810000 */
[----:B--2---:R-:W2:Y:S03]  /*7f10*/  SHFL.BFLY PT, R12, R68, 0x1, 0x1f ;  /* 0x0c201f00440c7f89 */ /* 0x004ea600000e0000 */
        /* <DEDUP_REMOVED lines=15> */
[----:B------:R1:W-:Y:S02]  /*8010*/  MUFU.EX2 R248, R2 ;  /* 0x0000000200f87308 */ /* 0x0003e40000000800 */
[----:B-1----:R-:W-:Y:S01]  /*8020*/  FMNMX.FTZ R2, R214, R0, !PT ;  /* 0x00000000d6027209 */ /* 0x002fe20007810000 */
[----:B------:R-:W-:-:S03]  /*8030*/  FFMA.FTZ R0, R110, c[0x0][0x23c], -R4 ;  /* 0x00008f006e007a23 */ /* 0x000fc60000010804 */
[----:B------:R-:W-:Y:S02]  /*8040*/  FMNMX.FTZ R2, R204, R2, !PT ;  /* 0x00000002cc027209 */ /* 0x000fe40007810000 */
[----:B------:R1:W2:Y:S02]  /*8050*/  MUFU.EX2 R13, R0 ;  /* 0x00000000000d7308 */ /* 0x0002a40000000800 */
[----:B-1----:R-:W-:Y:S01]  /*8060*/  FMNMX.FTZ R0, R198, R2, !PT ;  /* 0x00000002c6007209 */ /* 0x002fe20007810000 */
[----:B------:R-:W-:Y:S01]  /*8070*/  FMUL.FTZ R2, R68, c[0x0][0x23c] ;  /* 0x00008f0044027a20 */ /* 0x000fe20000410000 */
[----:B--2---:R1:W-:Y:S02]  /*8080*/  STL [R1+0xa0], R13 ;  /* 0x0000a00d01007387 */ /* 0x0043e40000100800 */
[----:B------:R-:W-:Y:S02]  /*8090*/  FMNMX.FTZ R0, R241, R0, !PT ;  /* 0x00000000f1007209 */ /* 0x000fe40007810000 */
[----:B------:R-:W-:Y:S01]  /*80a0*/  FSEL R2, R2, RZ, P1 ;  /* 0x000000ff02027208 */ /* 0x000fe20000800000 */
[----:B------:R-:W-:Y:S01]  /*80b0*/  STL [R1+0x13c], R68 ;  /* 0x00013c4401007387 */ /* 0x000fe20000100800 */
[----:B------:R-:W-:-:S03]  /*80c0*/  FMNMX.FTZ R0, R226, R0, !PT ;  /* 0x00000000e2007209 */ /* 0x000fc60007810000 */
[--C-:B------:R-:W-:Y:S01]  /*80d0*/  FFMA.FTZ R7, R111, c[0x0][0x23c], -R2.reuse ;  /* 0x00008f006f077a23 */ /* 0x100fe20000010802 */
[----:B------:R-:W-:Y:S01]  /*80e0*/  FMNMX.FTZ R0, R224, R0, !PT ;  /* 0x00000000e0007209 */ /* 0x000fe20007810000 */
[----:B------:R-:W-:Y:S02]  /*80f0*/  FFMA.FTZ R12, R36, c[0x0][0x23c], -R2 ;  /* 0x00008f00240c7a23 */ /* 0x000fe40000010802 */
[----:B------:R2:W-:Y:S01]  /*8100*/  MUFU.EX2 R14, R7 ;  /* 0x00000007000e7308 */ /* 0x0005e20000000800 */
[----:B------:R-:W-:-:S04]  /*8110*/  FMNMX.FTZ R0, R222, R0, !PT ;  /* 0x00000000de007209 */ /* 0x000fc80007810000 */
[----:B------:R-:W-:-:S03]  /*8120*/  FMNMX.FTZ R0, R218, R0, !PT ;  /* 0x00000000da007209 */ /* 0x000fc60007810000 */
[----:B------:R3:W-:Y:S01]  /*8130*/  MUFU.EX2 R246, R12 ;  /* 0x0000000c00f67308 */ /* 0x0007e20000000800 */
[----:B------:R-:W-:-:S04]  /*8140*/  FMNMX.FTZ R0, R205, R0, !PT ;  /* 0x00000000cd007209 */ /* 0x000fc80007810000 */
[----:B------:R-:W-:Y:S01]  /*8150*/  FMNMX.FTZ R0, R197, R0, !PT ;  /* 0x00000000c5007209 */ /* 0x000fe20007810000 */
[----:B--2---:R-:W-:-:S03]  /*8160*/  FFMA.FTZ R7, R119, c[0x0][0x23c], -R2 ;  /* 0x00008f0077077a23 */ /* 0x004fc60000010802 */
[----:B------:R-:W-:Y:S01]  /*8170*/  FMNMX.FTZ R6, R193, R0, !PT ;  /* 0x00000000c1067209 */ /* 0x000fe20007810000 */
[----:B------:R-:W-:Y:S01]  /*8180*/  FFMA.FTZ R0, R117, c[0x0][0x23c], -R2 ;  /* 0x00008f0075007a23 */ /* 0x000fe20000010802 */
[----:B------:R-:W2:Y:S02]  /*8190*/  MUFU.EX2 R239, R7 ;  /* 0x0000000700ef7308 */ /* 0x000ea40000000800 */
[----:B------:R-:W-:Y:S02]  /*81a0*/  FMNMX.FTZ R3, R183, R6, !PT ;  /* 0x00000006b7037209 */ /* 0x000fe40007810000 */
[----:B---3--:R-:W-:-:S04]  /*81b0*/  F2FP.BF16.PACK_AB R12, R248, R251 ;  /* 0x000000fbf80c723e */ /* 0x008fc800000010ff */
[----:B------:R3:W4:Y:S01]  /*81c0*/  MUFU.EX2 R252, R0 ;  /* 0x0000000000fc7308 */ /* 0x0007220000000800 */
[----:B--2---:R-:W-:Y:S01]  /*81d0*/  STL [R1+0x140], R239 ;  /* 0x000140ef01007387 */ /* 0x004fe20000100800 */
[----:B---3--:R-:W-:Y:S01]  /*81e0*/  FMNMX.FTZ R0, R133, R3, !PT ;  /* 0x0000000385007209 */ /* 0x008fe20007810000 */
[----:B------:R-:W-:Y:S01]  /*81f0*/  FFMA.FTZ R3, R120, c[0x0][0x23c], -R4 ;  /* 0x00008f0078037a23 */ /* 0x000fe20000010804 */
[----:B----4-:R-:W-:Y:S02]  /*8200*/  F2FP.BF16.PACK_AB R15, R252, R239 ;  /* 0x000000effc0f723e */ /* 0x010fe400000010ff */
[----:B------:R-:W-:Y:S02]  /*8210*/  FMNMX.FTZ R0, R130, R0, !PT ;  /* 0x0000000082007209 */ /* 0x000fe40007810000 */
[----:B------:R2:W-:Y:S01]  /*8220*/  MUFU.EX2 R121, R3 ;  /* 0x0000000300797308 */ /* 0x0005e20000000800 */
[----:B------:R-:W-:Y:S02]  /*8230*/  MOV R120, R14 ;  /* 0x0000000e00787202 */ /* 0x000fe40000000f00 */
[----:B------:R-:W-:-:S02]  /*8240*/  FMNMX.FTZ R0, R74, R0, !PT ;  /* 0x000000004a007209 */ /* 0x000fc40007810000 */
[----:B------:R-:W-:Y:S02]  /*8250*/  F2FP.BF16.PACK_AB R14, R245, R13 ;  /* 0x0000000df50e723e */ /* 0x000fe400000010ff */
[----:B-1----:R-:W-:Y:S01]  /*8260*/  F2FP.BF16.PACK_AB R13, R120, R246 ;  /* 0x000000f6780d723e */ /* 0x002fe200000010ff */
[----:B------:R-:W1:Y:S06]  /*8270*/  SHFL.BFLY PT, R6, R0, 0x2, 0x1f ;  /* 0x0c401f0000067f89 */ /* 0x000e6c00000e0000 */
[----:B------:R-:W-:Y:S01]  /*8280*/  HMMA.16816.F32.BF16 R44, R12, R24, RZ ;  /* 0x000000180c2c723c */ /* 0x000fe200000418ff */
[----:B--2---:R-:W-:-:S04]  /*8290*/  FFMA.FTZ R3, R118, c[0x0][0x23c], -R4 ;  /* 0x00008f0076037a23 */ /* 0x004fc80000010804 */
[----:B------:R2:W3:Y:S03]  /*82a0*/  MUFU.EX2 R243, R3 ;  /* 0x0000000300f37308 */ /* 0x0004e60000000800 */
[C---:B------:R-:W-:Y:S08]  /*82b0*/  HMMA.16816.F32.BF16 R80, R12.reuse, R40, RZ ;  /* 0x000000280c50723c */ /* 0x040ff000000418ff */
[----:B------:R-:W-:Y:S01]  /*82c0*/  HMMA.16816.F32.BF16 R76, R12, R48, RZ ;  /* 0x000000300c4c723c */ /* 0x000fe200000418ff */
[----:B-1----:R-:W-:Y:S01]  /*82d0*/  FMNMX.FTZ R0, R0, R6, !PT ;  /* 0x0000000600007209 */ /* 0x002fe20007810000 */
[----:B--2---:R-:W-:-:S04]  /*82e0*/  FFMA.FTZ R3, R116, c[0x0][0x23c], -R4 ;  /* 0x00008f0074037a23 */ /* 0x004fc80000010804 */
[----:B------:R-:W1:Y:S02]  /*82f0*/  SHFL.BFLY PT, R6, R0, 0x1, 0x1f ;  /* 0x0c201f0000067f89 */ /* 0x000e6400000e0000 */
[----:B------:R-:W-:Y:S01]  /*8300*/  HMMA.16816.F32.BF16 R20, R12, R52, RZ ;  /* 0x000000340c14723c */ /* 0x000fe200000418ff */
[----:B---3--:R-:W-:Y:S01]  /*8310*/  F2FP.BF16.PACK_AB R16, R243, R121 ;  /* 0x00000079f310723e */ /* 0x008fe200000010ff */
[----:B------:R2:W-:Y:S01]  /*8320*/  MUFU.EX2 R235, R3 ;  /* 0x0000000300eb7308 */ /* 0x0005e20000000800 */
[----:B------:R-:W-:-:S05]  /*8330*/  IMAD.MOV.U32 R116, RZ, RZ, R246 ;  /* 0x000000ffff747224 */ /* 0x000fca00078e00f6 */
[C---:B------:R-:W-:Y:S08]  /*8340*/  HMMA.16816.F32.BF16 R36, R12.reuse, R26, RZ ;  /* 0x0000001a0c24723c */ /* 0x040ff000000418ff */
[----:B------:R-:W-:Y:S01]  /*8350*/  HMMA.16816.F32.BF16 R32, R12, R42, RZ ;  /* 0x0000002a0c20723c */ /* 0x000fe200000418ff */
[----:B--2---:R-:W-:-:S04]  /*8360*/  FFMA.FTZ R3, R109, c[0x0][0x23c], -R4 ;  /* 0x00008f006d037a23 */ /* 0x004fc80000010804 */
[----:B------:R2:W3:Y:S01]  /*8370*/  MUFU.EX2 R239, R3 ;  /* 0x0000000300ef7308 */ /* 0x0004e20000000800 */
[----:B-1----:R-:W-:Y:S02]  /*8380*/  FMNMX.FTZ R72, R0, R6, !PT ;  /* 0x0000000600487209 */ /* 0x002fe40007810000 */
[----:B------:R-:W-:Y:S02]  /*8390*/  HMMA.16816.F32.BF16 R28, R12, R50, RZ ;  /* 0x000000320c1c723c */ /* 0x000fe400000418ff */
[C---:B------:R-:W-:Y:S01]  /*83a0*/  FSETP.NEU.FTZ.AND P1, PT, R72.reuse, -INF , PT ;  /* 0xff8000004800780b */ /* 0x040fe20003f3d000 */
[----:B------:R-:W-:-:S05]  /*83b0*/  FMUL.FTZ R0, R72, c[0x0][0x23c] ;  /* 0x00008f0048007a20 */ /* 0x000fca0000410000 */
[----:B------:R-:W-:Y:S01]  /*83c0*/  HMMA.16816.F32.BF16 R12, R12, R54, RZ ;  /* 0x000000360c0c723c */ /* 0x000fe200000418ff */
[----:B------:R-:W-:Y:S01]  /*83d0*/  FSEL R0, R0, RZ, P1 ;  /* 0x000000ff00007208 */ /* 0x000fe20000800000 */
[----:B--2---:R-:W-:Y:S01]  /*83e0*/  FFMA.FTZ R3, R125, c[0x0][0x23c], -R2 ;  /* 0x00008f007d037a23 */ /* 0x004fe20000010802 */
[----:B---3--:R-:W-:-:S03]  /*83f0*/  F2FP.BF16.PACK_AB R18, R239, R235 ;  /* 0x000000ebef12723e */ /* 0x008fc600000010ff */
[----:B------:R1:W-:Y:S02]  /*8400*/  MUFU.EX2 R117, R3 ;  /* 0x0000000300757308 */ /* 0x0003e40000000800 */
[----:B-1----:R-:W-:-:S06]  /*8410*/  FFMA.FTZ R3, R122, c[0x0][0x23c], -R2 ;  /* 0x00008f007a037a23 */ /* 0x002fcc0000010802 */
        /* <DEDUP_REMOVED lines=9> */
[C---:B------:R-:W-:Y:S08]  /*84b0*/  HMMA.16816.F32.BF16 R108, R16.reuse, R86, R12 ;  /* 0x00000056106c723c */ /* 0x040ff0000004180c */
[----:B------:R-:W-:Y:S01]  /*84c0*/  HMMA.16816.F32.BF16 R92, R16, R64, R44 ;  /* 0x00000040105c723c */ /* 0x000fe2000004182c */
[----:B-1----:R-:W-:-:S04]  /*84d0*/  FFMA.FTZ R3, R141, c[0x0][0x23c], -R5 ;  /* 0x00008f008d037a23 */ /* 0x002fc80000010805 */
[----:B------:R1:W2:Y:S03]  /*84e0*/  MUFU.EX2 R119, R3 ;  /* 0x0000000300777308 */ /* 0x0002a60000000800 */
[C---:B------:R-:W-:Y:S08]  /*84f0*/  HMMA.16816.F32.BF16 R88, R16.reuse, R56, R80 ;  /* 0x000000381058723c */ /* 0x040ff00000041850 */
[----:B------:R-:W-:Y:S01]  /*8500*/  HMMA.16816.F32.BF16 R80, R16, R66, R36 ;  /* 0x000000421050723c */ /* 0x000fe20000041824 */
[----:B-1----:R-:W-:Y:S01]  /*8510*/  FFMA.FTZ R3, R142, c[0x0][0x23c], -R5 ;  /* 0x00008f008e037a23 */ /* 0x002fe20000010805 */
[----:B--2---:R-:W-:-:S06]  /*8520*/  F2FP.BF16.PACK_AB R14, R119, R73 ;  /* 0x00000049770e723e */ /* 0x004fcc00000010ff */
[C---:B------:R-:W-:Y:S01]  /*8530*/  HMMA.16816.F32.BF16 R100, R16.reuse, R60, R76 ;  /* 0x0000003c1064723c */ /* 0x040fe2000004184c */
[----:B------:R1:W-:Y:S07]  /*8540*/  MUFU.EX2 R244, R3 ;  /* 0x0000000300f47308 */ /* 0x0003ee0000000800 */
[C---:B------:R-:W-:Y:S08]  /*8550*/  HMMA.16816.F32.BF16 R124, R16.reuse, R84, R20 ;  /* 0x00000054107c723c */ /* 0x040ff00000041814 */
[----:B------:R-:W-:Y:S01]  /*8560*/  HMMA.16816.F32.BF16 R104, R16, R62, R28 ;  /* 0x0000003e1068723c */ /* 0x000fe2000004181c */
[----:B-1----:R-:W-:-:S04]  /*8570*/  FFMA.FTZ R3, R140, c[0x0][0x23c], -R5 ;  /* 0x00008f008c037a23 */ /* 0x002fc80000010805 */
[----:B------:R1:W-:Y:S02]  /*8580*/  MUFU.EX2 R118, R3 ;  /* 0x0000000300767308 */ /* 0x0003e40000000800 */
[----:B-1----:R-:W-:Y:S02]  /*8590*/  FFMA.FTZ R3, R69, c[0x0][0x23c], -R0 ;  /* 0x00008f0045037a23 */ /* 0x002fe40000010800 */
[----:B------:R-:W-:-:S04]  /*85a0*/  IMAD.MOV.U32 R69, RZ, RZ, R96 ;  /* 0x000000ffff457224 */ /* 0x000fc800078e0060 */
[----:B------:R1:W-:Y:S01]  /*85b0*/  MUFU.EX2 R140, R3 ;  /* 0x00000003008c7308 */ /* 0x0003e20000000800 */
[----:B------:R-:W-:Y:S01]  /*85c0*/  HMMA.16816.F32.BF16 R96, R16, R58, R32 ;  /* 0x0000003a1060723c */ /* 0x000fe20000041820 */
[----:B------:R-:W-:Y:S01]  /*85d0*/  F2FP.BF16.PACK_AB R12, R69, R247 ;  /* 0x000000f7450c723e */ /* 0x000fe200000010ff */
[----:B-1----:R-:W-:-:S05]  /*85e0*/  FFMA.FTZ R3, R148, c[0x0][0x23c], -R0 ;  /* 0x00008f0094037a23 */ /* 0x002fca0000010800 */
        /* <DEDUP_REMOVED lines=9> */
[C---:B------:R-:W-:Y:S08]  /*8680*/  HMMA.16816.F32.BF16 R44, R12.reuse, R24, RZ ;  /* 0x000000180c2c723c */ /* 0x040ff000000418ff */
[----:B------:R-:W-:Y:S01]  /*8690*/  HMMA.16816.F32.BF16 R36, R12, R26, RZ ;  /* 0x0000001a0c24723c */ /* 0x000fe200000418ff */
[----:B-1----:R-:W-:-:S04]  /*86a0*/  FFMA.FTZ R3, R143, c[0x0][0x23c], -R5 ;  /* 0x00008f008f037a23 */ /* 0x002fc80000010805 */
[----:B------:R1:W2:Y:S03]  /*86b0*/  MUFU.EX2 R233, R3 ;  /* 0x0000000300e97308 */ /* 0x0002a60000000800 */
[C---:B------:R-:W-:Y:S08]  /*86c0*/  HMMA.16816.F32.BF16 R32, R12.reuse, R40, RZ ;  /* 0x000000280c20723c */ /* 0x040ff000000418ff */
[----:B------:R-:W-:Y:S01]  /*86d0*/  HMMA.16816.F32.BF16 R28, R12, R42, RZ ;  /* 0x0000002a0c1c723c */ /* 0x000fe200000418ff */
[----:B-1----:R-:W-:-:S07]  /*86e0*/  FFMA.FTZ R3, R154, c[0x0][0x23c], -R0 ;  /* 0x00008f009a037a23 */ /* 0x002fce0000010800 */
[C---:B------:R-:W-:Y:S01]  /*86f0*/  HMMA.16816.F32.BF16 R24, R12.reuse, R48, RZ ;  /* 0x000000300c18723c */ /* 0x040fe200000418ff */
[----:B------:R1:W-:Y:S07]  /*8700*/  MUFU.EX2 R148, R3 ;  /* 0x0000000300947308 */ /* 0x0003ee0000000800 */
[C---:B------:R-:W-:Y:S08]  /*8710*/  HMMA.16816.F32.BF16 R16, R12.reuse, R52, RZ ;  /* 0x000000340c10723c */ /* 0x040ff000000418ff */
[----:B------:R-:W-:Y:S01]  /*8720*/  HMMA.16816.F32.BF16 R20, R12, R50, RZ ;  /* 0x000000320c14723c */ /* 0x000fe200000418ff */
[----:B-1----:R-:W-:-:S04]  /*8730*/  FFMA.FTZ R3, R153, c[0x0][0x23c], -R0 ;  /* 0x00008f0099037a23 */ /* 0x002fc80000010800 */
[----:B------:R1:W3:Y:S03]  /*8740*/  MUFU.EX2 R143, R3 ;  /* 0x00000003008f7308 */ /* 0x0002e60000000800 */
[----:B------:R-:W-:Y:S07]  /*8750*/  HMMA.16816.F32.BF16 R40, R12, R54, RZ ;  /* 0x000000360c28723c */ /* 0x000fee00000418ff */
[----:B------:R-:W-:-:S02]  /*8760*/  F2FP.BF16.PACK_AB R12, R118, R244 ;  /* 0x000000f4760c723e */ /* 0x000fc400000010ff */
[----:B--2---:R-:W-:Y:S01]  /*8770*/  F2FP.BF16.PACK_AB R14, R233, R6 ;  /* 0x00000006e90e723e */ /* 0x004fe200000010ff */
[----:B-1----:R-:W-:Y:S01]  /*8780*/  FFMA.FTZ R3, R149, c[0x0][0x23c], -R0 ;  /* 0x00008f0095037a23 */ /* 0x002fe20000010800 */
[----:B---3--:R-:W-:-:S03]  /*8790*/  F2FP.BF16.PACK_AB R13, R143, R148 ;  /* 0x000000948f0d723e */ /* 0x008fc600000010ff */
[----:B------:R1:W-:Y:S02]  /*87a0*/  MUFU.EX2 R236, R3 ;  /* 0x0000000300ec7308 */ /* 0x0003e40000000800 */
[----:B-1----:R-:W-:Y:S01]  /*87b0*/  FFMA.FTZ R3, R146, c[0x0][0x23c], -R0 ;  /* 0x00008f0092037a23 */ /* 0x002fe20000010800 */
[----:B------:R-:W-:-:S05]  /*87c0*/  MOV R146, R252 ;  /* 0x000000fc00927202 */ /* 0x000fca0000000f00 */
[----:B------:R1:W2:Y:S02]  /*87d0*/  MUFU.EX2 R228, R3 ;  /* 0x0000000300e47308 */ /* 0x0002a40000000800 */
[----:B-1----:R-:W-:Y:S01]  /*87e0*/  FFMA.FTZ R3, R166, c[0x0][0x23c], -R5 ;  /* 0x00008f00a6037a23 */ /* 0x002fe20000010805 */
[----:B--2---:R-:W-:-:S05]  /*87f0*/  F2FP.BF16.PACK_AB R15, R228, R236 ;  /* 0x000000ece40f723e */ /* 0x004fca00000010ff */
[----:B------:R1:W-:Y:S02]  /*8800*/  MUFU.EX2 R249, R3 ;  /* 0x0000000300f97308 */ /* 0x0003e40000000800 */
[C---:B------:R-:W-:Y:S08]  /*8810*/  HMMA.16816.F32.BF16 R52, R12.reuse, R64, R44 ;  /* 0x000000400c34723c */ /* 0x040ff0000004182c */
[----:B------:R-:W-:Y:S01]  /*8820*/  HMMA.16816.F32.BF16 R44, R12, R56, R32 ;  /* 0x000000380c2c723c */ /* 0x000fe20000041820 */
[----:B-1----:R-:W-:-:S04]  /*8830*/  FFMA.FTZ R3, R160, c[0x0][0x23c], -R5 ;  /* 0x00008f00a0037a23 */ /* 0x002fc80000010805 */
[----:B------:R1:W-:Y:S03]  /*8840*/  MUFU.EX2 R71, R3 ;  /* 0x0000000300477308 */ /* 0x0003e60000000800 */
[C---:B------:R-:W-:Y:S08]  /*8850*/  HMMA.16816.F32.BF16 R64, R12.reuse, R66, R36 ;  /* 0x000000420c40723c */ /* 0x040ff00000041824 */
[----:B------:R-:W-:Y:S01]  /*8860*/  HMMA.16816.F32.BF16 R48, R12, R60, R24 ;  /* 0x0000003c0c30723c */ /* 0x000fe20000041818 */
[----:B------:R-:W2:Y:S01]  /*8870*/  LDSM.16.MT88.4 R24, [R229+0x9000] ;  /* 0x00900000e518783b */ /* 0x000ea20000004200 */
[----:B-1----:R-:W-:-:S06]  /*8880*/  FFMA.FTZ R3, R152, c[0x0][0x23c], -R5 ;  /* 0x00008f0098037a23 */ /* 0x002fcc0000010805 */
[C---:B------:R-:W-:Y:S01]  /*8890*/  HMMA.16816.F32.BF16 R76, R12.reuse, R84, R16 ;  /* 0x000000540c4c723c */ /* 0x040fe20000041810 */
[----:B------:R-:W-:Y:S01]  /*88a0*/  LDSM.16.MT88.4 R16, [R230+0x9000] ;  /* 0x00900000e610783b */ /* 0x000fe20000004200 */
[----:B------:R1:W-:Y:S06]  /*88b0*/  MUFU.EX2 R9, R3 ;  /* 0x0000000300097308 */ /* 0x0003ec0000000800 */
[C---:B------:R-:W-:Y:S01]  /*88c0*/  HMMA.16816.F32.BF16 R36, R12.reuse, R58, R28 ;  /* 0x0000003a0c24723c */ /* 0x040fe2000004181c */
[----:B------:R-:W-:Y:S07]  /*88d0*/  LDSM.16.MT88.4 R28, [R231+0x9000] ;  /* 0x00900000e71c783b */ /* 0x000fee0000004200 */
[----:B------:R-:W-:Y:S01]  /*88e0*/  HMMA.16816.F32.BF16 R32, R12, R62, R20 ;  /* 0x0000003e0c20723c */ /* 0x000fe20000041814 */
[----:B------:R-:W3:Y:S01]  /*88f0*/  LDSM.16.MT88.4 R20, [R232+0x9000] ;  /* 0x00900000e814783b */ /* 0x000ee20000004200 */
[----:B-1----:R-:W-:-:S04]  /*8900*/  FFMA.FTZ R3, R147, c[0x0][0x23c], -R5 ;  /* 0x00008f0093037a23 */ /* 0x002fc80000010805 */
[----:B------:R1:W-:Y:S02]  /*8910*/  MUFU.EX2 R145, R3 ;  /* 0x0000000300917308 */ /* 0x0003e40000000800 */
[----:B------:R-:W-:Y:S01]  /*8920*/  HMMA.16816.F32.BF16 R40, R12, R86, R40 ;  /* 0x000000560c28723c */ /* 0x000fe20000041828 */
[----:B-1----:R-:W-:-:S05]  /*8930*/  FFMA.FTZ R3, R163, c[0x0][0x23c], -R0 ;  /* 0x00008f00a3037a23 */ /* 0x002fca0000010800 */
[----:B------:R1:W-:Y:S02]  /*8940*/  MUFU.EX2 R155, R3 ;  /* 0x00000003009b7308 */ /* 0x0003e40000000800 */
[----:B-1----:R-:W-:-:S06]  /*8950*/  FFMA.FTZ R3, R162, c[0x0][0x23c], -R4 ;  /* 0x00008f00a2037a23 */ /* 0x002fcc0000010804 */
[----:B------:R1:W-:Y:S02]  /*8960*/  MUFU.EX2 R154, R3 ;  /* 0x00000003009a7308 */ /* 0x0003e40000000800 */
[----:B-1----:R-:W-:-:S06]  /*8970*/  FFMA.FTZ R3, R159, c[0x0][0x23c], -R4 ;  /* 0x00008f009f037a23 */ /* 0x002fcc0000010804 */
[----:B------:R1:W4:Y:S02]  /*8980*/  MUFU.EX2 R159, R3 ;  /* 0x00000003009f7308 */ /* 0x0003240000000800 */
[----:B-1----:R-:W-:Y:S01]  /*8990*/  FFMA.FTZ R3, R150, c[0x0][0x23c], -R4 ;  /* 0x00008f0096037a23 */ /* 0x002fe20000010804 */
[----:B----4-:R-:W-:-:S05]  /*89a0*/  F2FP.BF16.PACK_AB R12, R159, R154 ;  /* 0x0000009a9f0c723e */ /* 0x010fca00000010ff */
[----:B------:R1:W4:Y:S02]  /*89b0*/  MUFU.EX2 R8, R3 ;  /* 0x0000000300087308 */ /* 0x0003240000000800 */
[----:B-1----:R-:W-:-:S06]  /*89c0*/  FFMA.FTZ R3, R112, c[0x0][0x23c], -R4 ;  /* 0x00008f0070037a23 */ /* 0x002fcc0000010804 */
[----:B------:R1:W1:Y:S02]  /*89d0*/  MUFU.EX2 R151, R3 ;  /* 0x0000000300977308 */ /* 0x0002640000000800 */
[----:B-1----:R-:W-:Y:S01]  /*89e0*/  FFMA.FTZ R3, R164, c[0x0][0x23c], -R2 ;  /* 0x00008f00a4037a23 */ /* 0x002fe20000010802 */
[----:B------:R-:W-:-:S05]  /*89f0*/  MOV R164, R119 ;  /* 0x0000007700a47202 */ /* 0x000fca0000000f00 */
[----:B------:R1:W-:Y:S02]  /*8a00*/  MUFU.EX2 R153, R3 ;  /* 0x0000000300997308 */ /* 0x0003e40000000800 */
[----:B-1----:R-:W-:Y:S01]  /*8a10*/  FFMA.FTZ R3, R157, c[0x0][0x23c], -R2 ;  /* 0x00008f009d037a23 */ /* 0x002fe20000010802 */
[----:B----4-:R-:W-:-:S05]  /*8a20*/  MOV R157, R8 ;  /* 0x00000008009d7202 */ /* 0x010fca0000000f00 */
[----:B------:R1:W4:Y:S01]  /*8a30*/  MUFU.EX2 R10, R3 ;  /* 0x00000003000a7308 */ /* 0x0003220000000800 */
[----:B------:R-:W-:Y:S01]  /*8a40*/  F2FP.BF16.PACK_AB R14, R151, R157 ;  /* 0x0000009d970e723e */ /* 0x000fe200000010ff */
        /* <DEDUP_REMOVED lines=9> */
[----:B---3--:R-:W-:Y:S01]  /*8ae0*/  HMMA.16816.F32.BF16 R88, R12, R20, R88 ;  /* 0x000000140c58723c */ /* 0x008fe20000041858 */
[----:B-1----:R-:W-:-:S04]  /*8af0*/  FFMA.FTZ R3, R165, c[0x0][0x23c], -R0 ;  /* 0x00008f00a5037a23 */ /* 0x002fc80000010800 */
        /* <DEDUP_REMOVED lines=8> */
[----:B-1----:R-:W-:-:S02]  /*8b80*/  FFMA.FTZ R3, R180, c[0x0][0x23c], -R5 ;  /* 0x00008f00b4037a23 */ /* 0x002fc40000010805 */
[----:B------:R-:W-:Y:S02]  /*8b90*/  IMAD.MOV.U32 R180, RZ, RZ, R251 ;  /* 0x000000ffffb47224 */ /* 0x000fe400078e00fb */
[----:B------:R1:W-:Y:S03]  /*8ba0*/  MUFU.EX2 R150, R3 ;  /* 0x0000000300967308 */ /* 0x0003e60000000800 */
[----:B------:R-:W-:Y:S07]  /*8bb0*/  HMMA.16816.F32.BF16 R108, R12, R30, R108 ;  /* 0x0000001e0c6c723c */ /* 0x000fee000004186c */
[----:B------:R-:W-:-:S02]  /*8bc0*/  F2FP.BF16.PACK_AB R12, R71, R249 ;  /* 0x000000f9470c723e */ /* 0x000fc400000010ff */
[----:B----4-:R-:W-:Y:S02]  /*8bd0*/  F2FP.BF16.PACK_AB R13, R152, R155 ;  /* 0x0000009b980d723e */ /* 0x010fe400000010ff */
[----:B------:R-:W-:Y:S02]  /*8be0*/  F2FP.BF16.PACK_AB R14, R145, R9 ;  /* 0x00000009910e723e */ /* 0x000fe400000010ff */
[----:B--2---:R-:W-:Y:S01]  /*8bf0*/  F2FP.BF16.PACK_AB R15, R147, R8 ;  /* 0x00000008930f723e */ /* 0x004fe200000010ff */
[----:B-1----:R-:W-:Y:S01]  /*8c00*/  FFMA.FTZ R3, R175, c[0x0][0x23c], -R5 ;  /* 0x00008f00af037a23 */ /* 0x002fe20000010805 */
[----:B------:R-:W-:-:S03]  /*8c10*/  MOV R175, R117 ;  /* 0x0000007500af7202 */ /* 0x000fc60000000f00 */
[----:B------:R1:W2:Y:S02]  /*8c20*/  MUFU.EX2 R11, R3 ;  /* 0x00000003000b7308 */ /* 0x0002a40000000800 */
[C---:B------:R-:W-:Y:S08]  /*8c30*/  HMMA.16816.F32.BF16 R48, R12.reuse, R16, R48 ;  /* 0x000000100c30723c */ /* 0x040ff00000041830 */
[----:B------:R-:W-:Y:S01]  /*8c40*/  HMMA.16816.F32.BF16 R84, R12, R24, R52 ;  /* 0x000000180c54723c */ /* 0x000fe20000041834 */
[----:B-1----:R-:W-:Y:S01]  /*8c50*/  FFMA.FTZ R3, R170, c[0x0][0x23c], -R5 ;  /* 0x00008f00aa037a23 */ /* 0x002fe20000010805 */
[----:B--2---:R-:W-:-:S06]  /*8c60*/  MOV R170, R11 ;  /* 0x0000000b00aa7202 */ /* 0x004fcc0000000f00 */
[C---:B------:R-:W-:Y:S01]  /*8c70*/  HMMA.16816.F32.BF16 R56, R12.reuse, R20, R44 ;  /* 0x000000140c38723c */ /* 0x040fe2000004182c */
[----:B------:R1:W-:Y:S07]  /*8c80*/  MUFU.EX2 R160, R3 ;  /* 0x0000000300a07308 */ /* 0x0003ee0000000800 */
        /* <DEDUP_REMOVED lines=8> */
[----:B-1----:R-:W-:Y:S01]  /*8d10*/  FFMA.FTZ R3, R178, c[0x0][0x23c], -R0 ;  /* 0x00008f00b2037a23 */ /* 0x002fe20000010800 */
[----:B------:R-:W-:-:S06]  /*8d20*/  MOV R178, R121 ;  /* 0x0000007900b27202 */ /* 0x000fcc0000000f00 */
[----:B------:R-:W-:Y:S01]  /*8d30*/  HMMA.16816.F32.BF16 R32, R12, R30, R40 ;  /* 0x0000001e0c20723c */ /* 0x000fe20000041828 */
[----:B------:R-:W-:Y:S01]  /*8d40*/  LDSM.16.MT88.4 R28, [R231+0x9800] ;  /* 0x00980000e71c783b */ /* 0x000fe20000004200 */
[----:B------:R1:W-:Y:S02]  /*8d50*/  MUFU.EX2 R250, R3 ;  /* 0x0000000300fa7308 */ /* 0x0003e40000000800 */
[----:B-1----:R-:W-:Y:S02]  /*8d60*/  FFMA.FTZ R3, R176, c[0x0][0x23c], -R4 ;  /* 0x00008f00b0037a23 */ /* 0x002fe40000010804 */
[----:B------:R-:W-:-:S04]  /*8d70*/  IMAD.MOV.U32 R176, RZ, RZ, R118 ;  /* 0x000000ffffb07224 */ /* 0x000fc800078e0076 */
[----:B------:R1:W-:Y:S02]  /*8d80*/  MUFU.EX2 R16, R3 ;  /* 0x0000000300107308 */ /* 0x0003e40000000800 */
[----:B-1----:R-:W-:-:S06]  /*8d90*/  FFMA.FTZ R3, R172, c[0x0][0x23c], -R4 ;  /* 0x00008f00ac037a23 */ /* 0x002fcc0000010804 */
[----:B------:R1:W-:Y:S02]  /*8da0*/  MUFU.EX2 R162, R3 ;  /* 0x0000000300a27308 */ /* 0x0003e40000000800 */
[----:B-1----:R-:W-:-:S06]  /*8db0*/  FFMA.FTZ R3, R169, c[0x0][0x23c], -R4 ;  /* 0x00008f00a9037a23 */ /* 0x002fcc0000010804 */
[----:B------:R1:W-:Y:S02]  /*8dc0*/  MUFU.EX2 R68, R3 ;  /* 0x0000000300447308 */ /* 0x0003e40000000800 */
[----:B-1----:R-:W-:-:S06]  /*8dd0*/  FFMA.FTZ R3, R114, c[0x0][0x23c], -R4 ;  /* 0x00008f0072037a23 */ /* 0x002fcc0000010804 */
[----:B------:R1:W-:Y:S02]  /*8de0*/  MUFU.EX2 R237, R3 ;  /* 0x0000000300ed7308 */ /* 0x0003e40000000800 */
[----:B-1----:R-:W-:Y:S01]  /*8df0*/  FFMA.FTZ R3, R179, c[0x0][0x23c], -R2 ;  /* 0x00008f00b3037a23 */ /* 0x002fe20000010802 */
[----:B------:R-:W-:-:S05]  /*8e00*/  MOV R179, R116 ;  /* 0x0000007400b37202 */ /* 0x000fca0000000f00 */
[----:B------:R1:W-:Y:S02]  /*8e10*/  MUFU.EX2 R169, R3 ;  /* 0x0000000300a97308 */ /* 0x0003e40000000800 */
[----:B-1----:R-:W-:Y:S02]  /*8e20*/  FFMA.FTZ R3, R174, c[0x0][0x23c], -R2 ;  /* 0x00008f00ae037a23 */ /* 0x002fe40000010802 */
[----:B------:R-:W-:-:S04]  /*8e30*/  IMAD.MOV.U32 R174, RZ, RZ, R120 ;  /* 0x000000ffffae7224 */ /* 0x000fc800078e0078 */
[----:B------:R1:W4:Y:S02]  /*8e40*/  MUFU.EX2 R161, R3 ;  /* 0x0000000300a17308 */ /* 0x0003240000000800 */
[----:B-1----:R-:W-:Y:S01]  /*8e50*/  FFMA.FTZ R3, R173, c[0x0][0x23c], -R2 ;  /* 0x00008f00ad037a23 */ /* 0x002fe20000010802 */
[----:B----4-:R-:W-:-:S05]  /*8e60*/  F2FP.BF16.PACK_AB R13, R161, R169 ;  /* 0x000000a9a10d723e */ /* 0x010fca00000010ff */
[----:B------:R1:W-:Y:S02]  /*8e70*/  MUFU.EX2 R11, R3 ;  /* 0x00000003000b7308 */ /* 0x0003e40000000800 */
[----:B-1----:R-:W-:Y:S02]  /*8e80*/  FFMA.FTZ R3, R168, c[0x0][0x23c], -R2 ;  /* 0x00008f00a8037a23 */ /* 0x002fe40000010802 */
[----:B------:R-:W-:Y:S02]  /*8e90*/  IMAD.MOV.U32 R168, RZ, RZ, R16 ;  /* 0x000000ffffa87224 */ /* 0x000fe400078e0010 */
[----:B------:R-:W1:Y:S02]  /*8ea0*/  LDSM.16.MT88.4 R16, [R230+0x9800] ;  /* 0x00980000e610783b */ /* 0x000e640000004200 */
[----:B------:R4:W2:Y:S01]  /*8eb0*/  MUFU.EX2 R173, R3 ;  /* 0x0000000300ad7308 */ /* 0x0008a20000000800 */
[----:B------:R-:W-:Y:S01]  /*8ec0*/  F2FP.BF16.PACK_AB R12, R162, R168 ;  /* 0x000000a8a20c723e */ /* 0x000fe200000010ff */
[----:B----4-:R-:W-:Y:S01]  /*8ed0*/  FFMA.FTZ R3, R191, c[0x0][0x23c], -R0 ;  /* 0x00008f00bf037a23 */ /* 0x010fe20000010800 */
[----:B--2---:R-:W-:Y:S01]  /*8ee0*/  F2FP.BF16.PACK_AB R15, R173, R11 ;  /* 0x0000000bad0f723e */ /* 0x004fe200000010ff */
[----:B------:R-:W-:-:S04]  /*8ef0*/  IMAD.MOV.U32 R191, RZ, RZ, R68 ;  /* 0x000000ffffbf7224 */ /* 0x000fc800078e0044 */
[----:B------:R2:W4:Y:S01]  /*8f00*/  MUFU.EX2 R163, R3 ;  /* 0x0000000300a37308 */ /* 0x0005220000000800 */
[----:B------:R-:W-:-:S07]  /*8f10*/  F2FP.BF16.PACK_AB R14, R237, R191 ;  /* 0x000000bfed0e723e */ /* 0x000fce00000010ff */
[----:B------:R-:W-:Y:S01]  /*8f20*/  HMMA.16816.F32.BF16 R76, R12, R24, R60 ;  /* 0x000000180c4c723c */ /* 0x000fe2000004183c */
[----:B--2---:R-:W-:-:S07]  /*8f30*/  FFMA.FTZ R3, R182, c[0x0][0x23c], -R0 ;  /* 0x00008f00b6037a23 */ /* 0x004fce0000010800 */
[C---:B------:R-:W-:Y:S01]  /*8f40*/  HMMA.16816.F32.BF16 R60, R12.reuse, R26, R80 ;  /* 0x0000001a0c3c723c */ /* 0x040fe20000041850 */
[----:B------:R2:W-:Y:S07]  /*8f50*/  MUFU.EX2 R172, R3 ;  /* 0x0000000300ac7308 */ /* 0x0005ee0000000800 */
[C---:B---3--:R-:W-:Y:S08]  /*8f60*/  HMMA.16816.F32.BF16 R88, R12.reuse, R20, R88 ;  /* 0x000000140c58723c */ /* 0x048ff00000041858 */
[----:B------:R-:W-:Y:S01]  /*8f70*/  HMMA.16816.F32.BF16 R96, R12, R22, R96 ;  /* 0x000000160c60723c */ /* 0x000fe20000041860 */
[----:B--2---:R-:W-:Y:S01]  /*8f80*/  FFMA.FTZ R3, R177, c[0x0][0x23c], -R0 ;  /* 0x00008f00b1037a23 */ /* 0x004fe20000010800 */
[----:B------:R-:W-:-:S03]  /*8f90*/  MOV R177, R249 ;  /* 0x000000f900b17202 */ /* 0x000fc60000000f00 */
[----:B------:R2:W3:Y:S03]  /*8fa0*/  MUFU.EX2 R165, R3 ;  /* 0x0000000300a57308 */ /* 0x0004e60000000800 */
[C---:B-1----:R-:W-:Y:S08]  /*8fb0*/  HMMA.16816.F32.BF16 R100, R12.reuse, R16, R100 ;  /* 0x000000100c64723c */ /* 0x042ff00000041864 */
[----:B------:R-:W-:Y:S01]  /*8fc0*/  HMMA.16816.F32.BF16 R104, R12, R18, R104 ;  /* 0x000000120c68723c */ /* 0x000fe20000041868 */
[----:B--2---:R-:W-:-:S07]  /*8fd0*/  FFMA.FTZ R3, R213, c[0x0][0x23c], -R5 ;  /* 0x00008f00d5037a23 */ /* 0x004fce0000010805 */
[C---:B------:R-:W-:Y:S01]  /*8fe0*/  HMMA.16816.F32.BF16 R124, R12.reuse, R28, R124 ;  /* 0x0000001c0c7c723c */ /* 0x040fe2000004187c */
[----:B------:R-:W-:Y:S01]  /*8ff0*/  IMAD.MOV.U32 R213, RZ, RZ, R177 ;  /* 0x000000ffffd57224 */ /* 0x000fe200078e00b1 */
[----:B------:R1:W2:Y:S06]  /*9000*/  MUFU.EX2 R68, R3 ;  /* 0x0000000300447308 */ /* 0x0002ac0000000800 */
[----:B------:R-:W-:Y:S07]  /*9010*/  HMMA.16816.F32.BF16 R108, R12, R30, R108 ;  /* 0x0000001e0c6c723c */ /* 0x000fee000004186c */
[----:B------:R-:W-:-:S02]  /*9020*/  F2FP.BF16.PACK_AB R12, R170, R150 ;  /* 0x00000096aa0c723e */ /* 0x000fc400000010ff */
[----:B----4-:R-:W-:Y:S01]  /*9030*/  F2FP.BF16.PACK_AB R13, R163, R250 ;  /* 0x000000faa30d723e */ /* 0x010fe200000010ff */
[----:B-1----:R-:W-:Y:S01]  /*9040*/  FFMA.FTZ R3, R203, c[0x0][0x23c], -R5 ;  /* 0x00008f00cb037a23 */ /* 0x002fe20000010805 */
[----:B------:R-:W-:Y:S02]  /*9050*/  F2FP.BF16.PACK_AB R14, R167, R160 ;  /* 0x000000a0a70e723e */ /* 0x000fe400000010ff */
[----:B---3--:R-:W-:Y:S01]  /*9060*/  F2FP.BF16.PACK_AB R15, R165, R172 ;  /* 0x000000aca50f723e */ /* 0x008fe200000010ff */
[----:B------:R1:W-:Y:S01]  /*9070*/  MUFU.EX2 R156, R3 ;  /* 0x00000003009c7308 */ /* 0x0003e20000000800 */
[----:B--2---:R-:W-:-:S05]  /*9080*/  MOV R203, R68 ;  /* 0x0000004400cb7202 */ /* 0x004fca0000000f00 */
[C---:B------:R-:W-:Y:S08]  /*9090*/  HMMA.16816.F32.BF16 R40, R12.reuse, R28, R36 ;  /* 0x0000001c0c28723c */ /* 0x040ff00000041824 */
[----:B------:R-:W-:Y:S01]  /*90a0*/  HMMA.16816.F32.BF16 R120, R12, R24, R84 ;  /* 0x000000180c78723c */ /* 0x000fe20000041854 */
[----:B-1----:R-:W-:-:S04]  /*90b0*/  FFMA.FTZ R3, R188, c[0x0][0x23c], -R5 ;  /* 0x00008f00bc037a23 */ /* 0x002fc80000010805 */
[----:B------:R1:W-:Y:S03]  /*90c0*/  MUFU.EX2 R36, R3 ;  /* 0x0000000300247308 */ /* 0x0003e60000000800 */
[C---:B------:R-:W-:Y:S08]  /*90d0*/  HMMA.16816.F32.BF16 R84, R12.reuse, R16, R48 ;  /* 0x000000100c54723c */ /* 0x040ff00000041830 */
[----:B------:R-:W-:Y:S01]  /*90e0*/  HMMA.16816.F32.BF16 R116, R12, R26, R64 ;  /* 0x0000001a0c74723c */ /* 0x000fe20000041840 */
[----:B------:R-:W2:Y:S01]  /*90f0*/  LDSM.16.MT88.4 R24, [R229+0xa000] ;  /* 0x00a00000e518783b */ /* 0x000ea20000004200 */
[----:B-1----:R-:W-:-:S05]  /*9100*/  FFMA.FTZ R3, R184, c[0x0][0x23c], -R5 ;  /* 0x00008f00b8037a23 */ /* 0x002fca0000010805 */
[----:B------:R-:W-:Y:S01]  /*9110*/  MOV R65, R174 ;  /* 0x000000ae00417202 */ /* 0x000fe20000000f00 */
[C---:B------:R-:W-:Y:S01]  /*9120*/  HMMA.16816.F32.BF16 R112, R12.reuse, R20, R56 ;  /* 0x000000140c70723c */ /* 0x040fe20000041838 */
[----:B------:R-:W-:Y:S01]  /*9130*/  IMAD.MOV.U32 R67, RZ, RZ, R250 ;  /* 0x000000ffff437224 */ /* 0x000fe200078e00fa */
[----:B------:R1:W-:Y:S01]  /*9140*/  MUFU.EX2 R149, R3 ;  /* 0x0000000300957308 */ /* 0x0003e20000000800 */
[----:B------:R-:W-:Y:S01]  /*9150*/  IMAD.MOV.U32 R174, RZ, RZ, R247 ;  /* 0x000000ffffae7224 */ /* 0x000fe200078e00f7 */
[----:B------:R-:W-:Y:S02]  /*9160*/  MOV R66, R179 ;  /* 0x000000b300427202 */ /* 0x000fe40000000f00 */
[----:B------:R-:W-:Y:S02]  /*9170*/  MOV R179, R246 ;  /* 0x000000f600b37202 */ /* 0x000fe40000000f00 */
[----:B------:R-:W-:Y:S01]  /*9180*/  HMMA.16816.F32.BF16 R92, R12, R22, R52 ;  /* 0x000000160c5c723c */ /* 0x000fe20000041834 */
[----:B------:R-:W3:Y:S01]  /*9190*/  LDSM.16.MT88.4 R20, [R232+0xa000] ;  /* 0x00a00000e814783b */ /* 0x000ee20000004200 */
[----:B------:R-:W-:-:S02]  /*91a0*/  MOV R184, R66 ;  /* 0x0000004200b87202 */ /* 0x000fc40000000f00 */
[----:B------:R-:W-:-:S04]  /*91b0*/  MOV R188, R67 ;  /* 0x0000004300bc7202 */ /* 0x000fc80000000f00 */
[C---:B------:R-:W-:Y:S01]  /*91c0*/  HMMA.16816.F32.BF16 R80, R12.reuse, R18, R44 ;  /* 0x000000120c50723c */ /* 0x040fe2000004182c */
[----:B-1----:R-:W-:Y:S02]  /*91d0*/  FFMA.FTZ R3, R210, c[0x0][0x23c], -R0 ;  /* 0x00008f00d2037a23 */ /* 0x002fe40000010800 */
[----:B------:R-:W-:Y:S02]  /*91e0*/  IMAD.MOV.U32 R210, RZ, RZ, R65 ;  /* 0x000000ffffd27224 */ /* 0x000fe400078e0041 */
[----:B------:R1:W-:Y:S03]  /*91f0*/  MUFU.EX2 R68, R3 ;  /* 0x0000000300447308 */ /* 0x0003e60000000800 */
[----:B------:R-:W-:Y:S01]  /*9200*/  HMMA.16816.F32.BF16 R32, R12, R30, R32 ;  /* 0x0000001e0c20723c */ /* 0x000fe20000041820 */
[----:B------:R-:W-:Y:S01]  /*9210*/  LDSM.16.MT88.4 R28, [R231+0xa000] ;  /* 0x00a00000e71c783b */ /* 0x000fe20000004200 */
[----:B-1----:R-:W-:-:S02]  /*9220*/  FFMA.FTZ R3, R209, c[0x0][0x23c], -R4 ;  /* 0x00008f00d1037a23 */ /* 0x002fc40000010804 */
[----:B------:R-:W-:Y:S01]  /*9230*/  IMAD.MOV.U32 R209, RZ, RZ, R191 ;  /* 0x000000ffffd17224 */ /* 0x000fe200078e00bf */
[----:B------:R-:W-:Y:S01]  /*9240*/  MOV R191, R248 ;  /* 0x000000f800bf7202 */ /* 0x000fe20000000f00 */
[----:B------:R1:W-:Y:S03]  /*9250*/  MUFU.EX2 R252, R3 ;  /* 0x0000000300fc7308 */ /* 0x0003e60000000800 */
[----:B------:R-:W-:Y:S02]  /*9260*/  MOV R177, R191 ;  /* 0x000000bf00b17202 */ /* 0x000fe40000000f00 */
[----:B------:R-:W-:Y:S01]  /*9270*/  MOV R191, R174 ;  /* 0x000000ae00bf7202 */ /* 0x000fe20000000f00 */
[----:B------:R-:W-:Y:S01]  /*9280*/  IMAD.MOV.U32 R174, RZ, RZ, R176 ;  /* 0x000000ffffae7224 */ /* 0x000fe200078e00b0 */
[----:B------:R-:W-:Y:S01]  /*9290*/  MOV R176, R245 ;  /* 0x000000f500b07202 */ /* 0x000fe20000000f00 */
[----:B-1----:R-:W-:-:S02]  /*92a0*/  FFMA.FTZ R3, R190, c[0x0][0x23c], -R4 ;  /* 0x00008f00be037a23 */ /* 0x002fc40000010804 */
[----:B------:R-:W-:Y:S01]  /*92b0*/  IMAD.MOV.U32 R190, RZ, RZ, R174 ;  /* 0x000000ffffbe7224 */ /* 0x000fe200078e00ae */
[----:B------:R-:W-:Y:S01]  /*92c0*/  MOV R174, R244 ;  /* 0x000000f400ae7202 */ /* 0x000fe20000000f00 */
[----:B------:R1:W4:Y:S02]  /*92d0*/  MUFU.EX2 R144, R3 ;  /* 0x0000000300907308 */ /* 0x0003240000000800 */
[----:B-1----:R-:W-:Y:S01]  /*92e0*/  FFMA.FTZ R3, R187, c[0x0][0x23c], -R4 ;  /* 0x00008f00bb037a23 */ /* 0x002fe20000010804 */
[----:B----4-:R-:W-:Y:S01]  /*92f0*/  F2FP.BF16.PACK_AB R12, R144, R252 ;  /* 0x000000fc900c723e */ /* 0x010fe200000010ff */
[----:B------:R-:W-:-:S04]  /*9300*/  IMAD.MOV.U32 R187, RZ, RZ, R147 ;  /* 0x000000ffffbb7224 */ /* 0x000fc800078e0093 */
[----:B------:R1:W-:Y:S02]  /*9310*/  MUFU.EX2 R182, R3 ;  /* 0x0000000300b67308 */ /* 0x0003e40000000800 */
[----:B-1----:R-:W-:-:S06]  /*9320*/  FFMA.FTZ R3, R158, c[0x0][0x23c], -R4 ;  /* 0x00008f009e037a23 */ /* 0x002fcc0000010804 */
[----:B------:R1:W4:Y:S02]  /*9330*/  MUFU.EX2 R16, R3 ;  /* 0x0000000300107308 */ /* 0x0003240000000800 */
[----:B-1----:R-:W-:-:S06]  /*9340*/  FFMA.FTZ R3, R211, c[0x0][0x23c], -R2 ;  /* 0x00008f00d3037a23 */ /* 0x002fcc0000010802 */
[----:B------:R1:W-:Y:S02]  /*9350*/  MUFU.EX2 R251, R3 ;  /* 0x0000000300fb7308 */ /* 0x0003e40000000800 */
[--C-:B-1----:R-:W-:Y:S01]  /*9360*/  FFMA.FTZ R3, R196, c[0x0][0x23c], -R2.reuse ;  /* 0x00008f00c4037a23 */ /* 0x102fe20000010802 */
[----:B----4-:R-:W-:Y:S02]  /*9370*/  MOV R196, R16 ;  /* 0x0000001000c47202 */ /* 0x010fe40000000f00 */
[----:B------:R-:W1:Y:S03]  /*9380*/  LDSM.16.MT88.4 R16, [R230+0xa000] ;  /* 0x00a00000e610783b */ /* 0x000e660000004200 */
[----:B------:R4:W2:Y:S01]  /*9390*/  MUFU.EX2 R248, R3 ;  /* 0x0000000300f87308 */ /* 0x0008a20000000800 */
[----:B------:R-:W-:Y:S01]  /*93a0*/  F2FP.BF16.PACK_AB R14, R196, R182 ;  /* 0x000000b6c40e723e */ /* 0x000fe200000010ff */
[----:B----4-:R-:W-:Y:S01]  /*93b0*/  FFMA.FTZ R3, R189, c[0x0][0x23c], -R2 ;  /* 0x00008f00bd037a23 */ /* 0x010fe20000010802 */
[----:B--2---:R-:W-:-:S05]  /*93c0*/  F2FP.BF16.PACK_AB R13, R248, R251 ;  /* 0x000000fbf80d723e */ /* 0x004fca00000010ff */
[----:B------:R2:W-:Y:S02]  /*93d0*/  MUFU.EX2 R249, R3 ;  /* 0x0000000300f97308 */ /* 0x0005e40000000800 */
[----:B--2---:R-:W-:-:S06]  /*93e0*/  FFMA.FTZ R3, R136, c[0x0][0x23c], -R2 ;  /* 0x00008f0088037a23 */ /* 0x004fcc0000010802 */
[----:B------:R2:W4:Y:S02]  /*93f0*/  MUFU.EX2 R250, R3 ;  /* 0x0000000300fa7308 */ /* 0x0005240000000800 */
[----:B--2---:R-:W-:Y:S01]  /*9400*/  FFMA.FTZ R3, R214, c[0x0][0x23c], -R0 ;  /* 0x00008f00d6037a23 */ /* 0x004fe20000010800 */
[----:B----4-:R-:W-:-:S05]  /*9410*/  F2FP.BF16.PACK_AB R15, R250, R249 ;  /* 0x000000f9fa0f723e */ /* 0x010fca00000010ff */
[----:B------:R2:W4:Y:S02]  /*9420*/  MUFU.EX2 R247, R3 ;  /* 0x0000000300f77308 */ /* 0x0005240000000800 */
[C---:B------:R-:W-:Y:S08]  /*9430*/  HMMA.16816.F32.BF16 R64, R12.reuse, R26, R60 ;  /* 0x0000001a0c40723c */ /* 0x040ff0000004183c */
[----:B------:R-:W-:Y:S01]  /*9440*/  HMMA.16816.F32.BF16 R76, R12, R24, R76 ;  /* 0x000000180c4c723c */ /* 0x000fe2000004184c */
[----:B--2---:R-:W-:-:S04]  /*9450*/  FFMA.FTZ R3, R204, c[0x0][0x23c], -R0 ;  /* 0x00008f00cc037a23 */ /* 0x004fc80000010800 */
[----:B------:R2:W-:Y:S03]  /*9460*/  MUFU.EX2 R246, R3 ;  /* 0x0000000300f67308 */ /* 0x0005e60000000800 */
[C---:B---3--:R-:W-:Y:S08]  /*9470*/  HMMA.16816.F32.BF16 R60, R12.reuse, R20, R88 ;  /* 0x000000140c3c723c */ /* 0x048ff00000041858 */
[----:B------:R-:W-:Y:S01]  /*9480*/  HMMA.16816.F32.BF16 R56, R12, R22, R96 ;  /* 0x000000160c38723c */ /* 0x000fe20000041860 */
[----:B--2---:R-:W-:Y:S01]  /*9490*/  FFMA.FTZ R3, R198, c[0x0][0x23c], -R0 ;  /* 0x00008f00c6037a23 */ /* 0x004fe20000010800 */
[----:B------:R-:W-:-:S06]  /*94a0*/  MOV R198, R36 ;  /* 0x0000002400c67202 */ /* 0x000fcc0000000f00 */
[C---:B-1----:R-:W-:Y:S01]  /*94b0*/  HMMA.16816.F32.BF16 R52, R12.reuse, R16, R100 ;  /* 0x000000100c34723c */ /* 0x042fe20000041864 */
[----:B------:R1:W2:Y:S07]  /*94c0*/  MUFU.EX2 R245, R3 ;  /* 0x0000000300f57308 */ /* 0x0002ae0000000800 */
[C---:B------:R-:W-:Y:S08]  /*94d0*/  HMMA.16816.F32.BF16 R48, R12.reuse, R18, R104 ;  /* 0x000000120c30723c */ /* 0x040ff00000041868 */
[----:B------:R-:W-:Y:S01]  /*94e0*/  HMMA.16816.F32.BF16 R44, R12, R28, R124 ;  /* 0x0000001c0c2c723c */ /* 0x000fe2000004187c */
[----:B-1----:R-:W-:-:S04]  /*94f0*/  FFMA.FTZ R3, R216, c[0x0][0x23c], -R4 ;  /* 0x00008f00d8037a23 */ /* 0x002fc80000010804 */
[----:B------:R1:W-:Y:S02]  /*9500*/  MUFU.EX2 R214, R3 ;  /* 0x0000000300d67308 */ /* 0x0003e40000000800 */
[--C-:B------:R-:W-:Y:S01]  /*9510*/  FFMA.FTZ R124, R133, c[0x0][0x23c], -R0.reuse ;  /* 0x00008f00857c7a23 */ /* 0x100fe20000010800 */
[----:B------:R-:W-:Y:S01]  /*9520*/  HMMA.16816.F32.BF16 R36, R12, R30, R108 ;  /* 0x0000001e0c24723c */ /* 0x000fe2000004186c */
[--C-:B------:R-:W-:Y:S02]  /*9530*/  FFMA.FTZ R125, R130, c[0x0][0x23c], -R0.reuse ;  /* 0x00008f00827d7a23 */ /* 0x100fe40000010800 */
[----:B------:R-:W-:Y:S02]  /*9540*/  FFMA.FTZ R126, R74, c[0x0][0x23c], -R0 ;  /* 0x00008f004a7e7a23 */ /* 0x000fe40000010800 */
[----:B------:R-:W-:Y:S02]  /*9550*/  FFMA.FTZ R74, R192, c[0x0][0x23c], -R2 ;  /* 0x00008f00c04a7a23 */ /* 0x000fe40000010802 */
[----:B------:R-:W-:-:S02]  /*9560*/  F2FP.BF16.PACK_AB R12, R156, R203 ;  /* 0x000000cb9c0c723e */ /* 0x000fc400000010ff */
[----:B----4-:R-:W-:Y:S02]  /*9570*/  F2FP.BF16.PACK_AB R13, R247, R68 ;  /* 0x00000044f70d723e */ /* 0x010fe400000010ff */
[----:B------:R-:W-:Y:S02]  /*9580*/  F2FP.BF16.PACK_AB R14, R149, R198 ;  /* 0x000000c6950e723e */ /* 0x000fe400000010ff */
[----:B--2---:R-:W-:Y:S01]  /*9590*/  F2FP.BF16.PACK_AB R15, R245, R246 ;  /* 0x000000f6f50f723e */ /* 0x004fe200000010ff */
[----:B-1----:R-:W-:-:S04]  /*95a0*/  FFMA.FTZ R3, R206, c[0x0][0x23c], -R4 ;  /* 0x00008f00ce037a23 */ /* 0x002fc80000010804 */
[----:B------:R1:W2:Y:S02]  /*95b0*/  MUFU.EX2 R216, R3 ;  /* 0x0000000300d87308 */ /* 0x0002a40000000800 */
[C---:B------:R-:W-:Y:S08]  /*95c0*/  HMMA.16816.F32.BF16 R88, R12.reuse, R18, R80 ;  /* 0x000000120c58723c */ /* 0x040ff00000041850 */
[----:B------:R-:W-:Y:S01]  /*95d0*/  HMMA.16816.F32.BF16 R80, R12, R28, R40 ;  /* 0x0000001c0c50723c */ /* 0x000fe20000041828 */
[----:B-1----:R-:W-:-:S06]  /*95e0*/  FFMA.FTZ R3, R139, c[0x0][0x23c], -R4 ;  /* 0x00008f008b037a23 */ /* 0x002fcc0000010804 */
[----:B------:R-:W-:Y:S01]  /*95f0*/  MOV R40, R177 ;  /* 0x000000b100287202 */ /* 0x000fe20000000f00 */
[C---:B------:R-:W-:Y:S01]  /*9600*/  HMMA.16816.F32.BF16 R96, R12.reuse, R24, R120 ;  /* 0x000000180c60723c */ /* 0x040fe20000041878 */
[----:B------:R-:W-:Y:S01]  /*9610*/  MOV R177, R180 ;  /* 0x000000b400b17202 */ /* 0x000fe20000000f00 */
[----:B------:R-:W-:Y:S01]  /*9620*/  IMAD.MOV.U32 R41, RZ, RZ, R213 ;  /* 0x000000ffff297224 */ /* 0x000fe200078e00d5 */
[----:B------:R-:W-:Y:S01]  /*9630*/  MOV R180, R243 ;  /* 0x000000f300b47202 */ /* 0x000fe20000000f00 */
[----:B------:R-:W-:Y:S01]  /*9640*/  IMAD.MOV.U32 R43, RZ, RZ, R210 ;  /* 0x000000ffff2b7224 */ /* 0x000fe200078e00d2 */
[----:B------:R1:W-:Y:S01]  /*9650*/  MUFU.EX2 R243, R3 ;  /* 0x0000000300f37308 */ /* 0x0003e20000000800 */
[----:B------:R-:W-:Y:S01]  /*9660*/  MOV R42, R184 ;  /* 0x000000b8002a7202 */ /* 0x000fe20000000f00 */
[----:B------:R-:W-:Y:S01]  /*9670*/  FFMA.FTZ R123, R183, c[0x0][0x23c], -R0 ;  /* 0x00008f00b77b7a23 */ /* 0x000fe20000010800 */
[C---:B------:R-:W-:Y:S01]  /*9680*/  HMMA.16816.F32.BF16 R104, R12.reuse, R26, R116 ;  /* 0x0000001a0c68723c */ /* 0x040fe20000041874 */
[----:B------:R-:W3:Y:S01]  /*9690*/  LDSM.16.MT88.4 R24, [R229+0xa800] ;  /* 0x00a80000e518783b */ /* 0x000ee20000004200 */
[----:B------:R-:W-:Y:S01]  /*96a0*/  MOV R184, R188 ;  /* 0x000000bc00b87202 */ /* 0x000fe20000000f00 */
[----:B------:R-:W-:Y:S01]  /*96b0*/  IMAD.MOV.U32 R183, RZ, RZ, R239 ;  /* 0x000000ffffb77224 */ /* 0x000fe200078e00ef */
[----:B------:R-:W-:Y:S01]  /*96c0*/  MOV R188, R173 ;  /* 0x000000ad00bc7202 */ /* 0x000fe20000000f00 */
[----:B------:R-:W4:Y:S01]  /*96d0*/  LDL.LU R239, [R1+0x140] ;  /* 0x0001400001ef7983 */ /* 0x000f220000300800 */
[----:B------:R-:W-:Y:S01]  /*96e0*/  MOV R173, R164 ;  /* 0x000000a400ad7202 */ /* 0x000fe20000000f00 */
[----:B------:R-:W-:Y:S01]  /*96f0*/  IMAD.MOV.U32 R164, RZ, RZ, R6 ;  /* 0x000000ffffa47224 */ /* 0x000fe200078e0006 */
[----:B------:R-:W-:Y:S01]  /*9700*/  HMMA.16816.F32.BF16 R108, R12, R20, R112 ;  /* 0x000000140c6c723c */ /* 0x000fe20000041870 */
[----:B------:R-:W-:Y:S01]  /*9710*/  FFMA.FTZ R6, R138, c[0x0][0x23c], -R2 ;  /* 0x00008f008a067a23 */ /* 0x000fe20000010802 */
[----:B------:R-:W-:Y:S01]  /*9720*/  MOV R118, R209 ;  /* 0x000000d100767202 */ /* 0x000fe20000000f00 */
[----:B------:R-:W-:-:S02]  /*9730*/  FFMA.FTZ R119, R171, c[0x0][0x23c], -R5 ;  /* 0x00008f00ab777a23 */ /* 0x000fc40000010805 */
[--C-:B-1----:R-:W-:Y:S01]  /*9740*/  FFMA.FTZ R3, R137, c[0x0][0x23c], -R4.reuse ;  /* 0x00008f0089037a23 */ /* 0x102fe20000010804 */
[----:B------:R1:W-:Y:S01]  /*9750*/  MUFU.EX2 R210, R6 ;  /* 0x0000000600d27308 */ /* 0x0003e20000000800 */
[--C-:B------:R-:W-:Y:S01]  /*9760*/  FFMA.FTZ R120, R132, c[0x0][0x23c], -R5.reuse ;  /* 0x00008f0084787a23 */ /* 0x100fe20000010805 */
[C---:B------:R-:W-:Y:S01]  /*9770*/  HMMA.16816.F32.BF16 R100, R12.reuse, R22, R92 ;  /* 0x000000160c64723c */ /* 0x040fe2000004185c */
[----:B------:R-:W-:Y:S01]  /*9780*/  LDSM.16.MT88.4 R20, [R232+0xa800] ;  /* 0x00a80000e814783b */ /* 0x000fe20000004200 */
[--C-:B------:R-:W-:Y:S02]  /*9790*/  FFMA.FTZ R121, R128, c[0x0][0x23c], -R5.reuse ;  /* 0x00008f0080797a23 */ /* 0x100fe40000010805 */
[----:B------:R-:W-:Y:S02]  /*97a0*/  FFMA.FTZ R122, R70, c[0x0][0x23c], -R5 ;  /* 0x00008f00467a7a23 */ /* 0x000fe40000010805 */
[----:B------:R2:W2:Y:S01]  /*97b0*/  MUFU.EX2 R244, R3 ;  /* 0x0000000300f47308 */ /* 0x0004a20000000800 */
[----:B------:R-:W-:Y:S01]  /*97c0*/  FFMA.FTZ R70, R75, c[0x0][0x23c], -R4 ;  /* 0x00008f004b467a23 */ /* 0x000fe20000010804 */
[----:B------:R-:W-:Y:S01]  /*97d0*/  HMMA.16816.F32.BF16 R92, R12, R16, R84 ;  /* 0x000000100c5c723c */ /* 0x000fe20000041854 */
[----:B------:R-:W-:Y:S01]  /*97e0*/  LDSM.16.MT88.4 R16, [R230+0xa800] ;  /* 0x00a80000e610783b */ /* 0x000fe20000004200 */
[----:B------:R-:W-:-:S02]  /*97f0*/  FFMA.FTZ R75, R181, c[0x0][0x23c], -R2 ;  /* 0x00008f00b54b7a23 */ /* 0x000fc40000010802 */
[----:B------:R-:W-:Y:S02]  /*9800*/  FFMA.FTZ R116, R134, c[0x0][0x23c], -R2 ;  /* 0x00008f0086747a23 */ /* 0x000fe40000010802 */
[----:B-1----:R-:W-:Y:S02]  /*9810*/  FFMA.FTZ R6, R226, c[0x0][0x23c], -R0 ;  /* 0x00008f00e2067a23 */ /* 0x002fe40000010800 */
[----:B------:R-:W-:Y:S01]  /*9820*/  HMMA.16816.F32.BF16 R84, R12, R30, R32 ;  /* 0x0000001e0c54723c */ /* 0x000fe20000041820 */
[----:B------:R-:W1:Y:S01]  /*9830*/  LDSM.16.MT88.4 R28, [R231+0xa800] ;  /* 0x00a80000e71c783b */ /* 0x000e620000004200 */
[----:B------:R-:W-:Y:S01]  /*9840*/  MUFU.EX2 R132, R6 ;  /* 0x0000000600847308 */ /* 0x000fe20000000800 */
[--C-:B------:R-:W-:Y:S02]  /*9850*/  FFMA.FTZ R117, R129, c[0x0][0x23c], -R2.reuse ;  /* 0x00008f0081757a23 */ /* 0x100fe40000010802 */
[----:B--2---:R-:W-:Y:S02]  /*9860*/  FFMA.FTZ R3, R217, c[0x0][0x23c], -R2 ;  /* 0x00008f00d9037a23 */ /* 0x004fe40000010802 */
[----:B------:R-:W-:Y:S01]  /*9870*/  F2FP.BF16.PACK_AB R12, R216, R214 ;  /* 0x000000d6d80c723e */ /* 0x000fe200000010ff */
[----:B------:R-:W-:Y:S01]  /*9880*/  FFMA.FTZ R34, R219, c[0x0][0x23c], -R5 ;  /* 0x00008f00db227a23 */ /* 0x000fe20000010805 */
[----:B------:R-:W-:Y:S01]  /*9890*/  F2FP.BF16.PACK_AB R14, R244, R243 ;  /* 0x000000f3f40e723e */ /* 0x000fe200000010ff */
[----:B------:R2:W-:Y:S01]  /*98a0*/  MUFU.EX2 R211, R3 ;  /* 0x0000000300d37308 */ /* 0x0005e20000000800 */
[----:B------:R-:W-:Y:S01]  /*98b0*/  MOV R217, R145 ;  /* 0x0000009100d97202 */ /* 0x000fe20000000f00 */
[----:B------:R-:W-:-:S02]  /*98c0*/  FFMA.FTZ R35, R185, c[0x0][0x23c], -R4 ;  /* 0x00008f00b9237a23 */ /* 0x000fc40000010804 */
[--C-:B------:R-:W-:Y:S02]  /*98d0*/  FFMA.FTZ R32, R202, c[0x0][0x23c], -R2.reuse ;  /* 0x00008f00ca207a23 */ /* 0x100fe40000010802 */
[----:B------:R-:W-:Y:S02]  /*98e0*/  FFMA.FTZ R33, R195, c[0x0][0x23c], -R2 ;  /* 0x00008f00c3217a23 */ /* 0x000fe40000010802 */
[----:B------:R-:W-:Y:S02]  /*98f0*/  IMAD.MOV.U32 R185, RZ, RZ, R42 ;  /* 0x000000ffffb97224 */ /* 0x000fe400078e002a */
[----:B--2---:R-:W-:-:S04]  /*9900*/  FFMA.FTZ R3, R207, c[0x0][0x23c], -R2 ;  /* 0x00008f00cf037a23 */ /* 0x004fc80000010802 */
[----:B------:R2:W1:Y:S02]  /*9910*/  MUFU.EX2 R213, R3 ;  /* 0x0000000300d57308 */ /* 0x0004640000000800 */
[----:B--2---:R-:W-:Y:S01]  /*9920*/  FFMA.FTZ R3, R199, c[0x0][0x23c], -R2 ;  /* 0x00008f00c7037a23 */ /* 0x004fe20000010802 */
[----:B-1----:R-:W-:Y:S01]  /*9930*/  F2FP.BF16.PACK_AB R13, R213, R211 ;  /* 0x000000d3d50d723e */ /* 0x002fe200000010ff */
[----:B------:R-:W-:-:S04]  /*9940*/  IMAD.MOV.U32 R199, RZ, RZ, R144 ;  /* 0x000000ffffc77224 */ /* 0x000fc800078e0090 */
[----:B------:R-:W1:Y:S02]  /*9950*/  MUFU.EX2 R209, R3 ;  /* 0x0000000300d17308 */ /* 0x000e640000000800 */
[----:B-1----:R-:W-:Y:S01]  /*9960*/  F2FP.BF16.PACK_AB R15, R210, R209 ;  /* 0x000000d1d20f723e */ /* 0x002fe200000010ff */
[----:B------:R-:W-:-:S06]  /*9970*/  FFMA.FTZ R3, R242, c[0x0][0x23c], -R5 ;  /* 0x00008f00f2037a23 */ /* 0x000fcc0000010805 */
[C---:B---3--:R-:W-:Y:S07]  /*9980*/  HMMA.16816.F32.BF16 R136, R12.reuse, R24, R76 ;  /* 0x000000180c88723c */ /* 0x048fee000004184c */
[----:B------:R-:W-:Y:S01]  /*9990*/  MOV R76, R146 ;  /* 0x00000092004c7202 */ /* 0x000fe20000000f00 */
[----:B------:R-:W-:Y:S01]  /*99a0*/  IMAD.MOV.U32 R79, RZ, RZ, R177 ;  /* 0x000000ffff4f7224 */ /* 0x000fe200078e00b1 */
[----:B------:R-:W-:Y:S01]  /*99b0*/  HMMA.16816.F32.BF16 R144, R12, R26, R64 ;  /* 0x0000001a0c90723c */ /* 0x000fe20000041840 */
[----:B------:R-:W-:-:S02]  /*99c0*/  MOV R78, R173 ;  /* 0x000000ad004e7202 */ /* 0x000fc40000000f00 */
[----:B------:R-:W-:Y:S01]  /*99d0*/  MOV R77, R174 ;  /* 0x000000ae004d7202 */ /* 0x000fe20000000f00 */
[----:B------:R-:W-:-:S03]  /*99e0*/  IMAD.MOV.U32 R130, RZ, RZ, R76 ;  /* 0x000000ffff827224 */ /* 0x000fc600078e004c */
[----:B------:R-:W-:Y:S01]  /*99f0*/  MOV R66, R156 ;  /* 0x0000009c00427202 */ /* 0x000fe20000000f00 */
[----:B------:R-:W-:Y:S01]  /*9a00*/  IMAD.MOV.U32 R65, RZ, RZ, R157 ;  /* 0x000000ffff417224 */ /* 0x000fe200078e009d */
[----:B------:R-:W-:Y:S01]  /*9a10*/  MOV R64, R159 ;  /* 0x0000009f00407202 */ /* 0x000fe20000000f00 */
[----:B------:R-:W-:Y:S01]  /*9a20*/  HMMA.16816.F32.BF16 R112, R12, R30, R36 ;  /* 0x0000001e0c70723c */ /* 0x000fe20000041824 */
[----:B------:R-:W-:-:S04]  /*9a30*/  MOV R67, R179 ;  /* 0x000000b300437202 */ /* 0x000fc80000000f00 */
[----:B------:R-:W-:Y:S02]  /*9a40*/  MOV R242, R67 ;  /* 0x0000004300f27202 */ /* 0x000fe40000000f00 */
[----:B------:R-:W-:Y:S01]  /*9a50*/  MOV R39, R69 ;  /* 0x0000004500277202 */ /* 0x000fe20000000f00 */
[----:B------:R-:W-:Y:S01]  /*9a60*/  HMMA.16816.F32.BF16 R156, R12, R20, R60 ;  /* 0x000000140c9c723c */ /* 0x000fe2000004183c */
[----:B------:R-:W-:Y:S01]  /*9a70*/  FFMA.FTZ R69, R131, c[0x0][0x23c], -R4 ;  /* 0x00008f0083457a23 */ /* 0x000fe20000010804 */
[----:B------:R-:W-:-:S05]  /*9a80*/  MOV R131, R40 ;  /* 0x0000002800837202 */ /* 0x000fca0000000f00 */
[----:B------:R-:W-:Y:S01]  /*9a90*/  MOV R63, R163 ;  /* 0x000000a3003f7202 */ /* 0x000fe20000000f00 */
[----:B------:R-:W-:Y:S01]  /*9aa0*/  IMAD.MOV.U32 R62, RZ, RZ, R162 ;  /* 0x000000ffff3e7224 */ /* 0x000fe200078e00a2 */
[----:B------:R-:W-:Y:S02]  /*9ab0*/  MOV R61, R161 ;  /* 0x000000a1003d7202 */ /* 0x000fe40000000f00 */
[----:B------:R-:W-:Y:S02]  /*9ac0*/  MOV R60, R160 ;  /* 0x000000a0003c7202 */ /* 0x000fe40000000f00 */
[----:B------:R-:W-:Y:S01]  /*9ad0*/  HMMA.16816.F32.BF16 R160, R12, R22, R56 ;  /* 0x000000160ca0723c */ /* 0x000fe20000041838 */
[----:B------:R-:W-:Y:S02]  /*9ae0*/  MOV R171, R61 ;  /* 0x0000003d00ab7202 */ /* 0x000fe40000000f00 */
[----:B------:R-:W-:-:S04]  /*9af0*/  MOV R219, R63 ;  /* 0x0000003f00db7202 */ /* 0x000fc80000000f00 */
[----:B------:R-:W-:Y:S01]  /*9b00*/  MOV R58, R176 ;  /* 0x000000b0003a7202 */ /* 0x000fe20000000f00 */
[----:B------:R-:W-:Y:S01]  /*9b10*/  IMAD.MOV.U32 R59, RZ, RZ, R172 ;  /* 0x000000ffff3b7224 */ /* 0x000fe200078e00ac */
[----:B------:R-:W-:Y:S01]  /*9b20*/  MOV R57, R178 ;  /* 0x000000b200397202 */ /* 0x000fe20000000f00 */
[----:B------:R-:W-:Y:S01]  /*9b30*/  IMAD.MOV.U32 R56, RZ, RZ, R175 ;  /* 0x000000ffff387224 */ /* 0x000fe200078e00af */
[----:B------:R-:W-:Y:S01]  /*9b40*/  HMMA.16816.F32.BF16 R176, R12, R18, R48 ;  /* 0x000000120cb0723c */ /* 0x000fe20000041830 */
[----:B------:R-:W-:-:S06]  /*9b50*/  MOV R133, R58 ;  /* 0x0000003a00857202 */ /* 0x000fcc0000000f00 */
[----:B------:R-:W-:Y:S01]  /*9b60*/  MOV R51, R190 ;  /* 0x000000be00337202 */ /* 0x000fe20000000f00 */
[C---:B------:R-:W-:Y:S01]  /*9b70*/  HMMA.16816.F32.BF16 R172, R12.reuse, R16, R52 ;  /* 0x000000100cac723c */ /* 0x040fe20000041834 */
[----:B------:R-:W-:Y:S01]  /*9b80*/  MOV R50, R188 ;  /* 0x000000bc00327202 */ /* 0x000fe20000000f00 */
[----:B------:R-:W-:Y:S01]  /*9b90*/  IMAD.MOV.U32 R49, RZ, RZ, R203 ;  /* 0x000000ffff317224 */ /* 0x000fe200078e00cb */
[----:B------:R-:W-:Y:S01]  /*9ba0*/  MOV R48, R191 ;  /* 0x000000bf00307202 */ /* 0x000fe20000000f00 */
[----:B------:R1:W-:Y:S01]  /*9bb0*/  MUFU.EX2 R203, R3 ;  /* 0x0000000300cb7308 */ /* 0x0003e20000000800 */
[----:B------:R-:W-:Y:S02]  /*9bc0*/  MOV R226, R51 ;  /* 0x0000003300e27202 */ /* 0x000fe40000000f00 */
[--C-:B------:R-:W-:Y:S01]  /*9bd0*/  FFMA.FTZ R54, R201, c[0x0][0x23c], -R5.reuse ;  /* 0x00008f00c9367a23 */ /* 0x100fe20000010805 */
[----:B------:R-:W-:Y:S01]  /*9be0*/  HMMA.16816.F32.BF16 R188, R12, R28, R44 ;  /* 0x0000001c0cbc723c */ /* 0x000fe2000004182c */
[----:B------:R-:W-:-:S02]  /*9bf0*/  FFMA.FTZ R53, R186, c[0x0][0x23c], -R5 ;  /* 0x00008f00ba357a23 */ /* 0x000fc40000010805 */
[----:B------:R-:W-:Y:S02]  /*9c00*/  FFMA.FTZ R55, R135, c[0x0][0x23c], -R4 ;  /* 0x00008f0087377a23 */ /* 0x000fe40000010804 */
[----:B------:R-:W-:Y:S02]  /*9c10*/  FFMA.FTZ R52, R218, c[0x0][0x23c], -R0 ;  /* 0x00008f00da347a23 */ /* 0x000fe40000010800 */
[----:B------:R-:W-:Y:S02]  /*9c20*/  FFMA.FTZ R13, R200, c[0x0][0x23c], -R4 ;  /* 0x00008f00c80d7a23 */ /* 0x000fe40000010804 */
[----:B------:R-:W2:Y:S01]  /*9c30*/  LDL.LU R200, [R1+0xa0] ;  /* 0x0000a00001c87983 */ /* 0x000ea20000300800 */
[--C-:B------:R-:W-:Y:S02]  /*9c40*/  FFMA.FTZ R46, R208, c[0x0][0x23c], -R5.reuse ;  /* 0x00008f00d02e7a23 */ /* 0x100fe40000010805 */
[----:B-1----:R-:W-:Y:S01]  /*9c50*/  FFMA.FTZ R3, R227, c[0x0][0x23c], -R5 ;  /* 0x00008f00e3037a23 */ /* 0x002fe20000010805 */
[----:B------:R-:W-:Y:S01]  /*9c60*/  MOV R227, R66 ;  /* 0x0000004200e37202 */ /* 0x000fe20000000f00 */
[----:B------:R-:W-:Y:S01]  /*9c70*/  FFMA.FTZ R45, R197, c[0x0][0x23c], -R0 ;  /* 0x00008f00c52d7a23 */ /* 0x000fe20000010800 */
[----:B------:R-:W-:Y:S01]  /*9c80*/  MOV R197, R118 ;  /* 0x0000007600c57202 */ /* 0x000fe20000000f00 */
[----:B------:R1:W3:Y:S01]  /*9c90*/  MUFU.EX2 R204, R3 ;  /* 0x0000000300cc7308 */ /* 0x0002e20000000800 */
        /* <DEDUP_REMOVED lines=12> */
[----:B------:R-:W-:Y:S02]  /*9d60*/  IMAD.MOV.U32 R218, RZ, RZ, R59 ;  /* 0x000000ffffda7224 */ /* 0x000fe400078e003b */
[----:B-1----:R-:W-:Y:S01]  /*9d70*/  FFMA.FTZ R3, R225, c[0x0][0x23c], -R5 ;  /* 0x00008f00e1037a23 */ /* 0x002fe20000010805 */
[----:B---3--:R-:W-:Y:S01]  /*9d80*/  F2FP.BF16.PACK_AB R4, R204, R203 ;  /* 0x000000cbcc04723e */ /* 0x008fe200000010ff */
[----:B------:R-:W-:Y:S02]  /*9d90*/  FADD.FTZ R118, R140, R7 ;  /* 0x000000078c767221 */ /* 0x000fe40000010000 */
[----:B------:R1:W-:Y:S01]  /*9da0*/  MUFU.EX2 R207, R3 ;  /* 0x0000000300cf7308 */ /* 0x0003e20000000800 */
[----:B------:R-:W-:Y:S02]  /*9db0*/  IMAD.MOV.U32 R186, RZ, RZ, R62 ;  /* 0x000000ffffba7224 */ /* 0x000fe400078e003e */
[----:B------:R-:W-:-:S02]  /*9dc0*/  IMAD.MOV.U32 R225, RZ, RZ, R65 ;  /* 0x000000ffffe17224 */ /* 0x000fc400078e0041 */
[----:B-1----:R-:W-:Y:S01]  /*9dd0*/  FFMA.FTZ R3, R223, c[0x0][0x23c], -R5 ;  /* 0x00008f00df037a23 */ /* 0x002fe20000010805 */
[----:B------:R-:W-:Y:S01]  /*9de0*/  MOV R223, R64 ;  /* 0x0000004000df7202 */ /* 0x000fe20000000f00 */
[----:B------:R-:W-:Y:S02]  /*9df0*/  FFMA.FTZ R5, R224, c[0x0][0x23c], -R0 ;  /* 0x00008f00e0057a23 */ /* 0x000fe40000010800 */
[----:B------:R1:W3:Y:S01]  /*9e00*/  MUFU.EX2 R206, R3 ;  /* 0x0000000300ce7308 */ /* 0x0002e20000000800 */
[----:B------:R-:W-:-:S07]  /*9e10*/  IMAD.MOV.U32 R224, RZ, RZ, R56 ;  /* 0x000000ffffe07224 */ /* 0x000fce00078e0038 */
[----:B------:R-:W-:Y:S01]  /*9e20*/  MUFU.EX2 R128, R5 ;  /* 0x0000000500807308 */ /* 0x000fe20000000800 */
[----:B-1----:R-:W-:Y:S01]  /*9e30*/  FFMA.FTZ R3, R241, c[0x0][0x23c], -R0 ;  /* 0x00008f00f1037a23 */ /* 0x002fe20000010800 */
[----:B---3--:R-:W-:Y:S02]  /*9e40*/  F2FP.BF16.PACK_AB R6, R206, R207 ;  /* 0x000000cfce06723e */ /* 0x008fe400000010ff */
[----:B------:R-:W-:-:S04]  /*9e50*/  MOV R241, R50 ;  /* 0x0000003200f17202 */ /* 0x000fc80000000f00 */
[----:B------:R1:W3:Y:S02]  /*9e60*/  MUFU.EX2 R201, R3 ;  /* 0x0000000300c97308 */ /* 0x0002e40000000800 */
[----:B-1----:R-:W-:Y:S01]  /*9e70*/  FFMA.FTZ R3, R222, c[0x0][0x23c], -R0 ;  /* 0x00008f00de037a23 */ /* 0x002fe20000010800 */
[----:B---3--:R-:W-:Y:S01]  /*9e80*/  F2FP.BF16.PACK_AB R5, R132, R201 ;  /* 0x000000c98405723e */ /* 0x008fe200000010ff */
[----:B------:R-:W-:Y:S01]  /*9e90*/  FFMA.FTZ R0, R215, c[0x0][0x23c], -R2 ;  /* 0x00008f00d7007a23 */ /* 0x000fe20000010802 */
[----:B------:R-:W-:-:S03]  /*9ea0*/  MOV R222, R60 ;  /* 0x0000003c00de7202 */ /* 0x000fc60000000f00 */
[----:B------:R-:W1:Y:S02]  /*9eb0*/  MUFU.EX2 R127, R3 ;  /* 0x00000003007f7308 */ /* 0x000e640000000800 */
[----:B-1----:R-:W-:Y:S01]  /*9ec0*/  F2FP.BF16.PACK_AB R7, R127, R128 ;  /* 0x000000807f07723e */ /* 0x002fe200000010ff */
[----:B------:R-:W-:Y:S02]  /*9ed0*/  FFMA.FTZ R3, R221, c[0x0][0x23c], -R2 ;  /* 0x00008f00dd037a23 */ /* 0x000fe40000010802 */
[----:B------:R-:W-:-:S04]  /*9ee0*/  FADD.FTZ R2, R48, R39 ;  /* 0x0000002730027221 */ /* 0x000fc80000010000 */
[C---:B------:R-:W-:Y:S01]  /*9ef0*/  HMMA.16816.F32.BF16 R76, R4.reuse, R24, R96 ;  /* 0x00000018044c723c */ /* 0x040fe20000041860 */
[----:B------:R-:W-:Y:S07]  /*9f00*/  MUFU.EX2 R96, R15 ;  /* 0x0000000f00607308 */ /* 0x000fee0000000800 */
[C---:B------:R-:W-:Y:S01]  /*9f10*/  HMMA.16816.F32.BF16 R36, R4.reuse, R16, R92 ;  /* 0x000000100424723c */ /* 0x040fe2000004185c */
[----:B------:R-:W1:Y:S07]  /*9f20*/  MUFU.EX2 R97, R14 ;  /* 0x0000000e00617308 */ /* 0x000e6e0000000800 */
[C---:B------:R-:W-:Y:S01]  /*9f30*/  HMMA.16816.F32.BF16 R60, R4.reuse, R26, R104 ;  /* 0x0000001a043c723c */ /* 0x040fe20000041868 */
[----:B------:R-:W-:Y:S01]  /*9f40*/  MUFU.EX2 R98, R13 ;  /* 0x0000000d00627308 */ /* 0x000fe20000000800 */
[----:B------:R-:W3:Y:S06]  /*9f50*/  LDSM.16.MT88.4 R24, [R229+0xb000] ;  /* 0x00b00000e518783b */ /* 0x000eec0000004200 */
[C---:B------:R-:W-:Y:S01]  /*9f60*/  HMMA.16816.F32.BF16 R48, R4.reuse, R20, R108 ;  /* 0x000000140430723c */ /* 0x040fe2000004186c */
[----:B------:R1:W-:Y:S07]  /*9f70*/  MUFU.EX2 R92, R12 ;  /* 0x0000000c005c7308 */ /* 0x0003ee0000000800 */
[C---:B------:R-:W-:Y:S01]  /*9f80*/  HMMA.16816.F32.BF16 R40, R4.reuse, R22, R100 ;  /* 0x000000160428723c */ /* 0x040fe20000041864 */
[----:B------:R-:W3:Y:S07]  /*9f90*/  LDSM.16.MT88.4 R20, [R232+0xb000] ;  /* 0x00b00000e814783b */ /* 0x000eee0000004200 */
[C---:B------:R-:W-:Y:S01]  /*9fa0*/  HMMA.16816.F32.BF16 R56, R4.reuse, R18, R88 ;  /* 0x000000120438723c */ /* 0x040fe20000041858 */
[----:B------:R-:W2:Y:S04]  /*9fb0*/  LDSM.16.MT88.4 R16, [R230+0xb000] ;  /* 0x00b00000e610783b */ /* 0x000ea80000004200 */
[----:B-1----:R-:W1:Y:S01]  /*9fc0*/  LDSM.16.MT88.4 R12, [R231+0xb000] ;  /* 0x00b00000e70c783b */ /* 0x002e620000004200 */
[----:B------:R4:W-:Y:S02]  /*9fd0*/  MUFU.EX2 R89, R3 ;  /* 0x0000000300597308 */ /* 0x0009e40000000800 */
[----:B------:R-:W-:Y:S06]  /*9fe0*/  HMMA.16816.F32.BF16 R64, R4, R30, R84 ;  /* 0x0000001e0440723c */ /* 0x000fec0000041854 */
[----:B------:R-:W1:Y:S08]  /*9ff0*/  MUFU.EX2 R88, R0 ;  /* 0x0000000000587308 */ /* 0x000e700000000800 */
[----:B------:R-:W-:Y:S01]  /*a000*/  MUFU.EX2 R31, R32 ;  /* 0x00000020001f7308 */ /* 0x000fe20000000800 */
[----:B----4-:R-:W-:Y:S01]  /*a010*/  FADD.FTZ R3, R135, R131 ;  /* 0x0000008387037221 */ /* 0x010fe20000010000 */
[----:B------:R-:W-:-:S06]  /*a020*/  MOV R135, R185 ;  /* 0x000000b900877202 */ /* 0x000fcc0000000f00 */
[----:B------:R-:W4:Y:S01]  /*a030*/  MUFU.EX2 R84, R33 ;  /* 0x0000002100547308 */ /* 0x000f220000000800 */
[----:B------:R-:W-:Y:S01]  /*a040*/  MOV R131, R194 ;  /* 0x000000c200837202 */ /* 0x000fe20000000f00 */
[----:B------:R-:W-:Y:S01]  /*a050*/  HMMA.16816.F32.BF16 R80, R4, R28, R80 ;  /* 0x0000001c0450723c */ /* 0x000fe20000041850 */
[----:B------:R-:W-:-:S05]  /*a060*/  MOV R194, R212 ;  /* 0x000000d400c27202 */ /* 0x000fca0000000f00 */
[----:B------:R-:W-:Y:S01]  /*a070*/  MUFU.EX2 R30, R34 ;  /* 0x00000022001e7308 */ /* 0x000fe20000000800 */
[----:B------:R-:W-:Y:S01]  /*a080*/  FADD.FTZ R4, R135, R131 ;  /* 0x0000008387047221 */ /* 0x000fe20000010000 */
[----:B------:R-:W-:-:S06]  /*a090*/  MOV R212, R220 ;  /* 0x000000dc00d47202 */ /* 0x000fcc0000000f00 */
[----:B------:R-:W1:Y:S01]  /*a0a0*/  MUFU.EX2 R46, R46 ;  /* 0x0000002e002e7308 */ /* 0x000e620000000800 */
[----:B------:R-:W-:-:S07]  /*a0b0*/  MOV R220, R133 ;  /* 0x0000008500dc7202 */ /* 0x000fce0000000f00 */
[----:B------:R-:W-:Y:S01]  /*a0c0*/  MUFU.EX2 R54, R54 ;  /* 0x0000003600367308 */ /* 0x000fe20000000800 */
[----:B------:R-:W-:-:S07]  /*a0d0*/  FADD.FTZ R28, R239, R4 ;  /* 0x00000004ef1c7221 */ /* 0x000fce0000010000 */
[----:B------:R-:W-:Y:S08]  /*a0e0*/  MUFU.EX2 R53, R53 ;  /* 0x0000003500357308 */ /* 0x000ff00000000800 */
[----:B------:R-:W-:Y:S08]  /*a0f0*/  MUFU.EX2 R52, R52 ;  /* 0x0000003400347308 */ /* 0x000ff00000000800 */
[----:B------:R-:W1:Y:S08]  /*a100*/  MUFU.EX2 R47, R47 ;  /* 0x0000002f002f7308 */ /* 0x000e700000000800 */
[----:B------:R-:W-:Y:S08]  /*a110*/  MUFU.EX2 R45, R45 ;  /* 0x0000002d002d7308 */ /* 0x000ff00000000800 */
[----:B------:R-:W2:Y:S01]  /*a120*/  MUFU.EX2 R44, R44 ;  /* 0x0000002c002c7308 */ /* 0x000ea20000000800 */
[----:B------:R-:W-:-:S02]  /*a130*/  F2FP.BF16.PACK_AB R4, R97, R96 ;  /* 0x000000606104723e */ /* 0x000fc400000010ff */
[----:B-1----:R-:W-:Y:S02]  /*a140*/  F2FP.BF16.PACK_AB R5, R88, R89 ;  /* 0x000000595805723e */ /* 0x002fe400000010ff */
[----:B------:R-:W-:Y:S02]  /*a150*/  F2FP.BF16.PACK_AB R6, R92, R98 ;  /* 0x000000625c06723e */ /* 0x000fe400000010ff */
[----:B----4-:R-:W-:Y:S01]  /*a160*/  F2FP.BF16.PACK_AB R7, R84, R31 ;  /* 0x0000001f5407723e */ /* 0x010fe200000010ff */
[----:B------:R1:W-:Y:S01]  /*a170*/  MUFU.EX2 R29, R35 ;  /* 0x00000023001d7308 */ /* 0x0003e20000000800 */
[----:B------:R-:W-:Y:S02]  /*a180*/  IMAD.MOV.U32 R133, RZ, RZ, R224 ;  /* 0x000000ffff857224 */ /* 0x000fe400078e00e0 */
[----:B------:R-:W-:Y:S02]  /*a190*/  FADD.FTZ R2, R73, R2 ;  /* 0x0000000249027221 */ /* 0x000fe40000010000 */
[----:B------:R-:W-:Y:S01]  /*a1a0*/  FADD.FTZ R0, R142, R118 ;  /* 0x000000768e007221 */ /* 0x000fe20000010000 */
[----:B---3--:R-:W-:Y:S01]  /*a1b0*/  HMMA.16816.F32.BF16 R136, R4, R24, R136 ;  /* 0x000000180488723c */ /* 0x008fe20000041888 */
[----:B------:R-:W-:-:S02]  /*a1c0*/  MOV R221, R180 ;  /* 0x000000b400dd7202 */ /* 0x000fc40000000f00 */
[----:B------:R-:W-:-:S05]  /*a1d0*/  FADD.FTZ R0, R141, R0 ;  /* 0x000000008d007221 */ /* 0x000fca0000010000 */
[----:B------:R-:W-:Y:S01]  /*a1e0*/  HMMA.16816.F32.BF16 R144, R4, R26, R144 ;  /* 0x0000001a0490723c */ /* 0x000fe20000041890 */
[----:B------:R-:W-:-:S07]  /*a1f0*/  MOV R131, R164 ;  /* 0x000000a400837202 */ /* 0x000fce0000000f00 */
[C---:B------:R-:W-:Y:S08]  /*a200*/  HMMA.16816.F32.BF16 R156, R4.reuse, R20, R156 ;  /* 0x00000014049c723c */ /* 0x040ff0000004189c */
[----:B------:R-:W-:Y:S01]  /*a210*/  HMMA.16816.F32.BF16 R160, R4, R22, R160 ;  /* 0x0000001604a0723c */ /* 0x000fe200000418a0 */
[----:B--2---:R-:W-:Y:S02]  /*a220*/  IMAD.MOV.U32 R185, RZ, RZ, R200 ;  /* 0x000000ffffb97224 */ /* 0x004fe400078e00c8 */
[----:B------:R-:W-:-:S02]  /*a230*/  IMAD.MOV.U32 R200, RZ, RZ, R130 ;  /* 0x000000ffffc87224 */ /* 0x000fc400078e0082 */
[----:B------:R-:W-:Y:S01]  /*a240*/  IMAD.MOV.U32 R135, RZ, RZ, R185 ;  /* 0x000000ffff877224 */ /* 0x000fe200078e00b9 */
[----:B------:R-:W-:Y:S02]  /*a250*/  MOV R185, R194 ;  /* 0x000000c200b97202 */ /* 0x000fe40000000f00 */
[----:B------:R-:W-:Y:S01]  /*a260*/  MOV R130, R193 ;  /* 0x000000c100827202 */ /* 0x000fe20000000f00 */
[----:B------:R-:W-:Y:S01]  /*a270*/  FADD.FTZ R3, R135, R3 ;  /* 0x0000000387037221 */ /* 0x000fe20000010000 */
[----:B------:R-:W-:Y:S01]  /*a280*/  MOV R194, R220 ;  /* 0x000000dc00c27202 */ /* 0x000fe20000000f00 */
[----:B------:R-:W-:Y:S02]  /*a290*/  HMMA.16816.F32.BF16 R172, R4, R16, R172 ;  /* 0x0000001004ac723c */ /* 0x000fe400000418ac */
[----:B------:R-:W-:Y:S02]  /*a2a0*/  IMAD.MOV.U32 R220, RZ, RZ, R130 ;  /* 0x000000ffffdc7224 */ /* 0x000fe400078e0082 */
[----:B------:R-:W-:Y:S01]  /*a2b0*/  FADD.FTZ R3, R194, R3 ;  /* 0x00000003c2037221 */ /* 0x000fe20000010000 */
[----:B------:R-:W-:-:S03]  /*a2c0*/  MOV R193, R226 ;  /* 0x000000e200c17202 */ /* 0x000fc60000000f00 */
[----:B------:R-:W-:Y:S01]  /*a2d0*/  HMMA.16816.F32.BF16 R176, R4, R18, R176 ;  /* 0x0000001204b0723c */ /* 0x000fe200000418b0 */
[----:B------:R-:W-:Y:S01]  /*a2e0*/  FADD.FTZ R2, R185, R2 ;  /* 0x00000002b9027221 */ /* 0x000fe20000010000 */
[----:B------:R-:W-:Y:S01]  /*a2f0*/  MOV R130, R133 ;  /* 0x0000008500827202 */ /* 0x000fe20000000f00 */
[----:B------:R-:W-:-:S05]  /*a300*/  FADD.FTZ R3, R220, R3 ;  /* 0x00000003dc037221 */ /* 0x000fca0000010000 */
[----:B------:R-:W-:Y:S01]  /*a310*/  HMMA.16816.F32.BF16 R188, R4, R12, R188 ;  /* 0x0000000c04bc723c */ /* 0x000fe200000418bc */
[----:B------:R-:W-:-:S07]  /*a320*/  FADD.FTZ R28, R200, R28 ;  /* 0x0000001cc81c7221 */ /* 0x000fce0000010000 */
[----:B-1----:R-:W-:Y:S01]  /*a330*/  HMMA.16816.F32.BF16 R32, R4, R14, R112 ;  /* 0x0000000e0420723c */ /* 0x002fe20000041870 */
[----:B------:R-:W-:-:S06]  /*a340*/  MOV R133, R193 ;  /* 0x000000c100857202 */ /* 0x000fcc0000000f00 */
[----:B------:R-:W-:Y:S02]  /*a350*/  F2FP.BF16.PACK_AB R4, R46, R30 ;  /* 0x0000001e2e04723e */ /* 0x000fe400000010ff */
[----:B------:R-:W-:Y:S02]  /*a360*/  F2FP.BF16.PACK_AB R5, R47, R52 ;  /* 0x000000342f05723e */ /* 0x000fe400000010ff */
[----:B------:R-:W-:Y:S02]  /*a370*/  F2FP.BF16.PACK_AB R6, R53, R54 ;  /* 0x000000363506723e */ /* 0x000fe400000010ff */
[----:B------:R-:W-:Y:S01]  /*a380*/  F2FP.BF16.PACK_AB R7, R44, R45 ;  /* 0x0000002d2c07723e */ /* 0x000fe200000010ff */
[----:B------:R-:W-:Y:S01]  /*a390*/  IMAD.MOV.U32 R193, RZ, RZ, R240 ;  /* 0x000000ffffc17224 */ /* 0x000fe200078e00f0 */
[----:B------:R-:W-:Y:S01]  /*a3a0*/  MOV R194, R183 ;  /* 0x000000b700c27202 */ /* 0x000fe20000000f00 */
[----:B------:R-:W-:Y:S02]  /*a3b0*/  FADD.FTZ R2, R212, R2 ;  /* 0x00000002d4027221 */ /* 0x000fe40000010000 */
[----:B------:R-:W-:-:S02]  /*a3c0*/  FADD.FTZ R0, R148, R0 ;  /* 0x0000000094007221 */ /* 0x000fc40000010000 */
[----:B------:R-:W-:Y:S01]  /*a3d0*/  HMMA.16816.F32.BF16 R36, R4, R16, R36 ;  /* 0x000000100424723c */ /* 0x000fe20000041824 */
[----:B------:R-:W-:Y:S02]  /*a3e0*/  FADD.FTZ R28, R130, R28 ;  /* 0x0000001c821c7221 */ /* 0x000fe40000010000 */
[----:B------:R-:W-:-:S04]  /*a3f0*/  FADD.FTZ R2, R133, R2 ;  /* 0x0000000285027221 */ /* 0x000fc80000010000 */
[----:B------:R-:W-:Y:S01]  /*a400*/  FADD.FTZ R16, R221, R3 ;  /* 0x00000003dd107221 */ /* 0x000fe20000010000 */
[----:B------:R-:W-:Y:S02]  /*a410*/  MOV R221, R131 ;  /* 0x0000008300dd7202 */ /* 0x000fe40000000f00 */
[----:B------:R-:W-:Y:S01]  /*a420*/  MOV R131, R194 ;  /* 0x000000c200837202 */ /* 0x000fe20000000f00 */
[----:B------:R-:W-:Y:S02]  /*a430*/  IMAD.MOV.U32 R194, RZ, RZ, R193 ;  /* 0x000000ffffc27224 */ /* 0x000fe400078e00c1 */
[----:B------:R-:W-:Y:S01]  /*a440*/  FADD.FTZ R0, R143, R0 ;  /* 0x000000008f007221 */ /* 0x000fe20000010000 */
[----:B------:R-:W-:Y:S01]  /*a450*/  MOV R224, R71 ;  /* 0x0000004700e07202 */ /* 0x000fe20000000f00 */
[----:B------:R-:W-:Y:S01]  /*a460*/  FADD.FTZ R3, R238, R28 ;  /* 0x0000001cee037221 */ /* 0x000fe20000010000 */
[----:B------:R-:W-:Y:S01]  /*a470*/  MOV R193, R205 ;  /* 0x000000cd00c17202 */ /* 0x000fe20000000f00 */
[----:B------:R-:W-:Y:S01]  /*a480*/  FADD.FTZ R2, R221, R2 ;  /* 0x00000002dd027221 */ /* 0x000fe20000010000 */
[----:B------:R-:W-:Y:S01]  /*a490*/  MOV R215, R194 ;  /* 0x000000c200d77202 */ /* 0x000fe20000000f00 */
[----:B------:R-:W-:Y:S01]  /*a4a0*/  FADD.FTZ R0, R236, R0 ;  /* 0x00000000ec007221 */ /* 0x000fe20000010000 */
[----:B------:R-:W-:Y:S01]  /*a4b0*/  HMMA.16816.F32.BF16 R80, R4, R12, R80 ;  /* 0x0000000c0450723c */ /* 0x000fe20000041850 */
[----:B------:R-:W-:Y:S01]  /*a4c0*/  FADD.FTZ R3, R234, R3 ;  /* 0x00000003ea037221 */ /* 0x000fe20000010000 */
[----:B------:R-:W-:Y:S01]  /*a4d0*/  MOV R202, R131 ;  /* 0x0000008300ca7202 */ /* 0x000fe20000000f00 */
[----:B------:R-:W-:Y:S01]  /*a4e0*/  IMAD.MOV.U32 R221, RZ, RZ, R193 ;  /* 0x000000ffffdd7224 */ /* 0x000fe200078e00c1 */
[----:B------:R-:W-:-:S03]  /*a4f0*/  MOV R205, R224 ;  /* 0x000000e000cd7202 */ /* 0x000fc60000000f00 */
[----:B------:R-:W-:Y:S02]  /*a500*/  FADD.FTZ R12, R235, R16 ;  /* 0x00000010eb0c7221 */ /* 0x000fe40000010000 */
[----:B------:R-:W-:Y:S01]  /*a510*/  FADD.FTZ R16, R233, R2 ;  /* 0x00000002e9107221 */ /* 0x000fe20000010000 */
[----:B------:R-:W-:Y:S01]  /*a520*/  MOV R185, R223 ;  /* 0x000000df00b97202 */ /* 0x000fe20000000f00 */
[----:B------:R-:W-:Y:S01]  /*a530*/  FADD.FTZ R13, R228, R0 ;  /* 0x00000000e40d7221 */ /* 0x000fe20000010000 */
[----:B------:R-:W-:Y:S01]  /*a540*/  HMMA.16816.F32.BF16 R76, R4, R24, R76 ;  /* 0x00000018044c723c */ /* 0x000fe2000004184c */
[----:B------:R-:W-:Y:S01]  /*a550*/  FADD.FTZ R0, R215, R3 ;  /* 0x00000003d7007221 */ /* 0x000fe20000010000 */
[----:B------:R-:W-:Y:S01]  /*a560*/  MOV R131, R205 ;  /* 0x000000cd00837202 */ /* 0x000fe20000000f00 */
[----:B------:R-:W-:Y:S01]  /*a570*/  FADD.FTZ R2, R202, R12 ;  /* 0x0000000cca027221 */ /* 0x000fe20000010000 */
[----:B------:R-:W-:Y:S01]  /*a580*/  MOV R133, R197 ;  /* 0x000000c500857202 */ /* 0x000fe20000000f00 */
[----:B------:R-:W-:Y:S01]  /*a590*/  IMAD.MOV.U32 R197, RZ, RZ, R225 ;  /* 0x000000ffffc57224 */ /* 0x000fe200078e00e1 */
[----:B------:R-:W-:-:S02]  /*a5a0*/  MOV R212, R171 ;  /* 0x000000ab00d47202 */ /* 0x000fc40000000f00 */
[----:B------:R-:W-:Y:S01]  /*a5b0*/  HMMA.16816.F32.BF16 R60, R4, R26, R60 ;  /* 0x0000001a043c723c */ /* 0x000fe2000004183c */
[----:B------:R-:W-:Y:S01]  /*a5c0*/  MOV R135, R219 ;  /* 0x000000db00877202 */ /* 0x000fe20000000f00 */
[----:B------:R-:W-:Y:S01]  /*a5d0*/  FADD.FTZ R3, R155, R13 ;  /* 0x0000000d9b037221 */ /* 0x000fe20000010000 */
[----:B------:R-:W-:Y:S01]  /*a5e0*/  MOV R171, R242 ;  /* 0x000000f200ab7202 */ /* 0x000fe20000000f00 */
[----:B------:R-:W-:Y:S01]  /*a5f0*/  IMAD.MOV.U32 R200, RZ, RZ, R186 ;  /* 0x000000ffffc87224 */ /* 0x000fe200078e00ba */
[----:B------:R-:W-:-:S03]  /*a600*/  MOV R219, R227 ;  /* 0x000000e300db7202 */ /* 0x000fc60000000f00 */
[----:B------:R-:W-:Y:S01]  /*a610*/  HMMA.16816.F32.BF16 R48, R4, R20, R48 ;  /* 0x000000140430723c */ /* 0x000fe20000041830 */
[----:B------:R-:W-:Y:S01]  /*a620*/  FADD.FTZ R0, R153, R0 ;  /* 0x0000000099007221 */ /* 0x000fe20000010000 */
[----:B------:R-:W-:Y:S01]  /*a630*/  MOV R186, R217 ;  /* 0x000000d900ba7202 */ /* 0x000fe20000000f00 */
[----:B------:R-:W-:-:S05]  /*a640*/  IMAD.MOV.U32 R227, RZ, RZ, R187 ;  /* 0x000000ffffe37224 */ /* 0x000fca00078e00bb */
[----:B------:R-:W-:Y:S01]  /*a650*/  HMMA.16816.F32.BF16 R40, R4, R22, R40 ;  /* 0x000000160428723c */ /* 0x000fe20000041828 */
[----:B------:R-:W-:Y:S01]  /*a660*/  FADD.FTZ R2, R154, R2 ;  /* 0x000000029a027221 */ /* 0x000fe20000010000 */
[----:B------:R-:W-:Y:S01]  /*a670*/  MOV R225, R198 ;  /* 0x000000c600e17202 */ /* 0x000fe20000000f00 */
[----:B------:R-:W-:-:S05]  /*a680*/  IMAD.MOV.U32 R111, RZ, RZ, R185 ;  /* 0x000000ffff6f7224 */ /* 0x000fca00078e00b9 */
[----:B------:R-:W-:Y:S01]  /*a690*/  HMMA.16816.F32.BF16 R56, R4, R18, R56 ;  /* 0x000000120438723c */ /* 0x000fe20000041838 */
[----:B------:R-:W-:Y:S01]  /*a6a0*/  MOV R198, R166 ;  /* 0x000000a600c67202 */ /* 0x000fe20000000f00 */
[----:B------:R-:W-:-:S06]  /*a6b0*/  FADD.FTZ R3, R152, R3 ;  /* 0x0000000398037221 */ /* 0x000fcc0000010000 */
[----:B------:R-:W-:Y:S01]  /*a6c0*/  HMMA.16816.F32.BF16 R64, R4, R14, R64 ;  /* 0x0000000e0440723c */ /* 0x000fe20000041840 */
[----:B------:R-:W-:Y:S01]  /*a6d0*/  MOV R105, R171 ;  /* 0x000000ab00697202 */ /* 0x000fe20000000f00 */
[----:B------:R-:W-:Y:S01]  /*a6e0*/  IMAD.MOV.U32 R223, RZ, RZ, R199 ;  /* 0x000000ffffdf7224 */ /* 0x000fe200078e00c7 */
[----:B------:R-:W-:Y:S01]  /*a6f0*/  MOV R104, R197 ;  /* 0x000000c500687202 */ /* 0x000fe20000000f00 */
[----:B------:R-:W-:Y:S02]  /*a700*/  IMAD.MOV.U32 R187, RZ, RZ, R150 ;  /* 0x000000ffffbb7224 */ /* 0x000fe400078e0096 */
[----:B------:R-:W-:Y:S01]  /*a710*/  FADD.FTZ R0, R10, R0 ;  /* 0x000000000a007221 */ /* 0x000fe20000010000 */
[----:B------:R-:W-:Y:S01]  /*a720*/  MOV R107, R227 ;  /* 0x000000e3006b7202 */ /* 0x000fe20000000f00 */
[----:B------:R-:W-:Y:S01]  /*a730*/  FADD.FTZ R4, R221, R16 ;  /* 0x00000010dd047221 */ /* 0x000fe20000010000 */
[----:B------:R-:W-:Y:S01]  /*a740*/  MOV R202, R184 ;  /* 0x000000b800ca7202 */ /* 0x000fe20000000f00 */
[----:B------:R-:W-:-:S02]  /*a750*/  IMAD.MOV.U32 R106, RZ, RZ, R186 ;  /* 0x000000ffff6a7224 */ /* 0x000fc400078e00ba */
[----:B------:R-:W-:Y:S01]  /*a760*/  IMAD.MOV.U32 R215, RZ, RZ, R168 ;  /* 0x000000ffffd77224 */ /* 0x000fe200078e00a8 */
[----:B------:R-:W-:Y:S01]  /*a770*/  MOV R220, R222 ;  /* 0x000000de00dc7202 */ /* 0x000fe20000000f00 */
[----:B------:R-:W-:Y:S01]  /*a780*/  FADD.FTZ R4, R131, R4 ;  /* 0x0000000483047221 */ /* 0x000fe20000010000 */
[----:B------:R-:W-:Y:S01]  /*a790*/  MOV R205, R11 ;  /* 0x0000000b00cd7202 */ /* 0x000fe20000000f00 */
[----:B------:R-:W-:Y:S02]  /*a7a0*/  IMAD.MOV.U32 R199, RZ, RZ, R151 ;  /* 0x000000ffffc77224 */ /* 0x000fe400078e0097 */
        /* <DEDUP_REMOVED lines=20> */
[----:B------:R-:W-:Y:S01]  /*a8f0*/  LDSM.16.MT88.4 R20, [R231+0xb800] ;  /* 0x00b80000e714783b */ /* 0x000fe20000004200 */
[----:B------:R-:W-:-:S02]  /*a900*/  FADD.FTZ R2, R99, R2 ;  /* 0x0000000263027221 */ /* 0x000fc40000010000 */
[----:B------:R-:W-:Y:S02]  /*a910*/  FADD.FTZ R4, R134, R4 ;  /* 0x0000000486047221 */ /* 0x000fe40000010000 */
[----:B------:R-:W-:Y:S02]  /*a920*/  IMAD.MOV.U32 R218, RZ, RZ, R167 ;  /* 0x000000ffffda7224 */ /* 0x000fe400078e00a7 */
[----:B------:R-:W-:Y:S01]  /*a930*/  IMAD.MOV.U32 R241, RZ, RZ, R208 ;  /* 0x000000fffff17224 */ /* 0x000fe200078e00d0 */
[----:B------:R-:W-:Y:S01]  /*a940*/  MOV R227, R242 ;  /* 0x000000f200e37202 */ /* 0x000fe20000000f00 */
[----:B------:R-:W-:Y:S01]  /*a950*/  FADD.FTZ R3, R202, R3 ;  /* 0x00000003ca037221 */ /* 0x000fe20000010000 */
[----:B------:R-:W2:Y:S01]  /*a960*/  MUFU.EX2 R123, R123 ;  /* 0x0000007b007b7308 */ /* 0x000ea20000000800 */
[----:B------:R-:W-:Y:S01]  /*a970*/  FADD.FTZ R0, R221, R0 ;  /* 0x00000000dd007221 */ /* 0x000fe20000010000 */
[----:B------:R-:W3:Y:S01]  /*a980*/  LDSM.16.MT88.4 R148, [R229+0xb800] ;  /* 0x00b80000e594783b */ /* 0x000ee20000004200 */
[----:B------:R-:W-:-:S02]  /*a990*/  FADD.FTZ R2, R215, R2 ;  /* 0x00000002d7027221 */ /* 0x000fc40000010000 */
[----:B------:R-:W-:Y:S01]  /*a9a0*/  FADD.FTZ R4, R131, R4 ;  /* 0x0000000483047221 */ /* 0x000fe20000010000 */
[----:B------:R-:W4:Y:S01]  /*a9b0*/  LDSM.16.MT88.4 R164, [R232+0xb800] ;  /* 0x00b80000e8a4783b */ /* 0x000f220000004200 */
[----:B------:R-:W-:Y:S02]  /*a9c0*/  FADD.FTZ R3, R135, R3 ;  /* 0x0000000387037221 */ /* 0x000fe40000010000 */
[----:B------:R-:W-:Y:S01]  /*a9d0*/  FADD.FTZ R0, R212, R0 ;  /* 0x00000000d4007221 */ /* 0x000fe20000010000 */
[----:B------:R-:W1:Y:S01]  /*a9e0*/  MUFU.EX2 R74, R74 ;  /* 0x0000004a004a7308 */ /* 0x000e620000000800 */
[----:B------:R-:W-:Y:S01]  /*a9f0*/  FADD.FTZ R2, R200, R2 ;  /* 0x00000002c8027221 */ /* 0x000fe20000010000 */
[----:B------:R-:W1:Y:S01]  /*aa00*/  LDSM.16.MT88.4 R180, [R230+0xb800] ;  /* 0x00b80000e6b4783b */ /* 0x000e620000004200 */
[----:B------:R-:W-:Y:S02]  /*aa10*/  FADD.FTZ R4, R220, R4 ;  /* 0x00000004dc047221 */ /* 0x000fe40000010000 */
[----:B------:R-:W-:-:S02]  /*aa20*/  FADD.FTZ R3, R130, R3 ;  /* 0x0000000382037221 */ /* 0x000fc40000010000 */
        /* <DEDUP_REMOVED lines=28> */
[----:B------:R-:W-:Y:S01]  /*abf0*/  IMAD.MOV.U32 R217, RZ, RZ, R196 ;  /* 0x000000ffffd97224 */ /* 0x000fe200078e00c4 */
        /* <DEDUP_REMOVED lines=47> */
[----:B------:R-:W3:Y:S01]  /*aef0*/  MUFU.EX2 R122, R122 ;  /* 0x0000007a007a7308 */ /* 0x000ee20000000800 */
[----:B------:R-:W-:Y:S02]  /*af00*/  FADD.FTZ R2, R98, R2 ;  /* 0x0000000262027221 */ /* 0x000fe40000010000 */
[----:B------:R-:W-:Y:S02]  /*af10*/  FADD.FTZ R4, R53, R4 ;  /* 0x0000000435047221 */ /* 0x000fe40000010000 */
[----:B------:R-:W-:Y:S02]  /*af20*/  FADD.FTZ R3, R44, R3 ;  /* 0x000000032c037221 */ /* 0x000fe40000010000 */
[----:B------:R-:W-:Y:S01]  /*af30*/  FADD.FTZ R0, R84, R0 ;  /* 0x0000000054007221 */ /* 0x000fe20000010000 */
[----:B------:R-:W3:Y:S01]  /*af40*/  MUFU.EX2 R126, R126 ;  /* 0x0000007e007e7308 */ /* 0x000ee20000000800 */
[----:B------:R-:W-:-:S02]  /*af50*/  FADD.FTZ R2, R92, R2 ;  /* 0x000000025c027221 */ /* 0x000fc40000010000 */
[----:B-1----:R-:W-:Y:S02]  /*af60*/  FADD.FTZ R4, R119, R4 ;  /* 0x0000000477047221 */ /* 0x002fe40000010000 */
[----:B--2---:R-:W-:-:S03]  /*af70*/  FADD.FTZ R3, R123, R3 ;  /* 0x000000037b037221 */ /* 0x004fc60000010000 */
[----:B------:R-:W1:Y:S01]  /*af80*/  MUFU.EX2 R117, R117 ;  /* 0x0000007500757308 */ /* 0x000e620000000800 */
[----:B------:R-:W-:Y:S02]  /*af90*/  FADD.FTZ R0, R74, R0 ;  /* 0x000000004a007221 */ /* 0x000fe40000010000 */
[----:B------:R-:W-:-:S05]  /*afa0*/  FADD.FTZ R2, R29, R2 ;  /* 0x000000021d027221 */ /* 0x000fca0000010000 */
[----:B------:R-:W2:Y:S01]  /*afb0*/  MUFU.EX2 R70, R70 ;  /* 0x0000004600467308 */ /* 0x000ea20000000800 */
        /* <DEDUP_REMOVED lines=8> */
[----:B---3--:R-:W-:Y:S02]  /*b040*/  FADD.FTZ R4, R122, R4 ;  /* 0x000000047a047221 */ /* 0x008fe40000010000 */
[----:B------:R-:W-:Y:S02]  /*b050*/  FADD.FTZ R3, R126, R3 ;  /* 0x000000037e037221 */ /* 0x000fe40000010000 */
[----:B-1----:R-:W-:Y:S02]  /*b060*/  FADD.FTZ R0, R117, R0 ;  /* 0x0000000075007221 */ /* 0x002fe40000010000 */
[----:B--2---:R-:W-:Y:S01]  /*b070*/  FADD.FTZ R2, R70, R2 ;  /* 0x0000000246027221 */ /* 0x004fe20000010000 */
        /* <DEDUP_REMOVED lines=14> */
[C---:B----4-:R-:W-:Y:S08]  /*b160*/  HMMA.16816.F32.BF16 R156, R192.reuse, R164, R156 ;  /* 0x000000a4c09c723c */ /* 0x050ff0000004189c */
        /* <DEDUP_REMOVED lines=14> */
[----:B-1----:R-:W2:Y:S04]  /*b250*/  LDL.64 R224, [R1+0xd8] ;  /* 0x0000d80001e07983 */ /* 0x002ea80000100a00 */
[----:B------:R-:W3:Y:S01]  /*b260*/  LDL.64 R226, [R1+0xf0] ;  /* 0x0000f00001e27983 */ /* 0x000ee20000100a00 */
[----:B------:R-:W-:Y:S01]  /*b270*/  UIADD3 UR8, UR34, -0x2, URZ ;  /* 0xfffffffe22087890 */ /* 0x000fe2000fffe03f */
[----:B------:R-:W-:Y:S01]  /*b280*/  IMAD.U32 R4, RZ, RZ, UR12 ;  /* 0x0000000cff047e24 */ /* 0x000fe2000f8e00ff */
[----:B------:R-:W-:Y:S01]  /*b290*/  MOV R6, UR12 ;  /* 0x0000000c00067c02 */ /* 0x000fe20008000f00 */
[----:B------:R-:W-:Y:S01]  /*b2a0*/  IMAD.U32 R5, RZ, RZ, UR12 ;  /* 0x0000000cff057e24 */ /* 0x000fe2000f8e00ff */
[----:B------:R-:W-:Y:S01]  /*b2b0*/  USHF.R.S32.HI UR7, URZ, 0x1f, UR8 ;  /* 0x0000001f3f077899 */ /* 0x000fe20008011408 */
[----:B------:R-:W-:-:S04]  /*b2c0*/  DEPBAR.LE SB0, 0x0 ;  /* 0x000080000000791a */ /* 0x000fc80000000000 */
[----:B------:R-:W-:Y:S01]  /*b2d0*/  UIMAD UR6, UR27, UR8, URZ ;  /* 0x000000081b0672a4 */ /* 0x000fe2000f8e023f */
[----:B------:R-:W-:Y:S01]  /*b2e0*/  IMAD.U32 R2, RZ, RZ, UR8 ;  /* 0x00000008ff027e24 */ /* 0x000fe2000f8e00ff */
[----:B------:R-:W-:Y:S01]  /*b2f0*/  STL.64 [R1+0x110], R138 ;  /* 0x0001108a01007387 */ /* 0x000fe20000100a00 */
[----:B------:R-:W-:Y:S01]  /*b300*/  IMAD.U32 R7, RZ, RZ, UR12 ;  /* 0x0000000cff077e24 */ /* 0x000fe2000f8e00ff */
[----:B------:R-:W-:Y:S01]  /*b310*/  UIMAD UR6, UR7, UR28, UR6 ;  /* 0x0000001c070672a4 */ /* 0x000fe2000f8e0206 */
[----:B------:R-:W-:Y:S01]  /*b320*/  IMAD.U32 R21, RZ, RZ, UR12 ;  /* 0x0000000cff157e24 */ /* 0x000fe2000f8e00ff */
[----:B------:R-:W-:Y:S04]  /*b330*/  STL.64 [R1+0x108], R136 ;  /* 0x0001088801007387 */ /* 0x000fe80000100a00 */
[----:B-----5:R-:W-:Y:S04]  /*b340*/  STL [R1+0x104], R71 ;  /* 0x0001044701007387 */ /* 0x020fe80000100800 */
[----:B------:R-:W-:Y:S04]  /*b350*/  STL [R1+0x100], R68 ;  /* 0x0001004401007387 */ /* 0x000fe80000100800 */
[----:B------:R-:W-:Y:S01]  /*b360*/  BAR.SYNC.DEFER_BLOCKING 0x0 ;  /* 0x0000000000007b1d */ /* 0x000fe20000010000 */
[----:B--2---:R-:W-:Y:S01]  /*b370*/  ISETP.GE.AND P1, PT, R224, c[0x0][0x220], PT ;  /* 0x00008800e0007a0c */ /* 0x004fe20003f26270 */
[----:B---3--:R-:W-:-:S05]  /*b380*/  IMAD.WIDE.U32 R2, R2, UR28, R226 ;  /* 0x0000001c02027c25 */ /* 0x008fca000f8e00e2 */
[----:B------:R-:W-:-:S07]  /*b390*/  IADD3 R3, R3, UR6, RZ ;  /* 0x0000000603037c10 */ /* 0x000fce000fffe0ff */
[----:B------:R-:W-:Y:S01]  /*b3a0*/  @!P1 MOV R13, c[0x0][0x1a4] ;  /* 0x00006900000d9a02 */ /* 0x000fe20000000f00 */
[----:B------:R-:W-:Y:S01]  /*b3b0*/  @!P1 IMAD.MOV.U32 R20, RZ, RZ, c[0x0][0x1a4] ;  /* 0x00006900ff149624 */ /* 0x000fe200078e00ff */
[-C--:B------:R-:W-:Y:S01]  /*b3c0*/  @!P1 LEA R4, P2, R4, R2.reuse, 0x5 ;  /* 0x0000000204049211 */ /* 0x080fe200078428ff */
[----:B------:R-:W-:Y:S01]  /*b3d0*/  @!P1 IMAD.MOV.U32 R19, RZ, RZ, R3 ;  /* 0x000000ffff139224 */ /* 0x000fe200078e0003 */
[----:B------:R-:W-:Y:S01]  /*b3e0*/  @!P1 IADD3 R0, P3, R2, UR30, RZ ;  /* 0x0000001e02009c10 */ /* 0x000fe2000ff7e0ff */
[--C-:B------:R-:W-:Y:S01]  /*b3f0*/  @!P1 IMAD.MOV.U32 R16, RZ, RZ, R2.reuse ;  /* 0x000000ffff109224 */ /* 0x100fe200078e0002 */
[----:B------:R-:W-:Y:S01]  /*b400*/  @!P1 LEA.HI.X R13, R6, R3, R13, 0x5, P2 ;  /* 0x00000003060d9211 */ /* 0x000fe200010f2c0d */
[----:B------:R-:W-:Y:S01]  /*b410*/  @!P1 IMAD.MOV.U32 R6, RZ, RZ, R2 ;  /* 0x000000ffff069224 */ /* 0x000fe200078e0002 */
[----:B------:R-:W-:Y:S01]  /*b420*/  @!P1 LEA R5, P0, R5, R2, 0x6 ;  /* 0x0000000205059211 */ /* 0x000fe200078030ff */
[----:B------:R-:W-:Y:S01]  /*b430*/  @!P1 IMAD.MOV.U32 R17, RZ, RZ, R3 ;  /* 0x000000ffff119224 */ /* 0x000fe200078e0003 */
[----:B------:R-:W-:Y:S01]  /*b440*/  @!P1 IADD3.X R12, R3, UR29, RZ, P3, !PT ;  /* 0x0000001d030c9c10 */ /* 0x000fe20009ffe4ff */
[----:B------:R-:W-:Y:S01]  /*b450*/  @P1 STS.128 [R240+0x8000], RZ ;  /* 0x008000fff0001388 */ /* 0x000fe20000000c00 */
[----:B------:R-:W-:-:S02]  /*b460*/  @!P1 LEA R26, P2, R0, c[0x0][0x170], 0x1 ;  /* 0x00005c00001a9a11 */ /* 0x000fc400078408ff */
[-C--:B------:R-:W-:Y:S02]  /*b470*/  @!P1 LEA.HI.X R20, R7, R3.reuse, R20, 0x6, P0 ;  /* 0x0000000307149211 */ /* 0x080fe400000f3414 */
[----:B------:R-:W-:Y:S01]  /*b480*/  @!P1 LEA.HI.X R27, R0, c[0x0][0x174], R12, 0x1, P2 ;  /* 0x00005d00001b9a11 */ /* 0x000fe200010f0c0c */
[----:B------:R-:W-:Y:S01]  /*b490*/  IMAD.U32 R12, RZ, RZ, UR12 ;  /* 0x0000000cff0c7e24 */ /* 0x000fe2000f8e00ff */
[----:B------:R-:W-:Y:S02]  /*b4a0*/  @!P1 LEA R24, P0, R4, c[0x0][0x170], 0x1 ;  /* 0x00005c0004189a11 */ /* 0x000fe400078008ff */
[----:B------:R-:W-:Y:S02]  /*b4b0*/  @!P1 MOV R7, R3 ;  /* 0x0000000300079202 */ /* 0x000fe40000000f00 */
[----:B------:R-:W-:Y:S02]  /*b4c0*/  MOV R0, UR12 ;  /* 0x0000000c00007c02 */ /* 0x000fe40008000f00 */
[----:B------:R-:W-:-:S02]  /*b4d0*/  @!P1 LEA R14, P4, R2, c[0x0][0x170], 0x1 ;  /* 0x00005c00020e9a11 */ /* 0x000fc400078808ff */
[----:B------:R-:W-:Y:S01]  /*b4e0*/  @!P1 MOV R18, R2 ;  /* 0x0000000200129202 */ /* 0x000fe20000000f00 */
[----:B------:R-:W-:Y:S01]  /*b4f0*/  @!P1 IMAD.WIDE.U32 R6, R0, 0x50, R6 ;  /* 0x0000005000069825 */ /* 0x000fe200078e0006 */
[----:B------:R-:W-:Y:S02]  /*b500*/  @!P1 LEA.HI.X R25, R4, c[0x0][0x174], R13, 0x1, P0 ;  /* 0x00005d0004199a11 */ /* 0x000fe400000f0c0d */
[C---:B------:R-:W-:Y:S01]  /*b510*/  @!P1 LEA R22, P0, R5.reuse, c[0x0][0x170], 0x1 ;  /* 0x00005c0005169a11 */ /* 0x040fe200078008ff */
[----:B------:R-:W-:Y:S01]  /*b520*/  IMAD.U32 R4, RZ, RZ, UR12 ;  /* 0x0000000cff047e24 */ /* 0x000fe2000f8e00ff */
[----:B------:R-:W-:Y:S01]  /*b530*/  @!P1 MOV R0, c[0x0][0x1a4] ;  /* 0x0000690000009a02 */ /* 0x000fe20000000f00 */
[----:B------:R-:W-:Y:S01]  /*b540*/  @!P1 IMAD.WIDE.U32 R12, R12, 0x30, R2 ;  /* 0x000000300c0c9825 */ /* 0x000fe200078e0002 */
[----:B------:R-:W-:Y:S02]  /*b550*/  @!P1 LEA.HI.X R15, R2, c[0x0][0x174], R3, 0x1, P4 ;  /* 0x00005d00020f9a11 */ /* 0x000fe400020f0c03 */
[----:B------:R-:W-:Y:S01]  /*b560*/  @!P1 LEA.HI.X R23, R5, c[0x0][0x174], R20, 0x1, P0 ;  /* 0x00005d0005179a11 */ /* 0x000fe200000f0c14 */
[----:B------:R-:W-:Y:S01]  /*b570*/  @!P1 IMAD.WIDE.U32 R2, R21, 0x70, R18 ;  /* 0x0000007015029825 */ /* 0x000fe200078e0012 */
[----:B------:R-:W-:Y:S01]  /*b580*/  @!P1 MOV R18, c[0x0][0x1a4] ;  /* 0x0000690000129a02 */ /* 0x000fe20000000f00 */
[----:B------:R-:W-:Y:S01]  /*b590*/  @!PT LDS RZ, [RZ] ;  /* 0x00000000fffff984 */ /* 0x000fe20000000800 */
[----:B------:R-:W-:Y:S01]  /*b5a0*/  @!PT LDS RZ, [RZ] ;  /* 0x00000000fffff984 */ /* 0x000fe20000000800 */
[----:B------:R-:W-:Y:S01]  /*b5b0*/  @!PT LDS RZ, [RZ] ;  /* 0x00000000fffff984 */ /* 0x000fe20000000800 */
[----:B------:R1:W-:Y:S01]  /*b5c0*/  @!P1 LDGSTS.E.BYPASS.LTC128B.128 [R240+0x8000], [R14.64] ;  /* 0x080000000ef09fae */ /* 0x0003e2000b901d74 */
[----:B------:R-:W-:Y:S01]  /*b5d0*/  @!P1 LEA R20, P4, R12, c[0x0][0x170], 0x1 ;  /* 0x00005c000c149a11 */ /* 0x000fe200078808ff */
[----:B------:R-:W-:-:S02]  /*b5e0*/  @!P1 IMAD.WIDE.U32 R4, R4, 0x60, R16 ;  /* 0x0000006004049825 */ /* 0x000fc400078e0010 */
[----:B------:R-:W-:Y:S02]  /*b5f0*/  @P1 STS.128 [R240+0x8800], RZ ;  /* 0x008800fff0001388 */ /* 0x000fe40000000c00 */
[----:B------:R-:W-:Y:S02]  /*b600*/  @!P1 IMAD.MOV.U32 R16, RZ, RZ, c[0x0][0x1a4] ;  /* 0x00006900ff109624 */ /* 0x000fe400078e00ff */
[----:B------:R-:W-:Y:S01]  /*b610*/  @!P1 IMAD R0, R0, 0x30, RZ ;  /* 0x0000003000009824 */ /* 0x000fe200078e02ff */
[----:B------:R-:W-:Y:S01]  /*b620*/  @!PT LDS RZ, [RZ] ;  /* 0x00000000fffff984 */ /* 0x000fe20000000800 */
[----:B------:R-:W-:Y:S01]  /*b630*/  @!PT LDS RZ, [RZ] ;  /* 0x00000000fffff984 */ /* 0x000fe20000000800 */
[----:B------:R-:W-:Y:S01]  /*b640*/  @!PT LDS RZ, [RZ] ;  /* 0x00000000fffff984 */ /* 0x000fe20000000800 */
[----:B------:R2:W-:Y:S01]  /*b650*/  @!P1 LDGSTS.E.BYPASS.LTC128B.128 [R240+0x8800], [R26.64] ;  /* 0x088000001af09fae */ /* 0x0005e2000b901d74 */
[----:B------:R-:W-:Y:S02]  /*b660*/  @!P1 IMAD.MOV.U32 R17, RZ, RZ, c[0x0][0x1a4] ;  /* 0x00006900ff119624 */ /* 0x000fe400078e00ff */
[----:B------:R-:W-:Y:S01]  /*b670*/  @!P1 IMAD R16, R16, 0x50, RZ ;  /* 0x0000005010109824 */ /* 0x000fe200078e02ff */
[----:B------:R-:W-:Y:S01]  /*b680*/  @P1 STS.128 [R240+0x9000], RZ ;  /* 0x009000fff0001388 */ /* 0x000fe20000000c00 */
[----:B------:R-:W-:-:S02]  /*b690*/  @!P1 IMAD R18, R18, 0x70, RZ ;  /* 0x0000007012129824 */ /* 0x000fc400078e02ff */
[----:B------:R-:W-:Y:S01]  /*b6a0*/  @!P1 IMAD.IADD R0, R0, 0x1, R13 ;  /* 0x0000000100009824 */ /* 0x000fe200078e020d */
[----:B------:R-:W-:Y:S01]  /*b6b0*/  @!PT LDS RZ, [RZ] ;  /* 0x00000000fffff984 */ /* 0x000fe20000000800 */
[----:B------:R-:W-:Y:S01]  /*b6c0*/  @!PT LDS RZ, [RZ] ;  /* 0x00000000fffff984 */ /* 0x000fe20000000800 */
[----:B------:R-:W-:Y:S01]  /*b6d0*/  @!PT LDS RZ, [RZ] ;  /* 0x00000000fffff984 */ /* 0x000fe20000000800 */
[----:B------:R2:W-:Y:S01]  /*b6e0*/  @!P1 LDGSTS.E.BYPASS.LTC128B.128 [R240+0x9000], [R24.64] ;  /* 0x0900000018f09fae */ /* 0x0005e2000b901d74 */
[----:B------:R-:W-:Y:S02]  /*b6f0*/  @!P1 IMAD R17, R17, 0x60, RZ ;  /* 0x0000006011119824 */ /* 0x000fe400078e02ff */
[----:B------:R-:W-:Y:S01]  /*b700*/  @!P1 IMAD.IADD R7, R16, 0x1, R7 ;  /* 0x0000000110079824 */ /* 0x000fe200078e0207 */
[----:B------:R-:W-:Y:S01]  /*b710*/  @!P1 LEA.HI.X R21, R12, c[0x0][0x174], R0, 0x1, P4 ;  /* 0x00005d000c159a11 */ /* 0x000fe200020f0c00 */
[----:B------:R-:W-:Y:S01]  /*b720*/  @!P1 IMAD.IADD R3, R18, 0x1, R3 ;  /* 0x0000000112039824 */ /* 0x000fe200078e0203 */
[----:B------:R-:W-:Y:S01]  /*b730*/  @!P1 LEA R18, P3, R6, c[0x0][0x170], 0x1 ;  /* 0x00005c0006129a11 */ /* 0x000fe200078608ff */
[----:B------:R-:W-:Y:S01]  /*b740*/  @P1 STS.128 [R240+0x9800], RZ ;  /* 0x009800fff0001388 */ /* 0x000fe20000000c00 */
[----:B------:R-:W-:Y:S02]  /*b750*/  @!P1 IADD3 R5, R17, R5, RZ ;  /* 0x0000000511059210 */ /* 0x000fe40007ffe0ff */
[----:B------:R-:W-:Y:S01]  /*b760*/  @!P1 LEA R16, P2, R4, c[0x0][0x170], 0x1 ;  /* 0x00005c0004109a11 */ /* 0x000fe200078408ff */
[----:B------:R-:W-:Y:S01]  /*b770*/  @!PT LDS RZ, [RZ] ;  /* 0x00000000fffff984 */ /* 0x000fe20000000800 */
[----:B------:R-:W-:Y:S01]  /*b780*/  @!PT LDS RZ, [RZ] ;  /* 0x00000000fffff984 */ /* 0x000fe20000000800 */
[----:B------:R-:W-:Y:S01]  /*b790*/  @!PT LDS RZ, [RZ] ;  /* 0x00000000fffff984 */ /* 0x000fe20000000800 */
[----:B------:R3:W-:Y:S01]  /*b7a0*/  @!P1 LDGSTS.E.BYPASS.LTC128B.128 [R240+0x9800], [R20.64] ;  /* 0x0980000014f09fae */ /* 0x0007e2000b901d74 */
[----:B-1----:R-:W-:-:S02]  /*b7b0*/  @!P1 LEA R14, P0, R2, c[0x0][0x170], 0x1 ;  /* 0x00005c00020e9a11 */ /* 0x002fc400078008ff */
[----:B------:R-:W-:Y:S01]  /*b7c0*/  @!P1 LEA.HI.X R19, R6, c[0x0][0x174], R7, 0x1, P3 ;  /* 0x00005d0006139a11 */ /* 0x000fe200018f0c07 */
[----:B------:R-:W-:Y:S01]  /*b7d0*/  @P1 STS.128 [R240+0xa000], RZ ;  /* 0x00a000fff0001388 */ /* 0x000fe20000000c00 */
[----:B------:R-:W-:Y:S02]  /*b7e0*/  @!P1 LEA.HI.X R17, R4, c[0x0][0x174], R5, 0x1, P2 ;  /* 0x00005d0004119a11 */ /* 0x000fe400010f0c05 */
[----:B------:R-:W-:Y:S01]  /*b7f0*/  @!P1 LEA.HI.X R15, R2, c[0x0][0x174], R3, 0x1, P0 ;  /* 0x00005d00020f9a11 */ /* 0x000fe200000f0c03 */
        /* <DEDUP_REMOVED lines=20> */
[----:B------:R-:W-:Y:S04]  /*b940*/  LDSM.16.M88.4 R56, [R228+0x6000] ;  /* 0x00600000e438783b */ /* 0x000fe80000000200 */
[----:B------:R-:W-:Y:S04]  /*b950*/  LDSM.16.M88.4 R48, [R228+0x7000] ;  /* 0x00700000e430783b */ /* 0x000fe80000000200 */
[----:B------:R-:W-:Y:S04]  /*b960*/  LDSM.16.M88.4 R4, [R239+0x2000] ;  /* 0x00200000ef04783b */ /* 0x000fe80000000200 */
[----:B------:R-:W-:Y:S04]  /*b970*/  LDSM.16.M88.4 R28, [R234+0x5800] ;  /* 0x00580000ea1c783b */ /* 0x000fe80000000200 */
[----:B------:R-:W-:Y:S04]  /*b980*/  LDSM.16.M88.4 R80, [R228+0x4000] ;  /* 0x00400000e450783b */ /* 0x000fe80000000200 */
[----:B----4-:R-:W4:Y:S04]  /*b990*/  LDSM.16.M88.4 R12, [R236+0x2000] ;  /* 0x00200000ec0c783b */ /* 0x010f280000000200 */
[----:B------:R-:W1:Y:S04]  /*b9a0*/  LDSM.16.M88.4 R76, [R228+0x4800] ;  /* 0x00480000e44c783b */ /* 0x000e680000000200 */
[----:B------:R-:W1:Y:S04]  /*b9b0*/  LDSM.16.M88.4 R64, [R228+0x5000] ;  /* 0x00500000e440783b */ /* 0x000e680000000200 */
[----:B------:R-:W1:Y:S04]  /*b9c0*/  LDSM.16.M88.4 R52, [R228+0x6800] ;  /* 0x00680000e434783b */ /* 0x000e680000000200 */
[----:B------:R-:W1:Y:S04]  /*b9d0*/  LDSM.16.M88.4 R44, [R228+0x7800] ;  /* 0x00780000e42c783b */ /* 0x000e680000000200 */
[----:B--2---:R-:W2:Y:S04]  /*b9e0*/  LDSM.16.M88.4 R24, [R234+0x6000] ;  /* 0x00600000ea18783b */ /* 0x004ea80000000200 */
[----:B------:R-:W2:Y:S04]  /*b9f0*/  LDSM.16.M88.4 R88, [R234+0x7000] ;  /* 0x00700000ea58783b */ /* 0x000ea80000000200 */
[----:B------:R-:W2:Y:S04]  /*ba00*/  LDSM.16.M88.4 R40, [R234+0x4000] ;  /* 0x00400000ea28783b */ /* 0x000ea80000000200 */
[----:B---3--:R-:W-:Y:S04]  /*ba10*/  LDSM.16.M88.4 R20, [R234+0x6800] ;  /* 0x00680000ea14783b */ /* 0x008fe80000000200 */
[----:B------:R-:W3:Y:S01]  /*ba20*/  LDSM.16.M88.4 R84, [R234+0x7800] ;  /* 0x00780000ea54783b */ /* 0x000ee20000000200 */
[C---:B----4-:R-:W-:Y:S03]  /*ba30*/  HMMA.16816.F32.BF16 R108, R12.reuse, R60, RZ ;  /* 0x0000003c0c6c723c */ /* 0x050fe600000418ff */
[----:B------:R-:W4:Y:S04]  /*ba40*/  LDSM.16.M88.4 R36, [R234+0x4800] ;  /* 0x00480000ea24783b */ /* 0x000f280000000200 */
[----:B-1----:R-:W-:Y:S01]  /*ba50*/  LDSM.16.M88.4 R16, [R236] ;  /* 0x00000000ec10783b */ /* 0x002fe20000000200 */
[C---:B------:R-:W-:Y:S03]  /*ba60*/  HMMA.16816.F32.BF16 R104, R12.reuse, R56, RZ ;  /* 0x000000380c68723c */ /* 0x040fe600000418ff */
[----:B------:R-:W1:Y:S04]  /*ba70*/  LDSM.16.M88.4 R32, [R234+0x5000] ;  /* 0x00500000ea20783b */ /* 0x000e680000000200 */
[----:B------:R-:W0:Y:S01]  /*ba80*/  LDGDEPBAR ;  /* 0x00000000000079af */ /* 0x000e220000000000 */
[C---:B------:R-:W-:Y:S08]  /*ba90*/  HMMA.16816.F32.BF16 R96, R12.reuse, R48, RZ ;  /* 0x000000300c60723c */ /* 0x040ff000000418ff */
[----:B------:R-:W-:Y:S08]  /*baa0*/  HMMA.16816.F32.BF16 R204, R12, R62, RZ ;  /* 0x0000003e0ccc723c */ /* 0x000ff000000418ff */
[----:B------:R-:W-:Y:S08]  /*bab0*/  HMMA.16816.F32.BF16 R68, R4, R28, R108 ;  /* 0x0000001c0444723c */ /* 0x000ff0000004186c */
[C---:B------:R-:W-:Y:S08]  /*bac0*/  HMMA.16816.F32.BF16 R120, R12.reuse, R80, RZ ;  /* 0x000000500c78723c */ /* 0x040ff000000418ff */
[C---:B------:R-:W-:Y:S08]  /*bad0*/  HMMA.16816.F32.BF16 R116, R12.reuse, R76, RZ ;  /* 0x0000004c0c74723c */ /* 0x040ff000000418ff */
[----:B------:R-:W-:Y:S01]  /*bae0*/  HMMA.16816.F32.BF16 R112, R12, R64, RZ ;  /* 0x000000400c70723c */ /* 0x000fe200000418ff */
[----:B------:R-:W-:Y:S01]  /*baf0*/  IMAD.MOV.U32 R108, RZ, RZ, R71 ;  /* 0x000000ffff6c7224 */ /* 0x000fe200078e0047 */
[----:B------:R-:W-:Y:S01]  /*bb00*/  MOV R109, R70 ;  /* 0x00000046006d7202 */ /* 0x000fe20000000f00 */
[----:B------:R-:W-:-:S02]  /*bb10*/  IMAD.MOV.U32 R110, RZ, RZ, R69 ;  /* 0x000000ffff6e7224 */ /* 0x000fc400078e0045 */
        /* <DEDUP_REMOVED lines=10> */
[C---:B--2---:R-:W-:Y:S08]  /*bbc0*/  HMMA.16816.F32.BF16 R12, R4.reuse, R24, R104 ;  /* 0x00000018040c723c */ /* 0x044ff00000041868 */
[C---:B------:R-:W-:Y:S08]  /*bbd0*/  HMMA.16816.F32.BF16 R136, R4.reuse, R88, R96 ;  /* 0x000000580488723c */ /* 0x040ff00000041860 */
[C---:B------:R-:W-:Y:S07]  /*bbe0*/  HMMA.16816.F32.BF16 R96, R4.reuse, R30, R204 ;  /* 0x0000001e0460723c */ /* 0x040fee00000418cc */
[----:B------:R-:W-:Y:S01]  /*bbf0*/  IMAD.MOV.U32 R204, RZ, RZ, R71 ;  /* 0x000000ffffcc7224 */ /* 0x000fe200078e0047 */
[----:B------:R-:W-:Y:S01]  /*bc00*/  HMMA.16816.F32.BF16 R220, R4, R40, R120 ;  /* 0x0000002804dc723c */ /* 0x000fe20000041878 */
[----:B------:R-:W-:Y:S01]  /*bc10*/  MOV R70, R14 ;  /* 0x0000000e00467202 */ /* 0x000fe20000000f00 */
[----:B------:R-:W-:Y:S01]  /*bc20*/  IMAD.MOV.U32 R69, RZ, RZ, R15 ;  /* 0x000000ffff457224 */ /* 0x000fe200078e000f */
[----:B------:R-:W-:Y:S01]  /*bc30*/  MOV R207, R108 ;  /* 0x0000006c00cf7202 */ /* 0x000fe20000000f00 */
[----:B------:R-:W-:-:S02]  /*bc40*/  IMAD.MOV.U32 R68, RZ, RZ, R12 ;  /* 0x000000ffff447224 */ /* 0x000fc400078e000c */
[----:B------:R-:W-:Y:S01]  /*bc50*/  IMAD.MOV.U32 R206, RZ, RZ, R109 ;  /* 0x000000ffffce7224 */ /* 0x000fe200078e006d */
[----:B------:R-:W-:Y:S01]  /*bc60*/  MOV R121, R13 ;  /* 0x0000000d00797202 */ /* 0x000fe20000000f00 */
[----:B---3--:R-:W-:Y:S01]  /*bc70*/  HMMA.16816.F32.BF16 R92, R4, R86, R92 ;  /* 0x00000056045c723c */ /* 0x008fe2000004185c */
[----:B------:R-:W-:-:S07]  /*bc80*/  IMAD.MOV.U32 R205, RZ, RZ, R110 ;  /* 0x000000ffffcd7224 */ /* 0x000fce00078e006e */
[----:B------:R-:W-:Y:S01]  /*bc90*/  HMMA.16816.F32.BF16 R12, R4, R20, R100 ;  /* 0x00000014040c723c */ /* 0x000fe20000041864 */
[----:B------:R-:W-:Y:S02]  /*bca0*/  MOV R122, R96 ;  /* 0x00000060007a7202 */ /* 0x000fe40000000f00 */
[----:B------:R-:W-:-:S05]  /*bcb0*/  MOV R252, R99 ;  /* 0x0000006300fc7202 */ /* 0x000fca0000000f00 */
[C---:B------:R-:W-:Y:S07]  /*bcc0*/  HMMA.16816.F32.BF16 R100, R4.reuse, R84, R124 ;  /* 0x000000540464723c */ /* 0x040fee000004187c */
[----:B------:R-:W-:Y:S01]  /*bcd0*/  IMAD.MOV.U32 R127, RZ, RZ, R97 ;  /* 0x000000ffff7f7224 */ /* 0x000fe200078e0061 */
[----:B----4-:R-:W-:Y:S01]  /*bce0*/  HMMA.16816.F32.BF16 R224, R4, R36, R116 ;  /* 0x0000002404e0723c */ /* 0x010fe20000041874 */
[----:B------:R-:W-:Y:S01]  /*bcf0*/  IMAD.MOV.U32 R126, RZ, RZ, R98 ;  /* 0x000000ffff7e7224 */ /* 0x000fe200078e0062 */
[----:B------:R-:W-:Y:S01]  /*bd00*/  MOV R109, R92 ;  /* 0x0000005c006d7202 */ /* 0x000fe20000000f00 */
[----:B------:R-:W-:-:S04]  /*bd10*/  IMAD.MOV.U32 R108, RZ, RZ, R93 ;  /* 0x000000ffff6c7224 */ /* 0x000fc800078e005d */
[----:B------:R-:W-:Y:S01]  /*bd20*/  IMAD.MOV.U32 R117, RZ, RZ, R94 ;  /* 0x000000ffff757224 */ /* 0x000fe200078e005e */
[C---:B------:R-:W-:Y:S01]  /*bd30*/  HMMA.16816.F32.BF16 R96, R4.reuse, R26, R200 ;  /* 0x0000001a0460723c */ /* 0x040fe200000418c8 */
[----:B------:R-:W-:Y:S01]  /*bd40*/  IMAD.MOV.U32 R74, RZ, RZ, R12 ;  /* 0x000000ffff4a7224 */ /* 0x000fe200078e000c */
[----:B------:R-:W-:Y:S01]  /*bd50*/  MOV R2, R14 ;  /* 0x0000000e00027202 */ /* 0x000fe20000000f00 */
[----:B------:R-:W-:Y:S02]  /*bd60*/  IMAD.MOV.U32 R3, RZ, RZ, R13 ;  /* 0x000000ffff037224 */ /* 0x000fe400078e000d */
[----:B------:R-:W-:Y:S02]  /*bd70*/  IMAD.MOV.U32 R0, RZ, RZ, R15 ;  /* 0x000000ffff007224 */ /* 0x000fe400078e000f */
[----:B------:R-:W-:Y:S01]  /*bd80*/  MOV R201, R70 ;  /* 0x0000004600c97202 */ /* 0x000fe20000000f00 */
[----:B------:R-:W-:Y:S01]  /*bd90*/  IMAD.MOV.U32 R202, RZ, RZ, R69 ;  /* 0x000000ffffca7224 */ /* 0x000fe200078e0045 */
[----:B------:R-:W2:Y:S01]  /*bda0*/  LDSM.16.M88.4 R12, [R239] ;  /* 0x00000000ef0c783b */ /* 0x000ea20000000200 */
[----:B------:R-:W-:Y:S01]  /*bdb0*/  IMAD.MOV.U32 R203, RZ, RZ, R68 ;  /* 0x000000ffffcb7224 */ /* 0x000fe200078e0044 */
[----:B-1----:R-:W-:Y:S01]  /*bdc0*/  HMMA.16816.F32.BF16 R248, R4, R32, R112 ;  /* 0x0000002004f8723c */ /* 0x002fe20000041870 */
[----:B------:R-:W-:Y:S01]  /*bdd0*/  IMAD.MOV.U32 R116, RZ, RZ, R95 ;  /* 0x000000ffff747224 */ /* 0x000fe200078e005f */
[----:B------:R-:W-:Y:S01]  /*bde0*/  MOV R242, R101 ;  /* 0x0000006500f27202 */ /* 0x000fe20000000f00 */
[----:B------:R-:W-:-:S02]  /*bdf0*/  IMAD.MOV.U32 R243, RZ, RZ, R100 ;  /* 0x000000fffff37224 */ /* 0x000fc400078e0064 */
[----:B------:R-:W-:Y:S02]  /*be00*/  IMAD.MOV.U32 R241, RZ, RZ, R102 ;  /* 0x000000fffff17224 */ /* 0x000fe400078e0066 */
[----:B------:R-:W-:Y:S01]  /*be10*/  IMAD.MOV.U32 R75, RZ, RZ, R103 ;  /* 0x000000ffff4b7224 */ /* 0x000fe200078e0067 */
[----:B------:R-:W-:Y:S05]  /*be20*/  HMMA.16816.F32.BF16 R68, R4, R22, R132 ;  /* 0x000000160444723c */ /* 0x000fea0000041884 */
[----:B------:R-:W-:Y:S01]  /*be30*/  IMAD.MOV.U32 R120, RZ, RZ, R96 ;  /* 0x000000ffff787224 */ /* 0x000fe200078e0060 */
[----:B------:R-:W-:Y:S01]  /*be40*/  MOV R200, R99 ;  /* 0x0000006300c87202 */ /* 0x000fe20000000f00 */
[----:B------:R-:W-:Y:S01]  /*be50*/  IMAD.MOV.U32 R111, RZ, RZ, R97 ;  /* 0x000000ffff6f7224 */ /* 0x000fe200078e0061 */
[----:B------:R-:W-:Y:S01]  /*be60*/  HMMA.16816.F32.BF16 R92, R16, R60, RZ ;  /* 0x0000003c105c723c */ /* 0x000fe200000418ff */
[----:B------:R-:W-:-:S07]  /*be70*/  IMAD.MOV.U32 R110, RZ, RZ, R98 ;  /* 0x000000ffff6e7224 */ /* 0x000fce00078e0062 */
[----:B------:R-:W-:Y:S08]  /*be80*/  HMMA.16816.F32.BF16 R96, R16, R64, RZ ;  /* 0x000000401060723c */ /* 0x000ff000000418ff */
[----:B------:R-:W-:Y:S01]  /*be90*/  MOV R125, R68 ;  /* 0x00000044007d7202 */ /* 0x000fe20000000f00 */
[----:B------:R-:W-:Y:S01]  /*bea0*/  IMAD.MOV.U32 R124, RZ, RZ, R69 ;  /* 0x000000ffff7c7224 */ /* 0x000fe200078e0045 */
[----:B------:R-:W-:Y:S01]  /*beb0*/  MOV R118, R71 ;  /* 0x0000004700767202 */ /* 0x000fe20000000f00 */
[----:B------:R-:W-:Y:S01]  /*bec0*/  IMAD.MOV.U32 R119, RZ, RZ, R70 ;  /* 0x000000ffff777224 */ /* 0x000fe200078e0046 */
[C---:B------:R-:W-:Y:S08]  /*bed0*/  HMMA.16816.F32.BF16 R216, R4.reuse, R42, R216 ;  /* 0x0000002a04d8723c */ /* 0x040ff000000418d8 */
[C---:B------:R-:W-:Y:S08]  /*bee0*/  HMMA.16816.F32.BF16 R212, R4.reuse, R38, R212 ;  /* 0x0000002604d4723c */ /* 0x040ff000000418d4 */
[C---:B------:R-:W-:Y:S08]  /*bef0*/  HMMA.16816.F32.BF16 R208, R4.reuse, R34, R208 ;  /* 0x0000002204d0723c */ /* 0x040ff000000418d0 */
[----:B------:R-:W-:Y:S08]  /*bf00*/  HMMA.16816.F32.BF16 R68, R4, R90, R128 ;  /* 0x0000005a0444723c */ /* 0x000ff00000041880 */
[C---:B------:R-:W-:Y:S08]  /*bf10*/  HMMA.16816.F32.BF16 R4, R16.reuse, R56, RZ ;  /* 0x000000381004723c */ /* 0x040ff000000418ff */
[C---:B------:R-:W-:Y:S08]  /*bf20*/  HMMA.16816.F32.BF16 R104, R16.reuse, R80, RZ ;  /* 0x000000501068723c */ /* 0x040ff000000418ff */
[----:B------:R-:W-:Y:S08]  /*bf30*/  HMMA.16816.F32.BF16 R100, R16, R76, RZ ;  /* 0x0000004c1064723c */ /* 0x000ff000000418ff */
[----:B--2---:R-:W-:Y:S08]  /*bf40*/  HMMA.16816.F32.BF16 R132, R12, R28, R92 ;  /* 0x0000001c0c84723c */ /* 0x004ff0000004185c */
[----:B------:R-:W-:Y:S08]  /*bf50*/  HMMA.16816.F32.BF16 R92, R16, R66, RZ ;  /* 0x00000042105c723c */ /* 0x000ff000000418ff */
[----:B------:R-:W-:Y:S08]  /*bf60*/  HMMA.16816.F32.BF16 R128, R12, R32, R96 ;  /* 0x000000200c80723c */ /* 0x000ff00000041860 */
[C---:B------:R-:W-:Y:S08]  /*bf70*/  HMMA.16816.F32.BF16 R64, R16.reuse, R58, RZ ;  /* 0x0000003a1040723c */ /* 0x040ff000000418ff */
        /* <DEDUP_REMOVED lines=8> */
[----:B------:R-:W-:Y:S01]  /*c000*/  MOV R41, R121 ;  /* 0x0000007900297202 */ /* 0x000fe20000000f00 */
[----:B------:R-:W-:Y:S01]  /*c010*/  IMAD.MOV.U32 R107, RZ, RZ, R120 ;  /* 0x000000ffff6b7224 */ /* 0x000fe200078e0078 */
[----:B------:R-:W-:Y:S01]  /*c020*/  MOV R105, R116 ;  /* 0x0000007400697202 */ /* 0x000fe20000000f00 */
[----:B------:R-:W-:Y:S01]  /*c030*/  HMMA.16816.F32.BF16 R120, R12, R36, R100 ;  /* 0x000000240c78723c */ /* 0x000fe20000041864 */
[----:B------:R-:W-:-:S02]  /*c040*/  IMAD.MOV.U32 R106, RZ, RZ, R118 ;  /* 0x000000ffff6a7224 */ /* 0x000fc400078e0076 */
[----:B------:R-:W-:-:S04]  /*c050*/  IMAD.MOV.U32 R104, RZ, RZ, R117 ;  /* 0x000000ffff687224 */ /* 0x000fc800078e0075 */
[----:B------:R-:W-:Y:S01]  /*c060*/  IMAD.MOV.U32 R37, RZ, RZ, R127 ;  /* 0x000000ffff257224 */ /* 0x000fe200078e007f */
[----:B------:R-:W-:Y:S01]  /*c070*/  MOV R103, R119 ;  /* 0x0000007700677202 */ /* 0x000fe20000000f00 */
[----:B------:R-:W-:Y:S01]  /*c080*/  IMAD.MOV.U32 R101, RZ, RZ, R125 ;  /* 0x000000ffff657224 */ /* 0x000fe200078e007d */
[----:B------:R-:W-:Y:S01]  /*c090*/  MOV R100, R126 ;  /* 0x0000007e00647202 */ /* 0x000fe20000000f00 */
[----:B------:R-:W-:Y:S01]  /*c0a0*/  IMAD.MOV.U32 R102, RZ, RZ, R124 ;  /* 0x000000ffff667224 */ /* 0x000fe200078e007c */
[C---:B------:R-:W-:Y:S07]  /*c0b0*/  HMMA.16816.F32.BF16 R116, R12.reuse, R88, R56 ;  /* 0x000000580c74723c */ /* 0x040fee0000041838 */
[----:B------:R-:W-:Y:S01]  /*c0c0*/  IMAD.MOV.U32 R58, RZ, RZ, R37 ;  /* 0x000000ffff3a7224 */ /* 0x000fe200078e0025 */
[----:B------:R-:W-:Y:S01]  /*c0d0*/  HMMA.16816.F32.BF16 R124, R12, R20, R60 ;  /* 0x000000140c7c723c */ /* 0x000fe2000004183c */
[----:B------:R-:W-:Y:S01]  /*c0e0*/  IMAD.MOV.U32 R56, RZ, RZ, R200 ;  /* 0x000000ffff387224 */ /* 0x000fe200078e00c8 */
[----:B------:R-:W-:Y:S01]  /*c0f0*/  MOV R200, R204 ;  /* 0x000000cc00c87202 */ /* 0x000fe20000000f00 */
[----:B------:R-:W-:Y:S01]  /*c100*/  IMAD.MOV.U32 R59, RZ, RZ, R100 ;  /* 0x000000ffff3b7224 */ /* 0x000fe200078e0064 */
[----:B------:R-:W-:-:S03]  /*c110*/  MOV R57, R40 ;  /* 0x0000002800397202 */ /* 0x000fc60000000f00 */
[----:B------:R-:W-:Y:S01]  /*c120*/  IMAD.MOV.U32 R62, RZ, RZ, R201 ;  /* 0x000000ffff3e7224 */ /* 0x000fe200078e00c9 */
[----:B------:R-:W-:Y:S01]  /*c130*/  MOV R63, R202 ;  /* 0x000000ca003f7202 */ /* 0x000fe20000000f00 */
        /* <DEDUP_REMOVED lines=8> */
[----:B------:R-:W-:Y:S01]  /*c1c0*/  MOV R79, R110 ;  /* 0x0000006e004f7202 */ /* 0x000fe20000000f00 */
[----:B------:R-:W-:Y:S01]  /*c1d0*/  IMAD.MOV.U32 R77, RZ, RZ, R107 ;  /* 0x000000ffff4d7224 */ /* 0x000fe200078e006b */
[----:B------:R-:W-:-:S04]  /*c1e0*/  MOV R76, R106 ;  /* 0x0000006a004c7202 */ /* 0x000fc80000000f00 */
[----:B------:R-:W-:Y:S01]  /*c1f0*/  IMAD.MOV.U32 R94, RZ, RZ, R109 ;  /* 0x000000ffff5e7224 */ /* 0x000fe200078e006d */
[C---:B------:R-:W-:Y:S01]  /*c200*/  HMMA.16816.F32.BF16 R204, R12.reuse, R84, R4 ;  /* 0x000000540ccc723c */ /* 0x040fe20000041804 */
[----:B------:R-:W-:Y:S01]  /*c210*/  IMAD.MOV.U32 R95, RZ, RZ, R108 ;  /* 0x000000ffff5f7224 */ /* 0x000fe200078e006c */
[----:B------:R-:W-:Y:S05]  /*c220*/  LDSM.16.M88.4 R4, [R237+0x2000] ;  /* 0x00200000ed04783b */ /* 0x000fea0000000200 */
[----:B------:R-:W-:Y:S01]  /*c230*/  IMAD.MOV.U32 R84, RZ, RZ, R104 ;  /* 0x000000ffff547224 */ /* 0x000fe200078e0068 */
[----:B------:R-:W-:Y:S01]  /*c240*/  HMMA.16816.F32.BF16 R108, R12, R30, R96 ;  /* 0x0000001e0c6c723c */ /* 0x000fe20000041860 */
[----:B------:R-:W1:Y:S01]  /*c250*/  LDSM.16.M88.4 R28, [R235] ;  /* 0x00000000eb1c783b */ /* 0x000e620000000200 */
[----:B------:R-:W-:-:S06]  /*c260*/  IMAD.MOV.U32 R85, RZ, RZ, R105 ;  /* 0x000000ffff557224 */ /* 0x000fcc00078e0069 */
[C---:B------:R-:W-:Y:S08]  /*c270*/  HMMA.16816.F32.BF16 R80, R16.reuse, R82, RZ ;  /* 0x000000521050723c */ /* 0x040ff000000418ff */
[C---:B------:R-:W-:Y:S08]  /*c280*/  HMMA.16816.F32.BF16 R52, R16.reuse, R54, RZ ;  /* 0x000000361034723c */ /* 0x040ff000000418ff */
[C---:B------:R-:W-:Y:S08]  /*c290*/  HMMA.16816.F32.BF16 R48, R16.reuse, R50, RZ ;  /* 0x000000321030723c */ /* 0x040ff000000418ff */
[----:B------:R-:W-:Y:S01]  /*c2a0*/  HMMA.16816.F32.BF16 R44, R16, R46, RZ ;  /* 0x0000002e102c723c */ /* 0x000fe200000418ff */
[----:B------:R-:W2:Y:S07]  /*c2b0*/  LDSM.16.M88.4 R16, [R237] ;  /* 0x00000000ed10783b */ /* 0x000eae0000000200 */
[C---:B------:R-:W-:Y:S01]  /*c2c0*/  HMMA.16816.F32.BF16 R104, R12.reuse, R26, R64 ;  /* 0x0000001a0c68723c */ /* 0x040fe20000041840 */
[----:B------:R-:W3:Y:S06]  /*c2d0*/  LDSM.16.M88.4 R24, [R235+0x800] ;  /* 0x00080000eb18783b */ /* 0x000eec0000000200 */
[----:B------:R-:W-:Y:S01]  /*c2e0*/  MOV R65, R101 ;  /* 0x0000006500417202 */ /* 0x000fe20000000f00 */
[----:B------:R-:W-:Y:S01]  /*c2f0*/  HMMA.16816.F32.BF16 R40, R12, R42, R80 ;  /* 0x0000002a0c28723c */ /* 0x000fe20000041850 */
[----:B------:R-:W-:-:S02]  /*c300*/  IMAD.MOV.U32 R67, RZ, RZ, R103 ;  /* 0x000000ffff437224 */ /* 0x000fc400078e0067 */
[----:B------:R-:W-:-:S05]  /*c310*/  IMAD.MOV.U32 R66, RZ, RZ, R102 ;  /* 0x000000ffff427224 */ /* 0x000fca00078e0066 */
[----:B------:R-:W-:Y:S01]  /*c320*/  HMMA.16816.F32.BF16 R80, R12, R22, R52 ;  /* 0x000000160c50723c */ /* 0x000fe20000041834 */
[----:B------:R-:W4:Y:S07]  /*c330*/  LDSM.16.M88.4 R20, [R235+0x1000] ;  /* 0x00100000eb14783b */ /* 0x000f2e0000000200 */
[----:B-1----:R-:W-:Y:S07]  /*c340*/  HMMA.16816.F32.BF16 R96, R4, R28, R220 ;  /* 0x0000001c0460723c */ /* 0x002fee00000418dc */
[----:B------:R-:W-:Y:S01]  /*c350*/  IMAD.MOV.U32 R222, RZ, RZ, R84 ;  /* 0x000000ffffde7224 */ /* 0x000fe200078e0054 */
[----:B------:R-:W-:Y:S01]  /*c360*/  HMMA.16816.F32.BF16 R100, R12, R86, R44 ;  /* 0x000000560c64723c */ /* 0x000fe2000004182c */
[----:B------:R-:W-:Y:S01]  /*c370*/  MOV R223, R85 ;  /* 0x0000005500df7202 */ /* 0x000fe20000000f00 */
[----:B------:R-:W-:Y:S01]  /*c380*/  IMAD.MOV.U32 R221, RZ, RZ, R95 ;  /* 0x000000ffffdd7224 */ /* 0x000fe200078e005f */
[----:B------:R-:W-:-:S05]  /*c390*/  MOV R220, R94 ;  /* 0x0000005e00dc7202 */ /* 0x000fca0000000f00 */
[----:B------:R-:W-:Y:S07]  /*c3a0*/  HMMA.16816.F32.BF16 R84, R4, R30, R216 ;  /* 0x0000001e0454723c */ /* 0x000fee00000418d8 */
[----:B------:R-:W-:Y:S01]  /*c3b0*/  IMAD.MOV.U32 R216, RZ, RZ, R65 ;  /* 0x000000ffffd87224 */ /* 0x000fe200078e0041 */
[----:B------:R-:W-:Y:S01]  /*c3c0*/  MOV R218, R67 ;  /* 0x0000004300da7202 */ /* 0x000fe20000000f00 */
[----:B------:R-:W-:Y:S01]  /*c3d0*/  IMAD.MOV.U32 R217, RZ, RZ, R66 ;  /* 0x000000ffffd97224 */ /* 0x000fe200078e0042 */
[----:B--2---:R-:W-:Y:S01]  /*c3e0*/  HMMA.16816.F32.BF16 R92, R16, R28, R112 ;  /* 0x0000001c105c723c */ /* 0x004fe20000041870 */
[----:B------:R-:W-:-:S06]  /*c3f0*/  IMAD.MOV.U32 R219, RZ, RZ, R76 ;  /* 0x000000ffffdb7224 */ /* 0x000fcc00078e004c */
[----:B------:R-:W-:Y:S01]  /*c400*/  IMAD.MOV.U32 R115, RZ, RZ, R56 ;  /* 0x000000ffff737224 */ /* 0x000fe200078e0038 */
[----:B---3--:R-:W-:Y:S01]  /*c410*/  HMMA.16816.F32.BF16 R64, R16, R24, R120 ;  /* 0x000000181040723c */ /* 0x008fe20000041878 */
[----:B------:R-:W-:Y:S01]  /*c420*/  IMAD.MOV.U32 R112, RZ, RZ, R77 ;  /* 0x000000ffff707224 */ /* 0x000fe200078e004d */
[----:B------:R-:W-:Y:S01]  /*c430*/  MOV R113, R78 ;  /* 0x0000004e00717202 */ /* 0x000fe20000000f00 */
[----:B------:R-:W-:-:S04]  /*c440*/  IMAD.MOV.U32 R114, RZ, RZ, R79 ;  /* 0x000000ffff727224 */ /* 0x000fc800078e004f */
[----:B------:R-:W-:Y:S01]  /*c450*/  MOV R120, R60 ;  /* 0x0000003c00787202 */ /* 0x000fe20000000f00 */
[----:B------:R-:W-:Y:S01]  /*c460*/  IMAD.MOV.U32 R121, RZ, RZ, R61 ;  /* 0x000000ffff797224 */ /* 0x000fe200078e003d */
[----:B------:R-:W-:Y:S01]  /*c470*/  MOV R123, R63 ;  /* 0x0000003f007b7202 */ /* 0x000fe20000000f00 */
[----:B------:R-:W-:Y:S01]  /*c480*/  IMAD.MOV.U32 R122, RZ, RZ, R62 ;  /* 0x000000ffff7a7224 */ /* 0x000fe200078e003e */
[----:B------:R-:W-:Y:S08]  /*c490*/  HMMA.16816.F32.BF16 R52, R16, R26, R36 ;  /* 0x0000001a1034723c */ /* 0x000ff00000041824 */
[----:B------:R-:W-:Y:S07]  /*c4a0*/  HMMA.16816.F32.BF16 R60, R4, R24, R224 ;  /* 0x00000018043c723c */ /* 0x000fee00000418e0 */
[----:B------:R-:W-:Y:S01]  /*c4b0*/  IMAD.MOV.U32 R224, RZ, RZ, R57 ;  /* 0x000000ffffe07224 */ /* 0x000fe200078e0039 */
[----:B------:R-:W-:Y:S01]  /*c4c0*/  MOV R226, R59 ;  /* 0x0000003b00e27202 */ /* 0x000fe20000000f00 */
[----:B------:R-:W-:Y:S01]  /*c4d0*/  IMAD.MOV.U32 R225, RZ, RZ, R58 ;  /* 0x000000ffffe17224 */ /* 0x000fe200078e003a */
[----:B------:R-:W-:Y:S01]  /*c4e0*/  HMMA.16816.F32.BF16 R88, R12, R90, R48 ;  /* 0x0000005a0c58723c */ /* 0x000fe20000041830 */
[----:B------:R-:W-:Y:S01]  /*c4f0*/  LDSM.16.M88.4 R12, [R235+0x3000] ;  /* 0x00300000eb0c783b */ /* 0x000fe20000000200 */
[----:B------:R-:W-:-:S06]  /*c500*/  IMAD.MOV.U32 R227, RZ, RZ, R252 ;  /* 0x000000ffffe37224 */ /* 0x000fcc00078e00fc */
[----:B------:R-:W-:Y:S01]  /*c510*/  HMMA.16816.F32.BF16 R56, R4, R26, R212 ;  /* 0x0000001a0438723c */ /* 0x000fe200000418d4 */
[----:B------:R-:W1:Y:S06]  /*c520*/  LDSM.16.M88.4 R24, [R235+0x2000] ;  /* 0x00200000eb18783b */ /* 0x000e6c0000000200 */
[----:B------:R-:W-:Y:S01]  /*c530*/  IMAD.MOV.U32 R212, RZ, RZ, R243 ;  /* 0x000000ffffd47224 */ /* 0x000fe200078e00f3 */
[----:B------:R-:W-:Y:S01]  /*c540*/  HMMA.16816.F32.BF16 R76, R16, R30, R40 ;  /* 0x0000001e104c723c */ /* 0x000fe20000041828 */
[----:B------:R-:W-:Y:S01]  /*c550*/  MOV R213, R242 ;  /* 0x000000f200d57202 */ /* 0x000fe20000000f00 */
[----:B------:R-:W-:Y:S01]  /*c560*/  IMAD.MOV.U32 R214, RZ, RZ, R241 ;  /* 0x000000ffffd67224 */ /* 0x000fe200078e00f1 */
[----:B------:R-:W2:Y:S01]  /*c570*/  LDSM.16.M88.4 R28, [R235+0x1800] ;  /* 0x00180000eb1c783b */ /* 0x000ea20000000200 */
[----:B------:R-:W-:-:S04]  /*c580*/  IMAD.MOV.U32 R215, RZ, RZ, R75 ;  /* 0x000000ffffd77224 */ /* 0x000fc800078e004b */
[-C--:B----4-:R-:W-:Y:S08]  /*c590*/  HMMA.16816.F32.BF16 R48, R16, R20.reuse, R128 ;  /* 0x000000141030723c */ /* 0x090ff00000041880 */
[C---:B------:R-:W-:Y:S07]  /*c5a0*/  HMMA.16816.F32.BF16 R44, R4.reuse, R20, R248 ;  /* 0x00000014042c723c */ /* 0x040fee00000418f8 */
[----:B------:R-:W-:Y:S01]  /*c5b0*/  MOV R248, R74 ;  /* 0x0000004a00f87202 */ /* 0x000fe20000000f00 */
[----:B------:R-:W-:Y:S01]  /*c5c0*/  HMMA.16816.F32.BF16 R40, R4, R22, R208 ;  /* 0x000000160428723c */ /* 0x000fe200000418d0 */
[----:B------:R-:W-:Y:S01]  /*c5d0*/  IMAD.MOV.U32 R249, RZ, RZ, R3 ;  /* 0x000000fffff97224 */ /* 0x000fe200078e0003 */
[----:B------:R-:W-:Y:S01]  /*c5e0*/  MOV R251, R0 ;  /* 0x0000000000fb7202 */ /* 0x000fe20000000f00 */
[----:B------:R-:W-:-:S05]  /*c5f0*/  IMAD.MOV.U32 R250, RZ, RZ, R2 ;  /* 0x000000fffffa7224 */ /* 0x000fca00078e0002 */
[----:B------:R-:W-:Y:S01]  /*c600*/  HMMA.16816.F32.BF16 R36, R16, R22, R32 ;  /* 0x000000161024723c */ /* 0x000fe20000041820 */
[----:B------:R-:W3:Y:S04]  /*c610*/  LDSM.16.M88.4 R20, [R235+0x2800] ;  /* 0x00280000eb14783b */ /* 0x000ee80000000200 */
[----:B------:R-:W4:Y:S03]  /*c620*/  LDSM.16.M88.4 R32, [R235+0x3800] ;  /* 0x00380000eb20783b */ /* 0x000f260000000200 */
[----:B-1----:R-:W-:Y:S08]  /*c630*/  HMMA.16816.F32.BF16 R208, R4, R24, R120 ;  /* 0x0000001804d0723c */ /* 0x002ff00000041878 */
[C---:B--2---:R-:W-:Y:S08]  /*c640*/  HMMA.16816.F32.BF16 R132, R16.reuse, R28, R132 ;  /* 0x0000001c1084723c */ /* 0x044ff00000041884 */
[----:B------:R-:W-:Y:S08]  /*c650*/  HMMA.16816.F32.BF16 R108, R16, R30, R108 ;  /* 0x0000001e106c723c */ /* 0x000ff0000004186c */
[----:B------:R-:W-:Y:S01]  /*c660*/  IMAD.MOV.U32 R129, RZ, RZ, R208 ;  /* 0x000000ffff817224 */ /* 0x000fe200078e00d0 */
[----:B------:R-:W-:Y:S01]  /*c670*/  MOV R123, R210 ;  /* 0x000000d2007b7202 */ /* 0x000fe20000000f00 */
[----:B------:R-:W-:Y:S01]  /*c680*/  IMAD.MOV.U32 R128, RZ, RZ, R209 ;  /* 0x000000ffff807224 */ /* 0x000fe200078e00d1 */
[----:B------:R-:W-:Y:S01]  /*c690*/  HMMA.16816.F32.BF16 R200, R4, R28, R200 ;  /* 0x0000001c04c8723c */ /* 0x000fe200000418c8 */
[----:B------:R-:W-:-:S06]  /*c6a0*/  IMAD.MOV.U32 R122, RZ, RZ, R211 ;  /* 0x000000ffff7a7224 */ /* 0x000fcc00078e00d3 */
[----:B------:R-:W-:Y:S01]  /*c6b0*/  MOV R28, R135 ;  /* 0x00000087001c7202 */ /* 0x000fe20000000f00 */
[----:B---3--:R-:W-:Y:S05]  /*c6c0*/  HMMA.16816.F32.BF16 R208, R4, R20, R248 ;  /* 0x0000001404d0723c */ /* 0x008fea00000418f8 */
[----:B------:R-:W-:-:S03]  /*c6d0*/  IMAD.MOV.U32 R121, RZ, RZ, R108 ;  /* 0x000000ffff797224 */ /* 0x000fc600078e006c */
[----:B------:R-:W-:Y:S08]  /*c6e0*/  HMMA.16816.F32.BF16 R248, R16, R26, R104 ;  /* 0x0000001a10f8723c */ /* 0x000ff00000041868 */
[C---:B------:R-:W-:Y:S08]  /*c6f0*/  HMMA.16816.F32.BF16 R136, R4.reuse, R12, R136 ;  /* 0x0000000c0488723c */ /* 0x040ff00000041888 */
[----:B------:R-:W-:Y:S01]  /*c700*/  IMAD.MOV.U32 R74, RZ, RZ, R208 ;  /* 0x000000ffff4a7224 */ /* 0x000fe200078e00d0 */
[----:B------:R-:W-:Y:S01]  /*c710*/  MOV R3, R209 ;  /* 0x000000d100037202 */ /* 0x000fe20000000f00 */
[----:B------:R-:W-:Y:S01]  /*c720*/  IMAD.MOV.U32 R2, RZ, RZ, R210 ;  /* 0x000000ffff027224 */ /* 0x000fe200078e00d2 */
[----:B------:R-:W-:Y:S01]  /*c730*/  HMMA.16816.F32.BF16 R224, R4, R30, R224 ;  /* 0x0000001e04e0723c */ /* 0x000fe200000418e0 */
[----:B------:R-:W-:-:S07]  /*c740*/  IMAD.MOV.U32 R0, RZ, RZ, R211 ;  /* 0x000000ffff007224 */ /* 0x000fce00078e00d3 */
[C---:B----4-:R-:W-:Y:S08]  /*c750*/  HMMA.16816.F32.BF16 R208, R4.reuse, R32, R212 ;  /* 0x0000002004d0723c */ /* 0x050ff000000418d4 */
[C---:B------:R-:W-:Y:S08]  /*c760*/  HMMA.16816.F32.BF16 R212, R4.reuse, R22, R216 ;  /* 0x0000001604d4723c */ /* 0x040ff000000418d8 */
[-C--:B------:R-:W-:Y:S08]  /*c770*/  HMMA.16816.F32.BF16 R68, R4, R14.reuse, R68 ;  /* 0x0000000e0444723c */ /* 0x080ff00000041844 */
[----:B------:R-:W-:Y:S01]  /*c780*/  MOV R243, R208 ;  /* 0x000000d000f37202 */ /* 0x000fe20000000f00 */
[----:B------:R-:W-:Y:S01]  /*c790*/  IMAD.MOV.U32 R242, RZ, RZ, R209 ;  /* 0x000000fffff27224 */ /* 0x000fe200078e00d1 */
[----:B------:R-:W-:Y:S01]  /*c7a0*/  MOV R241, R210 ;  /* 0x000000d200f17202 */ /* 0x000fe20000000f00 */
[----:B------:R-:W-:Y:S01]  /*c7b0*/  IMAD.MOV.U32 R75, RZ, RZ, R211 ;  /* 0x000000ffff4b7224 */ /* 0x000fe200078e00d3 */
[----:B------:R-:W-:Y:S04]  /*c7c0*/  HMMA.16816.F32.BF16 R216, R16, R14, R88 ;  /* 0x0000000e10d8723c */ /* 0x000fe80000041858 */
[----:B------:R-:W-:Y:S01]  /*c7d0*/  MOV R120, R212 ;  /* 0x000000d400787202 */ /* 0x000fe20000000f00 */
[----:B------:R-:W-:-:S03]  /*c7e0*/  IMAD.MOV.U32 R131, RZ, RZ, R215 ;  /* 0x000000ffff837224 */ /* 0x000fc600078e00d7 */
[----:B------:R-:W-:Y:S07]  /*c7f0*/  HMMA.16816.F32.BF16 R208, R4, R26, R112 ;  /* 0x0000001a04d0723c */ /* 0x000fee0000041870 */
[----:B------:R-:W-:-:S04]  /*c800*/  IMAD.MOV.U32 R115, RZ, RZ, R213 ;  /* 0x000000ffff737224 */ /* 0x000fc800078e00d5 */
[----:B------:R-:W-:Y:S02]  /*c810*/  IMAD.MOV.U32 R135, RZ, RZ, R115 ;  /* 0x000000ffff877224 */ /* 0x000fe400078e0073 */
[----:B------:R-:W-:-:S11]  /*c820*/  IMAD.MOV.U32 R115, RZ, RZ, R110 ;  /* 0x000000ffff737224 */ /* 0x000fd600078e006e */
[----:B------:R-:W-:Y:S01]  /*c830*/  MOV R130, R211 ;  /* 0x000000d300827202 */ /* 0x000fe20000000f00 */
[----:B------:R-:W-:Y:S01]  /*c840*/  IMAD.MOV.U32 R114, RZ, RZ, R208 ;  /* 0x000000ffff727224 */ /* 0x000fe200078e00d0 */
[----:B------:R-:W-:Y:S01]  /*c850*/  MOV R211, R214 ;  /* 0x000000d600d37202 */ /* 0x000fe20000000f00 */
[----:B------:R-:W-:Y:S01]  /*c860*/  IMAD.MOV.U32 R112, RZ, RZ, R210 ;  /* 0x000000ffff707224 */ /* 0x000fe200078e00d2 */
[----:B------:R-:W-:Y:S01]  /*c870*/  HMMA.16816.F32.BF16 R212, R4, R34, R220 ;  /* 0x0000002204d4723c */ /* 0x000fe200000418dc */
[----:B------:R-:W-:Y:S02]  /*c880*/  MOV R113, R209 ;  /* 0x000000d100717202 */ /* 0x000fe40000000f00 */
[----:B------:R-:W-:-:S04]  /*c890*/  MOV R107, R211 ;  /* 0x000000d3006b7202 */ /* 0x000fc80000000f00 */
[----:B------:R-:W-:Y:S01]  /*c8a0*/  IMAD.MOV.U32 R7, RZ, RZ, R133 ;  /* 0x000000ffff077224 */ /* 0x000fe200078e0085 */
[----:B------:R-:W-:Y:S01]  /*c8b0*/  HMMA.16816.F32.BF16 R220, R16, R22, R80 ;  /* 0x0000001610dc723c */ /* 0x000fe20000041850 */
[----:B------:R-:W-:Y:S01]  /*c8c0*/  MOV R6, R134 ;  /* 0x0000008600067202 */ /* 0x000fe20000000f00 */
[----:B------:R-:W-:Y:S01]  /*c8d0*/  IMAD.MOV.U32 R5, RZ, RZ, R132 ;  /* 0x000000ffff057224 */ /* 0x000fe200078e0084 */
[----:B------:R-:W-:Y:S01]  /*c8e0*/  MOV R4, R111 ;  /* 0x0000006f00047202 */ /* 0x000fe20000000f00 */
[----:B------:R-:W-:Y:S01]  /*c8f0*/  IMAD.MOV.U32 R90, RZ, RZ, R7 ;  /* 0x000000ffff5a7224 */ /* 0x000fe200078e0007 */
[----:B------:R-:W-:Y:S01]  /*c900*/  MOV R91, R6 ;  /* 0x00000006005b7202 */ /* 0x000fe20000000f00 */
[----:B------:R-:W-:Y:S01]  /*c910*/  IMAD.MOV.U32 R89, RZ, RZ, R5 ;  /* 0x000000ffff597224 */ /* 0x000fe200078e0005 */
[----:B------:R-:W-:Y:S02]  /*c920*/  MOV R80, R28 ;  /* 0x0000001c00507202 */ /* 0x000fe40000000f00 */
[----:B------:R-:W-:Y:S01]  /*c930*/  LDSM.16.M88.4 R28, [R233] ;  /* 0x00000000e91c783b */ /* 0x000fe20000000200 */
[----:B------:R-:W-:-:S02]  /*c940*/  MOV R88, R4 ;  /* 0x0000000400587202 */ /* 0x000fc40000000f00 */
[----:B------:R-:W-:Y:S01]  /*c950*/  MOV R134, R120 ;  /* 0x0000007800867202 */ /* 0x000fe20000000f00 */
[----:B------:R-:W1:Y:S01]  /*c960*/  LDSM.16.M88.4 R4, [R238+0x2000] ;  /* 0x00200000ee04783b */ /* 0x000e620000000200 */
[----:B------:R-:W-:Y:S02]  /*c970*/  MOV R120, R109 ;  /* 0x0000006d00787202 */ /* 0x000fe40000000f00 */
[----:B------:R-:W-:Y:S01]  /*c980*/  MOV R210, R213 ;  /* 0x000000d500d27202 */ /* 0x000fe20000000f00 */
[----:B------:R-:W-:Y:S01]  /*c990*/  IMAD.MOV.U32 R209, RZ, RZ, R214 ;  /* 0x000000ffffd17224 */ /* 0x000fe200078e00d6 */
[----:B------:R-:W-:Y:S01]  /*c9a0*/  MOV R208, R212 ;  /* 0x000000d400d07202 */ /* 0x000fe20000000f00 */
[----:B------:R-:W-:Y:S02]  /*c9b0*/  IMAD.MOV.U32 R252, RZ, RZ, R215 ;  /* 0x000000fffffc7224 */ /* 0x000fe400078e00d7 */
[----:B------:R-:W-:Y:S01]  /*c9c0*/  IMAD.MOV.U32 R82, RZ, RZ, R210 ;  /* 0x000000ffff527224 */ /* 0x000fe200078e00d2 */
[----:B------:R-:W-:Y:S01]  /*c9d0*/  MOV R83, R209 ;  /* 0x000000d100537202 */ /* 0x000fe20000000f00 */
[----:B------:R-:W-:Y:S01]  /*c9e0*/  IMAD.MOV.U32 R81, RZ, RZ, R208 ;  /* 0x000000ffff517224 */ /* 0x000fe200078e00d0 */
[C---:B------:R-:W-:Y:S01]  /*c9f0*/  HMMA.16816.F32.BF16 R212, R16.reuse, R24, R244 ;  /* 0x0000001810d4723c */ /* 0x040fe200000418f4 */
[----:B------:R-:W-:Y:S07]  /*ca00*/  LDSM.16.M88.4 R24, [R233+0x800] ;  /* 0x00080000e918783b */ /* 0x000fee0000000200 */
[C---:B------:R-:W-:Y:S01]  /*ca10*/  HMMA.16816.F32.BF16 R208, R16.reuse, R12, R116 ;  /* 0x0000000c10d0723c */ /* 0x040fe20000041874 */
[----:B------:R-:W2:Y:S07]  /*ca20*/  LDSM.16.M88.4 R12, [R238] ;  /* 0x00000000ee0c783b */ /* 0x000eae0000000200 */
[----:B------:R-:W-:Y:S01]  /*ca30*/  HMMA.16816.F32.BF16 R244, R16, R20, R124 ;  /* 0x0000001410f4723c */ /* 0x000fe2000004187c */
[----:B------:R-:W3:Y:S07]  /*ca40*/  LDSM.16.M88.4 R20, [R233+0x1000] ;  /* 0x00100000e914783b */ /* 0x000eee0000000200 */
[----:B------:R-:W-:Y:S01]  /*ca50*/  MOV R111, R215 ;  /* 0x000000d7006f7202 */ /* 0x000fe20000000f00 */
[----:B------:R-:W-:Y:S01]  /*ca60*/  IMAD.MOV.U32 R110, RZ, RZ, R212 ;  /* 0x000000ffff6e7224 */ /* 0x000fe200078e00d4 */
[----:B------:R-:W-:Y:S01]  /*ca70*/  MOV R109, R213 ;  /* 0x000000d5006d7202 */ /* 0x000fe20000000f00 */
[----:B------:R-:W-:-:S02]  /*ca80*/  IMAD.MOV.U32 R108, RZ, RZ, R214 ;  /* 0x000000ffff6c7224 */ /* 0x000fc400078e00d6 */
[----:B------:R-:W-:Y:S07]  /*ca90*/  HMMA.16816.F32.BF16 R212, R16, R32, R204 ;  /* 0x0000002010d4723c */ /* 0x000fee00000418cc */
[----:B------:R-:W-:Y:S01]  /*caa0*/  IMAD.MOV.U32 R32, RZ, RZ, R134 ;  /* 0x000000ffff207224 */ /* 0x000fe200078e0086 */
[----:B------:R-:W-:Y:S01]  /*cab0*/  MOV R33, R135 ;  /* 0x0000008700217202 */ /* 0x000fe20000000f00 */
[----:B-1----:R-:W-:Y:S07]  /*cac0*/  HMMA.16816.F32.BF16 R204, R4, R28, R96 ;  /* 0x0000001c04cc723c */ /* 0x002fee0000041860 */
[----:B------:R-:W-:Y:S01]  /*cad0*/  IMAD.MOV.U32 R96, RZ, RZ, R111 ;  /* 0x000000ffff607224 */ /* 0x000fe200078e006f */
[----:B------:R-:W-:Y:S01]  /*cae0*/  HMMA.16816.F32.BF16 R132, R16, R34, R100 ;  /* 0x000000221084723c */ /* 0x000fe20000041864 */
[----:B------:R-:W-:Y:S01]  /*caf0*/  MOV R97, R114 ;  /* 0x0000007200617202 */ /* 0x000fe20000000f00 */
[----:B------:R-:W-:Y:S01]  /*cb00*/  IMAD.MOV.U32 R98, RZ, RZ, R113 ;  /* 0x000000ffff627224 */ /* 0x000fe200078e0071 */
[----:B------:R-:W-:-:S04]  /*cb10*/  MOV R99, R112 ;  /* 0x0000007000637202 */ /* 0x000fc80000000f00 */
[----:B------:R-:W-:Y:S01]  /*cb20*/  MOV R35, R131 ;  /* 0x0000008300237202 */ /* 0x000fe20000000f00 */
[----:B------:R-:W-:Y:S01]  /*cb30*/  IMAD.MOV.U32 R16, RZ, RZ, R130 ;  /* 0x000000ffff107224 */ /* 0x000fe200078e0082 */
[----:B------:R-:W-:Y:S01]  /*cb40*/  MOV R17, R129 ;  /* 0x0000008100117202 */ /* 0x000fe20000000f00 */
[----:B------:R-:W-:Y:S01]  /*cb50*/  IMAD.MOV.U32 R18, RZ, RZ, R128 ;  /* 0x000000ffff127224 */ /* 0x000fe200078e0080 */
[----:B------:R-:W-:Y:S01]  /*cb60*/  MOV R19, R123 ;  /* 0x0000007b00137202 */ /* 0x000fe20000000f00 */
[----:B--2---:R-:W-:Y:S01]  /*cb70*/  HMMA.16816.F32.BF16 R128, R12, R28, R92 ;  /* 0x0000001c0c80723c */ /* 0x004fe2000004185c */
[----:B------:R-:W-:Y:S01]  /*cb80*/  IMAD.MOV.U32 R34, RZ, RZ, R107 ;  /* 0x000000ffff227224 */ /* 0x000fe200078e006b */
[----:B------:R-:W-:Y:S01]  /*cb90*/  MOV R101, R121 ;  /* 0x0000007900657202 */ /* 0x000fe20000000f00 */
[----:B------:R-:W-:Y:S01]  /*cba0*/  IMAD.MOV.U32 R100, RZ, RZ, R122 ;  /* 0x000000ffff647224 */ /* 0x000fe200078e007a */
[----:B------:R-:W-:Y:S01]  /*cbb0*/  MOV R103, R115 ;  /* 0x0000007300677202 */ /* 0x000fe20000000f00 */
[----:B------:R-:W-:-:S02]  /*cbc0*/  IMAD.MOV.U32 R102, RZ, RZ, R120 ;  /* 0x000000ffff667224 */ /* 0x000fc400078e0078 */
[----:B------:R-:W-:Y:S01]  /*cbd0*/  IMAD.MOV.U32 R93, RZ, RZ, R110 ;  /* 0x000000ffff5d7224 */ /* 0x000fe200078e006e */
[----:B------:R-:W-:Y:S01]  /*cbe0*/  MOV R94, R109 ;  /* 0x0000006d005e7202 */ /* 0x000fe20000000f00 */
[----:B------:R-:W-:Y:S01]  /*cbf0*/  IMAD.MOV.U32 R95, RZ, RZ, R108 ;  /* 0x000000ffff5f7224 */ /* 0x000fe200078e006c */
[----:B------:R-:W-:Y:S07]  /*cc00*/  HMMA.16816.F32.BF16 R104, R12, R26, R52 ;  /* 0x0000001a0c68723c */ /* 0x000fee0000041834 */
[----:B------:R-:W-:Y:S01]  /*cc10*/  MOV R52, R93 ;  /* 0x0000005d00347202 */ /* 0x000fe20000000f00 */
[----:B------:R-:W-:Y:S01]  /*cc20*/  IMAD.MOV.U32 R53, RZ, RZ, R94 ;  /* 0x000000ffff357224 */ /* 0x000fe200078e005e */
[----:B------:R-:W-:Y:S01]  /*cc30*/  MOV R54, R95 ;  /* 0x0000005f00367202 */ /* 0x000fe20000000f00 */
[----:B------:R-:W-:Y:S01]  /*cc40*/  HMMA.16816.F32.BF16 R124, R4, R30, R84 ;  /* 0x0000001e047c723c */ /* 0x000fe20000041854 */
[----:B------:R-:W-:-:S07]  /*cc50*/  IMAD.MOV.U32 R55, RZ, RZ, R96 ;  /* 0x000000ffff377224 */ /* 0x000fce00078e0060 */
[----:B---3--:R-:W-:Y:S01]  /*cc60*/  HMMA.16816.F32.BF16 R92, R4, R22, R40 ;  /* 0x00000016045c723c */ /* 0x008fe20000041828 */
[----:B------:R-:W-:Y:S07]  /*cc70*/  LDSM.16.M88.4 R40, [R233+0x3800] ;  /* 0x00380000e928783b */ /* 0x000fee0000000200 */
[C---:B------:R-:W-:Y:S01]  /*cc80*/  HMMA.16816.F32.BF16 R120, R12.reuse, R30, R76 ;  /* 0x0000001e0c78723c */ /* 0x040fe2000004184c */
[----:B------:R-:W1:Y:S06]  /*cc90*/  LDSM.16.M88.4 R28, [R233+0x3000] ;  /* 0x00300000e91c783b */ /* 0x000e6c0000000200 */
[----:B------:R-:W-:Y:S01]  /*cca0*/  MOV R76, R17 ;  /* 0x00000011004c7202 */ /* 0x000fe20000000f00 */
[----:B------:R-:W-:Y:S01]  /*ccb0*/  HMMA.16816.F32.BF16 R116, R12, R24, R64 ;  /* 0x000000180c74723c */ /* 0x000fe20000041840 */
[----:B------:R-:W-:Y:S01]  /*ccc0*/  IMAD.MOV.U32 R77, RZ, RZ, R18 ;  /* 0x000000ffff4d7224 */ /* 0x000fe200078e0012 */
[----:B------:R-:W-:Y:S01]  /*ccd0*/  MOV R78, R19 ;  /* 0x00000013004e7202 */ /* 0x000fe20000000f00 */
[----:B------:R-:W-:-:S04]  /*cce0*/  IMAD.MOV.U32 R79, RZ, RZ, R100 ;  /* 0x000000ffff4f7224 */ /* 0x000fc800078e0064 */
[----:B------:R-:W-:Y:S01]  /*ccf0*/  IMAD.MOV.U32 R67, RZ, RZ, R16 ;  /* 0x000000ffff437224 */ /* 0x000fe200078e0010 */
[C---:B------:R-:W-:Y:S01]  /*cd00*/  HMMA.16816.F32.BF16 R112, R4.reuse, R24, R60 ;  /* 0x000000180470723c */ /* 0x040fe2000004183c */
[----:B------:R-:W-:Y:S01]  /*cd10*/  MOV R64, R97 ;  /* 0x0000006100407202 */ /* 0x000fe20000000f00 */
[----:B------:R-:W-:Y:S01]  /*cd20*/  IMAD.MOV.U32 R65, RZ, RZ, R98 ;  /* 0x000000ffff417224 */ /* 0x000fe200078e0062 */
[----:B------:R-:W-:Y:S01]  /*cd30*/  MOV R66, R99 ;  /* 0x0000006300427202 */ /* 0x000fe20000000f00 */
[----:B------:R-:W-:Y:S03]  /*cd40*/  LDSM.16.M88.4 R16, [R233+0x2800] ;  /* 0x00280000e910783b */ /* 0x000fe60000000200 */
[----:B------:R-:W-:Y:S01]  /*cd50*/  MOV R60, R89 ;  /* 0x00000059003c7202 */ /* 0x000fe20000000f00 */
[----:B------:R-:W-:Y:S01]  /*cd60*/  HMMA.16816.F32.BF16 R108, R4, R26, R56 ;  /* 0x0000001a046c723c */ /* 0x000fe20000041838 */
[----:B------:R-:W2:Y:S01]  /*cd70*/  LDSM.16.M88.4 R24, [R233+0x1800] ;  /* 0x00180000e918783b */ /* 0x000ea20000000200 */
[----:B------:R-:W-:Y:S01]  /*cd80*/  IMAD.MOV.U32 R61, RZ, RZ, R90 ;  /* 0x000000ffff3d7224 */ /* 0x000fe200078e005a */
[----:B------:R-:W-:Y:S01]  /*cd90*/  MOV R62, R91 ;  /* 0x0000005b003e7202 */ /* 0x000fe20000000f00 */
[----:B------:R-:W-:-:S03]  /*cda0*/  IMAD.MOV.U32 R63, RZ, RZ, R80 ;  /* 0x000000ffff3f7224 */ /* 0x000fc600078e0050 */
[----:B------:R-:W-:Y:S01]  /*cdb0*/  MOV R56, R101 ;  /* 0x0000006500387202 */ /* 0x000fe20000000f00 */
[----:B------:R-:W-:Y:S01]  /*cdc0*/  IMAD.MOV.U32 R57, RZ, RZ, R102 ;  /* 0x000000ffff397224 */ /* 0x000fe200078e0066 */
[----:B------:R-:W-:Y:S01]  /*cdd0*/  MOV R58, R103 ;  /* 0x00000067003a7202 */ /* 0x000fe20000000f00 */
[----:B------:R-:W-:Y:S01]  /*cde0*/  IMAD.MOV.U32 R59, RZ, RZ, R88 ;  /* 0x000000ffff3b7224 */ /* 0x000fe200078e0058 */
[-C--:B------:R-:W-:Y:S07]  /*cdf0*/  HMMA.16816.F32.BF16 R100, R12, R20.reuse, R48 ;  /* 0x000000140c64723c */ /* 0x080fee0000041830 */
[----:B------:R-:W-:Y:S01]  /*ce00*/  IMAD.MOV.U32 R51, RZ, RZ, R252 ;  /* 0x000000ffff337224 */ /* 0x000fe200078e00fc */
[----:B------:R-:W-:Y:S01]  /*ce10*/  HMMA.16816.F32.BF16 R96, R4, R20, R44 ;  /* 0x000000140460723c */ /* 0x000fe2000004182c */
[----:B------:R-:W-:Y:S01]  /*ce20*/  MOV R48, R81 ;  /* 0x0000005100307202 */ /* 0x000fe20000000f00 */
[----:B------:R-:W-:Y:S01]  /*ce30*/  IMAD.MOV.U32 R49, RZ, RZ, R82 ;  /* 0x000000ffff317224 */ /* 0x000fe200078e0052 */
[----:B------:R-:W-:-:S04]  /*ce40*/  MOV R50, R83 ;  /* 0x0000005300327202 */ /* 0x000fc80000000f00 */
[----:B------:R-:W-:Y:S01]  /*ce50*/  MOV R44, R243 ;  /* 0x000000f3002c7202 */ /* 0x000fe20000000f00 */
[----:B------:R-:W-:Y:S01]  /*ce60*/  HMMA.16816.F32.BF16 R88, R12, R22, R36 ;  /* 0x000000160c58723c */ /* 0x000fe20000041824 */
[----:B------:R-:W3:Y:S01]  /*ce70*/  LDSM.16.M88.4 R20, [R233+0x2000] ;  /* 0x00200000e914783b */ /* 0x000ee20000000200 */
[----:B------:R-:W-:Y:S01]  /*ce80*/  IMAD.MOV.U32 R45, RZ, RZ, R242 ;  /* 0x000000ffff2d7224 */ /* 0x000fe200078e00f2 */
[----:B------:R-:W-:Y:S01]  /*ce90*/  MOV R46, R241 ;  /* 0x000000f1002e7202 */ /* 0x000fe20000000f00 */
[----:B------:R-:W-:-:S04]  /*cea0*/  IMAD.MOV.U32 R47, RZ, RZ, R75 ;  /* 0x000000ffff2f7224 */ /* 0x000fc800078e004b */
[----:B-1----:R-:W-:Y:S01]  /*ceb0*/  HMMA.16816.F32.BF16 R136, R4, R28, R136 ;  /* 0x0000001c0488723c */ /* 0x002fe20000041888 */
[----:B------:R-:W1:Y:S01]  /*cec0*/  S2R R252, SR_TID.X ;  /* 0x0000000000fc7919 */ /* 0x000e620000002100 */
[----:B------:R-:W-:Y:S01]  /*ced0*/  MOV R36, R74 ;  /* 0x0000004a00247202 */ /* 0x000fe20000000f00 */
[----:B------:R-:W-:Y:S01]  /*cee0*/  IMAD.MOV.U32 R37, RZ, RZ, R3 ;  /* 0x000000ffff257224 */ /* 0x000fe200078e0003 */
[----:B------:R-:W-:Y:S01]  /*cef0*/  MOV R38, R2 ;  /* 0x0000000200267202 */ /* 0x000fe20000000f00 */
[----:B------:R-:W-:Y:S01]  /*cf00*/  IMAD.MOV.U32 R39, RZ, RZ, R0 ;  /* 0x000000ffff277224 */ /* 0x000fe200078e0000 */
[----:B------:R-:W-:Y:S01]  /*cf10*/  UISETP.GE.AND UP0, UPT, UR34, 0x3, UPT ;  /* 0x000000032200788c */ /* 0x000fe2000bf06270 */
[----:B------:R-:W-:-:S04]  /*cf20*/  DEPBAR.LE SB0, 0x0 ;  /* 0x000080000000791a */ /* 0x000fc80000000000 */
[----:B------:R-:W-:Y:S08]  /*cf30*/  HMMA.16816.F32.BF16 R44, R4, R40, R44 ;  /* 0x00000028042c723c */ /* 0x000ff0000004182c */
[----:B------:R-:W-:Y:S05]  /*cf40*/  HMMA.16816.F32.BF16 R132, R12, R42, R132 ;  /* 0x0000002a0c84723c */ /* 0x000fea0000041884 */
[----:B------:R-:W-:Y:S01]  /*cf50*/  MOV R242, R136 ;  /* 0x0000008800f27202 */ /* 0x000fe20000000f00 */
[----:B------:R-:W-:-:S02]  /*cf60*/  IMAD.MOV.U32 R241, RZ, RZ, R139 ;  /* 0x000000fffff17224 */ /* 0x000fc400078e008b */
[C---:B--2---:R-:W-:Y:S08]  /*cf70*/  HMMA.16816.F32.BF16 R84, R4.reuse, R24, R200 ;  /* 0x000000180454723c */ /* 0x044ff000000418c8 */
[----:B------:R-:W-:Y:S01]  /*cf80*/  HMMA.16816.F32.BF16 R80, R4, R26, R224 ;  /* 0x0000001a0450723c */ /* 0x000fe200000418e0 */
[----:B------:R-:W-:Y:S01]  /*cf90*/  MOV R3, R45 ;  /* 0x0000002d00037202 */ /* 0x000fe20000000f00 */
[----:B------:R-:W-:Y:S01]  /*cfa0*/  IMAD.MOV.U32 R2, RZ, RZ, R44 ;  /* 0x000000ffff027224 */ /* 0x000fe200078e002c */
[----:B------:R-:W-:Y:S01]  /*cfb0*/  MOV R75, R47 ;  /* 0x0000002f004b7202 */ /* 0x000fe20000000f00 */
[----:B------:R-:W-:-:S04]  /*cfc0*/  IMAD.MOV.U32 R74, RZ, RZ, R46 ;  /* 0x000000ffff4a7224 */ /* 0x000fc800078e002e */
[C---:B------:R-:W-:Y:S07]  /*cfd0*/  HMMA.16816.F32.BF16 R200, R4.reuse, R16, R36 ;  /* 0x0000001004c8723c */ /* 0x040fee0000041824 */
[----:B------:R-:W-:Y:S01]  /*cfe0*/  IMAD.MOV.U32 R38, RZ, RZ, R138 ;  /* 0x000000ffff267224 */ /* 0x000fe200078e008a */
[C---:B------:R-:W-:Y:S07]  /*cff0*/  HMMA.16816.F32.BF16 R224, R4.reuse, R18, R32 ;  /* 0x0000001204e0723c */ /* 0x040fee0000041820 */
[----:B------:R-:W-:Y:S01]  /*d000*/  MOV R32, R137 ;  /* 0x0000008900207202 */ /* 0x000fe20000000f00 */
[C---:B------:R-:W-:Y:S08]  /*d010*/  HMMA.16816.F32.BF16 R44, R4.reuse, R42, R48 ;  /* 0x0000002a042c723c */ /* 0x040ff00000041830 */
[C---:B---3--:R-:W-:Y:S08]  /*d020*/  HMMA.16816.F32.BF16 R76, R4.reuse, R20, R76 ;  /* 0x00000014044c723c */ /* 0x048ff0000004184c */
[C---:B------:R-:W-:Y:S08]  /*d030*/  HMMA.16816.F32.BF16 R64, R4.reuse, R22, R64 ;  /* 0x000000160440723c */ /* 0x040ff00000041840 */
[----:B------:R-:W-:Y:S07]  /*d040*/  HMMA.16816.F32.BF16 R136, R4, R30, R68 ;  /* 0x0000001e0488723c */ /* 0x000fee0000041844 */
[----:B------:R-:W-:Y:S01]  /*d050*/  FMUL.FTZ R6, R128, c[0x0][0x2ec] ;  /* 0x0000bb0080067a20 */ /* 0x000fe20000410000 */
[----:B------:R-:W-:Y:S01]  /*d060*/  HMMA.16816.F32.BF16 R52, R12, R20, R52 ;  /* 0x000000140c34723c */ /* 0x000fe20000041834 */
[----:B-1----:R-:W-:-:S07]  /*d070*/  SHF.L.U32 R252, R252, 0x1, RZ ;  /* 0x00000001fcfc7819 */ /* 0x002fce00000006ff */
[C---:B------:R-:W-:Y:S08]  /*d080*/  HMMA.16816.F32.BF16 R48, R12.reuse, R22, R248 ;  /* 0x000000160c30723c */ /* 0x040ff000000418f8 */
[C---:B------:R-:W-:Y:S01]  /*d090*/  HMMA.16816.F32.BF16 R20, R12.reuse, R28, R208 ;  /* 0x0000001c0c14723c */ /* 0x040fe200000418d0 */
[----:B------:R1:W-:Y:S01]  /*d0a0*/  MUFU.TANH R211, R6 ;  /* 0x0000000600d37308 */ /* 0x0003e20000002400 */
[----:B------:R-:W-:Y:S01]  /*d0b0*/  IMAD.U32 R0, RZ, RZ, UR8 ;  /* 0x00000008ff007e24 */ /* 0x000fe2000f8e00ff */
[----:B------:R-:W-:Y:S01]  /*d0c0*/  LOP3.LUT R252, R252, 0x6, RZ, 0xc0, !PT ;  /* 0x00000006fcfc7812 */ /* 0x000fe200078ec0ff */
        /* <DEDUP_REMOVED lines=10> */
[----:B------:R-:W-:Y:S01]  /*d170*/  MOV R70, R136 ;  /* 0x0000008800467202 */ /* 0x000fe20000000f00 */
[----:B-1----:R-:W-:Y:S01]  /*d180*/  FMUL.FTZ R6, R129, c[0x0][0x2ec] ;  /* 0x0000bb0081067a20 */ /* 0x002fe20000410000 */
[----:B------:R-:W-:Y:S01]  /*d190*/  LEA R0, R0, R252, 0x7 ;  /* 0x000000fc00007211 */ /* 0x000fe200078e38ff */
[----:B------:R-:W-:Y:S01]  /*d1a0*/  HMMA.16816.F32.BF16 R44, R12, R16, R244 ;  /* 0x000000100c2c723c */ /* 0x000fe200000418f4 */
[----:B------:R1:W5:Y:S01]  /*d1b0*/  LDL.LU.64 R138, [R1+0x110] ;  /* 0x00011000018a7983 */ /* 0x0003620000300a00 */
[----:B------:R2:W-:Y:S01]  /*d1c0*/  MUFU.TANH R208, R6 ;  /* 0x0000000600d07308 */ /* 0x0005e20000002400 */
[----:B------:R-:W-:-:S05]  /*d1d0*/  IMAD.MOV.U32 R252, RZ, RZ, R135 ;  /* 0x000000fffffc7224 */ /* 0x000fca00078e0087 */
[C---:B------:R-:W-:Y:S08]  /*d1e0*/  HMMA.16816.F32.BF16 R248, R12.reuse, R40, R212 ;  /* 0x000000280cf8723c */ /* 0x040ff000000418d4 */
[C---:B------:R-:W-:Y:S01]  /*d1f0*/  HMMA.16816.F32.BF16 R56, R12.reuse, R26, R56 ;  /* 0x0000001a0c38723c */ /* 0x040fe20000041838 */
[----:B------:R-:W-:Y:S01]  /*d200*/  MOV R210, R69 ;  /* 0x0000004500d27202 */ /* 0x000fe20000000f00 */
[----:B--2---:R-:W-:Y:S01]  /*d210*/  FMUL.FTZ R6, R130, c[0x0][0x2ec] ;  /* 0x0000bb0082067a20 */ /* 0x004fe20000410000 */
[----:B------:R-:W-:Y:S01]  /*d220*/  MOV R17, R3 ;  /* 0x0000000300117202 */ /* 0x000fe20000000f00 */
[----:B------:R1:W5:Y:S01]  /*d230*/  LDL.LU.64 R136, [R1+0x108] ;  /* 0x0001080001887983 */ /* 0x0003620000300a00 */
[----:B------:R-:W-:Y:S01]  /*d240*/  IMAD.MOV.U32 R41, RZ, RZ, R134 ;  /* 0x000000ffff297224 */ /* 0x000fe200078e0086 */
[----:B------:R2:W-:Y:S01]  /*d250*/  MUFU.TANH R132, R6 ;  /* 0x0000000600847308 */ /* 0x0005e20000002400 */
[C---:B------:R-:W-:Y:S01]  /*d260*/  IADD3 R35, R0.reuse, 0x8, RZ ;  /* 0x0000000800237810 */ /* 0x040fe20007ffe0ff */
[----:B------:R-:W-:Y:S01]  /*d270*/  HMMA.16816.F32.BF16 R244, R12, R30, R216 ;  /* 0x0000001e0cf4723c */ /* 0x000fe200000418d8 */
[----:B------:R-:W-:-:S02]  /*d280*/  IADD3 R34, R0, 0x9, RZ ;  /* 0x0000000900227810 */ /* 0x000fc40007ffe0ff */
[C---:B------:R-:W-:Y:S02]  /*d290*/  IADD3 R36, R0.reuse, 0x1, RZ ;  /* 0x0000000100247810 */ /* 0x040fe40007ffe0ff */
[C---:B------:R-:W-:Y:S01]  /*d2a0*/  IADD3 R33, R0.reuse, 0x10, RZ ;  /* 0x0000001000217810 */ /* 0x040fe20007ffe0ff */
[----:B------:R-:W-:Y:S01]  /*d2b0*/  I2F R7, R35 ;  /* 0x0000002300077306 */ /* 0x000fe20000201400 */
[----:B------:R-:W-:Y:S01]  /*d2c0*/  IMAD.MOV.U32 R219, RZ, RZ, R39 ;  /* 0x000000ffffdb7224 */ /* 0x000fe200078e0027 */
[----:B------:R-:W-:Y:S01]  /*d2d0*/  HMMA.16816.F32.BF16 R24, R12, R18, R220 ;  /* 0x000000120c18723c */ /* 0x000fe200000418dc */
[----:B------:R-:W-:Y:S02]  /*d2e0*/  MOV R218, R242 ;  /* 0x000000f200da7202 */ /* 0x000fe40000000f00 */
[-C--:B------:R-:W-:Y:S02]  /*d2f0*/  ISETP.GE.AND P3, PT, R0, R8.reuse, PT ;  /* 0x000000080000720c */ /* 0x080fe40003f66270 */
[----:B------:R-:W-:Y:S01]  /*d300*/  ISETP.GE.AND P0, PT, R36, R8, PT ;  /* 0x000000082400720c */ /* 0x000fe20003f06270 */
[----:B--2---:R-:W-:Y:S01]  /*d310*/  FMUL.FTZ R6, R131, c[0x0][0x2ec] ;  /* 0x0000bb0083067a20 */ /* 0x004fe20000410000 */
[----:B------:R-:W-:Y:S01]  /*d320*/  MOV R222, R32 ;  /* 0x0000002000de7202 */ /* 0x000fe20000000f00 */
[----:B------:R-:W-:Y:S01]  /*d330*/  IMAD.MOV.U32 R220, RZ, RZ, R2 ;  /* 0x000000ffffdc7224 */ /* 0x000fe200078e0002 */
[----:B------:R-:W-:Y:S01]  /*d340*/  IADD3 R32, R0, 0x11, RZ ;  /* 0x0000001100207810 */ /* 0x000fe20007ffe0ff */
[----:B------:R2:W-:Y:S01]  /*d350*/  MUFU.TANH R135, R6 ;  /* 0x0000000600877308 */ /* 0x0005e20000002400 */
[----:B------:R-:W-:Y:S01]  /*d360*/  IMAD.MOV.U32 R221, RZ, RZ, R4 ;  /* 0x000000ffffdd7224 */ /* 0x000fe200078e0004 */
[-C--:B------:R-:W-:Y:S01]  /*d370*/  ISETP.GE.AND P2, PT, R35, R8.reuse, PT ;  /* 0x000000082300720c */ /* 0x080fe20003f46270 */
[----:B------:R-:W-:Y:S01]  /*d380*/  IMAD.MOV.U32 R223, RZ, RZ, R5 ;  /* 0x000000ffffdf7224 */ /* 0x000fe200078e0005 */
[----:B------:R-:W-:-:S02]  /*d390*/  ISETP.GE.AND P4, PT, R34, R8, PT ;  /* 0x000000082200720c */ /* 0x000fc40003f86270 */
[-C--:B------:R-:W-:Y:S02]  /*d3a0*/  ISETP.GE.AND P5, PT, R32, R8.reuse, PT ;  /* 0x000000082000720c */ /* 0x080fe40003fa6270 */
[----:B------:R-:W3:Y:S01]  /*d3b0*/  I2F R5, R0 ;  /* 0x0000000000057306 */ /* 0x000ee20000201400 */
[----:B------:R-:W-:Y:S01]  /*d3c0*/  ISETP.GE.AND P6, PT, R33, R8, PT ;  /* 0x000000082100720c */ /* 0x000fe20003fc6270 */
[----:B--2---:R-:W-:-:S06]  /*d3d0*/  FMUL.FTZ R6, R204, c[0x0][0x2ec] ;  /* 0x0000bb00cc067a20 */ /* 0x004fcc0000410000 */
[----:B------:R-:W-:Y:S01]  /*d3e0*/  I2F R3, R34 ;  /* 0x0000002200037306 */ /* 0x000fe20000201400 */
[----:B---3--:R-:W-:-:S07]  /*d3f0*/  FFMA.FTZ R213, R5, UR4, R132 ;  /* 0x0000000405d57c23 */ /* 0x008fce0008010084 */
[----:B------:R2:W-:Y:S01]  /*d400*/  MUFU.TANH R31, R6 ;  /* 0x00000006001f7308 */ /* 0x0005e20000002400 */
[----:B------:R-:W-:-:S05]  /*d410*/  FFMA.FTZ R211, R5, UR4, R211 ;  /* 0x0000000405d37c23 */ /* 0x000fca00080100d3 */
[----:B------:R-:W-:Y:S02]  /*d420*/  FSEL R211, R211, -INF , !P3 ;  /* 0xff800000d3d37808 */ /* 0x000fe40005800000 */
[----:B------:R-:W-:Y:S01]  /*d430*/  I2F R4, R32 ;  /* 0x0000002000047306 */ /* 0x000fe20000201400 */
[----:B--2---:R-:W-:-:S07]  /*d440*/  FMUL.FTZ R6, R205, c[0x0][0x2ec] ;  /* 0x0000bb00cd067a20 */ /* 0x004fce0000410000 */
[----:B------:R-:W2:Y:S08]  /*d450*/  I2F R16, R36 ;  /* 0x0000002400107306 */ /* 0x000eb00000201400 */
[----:B------:R3:W-:Y:S08]  /*d460*/  MUFU.TANH R133, R6 ;  /* 0x0000000600857308 */ /* 0x0007f00000002400 */
[----:B------:R-:W-:Y:S01]  /*d470*/  I2F R2, R33 ;  /* 0x0000002100027306 */ /* 0x000fe20000201400 */
[----:B--2---:R-:W-:-:S05]  /*d480*/  FFMA.FTZ R208, R16, UR4, R208 ;  /* 0x0000000410d07c23 */ /* 0x004fca00080100d0 */
[----:B------:R-:W-:Y:S01]  /*d490*/  FSEL R208, R208, -INF , !P0 ;  /* 0xff800000d0d07808 */ /* 0x000fe20004000000 */
[----:B---3--:R-:W-:-:S04]  /*d4a0*/  FMUL.FTZ R6, R206, c[0x0][0x2ec] ;  /* 0x0000bb00ce067a20 */ /* 0x008fc80000410000 */
[----:B------:R2:W3:Y:S02]  /*d4b0*/  MUFU.TANH R30, R6 ;  /* 0x00000006001e7308 */ /* 0x0004e40000002400 */
[----:B--2---:R-:W-:Y:S02]  /*d4c0*/  FMUL.FTZ R6, R207, c[0x0][0x2ec] ;  /* 0x0000bb00cf067a20 */ /* 0x004fe40000410000 */
[----:B---3--:R-:W-:Y:S01]  /*d4d0*/  FFMA.FTZ R217, R5, UR4, R30 ;  /* 0x0000000405d97c23 */ /* 0x008fe2000801001e */
[----:B------:R-:W-:-:S03]  /*d4e0*/  IADD3 R30, R0, 0x19, RZ ;  /* 0x00000019001e7810 */ /* 0x000fc60007ffe0ff */
[----:B------:R2:W-:Y:S01]  /*d4f0*/  MUFU.TANH R130, R6 ;  /* 0x0000000600827308 */ /* 0x0005e20000002400 */
[----:B------:R-:W-:Y:S01]  /*d500*/  BAR.SYNC.DEFER_BLOCKING 0x0 ;  /* 0x0000000000007b1d */ /* 0x000fe20000010000 */
[----:B------:R-:W-:Y:S01]  /*d510*/  ISETP.GE.AND P0, PT, R30, R8, PT ;  /* 0x000000081e00720c */ /* 0x000fe20003f06270 */
[----:B--2---:R-:W-:-:S05]  /*d520*/  FMUL.FTZ R6, R120, c[0x0][0x2ec] ;  /* 0x0000bb0078067a20 */ /* 0x004fca0000410000 */
[----:B------:R2:W3:Y:S02]  /*d530*/  MUFU.TANH R129, R6 ;  /* 0x0000000600817308 */ /* 0x0004e40000002400 */
[----:B--2---:R-:W-:Y:S02]  /*d540*/  FMUL.FTZ R6, R121, c[0x0][0x2ec] ;  /* 0x0000bb0079067a20 */ /* 0x004fe40000410000 */
[----:B---3--:R-:W-:-:S04]  /*d550*/  FFMA.FTZ R204, R7, UR4, R129 ;  /* 0x0000000407cc7c23 */ /* 0x008fc80008010081 */
[----:B------:R2:W-:Y:S01]  /*d560*/  MUFU.TANH R134, R6 ;  /* 0x0000000600867308 */ /* 0x0005e20000002400 */
[----:B------:R-:W-:Y:S01]  /*d570*/  FSEL R204, R204, -INF , !P2 ;  /* 0xff800000cccc7808 */ /* 0x000fe20005000000 */
[----:B--2---:R-:W-:-:S06]  /*d580*/  FMUL.FTZ R6, R122, c[0x0][0x2ec] ;  /* 0x0000bb007a067a20 */ /* 0x004fcc0000410000 */
[----:B------:R2:W3:Y:S02]  /*d590*/  MUFU.TANH R128, R6 ;  /* 0x0000000600807308 */ /* 0x0004e40000002400 */
[----:B--2---:R-:W-:Y:S02]  /*d5a0*/  FMUL.FTZ R6, R123, c[0x0][0x2ec] ;  /* 0x0000bb007b067a20 */ /* 0x004fe40000410000 */
[----:B---3--:R-:W-:-:S04]  /*d5b0*/  FFMA.FTZ R207, R7, UR4, R128 ;  /* 0x0000000407cf7c23 */ /* 0x008fc80008010080 */
[----:B------:R2:W-:Y:S02]  /*d5c0*/  MUFU.TANH R131, R6 ;  /* 0x0000000600837308 */ /* 0x0005e40000002400 */
[----:B--2---:R-:W-:-:S06]  /*d5d0*/  FMUL.FTZ R6, R124, c[0x0][0x2ec] ;  /* 0x0000bb007c067a20 */ /* 0x004fcc0000410000 */
[----:B------:R2:W-:Y:S02]  /*d5e0*/  MUFU.TANH R120, R6 ;  /* 0x0000000600787308 */ /* 0x0005e40000002400 */
[----:B--2---:R-:W-:-:S06]  /*d5f0*/  FMUL.FTZ R6, R125, c[0x0][0x2ec] ;  /* 0x0000bb007d067a20 */ /* 0x004fcc0000410000 */
[----:B------:R2:W-:Y:S02]  /*d600*/  MUFU.TANH R125, R6 ;  /* 0x00000006007d7308 */ /* 0x0005e40000002400 */
[----:B--2---:R-:W-:-:S06]  /*d610*/  FMUL.FTZ R6, R126, c[0x0][0x2ec] ;  /* 0x0000bb007e067a20 */ /* 0x004fcc0000410000 */
[----:B------:R2:W-:Y:S02]  /*d620*/  MUFU.TANH R29, R6 ;  /* 0x00000006001d7308 */ /* 0x0005e40000002400 */
[----:B--2---:R-:W-:Y:S01]  /*d630*/  FMUL.FTZ R6, R127, c[0x0][0x2ec] ;  /* 0x0000bb007f067a20 */ /* 0x004fe20000410000 */
[----:B------:R-:W-:Y:S01]  /*d640*/  MOV R127, R220 ;  /* 0x000000dc007f7202 */ /* 0x000fe20000000f00 */
[----:B------:R-:W-:-:S04]  /*d650*/  IMAD.MOV.U32 R220, RZ, RZ, R74 ;  /* 0x000000ffffdc7224 */ /* 0x000fc800078e004a */
[----:B------:R2:W-:Y:S02]  /*d660*/  MUFU.TANH R122, R6 ;  /* 0x00000006007a7308 */ /* 0x0005e40000002400 */
[----:B--2---:R-:W-:-:S06]  /*d670*/  FMUL.FTZ R6, R116, c[0x0][0x2ec] ;  /* 0x0000bb0074067a20 */ /* 0x004fcc0000410000 */
[----:B------:R2:W3:Y:S02]  /*d680*/  MUFU.TANH R121, R6 ;  /* 0x0000000600797308 */ /* 0x0004e40000002400 */
[----:B--2---:R-:W-:Y:S02]  /*d690*/  FMUL.FTZ R6, R117, c[0x0][0x2ec] ;  /* 0x0000bb0075067a20 */ /* 0x004fe40000410000 */
[----:B---3--:R-:W-:-:S04]  /*d6a0*/  FFMA.FTZ R132, R2, UR4, R121 ;  /* 0x0000000402847c23 */ /* 0x008fc80008010079 */
[----:B------:R2:W3:Y:S02]  /*d6b0*/  MUFU.TANH R124, R6 ;  /* 0x00000006007c7308 */ /* 0x0004e40000002400 */
[----:B--2---:R-:W-:Y:S02]  /*d6c0*/  FMUL.FTZ R6, R118, c[0x0][0x2ec] ;  /* 0x0000bb0076067a20 */ /* 0x004fe40000410000 */
[----:B---3--:R-:W-:-:S04]  /*d6d0*/  FFMA.FTZ R129, R4, UR4, R124 ;  /* 0x0000000404817c23 */ /* 0x008fc8000801007c */
[----:B------:R2:W-:Y:S01]  /*d6e0*/  MUFU.TANH R117, R6 ;  /* 0x0000000600757308 */ /* 0x0005e20000002400 */
[----:B------:R-:W-:Y:S01]  /*d6f0*/  FSEL R129, R129, -INF , !P5 ;  /* 0xff80000081817808 */ /* 0x000fe20006800000 */
[----:B--2---:R-:W-:-:S06]  /*d700*/  FMUL.FTZ R6, R119, c[0x0][0x2ec] ;  /* 0x0000bb0077067a20 */ /* 0x004fcc0000410000 */
[----:B------:R2:W-:Y:S02]  /*d710*/  MUFU.TANH R123, R6 ;  /* 0x00000006007b7308 */ /* 0x0005e40000002400 */
[----:B--2---:R-:W-:-:S06]  /*d720*/  FMUL.FTZ R6, R112, c[0x0][0x2ec] ;  /* 0x0000bb0070067a20 */ /* 0x004fcc0000410000 */
[----:B------:R2:W-:Y:S02]  /*d730*/  MUFU.TANH R116, R6 ;  /* 0x0000000600747308 */ /* 0x0005e40000002400 */
[----:B--2---:R-:W-:-:S06]  /*d740*/  FMUL.FTZ R6, R113, c[0x0][0x2ec] ;  /* 0x0000bb0071067a20 */ /* 0x004fcc0000410000 */
[----:B------:R2:W-:Y:S02]  /*d750*/  MUFU.TANH R118, R6 ;  /* 0x0000000600767308 */ /* 0x0005e40000002400 */
[----:B--2---:R-:W-:-:S06]  /*d760*/  FMUL.FTZ R6, R114, c[0x0][0x2ec] ;  /* 0x0000bb0072067a20 */ /* 0x004fcc0000410000 */
[----:B------:R2:W-:Y:S02]  /*d770*/  MUFU.TANH R28, R6 ;  /* 0x00000006001c7308 */ /* 0x0005e40000002400 */
        /* <DEDUP_REMOVED lines=15> */
[----:B--2---:R-:W-:Y:S02]  /*d870*/  FMUL.FTZ R6, R110, c[0x0][0x2ec] ;  /* 0x0000bb006e067a20 */ /* 0x004fe40000410000 */
[----:B------:R-:W-:-:S04]  /*d880*/  IMAD.MOV.U32 R110, RZ, RZ, R17 ;  /* 0x000000ffff6e7224 */ /* 0x000fc800078e0011 */
[----:B------:R2:W-:Y:S02]  /*d890*/  MUFU.TANH R12, R6 ;  /* 0x00000006000c7308 */ /* 0x0005e40000002400 */
[----:B--2---:R-:W-:Y:S01]  /*d8a0*/  FMUL.FTZ R6, R111, c[0x0][0x2ec] ;  /* 0x0000bb006f067a20 */ /* 0x004fe20000410000 */
[----:B------:R-:W-:-:S05]  /*d8b0*/  MOV R111, R75 ;  /* 0x0000004b006f7202 */ /* 0x000fca0000000f00 */
        /* <DEDUP_REMOVED lines=99> */
[----:B------:R2:W-:Y:S01]  /*def0*/  MUFU.TANH R58, R6 ;  /* 0x00000006003a7308 */ /* 0x0005e20000002400 */
[----:B------:R-:W-:Y:S02]  /*df00*/  FFMA.FTZ R210, R16, UR4, R135 ;  /* 0x0000000410d27c23 */ /* 0x000fe40008010087 */
[----:B--2---:R-:W-:Y:S01]  /*df10*/  FMUL.FTZ R6, R44, c[0x0][0x2ec] ;  /* 0x0000bb002c067a20 */ /* 0x004fe20000410000 */
[----:B------:R-:W-:Y:S01]  /*df20*/  MOV R44, R220 ;  /* 0x000000dc002c7202 */ /* 0x000fe20000000f00 */
[----:B------:R-:W-:Y:S01]  /*df30*/  IMAD.MOV.U32 R220, RZ, RZ, R221 ;  /* 0x000000ffffdc7224 */ /* 0x000fe200078e00dd */
[----:B------:R-:W-:Y:S02]  /*df40*/  MOV R221, R222 ;  /* 0x000000de00dd7202 */ /* 0x000fe40000000f00 */
[----:B------:R2:W-:Y:S01]  /*df50*/  MUFU.TANH R63, R6 ;  /* 0x00000006003f7308 */ /* 0x0005e20000002400 */
[----:B------:R-:W-:Y:S02]  /*df60*/  IMAD.MOV.U32 R222, RZ, RZ, R38 ;  /* 0x000000ffffde7224 */ /* 0x000fe400078e0026 */
[----:B--2---:R-:W-:-:S05]  /*df70*/  FMUL.FTZ R6, R45, c[0x0][0x2ec] ;  /* 0x0000bb002d067a20 */ /* 0x004fca0000410000 */
[----:B------:R2:W-:Y:S02]  /*df80*/  MUFU.TANH R66, R6 ;  /* 0x0000000600427308 */ /* 0x0005e40000002400 */
[----:B--2---:R-:W-:-:S06]  /*df90*/  FMUL.FTZ R6, R46, c[0x0][0x2ec] ;  /* 0x0000bb002e067a20 */ /* 0x004fcc0000410000 */
[----:B------:R2:W-:Y:S02]  /*dfa0*/  MUFU.TANH R54, R6 ;  /* 0x0000000600367308 */ /* 0x0005e40000002400 */
[----:B--2---:R-:W-:-:S06]  /*dfb0*/  FMUL.FTZ R6, R47, c[0x0][0x2ec] ;  /* 0x0000bb002f067a20 */ /* 0x004fcc0000410000 */
[----:B------:R2:W-:Y:S02]  /*dfc0*/  MUFU.TANH R62, R6 ;  /* 0x00000006003e7308 */ /* 0x0005e40000002400 */
[----:B--2---:R-:W-:Y:S02]  /*dfd0*/  FMUL.FTZ R6, R200, c[0x0][0x2ec] ;  /* 0x0000bb00c8067a20 */ /* 0x004fe40000410000 */
[----:B------:R-:W-:-:S04]  /*dfe0*/  FFMA.FTZ R200, R3, UR4, R134 ;  /* 0x0000000403c87c23 */ /* 0x000fc80008010086 */
[----:B------:R2:W-:Y:S01]  /*dff0*/  MUFU.TANH R39, R6 ;  /* 0x0000000600277308 */ /* 0x0005e20000002400 */
[----:B------:R-:W-:Y:S01]  /*e000*/  FFMA.FTZ R134, R2, UR4, R117 ;  /* 0x0000000402867c23 */ /* 0x000fe20008010075 */
[----:B------:R-:W-:Y:S01]  /*e010*/  FSEL R200, R200, -INF , !P4 ;  /* 0xff800000c8c87808 */ /* 0x000fe20006000000 */
[----:B--2---:R-:W-:-:S05]  /*e020*/  FMUL.FTZ R6, R201, c[0x0][0x2ec] ;  /* 0x0000bb00c9067a20 */ /* 0x004fca0000410000 */
[----:B------:R2:W-:Y:S02]  /*e030*/  MUFU.TANH R53, R6 ;  /* 0x0000000600357308 */ /* 0x0005e40000002400 */
[----:B--2---:R-:W-:Y:S02]  /*e040*/  FMUL.FTZ R6, R202, c[0x0][0x2ec] ;  /* 0x0000bb00ca067a20 */ /* 0x004fe40000410000 */
[----:B------:R-:W-:-:S04]  /*e050*/  FFMA.FTZ R202, R3, UR4, R131 ;  /* 0x0000000403ca7c23 */ /* 0x000fc80008010083 */
[----:B------:R2:W-:Y:S01]  /*e060*/  MUFU.TANH R14, R6 ;  /* 0x00000006000e7308 */ /* 0x0005e20000002400 */
[C---:B------:R-:W-:Y:S02]  /*e070*/  FFMA.FTZ R131, R4.reuse, UR4, R123 ;  /* 0x0000000404837c23 */ /* 0x040fe4000801007b */
[----:B--2---:R-:W-:Y:S01]  /*e080*/  FMUL.FTZ R6, R203, c[0x0][0x2ec] ;  /* 0x0000bb00cb067a20 */ /* 0x004fe20000410000 */
[----:B------:R-:W-:Y:S01]  /*e090*/  MOV R203, R222 ;  /* 0x000000de00cb7202 */ /* 0x000fe20000000f00 */
[----:B------:R-:W-:-:S03]  /*e0a0*/  FFMA.FTZ R222, R4, UR4, R118 ;  /* 0x0000000404de7c23 */ /* 0x000fc60008010076 */
[----:B------:R2:W-:Y:S01]  /*e0b0*/  MUFU.TANH R47, R6 ;  /* 0x00000006002f7308 */ /* 0x0005e20000002400 */
[----:B------:R-:W-:Y:S02]  /*e0c0*/  FMUL.FTZ R4, R218, c[0x0][0x2ec] ;  /* 0x0000bb00da047a20 */ /* 0x000fe40000410000 */
[----:B--2---:R-:W-:Y:S01]  /*e0d0*/  FMUL.FTZ R6, R24, c[0x0][0x2ec] ;  /* 0x0000bb0018067a20 */ /* 0x004fe20000410000 */
[----:B------:R-:W-:Y:S01]  /*e0e0*/  MOV R24, R219 ;  /* 0x000000db00187202 */ /* 0x000fe20000000f00 */
[----:B------:R-:W-:Y:S01]  /*e0f0*/  FFMA.FTZ R219, R5, UR4, R31 ;  /* 0x0000000405db7c23 */ /* 0x000fe2000801001f */
[----:B------:R-:W-:Y:S02]  /*e100*/  IADD3 R31, R0, 0x18, RZ ;  /* 0x00000018001f7810 */ /* 0x000fe40007ffe0ff */
[----:B------:R2:W-:Y:S02]  /*e110*/  MUFU.TANH R61, R6 ;  /* 0x00000006003d7308 */ /* 0x0005e40000002400 */
[----:B------:R-:W-:-:S06]  /*e120*/  ISETP.GE.AND P3, PT, R31, R8, PT ;  /* 0x000000081f00720c */ /* 0x000fcc0003f66270 */
[----:B------:R-:W3:Y:S01]  /*e130*/  I2F R5, R30 ;  /* 0x0000001e00057306 */ /* 0x000ee20000201400 */
[----:B--2---:R-:W-:Y:S01]  /*e140*/  FMUL.FTZ R6, R25, c[0x0][0x2ec] ;  /* 0x0000bb0019067a20 */ /* 0x004fe20000410000 */
[----:B------:R-:W-:-:S06]  /*e150*/  IADD3 R25, R0, 0x30, RZ ;  /* 0x0000003000197810 */ /* 0x000fcc0007ffe0ff */
[----:B------:R2:W-:Y:S01]  /*e160*/  MUFU.TANH R78, R6 ;  /* 0x00000006004e7308 */ /* 0x0005e20000002400 */
[C---:B---3--:R-:W-:Y:S02]  /*e170*/  FFMA.FTZ R214, R5.reuse, UR4, R109 ;  /* 0x0000000405d67c23 */ /* 0x048fe4000801006d */
[----:B------:R-:W-:Y:S02]  /*e180*/  FFMA.FTZ R212, R5, UR4, R106 ;  /* 0x0000000405d47c23 */ /* 0x000fe4000801006a */
[----:B------:R-:W-:Y:S02]  /*e190*/  IMAD.MOV.U32 R109, RZ, RZ, R95 ;  /* 0x000000ffff6d7224 */ /* 0x000fe400078e005f */
[----:B------:R-:W-:Y:S02]  /*e1a0*/  IMAD.MOV.U32 R95, RZ, RZ, R110 ;  /* 0x000000ffff5f7224 */ /* 0x000fe400078e006e */
[----:B--2---:R-:W-:Y:S01]  /*e1b0*/  FMUL.FTZ R6, R26, c[0x0][0x2ec] ;  /* 0x0000bb001a067a20 */ /* 0x004fe20000410000 */
[----:B------:R-:W-:-:S03]  /*e1c0*/  IADD3 R26, R0, 0x29, RZ ;  /* 0x00000029001a7810 */ /* 0x000fc60007ffe0ff */
[----:B------:R2:W-:Y:S01]  /*e1d0*/  MUFU.TANH R52, R6 ;  /* 0x0000000600347308 */ /* 0x0005e20000002400 */
[----:B------:R-:W-:Y:S01]  /*e1e0*/  ISETP.GE.AND P5, PT, R26, R8, PT ;  /* 0x000000081a00720c */ /* 0x000fe20003fa6270 */
[----:B--2---:R-:W-:Y:S01]  /*e1f0*/  FMUL.FTZ R6, R27, c[0x0][0x2ec] ;  /* 0x0000bb001b067a20 */ /* 0x004fe20000410000 */
[----:B------:R-:W-:-:S05]  /*e200*/  IADD3 R27, R0, 0x28, RZ ;  /* 0x00000028001b7810 */ /* 0x000fca0007ffe0ff */
[----:B------:R2:W-:Y:S02]  /*e210*/  MUFU.TANH R65, R6 ;  /* 0x0000000600417308 */ /* 0x0005e40000002400 */
[----:B--2---:R-:W-:Y:S02]  /*e220*/  FMUL.FTZ R6, R224, c[0x0][0x2ec] ;  /* 0x0000bb00e0067a20 */ /* 0x004fe40000410000 */
[----:B------:R-:W-:-:S04]  /*e230*/  FFMA.FTZ R224, R3, UR4, R122 ;  /* 0x0000000403e07c23 */ /* 0x000fc8000801007a */
[----:B------:R2:W-:Y:S01]  /*e240*/  MUFU.TANH R46, R6 ;  /* 0x00000006002e7308 */ /* 0x0005e20000002400 */
[----:B------:R-:W-:-:S05]  /*e250*/  FFMA.FTZ R122, R5, UR4, R119 ;  /* 0x00000004057a7c23 */ /* 0x000fca0008010077 */
[----:B------:R-:W-:Y:S01]  /*e260*/  FSEL R122, R122, -INF , !P0 ;  /* 0xff8000007a7a7808 */ /* 0x000fe20004000000 */
[----:B--2---:R-:W-:Y:S02]  /*e270*/  FMUL.FTZ R6, R225, c[0x0][0x2ec] ;  /* 0x0000bb00e1067a20 */ /* 0x004fe40000410000 */
[----:B------:R-:W-:Y:S01]  /*e280*/  FFMA.FTZ R225, R7, UR4, R29 ;  /* 0x0000000407e17c23 */ /* 0x000fe2000801001d */
[----:B------:R-:W-:Y:S01]  /*e290*/  IADD3 R29, R0, 0x20, RZ ;  /* 0x00000020001d7810 */ /* 0x000fe20007ffe0ff */
[----:B------:R2:W-:Y:S03]  /*e2a0*/  MUFU.TANH R55, R6 ;  /* 0x0000000600377308 */ /* 0x0005e60000002400 */
[----:B------:R-:W-:Y:S01]  /*e2b0*/  ISETP.GE.AND P2, PT, R29, R8, PT ;  /* 0x000000081d00720c */ /* 0x000fe20003f46270 */
[----:B--2---:R-:W-:Y:S02]  /*e2c0*/  FMUL.FTZ R6, R226, c[0x0][0x2ec] ;  /* 0x0000bb00e2067a20 */ /* 0x004fe40000410000 */
[----:B------:R-:W-:-:S02]  /*e2d0*/  FFMA.FTZ R226, R2, UR4, R116 ;  /* 0x0000000402e27c23 */ /* 0x000fc40008010074 */
[----:B------:R2:W-:Y:S02]  /*e2e0*/  MUFU.TANH R38, R6 ;  /* 0x0000000600267308 */ /* 0x0005e40000002400 */
[----:B--2---:R-:W-:Y:S02]  /*e2f0*/  FMUL.FTZ R6, R227, c[0x0][0x2ec] ;  /* 0x0000bb00e3067a20 */ /* 0x004fe40000410000 */
[----:B------:R-:W-:-:S04]  /*e300*/  FFMA.FTZ R227, R3, UR4, R125 ;  /* 0x0000000403e37c23 */ /* 0x000fc8000801007d */
[----:B------:R2:W-:Y:S01]  /*e310*/  MUFU.TANH R49, R6 ;  /* 0x0000000600317308 */ /* 0x0005e20000002400 */
[----:B------:R-:W-:Y:S02]  /*e320*/  FFMA.FTZ R125, R5, UR4, R115 ;  /* 0x00000004057d7c23 */ /* 0x000fe40008010073 */
[----:B------:R-:W-:-:S05]  /*e330*/  FMUL.FTZ R5, R203, c[0x0][0x2ec] ;  /* 0x0000bb00cb057a20 */ /* 0x000fca0000410000 */
[----:B------:R-:W3:Y:S01]  /*e340*/  I2F R3, R29 ;  /* 0x0000001d00037306 */ /* 0x000ee20000201400 */
[----:B--2---:R-:W-:Y:S01]  /*e350*/  FMUL.FTZ R6, R20, c[0x0][0x2ec] ;  /* 0x0000bb0014067a20 */ /* 0x004fe20000410000 */
[----:B------:R-:W-:Y:S01]  /*e360*/  MOV R20, R209 ;  /* 0x000000d100147202 */ /* 0x000fe20000000f00 */
[----:B------:R-:W-:-:S05]  /*e370*/  IMAD.MOV.U32 R209, RZ, RZ, R221 ;  /* 0x000000ffffd17224 */ /* 0x000fca00078e00dd */
[----:B------:R2:W-:Y:S01]  /*e380*/  MUFU.TANH R48, R6 ;  /* 0x0000000600307308 */ /* 0x0005e20000002400 */
[----:B------:R-:W-:Y:S02]  /*e390*/  FFMA.FTZ R221, R16, UR4, R130 ;  /* 0x0000000410dd7c23 */ /* 0x000fe40008010082 */
[----:B------:R-:W-:Y:S02]  /*e3a0*/  IMAD.MOV.U32 R130, RZ, RZ, R241 ;  /* 0x000000ffff827224 */ /* 0x000fe400078e00f1 */
[C---:B---3--:R-:W-:Y:S02]  /*e3b0*/  FFMA.FTZ R118, R3.reuse, UR4, R105 ;  /* 0x0000000403767c23 */ /* 0x048fe40008010069 */
[C---:B------:R-:W-:Y:S02]  /*e3c0*/  FFMA.FTZ R121, R3.reuse, UR4, R101 ;  /* 0x0000000403797c23 */ /* 0x040fe40008010065 */
[----:B------:R-:W-:Y:S01]  /*e3d0*/  FFMA.FTZ R205, R3, UR4, R43 ;  /* 0x0000000403cd7c23 */ /* 0x000fe2000801002b */
[----:B------:R-:W-:Y:S01]  /*e3e0*/  FSEL R118, R118, -INF , !P2 ;  /* 0xff80000076767808 */ /* 0x000fe20005000000 */
[----:B------:R-:W-:-:S02]  /*e3f0*/  FFMA.FTZ R241, R7, UR4, R120 ;  /* 0x0000000407f17c23 */ /* 0x000fc40008010078 */
[----:B------:R-:W-:Y:S01]  /*e400*/  FMUL.FTZ R7, R23, c[0x0][0x2ec] ;  /* 0x0000bb0017077a20 */ /* 0x000fe20000410000 */
[----:B------:R-:W-:Y:S01]  /*e410*/  IADD3 R23, R0, 0x38, RZ ;  /* 0x0000003800177810 */ /* 0x000fe20007ffe0ff */
[----:B--2---:R-:W-:Y:S02]  /*e420*/  FMUL.FTZ R6, R21, c[0x0][0x2ec] ;  /* 0x0000bb0015067a20 */ /* 0x004fe40000410000 */
[----:B------:R-:W-:Y:S01]  /*e430*/  MUFU.TANH R51, R7 ;  /* 0x0000000700337308 */ /* 0x000fe20000002400 */
[----:B------:R-:W-:Y:S01]  /*e440*/  IMAD.MOV.U32 R21, RZ, RZ, R41 ;  /* 0x000000ffff157224 */ /* 0x000fe200078e0029 */
[----:B------:R-:W-:-:S06]  /*e450*/  ISETP.GE.AND P2, PT, R23, R8, PT ;  /* 0x000000081700720c */ /* 0x000fcc0003f46270 */
[----:B------:R2:W-:Y:S08]  /*e460*/  MUFU.TANH R242, R6 ;  /* 0x0000000600f27308 */ /* 0x0005f00000002400 */
[----:B------:R3:W-:Y:S01]  /*e470*/  MUFU.TANH R7, R5 ;  /* 0x0000000500077308 */ /* 0x0007e20000002400 */
[----:B--2---:R-:W-:Y:S02]  /*e480*/  FMUL.FTZ R6, R22, c[0x0][0x2ec] ;  /* 0x0000bb0016067a20 */ /* 0x004fe40000410000 */
[----:B------:R-:W-:-:S05]  /*e490*/  IMAD.MOV.U32 R22, RZ, RZ, R223 ;  /* 0x000000ffff167224 */ /* 0x000fca00078e00df */
[----:B------:R-:W-:Y:S01]  /*e4a0*/  MUFU.TANH R41, R6 ;  /* 0x0000000600297308 */ /* 0x000fe20000002400 */
[----:B------:R-:W-:Y:S01]  /*e4b0*/  FFMA.FTZ R223, R16, UR4, R133 ;  /* 0x0000000410df7c23 */ /* 0x000fe20008010085 */
[----:B------:R-:W-:Y:S01]  /*e4c0*/  MOV R133, R220 ;  /* 0x000000dc00857202 */ /* 0x000fe20000000f00 */
[----:B------:R-:W-:Y:S01]  /*e4d0*/  FFMA.FTZ R220, R2, UR4, R28 ;  /* 0x0000000402dc7c23 */ /* 0x000fe2000801001c */
[----:B------:R-:W-:Y:S01]  /*e4e0*/  IADD3 R28, R0, 0x21, RZ ;  /* 0x00000021001c7810 */ /* 0x000fe20007ffe0ff */
[----:B---3--:R-:W-:Y:S01]  /*e4f0*/  FMUL.FTZ R5, R244, c[0x0][0x2ec] ;  /* 0x0000bb00f4057a20 */ /* 0x008fe20000410000 */
[----:B------:R-:W-:Y:S02]  /*e500*/  MOV R16, R24 ;  /* 0x0000001800107202 */ /* 0x000fe40000000f00 */
[----:B------:R-:W2:Y:S01]  /*e510*/  I2F R6, R31 ;  /* 0x0000001f00067306 */ /* 0x000ea20000201400 */
[----:B------:R-:W-:Y:S02]  /*e520*/  IADD3 R24, R0, 0x31, RZ ;  /* 0x0000003100187810 */ /* 0x000fe40007ffe0ff */
[----:B------:R-:W-:-:S02]  /*e530*/  ISETP.GE.AND P4, PT, R28, R8, PT ;  /* 0x000000081c00720c */ /* 0x000fc40003f86270 */
[----:B------:R-:W-:-:S03]  /*e540*/  ISETP.GE.AND P0, PT, R24, R8, PT ;  /* 0x000000081800720c */ /* 0x000fc60003f06270 */
[----:B------:R-:W3:Y:S01]  /*e550*/  I2F R2, R28 ;  /* 0x0000001c00027306 */ /* 0x000ee20000201400 */
[----:B--2---:R-:W-:-:S07]  /*e560*/  FFMA.FTZ R215, R6, UR4, R12 ;  /* 0x0000000406d77c23 */ /* 0x004fce000801000c */
[----:B------:R2:W-:Y:S01]  /*e570*/  MUFU.TANH R12, R4 ;  /* 0x00000004000c7308 */ /* 0x0005e20000002400 */
[C---:B------:R-:W-:Y:S02]  /*e580*/  FFMA.FTZ R126, R6.reuse, UR4, R114 ;  /* 0x00000004067e7c23 */ /* 0x040fe40008010072 */
[C---:B------:R-:W-:Y:S02]  /*e590*/  FFMA.FTZ R128, R6.reuse, UR4, R112 ;  /* 0x0000000406807c23 */ /* 0x040fe40008010070 */
[----:B------:R-:W-:Y:S01]  /*e5a0*/  FFMA.FTZ R218, R6, UR4, R104 ;  /* 0x0000000406da7c23 */ /* 0x000fe20008010068 */
[----:B------:R-:W-:Y:S01]  /*e5b0*/  MOV R104, R133 ;  /* 0x0000008500687202 */ /* 0x000fe20000000f00 */
[----:B---3--:R-:W-:Y:S01]  /*e5c0*/  FFMA.FTZ R114, R2, UR4, R108 ;  /* 0x0000000402727c23 */ /* 0x008fe2000801006c */
[----:B------:R-:W-:Y:S01]  /*e5d0*/  FSEL R126, R126, -INF , !P3 ;  /* 0xff8000007e7e7808 */ /* 0x000fe20005800000 */
[C---:B------:R-:W-:Y:S01]  /*e5e0*/  FFMA.FTZ R117, R2.reuse, UR4, R103 ;  /* 0x0000000402757c23 */ /* 0x040fe20008010067 */
[----:B------:R-:W-:Y:S01]  /*e5f0*/  MOV R103, R127 ;  /* 0x0000007f00677202 */ /* 0x000fe20000000f00 */
[C---:B------:R-:W-:Y:S01]  /*e600*/  FFMA.FTZ R206, R2.reuse, UR4, R102 ;  /* 0x0000000402ce7c23 */ /* 0x040fe20008010066 */
[----:B------:R-:W-:Y:S01]  /*e610*/  ISETP.GE.AND P3, PT, R25, R8, PT ;  /* 0x000000081900720c */ /* 0x000fe20003f66270 */
[----:B------:R-:W-:Y:S01]  /*e620*/  FFMA.FTZ R201, R2, UR4, R96 ;  /* 0x0000000402c97c23 */ /* 0x000fe20008010060 */
[----:B------:R-:W-:Y:S01]  /*e630*/  FSEL R114, R114, -INF , !P4 ;  /* 0xff80000072727808 */ /* 0x000fe20006000000 */
[----:B------:R-:W3:Y:S01]  /*e640*/  I2F R2, R25 ;  /* 0x0000001900027306 */ /* 0x000ee20000201400 */
[----:B--2---:R-:W-:-:S02]  /*e650*/  FMUL.FTZ R4, R209, c[0x0][0x2ec] ;  /* 0x0000bb00d1047a20 */ /* 0x004fc40000410000 */
[----:B------:R-:W-:Y:S02]  /*e660*/  FFMA.FTZ R209, R3, UR4, R100 ;  /* 0x0000000403d17c23 */ /* 0x000fe40008010064 */
[----:B------:R-:W-:Y:S01]  /*e670*/  IMAD.MOV.U32 R6, RZ, RZ, R22 ;  /* 0x000000ffff067224 */ /* 0x000fe200078e0016 */
[----:B------:R-:W-:Y:S01]  /*e680*/  IADD3 R22, R0, 0x39, RZ ;  /* 0x0000003900167810 */ /* 0x000fe20007ffe0ff */
[----:B------:R-:W-:Y:S01]  /*e690*/  IMAD.MOV.U32 R244, RZ, RZ, R104 ;  /* 0x000000fffff47224 */ /* 0x000fe200078e0068 */
[----:B------:R-:W-:Y:S02]  /*e6a0*/  MUFU.TANH R45, R4 ;  /* 0x00000004002d7308 */ /* 0x000fe40000002400 */
[----:B------:R-:W-:-:S06]  /*e6b0*/  ISETP.GE.AND P4, PT, R22, R8, PT ;  /* 0x000000081600720c */ /* 0x000fcc0003f86270 */
[----:B------:R-:W2:Y:S01]  /*e6c0*/  I2F R4, R27 ;  /* 0x0000001b00047306 */ /* 0x000ea20000201400 */
[C---:B---3--:R-:W-:Y:S02]  /*e6d0*/  FFMA.FTZ R106, R2.reuse, UR4, R89 ;  /* 0x00000004026a7c23 */ /* 0x048fe40008010059 */
[C---:B------:R-:W-:Y:S02]  /*e6e0*/  FFMA.FTZ R108, R2.reuse, UR4, R69 ;  /* 0x00000004026c7c23 */ /* 0x040fe40008010045 */
[----:B------:R-:W-:Y:S01]  /*e6f0*/  FFMA.FTZ R127, R2, UR4, R37 ;  /* 0x00000004027f7c23 */ /* 0x000fe20008010025 */
[----:B------:R-:W-:Y:S01]  /*e700*/  FSEL R106, R106, -INF , !P3 ;  /* 0xff8000006a6a7808 */ /* 0x000fe20005800000 */
[----:B------:R-:W-:Y:S01]  /*e710*/  FFMA.FTZ R123, R2, UR4, R17 ;  /* 0x00000004027b7c23 */ /* 0x000fe20008010011 */
[----:B------:R-:W3:Y:S01]  /*e720*/  I2F R3, R26 ;  /* 0x0000001a00037306 */ /* 0x000ee20000201400 */
[----:B------:R-:W-:Y:S02]  /*e730*/  IADD3 R17, R0, 0x50, RZ ;  /* 0x0000005000117810 */ /* 0x000fe40007ffe0ff */
[----:B------:R-:W-:Y:S01]  /*e740*/  STL [R1+0xb8], R106 ;  /* 0x0000b86a01007387 */ /* 0x000fe20000100800 */
[----:B--2---:R-:W-:-:S04]  /*e750*/  FFMA.FTZ R112, R4, UR4, R98 ;  /* 0x0000000404707c23 */ /* 0x004fc80008010062 */
[----:B------:R-:W2:Y:S01]  /*e760*/  I2F R2, R22 ;  /* 0x0000001600027306 */ /* 0x000ea20000201400 */
[C---:B------:R-:W-:Y:S01]  /*e770*/  FFMA.FTZ R113, R4.reuse, UR4, R97 ;  /* 0x0000000404717c23 */ /* 0x040fe20008010061 */
[----:B------:R-:W-:Y:S01]  /*e780*/  MOV R98, R21 ;  /* 0x0000001500627202 */ /* 0x000fe20000000f00 */
[----:B------:R-:W-:Y:S01]  /*e790*/  FFMA.FTZ R203, R4, UR4, R88 ;  /* 0x0000000404cb7c23 */ /* 0x000fe20008010058 */
[----:B------:R-:W-:Y:S01]  /*e7a0*/  IADD3 R21, R0, 0x40, RZ ;  /* 0x0000004000157810 */ /* 0x000fe20007ffe0ff */
[----:B------:R-:W-:Y:S02]  /*e7b0*/  FFMA.FTZ R135, R4, UR4, R40 ;  /* 0x0000000404877c23 */ /* 0x000fe40008010028 */
[----:B------:R-:W-:Y:S01]  /*e7c0*/  FMUL.FTZ R4, R130, c[0x0][0x2ec] ;  /* 0x0000bb0082047a20 */ /* 0x000fe20000410000 */
[----:B------:R4:W-:Y:S01]  /*e7d0*/  MUFU.TANH R40, R5 ;  /* 0x0000000500287308 */ /* 0x0009e20000002400 */
[----:B------:R-:W-:Y:S01]  /*e7e0*/  IMAD.MOV.U32 R97, RZ, RZ, R20 ;  /* 0x000000ffff617224 */ /* 0x000fe200078e0014 */
[----:B------:R-:W-:Y:S01]  /*e7f0*/  MOV R20, R111 ;  /* 0x0000006f00147202 */ /* 0x000fe20000000f00 */
[----:B---3--:R-:W-:-:S02]  /*e800*/  FFMA.FTZ R110, R3, UR4, R107 ;  /* 0x00000004036e7c23 */ /* 0x008fc4000801006b */
[C---:B------:R-:W-:Y:S02]  /*e810*/  FFMA.FTZ R111, R3.reuse, UR4, R99 ;  /* 0x00000004036f7c23 */ /* 0x040fe40008010063 */
[C---:B------:R-:W-:Y:S01]  /*e820*/  FFMA.FTZ R133, R3.reuse, UR4, R92 ;  /* 0x0000000403857c23 */ /* 0x040fe2000801005c */
[----:B------:R-:W-:Y:S01]  /*e830*/  MUFU.TANH R43, R4 ;  /* 0x00000004002b7308 */ /* 0x000fe20000002400 */
[----:B------:R-:W-:Y:S01]  /*e840*/  FFMA.FTZ R130, R3, UR4, R90 ;  /* 0x0000000403827c23 */ /* 0x000fe2000801005a */
[----:B------:R-:W-:Y:S01]  /*e850*/  FSEL R110, R110, -INF , !P5 ;  /* 0xff8000006e6e7808 */ /* 0x000fe20006800000 */
[C---:B--2---:R-:W-:Y:S01]  /*e860*/  FFMA.FTZ R116, R2.reuse, UR4, R74 ;  /* 0x0000000402747c23 */ /* 0x044fe2000801004a */
[----:B------:R-:W-:Y:S01]  /*e870*/  MOV R74, R20 ;  /* 0x00000014004a7202 */ /* 0x000fe20000000f00 */
[----:B------:R-:W-:Y:S01]  /*e880*/  FFMA.FTZ R96, R2, UR4, R87 ;  /* 0x0000000402607c23 */ /* 0x000fe20008010057 */
[----:B------:R-:W-:Y:S01]  /*e890*/  IADD3 R20, R0, 0x41, RZ ;  /* 0x0000004100147810 */ /* 0x000fe20007ffe0ff */
[C---:B------:R-:W-:Y:S01]  /*e8a0*/  FFMA.FTZ R99, R2.reuse, UR4, R85 ;  /* 0x0000000402637c23 */ /* 0x040fe20008010055 */
[----:B------:R-:W2:Y:S01]  /*e8b0*/  I2F R4, R24 ;  /* 0x0000001800047306 */ /* 0x000ea20000201400 */
[----:B------:R-:W-:Y:S01]  /*e8c0*/  FFMA.FTZ R107, R2, UR4, R56 ;  /* 0x00000004026b7c23 */ /* 0x000fe20008010038 */
[----:B------:R-:W-:Y:S01]  /*e8d0*/  ISETP.GE.AND P5, PT, R20, R8, PT ;  /* 0x000000081400720c */ /* 0x000fe20003fa6270 */
[----:B------:R-:W-:-:S02]  /*e8e0*/  IMAD.MOV.U32 R56, RZ, RZ, R95 ;  /* 0x000000ffff387224 */ /* 0x000fc400078e005f */
[----:B------:R-:W-:Y:S02]  /*e8f0*/  IMAD.MOV.U32 R90, RZ, RZ, R109 ;  /* 0x000000ffff5a7224 */ /* 0x000fe400078e006d */
[----:B----4-:R-:W-:Y:S01]  /*e900*/  FMUL.FTZ R5, R246, c[0x0][0x2ec] ;  /* 0x0000bb00f6057a20 */ /* 0x010fe20000410000 */
[----:B------:R-:W3:Y:S01]  /*e910*/  I2F R3, R23 ;  /* 0x0000001700037306 */ /* 0x000ee20000201400 */
[----:B------:R-:W-:Y:S02]  /*e920*/  IMAD.MOV.U32 R246, RZ, RZ, R98 ;  /* 0x000000fffff67224 */ /* 0x000fe400078e0062 */
[----:B--2---:R-:W-:-:S05]  /*e930*/  FFMA.FTZ R102, R4, UR4, R94 ;  /* 0x0000000404667c23 */ /* 0x004fca000801005e */
[----:B------:R2:W-:Y:S01]  /*e940*/  MUFU.TANH R37, R5 ;  /* 0x0000000500257308 */ /* 0x0005e20000002400 */
[C---:B------:R-:W-:Y:S02]  /*e950*/  FFMA.FTZ R105, R4.reuse, UR4, R93 ;  /* 0x0000000404697c23 */ /* 0x040fe4000801005d */
[C---:B------:R-:W-:Y:S02]  /*e960*/  FFMA.FTZ R124, R4.reuse, UR4, R91 ;  /* 0x00000004047c7c23 */ /* 0x040fe4000801005b */
[----:B------:R-:W-:Y:S02]  /*e970*/  FFMA.FTZ R119, R4, UR4, R84 ;  /* 0x0000000404777c23 */ /* 0x000fe40008010054 */
[----:B------:R-:W-:Y:S01]  /*e980*/  FMUL.FTZ R4, R245, c[0x0][0x2ec] ;  /* 0x0000bb00f5047a20 */ /* 0x000fe20000410000 */
[----:B------:R-:W-:Y:S01]  /*e990*/  MOV R245, R6 ;  /* 0x0000000600f57202 */ /* 0x000fe20000000f00 */
[----:B---3--:R-:W-:Y:S02]  /*e9a0*/  FFMA.FTZ R120, R3, UR4, R57 ;  /* 0x0000000403787c23 */ /* 0x008fe40008010039 */
[----:B------:R-:W-:-:S02]  /*e9b0*/  IMAD.MOV.U32 R57, RZ, RZ, R44 ;  /* 0x000000ffff397224 */ /* 0x000fc400078e002c */
[----:B------:R-:W-:Y:S01]  /*e9c0*/  MUFU.TANH R44, R4 ;  /* 0x00000004002c7308 */ /* 0x000fe20000002400 */
[C---:B------:R-:W-:Y:S02]  /*e9d0*/  FFMA.FTZ R100, R3.reuse, UR4, R86 ;  /* 0x0000000403647c23 */ /* 0x040fe40008010056 */
[C---:B------:R-:W-:Y:S02]  /*e9e0*/  FFMA.FTZ R101, R3.reuse, UR4, R75 ;  /* 0x0000000403657c23 */ /* 0x040fe4000801004b */
[----:B------:R-:W-:Y:S01]  /*e9f0*/  FFMA.FTZ R115, R3, UR4, R19 ;  /* 0x0000000403737c23 */ /* 0x000fe20008010013 */
[----:B------:R-:W-:Y:S01]  /*ea00*/  IADD3 R19, R0, 0x48, RZ ;  /* 0x0000004800137810 */ /* 0x000fe20007ffe0ff */
[----:B--2---:R-:W-:Y:S01]  /*ea10*/  FMUL.FTZ R5, R83, c[0x0][0x2ec] ;  /* 0x0000bb0053057a20 */ /* 0x004fe20000410000 */
[----:B------:R-:W2:Y:S01]  /*ea20*/  I2F R4, R21 ;  /* 0x0000001500047306 */ /* 0x000ea20000201400 */
[----:B------:R-:W-:Y:S02]  /*ea30*/  FSEL R100, R100, -INF , !P2 ;  /* 0xff80000064647808 */ /* 0x000fe40005000000 */
[----:B------:R-:W-:-:S02]  /*ea40*/  ISETP.GE.AND P3, PT, R19, R8, PT ;  /* 0x000000081300720c */ /* 0x000fc40003f66270 */
[----:B------:R-:W-:-:S03]  /*ea50*/  ISETP.GE.AND P2, PT, R17, R8, PT ;  /* 0x000000081100720c */ /* 0x000fc60003f46270 */
[----:B------:R-:W3:Y:S08]  /*ea60*/  I2F R3, R20 ;  /* 0x0000001400037306 */ /* 0x000ef00000201400 */
[----:B------:R-:W4:Y:S01]  /*ea70*/  I2F R2, R19 ;  /* 0x0000001300027306 */ /* 0x000f220000201400 */
[C---:B--2---:R-:W-:Y:S01]  /*ea80*/  FFMA.FTZ R95, R4.reuse, UR4, R70 ;  /* 0x00000004045f7c23 */ /* 0x044fe20008010046 */
[----:B------:R-:W-:Y:S01]  /*ea90*/  MOV R70, R103 ;  /* 0x0000006700467202 */ /* 0x000fe20000000f00 */
[----:B------:R-:W-:-:S02]  /*eaa0*/  FFMA.FTZ R92, R4, UR4, R80 ;  /* 0x00000004045c7c23 */ /* 0x000fc40008010050 */
[C---:B------:R-:W-:Y:S02]  /*eab0*/  FFMA.FTZ R109, R4.reuse, UR4, R42 ;  /* 0x00000004046d7c23 */ /* 0x040fe4000801002a */
[----:B------:R-:W-:Y:S01]  /*eac0*/  FFMA.FTZ R103, R4, UR4, R18 ;  /* 0x0000000404677c23 */ /* 0x000fe20008010012 */
[----:B------:R-:W-:Y:S01]  /*ead0*/  IADD3 R18, R0, 0x49, RZ ;  /* 0x0000004900127810 */ /* 0x000fe20007ffe0ff */
[----:B------:R-:W-:Y:S01]  /*eae0*/  FMUL.FTZ R4, R247, c[0x0][0x2ec] ;  /* 0x0000bb00f7047a20 */ /* 0x000fe20000410000 */
[----:B------:R-:W-:Y:S01]  /*eaf0*/  MOV R247, R97 ;  /* 0x0000006100f77202 */ /* 0x000fe20000000f00 */
[C---:B---3--:R-:W-:Y:S01]  /*eb00*/  FFMA.FTZ R88, R3.reuse, UR4, R82 ;  /* 0x0000000403587c23 */ /* 0x048fe20008010052 */
[----:B------:R2:W-:Y:S01]  /*eb10*/  MUFU.TANH R6, R5 ;  /* 0x0000000500067308 */ /* 0x0005e20000002400 */
[C---:B------:R-:W-:Y:S02]  /*eb20*/  FFMA.FTZ R91, R3.reuse, UR4, R81 ;  /* 0x00000004035b7c23 */ /* 0x040fe40008010051 */
[----:B------:R-:W-:-:S02]  /*eb30*/  FFMA.FTZ R104, R3, UR4, R76 ;  /* 0x0000000403687c23 */ /* 0x000fc4000801004c */
[----:B------:R-:W-:Y:S01]  /*eb40*/  FFMA.FTZ R97, R3, UR4, R60 ;  /* 0x0000000403617c23 */ /* 0x000fe2000801003c */
[----:B------:R-:W-:Y:S01]  /*eb50*/  MOV R60, R16 ;  /* 0x00000010003c7202 */ /* 0x000fe20000000f00 */
[----:B----4-:R-:W-:Y:S01]  /*eb60*/  FFMA.FTZ R84, R2, UR4, R59 ;  /* 0x0000000402547c23 */ /* 0x010fe2000801003b */
[----:B------:R-:W-:Y:S01]  /*eb70*/  MUFU.TANH R42, R4 ;  /* 0x00000004002a7308 */ /* 0x000fe20000002400 */
[----:B------:R-:W-:Y:S01]  /*eb80*/  IADD3 R16, R0, 0x51, RZ ;  /* 0x0000005100107810 */ /* 0x000fe20007ffe0ff */
[C---:B------:R-:W-:Y:S02]  /*eb90*/  FFMA.FTZ R87, R2.reuse, UR4, R50 ;  /* 0x0000000402577c23 */ /* 0x040fe40008010032 */
[----:B------:R-:W-:Y:S01]  /*eba0*/  FFMA.FTZ R98, R2, UR4, R15 ;  /* 0x0000000402627c23 */ /* 0x000fe2000801000f */
[----:B------:R-:W-:Y:S01]  /*ebb0*/  IADD3 R15, R0, 0x58, RZ ;  /* 0x00000058000f7810 */ /* 0x000fe20007ffe0ff */
[----:B------:R-:W-:Y:S01]  /*ebc0*/  FFMA.FTZ R93, R2, UR4, R13 ;  /* 0x00000004025d7c23 */ /* 0x000fe2000801000d */
[----:B------:R-:W-:Y:S01]  /*ebd0*/  IADD3 R13, R0, 0x60, RZ ;  /* 0x00000060000d7810 */ /* 0x000fe20007ffe0ff */
[----:B------:R-:W3:Y:S01]  /*ebe0*/  I2F R3, R17 ;  /* 0x0000001100037306 */ /* 0x000ee20000201400 */
[----:B--2---:R-:W-:Y:S01]  /*ebf0*/  FMUL.FTZ R5, R67, c[0x0][0x2ec] ;  /* 0x0000bb0043057a20 */ /* 0x004fe20000410000 */
[----:B------:R-:W-:Y:S01]  /*ec00*/  FSEL R84, R84, -INF , !P3 ;  /* 0xff80000054547808 */ /* 0x000fe20005800000 */
[----:B------:R-:W-:Y:S01]  /*ec10*/  IMAD.MOV.U32 R50, RZ, RZ, R70 ;  /* 0x000000ffff327224 */ /* 0x000fe200078e0046 */
[----:B------:R-:W-:-:S04]  /*ec20*/  ISETP.GE.AND P3, PT, R13, R8, PT ;  /* 0x000000080d00720c */ /* 0x000fc80003f66270 */
[----:B------:R-:W2:Y:S08]  /*ec30*/  I2F R4, R18 ;  /* 0x0000001200047306 */ /* 0x000eb00000201400 */
[----:B------:R-:W4:Y:S01]  /*ec40*/  I2F R2, R16 ;  /* 0x0000001000027306 */ /* 0x000f220000201400 */
[C---:B---3--:R-:W-:Y:S01]  /*ec50*/  FFMA.FTZ R85, R3.reuse, UR4, R14 ;  /* 0x0000000403557c23 */ /* 0x048fe2000801000e */
[----:B------:R-:W-:Y:S01]  /*ec60*/  IADD3 R14, R0, 0x59, RZ ;  /* 0x00000059000e7810 */ /* 0x000fe20007ffe0ff */
[----:B------:R-:W-:-:S02]  /*ec70*/  FFMA.FTZ R76, R3, UR4, R63 ;  /* 0x00000004034c7c23 */ /* 0x000fc4000801003f */
[----:B--2---:R-:W-:-:S03]  /*ec80*/  FFMA.FTZ R80, R4, UR4, R79 ;  /* 0x0000000404507c23 */ /* 0x004fc6000801004f */
[----:B------:R-:W-:Y:S01]  /*ec90*/  MUFU.TANH R5, R5 ;  /* 0x0000000500057308 */ /* 0x000fe20000002400 */
[----:B------:R-:W-:Y:S01]  /*eca0*/  FFMA.FTZ R83, R4, UR4, R77 ;  /* 0x0000000404537c23 */ /* 0x000fe2000801004d */
[----:B------:R-:W-:Y:S01]  /*ecb0*/  FSEL R76, R76, -INF , !P2 ;  /* 0xff8000004c4c7808 */ /* 0x000fe20005000000 */
[C---:B------:R-:W-:Y:S02]  /*ecc0*/  FFMA.FTZ R94, R4.reuse, UR4, R64 ;  /* 0x00000004045e7c23 */ /* 0x040fe40008010040 */
[----:B------:R-:W-:Y:S02]  /*ecd0*/  FFMA.FTZ R89, R4, UR4, R58 ;  /* 0x0000000404597c23 */ /* 0x000fe4000801003a */
[----:B------:R-:W-:Y:S02]  /*ece0*/  FMUL.FTZ R4, R90, c[0x0][0x2ec] ;  /* 0x0000bb005a047a20 */ /* 0x000fe40000410000 */
[C---:B------:R-:W-:Y:S02]  /*ecf0*/  FFMA.FTZ R79, R3.reuse, UR4, R54 ;  /* 0x00000004034f7c23 */ /* 0x040fe40008010036 */
[----:B------:R-:W-:-:S02]  /*ed00*/  FFMA.FTZ R90, R3, UR4, R39 ;  /* 0x00000004035a7c23 */ /* 0x000fc40008010027 */
[C---:B----4-:R-:W-:Y:S01]  /*ed10*/  FFMA.FTZ R69, R2.reuse, UR4, R66 ;  /* 0x0000000402457c23 */ /* 0x050fe20008010042 */
[----:B------:R-:W2:Y:S01]  /*ed20*/  I2F R3, R14 ;  /* 0x0000000e00037306 */ /* 0x000ea20000201400 */
[C---:B------:R-:W-:Y:S02]  /*ed30*/  FFMA.FTZ R75, R2.reuse, UR4, R62 ;  /* 0x00000004024b7c23 */ /* 0x040fe4000801003e */
[C---:B------:R-:W-:Y:S02]  /*ed40*/  FFMA.FTZ R86, R2.reuse, UR4, R53 ;  /* 0x0000000402567c23 */ /* 0x040fe40008010035 */
[----:B------:R-:W-:Y:S02]  /*ed50*/  FFMA.FTZ R81, R2, UR4, R47 ;  /* 0x0000000402517c23 */ /* 0x000fe4000801002f */
[----:B------:R-:W-:Y:S01]  /*ed60*/  IMAD.MOV.U32 R53, RZ, RZ, R74 ;  /* 0x000000ffff357224 */ /* 0x000fe200078e004a */
[----:B------:R-:W3:Y:S08]  /*ed70*/  I2F R2, R13 ;  /* 0x0000000d00027306 */ /* 0x000ef00000201400 */
[----:B------:R-:W-:Y:S01]  /*ed80*/  MUFU.TANH R39, R4 ;  /* 0x0000000400277308 */ /* 0x000fe20000002400 */
[----:B--2---:R-:W-:-:S02]  /*ed90*/  FFMA.FTZ R63, R3, UR4, R65 ;  /* 0x00000004033f7c23 */ /* 0x004fc40008010041 */
[----:B------:R-:W-:-:S05]  /*eda0*/  FFMA.FTZ R70, R3, UR4, R49 ;  /* 0x0000000403467c23 */ /* 0x000fca0008010031 */
[----:B------:R-:W2:Y:S01]  /*edb0*/  I2F R4, R15 ;  /* 0x0000000f00047306 */ /* 0x000ea20000201400 */
[----:B---3--:R-:W-:Y:S01]  /*edc0*/  FFMA.FTZ R65, R2, UR4, R7 ;  /* 0x0000000402417c23 */ /* 0x008fe20008010007 */
[----:B------:R-:W-:Y:S01]  /*edd0*/  IADD3 R7, R0, 0x68, RZ ;  /* 0x0000006800077810 */ /* 0x000fe20007ffe0ff */
[C---:B------:R-:W-:Y:S02]  /*ede0*/  FFMA.FTZ R59, R2.reuse, UR4, R41 ;  /* 0x00000004023b7c23 */ /* 0x040fe40008010029 */
[----:B------:R-:W-:Y:S01]  /*edf0*/  FFMA.FTZ R74, R2, UR4, R12 ;  /* 0x00000004024a7c23 */ /* 0x000fe2000801000c */
[----:B------:R-:W-:Y:S02]  /*ee00*/  IADD3 R12, R0, 0x61, RZ ;  /* 0x00000061000c7810 */ /* 0x000fe40007ffe0ff */
[----:B------:R-:W-:Y:S01]  /*ee10*/  ISETP.GE.AND P2, PT, R7, R8, PT ;  /* 0x000000080700720c */ /* 0x000fe20003f46270 */
[----:B--2---:R-:W-:Y:S01]  /*ee20*/  FFMA.FTZ R67, R4, UR4, R52 ;  /* 0x0000000404437c23 */ /* 0x004fe20008010034 */
[----:B------:R-:W-:Y:S01]  /*ee30*/  MOV R52, R56 ;  /* 0x0000003800347202 */ /* 0x000fe20000000f00 */
[----:B------:R-:W-:-:S02]  /*ee40*/  FFMA.FTZ R56, R2, UR4, R48 ;  /* 0x0000000402387c23 */ /* 0x000fc40008010030 */
[----:B------:R-:W2:Y:S01]  /*ee50*/  I2F R2, R7 ;  /* 0x0000000700027306 */ /* 0x000ea20000201400 */
[C---:B------:R-:W-:Y:S02]  /*ee60*/  FFMA.FTZ R64, R4.reuse, UR4, R61 ;  /* 0x0000000404407c23 */ /* 0x040fe4000801003d */
[C---:B------:R-:W-:Y:S02]  /*ee70*/  FFMA.FTZ R82, R4.reuse, UR4, R46 ;  /* 0x0000000404527c23 */ /* 0x040fe4000801002e */
[----:B------:R-:W-:Y:S02]  /*ee80*/  FFMA.FTZ R77, R4, UR4, R38 ;  /* 0x00000004044d7c23 */ /* 0x000fe40008010026 */
[----:B------:R-:W-:Y:S02]  /*ee90*/  FMUL.FTZ R4, R60, c[0x0][0x2ec] ;  /* 0x0000bb003c047a20 */ /* 0x000fe40000410000 */
[C---:B------:R-:W-:Y:S02]  /*eea0*/  FFMA.FTZ R60, R3.reuse, UR4, R78 ;  /* 0x00000004033c7c23 */ /* 0x040fe4000801004e */
[----:B------:R3:W-:Y:S01]  /*eeb0*/  MUFU.TANH R38, R4 ;  /* 0x0000000400267308 */ /* 0x0007e20000002400 */
[----:B------:R-:W-:-:S02]  /*eec0*/  FFMA.FTZ R78, R3, UR4, R55 ;  /* 0x00000004034e7c23 */ /* 0x000fc40008010037 */
[----:B--2---:R-:W-:Y:S01]  /*eed0*/  FFMA.FTZ R62, R2, UR4, R6 ;  /* 0x00000004023e7c23 */ /* 0x004fe20008010006 */
[----:B------:R-:W-:Y:S01]  /*eee0*/  IADD3 R6, R0, 0x69, RZ ;  /* 0x0000006900067810 */ /* 0x000fe20007ffe0ff */
[----:B------:R-:W-:-:S03]  /*eef0*/  FFMA.FTZ R48, R2, UR4, R40 ;  /* 0x0000000402307c23 */ /* 0x000fc60008010028 */
[----:B------:R-:W2:Y:S01]  /*ef00*/  I2F R3, R12 ;  /* 0x0000000c00037306 */ /* 0x000ea20000201400 */
[----:B------:R-:W-:Y:S02]  /*ef10*/  FFMA.FTZ R47, R2, UR4, R37 ;  /* 0x00000004022f7c23 */ /* 0x000fe40008010025 */
[----:B---3--:R-:W-:Y:S01]  /*ef20*/  FMUL.FTZ R4, R248, c[0x0][0x2ec] ;  /* 0x0000bb00f8047a20 */ /* 0x008fe20000410000 */
[----:B------:R-:W-:Y:S01]  /*ef30*/  MOV R248, R57 ;  /* 0x0000003900f87202 */ /* 0x000fe20000000f00 */
[----:B------:R-:W-:Y:S01]  /*ef40*/  FFMA.FTZ R57, R2, UR4, R5 ;  /* 0x0000000402397c23 */ /* 0x000fe20008010005 */
[----:B------:R-:W-:Y:S02]  /*ef50*/  IADD3 R5, R0, 0x70, RZ ;  /* 0x0000007000057810 */ /* 0x000fe40007ffe0ff */
[----:B------:R3:W-:Y:S01]  /*ef60*/  MUFU.TANH R41, R4 ;  /* 0x0000000400297308 */ /* 0x0007e20000002400 */
[C---:B--2---:R-:W-:Y:S02]  /*ef70*/  FFMA.FTZ R55, R3.reuse, UR4, R242 ;  /* 0x0000000403377c23 */ /* 0x044fe400080100f2 */
[----:B------:R-:W-:-:S05]  /*ef80*/  FFMA.FTZ R54, R3, UR4, R51 ;  /* 0x0000000403367c23 */ /* 0x000fca0008010033 */
[----:B------:R-:W2:Y:S01]  /*ef90*/  I2F R2, R6 ;  /* 0x0000000600027306 */ /* 0x000ea20000201400 */
[C---:B------:R-:W-:Y:S02]  /*efa0*/  FFMA.FTZ R66, R3.reuse, UR4, R45 ;  /* 0x0000000403427c23 */ /* 0x040fe4000801002d */
[----:B------:R-:W-:Y:S02]  /*efb0*/  FFMA.FTZ R61, R3, UR4, R43 ;  /* 0x00000004033d7c23 */ /* 0x000fe4000801002b */
[----:B------:R-:W-:Y:S02]  /*efc0*/  FMUL.FTZ R3, R250, c[0x0][0x2ec] ;  /* 0x0000bb00fa037a20 */ /* 0x000fe40000410000 */
[----:B------:R-:W-:Y:S02]  /*efd0*/  FMUL.FTZ R242, R245, c[0x0][0x2ec] ;  /* 0x0000bb00f5f27a20 */ /* 0x000fe40000410000 */
[----:B---3--:R-:W-:Y:S02]  /*efe0*/  FMUL.FTZ R4, R249, c[0x0][0x2ec] ;  /* 0x0000bb00f9047a20 */ /* 0x008fe40000410000 */
[----:B------:R-:W-:Y:S01]  /*eff0*/  MUFU.TANH R3, R3 ;  /* 0x0000000300037308 */ /* 0x000fe20000002400 */
[----:B--2---:R-:W-:-:S02]  /*f000*/  FFMA.FTZ R43, R2, UR4, R44 ;  /* 0x00000004022b7c23 */ /* 0x004fc4000801002c */
[----:B------:R-:W-:-:S05]  /*f010*/  FFMA.FTZ R46, R2, UR4, R42 ;  /* 0x00000004022e7c23 */ /* 0x000fca000801002a */
[----:B------:R2:W-:Y:S01]  /*f020*/  MUFU.TANH R49, R4 ;  /* 0x0000000400317308 */ /* 0x0005e20000002400 */
[----:B------:R-:W-:Y:S02]  /*f030*/  FFMA.FTZ R58, R2, UR4, R39 ;  /* 0x00000004023a7c23 */ /* 0x000fe40008010027 */
[----:B------:R-:W-:-:S05]  /*f040*/  FMUL.FTZ R39, R53, c[0x0][0x2ec] ;  /* 0x0000bb0035277a20 */ /* 0x000fca0000410000 */
[----:B------:R-:W-:Y:S01]  /*f050*/  MUFU.TANH R44, R39 ;  /* 0x00000027002c7308 */ /* 0x000fe20000002400 */
[----:B--2---:R-:W-:-:S07]  /*f060*/  FMUL.FTZ R4, R251, c[0x0][0x2ec] ;  /* 0x0000bb00fb047a20 */ /* 0x004fce0000410000 */
[----:B------:R-:W-:Y:S08]  /*f070*/  MUFU.TANH R242, R242 ;  /* 0x000000f200f27308 */ /* 0x000ff00000002400 */
[----:B------:R2:W-:Y:S02]  /*f080*/  MUFU.TANH R40, R4 ;  /* 0x0000000400287308 */ /* 0x0005e40000002400 */
[----:B--2---:R-:W-:-:S02]  /*f090*/  FMUL.FTZ R4, R50, c[0x0][0x2ec] ;  /* 0x0000bb0032047a20 */ /* 0x004fc40000410000 */
[----:B------:R-:W-:-:S04]  /*f0a0*/  FFMA.FTZ R50, R2, UR4, R38 ;  /* 0x0000000402327c23 */ /* 0x000fc80008010026 */
[----:B------:R2:W-:Y:S01]  /*f0b0*/  MUFU.TANH R37, R4 ;  /* 0x0000000400257308 */ /* 0x0005e20000002400 */
[----:B------:R-:W-:-:S07]  /*f0c0*/  FMUL.FTZ R38, R52, c[0x0][0x2ec] ;  /* 0x0000bb0034267a20 */ /* 0x000fce0000410000 */
[----:B------:R-:W3:Y:S01]  /*f0d0*/  I2F R2, R5 ;  /* 0x0000000500027306 */ /* 0x000ee20000201400 */
[----:B--2---:R-:W-:-:S07]  /*f0e0*/  FMUL.FTZ R4, R248, c[0x0][0x2ec] ;  /* 0x0000bb00f8047a20 */ /* 0x004fce0000410000 */
[----:B------:R-:W-:Y:S01]  /*f0f0*/  MUFU.TANH R38, R38 ;  /* 0x0000002600267308 */ /* 0x000fe20000002400 */
[----:B---3--:R-:W-:-:S07]  /*f100*/  FFMA.FTZ R41, R2, UR4, R41 ;  /* 0x0000000402297c23 */ /* 0x008fce0008010029 */
[----:B------:R-:W2:Y:S01]  /*f110*/  MUFU.TANH R4, R4 ;  /* 0x0000000400047308 */ /* 0x000ea20000002400 */
[C---:B------:R-:W-:Y:S02]  /*f120*/  FFMA.FTZ R42, R2.reuse, UR4, R3 ;  /* 0x00000004022a7c23 */ /* 0x040fe40008010003 */
[----:B------:R-:W-:Y:S02]  /*f130*/  FFMA.FTZ R53, R2, UR4, R37 ;  /* 0x0000000402357c23 */ /* 0x000fe40008010025 */
[----:B------:R-:W-:-:S04]  /*f140*/  FMUL.FTZ R3, R247, c[0x0][0x2ec] ;  /* 0x0000bb00f7037a20 */ /* 0x000fc80000410000 */
[----:B------:R3:W-:Y:S01]  /*f150*/  MUFU.TANH R37, R3 ;  /* 0x0000000300257308 */ /* 0x0007e20000002400 */
[----:B--2---:R-:W-:Y:S01]  /*f160*/  FFMA.FTZ R45, R2, UR4, R4 ;  /* 0x00000004022d7c23 */ /* 0x004fe20008010004 */
[----:B------:R-:W-:-:S06]  /*f170*/  IADD3 R4, R0, 0x71, RZ ;  /* 0x0000007100047810 */ /* 0x000fcc0007ffe0ff */
[----:B------:R-:W2:Y:S01]  /*f180*/  I2F R2, R4 ;  /* 0x0000000400027306 */ /* 0x000ea20000201400 */
[----:B---3--:R-:W-:-:S07]  /*f190*/  FMUL.FTZ R3, R246, c[0x0][0x2ec] ;  /* 0x0000bb00f6037a20 */ /* 0x008fce0000410000 */
[----:B------:R3:W-:Y:S01]  /*f1a0*/  MUFU.TANH R51, R3 ;  /* 0x0000000300337308 */ /* 0x0007e20000002400 */
[C---:B--2---:R-:W-:Y:S02]  /*f1b0*/  FFMA.FTZ R39, R2.reuse, UR4, R49 ;  /* 0x0000000402277c23 */ /* 0x044fe40008010031 */
[----:B------:R-:W-:Y:S02]  /*f1c0*/  FFMA.FTZ R49, R2, UR4, R44 ;  /* 0x0000000402317c23 */ /* 0x000fe4000801002c */
[----:B------:R-:W-:Y:S02]  /*f1d0*/  FMUL.FTZ R44, R244, c[0x0][0x2ec] ;  /* 0x0000bb00f42c7a20 */ /* 0x000fe40000410000 */
[----:B------:R-:W-:Y:S01]  /*f1e0*/  FFMA.FTZ R40, R2, UR4, R40 ;  /* 0x0000000402287c23 */ /* 0x000fe20008010028 */
[----:B---3--:R-:W-:Y:S01]  /*f1f0*/  IADD3 R3, R0, 0x78, RZ ;  /* 0x0000007800037810 */ /* 0x008fe20007ffe0ff */
[----:B------:R-:W-:Y:S02]  /*f200*/  FFMA.FTZ R52, R2, UR4, R38 ;  /* 0x0000000402347c23 */ /* 0x000fe40008010026 */
[----:B------:R-:W-:Y:S08]  /*f210*/  MUFU.TANH R44, R44 ;  /* 0x0000002c002c7308 */ /* 0x000ff00000002400 */
[----:B------:R-:W2:Y:S02]  /*f220*/  I2F R2, R3 ;  /* 0x0000000300027306 */ /* 0x000ea40000201400 */
[----:B--2---:R-:W-:-:S02]  /*f230*/  FFMA.FTZ R38, R2, UR4, R51 ;  /* 0x0000000402267c23 */ /* 0x004fc40008010033 */
[C---:B------:R-:W-:Y:S02]  /*f240*/  FFMA.FTZ R37, R2.reuse, UR4, R37 ;  /* 0x0000000402257c23 */ /* 0x040fe40008010025 */
[----:B------:R-:W-:Y:S01]  /*f250*/  FFMA.FTZ R51, R2, UR4, R242 ;  /* 0x0000000402337c23 */ /* 0x000fe200080100f2 */
[----:B------:R-:W-:Y:S01]  /*f260*/  FSEL R242, R132, -INF , !P6 ;  /* 0xff80000084f27808 */ /* 0x000fe20007000000 */
[----:B------:R-:W-:Y:S01]  /*f270*/  FFMA.FTZ R44, R2, UR4, R44 ;  /* 0x00000004022c7c23 */ /* 0x000fe2000801002c */
[----:B------:R-:W-:Y:S02]  /*f280*/  FSEL R2, R102, -INF , !P0 ;  /* 0xff80000066027808 */ /* 0x000fe40004000000 */
[-C--:B------:R-:W-:Y:S02]  /*f290*/  ISETP.GE.AND P0, PT, R18, R8.reuse, PT ;  /* 0x000000081200720c */ /* 0x080fe40003f06270 */
[-C--:B------:R-:W-:Y:S01]  /*f2a0*/  ISETP.GE.AND P6, PT, R27, R8.reuse, PT ;  /* 0x000000081b00720c */ /* 0x080fe20003fc6270 */
[----:B------:R2:W-:Y:S03]  /*f2b0*/  STL [R1+0xb4], R2 ;  /* 0x0000b40201007387 */ /* 0x0005e60000100800 */
[----:B------:R-:W-:Y:S01]  /*f2c0*/  FSEL R112, R112, -INF , !P6 ;  /* 0xff80000070707808 */ /* 0x000fe20007000000 */
[----:B------:R-:W-:Y:S01]  /*f2d0*/  STL [R1+0xb0], R100 ;  /* 0x0000b06401007387 */ /* 0x000fe20000100800 */
[----:B------:R-:W-:-:S04]  /*f2e0*/  ISETP.GE.AND P6, PT, R21, R8, PT ;  /* 0x000000081500720c */ /* 0x000fc80003fc6270 */
[----:B------:R-:W-:Y:S02]  /*f2f0*/  FSEL R92, R92, -INF , !P6 ;  /* 0xff8000005c5c7808 */ /* 0x000fe40007000000 */
[----:B------:R-:W-:-:S04]  /*f300*/  ISETP.GE.AND P6, PT, R15, R8, PT ;  /* 0x000000080f00720c */ /* 0x000fc80003fc6270 */
[----:B------:R-:W-:Y:S02]  /*f310*/  FSEL R64, R64, -INF , !P6 ;  /* 0xff80000040407808 */ /* 0x000fe40007000000 */
[----:B------:R-:W-:-:S04]  /*f320*/  ISETP.GE.AND P6, PT, R5, R8, PT ;  /* 0x000000080500720c */ /* 0x000fc80003fc6270 */
[----:B------:R-:W-:Y:S02]  /*f330*/  FSEL R102, R41, -INF , !P6 ;  /* 0xff80000029667808 */ /* 0x000fe40007000000 */
[----:B------:R-:W-:Y:S02]  /*f340*/  ISETP.GE.AND P6, PT, R35, R9, PT ;  /* 0x000000092300720c */ /* 0x000fe40003fc6270 */
[----:B--2---:R-:W-:Y:S02]  /*f350*/  FSEL R2, R96, -INF , !P4 ;  /* 0xff80000060027808 */ /* 0x004fe40006000000 */
[-C--:B------:R-:W-:Y:S02]  /*f360*/  ISETP.GE.AND P4, PT, R16, R8.reuse, PT ;  /* 0x000000081000720c */ /* 0x080fe40003f86270 */
[----:B------:R-:W-:Y:S01]  /*f370*/  FSEL R96, R56, -INF , !P3 ;  /* 0xff80000038607808 */ /* 0x000fe20005800000 */
[----:B------:R2:W-:Y:S01]  /*f380*/  STL [R1+0xac], R2 ;  /* 0x0000ac0201007387 */ /* 0x0005e20000100800 */
        /* <DEDUP_REMOVED lines=8> */
[----:B------:R-:W-:-:S04]  /*f410*/  ISETP.GE.AND P3, PT, R28, R9, PT ;  /* 0x000000091c00720c */ /* 0x000fc80003f66270 */
[----:B------:R-:W-:Y:S02]  /*f420*/  FSEL R117, R117, -INF , !P3 ;  /* 0xff80000075757808 */ /* 0x000fe40005800000 */
[----:B------:R-:W-:Y:S02]  /*f430*/  ISETP.GE.AND P3, PT, R23, R9, PT ;  /* 0x000000091700720c */ /* 0x000fe40003f66270 */
[----:B--2---:R-:W-:Y:S02]  /*f440*/  FSEL R2, R88, -INF , !P5 ;  /* 0xff80000058027808 */ /* 0x004fe40006800000 */
[----:B------:R-:W-:-:S03]  /*f450*/  ISETP.GE.AND P5, PT, R14, R8, PT ;  /* 0x000000080e00720c */ /* 0x000fc60003fa6270 */
[----:B------:R2:W-:Y:S04]  /*f460*/  STL [R1+0xa4], R2 ;  /* 0x0000a40201007387 */ /* 0x0005e80000100800 */
[----:B------:R3:W-:Y:S01]  /*f470*/  STL [R1+0xa0], R84 ;  /* 0x0000a05401007387 */ /* 0x0007e20000100800 */
[----:B--2---:R-:W-:Y:S02]  /*f480*/  FSEL R2, R80, -INF , !P0 ;  /* 0xff80000050027808 */ /* 0x004fe40004000000 */
[-C--:B------:R-:W-:Y:S02]  /*f490*/  ISETP.GE.AND P0, PT, R12, R8.reuse, PT ;  /* 0x000000080c00720c */ /* 0x080fe40003f06270 */
[----:B---3--:R-:W-:Y:S01]  /*f4a0*/  FSEL R84, R60, -INF , !P5 ;  /* 0xff8000003c547808 */ /* 0x008fe20006800000 */
[----:B------:R2:W-:Y:S01]  /*f4b0*/  STL [R1+0x9c], R2 ;  /* 0x00009c0201007387 */ /* 0x0005e20000100800 */
[----:B------:R-:W-:-:S02]  /*f4c0*/  ISETP.GE.AND P5, PT, R4, R8, PT ;  /* 0x000000080400720c */ /* 0x000fc40003fa6270 */
[----:B------:R-:W-:Y:S02]  /*f4d0*/  FSEL R60, R48, -INF , !P2 ;  /* 0xff800000303c7808 */ /* 0x000fe40005000000 */
[----:B------:R-:W-:Y:S01]  /*f4e0*/  FSEL R100, R39, -INF , !P5 ;  /* 0xff80000027647808 */ /* 0x000fe20006800000 */
[----:B------:R-:W-:Y:S01]  /*f4f0*/  FMUL.FTZ R39, R71, c[0x0][0x2ec] ;  /* 0x0000bb0047277a20 */ /* 0x000fe20000410000 */
        /* <DEDUP_REMOVED lines=8> */
[----:B------:R-:W-:Y:S02]  /*f580*/  ISETP.GE.AND P5, PT, R24, R9, PT ;  /* 0x000000091800720c */ /* 0x000fe40003fa6270 */
[----:B--2---:R-:W-:-:S02]  /*f590*/  FSEL R2, R69, -INF , !P4 ;  /* 0xff80000045027808 */ /* 0x004fc40006000000 */
[----:B------:R-:W-:Y:S02]  /*f5a0*/  ISETP.GE.AND P4, PT, R6, R8, PT ;  /* 0x000000080600720c */ /* 0x000fe40003f86270 */
[----:B------:R-:W-:Y:S01]  /*f5b0*/  FSEL R55, R55, -INF , !P0 ;  /* 0xff80000037377808 */ /* 0x000fe20004000000 */
[----:B------:R2:W-:Y:S01]  /*f5c0*/  STL [R1+0x94], R2 ;  /* 0x0000940201007387 */ /* 0x0005e20000100800 */
        /* <DEDUP_REMOVED lines=10> */
[----:B------:R-:W-:Y:S02]  /*f670*/  ISETP.GE.AND P4, PT, R21, R9, PT ;  /* 0x000000091500720c */ /* 0x000fe40003f86270 */
[----:B------:R-:W-:Y:S02]  /*f680*/  FSEL R41, R105, -INF , !P5 ;  /* 0xff80000069297808 */ /* 0x000fe40006800000 */
[----:B--2---:R-:W-:Y:S02]  /*f690*/  IADD3 R2, R0, 0x79, RZ ;  /* 0x0000007900027810 */ /* 0x004fe40007ffe0ff */
[----:B------:R-:W-:Y:S02]  /*f6a0*/  FSEL R113, R113, -INF , !P2 ;  /* 0xff80000071717808 */ /* 0x000fe40005000000 */
[----:B------:R-:W-:Y:S02]  /*f6b0*/  ISETP.GE.AND P0, PT, R2, R8, PT ;  /* 0x000000080200720c */ /* 0x000fe40003f06270 */
[----:B------:R-:W-:-:S02]  /*f6c0*/  FSEL R8, R95, -INF , !P4 ;  /* 0xff8000005f087808 */ /* 0x000fc40006000000 */
[-C--:B------:R-:W-:Y:S02]  /*f6d0*/  ISETP.GE.AND P5, PT, R19, R9.reuse, PT ;  /* 0x000000091300720c */ /* 0x080fe40003fa6270 */
[-C--:B------:R-:W-:Y:S01]  /*f6e0*/  ISETP.GE.AND P2, PT, R22, R9.reuse, PT ;  /* 0x000000091600720c */ /* 0x080fe20003f46270 */
[----:B------:R2:W-:Y:S01]  /*f6f0*/  STL [R1+0x5c], R8 ;  /* 0x00005c0801007387 */ /* 0x0005e20000100800 */
[----:B------:R-:W-:Y:S02]  /*f700*/  FSEL R37, R91, -INF , !P6 ;  /* 0xff8000005b257808 */ /* 0x000fe40007000000 */
[----:B------:R-:W-:Y:S02]  /*f710*/  FSEL R80, R101, -INF , !P3 ;  /* 0xff80000065507808 */ /* 0x000fe40005800000 */
[----:B------:R-:W-:Y:S01]  /*f720*/  ISETP.GE.AND P3, PT, R18, R9, PT ;  /* 0x000000091200720c */ /* 0x000fe20003f66270 */
[----:B------:R3:W-:Y:S01]  /*f730*/  STL [R1+0x58], R37 ;  /* 0x0000582501007387 */ /* 0x0007e20000100800 */
[----:B------:R-:W-:-:S02]  /*f740*/  FSEL R88, R99, -INF , !P2 ;  /* 0xff80000063587808 */ /* 0x000fc40005000000 */
[-C--:B------:R-:W-:Y:S02]  /*f750*/  ISETP.GE.AND P2, PT, R17, R9.reuse, PT ;  /* 0x000000091100720c */ /* 0x080fe40003f46270 */
[-C--:B------:R-:W-:Y:S02]  /*f760*/  ISETP.GE.AND P4, PT, R16, R9.reuse, PT ;  /* 0x000000091000720c */ /* 0x080fe40003f86270 */
[-C--:B------:R-:W-:Y:S02]  /*f770*/  ISETP.GE.AND P6, PT, R15, R9.reuse, PT ;  /* 0x000000090f00720c */ /* 0x080fe40003fc6270 */
[----:B--2---:R-:W-:Y:S02]  /*f780*/  FSEL R8, R87, -INF , !P5 ;  /* 0xff80000057087808 */ /* 0x004fe40006800000 */
[----:B------:R-:W-:-:S03]  /*f790*/  ISETP.GE.AND P5, PT, R14, R9, PT ;  /* 0x000000090e00720c */ /* 0x000fc60003fa6270 */
[----:B------:R2:W-:Y:S01]  /*f7a0*/  STL [R1+0x54], R8 ;  /* 0x0000540801007387 */ /* 0x0005e20000100800 */
[----:B---3--:R-:W-:Y:S02]  /*f7b0*/  FSEL R37, R83, -INF , !P3 ;  /* 0xff80000053257808 */ /* 0x008fe40005800000 */
[----:B------:R-:W-:-:S03]  /*f7c0*/  ISETP.GE.AND P3, PT, R13, R9, PT ;  /* 0x000000090d00720c */ /* 0x000fc60003f66270 */
[----:B------:R3:W-:Y:S01]  /*f7d0*/  STL [R1+0x50], R37 ;  /* 0x0000502501007387 */ /* 0x0007e20000100800 */
[----:B--2---:R-:W-:Y:S02]  /*f7e0*/  FSEL R8, R79, -INF , !P2 ;  /* 0xff8000004f087808 */ /* 0x004fe40005000000 */
[----:B------:R-:W-:-:S03]  /*f7f0*/  ISETP.GE.AND P2, PT, R12, R9, PT ;  /* 0x000000090c00720c */ /* 0x000fc60003f46270 */
[----:B------:R2:W-:Y:S01]  /*f800*/  STL [R1+0x4c], R8 ;  /* 0x00004c0801007387 */ /* 0x0005e20000100800 */
[----:B---3--:R-:W-:-:S03]  /*f810*/  FSEL R37, R75, -INF , !P4 ;  /* 0xff8000004b257808 */ /* 0x008fc60006000000 */
[----:B------:R1:W5:Y:S01]  /*f820*/  LDL.LU R71, [R1+0x104] ;  /* 0x0001040001477983 */ /* 0x0003620000300800 */
[-C--:B------:R-:W-:Y:S01]  /*f830*/  ISETP.GE.AND P4, PT, R7, R9.reuse, PT ;  /* 0x000000090700720c */ /* 0x080fe20003f86270 */
[----:B------:R-:W-:Y:S02]  /*f840*/  MUFU.TANH R39, R39 ;  /* 0x0000002700277308 */ /* 0x000fe40000002400 */
[----:B------:R3:W-:Y:S01]  /*f850*/  STL [R1+0x48], R37 ;  /* 0x0000482501007387 */ /* 0x0007e20000100800 */
[----:B--2---:R-:W-:Y:S02]  /*f860*/  FSEL R8, R67, -INF , !P6 ;  /* 0xff80000043087808 */ /* 0x004fe40007000000 */
[----:B------:R-:W-:-:S03]  /*f870*/  ISETP.GE.AND P6, PT, R6, R9, PT ;  /* 0x000000090600720c */ /* 0x000fc60003fc6270 */
[----:B------:R2:W-:Y:S01]  /*f880*/  STL [R1+0x44], R8 ;  /* 0x0000440801007387 */ /* 0x0005e20000100800 */
[----:B---3--:R-:W-:Y:S02]  /*f890*/  FSEL R37, R59, -INF , !P3 ;  /* 0xff8000003b257808 */ /* 0x008fe40005800000 */
[-C--:B------:R-:W-:Y:S02]  /*f8a0*/  ISETP.GE.AND P3, PT, R4, R9.reuse, PT ;  /* 0x000000090400720c */ /* 0x080fe40003f66270 */
[----:B--2---:R-:W-:Y:S02]  /*f8b0*/  FSEL R8, R63, -INF , !P5 ;  /* 0xff8000003f087808 */ /* 0x004fe40006800000 */
[----:B------:R-:W-:-:S03]  /*f8c0*/  ISETP.GE.AND P5, PT, R5, R9, PT ;  /* 0x000000090500720c */ /* 0x000fc60003fa6270 */
[----:B------:R2:W-:Y:S01]  /*f8d0*/  STL [R1+0x40], R8 ;  /* 0x0000400801007387 */ /* 0x0005e20000100800 */
[----:B------:R-:W-:Y:S02]  /*f8e0*/  FSEL R42, R42, -INF , !P5 ;  /* 0xff8000002a2a7808 */ /* 0x000fe40006800000 */
[----:B------:R-:W-:Y:S01]  /*f8f0*/  ISETP.GE.AND P5, PT, R0, R10, PT ;  /* 0x0000000a0000720c */ /* 0x000fe20003fa6270 */
[----:B------:R3:W-:Y:S01]  /*f900*/  STL [R1+0x3c], R37 ;  /* 0x00003c2501007387 */ /* 0x0007e20000100800 */
[----:B--2---:R-:W-:Y:S02]  /*f910*/  FSEL R8, R54, -INF , !P2 ;  /* 0xff80000036087808 */ /* 0x004fe40005000000 */
[-C--:B------:R-:W-:Y:S02]  /*f920*/  ISETP.GE.AND P2, PT, R3, R9.reuse, PT ;  /* 0x000000090300720c */ /* 0x080fe40003f46270 */
[----:B---3--:R-:W-:Y:S01]  /*f930*/  FSEL R37, R47, -INF , !P4 ;  /* 0xff8000002f257808 */ /* 0x008fe20006000000 */
[----:B------:R2:W-:Y:S01]  /*f940*/  STL [R1+0x38], R8 ;  /* 0x0000380801007387 */ /* 0x0005e20000100800 */
[----:B------:R-:W-:-:S02]  /*f950*/  ISETP.GE.AND P4, PT, R2, R9, PT ;  /* 0x000000090200720c */ /* 0x000fc40003f86270 */
[----:B------:R-:W-:Y:S01]  /*f960*/  FSEL R9, R46, -INF , !P6 ;  /* 0xff8000002e097808 */ /* 0x000fe20007000000 */
[----:B------:R3:W-:Y:S01]  /*f970*/  STL [R1+0x34], R37 ;  /* 0x0000342501007387 */ /* 0x0007e20000100800 */
[----:B------:R-:W-:Y:S02]  /*f980*/  ISETP.GE.AND P6, PT, R0, R11, PT ;  /* 0x0000000b0000720c */ /* 0x000fe40003fc6270 */
[----:B------:R-:W-:Y:S01]  /*f990*/  FSEL R0, R38, -INF , !P2 ;  /* 0xff80000026007808 */ /* 0x000fe20005000000 */
[----:B------:R4:W-:Y:S01]  /*f9a0*/  STL [R1+0x30], R9 ;  /* 0x0000300901007387 */ /* 0x0009e20000100800 */
[----:B------:R-:W-:-:S03]  /*f9b0*/  ISETP.GE.AND P2, PT, R36, R10, PT ;  /* 0x0000000a2400720c */ /* 0x000fc60003f46270 */
[----:B------:R-:W-:Y:S01]  /*f9c0*/  STL [R1+0x2c], R42 ;  /* 0x00002c2a01007387 */ /* 0x000fe20000100800 */
[----:B--2---:R-:W2:Y:S01]  /*f9d0*/  I2F R8, R2 ;  /* 0x0000000200087306 */ /* 0x004ea20000201400 */
[----:B---3--:R-:W-:Y:S01]  /*f9e0*/  FMUL.FTZ R37, R252, c[0x0][0x2ec] ;  /* 0x0000bb00fc257a20 */ /* 0x008fe20000410000 */
[----:B----4-:R-:W-:-:S06]  /*f9f0*/  FSEL R9, R40, -INF , !P3 ;  /* 0xff80000028097808 */ /* 0x010fcc0005800000 */
[----:B------:R-:W3:Y:S01]  /*fa00*/  MUFU.TANH R37, R37 ;  /* 0x0000002500257308 */ /* 0x000ee20000002400 */
[----:B------:R-:W-:Y:S01]  /*fa10*/  ISETP.GE.AND P3, PT, R36, R11, PT ;  /* 0x0000000b2400720c */ /* 0x000fe20003f66270 */
[----:B------:R2:W-:Y:S01]  /*fa20*/  STL [R1+0x28], R9 ;  /* 0x0000280901007387 */ /* 0x0005e20000100800 */
[----:B------:R-:W-:Y:S02]  /*fa30*/  FSEL R36, R217, -INF , !P5 ;  /* 0xff800000d9247808 */ /* 0x000fe40006800000 */
[-C--:B------:R-:W-:Y:S01]  /*fa40*/  ISETP.GE.AND P5, PT, R34, R10.reuse, PT ;  /* 0x0000000a2200720c */ /* 0x080fe20003fa6270 */
[----:B------:R3:W-:Y:S01]  /*fa50*/  STL [R1+0x24], R0 ;  /* 0x0000240001007387 */ /* 0x0007e20000100800 */
[----:B--2---:R-:W-:Y:S02]  /*fa60*/  FFMA.FTZ R9, R8, UR4, R39 ;  /* 0x0000000408097c23 */ /* 0x004fe40008010027 */
[----:B------:R-:W-:Y:S02]  /*fa70*/  FSEL R39, R224, -INF , !P5 ;  /* 0xff800000e0277808 */ /* 0x000fe40006800000 */
[----:B------:R-:W-:Y:S01]  /*fa80*/  ISETP.GE.AND P5, PT, R31, R10, PT ;  /* 0x0000000a1f00720c */ /* 0x000fe20003fa6270 */
[----:B---3--:R-:W-:Y:S01]  /*fa90*/  FFMA.FTZ R0, R8, UR4, R37 ;  /* 0x0000000408007c23 */ /* 0x008fe20008010025 */
[----:B------:R-:W-:-:S02]  /*faa0*/  FSEL R37, R221, -INF , !P2 ;  /* 0xff800000dd257808 */ /* 0x000fc40005000000 */
[-C--:B------:R-:W-:Y:S02]  /*fab0*/  ISETP.GE.AND P2, PT, R33, R10.reuse, PT ;  /* 0x0000000a2100720c */ /* 0x080fe40003f46270 */
[----:B------:R-:W-:Y:S02]  /*fac0*/  FSEL R0, R0, -INF , !P4 ;  /* 0xff80000000007808 */ /* 0x000fe40006000000 */
[-C--:B------:R-:W-:Y:S02]  /*fad0*/  ISETP.GE.AND P4, PT, R35, R10.reuse, PT ;  /* 0x0000000a2300720c */ /* 0x080fe40003f86270 */
[----:B------:R-:W-:Y:S02]  /*fae0*/  FSEL R220, R220, -INF , !P2 ;  /* 0xff800000dcdc7808 */ /* 0x000fe40005000000 */
[----:B------:R-:W-:Y:S02]  /*faf0*/  FSEL R38, R225, -INF , !P4 ;  /* 0xff800000e1267808 */ /* 0x000fe40006000000 */
[----:B------:R-:W-:-:S02]  /*fb00*/  ISETP.GE.AND P4, PT, R32, R10, PT ;  /* 0x0000000a2000720c */ /* 0x000fc40003f86270 */
[-C--:B------:R-:W-:Y:S02]  /*fb10*/  ISETP.GE.AND P2, PT, R30, R10.reuse, PT ;  /* 0x0000000a1e00720c */ /* 0x080fe40003f46270 */
[----:B------:R-:W-:Y:S02]  /*fb20*/  FSEL R216, R216, -INF , !P4 ;  /* 0xff800000d8d87808 */ /* 0x000fe40006000000 */
[-C--:B------:R-:W-:Y:S02]  /*fb30*/  ISETP.GE.AND P4, PT, R29, R10.reuse, PT ;  /* 0x0000000a1d00720c */ /* 0x080fe40003f86270 */
[----:B------:R-:W-:Y:S02]  /*fb40*/  FSEL R215, R215, -INF , !P5 ;  /* 0xff800000d7d77808 */ /* 0x000fe40006800000 */
[----:B------:R-:W-:Y:S02]  /*fb50*/  ISETP.GE.AND P5, PT, R28, R10, PT ;  /* 0x0000000a1c00720c */ /* 0x000fe40003fa6270 */
[----:B------:R-:W-:-:S02]  /*fb60*/  FSEL R212, R212, -INF , !P2 ;  /* 0xff800000d4d47808 */ /* 0x000fc40005000000 */
        /* <DEDUP_REMOVED lines=20> */
[----:B------:R-:W-:Y:S02]  /*fcb0*/  FSEL R54, R97, -INF , !P4 ;  /* 0xff80000061367808 */ /* 0x000fe40006000000 */
[-C--:B------:R-:W-:Y:S01]  /*fcc0*/  ISETP.GE.AND P4, PT, R17, R10.reuse, PT ;  /* 0x0000000a1100720c */ /* 0x080fe20003f86270 */
[----:B------:R-:W-:Y:S01]  /*fcd0*/  STL [R1+0x1c], R9 ;  /* 0x00001c0901007387 */ /* 0x000fe20000100800 */
[----:B------:R-:W-:Y:S02]  /*fce0*/  FSEL R47, R93, -INF , !P5 ;  /* 0xff8000005d2f7808 */ /* 0x000fe40006800000 */
[----:B------:R-:W-:Y:S01]  /*fcf0*/  ISETP.GE.AND P5, PT, R16, R10, PT ;  /* 0x0000000a1000720c */ /* 0x000fe20003fa6270 */
[----:B------:R2:W-:Y:S01]  /*fd00*/  STL [R1+0x20], R0 ;  /* 0x0000200001007387 */ /* 0x0005e20000100800 */
[----:B------:R-:W-:-:S02]  /*fd10*/  FSEL R46, R89, -INF , !P2 ;  /* 0xff800000592e7808 */ /* 0x000fc40005000000 */
[----:B------:R-:W-:Y:S01]  /*fd20*/  ISETP.GE.AND P2, PT, R15, R10, PT ;  /* 0x0000000a0f00720c */ /* 0x000fe20003f46270 */
[----:B------:R-:W-:Y:S01]  /*fd30*/  STL [R1+0x18], R59 ;  /* 0x0000183b01007387 */ /* 0x000fe20000100800 */
[----:B------:R-:W-:Y:S02]  /*fd40*/  FSEL R42, R85, -INF , !P4 ;  /* 0xff800000552a7808 */ /* 0x000fe40006000000 */
[----:B------:R-:W-:Y:S01]  /*fd50*/  FSEL R40, R81, -INF , !P5 ;  /* 0xff80000051287808 */ /* 0x000fe20006800000 */
[----:B------:R-:W-:Y:S01]  /*fd60*/  STL [R1+0x14], R54 ;  /* 0x0000143601007387 */ /* 0x000fe20000100800 */
[-C--:B------:R-:W-:Y:S02]  /*fd70*/  ISETP.GE.AND P0, PT, R35, R11.reuse, PT ;  /* 0x0000000b2300720c */ /* 0x080fe40003f06270 */
[----:B------:R-:W-:Y:S01]  /*fd80*/  FSEL R35, R219, -INF , !P6 ;  /* 0xff800000db237808 */ /* 0x000fe20007000000 */
[----:B------:R-:W-:Y:S01]  /*fd90*/  STL [R1+0x10], R47 ;  /* 0x0000102f01007387 */ /* 0x000fe20000100800 */
[----:B------:R-:W-:-:S02]  /*fda0*/  ISETP.GE.AND P6, PT, R34, R11, PT ;  /* 0x0000000b2200720c */ /* 0x000fc40003fc6270 */
[----:B------:R-:W-:Y:S01]  /*fdb0*/  FSEL R34, R223, -INF , !P3 ;  /* 0xff800000df227808 */ /* 0x000fe20005800000 */
[----:B------:R-:W-:Y:S01]  /*fdc0*/  STL [R1+0xc], R46 ;  /* 0x00000c2e01007387 */ /* 0x000fe20000100800 */
[-C--:B------:R-:W-:Y:S02]  /*fdd0*/  ISETP.GE.AND P3, PT, R33, R11.reuse, PT ;  /* 0x0000000b2100720c */ /* 0x080fe40003f66270 */
[----:B------:R-:W-:Y:S01]  /*fde0*/  FSEL R33, R241, -INF , !P0 ;  /* 0xff800000f1217808 */ /* 0x000fe20004000000 */
[----:B------:R-:W-:Y:S01]  /*fdf0*/  STL [R1+0x8], R42 ;  /* 0x0000082a01007387 */ /* 0x000fe20000100800 */
[----:B------:R-:W-:Y:S02]  /*fe00*/  ISETP.GE.AND P0, PT, R32, R11, PT ;  /* 0x0000000b2000720c */ /* 0x000fe40003f06270 */
[----:B------:R-:W-:Y:S01]  /*fe10*/  FSEL R226, R226, -INF , !P3 ;  /* 0xff800000e2e27808 */ /* 0x000fe20005800000 */
[----:B------:R-:W-:Y:S01]  /*fe20*/  STL [R1+0x4], R40 ;  /* 0x0000042801007387 */ /* 0x000fe20000100800 */
[----:B--2---:R-:W-:-:S02]  /*fe30*/  FSEL R0, R77, -INF , !P2 ;  /* 0xff8000004d007808 */ /* 0x004fc40005000000 */
[-C--:B------:R-:W-:Y:S02]  /*fe40*/  ISETP.GE.AND P3, PT, R30, R11.reuse, PT ;  /* 0x0000000b1e00720c */ /* 0x080fe40003f66270 */
[----:B------:R-:W-:Y:S01]  /*fe50*/  FSEL R222, R222, -INF , !P0 ;  /* 0xff800000dede7808 */ /* 0x000fe20004000000 */
[----:B------:R2:W-:Y:S01]  /*fe60*/  STL [R1], R0 ;  /* 0x0000000001007387 */ /* 0x0005e20000100800 */
        /* <DEDUP_REMOVED lines=11> */
[----:B------:R-:W-:Y:S01]  /*ff20*/  FSEL R32, R227, -INF , !P6 ;  /* 0xff800000e3207808 */ /* 0x000fe20007000000 */
[----:B--2---:R-:W-:Y:S01]  /*ff30*/  FMUL.FTZ R0, R68, c[0x0][0x2ec] ;  /* 0x0000bb0044007a20 */ /* 0x004fe20000410000 */
[-C--:B------:R-:W-:Y:S01]  /*ff40*/  ISETP.GE.AND P6, PT, R31, R11.reuse, PT ;  /* 0x0000000b1f00720c */ /* 0x080fe20003fc6270 */
[----:B------:R1:W5:Y:S01]  /*ff50*/  LDL.LU R68, [R1+0x100] ;  /* 0x0001000001447983 */ /* 0x0003620000300800 */
        /* <DEDUP_REMOVED lines=13> */
[C---:B------:R-:W-:Y:S02]  /*10030*/  ISETP.GE.AND P0, PT, R14.reuse, R11, PT ;  /* 0x0000000b0e00720c */ /* 0x040fe40003f06270 */
[----:B------:R-:W-:-:S02]  /*10040*/  ISETP.GE.AND P4, PT, R14, R10, PT ;  /* 0x0000000a0e00720c */ /* 0x000fc40003f86270 */
[----:B------:R-:W-:Y:S02]  /*10050*/  FSEL R227, R82, -INF , !P3 ;  /* 0xff80000052e37808 */ /* 0x000fe40005800000 */
[CC--:B------:R-:W-:Y:S02]  /*10060*/  ISETP.GE.AND P3, PT, R12.reuse, R11.reuse, PT ;  /* 0x0000000b0c00720c */ /* 0x0c0fe40003f66270 */
[----:B------:R-:W-:Y:S02]  /*10070*/  ISETP.GE.AND P2, PT, R12, R10, PT ;  /* 0x0000000a0c00720c */ /* 0x000fe40003f46270 */
[----:B------:R-:W-:Y:S02]  /*10080*/  FSEL R127, R127, -INF , !P6 ;  /* 0xff8000007f7f7808 */ /* 0x000fe40007000000 */
[----:B------:R-:W-:Y:S02]  /*10090*/  ISETP.GE.AND P6, PT, R22, R11, PT ;  /* 0x0000000b1600720c */ /* 0x000fe40003fc6270 */
[----:B------:R-:W-:-:S02]  /*100a0*/  FSEL R224, R78, -INF , !P0 ;  /* 0xff8000004ee07808 */ /* 0x000fc40004000000 */
[----:B------:R-:W-:Y:S02]  /*100b0*/  FSEL R252, R70, -INF , !P4 ;  /* 0xff80000046fc7808 */ /* 0x000fe40006000000 */
[CC--:B------:R-:W-:Y:S02]  /*100c0*/  ISETP.GE.AND P0, PT, R7.reuse, R11.reuse, PT ;  /* 0x0000000b0700720c */ /* 0x0c0fe40003f06270 */
[----:B------:R-:W-:Y:S02]  /*100d0*/  ISETP.GE.AND P4, PT, R7, R10, PT ;  /* 0x0000000a0700720c */ /* 0x000fe40003f86270 */
[----:B------:R-:W-:Y:S02]  /*100e0*/  FSEL R221, R66, -INF , !P3 ;  /* 0xff80000042dd7808 */ /* 0x000fe40005800000 */
[----:B------:R-:W-:Y:S02]  /*100f0*/  FSEL R247, R61, -INF , !P2 ;  /* 0xff8000003df77808 */ /* 0x000fe40005000000 */
[----:B------:R-:W-:-:S02]  /*10100*/  ISETP.GE.AND P3, PT, R5, R11, PT ;  /* 0x0000000b0500720c */ /* 0x000fc40003f66270 */
[----:B------:R-:W-:Y:S01]  /*10110*/  ISETP.GE.AND P2, PT, R5, R10, PT ;  /* 0x0000000a0500720c */ /* 0x000fe20003f46270 */
[----:B------:R-:W-:Y:S01]  /*10120*/  FMUL.FTZ R5, R243, c[0x0][0x2ec] ;  /* 0x0000bb00f3057a20 */ /* 0x000fe20000410000 */
[----:B------:R-:W-:Y:S02]  /*10130*/  FSEL R116, R116, -INF , !P6 ;  /* 0xff80000074747808 */ /* 0x000fe40007000000 */
[-C--:B------:R-:W-:Y:S01]  /*10140*/  ISETP.GE.AND P6, PT, R19, R11.reuse, PT ;  /* 0x0000000b1300720c */ /* 0x080fe20003fc6270 */
[----:B------:R-:W2:Y:S01]  /*10150*/  MUFU.TANH R0, R0 ;  /* 0x0000000000007308 */ /* 0x000ea20000002400 */
[----:B------:R-:W-:Y:S02]  /*10160*/  FSEL R108, R62, -INF , !P0 ;  /* 0xff8000003e6c7808 */ /* 0x000fe40004000000 */
[----:B------:R-:W-:Y:S02]  /*10170*/  FSEL R245, R57, -INF , !P4 ;  /* 0xff80000039f57808 */ /* 0x000fe40006000000 */
[----:B------:R-:W-:-:S02]  /*10180*/  ISETP.GE.AND P0, PT, R4, R11, PT ;  /* 0x0000000b0400720c */ /* 0x000fc40003f06270 */
[----:B------:R-:W-:Y:S02]  /*10190*/  ISETP.GE.AND P4, PT, R4, R10, PT ;  /* 0x0000000a0400720c */ /* 0x000fe40003f86270 */
[----:B------:R-:W3:Y:S01]  /*101a0*/  MUFU.TANH R4, R5 ;  /* 0x0000000500047308 */ /* 0x000ee20000002400 */
[----:B------:R-:W-:Y:S02]  /*101b0*/  FSEL R248, R98, -INF , !P6 ;  /* 0xff80000062f87808 */ /* 0x000fe40007000000 */
[----:B------:R-:W-:Y:S02]  /*101c0*/  ISETP.GE.AND P6, PT, R16, R11, PT ;  /* 0x0000000b1000720c */ /* 0x000fe40003fc6270 */
[----:B------:R-:W-:Y:S02]  /*101d0*/  FSEL R104, R52, -INF , !P0 ;  /* 0xff80000034687808 */ /* 0x000fe40004000000 */
[----:B------:R-:W-:Y:S02]  /*101e0*/  FSEL R241, R86, -INF , !P6 ;  /* 0xff80000056f17808 */ /* 0x000fe40007000000 */
[----:B------:R-:W-:-:S02]  /*101f0*/  PLOP3.LUT P0, PT, PT, PT, UP0, 0x80, 0x0 ;  /* 0x000000000000781c */ /* 0x000fc40003f0f008 */
[CC--:B------:R-:W-:Y:S02]  /*10200*/  ISETP.GE.AND P6, PT, R13.reuse, R11.reuse, PT ;  /* 0x0000000b0d00720c */ /* 0x0c0fe40003fc6270 */
[-C--:B------:R-:W-:Y:S02]  /*10210*/  ISETP.GE.AND P5, PT, R13, R10.reuse, PT ;  /* 0x0000000a0d00720c */ /* 0x080fe40003fa6270 */
[----:B------:R-:W-:Y:S02]  /*10220*/  FSEL R223, R74, -INF , !P6 ;  /* 0xff8000004adf7808 */ /* 0x000fe40007000000 */
[----:B------:R-:W-:Y:S02]  /*10230*/  FSEL R250, R65, -INF , !P5 ;  /* 0xff80000041fa7808 */ /* 0x000fe40006800000 */
[C---:B------:R-:W-:Y:S02]  /*10240*/  ISETP.GE.AND P6, PT, R6.reuse, R11, PT ;  /* 0x0000000b0600720c */ /* 0x040fe40003fc6270 */
[----:B------:R-:W-:Y:S01]  /*10250*/  ISETP.GE.AND P5, PT, R6, R10, PT ;  /* 0x0000000a0600720c */ /* 0x000fe20003fa6270 */
[----:B--2---:R-:W-:Y:S01]  /*10260*/  FFMA.FTZ R0, R8, UR4, R0 ;  /* 0x0000000408007c23 */ /* 0x004fe20008010000 */
[----:B------:R-:W-:Y:S01]  /*10270*/  FSEL R106, R58, -INF , !P6 ;  /* 0xff8000003a6a7808 */ /* 0x000fe20007000000 */
[----:B---3--:R-:W-:Y:S01]  /*10280*/  FFMA.FTZ R8, R8, UR4, R4 ;  /* 0x0000000408087c23 */ /* 0x008fe20008010004 */
[----:B------:R-:W-:-:S02]  /*10290*/  FSEL R243, R50, -INF , !P5 ;  /* 0xff80000032f37808 */ /* 0x000fc40006800000 */
[----:B------:R-:W-:Y:S02]  /*102a0*/  FSEL R105, R53, -INF , !P3 ;  /* 0xff80000035697808 */ /* 0x000fe40005800000 */
[----:B------:R-:W-:Y:S02]  /*102b0*/  FSEL R225, R45, -INF , !P2 ;  /* 0xff8000002de17808 */ /* 0x000fe40005000000 */
[CC--:B------:R-:W-:Y:S02]  /*102c0*/  ISETP.GE.AND P6, PT, R3.reuse, R11.reuse, PT ;  /* 0x0000000b0300720c */ /* 0x0c0fe40003fc6270 */
[C---:B------:R-:W-:Y:S02]  /*102d0*/  ISETP.GE.AND P5, PT, R2.reuse, R11, PT ;  /* 0x0000000b0200720c */ /* 0x040fe40003fa6270 */
        /* <DEDUP_REMOVED lines=13> */
[----:B------:R-:W-:Y:S01]  /*103b0*/  @!P1 IMAD.MOV.U32 R10, RZ, RZ, c[0x0][0x19c] ;  /* 0x00006700ff0a9624 */ /* 0x000fe200078e00ff */
[----:B------:R-:W-:Y:S01]  /*103c0*/  USHF.R.S32.HI UR9, URZ, 0x1f, UR10 ;  /* 0x0000001f3f097899 */ /* 0x000fe2000801140a */
[----:B------:R1:W-:Y:S01]  /*103d0*/  @P1 STS.128 [R240+0x4000], RZ ;  /* 0x004000fff0001388 */ /* 0x0003e20000000c00 */
[----:B------:R-:W-:Y:S01]  /*103e0*/  UIMAD.WIDE.U32 UR14, UR10, UR6, URZ ;  /* 0x000000060a0e72a5 */ /* 0x000fe2000f8e003f */
[----:B------:R-:W-:Y:S01]  /*103f0*/  @!P1 IMAD.MOV.U32 R14, RZ, RZ, c[0x0][0x19c] ;  /* 0x00006700ff0e9624 */ /* 0x000fe200078e00ff */
[----:B------:R-:W-:Y:S01]  /*10400*/  UIMAD UR9, UR9, UR6, URZ ;  /* 0x00000006090972a4 */ /* 0x000fe2000f8e023f */
[----:B------:R-:W-:Y:S03]  /*10410*/  BSSY B0, `(.L_x_462) ;  /* 0x0000061000007945 */ /* 0x000fe60003800000 */
[----:B------:R-:W-:Y:S01]  /*10420*/  UIMAD UR7, UR10, UR7, UR9 ;  /* 0x000000070a0772a4 */ /* 0x000fe2000f8e0209 */
[----:B------:R-:W-:-:S02]  /*10430*/  IMAD.U32 R4, RZ, RZ, UR14 ;  /* 0x0000000eff047e24 */ /* 0x000fc4000f8e00ff */
        /* <DEDUP_REMOVED lines=8> */
[--C-:B------:R-:W-:Y:S02]  /*104c0*/  @!P1 IMAD.MOV.U32 R6, RZ, RZ, R2.reuse ;  /* 0x000000ffff069224 */ /* 0x100fe400078e0002 */
[--C-:B------:R-:W-:Y:S02]  /*104d0*/  @!P1 IMAD.MOV.U32 R7, RZ, RZ, R3.reuse ;  /* 0x000000ffff079224 */ /* 0x100fe400078e0003 */
[----:B------:R-:W-:-:S04]  /*104e0*/  @!P1 IMAD.WIDE.U32 R4, R4, 0x30, R2 ;  /* 0x0000003004049825 */ /* 0x000fc800078e0002 */
[----:B------:R-:W-:Y:S02]  /*104f0*/  @!P1 IMAD R0, R0, 0x30, RZ ;  /* 0x0000003000009824 */ /* 0x000fe400078e02ff */
[----:B------:R-:W-:Y:S01]  /*10500*/  @!P1 IMAD.WIDE.U32 R6, R9, 0x50, R6 ;  /* 0x0000005009069825 */ /* 0x000fe200078e0006 */
[----:B------:R-:W-:Y:S02]  /*10510*/  @!P1 LEA.HI.X R9, R2, c[0x0][0x16c], R3, 0x1, P2 ;  /* 0x00005b0002099a11 */ /* 0x000fe400010f0c03 */
[----:B------:R-:W-:Y:S01]  /*10520*/  @!P1 LEA R12, P2, R4, c[0x0][0x168], 0x1 ;  /* 0x00005a00040c9a11 */ /* 0x000fe200078408ff */
[----:B------:R-:W-:Y:S02]  /*10530*/  @!P1 IMAD.IADD R0, R0, 0x1, R5 ;  /* 0x0000000100009824 */ /* 0x000fe400078e0205 */
[----:B------:R-:W-:Y:S01]  /*10540*/  @!P1 IMAD R5, R10, 0x50, RZ ;  /* 0x000000500a059824 */ /* 0x000fe200078e02ff */
[----:B------:R-:W-:Y:S01]  /*10550*/  @!PT LDS RZ, [RZ] ;  /* 0x00000000fffff984 */ /* 0x000fe20000000800 */
[----:B------:R-:W-:Y:S01]  /*10560*/  @!PT LDS RZ, [RZ] ;  /* 0x00000000fffff984 */ /* 0x000fe20000000800 */
[----:B------:R-:W-:Y:S01]  /*10570*/  @!PT LDS RZ, [RZ] ;  /* 0x00000000fffff984 */ /* 0x000fe20000000800 */
[----:B------:R2:W-:Y:S01]  /*10580*/  @!P1 LDGSTS.E.BYPASS.LTC128B.128 [R240+0x4000], [R8.64] ;  /* 0x0400000008f09fae */ /* 0x0005e2000b901d74 */
[----:B------:R-:W-:-:S02]  /*10590*/  @!P1 LEA R10, P3, R6, c[0x0][0x168], 0x1 ;  /* 0x00005a00060a9a11 */ /* 0x000fc400078608ff */
[----:B------:R-:W-:Y:S01]  /*105a0*/  @!P1 LEA.HI.X R13, R4, c[0x0][0x16c], R0, 0x1, P2 ;  /* 0x00005b00040d9a11 */ /* 0x000fe200010f0c00 */
[----:B------:R-:W-:Y:S01]  /*105b0*/  @!P1 IMAD.IADD R7, R5, 0x1, R7 ;  /* 0x0000000105079824 */ /* 0x000fe200078e0207 */
[----:B------:R-:W-:Y:S01]  /*105c0*/  @!P1 IADD3 R0, P2, R2, UR26, RZ ;  /* 0x0000001a02009c10 */ /* 0x000fe2000ff5e0ff */
[----:B------:R-:W-:Y:S01]  /*105d0*/  @!P1 IMAD.MOV.U32 R4, RZ, RZ, R2 ;  /* 0x000000ffff049224 */ /* 0x000fe200078e0002 */
[----:B------:R1:W-:Y:S01]  /*105e0*/  @P1 STS.128 [R240+0x4800], RZ ;  /* 0x004800fff0001388 */ /* 0x0003e20000000c00 */
[----:B------:R-:W-:Y:S01]  /*105f0*/  @!P1 IMAD.MOV.U32 R5, RZ, RZ, R3 ;  /* 0x000000ffff059224 */ /* 0x000fe200078e0003 */
[----:B------:R-:W-:Y:S02]  /*10600*/  @!P1 LEA.HI.X R11, R6, c[0x0][0x16c], R7, 0x1, P3 ;  /* 0x00005b00060b9a11 */ /* 0x000fe400018f0c07 */
[----:B------:R-:W-:Y:S02]  /*10610*/  @!P1 LEA R6, P3, R0, c[0x0][0x168], 0x1 ;  /* 0x00005a0000069a11 */ /* 0x000fe400078608ff */
[----:B------:R-:W-:-:S04]  /*10620*/  @!P1 IADD3.X R7, R3, UR25, RZ, P2, !PT ;  /* 0x0000001903079c10 */ /* 0x000fc800097fe4ff */
[----:B------:R-:W-:Y:S01]  /*10630*/  @!P1 LEA.HI.X R7, R0, c[0x0][0x16c], R7, 0x1, P3 ;  /* 0x00005b0000079a11 */ /* 0x000fe200018f0c07 */
[----:B------:R-:W-:-:S04]  /*10640*/  IMAD.U32 R0, RZ, RZ, UR20 ;  /* 0x00000014ff007e24 */ /* 0x000fc8000f8e00ff */
[----:B------:R-:W-:Y:S01]  /*10650*/  @!PT LDS RZ, [RZ] ;  /* 0x00000000fffff984 */ /* 0x000fe20000000800 */
[----:B------:R-:W-:Y:S01]  /*10660*/  @!PT LDS RZ, [RZ] ;  /* 0x00000000fffff984 */ /* 0x000fe20000000800 */
[----:B------:R-:W-:Y:S01]  /*10670*/  @!PT LDS RZ, [RZ] ;  /* 0x00000000fffff984 */ /* 0x000fe20000000800 */
[----:B------:R3:W-:Y:S04]  /*10680*/  @!P1 LDGSTS.E.BYPASS.LTC128B.128 [R240+0x4800], [R6.64] ;  /* 0x0480000006f09fae */ /* 0x0007e8000b901d74 */
[----:B------:R1:W-:Y:S01]  /*10690*/  @P1 STS.128 [R240+0x5000], RZ ;  /* 0x005000fff0001388 */ /* 0x0003e20000000c00 */
[----:B--2---:R-:W-:Y:S01]  /*106a0*/  MOV R9, UR20 ;  /* 0x0000001400097c02 */ /* 0x004fe20008000f00 */
[----:B------:R-:W-:-:S04]  /*106b0*/  @!P1 IMAD.MOV.U32 R8, RZ, RZ, c[0x0][0x19c] ;  /* 0x00006700ff089624 */ /* 0x000fc800078e00ff */
[----:B------:R-:W-:-:S04]  /*106c0*/  @!P1 IMAD.WIDE.U32 R4, R9, 0x60, R4 ;  /* 0x0000006009049825 */ /* 0x000fc800078e0004 */
[----:B------:R-:W-:-:S05]  /*106d0*/  @!P1 IMAD R8, R8, 0x60, RZ ;  /* 0x0000006008089824 */ /* 0x000fca00078e02ff */
[----:B------:R-:W-:Y:S02]  /*106e0*/  @!P1 IADD3 R5, R8, R5, RZ ;  /* 0x0000000508059210 */ /* 0x000fe40007ffe0ff */
[----:B------:R-:W-:-:S04]  /*106f0*/  @!P1 LEA R8, P2, R4, c[0x0][0x168], 0x1 ;  /* 0x00005a0004089a11 */ /* 0x000fc800078408ff */
[----:B------:R-:W-:Y:S01]  /*10700*/  @!P1 LEA.HI.X R9, R4, c[0x0][0x16c], R5, 0x1, P2 ;  /* 0x00005b0004099a11 */ /* 0x000fe200010f0c05 */
[----:B------:R-:W-:Y:S01]  /*10710*/  @!P1 IMAD.MOV.U32 R4, RZ, RZ, c[0x0][0x19c] ;  /* 0x00006700ff049624 */ /* 0x000fe200078e00ff */
[----:B------:R-:W-:Y:S01]  /*10720*/  @!P1 LEA R0, P2, R0, R2, 0x5 ;  /* 0x0000000200009211 */ /* 0x000fe200078428ff */
[----:B------:R-:W-:Y:S01]  /*10730*/  IMAD.U32 R5, RZ, RZ, UR20 ;  /* 0x00000014ff057e24 */ /* 0x000fe2000f8e00ff */
[----:B---3--:R-:W-:Y:S01]  /*10740*/  MOV R6, UR20 ;  /* 0x0000001400067c02 */ /* 0x008fe20008000f00 */
[----:B------:R-:W-:-:S03]  /*10750*/  IMAD.U32 R7, RZ, RZ, UR20 ;  /* 0x00000014ff077e24 */ /* 0x000fc6000f8e00ff */
[-C--:B------:R-:W-:Y:S02]  /*10760*/  @!P1 LEA.HI.X R4, R5, R3.reuse, R4, 0x5, P2 ;  /* 0x0000000305049211 */ /* 0x080fe400010f2c04 */
        /* <DEDUP_REMOVED lines=43> */
.L_x_463:
[----:B------:R-:W-:Y:S05]  /*10a20*/  BSYNC B0 ;  /* 0x0000000000007941 */ /* 0x000fea0003800000 */
.L_x_462:
[----:B------:R-:W0:Y:S02]  /*10a30*/  LDGDEPBAR ;  /* 0x00000000000079af */ /* 0x000e240000000000 */
.L_x_461:
[----:B-1----:R-:W2:Y:S01]  /*10a40*/  LDL.LU R4, [R1+0x94] ;  /* 0x0000940001047983 */ /* 0x002ea20000300800 */
[----:B------:R-:W-:-:S03]  /*10a50*/  MOV R5, R76 ;  /* 0x0000004c00057202 */ /* 0x000fc60000000f00 */
[----:B------:R-:W3:Y:S04]  /*10a60*/  LDL.LU R6, [R1+0x9c] ;  /* 0x00009c0001067983 */ /* 0x000ee80000300800 */
[----:B------:R-:W3:Y:S04]  /*10a70*/  LDL.LU R7, [R1+0xa0] ;  /* 0x0000a00001077983 */ /* 0x000ee80000300800 */
[----:B------:R-:W3:Y:S04]  /*10a80*/  LDL.LU R8, [R1+0xa4] ;  /* 0x0000a40001087983 */ /* 0x000ee80000300800 */
[----:B------:R-:W3:Y:S04]  /*10a90*/  LDL.LU R9, [R1+0xb8] ;  /* 0x0000b80001097983 */ /* 0x000ee80000300800 */
[----:B------:R-:W3:Y:S04]  /*10aa0*/  LDL.LU R10, [R1+0xb4] ;  /* 0x0000b400010a7983 */ /* 0x000ee80000300800 */
[----:B------:R-:W3:Y:S04]  /*10ab0*/  LDL.LU R11, [R1+0xb0] ;  /* 0x0000b000010b7983 */ /* 0x000ee80000300800 */
[----:B------:R-:W3:Y:S04]  /*10ac0*/  LDL.LU R12, [R1+0xac] ;  /* 0x0000ac00010c7983 */ /* 0x000ee80000300800 */
[----:B------:R1:W-:Y:S01]  /*10ad0*/  STL [R1+0x120], R240 ;  /* 0x000120f001007387 */ /* 0x0003e20000100800 */
[----:B-----5:R-:W-:-:S02]  /*10ae0*/  FMNMX.FTZ R0, R71, R35, !PT ;  /* 0x0000002347007209 */ /* 0x020fc40007810000 */
[----:B------:R-:W-:Y:S02]  /*10af0*/  MOV R81, R48 ;  /* 0x0000003000517202 */ /* 0x000fe40000000f00 */
[----:B------:R-:W-:Y:S02]  /*10b00*/  MOV R79, R41 ;  /* 0x00000029004f7202 */ /* 0x000fe40000000f00 */
[----:B------:R-:W-:Y:S02]  /*10b10*/  MOV R93, R64 ;  /* 0x00000040005d7202 */ /* 0x000fe40000000f00 */
[----:B------:R-:W-:Y:S01]  /*10b20*/  MOV R94, R84 ;  /* 0x00000054005e7202 */ /* 0x000fe20000000f00 */
[----:B------:R-:W-:Y:S01]  /*10b30*/  IMAD.MOV.U32 R95, RZ, RZ, R96 ;  /* 0x000000ffff5f7224 */ /* 0x000fe200078e0060 */
[----:B------:R-:W-:Y:S01]  /*10b40*/  MOV R85, R132 ;  /* 0x0000008400557202 */ /* 0x000fe20000000f00 */
[----:B------:R-:W-:Y:S01]  /*10b50*/  LDSM.16.MT88.4 R24, [R229+0x8000] ;  /* 0x00800000e518783b */ /* 0x000fe20000004200 */
[----:B------:R-:W-:-:S03]  /*10b60*/  MOV R57, R43 ;  /* 0x0000002b00397202 */ /* 0x000fc60000000f00 */
[----:B------:R-:W-:Y:S04]  /*10b70*/  LDSM.16.MT88.4 R16, [R232+0x8000] ;  /* 0x00800000e810783b */ /* 0x000fe80000004200 */
[----:B------:R-:W-:Y:S04]  /*10b80*/  LDSM.16.MT88.4 R20, [R231+0x8000] ;  /* 0x00800000e714783b */ /* 0x000fe80000004200 */
[----:B-1----:R-:W3:Y:S01]  /*10b90*/  LDL.LU R240, [R1] ;  /* 0x0000000001f07983 */ /* 0x002ee20000300800 */
[----:B------:R-:W-:Y:S02]  /*10ba0*/  FMNMX.FTZ R0, R34, R0, !PT ;  /* 0x0000000022007209 */ /* 0x000fe40007810000 */
[----:B------:R-:W-:Y:S01]  /*10bb0*/  MOV R90, R5 ;  /* 0x00000005005a7202 */ /* 0x000fe20000000f00 */
[----:B------:R-:W-:Y:S01]  /*10bc0*/  STL [R1+0x11c], R239 ;  /* 0x00011cef01007387 */ /* 0x000fe20000100800 */
[----:B------:R-:W-:-:S03]  /*10bd0*/  FMNMX.FTZ R0, R33, R0, !PT ;  /* 0x0000000021007209 */ /* 0x000fc60007810000 */
[----:B------:R-:W-:Y:S01]  /*10be0*/  STL [R1+0x118], R238 ;  /* 0x000118ee01007387 */ /* 0x000fe20000100800 */
[----:B------:R-:W-:-:S03]  /*10bf0*/  FMNMX.FTZ R0, R32, R0, !PT ;  /* 0x0000000020007209 */ /* 0x000fc60007810000 */
[----:B------:R-:W-:Y:S01]  /*10c00*/  STL [R1+0x114], R237 ;  /* 0x000114ed01007387 */ /* 0x000fe20000100800 */
[----:B------:R-:W-:-:S03]  /*10c10*/  FMNMX.FTZ R0, R226, R0, !PT ;  /* 0x00000000e2007209 */ /* 0x000fc60007810000 */
[----:B------:R-:W-:Y:S01]  /*10c20*/  STL [R1+0x110], R236 ;  /* 0x000110ec01007387 */ /* 0x000fe20000100800 */
[----:B------:R-:W-:-:S03]  /*10c30*/  FMNMX.FTZ R0, R222, R0, !PT ;  /* 0x00000000de007209 */ /* 0x000fc60007810000 */
        /* <DEDUP_REMOVED lines=45> */
[----:B------:R1:W-:Y:S01]  /*10f10*/  STL [R1+0x150], R106 ;  /* 0x0001506a01007387 */ /* 0x0003e20000100800 */
        /* <DEDUP_REMOVED lines=13> */
[----:B-1----:R-:W4:Y:S01]  /*10ff0*/  LDL.LU R106, [R1+0x4c] ;  /* 0x00004c00016a7983 */ /* 0x002f220000300800 */
[----:B------:R-:W-:-:S03]  /*11000*/  FMNMX.FTZ R0, R40, R0, !PT ;  /* 0x0000000028007209 */ /* 0x000fc60007810000 */
[----:B------:R-:W4:Y:S04]  /*11010*/  LDL.LU R108, [R1+0x48] ;  /* 0x00004800016c7983 */ /* 0x000f280000300800 */
[----:B------:R-:W4:Y:S04]  /*11020*/  LDL.LU R221, [R1+0x44] ;  /* 0x0000440001dd7983 */ /* 0x000f280000300800 */
[----:B------:R-:W4:Y:S04]  /*11030*/  LDL.LU R223, [R1+0x40] ;  /* 0x0000400001df7983 */ /* 0x000f280000300800 */
[----:B------:R-:W4:Y:S04]  /*11040*/  LDL.LU R224, [R1+0x3c] ;  /* 0x00003c0001e07983 */ /* 0x000f280000300800 */
[----:B------:R-:W4:Y:S04]  /*11050*/  LDL.LU R227, [R1+0x38] ;  /* 0x0000380001e37983 */ /* 0x000f280000300800 */
[----:B------:R-:W4:Y:S04]  /*11060*/  LDL.LU R244, [R1+0x34] ;  /* 0x0000340001f47983 */ /* 0x000f280000300800 */
[----:B------:R-:W4:Y:S04]  /*11070*/  LDL.LU R246, [R1+0x30] ;  /* 0x0000300001f67983 */ /* 0x000f280000300800 */
[----:B------:R-:W4:Y:S01]  /*11080*/  LDL.LU R249, [R1+0x2c] ;  /* 0x00002c0001f97983 */ /* 0x000f220000300800 */
[----:B------:R-:W-:-:S03]  /*11090*/  FMNMX.FTZ R3, R105, R3, !PT ;  /* 0x0000000369037209 */ /* 0x000fc60007810000 */
[----:B------:R-:W4:Y:S04]  /*110a0*/  LDL.LU R251, [R1+0x28] ;  /* 0x0000280001fb7983 */ /* 0x000f280000300800 */
[----:B------:R-:W4:Y:S04]  /*110b0*/  LDL.LU R248, [R1+0x24] ;  /* 0x0000240001f87983 */ /* 0x000f280000300800 */
[----:B------:R-:W4:Y:S04]  /*110c0*/  LDL.LU R241, [R1+0x20] ;  /* 0x0000200001f17983 */ /* 0x000f280000300800 */
[----:B------:R1:W-:Y:S01]  /*110d0*/  STL [R1+0x154], R105 ;  /* 0x0001546901007387 */ /* 0x0003e20000100800 */
[----:B------:R-:W-:-:S03]  /*110e0*/  FMNMX.FTZ R3, R104, R3, !PT ;  /* 0x0000000368037209 */ /* 0x000fc60007810000 */
[----:B-1----:R-:W4:Y:S01]  /*110f0*/  LDL.LU R105, [R1+0x50] ;  /* 0x0000500001697983 */ /* 0x002f220000300800 */
[----:B------:R-:W-:Y:S02]  /*11100*/  FMNMX.FTZ R3, R99, R3, !PT ;  /* 0x0000000363037209 */ /* 0x000fe40007810000 */
[----:B--2---:R-:W-:Y:S01]  /*11110*/  MOV R91, R4 ;  /* 0x00000004005b7202 */ /* 0x004fe20000000f00 */
[----:B---3--:R-:W-:Y:S01]  /*11120*/  IMAD.MOV.U32 R89, RZ, RZ, R6 ;  /* 0x000000ffff597224 */ /* 0x008fe200078e0006 */
[----:B------:R-:W-:Y:S02]  /*11130*/  MOV R83, R7 ;  /* 0x0000000700537202 */ /* 0x000fe40000000f00 */
[----:B------:R-:W-:Y:S01]  /*11140*/  MOV R82, R8 ;  /* 0x0000000800527202 */ /* 0x000fe20000000f00 */
[----:B------:R-:W-:Y:S01]  /*11150*/  IMAD.MOV.U32 R78, RZ, RZ, R9 ;  /* 0x000000ffff4e7224 */ /* 0x000fe200078e0009 */
[----:B------:R-:W-:Y:S02]  /*11160*/  MOV R77, R10 ;  /* 0x0000000a004d7202 */ /* 0x000fe40000000f00 */
[----:B------:R-:W-:-:S02]  /*11170*/  MOV R76, R11 ;  /* 0x0000000b004c7202 */ /* 0x000fc40000000f00 */
[----:B------:R-:W-:Y:S02]  /*11180*/  MOV R74, R12 ;  /* 0x0000000c004a7202 */ /* 0x000fe40000000f00 */
[----:B------:R-:W-:Y:S01]  /*11190*/  FMNMX.FTZ R0, R240, R0, !PT ;  /* 0x00000000f0007209 */ /* 0x000fe20007810000 */
[----:B------:R1:W-:Y:S03]  /*111a0*/  STL [R1+0x158], R240 ;  /* 0x000158f001007387 */ /* 0x0003e60000100800 */
[----:B------:R-:W-:Y:S01]  /*111b0*/  FMNMX.FTZ R0, R252, R0, !PT ;  /* 0x00000000fc007209 */ /* 0x000fe20007810000 */
[----:B------:R-:W-:Y:S04]  /*111c0*/  LDSM.16.MT88.4 R12, [R230+0x8000] ;  /* 0x00800000e60c783b */ /* 0x000fe80000004200 */
[----:B-1----:R-:W2:Y:S04]  /*111d0*/  LDL.LU R240, [R1+0x54] ;  /* 0x0000540001f07983 */ /* 0x002ea80000300800 */
[----:B------:R1:W-:Y:S04]  /*111e0*/  STL [R1+0x15c], R104 ;  /* 0x00015c6801007387 */ /* 0x0003e80000100800 */
[----:B-1----:R-:W3:Y:S04]  /*111f0*/  LDL.LU R104, [R1+0x58] ;  /* 0x0000580001687983 */ /* 0x002ee80000300800 */
[----:B------:R1:W-:Y:S04]  /*11200*/  STL [R1+0x160], R252 ;  /* 0x000160fc01007387 */ /* 0x0003e80000100800 */
[----:B-1----:R-:W2:Y:S04]  /*11210*/  LDL.LU R252, [R1+0x5c] ;  /* 0x00005c0001fc7983 */ /* 0x002ea80000300800 */
[----:B------:R1:W-:Y:S04]  /*11220*/  STL [R1+0x164], R99 ;  /* 0x0001646301007387 */ /* 0x0003e80000100800 */
[----:B-1----:R-:W4:Y:S01]  /*11230*/  LDL.LU R99, [R1+0x1c] ;  /* 0x00001c0001637983 */ /* 0x002f220000300800 */
        /* <DEDUP_REMOVED lines=16> */
[----:B------:R-:W1:Y:S01]  /*11340*/  SHFL.BFLY PT, R6, R0, 0x1, 0x1f ;  /* 0x0c201f0000067f89 */ /* 0x000e6200000e0000 */
        /* <DEDUP_REMOVED lines=23> */
[----:B------:R-:W-:Y:S01]  /*114c0*/  FMUL.FTZ R8, R135, c[0x0][0x23c] ;  /* 0x00008f0087087a20 */ /* 0x000fe20000410000 */
[----:B------:R-:W-:-:S02]  /*114d0*/  FMNMX.FTZ R3, R78, R3, !PT ;  /* 0x000000034e037209 */ /* 0x000fc40007810000 */
[----:B------:R-:W-:Y:S02]  /*114e0*/  FSETP.NEU.FTZ.AND P2, PT, R135, -INF , PT ;  /* 0xff8000008700780b */ /* 0x000fe40003f5d000 */
[----:B------:R-:W-:Y:S02]  /*114f0*/  FMNMX.FTZ R0, R81, R0, !PT ;  /* 0x0000000051007209 */ /* 0x000fe40007810000 */
[----:B------:R-:W-:Y:S02]  /*11500*/  FMNMX.FTZ R3, R77, R3, !PT ;  /* 0x000000034d037209 */ /* 0x000fe40007810000 */
[----:B------:R-:W-:Y:S02]  /*11510*/  FSEL R8, R8, RZ, P2 ;  /* 0x000000ff08087208 */ /* 0x000fe40001000000 */
[----:B------:R-:W-:Y:S02]  /*11520*/  FMNMX.FTZ R0, R79, R0, !PT ;  /* 0x000000004f007209 */ /* 0x000fe40007810000 */
[----:B------:R-:W-:Y:S01]  /*11530*/  FMNMX.FTZ R3, R76, R3, !PT ;  /* 0x000000034c037209 */ /* 0x000fe20007810000 */
[----:B------:R-:W-:Y:S01]  /*11540*/  FFMA.FTZ R4, R35, c[0x0][0x23c], -R8 ;  /* 0x00008f0023047a23 */ /* 0x000fe20000010808 */
[----:B-1----:R-:W-:-:S02]  /*11550*/  FMNMX.FTZ R132, R2, R5, !PT ;  /* 0x0000000502847209 */ /* 0x002fc40007810000 */
[----:B------:R-:W-:Y:S01]  /*11560*/  FMNMX.FTZ R2, R80, R0, !PT ;  /* 0x0000000050027209 */ /* 0x000fe20007810000 */
[----:B------:R-:W-:Y:S01]  /*11570*/  FFMA.FTZ R0, R33, c[0x0][0x23c], -R8 ;  /* 0x00008f0021007a23 */ /* 0x000fe20000010808 */
[----:B------:R-:W-:Y:S01]  /*11580*/  STL [R1+0x168], R250 ;  /* 0x000168fa01007387 */ /* 0x000fe20000100800 */
[----:B------:R-:W-:-:S03]  /*11590*/  FMNMX.FTZ R3, R74, R3, !PT ;  /* 0x000000034a037209 */ /* 0x000fc60007810000 */
[----:B------:R1:W-:Y:S01]  /*115a0*/  STL [R1+0x16c], R98 ;  /* 0x00016c6201007387 */ /* 0x0003e20000100800 */
[----:B------:R-:W-:Y:S01]  /*115b0*/  FMNMX.FTZ R2, R88, R2, !PT ;  /* 0x0000000258027209 */ /* 0x000fe20007810000 */
[----:B------:R1:W-:Y:S01]  /*115c0*/  MUFU.EX2 R86, R0 ;  /* 0x0000000000567308 */ /* 0x0003e20000000800 */
[----:B------:R-:W-:Y:S02]  /*115d0*/  FSETP.NEU.FTZ.AND P1, PT, R132, -INF , PT ;  /* 0xff8000008400780b */ /* 0x000fe40003f3d000 */
[----:B-1----:R-:W-:Y:S01]  /*115e0*/  FMNMX.FTZ R0, R92, R3, !PT ;  /* 0x000000035c007209 */ /* 0x002fe20007810000 */
[----:B------:R-:W-:-:S04]  /*115f0*/  FMUL.FTZ R3, R132, c[0x0][0x23c] ;  /* 0x00008f0084037a20 */ /* 0x000fc80000410000 */
[----:B------:R1:W-:Y:S01]  /*11600*/  MUFU.EX2 R98, R4 ;  /* 0x0000000400627308 */ /* 0x0003e20000000800 */
[----:B------:R-:W-:Y:S01]  /*11610*/  FSEL R3, R3, RZ, P1 ;  /* 0x000000ff03037208 */ /* 0x000fe20000800000 */
[----:B-1----:R-:W-:-:S06]  /*11620*/  FFMA.FTZ R4, R34, c[0x0][0x23c], -R8 ;  /* 0x00008f0022047a23 */ /* 0x002fcc0000010808 */
[----:B------:R1:W-:Y:S02]  /*11630*/  MUFU.EX2 R103, R4 ;  /* 0x0000000400677308 */ /* 0x0003e40000000800 */
[----:B-1----:R-:W-:Y:S02]  /*11640*/  FMNMX.FTZ R4, R82, R0, !PT ;  /* 0x0000000052047209 */ /* 0x002fe40007810000 */
[----:B------:R-:W-:-:S05]  /*11650*/  FSEL R6, R135, RZ, P2 ;  /* 0x000000ff87067208 */ /* 0x000fca0001000000 */
[----:B------:R-:W-:Y:S01]  /*11660*/  FADD.FTZ R6, R71, -R6 ;  /* 0x8000000647067221 */ /* 0x000fe20000010000 */
[----:B------:R-:W-:Y:S01]  /*11670*/  MOV R71, R55 ;  /* 0x0000003700477202 */ /* 0x000fe20000000f00 */
[----:B------:R-:W-:-:S04]  /*11680*/  FFMA.FTZ R5, R32, c[0x0][0x23c], -R8 ;  /* 0x00008f0020057a23 */ /* 0x000fc80000010808 */
[----:B------:R-:W-:Y:S01]  /*11690*/  MUFU.EX2 R84, R5 ;  /* 0x0000000500547308 */ /* 0x000fe20000000800 */
[----:B--2---:R-:W-:-:S04]  /*116a0*/  FMNMX.FTZ R2, R252, R2, !PT ;  /* 0x00000002fc027209 */ /* 0x004fc80007810000 */
[----:B---3--:R-:W-:Y:S02]  /*116b0*/  FMNMX.FTZ R0, R104, R2, !PT ;  /* 0x0000000268007209 */ /* 0x008fe40007810000 */
[----:B------:R-:W-:Y:S01]  /*116c0*/  FMNMX.FTZ R2, R83, R4, !PT ;  /* 0x0000000453027209 */ /* 0x000fe20007810000 */
[----:B------:R-:W-:-:S03]  /*116d0*/  FFMA.FTZ R4, R36, c[0x0][0x23c], -R3 ;  /* 0x00008f0024047a23 */ /* 0x000fc60000010803 */
[----:B------:R-:W-:Y:S01]  /*116e0*/  FMNMX.FTZ R2, R89, R2, !PT ;  /* 0x0000000259027209 */ /* 0x000fe20007810000 */
[----:B------:R1:W-:Y:S03]  /*116f0*/  MUFU.EX2 R250, R4 ;  /* 0x0000000400fa7308 */ /* 0x0003e60000000800 */
[----:B------:R-:W-:Y:S02]  /*11700*/  FMNMX.FTZ R2, R90, R2, !PT ;  /* 0x000000025a027209 */ /* 0x000fe40007810000 */
[----:B------:R-:W-:Y:S02]  /*11710*/  FMNMX.FTZ R0, R240, R0, !PT ;  /* 0x00000000f0007209 */ /* 0x000fe40007810000 */
[----:B------:R-:W-:Y:S02]  /*11720*/  FMNMX.FTZ R2, R91, R2, !PT ;  /* 0x000000025b027209 */ /* 0x000fe40007810000 */
[----:B----4-:R-:W-:Y:S01]  /*11730*/  FMNMX.FTZ R0, R105, R0, !PT ;  /* 0x0000000069007209 */ /* 0x010fe20007810000 */
        /* <DEDUP_REMOVED lines=25> */
[----:B------:R-:W-:Y:S01]  /*118d0*/  FSEL R5, R132, RZ, P1 ;  /* 0x000000ff84057208 */ /* 0x000fe20000800000 */
[----:B------:R-:W-:-:S04]  /*118e0*/  FMUL.FTZ R6, R6, c[0x0][0x23c] ;  /* 0x00008f0006067a20 */ /* 0x000fc80000410000 */
[----:B------:R-:W-:Y:S02]  /*118f0*/  FADD.FTZ R5, R68, -R5 ;  /* 0x8000000544057221 */ /* 0x000fe40000010000 */
[----:B------:R-:W-:Y:S02]  /*11900*/  FFMA.FTZ R4, R39, c[0x0][0x23c], -R3 ;  /* 0x00008f0027047a23 */ /* 0x000fe40000010803 */
[----:B------:R-:W-:Y:S01]  /*11910*/  FMUL.FTZ R5, R5, c[0x0][0x23c] ;  /* 0x00008f0005057a20 */ /* 0x000fe20000410000 */
[----:B-1----:R-:W-:Y:S02]  /*11920*/  FMNMX.FTZ R2, R2, R0, !PT ;  /* 0x0000000002027209 */ /* 0x002fe40007810000 */
[----:B------:R-:W-:-:S04]  /*11930*/  FMNMX.FTZ R0, R248, R9, !PT ;  /* 0x00000009f8007209 */ /* 0x000fc80007810000 */
[----:B------:R-:W-:-:S05]  /*11940*/  FMNMX.FTZ R0, R241, R0, !PT ;  /* 0x00000000f1007209 */ /* 0x000fca0007810000 */
[----:B------:R-:W1:Y:S01]  /*11950*/  SHFL.BFLY PT, R10, R0, 0x2, 0x1f ;  /* 0x0c401f00000a7f89 */ /* 0x000e6200000e0000 */
[----:B------:R-:W2:Y:S08]  /*11960*/  MUFU.EX2 R97, R6 ;  /* 0x0000000600617308 */ /* 0x000eb00000000800 */
[----:B------:R-:W3:Y:S08]  /*11970*/  MUFU.EX2 R96, R5 ;  /* 0x0000000500607308 */ /* 0x000ef00000000800 */
[----:B------:R4:W1:Y:S01]  /*11980*/  MUFU.EX2 R236, R4 ;  /* 0x0000000400ec7308 */ /* 0x0008620000000800 */
[----:B------:R-:W1:Y:S01]  /*11990*/  SHFL.BFLY PT, R9, R2, 0x1, 0x1f ;  /* 0x0c201f0002097f89 */ /* 0x000e6200000e0000 */
[-C--:B--2---:R-:W-:Y:S01]  /*119a0*/  FMUL.FTZ R136, R136, R97.reuse ;  /* 0x0000006188887220 */ /* 0x084fe20000410000 */
[----:B------:R-:W-:Y:S01]  /*119b0*/  F2FP.BF16.PACK_AB R6, R84, R86 ;  /* 0x000000565406723e */ /* 0x000fe200000010ff */
[----:B------:R-:W-:-:S02]  /*119c0*/  FMUL.FTZ R137, R137, R97 ;  /* 0x0000006189897220 */ /* 0x000fc40000410000 */
[-C--:B------:R-:W-:Y:S02]  /*119d0*/  FMUL.FTZ R144, R144, R97.reuse ;  /* 0x0000006190907220 */ /* 0x080fe40000410000 */
[----:B---3--:R-:W-:Y:S01]  /*119e0*/  FMUL.FTZ R138, R138, R96 ;  /* 0x000000608a8a7220 */ /* 0x008fe20000410000 */
[----:B------:R-:W-:Y:S01]  /*119f0*/  F2FP.BF16.PACK_AB R5, R101, R250 ;  /* 0x000000fa6505723e */ /* 0x000fe200000010ff */
[----:B------:R-:W-:Y:S02]  /*11a00*/  FMUL.FTZ R139, R139, R96 ;  /* 0x000000608b8b7220 */ /* 0x000fe40000410000 */
[-C--:B------:R-:W-:Y:S02]  /*11a10*/  FMUL.FTZ R145, R145, R97.reuse ;  /* 0x0000006191917220 */ /* 0x080fe40000410000 */
[----:B------:R-:W-:Y:S01]  /*11a20*/  FMUL.FTZ R156, R156, R97 ;  /* 0x000000619c9c7220 */ /* 0x000fe20000410000 */
[----:B----4-:R-:W-:Y:S01]  /*11a30*/  F2FP.BF16.PACK_AB R4, R103, R98 ;  /* 0x000000626704723e */ /* 0x010fe200000010ff */
[-C--:B------:R-:W-:Y:S01]  /*11a40*/  FMUL.FTZ R146, R146, R96.reuse ;  /* 0x0000006092927220 */ /* 0x080fe20000410000 */
[----:B-1----:R-:W-:Y:S01]  /*11a50*/  F2FP.BF16.PACK_AB R7, R236, R87 ;  /* 0x00000057ec07723e */ /* 0x002fe200000010ff */
[----:B------:R-:W-:-:S02]  /*11a60*/  FMUL.FTZ R147, R147, R96 ;  /* 0x0000006093937220 */ /* 0x000fc40000410000 */
[-C--:B------:R-:W-:Y:S02]  /*11a70*/  FMUL.FTZ R157, R157, R97.reuse ;  /* 0x000000619d9d7220 */ /* 0x080fe40000410000 */
[-C--:B------:R-:W-:Y:S02]  /*11a80*/  FMUL.FTZ R160, R160, R97.reuse ;  /* 0x00000061a0a07220 */ /* 0x080fe40000410000 */
[----:B------:R-:W-:Y:S02]  /*11a90*/  FMUL.FTZ R161, R161, R97 ;  /* 0x00000061a1a17220 */ /* 0x000fe40000410000 */
[-C--:B------:R-:W-:Y:S02]  /*11aa0*/  FMUL.FTZ R158, R158, R96.reuse ;  /* 0x000000609e9e7220 */ /* 0x080fe40000410000 */
        /* <DEDUP_REMOVED lines=16> */
[----:B------:R-:W-:Y:S02]  /*11bb0*/  FMUL.FTZ R193, R193, R97 ;  /* 0x00000061c1c17220 */ /* 0x000fe40000410000 */
[-C--:B------:R-:W-:Y:S02]  /*11bc0*/  FMUL.FTZ R194, R194, R96.reuse ;  /* 0x00000060c2c27220 */ /* 0x080fe40000410000 */
[----:B------:R-:W-:Y:S01]  /*11bd0*/  FMUL.FTZ R195, R195, R96 ;  /* 0x00000060c3c37220 */ /* 0x000fe20000410000 */
[----:B------:R-:W-:Y:S01]  /*11be0*/  FMNMX.FTZ R0, R0, R10, !PT ;  /* 0x0000000a00007209 */ /* 0x000fe20007810000 */
[C---:B------:R-:W-:Y:S08]  /*11bf0*/  HMMA.16816.F32.BF16 R32, R4.reuse, R24, R136 ;  /* 0x000000180420723c */ /* 0x040ff00000041888 */
[C---:B------:R-:W-:Y:S01]  /*11c00*/  HMMA.16816.F32.BF16 R28, R4.reuse, R26, R144 ;  /* 0x0000001a041c723c */ /* 0x040fe20000041890 */
[----:B------:R-:W-:Y:S01]  /*11c10*/  FMNMX.FTZ R124, R2, R9, !PT ;  /* 0x00000009027c7209 */ /* 0x000fe20007810000 */
[----:B------:R-:W2:Y:S06]  /*11c20*/  LDL.LU R147, [R1+0xbc] ;  /* 0x0000bc0001937983 */ /* 0x000eac0000300800 */
[C---:B------:R-:W-:Y:S08]  /*11c30*/  HMMA.16816.F32.BF16 R52, R4.reuse, R16, R156 ;  /* 0x000000100434723c */ /* 0x040ff0000004189c */
[C---:B------:R-:W-:Y:S08]  /*11c40*/  HMMA.16816.F32.BF16 R48, R4.reuse, R18, R160 ;  /* 0x000000120430723c */ /* 0x040ff000000418a0 */
        /* <DEDUP_REMOVED lines=27> */
[----:B------:R1:W-:Y:S01]  /*11e00*/  MUFU.EX2 R189, R4 ;  /* 0x0000000400bd7308 */ /* 0x0003e20000000800 */
[----:B------:R-:W-:Y:S02]  /*11e10*/  FMUL.FTZ R6, R6, c[0x0][0x23c] ;  /* 0x00008f0006067a20 */ /* 0x000fe40000410000 */
[----:B-1----:R-:W-:-:S05]  /*11e20*/  FFMA.FTZ R4, R207, c[0x0][0x23c], -R0 ;  /* 0x00008f00cf047a23 */ /* 0x002fca0000010800 */
[----:B------:R1:W-:Y:S02]  /*11e30*/  MUFU.EX2 R190, R4 ;  /* 0x0000000400be7308 */ /* 0x0003e40000000800 */
[----:B-1----:R-:W-:-:S04]  /*11e40*/  FADD.FTZ R4, R72, -R5 ;  /* 0x8000000548047221 */ /* 0x002fc80000010000 */
[----:B------:R-:W-:-:S04]  /*11e50*/  FMUL.FTZ R4, R4, c[0x0][0x23c] ;  /* 0x00008f0004047a20 */ /* 0x000fc80000410000 */
[----:B------:R1:W4:Y:S08]  /*11e60*/  MUFU.EX2 R10, R4 ;  /* 0x00000004000a7308 */ /* 0x0003300000000800 */
[----:B------:R4:W4:Y:S01]  /*11e70*/  MUFU.EX2 R11, R6 ;  /* 0x00000006000b7308 */ /* 0x0009220000000800 */
[----:B-1----:R-:W-:-:S07]  /*11e80*/  FFMA.FTZ R4, R202, c[0x0][0x23c], -R0 ;  /* 0x00008f00ca047a23 */ /* 0x002fce0000010800 */
[----:B------:R1:W1:Y:S01]  /*11e90*/  MUFU.EX2 R238, R4 ;  /* 0x0000000400ee7308 */ /* 0x0002620000000800 */
[----:B----4-:R-:W-:Y:S01]  /*11ea0*/  FMUL.FTZ R142, R142, R10 ;  /* 0x0000000a8e8e7220 */ /* 0x010fe20000410000 */
[----:B------:R-:W-:Y:S01]  /*11eb0*/  F2FP.BF16.PACK_AB R5, R189, R68 ;  /* 0x00000044bd05723e */ /* 0x000fe200000010ff */
[----:B------:R-:W-:Y:S01]  /*11ec0*/  FMUL.FTZ R143, R143, R10 ;  /* 0x0000000a8f8f7220 */ /* 0x000fe20000410000 */
[----:B------:R-:W-:Y:S01]  /*11ed0*/  F2FP.BF16.PACK_AB R6, R200, R194 ;  /* 0x000000c2c806723e */ /* 0x000fe200000010ff */
[-C--:B------:R-:W-:Y:S02]  /*11ee0*/  FMUL.FTZ R140, R140, R11.reuse ;  /* 0x0000000b8c8c7220 */ /* 0x080fe40000410000 */
[-C--:B------:R-:W-:Y:S02]  /*11ef0*/  FMUL.FTZ R141, R141, R11.reuse ;  /* 0x0000000b8d8d7220 */ /* 0x080fe40000410000 */
[-C--:B------:R-:W-:Y:S02]  /*11f00*/  FMUL.FTZ R148, R148, R11.reuse ;  /* 0x0000000b94947220 */ /* 0x080fe40000410000 */
[----:B------:R-:W-:-:S02]  /*11f10*/  FMUL.FTZ R149, R149, R11 ;  /* 0x0000000b95957220 */ /* 0x000fc40000410000 */
[-C--:B------:R-:W-:Y:S02]  /*11f20*/  FMUL.FTZ R150, R150, R10.reuse ;  /* 0x0000000a96967220 */ /* 0x080fe40000410000 */
[----:B------:R-:W-:Y:S01]  /*11f30*/  FMUL.FTZ R151, R151, R10 ;  /* 0x0000000a97977220 */ /* 0x000fe20000410000 */
[----:B-1----:R-:W-:Y:S01]  /*11f40*/  F2FP.BF16.PACK_AB R4, R192, R70 ;  /* 0x00000046c004723e */ /* 0x002fe200000010ff */
[-C--:B------:R-:W-:Y:S01]  /*11f50*/  FMUL.FTZ R152, R152, R11.reuse ;  /* 0x0000000b98987220 */ /* 0x080fe20000410000 */
[----:B------:R-:W-:Y:S01]  /*11f60*/  F2FP.BF16.PACK_AB R7, R238, R190 ;  /* 0x000000beee07723e */ /* 0x000fe200000010ff */
        /* <DEDUP_REMOVED lines=25> */
[----:B------:R-:W-:Y:S01]  /*12100*/  FFMA.FTZ R9, R128, c[0x0][0x23c], -R0 ;  /* 0x00008f0080097a23 */ /* 0x000fe20000010800 */
[----:B------:R-:W1:Y:S06]  /*12110*/  LDSM.16.MT88.4 R24, [R229+0x8800] ;  /* 0x00880000e518783b */ /* 0x000e6c0000004200 */
[C---:B------:R-:W-:Y:S08]  /*12120*/  HMMA.16816.F32.BF16 R152, R4.reuse, R16, R152 ;  /* 0x000000100498723c */ /* 0x040ff00000041898 */
[C---:B------:R-:W-:Y:S01]  /*12130*/  HMMA.16816.F32.BF16 R164, R4.reuse, R18, R164 ;  /* 0x0000001204a4723c */ /* 0x040fe200000418a4 */
[----:B------:R-:W-:Y:S07]  /*12140*/  LDSM.16.MT88.4 R16, [R230+0x8800] ;  /* 0x00880000e610783b */ /* 0x000fee0000004200 */
[C---:B------:R-:W-:Y:S08]  /*12150*/  HMMA.16816.F32.BF16 R168, R4.reuse, R12, R168 ;  /* 0x0000000c04a8723c */ /* 0x040ff000000418a8 */
[C---:B------:R-:W-:Y:S01]  /*12160*/  HMMA.16816.F32.BF16 R180, R4.reuse, R14, R180 ;  /* 0x0000000e04b4723c */ /* 0x040fe200000418b4 */
[----:B------:R-:W-:Y:S07]  /*12170*/  LDSM.16.MT88.4 R12, [R231+0x8800] ;  /* 0x00880000e70c783b */ /* 0x000fee0000004200 */
[C---:B------:R-:W-:Y:S08]  /*12180*/  HMMA.16816.F32.BF16 R184, R4.reuse, R20, R184 ;  /* 0x0000001404b8723c */ /* 0x040ff000000418b8 */
[----:B------:R-:W-:Y:S01]  /*12190*/  HMMA.16816.F32.BF16 R196, R4, R22, R196 ;  /* 0x0000001604c4723c */ /* 0x000fe200000418c4 */
[----:B------:R-:W4:Y:S06]  /*121a0*/  LDSM.16.MT88.4 R20, [R232+0x8800] ;  /* 0x00880000e814783b */ /* 0x000f2c0000004200 */
[----:B------:R-:W-:-:S04]  /*121b0*/  FFMA.FTZ R4, R242, c[0x0][0x23c], -R2 ;  /* 0x00008f00f2047a23 */ /* 0x000fc80000010802 */
        /* <DEDUP_REMOVED lines=26> */
[----:B------:R-:W2:Y:S04]  /*12360*/  LDL.LU R117, [R1+0xc4] ;  /* 0x0000c40001757983 */ /* 0x000ea80000300800 */
[----:B------:R-:W2:Y:S01]  /*12370*/  LDL.LU R121, [R1+0xc8] ;  /* 0x0000c80001797983 */ /* 0x000ea20000300800 */
[----:B------:R1:W1:Y:S02]  /*12380*/  MUFU.EX2 R237, R4 ;  /* 0x0000000400ed7308 */ /* 0x0002640000000800 */
[----:B-1----:R-:W-:-:S06]  /*12390*/  FFMA.FTZ R4, R215, c[0x0][0x23c], -R3 ;  /* 0x00008f00d7047a23 */ /* 0x002fcc0000010803 */
[----:B------:R1:W-:Y:S02]  /*123a0*/  MUFU.EX2 R222, R4 ;  /* 0x0000000400de7308 */ /* 0x0003e40000000800 */
[----:B-1----:R-:W-:-:S06]  /*123b0*/  FFMA.FTZ R4, R212, c[0x0][0x23c], -R3 ;  /* 0x00008f00d4047a23 */ /* 0x002fcc0000010803 */
[----:B------:R1:W1:Y:S01]  /*123c0*/  MUFU.EX2 R239, R4 ;  /* 0x0000000400ef7308 */ /* 0x0002620000000800 */
[----:B------:R-:W-:Y:S02]  /*123d0*/  MOV R220, R59 ;  /* 0x0000003b00dc7202 */ /* 0x000fe40000000f00 */
[----:B------:R-:W-:Y:S01]  /*123e0*/  F2FP.BF16.PACK_AB R5, R237, R191 ;  /* 0x000000bfed05723e */ /* 0x000fe200000010ff */
[----:B-1----:R-:W-:-:S04]  /*123f0*/  FFMA.FTZ R4, R131, c[0x0][0x23c], -R0 ;  /* 0x00008f0083047a23 */ /* 0x002fc80000010800 */
[----:B------:R1:W1:Y:S01]  /*12400*/  MUFU.EX2 R210, R4 ;  /* 0x0000000400d27308 */ /* 0x0002620000000800 */
[----:B------:R-:W-:Y:S02]  /*12410*/  F2FP.BF16.PACK_AB R6, R211, R220 ;  /* 0x000000dcd306723e */ /* 0x000fe400000010ff */
[----:B------:R-:W-:Y:S01]  /*12420*/  F2FP.BF16.PACK_AB R7, R239, R222 ;  /* 0x000000deef07723e */ /* 0x000fe200000010ff */
[----:B------:R-:W-:Y:S01]  /*12430*/  IMAD.MOV.U32 R212, RZ, RZ, R58 ;  /* 0x000000ffffd47224 */ /* 0x000fe200078e003a */
[----:B-1----:R-:W-:-:S07]  /*12440*/  F2FP.BF16.PACK_AB R4, R228, R193 ;  /* 0x000000c1e404723e */ /* 0x002fce00000010ff */
[C---:B------:R-:W-:Y:S08]  /*12450*/  HMMA.16816.F32.BF16 R32, R4.reuse, R24, R32 ;  /* 0x000000180420723c */ /* 0x040ff00000041820 */
[C---:B------:R-:W-:Y:S08]  /*12460*/  HMMA.16816.F32.BF16 R28, R4.reuse, R26, R28 ;  /* 0x0000001a041c723c */ /* 0x040ff0000004181c */
[C---:B----4-:R-:W-:Y:S08]  /*12470*/  HMMA.16816.F32.BF16 R52, R4.reuse, R20, R52 ;  /* 0x000000140434723c */ /* 0x050ff00000041834 */
[C---:B------:R-:W-:Y:S08]  /*12480*/  HMMA.16816.F32.BF16 R48, R4.reuse, R22, R48 ;  /* 0x000000160430723c */ /* 0x040ff00000041830 */
        /* <DEDUP_REMOVED lines=10> */
[----:B------:R-:W-:Y:S07]  /*12530*/  LDSM.16.MT88.4 R24, [R231+0x9000] ;  /* 0x00900000e718783b */ /* 0x000fee0000004200 */
[C---:B------:R-:W-:Y:S08]  /*12540*/  HMMA.16816.F32.BF16 R152, R4.reuse, R20, R152 ;  /* 0x000000140498723c */ /* 0x040ff00000041898 */
[C---:B------:R-:W-:Y:S01]  /*12550*/  HMMA.16816.F32.BF16 R164, R4.reuse, R22, R164 ;  /* 0x0000001604a4723c */ /* 0x040fe200000418a4 */
[----:B------:R-:W1:Y:S07]  /*12560*/  LDSM.16.MT88.4 R20, [R229+0x9000] ;  /* 0x00900000e514783b */ /* 0x000e6e0000004200 */
[C---:B------:R-:W-:Y:S08]  /*12570*/  HMMA.16816.F32.BF16 R168, R4.reuse, R16, R168 ;  /* 0x0000001004a8723c */ /* 0x040ff000000418a8 */
[C---:B------:R-:W-:Y:S01]  /*12580*/  HMMA.16816.F32.BF16 R180, R4.reuse, R18, R180 ;  /* 0x0000001204b4723c */ /* 0x040fe200000418b4 */
[----:B------:R-:W4:Y:S07]  /*12590*/  LDSM.16.MT88.4 R16, [R232+0x9000] ;  /* 0x00900000e810783b */ /* 0x000f2e0000004200 */
[C---:B------:R-:W-:Y:S08]  /*125a0*/  HMMA.16816.F32.BF16 R184, R4.reuse, R12, R184 ;  /* 0x0000000c04b8723c */ /* 0x040ff000000418b8 */
[----:B------:R-:W-:Y:S01]  /*125b0*/  HMMA.16816.F32.BF16 R196, R4, R14, R196 ;  /* 0x0000000e04c4723c */ /* 0x000fe200000418c4 */
[----:B------:R-:W1:Y:S06]  /*125c0*/  LDSM.16.MT88.4 R12, [R230+0x9000] ;  /* 0x00900000e60c783b */ /* 0x000e6c0000004200 */
[----:B------:R-:W-:-:S04]  /*125d0*/  FFMA.FTZ R4, R118, c[0x0][0x23c], -R2 ;  /* 0x00008f0076047a23 */ /* 0x000fc80000010802 */
[----:B------:R3:W-:Y:S02]  /*125e0*/  MUFU.EX2 R172, R4 ;  /* 0x0000000400ac7308 */ /* 0x0007e40000000800 */
[----:B---3--:R-:W-:-:S06]  /*125f0*/  FFMA.FTZ R4, R114, c[0x0][0x23c], -R2 ;  /* 0x00008f0072047a23 */ /* 0x008fcc0000010802 */
        /* <DEDUP_REMOVED lines=10> */
[----:B------:R3:W1:Y:S02]  /*126a0*/  MUFU.EX2 R59, R4 ;  /* 0x00000004003b7308 */ /* 0x0006640000000800 */
[----:B---3--:R-:W-:-:S06]  /*126b0*/  FFMA.FTZ R4, R205, c[0x0][0x23c], -R3 ;  /* 0x00008f00cd047a23 */ /* 0x008fcc0000010803 */
[----:B------:R3:W-:Y:S02]  /*126c0*/  MUFU.EX2 R207, R4 ;  /* 0x0000000400cf7308 */ /* 0x0007e40000000800 */
[----:B---3--:R-:W-:-:S06]  /*126d0*/  FFMA.FTZ R4, R201, c[0x0][0x23c], -R3 ;  /* 0x00008f00c9047a23 */ /* 0x008fcc0000010803 */
[----:B------:R3:W1:Y:S02]  /*126e0*/  MUFU.EX2 R205, R4 ;  /* 0x0000000400cd7308 */ /* 0x0006640000000800 */
[----:B---3--:R-:W-:-:S06]  /*126f0*/  FFMA.FTZ R4, R56, c[0x0][0x23c], -R3 ;  /* 0x00008f0038047a23 */ /* 0x008fcc0000010803 */
[----:B------:R3:W-:Y:S08]  /*12700*/  MUFU.EX2 R145, R4 ;  /* 0x0000000400917308 */ /* 0x0007f00000000800 */
[----:B------:R1:W-:Y:S01]  /*12710*/  MUFU.EX2 R118, R9 ;  /* 0x0000000900767308 */ /* 0x0003e20000000800 */
[----:B---3--:R-:W-:-:S07]  /*12720*/  FFMA.FTZ R4, R130, c[0x0][0x23c], -R3 ;  /* 0x00008f0082047a23 */ /* 0x008fce0000010803 */
[----:B------:R3:W2:Y:S01]  /*12730*/  MUFU.EX2 R233, R4 ;  /* 0x0000000400e97308 */ /* 0x0006a20000000800 */
[----:B-1----:R-:W-:Y:S01]  /*12740*/  FFMA.FTZ R9, R113, c[0x0][0x23c], -R0 ;  /* 0x00008f0071097a23 */ /* 0x002fe20000010800 */
[----:B------:R-:W-:-:S06]  /*12750*/  MOV R201, R59 ;  /* 0x0000003b00c97202 */ /* 0x000fcc0000000f00 */
[----:B------:R1:W-:Y:S01]  /*12760*/  MUFU.EX2 R131, R9 ;  /* 0x0000000900837308 */ /* 0x0003e20000000800 */
[----:B------:R-:W-:Y:S02]  /*12770*/  F2FP.BF16.PACK_AB R5, R205, R207 ;  /* 0x000000cfcd05723e */ /* 0x000fe400000010ff */
[----:B------:R-:W-:Y:S01]  /*12780*/  F2FP.BF16.PACK_AB R6, R201, R208 ;  /* 0x000000d0c906723e */ /* 0x000fe200000010ff */
[----:B---3--:R-:W-:Y:S01]  /*12790*/  FFMA.FTZ R4, R110, c[0x0][0x23c], -R2 ;  /* 0x00008f006e047a23 */ /* 0x008fe20000010802 */
[----:B--2---:R-:W-:Y:S01]  /*127a0*/  F2FP.BF16.PACK_AB R7, R233, R145 ;  /* 0x00000091e907723e */ /* 0x004fe200000010ff */
[----:B-1----:R-:W-:Y:S02]  /*127b0*/  FFMA.FTZ R9, R111, c[0x0][0x23c], -R0 ;  /* 0x00008f006f097a23 */ /* 0x002fe40000010800 */
[----:B------:R1:W2:Y:S01]  /*127c0*/  MUFU.EX2 R129, R4 ;  /* 0x0000000400817308 */ /* 0x0002a20000000800 */
[----:B------:R-:W-:-:S07]  /*127d0*/  FFMA.FTZ R133, R136, R10, R68 ;  /* 0x0000000a88857223 */ /* 0x000fce0000010044 */
[----:B------:R3:W2:Y:S01]  /*127e0*/  MUFU.EX2 R139, R9 ;  /* 0x00000009008b7308 */ /* 0x0006a20000000800 */
[----:B------:R-:W-:Y:S02]  /*127f0*/  MOV R206, R58 ;  /* 0x0000003a00ce7202 */ /* 0x000fe40000000f00 */
[----:B-1----:R-:W-:Y:S01]  /*12800*/  F2FP.BF16.PACK_AB R4, R213, R218 ;  /* 0x000000dad504723e */ /* 0x002fe200000010ff */
[----:B---3--:R-:W-:Y:S01]  /*12810*/  FFMA.FTZ R9, R127, c[0x0][0x23c], -R8 ;  /* 0x00008f007f097a23 */ /* 0x008fe20000010808 */
[----:B------:R-:W-:-:S03]  /*12820*/  MOV R138, R57 ;  /* 0x00000039008a7202 */ /* 0x000fc60000000f00 */
[----:B------:R1:W-:Y:S02]  /*12830*/  MUFU.EX2 R10, R9 ;  /* 0x00000009000a7308 */ /* 0x0003e40000000800 */
[----:B------:R-:W-:Y:S01]  /*12840*/  HMMA.16816.F32.BF16 R56, R4, R22, R28 ;  /* 0x000000160438723c */ /* 0x000fe2000004181c */
[----:B------:R-:W-:Y:S01]  /*12850*/  MOV R137, R60 ;  /* 0x0000003c00897202 */ /* 0x000fe20000000f00 */
[----:B-1----:R-:W-:-:S04]  /*12860*/  FFMA.FTZ R9, R69, c[0x0][0x23c], -R8 ;  /* 0x00008f0045097a23 */ /* 0x002fc80000010808 */
[----:B------:R1:W3:Y:S02]  /*12870*/  MUFU.EX2 R28, R9 ;  /* 0x00000009001c7308 */ /* 0x0002e40000000800 */
[----:B------:R-:W-:Y:S01]  /*12880*/  HMMA.16816.F32.BF16 R60, R4, R20, R32 ;  /* 0x00000014043c723c */ /* 0x000fe20000041820 */
[----:B------:R-:W-:Y:S01]  /*12890*/  FFMA.FTZ R134, R147, R11, R70 ;  /* 0x0000000b93867223 */ /* 0x000fe20000010046 */
[----:B------:R-:W-:-:S06]  /*128a0*/  MOV R146, R138 ;  /* 0x0000008a00927202 */ /* 0x000fcc0000000f00 */
[----:B----4-:R-:W-:Y:S01]  /*128b0*/  HMMA.16816.F32.BF16 R52, R4, R16, R52 ;  /* 0x000000100434723c */ /* 0x010fe20000041834 */
[----:B------:R-:W-:-:S07]  /*128c0*/  IMAD.MOV.U32 R147, RZ, RZ, R137 ;  /* 0x000000ffff937224 */ /* 0x000fce00078e0089 */
[----:B------:R-:W-:Y:S01]  /*128d0*/  HMMA.16816.F32.BF16 R48, R4, R18, R48 ;  /* 0x000000120430723c */ /* 0x000fe20000041830 */
[----:B------:R-:W-:-:S07]  /*128e0*/  MOV R136, R87 ;  /* 0x0000005700887202 */ /* 0x000fce0000000f00 */
[----:B------:R-:W-:Y:S01]  /*128f0*/  HMMA.16816.F32.BF16 R44, R4, R12, R44 ;  /* 0x0000000c042c723c */ /* 0x000fe2000004182c */
[----:B------:R-:W-:-:S07]  /*12900*/  IMAD.MOV.U32 R137, RZ, RZ, R86 ;  /* 0x000000ffff897224 */ /* 0x000fce00078e0056 */
[----:B------:R-:W-:Y:S01]  /*12910*/  HMMA.16816.F32.BF16 R40, R4, R14, R40 ;  /* 0x0000000e0428723c */ /* 0x000fe20000041828 */
[----:B------:R-:W-:-:S07]  /*12920*/  MOV R163, R85 ;  /* 0x0000005500a37202 */ /* 0x000fce0000000f00 */
[----:B------:R-:W-:Y:S01]  /*12930*/  HMMA.16816.F32.BF16 R36, R4, R24, R36 ;  /* 0x000000180424723c */ /* 0x000fe20000041824 */
[----:B------:R-:W-:-:S07]  /*12940*/  MOV R138, R84 ;  /* 0x00000054008a7202 */ /* 0x000fce0000000f00 */
[----:B------:R-:W-:Y:S07]  /*12950*/  HMMA.16816.F32.BF16 R32, R4, R26, R64 ;  /* 0x0000001a0420723c */ /* 0x000fee0000041840 */
[----:B------:R-:W-:Y:S02]  /*12960*/  F2FP.BF16.PACK_AB R4, R173, R172 ;  /* 0x000000acad04723e */ /* 0x000fe400000010ff */
[----:B------:R-:W-:Y:S02]  /*12970*/  F2FP.BF16.PACK_AB R5, R118, R144 ;  /* 0x000000907605723e */ /* 0x000fe400000010ff */
[----:B--2---:R-:W-:-:S02]  /*12980*/  F2FP.BF16.PACK_AB R6, R129, R206 ;  /* 0x000000ce8106723e */ /* 0x004fc400000010ff */
[----:B------:R-:W-:Y:S01]  /*12990*/  F2FP.BF16.PACK_AB R7, R139, R131 ;  /* 0x000000838b07723e */ /* 0x000fe200000010ff */
[----:B-1----:R-:W-:-:S06]  /*129a0*/  FFMA.FTZ R9, R120, c[0x0][0x23c], -R8 ;  /* 0x00008f0078097a23 */ /* 0x002fcc0000010808 */
[----:B------:R-:W-:Y:S01]  /*129b0*/  HMMA.16816.F32.BF16 R84, R4, R26, R196 ;  /* 0x0000001a0454723c */ /* 0x000fe200000418c4 */
[----:B------:R1:W-:Y:S01]  /*129c0*/  MUFU.EX2 R214, R9 ;  /* 0x0000000900d67308 */ /* 0x0003e20000000800 */
[----:B------:R-:W-:-:S05]  /*129d0*/  MOV R159, R103 ;  /* 0x00000067009f7202 */ /* 0x000fca0000000f00 */
[----:B---3--:R-:W-:Y:S01]  /*129e0*/  IMAD.MOV.U32 R197, RZ, RZ, R28 ;  /* 0x000000ffffc57224 */ /* 0x008fe200078e001c */
[----:B------:R-:W-:Y:S01]  /*129f0*/  HMMA.16816.F32.BF16 R140, R4, R20, R140 ;  /* 0x00000014048c723c */ /* 0x000fe2000004188c */
[----:B------:R-:W2:Y:S01]  /*12a00*/  LDSM.16.MT88.4 R28, [R231+0x9800] ;  /* 0x00980000e71c783b */ /* 0x000ea20000004200 */
[----:B------:R-:W-:-:S06]  /*12a10*/  MOV R158, R101 ;  /* 0x00000065009e7202 */ /* 0x000fcc0000000f00 */
[C---:B------:R-:W-:Y:S01]  /*12a20*/  HMMA.16816.F32.BF16 R148, R4.reuse, R22, R148 ;  /* 0x000000160494723c */ /* 0x040fe20000041894 */
[----:B------:R-:W3:Y:S01]  /*12a30*/  LDSM.16.MT88.4 R20, [R229+0x9800] ;  /* 0x00980000e514783b */ /* 0x000ee20000004200 */
[----:B-1----:R-:W-:Y:S01]  /*12a40*/  FFMA.FTZ R9, R116, c[0x0][0x23c], -R8 ;  /* 0x00008f0074097a23 */ /* 0x002fe20000010808 */
[----:B------:R-:W-:Y:S02]  /*12a50*/  MOV R156, R100 ;  /* 0x00000064009c7202 */ /* 0x000fe40000000f00 */
[----:B------:R-:W-:Y:S01]  /*12a60*/  MOV R157, R102 ;  /* 0x00000066009d7202 */ /* 0x000fe20000000f00 */
[----:B------:R1:W-:Y:S02]  /*12a70*/  MUFU.EX2 R111, R9 ;  /* 0x00000009006f7308 */ /* 0x0003e40000000800 */
[C---:B------:R-:W-:Y:S08]  /*12a80*/  HMMA.16816.F32.BF16 R152, R4.reuse, R16, R152 ;  /* 0x000000100498723c */ /* 0x040ff00000041898 */
[C---:B------:R-:W-:Y:S01]  /*12a90*/  HMMA.16816.F32.BF16 R164, R4.reuse, R18, R164 ;  /* 0x0000001204a4723c */ /* 0x040fe200000418a4 */
[----:B------:R-:W4:Y:S07]  /*12aa0*/  LDSM.16.MT88.4 R16, [R232+0x9800] ;  /* 0x00980000e810783b */ /* 0x000f2e0000004200 */
[----:B------:R-:W-:Y:S01]  /*12ab0*/  HMMA.16816.F32.BF16 R100, R4, R12, R168 ;  /* 0x0000000c0464723c */ /* 0x000fe200000418a8 */
[----:B-1----:R-:W-:-:S07]  /*12ac0*/  FFMA.FTZ R9, R75, c[0x0][0x23c], -R3 ;  /* 0x00008f004b097a23 */ /* 0x002fce0000010803 */
[C---:B------:R-:W-:Y:S01]  /*12ad0*/  HMMA.16816.F32.BF16 R180, R4.reuse, R14, R180 ;  /* 0x0000000e04b4723c */ /* 0x040fe200000418b4 */
[----:B------:R-:W1:Y:S01]  /*12ae0*/  LDSM.16.MT88.4 R12, [R230+0x9800] ;  /* 0x00980000e60c783b */ /* 0x000e620000004200 */
[----:B------:R2:W2:Y:S06]  /*12af0*/  MUFU.EX2 R11, R9 ;  /* 0x00000009000b7308 */ /* 0x0004ac0000000800 */
[----:B------:R-:W-:Y:S07]  /*12b00*/  HMMA.16816.F32.BF16 R184, R4, R24, R184 ;  /* 0x0000001804b8723c */ /* 0x000fee00000418b8 */
[----:B------:R-:W-:-:S02]  /*12b10*/  FFMA.FTZ R4, R115, c[0x0][0x23c], -R3 ;  /* 0x00008f0073047a23 */ /* 0x000fc40000010803 */
[--C-:B------:R-:W-:Y:S02]  /*12b20*/  FFMA.FTZ R5, R107, c[0x0][0x23c], -R3.reuse ;  /* 0x00008f006b057a23 */ /* 0x100fe40000010803 */
[----:B--2---:R-:W-:Y:S01]  /*12b30*/  FFMA.FTZ R9, R119, c[0x0][0x23c], -R3 ;  /* 0x00008f0077097a23 */ /* 0x004fe20000010803 */
[----:B------:R2:W-:Y:S08]  /*12b40*/  MUFU.EX2 R110, R4 ;  /* 0x00000004006e7308 */ /* 0x0005f00000000800 */
[----:B------:R-:W1:Y:S08]  /*12b50*/  MUFU.EX2 R215, R9 ;  /* 0x0000000900d77308 */ /* 0x000e700000000800 */
[----:B------:R1:W1:Y:S01]  /*12b60*/  MUFU.EX2 R203, R5 ;  /* 0x0000000500cb7308 */ /* 0x0002620000000800 */
[----:B------:R-:W-:-:S02]  /*12b70*/  MOV R198, R11 ;  /* 0x0000000b00c67202 */ /* 0x000fc40000000f00 */
[----:B------:R-:W-:Y:S02]  /*12b80*/  MOV R199, R10 ;  /* 0x0000000a00c77202 */ /* 0x000fe40000000f00 */
[----:B------:R-:W-:Y:S02]  /*12b90*/  F2FP.BF16.PACK_AB R6, R111, R214 ;  /* 0x000000d66f06723e */ /* 0x000fe400000010ff */
[----:B--2---:R-:W-:Y:S01]  /*12ba0*/  F2FP.BF16.PACK_AB R4, R197, R199 ;  /* 0x000000c7c504723e */ /* 0x004fe200000010ff */
[----:B------:R-:W-:Y:S01]  /*12bb0*/  IMAD.MOV.U32 R174, RZ, RZ, R157 ;  /* 0x000000ffffae7224 */ /* 0x000fe200078e009d */
[----:B------:R-:W-:Y:S02]  /*12bc0*/  MOV R122, R82 ;  /* 0x00000052007a7202 */ /* 0x000fe40000000f00 */
[----:B------:R-:W-:Y:S02]  /*12bd0*/  MOV R177, R93 ;  /* 0x0000005d00b17202 */ /* 0x000fe40000000f00 */
[----:B-1----:R-:W-:-:S02]  /*12be0*/  F2FP.BF16.PACK_AB R5, R215, R198 ;  /* 0x000000c6d705723e */ /* 0x002fc400000010ff */
[----:B------:R-:W-:Y:S01]  /*12bf0*/  F2FP.BF16.PACK_AB R7, R203, R110 ;  /* 0x0000006ecb07723e */ /* 0x000fe200000010ff */
[----:B------:R-:W-:Y:S01]  /*12c00*/  IMAD.MOV.U32 R161, RZ, RZ, R79 ;  /* 0x000000ffffa17224 */ /* 0x000fe200078e004f */
[----:B------:R-:W-:Y:S01]  /*12c10*/  MOV R157, R146 ;  /* 0x00000092009d7202 */ /* 0x000fe20000000f00 */
[----:B------:R-:W-:Y:S01]  /*12c20*/  IMAD.MOV.U32 R125, RZ, RZ, R76 ;  /* 0x000000ffff7d7224 */ /* 0x000fe200078e004c */
[----:B------:R-:W-:Y:S02]  /*12c30*/  MOV R146, R95 ;  /* 0x0000005f00927202 */ /* 0x000fe40000000f00 */
[----:B------:R-:W-:Y:S02]  /*12c40*/  MOV R178, R94 ;  /* 0x0000005e00b27202 */ /* 0x000fe40000000f00 */
[----:B------:R-:W-:Y:S02]  /*12c50*/  MOV R130, R78 ;  /* 0x0000004e00827202 */ /* 0x000fe40000000f00 */
[----:B------:R-:W-:-:S02]  /*12c60*/  MOV R209, R77 ;  /* 0x0000004d00d17202 */ /* 0x000fc40000000f00 */
[----:B------:R-:W-:Y:S01]  /*12c70*/  MOV R226, R92 ;  /* 0x0000005c00e27202 */ /* 0x000fe20000000f00 */
[----:B------:R-:W-:Y:S01]  /*12c80*/  HMMA.16816.F32.BF16 R76, R4, R30, R32 ;  /* 0x0000001e044c723c */ /* 0x000fe20000041820 */
[----:B------:R-:W-:Y:S02]  /*12c90*/  MOV R179, R163 ;  /* 0x000000a300b37202 */ /* 0x000fe40000000f00 */
[----:B------:R-:W-:-:S04]  /*12ca0*/  MOV R175, R156 ;  /* 0x0000009c00af7202 */ /* 0x000fc80000000f00 */
[--C-:B------:R-:W-:Y:S01]  /*12cb0*/  FFMA.FTZ R35, R122, c[0x0][0x23c], -R2.reuse ;  /* 0x00008f007a237a23 */ /* 0x100fe20000010802 */
[----:B---3--:R-:W-:Y:S01]  /*12cc0*/  HMMA.16816.F32.BF16 R92, R4, R20, R60 ;  /* 0x00000014045c723c */ /* 0x008fe2000004183c */
[--C-:B------:R-:W-:Y:S01]  /*12cd0*/  FFMA.FTZ R122, R177, c[0x0][0x23c], -R2.reuse ;  /* 0x00008f00b17a7a23 */ /* 0x100fe20000010802 */
[----:B------:R-:W-:Y:S01]  /*12ce0*/  MOV R163, R158 ;  /* 0x0000009e00a37202 */ /* 0x000fe20000000f00 */
[----:B------:R-:W-:Y:S01]  /*12cf0*/  FFMA.FTZ R177, R99, c[0x0][0x23c], -R2 ;  /* 0x00008f0063b17a23 */ /* 0x000fe20000010802 */
[----:B------:R-:W-:-:S03]  /*12d00*/  MOV R162, R159 ;  /* 0x0000009f00a27202 */ /* 0x000fc60000000f00 */
[----:B------:R-:W-:Y:S01]  /*12d10*/  FFMA.FTZ R61, R117, R97, R98 ;  /* 0x00000061753d7223 */ /* 0x000fe20000010062 */
[C---:B------:R-:W-:Y:S01]  /*12d20*/  HMMA.16816.F32.BF16 R112, R4.reuse, R28, R36 ;  /* 0x0000001c0470723c */ /* 0x040fe20000041824 */
[----:B------:R-:W2:Y:S01]  /*12d30*/  LDL.LU R98, [R1+0x16c] ;  /* 0x00016c0001627983 */ /* 0x000ea20000300800 */
[----:B------:R-:W-:Y:S01]  /*12d40*/  FFMA.FTZ R62, R121, R96, R250 ;  /* 0x00000060793e7223 */ /* 0x000fe200000100fa */
[----:B------:R-:W-:Y:S02]  /*12d50*/  MOV R156, R147 ;  /* 0x00000093009c7202 */ /* 0x000fe40000000f00 */
[----:B------:R-:W3:Y:S01]  /*12d60*/  LDL.LU R250, [R1+0x168] ;  /* 0x0001680001fa7983 */ /* 0x000ee20000300800 */
[----:B------:R-:W-:Y:S01]  /*12d70*/  MOV R176, R91 ;  /* 0x0000005b00b07202 */ /* 0x000fe20000000f00 */
[----:B------:R-:W-:Y:S01]  /*12d80*/  FFMA.FTZ R38, R252, c[0x0][0x23c], -R0 ;  /* 0x00008f00fc267a23 */ /* 0x000fe20000010800 */
[----:B------:R-:W-:Y:S01]  /*12d90*/  MOV R126, R83 ;  /* 0x00000053007e7202 */ /* 0x000fe20000000f00 */
[----:B------:R-:W3:Y:S01]  /*12da0*/  LDL.LU R99, [R1+0x164] ;  /* 0x0001640001637983 */ /* 0x000ee20000300800 */
[----:B------:R-:W-:Y:S01]  /*12db0*/  MOV R128, R74 ;  /* 0x0000004a00807202 */ /* 0x000fe20000000f00 */
[----:B------:R-:W-:Y:S01]  /*12dc0*/  IMAD.MOV.U32 R147, RZ, RZ, R71 ;  /* 0x000000ffff937224 */ /* 0x000fe200078e0047 */
[----:B------:R-:W-:Y:S01]  /*12dd0*/  MOV R242, R89 ;  /* 0x0000005900f27202 */ /* 0x000fe20000000f00 */
[----:B------:R-:W-:Y:S01]  /*12de0*/  IMAD.MOV.U32 R188, RZ, RZ, R90 ;  /* 0x000000ffffbc7224 */ /* 0x000fe200078e005a */
[----:B------:R-:W-:Y:S01]  /*12df0*/  MOV R160, R81 ;  /* 0x0000005100a07202 */ /* 0x000fe20000000f00 */
[----:B------:R-:W3:Y:S01]  /*12e00*/  LDL.LU R252, [R1+0x160] ;  /* 0x0001600001fc7983 */ /* 0x000ee20000300800 */
[----:B------:R-:W-:Y:S01]  /*12e10*/  MOV R158, R80 ;  /* 0x00000050009e7202 */ /* 0x000fe20000000f00 */
[--C-:B------:R-:W-:Y:S01]  /*12e20*/  FFMA.FTZ R37, R104, c[0x0][0x23c], -R0.reuse ;  /* 0x00008f0068257a23 */ /* 0x100fe20000010800 */
[----:B------:R-:W-:Y:S01]  /*12e30*/  MOV R159, R88 ;  /* 0x00000058009f7202 */ /* 0x000fe20000000f00 */
[----:B----4-:R-:W-:Y:S01]  /*12e40*/  HMMA.16816.F32.BF16 R72, R4, R16, R52 ;  /* 0x000000100448723c */ /* 0x010fe20000041834 */
[----:B------:R-:W4:Y:S01]  /*12e50*/  LDL.LU R104, [R1+0x15c] ;  /* 0x00015c0001687983 */ /* 0x000f220000300800 */
[----:B------:R-:W-:-:S02]  /*12e60*/  FFMA.FTZ R34, R240, c[0x0][0x23c], -R0 ;  /* 0x00008f00f0227a23 */ /* 0x000fc40000010800 */
[----:B------:R-:W-:Y:S01]  /*12e70*/  FFMA.FTZ R33, R105, c[0x0][0x23c], -R0 ;  /* 0x00008f0069217a23 */ /* 0x000fe20000010800 */
[----:B------:R-:W4:Y:S03]  /*12e80*/  LDL.LU R240, [R1+0x158] ;  /* 0x0001580001f07983 */ /* 0x000f260000300800 */
[----:B------:R-:W-:Y:S01]  /*12e90*/  HMMA.16816.F32.BF16 R88, R4, R22, R56 ;  /* 0x000000160458723c */ /* 0x000fe20000041838 */
[----:B------:R-:W4:Y:S01]  /*12ea0*/  LDL.LU R105, [R1+0x154] ;  /* 0x0001540001697983 */ /* 0x000f220000300800 */
[--C-:B------:R-:W-:Y:S02]  /*12eb0*/  FFMA.FTZ R52, R126, c[0x0][0x23c], -R2.reuse ;  /* 0x00008f007e347a23 */ /* 0x100fe40000010802 */
[----:B------:R-:W-:-:S04]  /*12ec0*/  FFMA.FTZ R121, R176, c[0x0][0x23c], -R2 ;  /* 0x00008f00b0797a23 */ /* 0x000fc80000010802 */
[----:B------:R-:W-:Y:S01]  /*12ed0*/  HMMA.16816.F32.BF16 R68, R4, R18, R48 ;  /* 0x000000120444723c */ /* 0x000fe20000041830 */
[----:B------:R-:W-:Y:S02]  /*12ee0*/  FFMA.FTZ R127, R108, c[0x0][0x23c], -R0 ;  /* 0x00008f006c7f7a23 */ /* 0x000fe40000010800 */
[----:B------:R-:W-:-:S05]  /*12ef0*/  FFMA.FTZ R36, R226, c[0x0][0x23c], -R2 ;  /* 0x00008f00e2247a23 */ /* 0x000fca0000010802 */
[----:B------:R-:W-:Y:S01]  /*12f00*/  HMMA.16816.F32.BF16 R64, R4, R12, R44 ;  /* 0x0000000c0440723c */ /* 0x000fe2000004182c */
[--C-:B------:R-:W-:Y:S02]  /*12f10*/  FFMA.FTZ R39, R242, c[0x0][0x23c], -R2.reuse ;  /* 0x00008f00f2277a23 */ /* 0x100fe40000010802 */
[----:B------:R-:W-:-:S05]  /*12f20*/  FFMA.FTZ R120, R188, c[0x0][0x23c], -R2 ;  /* 0x00008f00bc787a23 */ /* 0x000fca0000010802 */
[----:B------:R-:W-:Y:S01]  /*12f30*/  HMMA.16816.F32.BF16 R80, R4, R14, R40 ;  /* 0x0000000e0450723c */ /* 0x000fe20000041828 */
[--C-:B------:R-:W-:Y:S02]  /*12f40*/  FFMA.FTZ R126, R178, c[0x0][0x23c], -R2.reuse ;  /* 0x00008f00b27e7a23 */ /* 0x100fe40000010802 */
[----:B------:R-:W-:-:S04]  /*12f50*/  FFMA.FTZ R146, R146, c[0x0][0x23c], -R2 ;  /* 0x00008f0092927a23 */ /* 0x000fc80000010802 */
[--C-:B------:R-:W-:Y:S02]  /*12f60*/  FFMA.FTZ R7, R125, c[0x0][0x23c], -R2.reuse ;  /* 0x00008f007d077a23 */ /* 0x100fe40000010802 */
[----:B------:R-:W-:Y:S02]  /*12f70*/  FFMA.FTZ R5, R130, c[0x0][0x23c], -R2 ;  /* 0x00008f0082057a23 */ /* 0x000fe40000010802 */
[----:B------:R-:W-:Y:S02]  /*12f80*/  FFMA.FTZ R125, R106, c[0x0][0x23c], -R0 ;  /* 0x00008f006a7d7a23 */ /* 0x000fe40000010800 */
[--C-:B------:R-:W-:Y:S01]  /*12f90*/  FFMA.FTZ R4, R209, c[0x0][0x23c], -R2.reuse ;  /* 0x00008f00d1047a23 */ /* 0x100fe20000010802 */
[----:B------:R-:W4:Y:S01]  /*12fa0*/  LDL.LU R106, [R1+0x150] ;  /* 0x00015000016a7983 */ /* 0x000f220000300800 */
[--C-:B------:R-:W-:Y:S02]  /*12fb0*/  FFMA.FTZ R6, R128, c[0x0][0x23c], -R2.reuse ;  /* 0x00008f0080067a23 */ /* 0x100fe40000010802 */
[--C-:B------:R-:W-:Y:S01]  /*12fc0*/  FFMA.FTZ R147, R147, c[0x0][0x23c], -R2.reuse ;  /* 0x00008f0093937a23 */ /* 0x100fe20000010802 */
[----:B------:R-:W4:Y:S01]  /*12fd0*/  LDL.LU R108, [R1+0x14c] ;  /* 0x00014c00016c7983 */ /* 0x000f220000300800 */
[----:B------:R-:W-:-:S02]  /*12fe0*/  FFMA.FTZ R156, R156, c[0x0][0x23c], -R2 ;  /* 0x00008f009c9c7a23 */ /* 0x000fc40000010802 */
[--C-:B------:R-:W-:Y:S02]  /*12ff0*/  FFMA.FTZ R157, R157, c[0x0][0x23c], -R2.reuse ;  /* 0x00008f009d9d7a23 */ /* 0x100fe40000010802 */
[--C-:B------:R-:W-:Y:S02]  /*13000*/  FFMA.FTZ R174, R174, c[0x0][0x23c], -R2.reuse ;  /* 0x00008f00aeae7a23 */ /* 0x100fe40000010802 */
[--C-:B------:R-:W-:Y:S02]  /*13010*/  FFMA.FTZ R175, R175, c[0x0][0x23c], -R2.reuse ;  /* 0x00008f00afaf7a23 */ /* 0x100fe40000010802 */
[----:B------:R-:W-:Y:S02]  /*13020*/  FFMA.FTZ R176, R179, c[0x0][0x23c], -R2 ;  /* 0x00008f00b3b07a23 */ /* 0x000fe40000010802 */
[--C-:B------:R-:W-:Y:S01]  /*13030*/  FFMA.FTZ R128, R221, c[0x0][0x23c], -R0.reuse ;  /* 0x00008f00dd807a23 */ /* 0x100fe20000010800 */
[----:B------:R1:W-:Y:S01]  /*13040*/  MUFU.EX2 R40, R5 ;  /* 0x0000000500287308 */ /* 0x0003e20000000800 */
[--C-:B------:R-:W-:Y:S01]  /*13050*/  FFMA.FTZ R2, R158, c[0x0][0x23c], -R0.reuse ;  /* 0x00008f009e027a23 */ /* 0x100fe20000010800 */
[----:B------:R-:W4:Y:S01]  /*13060*/  LDL.LU R221, [R1+0x148] ;  /* 0x0001480001dd7983 */ /* 0x000f220000300800 */
[----:B------:R-:W-:-:S02]  /*13070*/  FFMA.FTZ R130, R223, c[0x0][0x23c], -R0 ;  /* 0x00008f00df827a23 */ /* 0x000fc40000010800 */
[--C-:B------:R-:W-:Y:S01]  /*13080*/  FFMA.FTZ R25, R159, c[0x0][0x23c], -R0.reuse ;  /* 0x00008f009f197a23 */ /* 0x100fe20000010800 */
[----:B------:R-:W4:Y:S01]  /*13090*/  LDL.LU R223, [R1+0x144] ;  /* 0x0001440001df7983 */ /* 0x000f220000300800 */
[--C-:B------:R-:W-:Y:S01]  /*130a0*/  FFMA.FTZ R158, R224, c[0x0][0x23c], -R0.reuse ;  /* 0x00008f00e09e7a23 */ /* 0x100fe20000010800 */
[----:B------:R1:W-:Y:S01]  /*130b0*/  MUFU.EX2 R41, R4 ;  /* 0x0000000400297308 */ /* 0x0003e20000000800 */
[--C-:B------:R-:W-:Y:S01]  /*130c0*/  FFMA.FTZ R159, R227, c[0x0][0x23c], -R0.reuse ;  /* 0x00008f00e39f7a23 */ /* 0x100fe20000010800 */
[----:B------:R-:W4:Y:S01]  /*130d0*/  LDL.LU R224, [R1+0x140] ;  /* 0x0001400001e07983 */ /* 0x000f220000300800 */
[----:B------:R-:W-:-:S03]  /*130e0*/  FFMA.FTZ R178, R249, c[0x0][0x23c], -R0 ;  /* 0x00008f00f9b27a23 */ /* 0x000fc60000010800 */
[----:B------:R-:W4:Y:S01]  /*130f0*/  LDL.LU R227, [R1+0x13c] ;  /* 0x00013c0001e37983 */ /* 0x000f220000300800 */
[--C-:B-1----:R-:W-:Y:S02]  /*13100*/  FFMA.FTZ R5, R160, c[0x0][0x23c], -R0.reuse ;  /* 0x00008f00a0057a23 */ /* 0x102fe40000010800 */
[--C-:B------:R-:W-:Y:S02]  /*13110*/  FFMA.FTZ R160, R244, c[0x0][0x23c], -R0.reuse ;  /* 0x00008f00f4a07a23 */ /* 0x100fe40000010800 */
[----:B------:R-:W4:Y:S01]  /*13120*/  LDL.LU R244, [R1+0x138] ;  /* 0x0001380001f47983 */ /* 0x000f220000300800 */
[--C-:B------:R-:W-:Y:S02]  /*13130*/  FFMA.FTZ R179, R251, c[0x0][0x23c], -R0.reuse ;  /* 0x00008f00fbb37a23 */ /* 0x100fe40000010800 */
[--C-:B------:R-:W-:Y:S02]  /*13140*/  FFMA.FTZ R4, R161, c[0x0][0x23c], -R0.reuse ;  /* 0x00008f00a1047a23 */ /* 0x100fe40000010800 */
[----:B------:R-:W-:-:S02]  /*13150*/  FFMA.FTZ R161, R246, c[0x0][0x23c], -R0 ;  /* 0x00008f00f6a17a23 */ /* 0x000fc40000010800 */
[----:B------:R-:W4:Y:S01]  /*13160*/  LDL.LU R246, [R1+0x134] ;  /* 0x0001340001f67983 */ /* 0x000f220000300800 */
[----:B------:R-:W-:-:S03]  /*13170*/  FFMA.FTZ R188, R248, c[0x0][0x23c], -R0 ;  /* 0x00008f00f8bc7a23 */ /* 0x000fc60000010800 */
[----:B------:R-:W4:Y:S01]  /*13180*/  LDL.LU R249, [R1+0x130] ;  /* 0x0001300001f97983 */ /* 0x000f220000300800 */
[----:B------:R-:W-:-:S03]  /*13190*/  FFMA.FTZ R196, R241, c[0x0][0x23c], -R0 ;  /* 0x00008f00f1c47a23 */ /* 0x000fc60000010800 */
[----:B------:R-:W4:Y:S04]  /*131a0*/  LDL.LU R251, [R1+0x12c] ;  /* 0x00012c0001fb7983 */ /* 0x000f280000300800 */
[----:B------:R-:W4:Y:S04]  /*131b0*/  LDL.LU R248, [R1+0x128] ;  /* 0x0001280001f87983 */ /* 0x000f280000300800 */
[----:B------:R-:W4:Y:S04]  /*131c0*/  LDL.LU R241, [R1+0x124] ;  /* 0x0001240001f17983 */ /* 0x000f280000300800 */
[----:B------:R-:W4:Y:S01]  /*131d0*/  LDL.LU R57, [R1+0x18] ;  /* 0x0000180001397983 */ /* 0x000f220000300800 */
[----:B------:R-:W-:-:S03]  /*131e0*/  MOV R26, R173 ;  /* 0x000000ad001a7202 */ /* 0x000fc60000000f00 */
[----:B------:R-:W4:Y:S01]  /*131f0*/  LDL.LU R58, [R1+0x14] ;  /* 0x00001400013a7983 */ /* 0x000f220000300800 */
[----:B------:R-:W-:-:S03]  /*13200*/  IMAD.MOV.U32 R27, RZ, RZ, R118 ;  /* 0x000000ffff1b7224 */ /* 0x000fc600078e0076 */
[----:B------:R-:W4:Y:S01]  /*13210*/  LDL.LU R119, [R1+0x10] ;  /* 0x0000100001777983 */ /* 0x000f220000300800 */
[----:B------:R-:W-:-:S03]  /*13220*/  MOV R173, R138 ;  /* 0x0000008a00ad7202 */ /* 0x000fc60000000f00 */
[----:B------:R-:W4:Y:S04]  /*13230*/  LDL.LU R117, [R1+0xc] ;  /* 0x00000c0001757983 */ /* 0x000f280000300800 */
[----:B------:R-:W4:Y:S04]  /*13240*/  LDL.LU R118, [R1+0x8] ;  /* 0x0000080001767983 */ /* 0x000f280000300800 */
[----:B------:R-:W4:Y:S01]  /*13250*/  LDL.LU R138, [R1+0x4] ;  /* 0x00000400018a7983 */ /* 0x000f220000300800 */
[----:B------:R-:W-:Y:S01]  /*13260*/  MOV R209, R222 ;  /* 0x000000de00d17202 */ /* 0x000fe20000000f00 */
[----:B------:R-:W-:Y:S01]  /*13270*/  MUFU.EX2 R7, R7 ;  /* 0x0000000700077308 */ /* 0x000fe20000000800 */
[----:B------:R-:W-:Y:S01]  /*13280*/  MOV R54, R206 ;  /* 0x000000ce00367202 */ /* 0x000fe20000000f00 */
[----:B------:R-:W-:Y:S01]  /*13290*/  IMAD.MOV.U32 R171, RZ, RZ, R131 ;  /* 0x000000ffffab7224 */ /* 0x000fe200078e0083 */
[----:B------:R-:W-:Y:S01]  /*132a0*/  MOV R206, R209 ;  /* 0x000000d100ce7202 */ /* 0x000fe20000000f00 */
[----:B------:R-:W-:Y:S01]  /*132b0*/  IMAD.MOV.U32 R209, RZ, RZ, R220 ;  /* 0x000000ffffd17224 */ /* 0x000fe200078e00dc */
[----:B------:R-:W-:-:S03]  /*132c0*/  MOV R59, R208 ;  /* 0x000000d0003b7202 */ /* 0x000fc60000000f00 */
[----:B------:R-:W-:Y:S01]  /*132d0*/  MUFU.EX2 R242, R6 ;  /* 0x0000000600f27308 */ /* 0x000fe20000000800 */
[----:B------:R-:W-:-:S07]  /*132e0*/  MOV R107, R207 ;  /* 0x000000cf006b7202 */ /* 0x000fce0000000f00 */
[----:B------:R-:W-:Y:S01]  /*132f0*/  MUFU.EX2 R226, R5 ;  /* 0x0000000500e27308 */ /* 0x000fe20000000800 */
[----:B------:R-:W-:-:S07]  /*13300*/  MOV R55, R129 ;  /* 0x0000008100377202 */ /* 0x000fce0000000f00 */
[----:B------:R-:W1:Y:S01]  /*13310*/  MUFU.EX2 R222, R4 ;  /* 0x0000000400de7308 */ /* 0x000e620000000800 */
[----:B------:R-:W-:-:S07]  /*13320*/  MOV R56, R172 ;  /* 0x000000ac00387202 */ /* 0x000fce0000000f00 */
[----:B------:R-:W-:Y:S01]  /*13330*/  MUFU.EX2 R220, R25 ;  /* 0x0000001900dc7308 */ /* 0x000fe20000000800 */
[----:B------:R-:W-:Y:S01]  /*13340*/  IMAD.MOV.U32 R207, RZ, RZ, R136 ;  /* 0x000000ffffcf7224 */ /* 0x000fe200078e0088 */
[----:B------:R-:W-:Y:S02]  /*13350*/  MOV R170, R213 ;  /* 0x000000d500aa7202 */ /* 0x000fe40000000f00 */
[----:B-1----:R-:W-:Y:S02]  /*13360*/  F2FP.BF16.PACK_AB R5, R222, R226 ;  /* 0x000000e2de05723e */ /* 0x002fe400000010ff */
[----:B------:R-:W-:Y:S02]  /*13370*/  MOV R208, R162 ;  /* 0x000000a200d07202 */ /* 0x000fe40000000f00 */
[----:B------:R-:W-:Y:S02]  /*13380*/  MOV R213, R163 ;  /* 0x000000a300d57202 */ /* 0x000fe40000000f00 */
[----:B------:R-:W-:Y:S01]  /*13390*/  MOV R172, R137 ;  /* 0x0000008900ac7202 */ /* 0x000fe20000000f00 */
[----:B------:R-:W-:Y:S08]  /*133a0*/  MUFU.EX2 R120, R120 ;  /* 0x0000007800787308 */ /* 0x000ff00000000800 */
[----:B------:R-:W-:Y:S08]  /*133b0*/  MUFU.EX2 R121, R121 ;  /* 0x0000007900797308 */ /* 0x000ff00000000800 */
[----:B------:R-:W-:Y:S08]  /*133c0*/  MUFU.EX2 R122, R122 ;  /* 0x0000007a007a7308 */ /* 0x000ff00000000800 */
[----:B------:R-:W-:Y:S01]  /*133d0*/  MUFU.EX2 R126, R126 ;  /* 0x0000007e007e7308 */ /* 0x000fe20000000800 */
[----:B--2---:R-:W-:-:S02]  /*133e0*/  FFMA.FTZ R169, R98, c[0x0][0x23c], -R8 ;  /* 0x00008f0062a97a23 */ /* 0x004fc40000010808 */
[--C-:B---3--:R-:W-:Y:S02]  /*133f0*/  FFMA.FTZ R168, R99, c[0x0][0x23c], -R8.reuse ;  /* 0x00008f0063a87a23 */ /* 0x108fe40000010808 */
[--C-:B----4-:R-:W-:Y:S02]  /*13400*/  FFMA.FTZ R163, R104, c[0x0][0x23c], -R8.reuse ;  /* 0x00008f0068a37a23 */ /* 0x110fe40000010808 */
[--C-:B------:R-:W-:Y:S02]  /*13410*/  FFMA.FTZ R162, R105, c[0x0][0x23c], -R8.reuse ;  /* 0x00008f0069a27a23 */ /* 0x100fe40000010808 */
[--C-:B------:R-:W-:Y:S02]  /*13420*/  FFMA.FTZ R131, R221, c[0x0][0x23c], -R8.reuse ;  /* 0x00008f00dd837a23 */ /* 0x100fe40000010808 */
[----:B------:R-:W1:Y:S01]  /*13430*/  MUFU.EX2 R221, R2 ;  /* 0x0000000200dd7308 */ /* 0x000e620000000800 */
[--C-:B------:R-:W-:Y:S01]  /*13440*/  FFMA.FTZ R116, R224, c[0x0][0x23c], -R8.reuse ;  /* 0x00008f00e0747a23 */ /* 0x100fe20000010808 */
[----:B------:R-:W-:Y:S01]  /*13450*/  MOV R224, R41 ;  /* 0x0000002900e07202 */ /* 0x000fe20000000f00 */
[----:B------:R-:W-:Y:S01]  /*13460*/  FFMA.FTZ R32, R244, c[0x0][0x23c], -R8 ;  /* 0x00008f00f4207a23 */ /* 0x000fe20000010808 */
[----:B------:R-:W-:-:S02]  /*13470*/  MOV R244, R7 ;  /* 0x0000000700f47202 */ /* 0x000fc40000000f00 */
[----:B-1----:R-:W-:Y:S02]  /*13480*/  F2FP.BF16.PACK_AB R7, R220, R221 ;  /* 0x000000dddc07723e */ /* 0x002fe400000010ff */
[----:B------:R-:W-:Y:S01]  /*13490*/  F2FP.BF16.PACK_AB R6, R242, R244 ;  /* 0x000000f4f206723e */ /* 0x000fe200000010ff */
[----:B------:R-:W-:Y:S02]  /*134a0*/  FFMA.FTZ R9, R246, c[0x0][0x23c], -R8 ;  /* 0x00008f00f6097a23 */ /* 0x000fe40000010808 */
[--C-:B------:R-:W-:Y:S01]  /*134b0*/  FFMA.FTZ R2, R57, c[0x0][0x23c], -R3.reuse ;  /* 0x00008f0039027a23 */ /* 0x100fe20000010803 */
[----:B------:R-:W-:Y:S02]  /*134c0*/  MOV R57, R59 ;  /* 0x0000003b00397202 */ /* 0x000fe40000000f00 */
[----:B------:R-:W-:Y:S01]  /*134d0*/  MOV R59, R26 ;  /* 0x0000001a003b7202 */ /* 0x000fe20000000f00 */
[----:B------:R-:W-:Y:S02]  /*134e0*/  FFMA.FTZ R0, R58, c[0x0][0x23c], -R3 ;  /* 0x00008f003a007a23 */ /* 0x000fe40000010803 */
[----:B------:R-:W-:-:S02]  /*134f0*/  IMAD.MOV.U32 R58, RZ, RZ, R107 ;  /* 0x000000ffff3a7224 */ /* 0x000fc400078e006b */
[--C-:B------:R-:W-:Y:S01]  /*13500*/  FFMA.FTZ R26, R119, c[0x0][0x23c], -R3.reuse ;  /* 0x00008f00771a7a23 */ /* 0x100fe20000010803 */
[----:B------:R-:W-:Y:S01]  /*13510*/  MOV R107, R27 ;  /* 0x0000001b006b7202 */ /* 0x000fe20000000f00 */
[--C-:B------:R-:W-:Y:S01]  /*13520*/  FFMA.FTZ R119, R252, c[0x0][0x23c], -R3.reuse ;  /* 0x00008f00fc777a23 */ /* 0x100fe20000010803 */
[----:B------:R-:W-:Y:S01]  /*13530*/  MOV R252, R139 ;  /* 0x0000008b00fc7202 */ /* 0x000fe20000000f00 */
[--C-:B------:R-:W-:Y:S02]  /*13540*/  FFMA.FTZ R27, R117, c[0x0][0x23c], -R3.reuse ;  /* 0x00008f00751b7a23 */ /* 0x100fe40000010803 */
[----:B------:R-:W-:Y:S01]  /*13550*/  FFMA.FTZ R139, R247, c[0x0][0x23c], -R3 ;  /* 0x00008f00f78b7a23 */ /* 0x000fe20000010803 */
[----:B------:R-:W-:Y:S02]  /*13560*/  MOV R247, R55 ;  /* 0x0000003700f77202 */ /* 0x000fe40000000f00 */
[----:B------:R-:W-:Y:S01]  /*13570*/  MOV R55, R56 ;  /* 0x0000003800377202 */ /* 0x000fe20000000f00 */
[----:B------:R-:W-:-:S02]  /*13580*/  IMAD.MOV.U32 R56, RZ, RZ, R144 ;  /* 0x000000ffff387224 */ /* 0x000fc400078e0090 */
[--C-:B------:R-:W-:Y:S02]  /*13590*/  FFMA.FTZ R117, R138, c[0x0][0x23c], -R3.reuse ;  /* 0x00008f008a757a23 */ /* 0x100fe40000010803 */
[--C-:B------:R-:W-:Y:S01]  /*135a0*/  FFMA.FTZ R138, R250, c[0x0][0x23c], -R3.reuse ;  /* 0x00008f00fa8a7a23 */ /* 0x100fe20000010803 */
[----:B------:R-:W-:Y:S01]  /*135b0*/  MOV R250, R40 ;  /* 0x0000002800fa7202 */ /* 0x000fe20000000f00 */
[--C-:B------:R-:W-:Y:S01]  /*135c0*/  FFMA.FTZ R144, R245, c[0x0][0x23c], -R3.reuse ;  /* 0x00008f00f5907a23 */ /* 0x100fe20000010803 */
[----:B------:R-:W-:Y:S01]  /*135d0*/  MOV R245, R145 ;  /* 0x0000009100f57202 */ /* 0x000fe20000000f00 */
[----:B------:R-:W-:Y:S01]  /*135e0*/  FFMA.FTZ R145, R243, c[0x0][0x23c], -R3 ;  /* 0x00008f00f3917a23 */ /* 0x000fe20000010803 */
[----:B------:R-:W-:Y:S02]  /*135f0*/  MOV R243, R57 ;  /* 0x0000003900f37202 */ /* 0x000fe40000000f00 */
[----:B------:R-:W-:Y:S02]  /*13600*/  F2FP.BF16.PACK_AB R4, R224, R250 ;  /* 0x000000fae004723e */ /* 0x000fe400000010ff */
        /* <DEDUP_REMOVED lines=10> */
[----:B------:R-:W-:-:S02]  /*136b0*/  FFMA.FTZ R137, R106, c[0x0][0x23c], -R8 ;  /* 0x00008f006a897a23 */ /* 0x000fc40000010808 */
[----:B------:R-:W-:-:S04]  /*136c0*/  FFMA.FTZ R24, R251, c[0x0][0x23c], -R8 ;  /* 0x00008f00fb187a23 */ /* 0x000fc80000010808 */
[----:B------:R-:W-:Y:S01]  /*136d0*/  MOV R140, R58 ;  /* 0x0000003a008c7202 */ /* 0x000fe20000000f00 */
[----:B------:R-:W-:Y:S01]  /*136e0*/  HMMA.16816.F32.BF16 R40, R4, R22, R148 ;  /* 0x000000160428723c */ /* 0x000fe20000041894 */
[----:B------:R-:W-:Y:S01]  /*136f0*/  MOV R141, R59 ;  /* 0x0000003b008d7202 */ /* 0x000fe20000000f00 */
[----:B------:R-:W-:Y:S01]  /*13700*/  IMAD.MOV.U32 R142, RZ, RZ, R107 ;  /* 0x000000ffff8e7224 */ /* 0x000fe200078e006b */
[----:B------:R-:W1:Y:S01]  /*13710*/  LDSM.16.MT88.4 R20, [R230+0xa000] ;  /* 0x00a00000e614783b */ /* 0x000e620000004200 */
[----:B------:R-:W-:-:S03]  /*13720*/  FFMA.FTZ R63, R227, c[0x0][0x23c], -R8 ;  /* 0x00008f00e33f7a23 */ /* 0x000fc60000010808 */
[----:B------:R-:W-:Y:S01]  /*13730*/  IMAD.MOV.U32 R149, RZ, RZ, R56 ;  /* 0x000000ffff957224 */ /* 0x000fe200078e0038 */
[----:B------:R-:W-:Y:S01]  /*13740*/  HMMA.16816.F32.BF16 R48, R4, R16, R152 ;  /* 0x000000100430723c */ /* 0x000fe20000041898 */
[----:B------:R-:W-:Y:S01]  /*13750*/  MOV R148, R218 ;  /* 0x000000da00947202 */ /* 0x000fe20000000f00 */
[--C-:B------:R-:W-:Y:S01]  /*13760*/  FFMA.FTZ R129, R223, c[0x0][0x23c], -R8.reuse ;  /* 0x00008f00df817a23 */ /* 0x100fe20000010808 */
[----:B------:R-:W-:Y:S01]  /*13770*/  MUFU.EX2 R218, R11 ;  /* 0x0000000b00da7308 */ /* 0x000fe20000000800 */
[----:B------:R-:W-:-:S03]  /*13780*/  FFMA.FTZ R136, R108, c[0x0][0x23c], -R8 ;  /* 0x00008f006c887a23 */ /* 0x000fc60000010808 */
[----:B------:R-:W-:Y:S02]  /*13790*/  MOV R155, R57 ;  /* 0x00000039009b7202 */ /* 0x000fe40000000f00 */
[C---:B------:R-:W-:Y:S01]  /*137a0*/  HMMA.16816.F32.BF16 R56, R4.reuse, R18, R164 ;  /* 0x000000120438723c */ /* 0x040fe200000418a4 */
[----:B------:R-:W-:Y:S01]  /*137b0*/  MOV R152, R216 ;  /* 0x000000d800987202 */ /* 0x000fe20000000f00 */
[----:B------:R-:W-:Y:S01]  /*137c0*/  LDSM.16.MT88.4 R16, [R231+0xa000] ;  /* 0x00a00000e710783b */ /* 0x000fe20000004200 */
[----:B------:R-:W-:Y:S04]  /*137d0*/  MUFU.EX2 R216, R10 ;  /* 0x0000000a00d87308 */ /* 0x000fe80000000800 */
[----:B------:R-:W-:Y:S01]  /*137e0*/  MOV R166, R215 ;  /* 0x000000d700a67202 */ /* 0x000fe20000000f00 */
[C---:B------:R-:W-:Y:S03]  /*137f0*/  HMMA.16816.F32.BF16 R100, R4.reuse, R12, R100 ;  /* 0x0000000c0464723c */ /* 0x040fe60000041864 */
[----:B------:R2:W-:Y:S05]  /*13800*/  MUFU.EX2 R215, R9 ;  /* 0x0000000900d77308 */ /* 0x0005ea0000000800 */
[----:B------:R-:W-:Y:S01]  /*13810*/  HMMA.16816.F32.BF16 R104, R4, R14, R180 ;  /* 0x0000000e0468723c */ /* 0x000fe200000418b4 */
[----:B------:R-:W3:Y:S01]  /*13820*/  LDSM.16.MT88.4 R12, [R229+0xa000] ;  /* 0x00a00000e50c783b */ /* 0x000ee20000004200 */
[----:B------:R-:W-:-:S03]  /*13830*/  IMAD.MOV.U32 R246, RZ, RZ, R214 ;  /* 0x000000fffff67224 */ /* 0x000fc600078e00d6 */
[----:B--2---:R-:W2:Y:S01]  /*13840*/  LDSM.16.MT88.4 R8, [R232+0xa000] ;  /* 0x00a00000e808783b */ /* 0x004ea20000004200 */
[----:B------:R-:W-:Y:S01]  /*13850*/  MOV R214, R172 ;  /* 0x000000ac00d67202 */ /* 0x000fe20000000f00 */
[----:B------:R-:W-:Y:S01]  /*13860*/  FFMA.FTZ R172, R217, c[0x0][0x23c], -R3 ;  /* 0x00008f00d9ac7a23 */ /* 0x000fe20000010803 */
[----:B------:R-:W-:Y:S01]  /*13870*/  MOV R167, R212 ;  /* 0x000000d400a77202 */ /* 0x000fe20000000f00 */
[----:B------:R-:W4:Y:S01]  /*13880*/  MUFU.EX2 R217, R24 ;  /* 0x0000001800d97308 */ /* 0x000f220000000800 */
[----:B------:R-:W-:Y:S01]  /*13890*/  MOV R183, R213 ;  /* 0x000000d500b77202 */ /* 0x000fe20000000f00 */
[----:B------:R-:W-:Y:S01]  /*138a0*/  IMAD.MOV.U32 R165, RZ, RZ, R214 ;  /* 0x000000ffffa57224 */ /* 0x000fe200078e00d6 */
[----:B------:R-:W-:Y:S02]  /*138b0*/  MOV R227, R211 ;  /* 0x000000d300e37202 */ /* 0x000fe40000000f00 */
[----:B------:R-:W-:-:S03]  /*138c0*/  MOV R207, R173 ;  /* 0x000000ad00cf7202 */ /* 0x000fc60000000f00 */
[----:B------:R1:W-:Y:S08]  /*138d0*/  MUFU.EX2 R214, R2 ;  /* 0x0000000200d67308 */ /* 0x0003f00000000800 */
[----:B------:R-:W1:Y:S08]  /*138e0*/  MUFU.EX2 R213, R0 ;  /* 0x0000000000d57308 */ /* 0x000e700000000800 */
[----:B------:R-:W-:Y:S08]  /*138f0*/  MUFU.EX2 R212, R26 ;  /* 0x0000001a00d47308 */ /* 0x000ff00000000800 */
[----:B------:R-:W2:Y:S01]  /*13900*/  MUFU.EX2 R211, R27 ;  /* 0x0000001b00d37308 */ /* 0x000ea20000000800 */
[----:B------:R-:W-:Y:S01]  /*13910*/  MOV R143, R205 ;  /* 0x000000cd008f7202 */ /* 0x000fe20000000f00 */
[----:B------:R-:W-:Y:S01]  /*13920*/  IMAD.MOV.U32 R154, RZ, RZ, R206 ;  /* 0x000000ffff9a7224 */ /* 0x000fe200078e00ce */
[----:B------:R-:W-:Y:S01]  /*13930*/  MOV R251, R203 ;  /* 0x000000cb00fb7202 */ /* 0x000fe20000000f00 */
[----:B-1----:R-:W-:Y:S01]  /*13940*/  IMAD.MOV.U32 R2, RZ, RZ, R208 ;  /* 0x000000ffff027224 */ /* 0x002fe200078e00d0 */
[----:B------:R-:W-:-:S02]  /*13950*/  MOV R153, R209 ;  /* 0x000000d100997202 */ /* 0x000fc40000000f00 */
[----:B------:R-:W-:Y:S01]  /*13960*/  MOV R164, R207 ;  /* 0x000000cf00a47202 */ /* 0x000fe20000000f00 */
[----:B------:R1:W-:Y:S01]  /*13970*/  MUFU.EX2 R209, R52 ;  /* 0x0000003400d17308 */ /* 0x0003e20000000800 */
[----:B------:R-:W-:Y:S02]  /*13980*/  MOV R223, R210 ;  /* 0x000000d200df7202 */ /* 0x000fe40000000f00 */
[----:B------:R-:W-:-:S05]  /*13990*/  MOV R151, R204 ;  /* 0x000000cc00977202 */ /* 0x000fca0000000f00 */
[----:B------:R-:W-:Y:S01]  /*139a0*/  MUFU.EX2 R207, R36 ;  /* 0x0000002400cf7308 */ /* 0x000fe20000000800 */
[----:B------:R-:W-:Y:S01]  /*139b0*/  FFMA.FTZ R173, R109, c[0x0][0x23c], -R3 ;  /* 0x00008f006dad7a23 */ /* 0x000fe20000010803 */
[----:B------:R-:W-:-:S06]  /*139c0*/  MOV R249, R111 ;  /* 0x0000006f00f97202 */ /* 0x000fcc0000000f00 */
[----:B------:R-:W1:Y:S01]  /*139d0*/  MUFU.EX2 R210, R35 ;  /* 0x0000002300d27308 */ /* 0x000e620000000800 */
[----:B------:R-:W-:Y:S01]  /*139e0*/  MOV R248, R110 ;  /* 0x0000006e00f87202 */ /* 0x000fe20000000f00 */
[C---:B------:R-:W-:Y:S06]  /*139f0*/  HMMA.16816.F32.BF16 R84, R4.reuse, R30, R84 ;  /* 0x0000001e0454723c */ /* 0x040fec0000041854 */
[----:B------:R-:W-:Y:S02]  /*13a00*/  MUFU.EX2 R208, R39 ;  /* 0x0000002700d07308 */ /* 0x000fe40000000800 */
[----:B------:R-:W-:Y:S06]  /*13a10*/  HMMA.16816.F32.BF16 R108, R4, R28, R184 ;  /* 0x0000001c046c723c */ /* 0x000fec00000418b8 */
[----:B------:R-:W-:Y:S01]  /*13a20*/  MUFU.EX2 R206, R38 ;  /* 0x0000002600ce7308 */ /* 0x000fe20000000800 */
[----:B----4-:R-:W-:-:S07]  /*13a30*/  F2FP.BF16.PACK_AB R4, R218, R217 ;  /* 0x000000d9da04723e */ /* 0x010fce00000010ff */
[----:B------:R4:W1:Y:S01]  /*13a40*/  MUFU.EX2 R205, R37 ;  /* 0x0000002500cd7308 */ /* 0x0008620000000800 */
[----:B------:R-:W-:-:S07]  /*13a50*/  F2FP.BF16.PACK_AB R5, R213, R214 ;  /* 0x000000d6d505723e */ /* 0x000fce00000010ff */
[----:B------:R-:W-:Y:S01]  /*13a60*/  MUFU.EX2 R203, R33 ;  /* 0x0000002100cb7308 */ /* 0x000fe20000000800 */
[----:B------:R-:W-:Y:S01]  /*13a70*/  F2FP.BF16.PACK_AB R6, R215, R216 ;  /* 0x000000d8d706723e */ /* 0x000fe200000010ff */
[----:B------:R-:W-:-:S06]  /*13a80*/  FFMA.FTZ R170, R225, c[0x0][0x23c], -R3 ;  /* 0x00008f00e1aa7a23 */ /* 0x000fcc0000010803 */
[----:B------:R-:W3:Y:S01]  /*13a90*/  MUFU.EX2 R204, R34 ;  /* 0x0000002200cc7308 */ /* 0x000ee20000000800 */
[----:B--2---:R-:W-:Y:S02]  /*13aa0*/  F2FP.BF16.PACK_AB R7, R211, R212 ;  /* 0x000000d4d307723e */ /* 0x004fe400000010ff */
[----:B------:R-:W-:Y:S02]  /*13ab0*/  MOV R182, R183 ;  /* 0x000000b700b67202 */ /* 0x000fe40000000f00 */
[----:B------:R-:W-:Y:S01]  /*13ac0*/  MOV R150, R55 ;  /* 0x0000003700967202 */ /* 0x000fe20000000f00 */
[--C-:B------:R-:W-:Y:S01]  /*13ad0*/  FFMA.FTZ R25, R118, c[0x0][0x23c], -R3.reuse ;  /* 0x00008f0076197a23 */ /* 0x100fe20000010803 */
[----:B------:R-:W-:Y:S01]  /*13ae0*/  MOV R225, R171 ;  /* 0x000000ab00e17202 */ /* 0x000fe20000000f00 */
[----:B------:R-:W-:Y:S01]  /*13af0*/  FFMA.FTZ R171, R219, c[0x0][0x23c], -R3 ;  /* 0x00008f00dbab7a23 */ /* 0x000fe20000010803 */
[----:B------:R-:W-:Y:S01]  /*13b00*/  MOV R219, R54 ;  /* 0x0000003600db7202 */ /* 0x000fe20000000f00 */
[----:B------:R-:W-:Y:S01]  /*13b10*/  FADD.FTZ R24, R192, R134 ;  /* 0x00000086c0187221 */ /* 0x000fe20000010000 */
[----:B------:R-:W-:Y:S01]  /*13b20*/  MOV R183, R165 ;  /* 0x000000a500b77202 */ /* 0x000fe20000000f00 */
[C---:B-1----:R-:W-:Y:S01]  /*13b30*/  HMMA.16816.F32.BF16 R52, R4.reuse, R22, R80 ;  /* 0x000000160434723c */ /* 0x042fe20000041850 */
[----:B------:R-:W-:Y:S01]  /*13b40*/  MOV R165, R166 ;  /* 0x000000a600a57202 */ /* 0x000fe20000000f00 */
[----:B------:R-:W-:Y:S01]  /*13b50*/  FADD.FTZ R2, R2, R61 ;  /* 0x0000003d02027221 */ /* 0x000fe20000010000 */
[----:B------:R-:W-:Y:S01]  /*13b60*/  MOV R166, R167 ;  /* 0x000000a700a67202 */ /* 0x000fe20000000f00 */
[----:B------:R-:W-:Y:S01]  /*13b70*/  IMAD.MOV.U32 R167, RZ, RZ, R152 ;  /* 0x000000ffffa77224 */ /* 0x000fe200078e0098 */
[----:B------:R-:W-:Y:S01]  /*13b80*/  MOV R152, R153 ;  /* 0x0000009900987202 */ /* 0x000fe20000000f00 */
[----:B------:R-:W-:Y:S02]  /*13b90*/  LDSM.16.MT88.4 R28, [R230+0xa800] ;  /* 0x00a80000e61c783b */ /* 0x000fe40000004200 */
[----:B---3--:R-:W-:Y:S01]  /*13ba0*/  HMMA.16816.F32.BF16 R96, R4, R12, R92 ;  /* 0x0000000c0460723c */ /* 0x008fe2000004185c */
[----:B------:R-:W-:-:S02]  /*13bb0*/  MOV R153, R154 ;  /* 0x0000009a00997202 */ /* 0x000fc40000000f00 */
[----:B------:R-:W-:-:S05]  /*13bc0*/  MOV R154, R148 ;  /* 0x00000094009a7202 */ /* 0x000fca0000000f00 */
[----:B------:R-:W-:Y:S01]  /*13bd0*/  HMMA.16816.F32.BF16 R88, R4, R14, R88 ;  /* 0x0000000e0458723c */ /* 0x000fe20000041858 */
[----:B------:R-:W-:-:S07]  /*13be0*/  MOV R148, R149 ;  /* 0x0000009500947202 */ /* 0x000fce0000000f00 */
[----:B------:R-:W-:Y:S01]  /*13bf0*/  HMMA.16816.F32.BF16 R72, R4, R8, R72 ;  /* 0x000000080448723c */ /* 0x000fe20000041848 */
[----:B------:R-:W-:-:S07]  /*13c00*/  MOV R149, R150 ;  /* 0x0000009600957202 */ /* 0x000fce0000000f00 */
[----:B------:R-:W-:Y:S01]  /*13c10*/  HMMA.16816.F32.BF16 R68, R4, R10, R68 ;  /* 0x0000000a0444723c */ /* 0x000fe20000041844 */
[----:B------:R-:W-:-:S07]  /*13c20*/  IMAD.MOV.U32 R150, RZ, RZ, R202 ;  /* 0x000000ffff967224 */ /* 0x000fce00078e00ca */
[C---:B------:R-:W-:Y:S08]  /*13c30*/  HMMA.16816.F32.BF16 R64, R4.reuse, R20, R64 ;  /* 0x000000140440723c */ /* 0x040ff00000041840 */
[C---:B------:R-:W-:Y:S08]  /*13c40*/  HMMA.16816.F32.BF16 R80, R4.reuse, R16, R112 ;  /* 0x000000100450723c */ /* 0x040ff00000041870 */
[----:B----4-:R-:W-:Y:S07]  /*13c50*/  HMMA.16816.F32.BF16 R36, R4, R18, R76 ;  /* 0x000000120424723c */ /* 0x010fee000004184c */
[----:B------:R-:W-:-:S02]  /*13c60*/  F2FP.BF16.PACK_AB R4, R210, R207 ;  /* 0x000000cfd204723e */ /* 0x000fc400000010ff */
[----:B------:R-:W-:Y:S02]  /*13c70*/  F2FP.BF16.PACK_AB R5, R205, R206 ;  /* 0x000000cecd05723e */ /* 0x000fe400000010ff */
[----:B------:R-:W-:Y:S02]  /*13c80*/  F2FP.BF16.PACK_AB R6, R208, R209 ;  /* 0x000000d1d006723e */ /* 0x000fe400000010ff */
[----:B------:R-:W-:Y:S01]  /*13c90*/  F2FP.BF16.PACK_AB R7, R203, R204 ;  /* 0x000000cccb07723e */ /* 0x000fe200000010ff */
[----:B------:R1:W-:Y:S01]  /*13ca0*/  MUFU.EX2 R202, R32 ;  /* 0x0000002000ca7308 */ /* 0x0003e20000000800 */
[----:B------:R-:W-:Y:S02]  /*13cb0*/  FFMA.FTZ R118, R240, c[0x0][0x23c], -R3 ;  /* 0x00008f00f0767a23 */ /* 0x000fe40000010803 */
[----:B------:R-:W-:Y:S01]  /*13cc0*/  FADD.FTZ R3, R189, R133 ;  /* 0x00000085bd037221 */ /* 0x000fe20000010000 */
[----:B------:R2:W5:Y:S02]  /*13cd0*/  LDL.LU R240, [R1+0x120] ;  /* 0x0001200001f07983 */ /* 0x0005640000300800 */
[C---:B------:R-:W-:Y:S01]  /*13ce0*/  HMMA.16816.F32.BF16 R44, R4.reuse, R12, R44 ;  /* 0x0000000c042c723c */ /* 0x040fe2000004182c */
[----:B------:R-:W-:Y:S01]  /*13cf0*/  FADD.FTZ R61, R194, R24 ;  /* 0x00000018c23d7221 */ /* 0x000fe20000010000 */
[----:B------:R3:W-:Y:S06]  /*13d00*/  MUFU.EX2 R133, R25 ;  /* 0x0000001900857308 */ /* 0x0007ec0000000800 */
[C---:B------:R-:W-:Y:S01]  /*13d10*/  HMMA.16816.F32.BF16 R40, R4.reuse, R14, R40 ;  /* 0x0000000e0428723c */ /* 0x040fe20000041828 */
[----:B------:R-:W4:Y:S07]  /*13d20*/  LDSM.16.MT88.4 R12, [R229+0xa800] ;  /* 0x00a80000e50c783b */ /* 0x000f2e0000004200 */
[C---:B-1----:R-:W-:Y:S01]  /*13d30*/  HMMA.16816.F32.BF16 R32, R4.reuse, R8, R48 ;  /* 0x000000080420723c */ /* 0x042fe20000041830 */
[----:B---3--:R-:W-:Y:S07]  /*13d40*/  LDSM.16.MT88.4 R24, [R231+0xa800] ;  /* 0x00a80000e718783b */ /* 0x008fee0000004200 */
[----:B------:R-:W-:Y:S01]  /*13d50*/  HMMA.16816.F32.BF16 R48, R4, R10, R56 ;  /* 0x0000000a0430723c */ /* 0x000fe20000041838 */
[----:B------:R-:W1:Y:S01]  /*13d60*/  LDSM.16.MT88.4 R8, [R232+0xa800] ;  /* 0x00a80000e808783b */ /* 0x000e620000004200 */
[----:B------:R-:W-:Y:S01]  /*13d70*/  FADD.FTZ R0, R182, R62 ;  /* 0x0000003eb6007221 */ /* 0x000fe20000010000 */
[----:B------:R-:W-:-:S02]  /*13d80*/  MOV R182, R183 ;  /* 0x000000b700b67202 */ /* 0x000fc40000000f00 */
[----:B------:R-:W-:Y:S01]  /*13d90*/  MOV R183, R165 ;  /* 0x000000a500b77202 */ /* 0x000fe20000000f00 */
[----:B------:R-:W-:Y:S02]  /*13da0*/  MUFU.EX2 R134, R116 ;  /* 0x0000007400867308 */ /* 0x000fe40000000800 */
[----:B------:R-:W-:Y:S02]  /*13db0*/  FADD.FTZ R2, R182, R2 ;  /* 0x00000002b6027221 */ /* 0x000fe40000010000 */
[----:B------:R-:W-:Y:S01]  /*13dc0*/  FADD.FTZ R0, R183, R0 ;  /* 0x00000000b7007221 */ /* 0x000fe20000010000 */
[----:B------:R-:W-:Y:S02]  /*13dd0*/  MOV R183, R223 ;  /* 0x000000df00b77202 */ /* 0x000fe40000000f00 */
[----:B------:R-:W-:Y:S01]  /*13de0*/  MOV R223, R201 ;  /* 0x000000c900df7202 */ /* 0x000fe20000000f00 */
[----:B------:R-:W-:Y:S01]  /*13df0*/  MUFU.EX2 R117, R117 ;  /* 0x0000007500757308 */ /* 0x000fe20000000800 */
[----:B------:R-:W-:-:S07]  /*13e00*/  MOV R182, R200 ;  /* 0x000000c800b67202 */ /* 0x000fce0000000f00 */
[----:B------:R-:W3:Y:S08]  /*13e10*/  MUFU.EX2 R201, R60 ;  /* 0x0000003c00c97308 */ /* 0x000ef00000000800 */
[----:B------:R-:W1:Y:S08]  /*13e20*/  MUFU.EX2 R200, R63 ;  /* 0x0000003f00c87308 */ /* 0x000e700000000800 */
[----:B------:R-:W-:Y:S08]  /*13e30*/  MUFU.EX2 R118, R118 ;  /* 0x0000007600767308 */ /* 0x000ff00000000800 */
[----:B------:R-:W1:Y:S01]  /*13e40*/  MUFU.EX2 R119, R119 ;  /* 0x0000007700777308 */ /* 0x000e620000000800 */
[C---:B------:R-:W-:Y:S07]  /*13e50*/  HMMA.16816.F32.BF16 R92, R4.reuse, R20, R100 ;  /* 0x00000014045c723c */ /* 0x040fee0000041864 */
[----:B------:R-:W-:Y:S01]  /*13e60*/  MUFU.EX2 R125, R125 ;  /* 0x0000007d007d7308 */ /* 0x000fe20000000800 */
[C---:B------:R-:W-:Y:S01]  /*13e70*/  HMMA.16816.F32.BF16 R104, R4.reuse, R22, R104 ;  /* 0x000000160468723c */ /* 0x040fe20000041868 */
[----:B------:R-:W2:Y:S06]  /*13e80*/  LDSM.16.MT88.4 R20, [R229+0xb000] ;  /* 0x00b00000e514783b */ /* 0x000eac0000004200 */
[----:B------:R-:W1:Y:S01]  /*13e90*/  MUFU.EX2 R127, R127 ;  /* 0x0000007f007f7308 */ /* 0x000e620000000800 */
[C---:B------:R-:W-:Y:S07]  /*13ea0*/  HMMA.16816.F32.BF16 R108, R4.reuse, R16, R108 ;  /* 0x00000010046c723c */ /* 0x040fee000004186c */
[----:B------:R-:W-:Y:S01]  /*13eb0*/  MUFU.EX2 R128, R128 ;  /* 0x0000008000807308 */ /* 0x000fe20000000800 */
[----:B------:R-:W-:Y:S07]  /*13ec0*/  HMMA.16816.F32.BF16 R84, R4, R18, R84 ;  /* 0x000000120454723c */ /* 0x000fee0000041854 */
[----:B------:R-:W2:Y:S01]  /*13ed0*/  MUFU.EX2 R130, R130 ;  /* 0x0000008200827308 */ /* 0x000ea20000000800 */
[----:B---3--:R-:W-:-:S02]  /*13ee0*/  F2FP.BF16.PACK_AB R4, R201, R202 ;  /* 0x000000cac904723e */ /* 0x008fc400000010ff */
[----:B------:R-:W-:Y:S02]  /*13ef0*/  F2FP.BF16.PACK_AB R5, R117, R133 ;  /* 0x000000857505723e */ /* 0x000fe400000010ff */
[----:B-1----:R-:W-:Y:S02]  /*13f00*/  F2FP.BF16.PACK_AB R6, R134, R200 ;  /* 0x000000c88606723e */ /* 0x002fe400000010ff */
[----:B------:R-:W-:Y:S01]  /*13f10*/  F2FP.BF16.PACK_AB R7, R119, R118 ;  /* 0x000000767707723e */ /* 0x000fe200000010ff */
[----:B------:R-:W-:-:S06]  /*13f20*/  FADD.FTZ R16, R182, R61 ;  /* 0x0000003db6107221 */ /* 0x000fcc0000010000 */
[C---:B----4-:R-:W-:Y:S08]  /*13f30*/  HMMA.16816.F32.BF16 R100, R4.reuse, R12, R96 ;  /* 0x0000000c0464723c */ /* 0x050ff00000041860 */
[C---:B------:R-:W-:Y:S08]  /*13f40*/  HMMA.16816.F32.BF16 R96, R4.reuse, R14, R88 ;  /* 0x0000000e0460723c */ /* 0x040ff00000041858 */
[C---:B------:R-:W-:Y:S08]  /*13f50*/  HMMA.16816.F32.BF16 R88, R4.reuse, R8, R72 ;  /* 0x000000080458723c */ /* 0x040ff00000041848 */
        /* <DEDUP_REMOVED lines=8> */
[----:B--2---:R-:W-:Y:S01]  /*13fe0*/  F2FP.BF16.PACK_AB R7, R130, R128 ;  /* 0x000000808207723e */ /* 0x004fe200000010ff */
[----:B------:R-:W-:Y:S02]  /*13ff0*/  FADD.FTZ R80, R235, R16 ;  /* 0x00000010eb507221 */ /* 0x000fe40000010000 */
[----:B------:R-:W1:Y:S04]  /*14000*/  LDSM.16.MT88.4 R16, [R232+0xb000] ;  /* 0x00b00000e810783b */ /* 0x000e680000004200 */
[C---:B------:R-:W-:Y:S08]  /*14010*/  HMMA.16816.F32.BF16 R52, R4.reuse, R14, R40 ;  /* 0x0000000e0434723c */ /* 0x040ff00000041828 */
[C---:B------:R-:W-:Y:S01]  /*14020*/  HMMA.16816.F32.BF16 R56, R4.reuse, R12, R44 ;  /* 0x0000000c0438723c */ /* 0x040fe2000004182c */
[----:B------:R-:W2:Y:S07]  /*14030*/  LDSM.16.MT88.4 R12, [R230+0xb000] ;  /* 0x00b00000e60c783b */ /* 0x000eae0000004200 */
[C---:B------:R-:W-:Y:S08]  /*14040*/  HMMA.16816.F32.BF16 R40, R4.reuse, R8, R32 ;  /* 0x000000080428723c */ /* 0x040ff00000041820 */
[C---:B------:R-:W-:Y:S01]  /*14050*/  HMMA.16816.F32.BF16 R36, R4.reuse, R10, R48 ;  /* 0x0000000a0424723c */ /* 0x040fe20000041830 */
[----:B------:R-:W3:Y:S01]  /*14060*/  LDSM.16.MT88.4 R8, [R231+0xb000] ;  /* 0x00b00000e708783b */ /* 0x000ee20000004200 */
[----:B------:R-:W-:Y:S06]  /*14070*/  MUFU.EX2 R129, R129 ;  /* 0x0000008100817308 */ /* 0x000fec0000000800 */
[----:B------:R-:W-:Y:S02]  /*14080*/  HMMA.16816.F32.BF16 R32, R4, R28, R92 ;  /* 0x0000001c0420723c */ /* 0x000fe4000004185c */
[----:B------:R-:W4:Y:S01]  /*14090*/  MUFU.EX2 R131, R131 ;  /* 0x0000008300837308 */ /* 0x000f220000000800 */
[----:B------:R-:W-:-:S07]  /*140a0*/  MOV R182, R164 ;  /* 0x000000a400b67202 */ /* 0x000fce0000000f00 */
[----:B------:R-:W-:Y:S01]  /*140b0*/  MUFU.EX2 R116, R136 ;  /* 0x0000008800747308 */ /* 0x000fe20000000800 */
[C---:B------:R-:W-:Y:S07]  /*140c0*/  HMMA.16816.F32.BF16 R44, R4.reuse, R30, R104 ;  /* 0x0000001e042c723c */ /* 0x040fee0000041868 */
[----:B------:R-:W-:Y:S01]  /*140d0*/  MUFU.EX2 R115, R137 ;  /* 0x0000008900737308 */ /* 0x000fe20000000800 */
[C---:B------:R-:W-:Y:S07]  /*140e0*/  HMMA.16816.F32.BF16 R48, R4.reuse, R24, R108 ;  /* 0x000000180430723c */ /* 0x040fee000004186c */
[----:B------:R-:W-:Y:S01]  /*140f0*/  MUFU.EX2 R114, R138 ;  /* 0x0000008a00727308 */ /* 0x000fe20000000800 */
[----:B------:R-:W-:Y:S07]  /*14100*/  HMMA.16816.F32.BF16 R28, R4, R26, R84 ;  /* 0x0000001a041c723c */ /* 0x000fee0000041854 */
[----:B------:R-:W1:Y:S08]  /*14110*/  MUFU.EX2 R113, R139 ;  /* 0x0000008b00717308 */ /* 0x000e700000000800 */
[----:B------:R-:W-:Y:S08]  /*14120*/  MUFU.EX2 R112, R144 ;  /* 0x0000009000707308 */ /* 0x000ff00000000800 */
[----:B------:R-:W1:Y:S01]  /*14130*/  MUFU.EX2 R93, R145 ;  /* 0x00000091005d7308 */ /* 0x000e620000000800 */
[----:B------:R-:W-:Y:S01]  /*14140*/  FADD.FTZ R2, R182, R2 ;  /* 0x00000002b6027221 */ /* 0x000fe20000010000 */
[----:B------:R-:W-:Y:S01]  /*14150*/  MOV R165, R166 ;  /* 0x000000a600a57202 */ /* 0x000fe20000000f00 */
[----:B------:R-:W-:-:S05]  /*14160*/  IMAD.MOV.U32 R182, RZ, RZ, R234 ;  /* 0x000000ffffb67224 */ /* 0x000fca00078e00ea */
[----:B------:R-:W-:Y:S01]  /*14170*/  MUFU.EX2 R92, R146 ;  /* 0x00000092005c7308 */ /* 0x000fe20000000800 */
[----:B------:R-:W-:Y:S01]  /*14180*/  MOV R166, R167 ;  /* 0x000000a700a67202 */ /* 0x000fe20000000f00 */
[----:B------:R-:W-:Y:S01]  /*14190*/  FADD.FTZ R3, R190, R3 ;  /* 0x00000003be037221 */ /* 0x000fe20000010000 */
[----:B------:R-:W-:-:S05]  /*141a0*/  MOV R164, R237 ;  /* 0x000000ed00a47202 */ /* 0x000fca0000000f00 */
[----:B------:R-:W1:Y:S01]  /*141b0*/  MUFU.EX2 R87, R147 ;  /* 0x0000009300577308 */ /* 0x000e620000000800 */
[----:B------:R-:W-:-:S07]  /*141c0*/  MOV R167, R152 ;  /* 0x0000009800a77202 */ /* 0x000fce0000000f00 */
[----:B------:R-:W-:Y:S01]  /*141d0*/  MUFU.EX2 R86, R156 ;  /* 0x0000009c00567308 */ /* 0x000fe20000000800 */
[----:B------:R-:W-:-:S07]  /*141e0*/  IMAD.MOV.U32 R152, RZ, RZ, R153 ;  /* 0x000000ffff987224 */ /* 0x000fce00078e0099 */
[----:B------:R-:W-:Y:S01]  /*141f0*/  MUFU.EX2 R85, R157 ;  /* 0x0000009d00557308 */ /* 0x000fe20000000800 */
[----:B------:R-:W-:-:S07]  /*14200*/  FADD.FTZ R24, R182, R80 ;  /* 0x00000050b6187221 */ /* 0x000fce0000010000 */
[----:B------:R-:W-:Y:S08]  /*14210*/  MUFU.EX2 R84, R158 ;  /* 0x0000009e00547308 */ /* 0x000ff00000000800 */
[----:B------:R-:W1:Y:S08]  /*14220*/  MUFU.EX2 R83, R159 ;  /* 0x0000009f00537308 */ /* 0x000e700000000800 */
[----:B------:R-:W-:Y:S08]  /*14230*/  MUFU.EX2 R82, R160 ;  /* 0x000000a000527308 */ /* 0x000ff00000000800 */
[----:B------:R-:W2:Y:S01]  /*14240*/  MUFU.EX2 R81, R161 ;  /* 0x000000a100517308 */ /* 0x000ea20000000800 */
[----:B------:R-:W-:Y:S01]  /*14250*/  MOV R153, R148 ;  /* 0x0000009400997202 */ /* 0x000fe20000000f00 */
[----:B------:R-:W-:Y:S01]  /*14260*/  FADD.FTZ R3, R238, R3 ;  /* 0x00000003ee037221 */ /* 0x000fe20000010000 */
[----:B----4-:R-:W-:-:S02]  /*14270*/  F2FP.BF16.PACK_AB R4, R131, R129 ;  /* 0x000000818304723e */ /* 0x010fc400000010ff */
[----:B-1----:R-:W-:Y:S02]  /*14280*/  F2FP.BF16.PACK_AB R5, R113, R114 ;  /* 0x000000727105723e */ /* 0x002fe400000010ff */
[----:B------:R-:W-:Y:S02]  /*14290*/  F2FP.BF16.PACK_AB R6, R115, R116 ;  /* 0x000000747306723e */ /* 0x000fe400000010ff */
[----:B------:R-:W-:Y:S02]  /*142a0*/  F2FP.BF16.PACK_AB R7, R93, R112 ;  /* 0x000000705d07723e */ /* 0x000fe400000010ff */
[----:B------:R-:W-:Y:S02]  /*142b0*/  MOV R182, R183 ;  /* 0x000000b700b67202 */ /* 0x000fe40000000f00 */
[----:B------:R-:W-:Y:S02]  /*142c0*/  MOV R148, R149 ;  /* 0x0000009500947202 */ /* 0x000fe40000000f00 */
[----:B------:R-:W-:Y:S01]  /*142d0*/  MOV R183, R164 ;  /* 0x000000a400b77202 */ /* 0x000fe20000000f00 */
[----:B------:R-:W-:Y:S01]  /*142e0*/  FADD.FTZ R0, R236, R0 ;  /* 0x00000000ec007221 */ /* 0x000fe20000010000 */
[----:B------:R-:W-:-:S02]  /*142f0*/  MOV R149, R150 ;  /* 0x0000009600957202 */ /* 0x000fc40000000f00 */
[----:B------:R-:W-:Y:S02]  /*14300*/  MOV R164, R165 ;  /* 0x000000a500a47202 */ /* 0x000fe40000000f00 */
[----:B------:R-:W-:Y:S02]  /*14310*/  MOV R150, R151 ;  /* 0x0000009700967202 */ /* 0x000fe40000000f00 */
        /* <DEDUP_REMOVED lines=8> */
[----:B------:R-:W-:Y:S01]  /*143a0*/  HMMA.16816.F32.BF16 R100, R4, R20, R100 ;  /* 0x000000140464723c */ /* 0x000fe20000041864 */
[----:B------:R-:W-:Y:S01]  /*143b0*/  FADD.FTZ R0, R191, R0 ;  /* 0x00000000bf007221 */ /* 0x000fe20000010000 */
[----:B------:R-:W-:Y:S01]  /*143c0*/  MOV R148, R149 ;  /* 0x0000009500947202 */ /* 0x000fe20000000f00 */
[----:B------:R-:W-:Y:S01]  /*143d0*/  FADD.FTZ R3, R182, R3 ;  /* 0x00000003b6037221 */ /* 0x000fe20000010000 */
[----:B------:R-:W-:Y:S01]  /*143e0*/  MOV R149, R150 ;  /* 0x0000009600957202 */ /* 0x000fe20000000f00 */
[----:B------:R-:W-:Y:S01]  /*143f0*/  FADD.FTZ R2, R228, R2 ;  /* 0x00000002e4027221 */ /* 0x000fe20000010000 */
[----:B------:R-:W-:-:S02]  /*14400*/  MOV R150, R151 ;  /* 0x0000009700967202 */ /* 0x000fc40000000f00 */
[----:B------:R-:W-:Y:S01]  /*14410*/  HMMA.16816.F32.BF16 R96, R4, R22, R96 ;  /* 0x000000160460723c */ /* 0x000fe20000041860 */
[----:B------:R-:W-:Y:S01]  /*14420*/  MOV R151, R227 ;  /* 0x000000e300977202 */ /* 0x000fe20000000f00 */
[----:B------:R-:W-:Y:S01]  /*14430*/  FADD.FTZ R0, R183, R0 ;  /* 0x00000000b7007221 */ /* 0x000fe20000010000 */
[----:B------:R-:W-:-:S05]  /*14440*/  MOV R184, R148 ;  /* 0x0000009400b87202 */ /* 0x000fca0000000f00 */
[----:B------:R-:W-:Y:S01]  /*14450*/  HMMA.16816.F32.BF16 R88, R4, R16, R88 ;  /* 0x000000100458723c */ /* 0x000fe20000041858 */
[----:B------:R-:W-:Y:S01]  /*14460*/  FADD.FTZ R24, R164, R24 ;  /* 0x00000018a4187221 */ /* 0x000fe20000010000 */
[----:B------:R-:W-:-:S06]  /*14470*/  MOV R185, R149 ;  /* 0x0000009500b97202 */ /* 0x000fcc0000000f00 */
[----:B------:R-:W-:Y:S01]  /*14480*/  HMMA.16816.F32.BF16 R76, R4, R18, R76 ;  /* 0x00000012044c723c */ /* 0x000fe2000004184c */
[----:B------:R-:W-:Y:S01]  /*14490*/  FADD.FTZ R3, R165, R3 ;  /* 0x00000003a5037221 */ /* 0x000fe20000010000 */
[----:B------:R-:W-:-:S06]  /*144a0*/  MOV R186, R150 ;  /* 0x0000009600ba7202 */ /* 0x000fcc0000000f00 */
[----:B--2---:R-:W-:Y:S01]  /*144b0*/  HMMA.16816.F32.BF16 R72, R4, R12, R72 ;  /* 0x0000000c0448723c */ /* 0x004fe20000041848 */
[----:B------:R-:W-:-:S07]  /*144c0*/  FADD.FTZ R2, R166, R2 ;  /* 0x00000002a6027221 */ /* 0x000fce0000010000 */
[----:B------:R-:W-:Y:S01]  /*144d0*/  HMMA.16816.F32.BF16 R64, R4, R14, R64 ;  /* 0x0000000e0440723c */ /* 0x000fe20000041840 */
[----:B------:R-:W-:-:S07]  /*144e0*/  MOV R187, R151 ;  /* 0x0000009700bb7202 */ /* 0x000fce0000000f00 */
[C---:B---3--:R-:W-:Y:S08]  /*144f0*/  HMMA.16816.F32.BF16 R68, R4.reuse, R8, R68 ;  /* 0x000000080444723c */ /* 0x048ff00000041844 */
[----:B------:R-:W-:Y:S01]  /*14500*/  HMMA.16816.F32.BF16 R60, R4, R10, R60 ;  /* 0x0000000a043c723c */ /* 0x000fe2000004183c */
[----:B------:R-:W-:Y:S01]  /*14510*/  FADD.FTZ R0, R167, R0 ;  /* 0x00000000a7007221 */ /* 0x000fe20000010000 */
[----:B------:R-:W-:Y:S01]  /*14520*/  MOV R107, R219 ;  /* 0x000000db006b7202 */ /* 0x000fe20000000f00 */
[----:B------:R-:W-:Y:S01]  /*14530*/  FADD.FTZ R3, R185, R3 ;  /* 0x00000003b9037221 */ /* 0x000fe20000010000 */
[----:B------:R-:W-:Y:S01]  /*14540*/  MOV R95, R243 ;  /* 0x000000f3005f7202 */ /* 0x000fe20000000f00 */
[----:B------:R-:W-:-:S02]  /*14550*/  FADD.FTZ R2, R186, R2 ;  /* 0x00000002ba027221 */ /* 0x000fc40000010000 */
[----:B------:R-:W-:Y:S01]  /*14560*/  IMAD.MOV.U32 R94, RZ, RZ, R225 ;  /* 0x000000ffff5e7224 */ /* 0x000fe200078e00e1 */
[----:B------:R-:W-:Y:S01]  /*14570*/  F2FP.BF16.PACK_AB R4, R87, R92 ;  /* 0x0000005c5704723e */ /* 0x000fe200000010ff */
[----:B------:R-:W-:Y:S01]  /*14580*/  IMAD.MOV.U32 R227, RZ, RZ, R233 ;  /* 0x000000ffffe37224 */ /* 0x000fe200078e00e9 */
[----:B------:R-:W-:Y:S01]  /*14590*/  F2FP.BF16.PACK_AB R5, R83, R84 ;  /* 0x000000545305723e */ /* 0x000fe200000010ff */
[----:B------:R-:W-:Y:S01]  /*145a0*/  MUFU.EX2 R80, R162 ;  /* 0x000000a200507308 */ /* 0x000fe20000000800 */
[----:B------:R-:W-:Y:S01]  /*145b0*/  F2FP.BF16.PACK_AB R6, R85, R86 ;  /* 0x000000565506723e */ /* 0x000fe200000010ff */
[----:B------:R-:W1:Y:S01]  /*145c0*/  LDSM.16.MT88.4 R148, [R229+0xb800] ;  /* 0x00b80000e594783b */ /* 0x000e620000004200 */
[----:B------:R-:W-:Y:S01]  /*145d0*/  F2FP.BF16.PACK_AB R7, R81, R82 ;  /* 0x000000525107723e */ /* 0x000fe200000010ff */
[----:B------:R-:W-:Y:S02]  /*145e0*/  FADD.FTZ R0, R187, R0 ;  /* 0x00000000bb007221 */ /* 0x000fe40000010000 */
[----:B------:R-:W2:Y:S04]  /*145f0*/  LDSM.16.MT88.4 R164, [R232+0xb800] ;  /* 0x00b80000e8a4783b */ /* 0x000ea80000004200 */
[C---:B------:R-:W-:Y:S01]  /*14600*/  HMMA.16816.F32.BF16 R56, R4.reuse, R20, R56 ;  /* 0x000000140438723c */ /* 0x040fe20000041838 */
[----:B------:R-:W-:Y:S01]  /*14610*/  FADD.FTZ R3, R153, R3 ;  /* 0x0000000399037221 */ /* 0x000fe20000010000 */
[----:B------:R-:W-:Y:S01]  /*14620*/  MUFU.EX2 R27, R163 ;  /* 0x000000a3001b7308 */ /* 0x000fe20000000800 */
[----:B------:R-:W3:Y:S04]  /*14630*/  LDSM.16.MT88.4 R180, [R230+0xb800] ;  /* 0x00b80000e6b4783b */ /* 0x000ee80000004200 */
[----:B------:R4:W5:Y:S01]  /*14640*/  LDL.LU R239, [R1+0x11c] ;  /* 0x00011c0001ef7983 */ /* 0x0009620000300800 */
[----:B------:R-:W-:Y:S01]  /*14650*/  HMMA.16816.F32.BF16 R52, R4, R22, R52 ;  /* 0x000000160434723c */ /* 0x000fe20000041834 */
[----:B------:R-:W-:-:S07]  /*14660*/  FADD.FTZ R2, R154, R2 ;  /* 0x000000029a027221 */ /* 0x000fce0000010000 */
        /* <DEDUP_REMOVED lines=14> */
[----:B------:R-:W1:Y:S02]  /*14750*/  LDSM.16.MT88.4 R12, [R231+0xb800] ;  /* 0x00b80000e70c783b */ /* 0x000e640000004200 */
[----:B------:R-:W-:-:S02]  /*14760*/  FADD.FTZ R4, R152, R4 ;  /* 0x0000000498047221 */ /* 0x000fc40000010000 */
[----:B------:R4:W5:Y:S02]  /*14770*/  LDL.LU R238, [R1+0x118] ;  /* 0x0001180001ee7983 */ /* 0x0009640000300800 */
[----:B------:R-:W-:Y:S02]  /*14780*/  FADD.FTZ R4, R140, R4 ;  /* 0x000000048c047221 */ /* 0x000fe40000010000 */
[----:B------:R-:W-:Y:S01]  /*14790*/  FADD.FTZ R0, R143, R0 ;  /* 0x000000008f007221 */ /* 0x000fe20000010000 */
[----:B------:R-:W-:Y:S01]  /*147a0*/  MOV R245, R223 ;  /* 0x000000df00f57202 */ /* 0x000fe20000000f00 */
[----:B------:R-:W-:Y:S02]  /*147b0*/  FADD.FTZ R4, R107, R4 ;  /* 0x000000046b047221 */ /* 0x000fe40000010000 */
[----:B------:R-:W-:Y:S02]  /*147c0*/  FADD.FTZ R3, R94, R3 ;  /* 0x000000035e037221 */ /* 0x000fe40000010000 */
[----:B------:R-:W-:-:S02]  /*147d0*/  FADD.FTZ R2, R95, R2 ;  /* 0x000000025f027221 */ /* 0x000fc40000010000 */
[----:B------:R-:W-:Y:S01]  /*147e0*/  IMAD.MOV.U32 R247, RZ, RZ, R227 ;  /* 0x000000fffff77224 */ /* 0x000fe200078e00e3 */
[----:B------:R-:W-:Y:S01]  /*147f0*/  MOV R252, R199 ;  /* 0x000000c700fc7202 */ /* 0x000fe20000000f00 */
[----:B------:R-:W-:Y:S01]  /*14800*/  FADD.FTZ R0, R219, R0 ;  /* 0x00000000db007221 */ /* 0x000fe20000010000 */
[----:B------:R-:W1:Y:S01]  /*14810*/  MUFU.EX2 R11, R178 ;  /* 0x000000b2000b7308 */ /* 0x000e620000000800 */
[----:B------:R-:W-:Y:S01]  /*14820*/  FADD.FTZ R7, R225, R4 ;  /* 0x00000004e1077221 */ /* 0x000fe20000010000 */
[----:B------:R-:W-:Y:S01]  /*14830*/  MOV R223, R198 ;  /* 0x000000c600df7202 */ /* 0x000fe20000000f00 */
[----:B------:R-:W-:Y:S01]  /*14840*/  FADD.FTZ R6, R243, R3 ;  /* 0x00000003f3067221 */ /* 0x000fe20000010000 */
[----:B------:R4:W5:Y:S01]  /*14850*/  LDL.LU R237, [R1+0x114] ;  /* 0x0001140001ed7983 */ /* 0x0009620000300800 */
[----:B------:R-:W-:Y:S02]  /*14860*/  FADD.FTZ R5, R245, R2 ;  /* 0x00000002f5057221 */ /* 0x000fe40000010000 */
        /* <DEDUP_REMOVED lines=73> */
[----:B------:R-:W2:Y:S01]  /*14d00*/  MUFU.EX2 R9, R188 ;  /* 0x000000bc00097308 */ /* 0x000ea20000000800 */
[----:B------:R-:W-:Y:S02]  /*14d10*/  FADD.FTZ R3, R81, R3 ;  /* 0x0000000351037221 */ /* 0x000fe40000010000 */
[----:B------:R-:W-:-:S05]  /*14d20*/  FADD.FTZ R2, R115, R2 ;  /* 0x0000000273027221 */ /* 0x000fca0000010000 */
[----:B------:R-:W2:Y:S01]  /*14d30*/  MUFU.EX2 R26, R168 ;  /* 0x000000a8001a7308 */ /* 0x000ea20000000800 */
[----:B------:R-:W-:Y:S02]  /*14d40*/  FADD.FTZ R0, R93, R0 ;  /* 0x000000005d007221 */ /* 0x000fe40000010000 */
[----:B-1----:R-:W-:-:S05]  /*14d50*/  FADD.FTZ R4, R19, R4 ;  /* 0x0000000413047221 */ /* 0x002fca0000010000 */
[----:B------:R-:W1:Y:S01]  /*14d60*/  MUFU.EX2 R21, R172 ;  /* 0x000000ac00157308 */ /* 0x000e620000000800 */
[----:B------:R-:W-:-:S07]  /*14d70*/  FADD.FTZ R3, R11, R3 ;  /* 0x000000030b037221 */ /* 0x000fce0000010000 */
[----:B------:R-:W1:Y:S01]  /*14d80*/  MUFU.EX2 R16, R177 ;  /* 0x000000b100107308 */ /* 0x000e620000000800 */
[----:B------:R-:W-:-:S07]  /*14d90*/  FADD.FTZ R2, R80, R2 ;  /* 0x0000000250027221 */ /* 0x000fce0000010000 */
[----:B------:R-:W1:Y:S01]  /*14da0*/  MUFU.EX2 R8, R196 ;  /* 0x000000c400087308 */ /* 0x000e620000000800 */
[----:B------:R-:W-:-:S07]  /*14db0*/  FADD.FTZ R0, R23, R0 ;  /* 0x0000000017007221 */ /* 0x000fce0000010000 */
[----:B------:R-:W1:Y:S01]  /*14dc0*/  MUFU.EX2 R25, R169 ;  /* 0x000000a900197308 */ /* 0x000e620000000800 */
[----:B------:R-:W-:-:S07]  /*14dd0*/  FADD.FTZ R4, R18, R4 ;  /* 0x0000000412047221 */ /* 0x000fce0000010000 */
[----:B------:R-:W3:Y:S01]  /*14de0*/  MUFU.EX2 R20, R173 ;  /* 0x000000ad00147308 */ /* 0x000ee20000000800 */
[----:B------:R-:W-:Y:S02]  /*14df0*/  FADD.FTZ R3, R10, R3 ;  /* 0x000000030a037221 */ /* 0x000fe40000010000 */
[----:B------:R-:W-:Y:S02]  /*14e00*/  FADD.FTZ R2, R27, R2 ;  /* 0x000000021b027221 */ /* 0x000fe40000010000 */
[----:B------:R-:W-:Y:S02]  /*14e10*/  FADD.FTZ R0, R22, R0 ;  /* 0x0000000016007221 */ /* 0x000fe40000010000 */
[----:B------:R-:W-:Y:S02]  /*14e20*/  FADD.FTZ R4, R17, R4 ;  /* 0x0000000411047221 */ /* 0x000fe40000010000 */
[----:B--2---:R-:W-:Y:S02]  /*14e30*/  FADD.FTZ R3, R9, R3 ;  /* 0x0000000309037221 */ /* 0x004fe40000010000 */
[----:B------:R-:W-:-:S02]  /*14e40*/  FADD.FTZ R2, R26, R2 ;  /* 0x000000021a027221 */ /* 0x000fc40000010000 */
[----:B-1----:R-:W-:Y:S02]  /*14e50*/  FADD.FTZ R0, R21, R0 ;  /* 0x0000000015007221 */ /* 0x002fe40000010000 */
[----:B------:R-:W-:Y:S02]  /*14e60*/  FADD.FTZ R4, R16, R4 ;  /* 0x0000000410047221 */ /* 0x000fe40000010000 */
        /* <DEDUP_REMOVED lines=16> */
[----:B------:R-:W-:-:S07]  /*14f70*/  @UP0 UIADD3 UR34, UR34, -0x3, URZ ;  /* 0xfffffffd22220890 */ /* 0x000fce000fffe03f */
[C---:B------:R-:W-:Y:S08]  /*14f80*/  HMMA.16816.F32.BF16 R144, R192.reuse, R150, R96 ;  /* 0x00000096c090723c */ /* 0x040ff00000041860 */
[C---:B------:R-:W-:Y:S08]  /*14f90*/  HMMA.16816.F32.BF16 R156, R192.reuse, R164, R88 ;  /* 0x000000a4c09c723c */ /* 0x040ff00000041858 */
[C---:B------:R-:W-:Y:S08]  /*14fa0*/  HMMA.16816.F32.BF16 R160, R192.reuse, R166, R76 ;  /* 0x000000a6c0a0723c */ /* 0x040ff0000004184c */
[C---:B------:R-:W-:Y:S08]  /*14fb0*/  HMMA.16816.F32.BF16 R172, R192.reuse, R180, R72 ;  /* 0x000000b4c0ac723c */ /* 0x040ff00000041848 */
[----:B------:R-:W-:Y:S01]  /*14fc0*/  HMMA.16816.F32.BF16 R176, R192, R182, R64 ;  /* 0x000000b6c0b0723c */ /* 0x000fe20000041840 */
[----:B------:R-:W-:-:S02]  /*14fd0*/  MOV R72, R123 ;  /* 0x0000007b00487202 */ /* 0x000fc40000000f00 */
[----:B------:R-:W-:-:S05]  /*14fe0*/  MOV R73, R124 ;  /* 0x0000007c00497202 */ /* 0x000fca0000000f00 */
[----:B------:R-:W-:Y:S01]  /*14ff0*/  HMMA.16816.F32.BF16 R140, R196, R148, R56 ;  /* 0x00000094c48c723c */ /* 0x000fe20000041838 */
[----:B------:R-:W-:Y:S02]  /*15000*/  @P0 MOV R72, R123 ;  /* 0x0000007b00480202 */ /* 0x000fe40000000f00 */
[----:B------:R-:W-:-:S05]  /*15010*/  @P0 MOV R73, R124 ;  /* 0x0000007c00490202 */ /* 0x000fca0000000f00 */
[C---:B------:R-:W-:Y:S08]  /*15020*/  HMMA.16816.F32.BF16 R152, R196.reuse, R164, R40 ;  /* 0x000000a4c498723c */ /* 0x040ff00000041828 */
[----:B------:R-:W-:Y:S08]  /*15030*/  HMMA.16816.F32.BF16 R168, R196, R180, R32 ;  /* 0x000000b4c4a8723c */ /* 0x000ff00000041820 */
[----:B------:R-:W-:Y:S08]  /*15040*/  HMMA.16816.F32.BF16 R188, R192, R12, R68 ;  /* 0x0000000cc0bc723c */ /* 0x000ff00000041844 */
[----:B------:R-:W-:Y:S01]  /*15050*/  HMMA.16816.F32.BF16 R148, R196, R150, R52 ;  /* 0x00000096c494723c */ /* 0x000fe20000041834 */
[----:B------:R-:W-:Y:S01]  /*15060*/  IMAD.MOV.U32 R68, RZ, RZ, R132 ;  /* 0x000000ffff447224 */ /* 0x000fe200078e0084 */
[----:B------:R-:W-:-:S02]  /*15070*/  MOV R71, R135 ;  /* 0x0000008700477202 */ /* 0x000fc40000000f00 */
[----:B------:R-:W-:-:S04]  /*15080*/  @P0 MOV R68, R132 ;  /* 0x0000008400440202 */ /* 0x000fc80000000f00 */
[----:B------:R-:W-:Y:S01]  /*15090*/  HMMA.16816.F32.BF16 R164, R196, R166, R36 ;  /* 0x000000a6c4a4723c */ /* 0x000fe20000041824 */
[----:B------:R-:W-:-:S07]  /*150a0*/  @P0 MOV R71, R135 ;  /* 0x0000008700470202 */ /* 0x000fce0000000f00 */
[C---:B------:R-:W-:Y:S08]  /*150b0*/  HMMA.16816.F32.BF16 R180, R196.reuse, R182, R44 ;  /* 0x000000b6c4b4723c */ /* 0x040ff0000004182c */
[----:B------:R-:W-:Y:S08]  /*150c0*/  HMMA.16816.F32.BF16 R184, R196, R12, R48 ;  /* 0x0000000cc4b8723c */ /* 0x000ff00000041830 */
[-C--:B------:R-:W-:Y:S08]  /*150d0*/  HMMA.16816.F32.BF16 R192, R192, R14.reuse, R60 ;  /* 0x0000000ec0c0723c */ /* 0x080ff0000004183c */
[----:B------:R-:W-:Y:S01]  /*150e0*/  HMMA.16816.F32.BF16 R196, R196, R14, R28 ;  /* 0x0000000ec4c4723c */ /* 0x000fe2000004181c */
[----:B------:R-:W-:Y:S11]  /*150f0*/  @P0 BRA `(.L_x_464) ;  /* 0x0000001000000947 */ /* 0x000ff60003800000 */
.L_x_460:
[----:B-1--4-:R-:W-:-:S12]  /*15100*/  UIADD3 UR34, UR8, -0x1, URZ ;  /* 0xffffffff08227890 */ /* 0x012fd8000fffe03f */
.L_x_464:
[----:B----4-:R-:W-:-:S13]  /*15110*/  ISETP.LE.AND P0, PT, RZ, UR34, PT ;  /* 0x00000022ff007c0c */ /* 0x010fda000bf03270 */
[----:B------:R-:W-:Y:S05]  /*15120*/  @!P0 BRA `(.L_x_465) ;  /* 0x00007ca000008947 */ /* 0x000fea0003800000 */
[----:B------:R-:W2:Y:S01]  /*15130*/  LDL.64 R6, [R1+0xd8] ;  /* 0x0000d80001067983 */ /* 0x000ea20000100a00 */
[----:B------:R-:W-:Y:S01]  /*15140*/  ULDC UR16, c[0x0][0x1a4] ;  /* 0x0000690000107ab9 */ /* 0x000fe20000000800 */
[----:B------:R-:W-:Y:S01]  /*15150*/  IMAD.MOV.U32 R133, RZ, RZ, R72 ;  /* 0x000000ffff857224 */ /* 0x000fe200078e0048 */
[----:B------:R-:W-:Y:S01]  /*15160*/  ULDC UR24, c[0x0][0x19c] ;  /* 0x0000670000187ab9 */ /* 0x000fe20000000800 */
[----:B------:R-:W3:Y:S01]  /*15170*/  LDL.LU.64 R4, [R1+0xf0] ;  /* 0x0000f00001047983 */ /* 0x000ee20000300a00 */
[----:B------:R-:W-:Y:S01]  /*15180*/  USHF.L.U32 UR10, UR12, 0x5, URZ ;  /* 0x000000050c0a7899 */ /* 0x000fe2000800063f */
[----:B-----5:R-:W-:Y:S01]  /*15190*/  MOV R132, R73 ;  /* 0x0000004900847202 */ /* 0x020fe20000000f00 */
[----:B------:R-:W-:Y:S01]  /*151a0*/  UIMAD.WIDE.U32 UR50, UR12, 0x30, URZ ;  /* 0x000000300c3278a5 */ /* 0x000fe2000f8e003f */
[----:B------:R-:W3:Y:S01]  /*151b0*/  LDL.LU.64 R2, [R1+0xf8] ;  /* 0x0000f80001027983 */ /* 0x000ee20000300a00 */
[----:B------:R-:W-:Y:S01]  /*151c0*/  USHF.L.U32 UR13, UR12, 0x6, URZ ;  /* 0x000000060c0d7899 */ /* 0x000fe2000800063f */
[----:B------:R-:W-:Y:S01]  /*151d0*/  IMAD.MOV.U32 R134, RZ, RZ, R68 ;  /* 0x000000ffff867224 */ /* 0x000fe200078e0044 */
[----:B------:R-:W-:Y:S01]  /*151e0*/  UIMAD.WIDE.U32 UR48, UR12, 0x50, URZ ;  /* 0x000000500c3078a5 */ /* 0x000fe2000f8e003f */
[----:B------:R-:W-:Y:S01]  /*151f0*/  MOV R135, R71 ;  /* 0x0000004700877202 */ /* 0x000fe20000000f00 */
[----:B------:R-:W-:-:S02]  /*15200*/  UIMAD.WIDE.U32 UR46, UR12, 0x60, URZ ;  /* 0x000000600c2e78a5 */ /* 0x000fc4000f8e003f */
[----:B------:R-:W-:Y:S02]  /*15210*/  UIMAD.WIDE.U32 UR44, UR12, 0x70, URZ ;  /* 0x000000700c2c78a5 */ /* 0x000fe4000f8e003f */
[----:B------:R-:W-:Y:S02]  /*15220*/  USHF.L.U64.HI UR9, UR12, 0x5, UR16 ;  /* 0x000000050c097899 */ /* 0x000fe40008010210 */
[----:B------:R-:W-:Y:S02]  /*15230*/  USHF.L.U32 UR18, UR20, 0x5, URZ ;  /* 0x0000000514127899 */ /* 0x000fe4000800063f */
[----:B------:R-:W-:Y:S02]  /*15240*/  UIMAD.WIDE.U32 UR42, UR20, 0x30, URZ ;  /* 0x00000030142a78a5 */ /* 0x000fe4000f8e003f */
[----:B------:R-:W-:Y:S02]  /*15250*/  USHF.L.U32 UR21, UR20, 0x6, URZ ;  /* 0x0000000614157899 */ /* 0x000fe4000800063f */
[----:B------:R-:W-:-:S02]  /*15260*/  UIMAD.WIDE.U32 UR40, UR20, 0x50, URZ ;  /* 0x00000050142878a5 */ /* 0x000fc4000f8e003f */
[----:B------:R-:W-:Y:S02]  /*15270*/  UIMAD.WIDE.U32 UR38, UR20, 0x60, URZ ;  /* 0x00000060142678a5 */ /* 0x000fe4000f8e003f */
[----:B------:R-:W-:Y:S02]  /*15280*/  UIMAD.WIDE.U32 UR36, UR20, 0x70, URZ ;  /* 0x00000070142478a5 */ /* 0x000fe4000f8e003f */
[----:B------:R-:W-:Y:S02]  /*15290*/  USHF.L.U64.HI UR17, UR20, 0x5, UR24 ;  /* 0x0000000514117899 */ /* 0x000fe40008010218 */
[----:B------:R-:W-:Y:S02]  /*152a0*/  USHF.L.U64.HI UR12, UR12, 0x6, UR16 ;  /* 0x000000060c0c7899 */ /* 0x000fe40008010210 */
[----:B------:R-:W-:Y:S02]  /*152b0*/  USHF.L.U64.HI UR20, UR20, 0x6, UR24 ;  /* 0x0000000614147899 */ /* 0x000fe40008010218 */
[----:B------:R-:W-:-:S02]  /*152c0*/  UIMAD UR11, UR16, 0x30, URZ ;  /* 0x00000030100b78a4 */ /* 0x000fc4000f8e023f */
[----:B------:R-:W-:Y:S02]  /*152d0*/  UIMAD UR14, UR16, 0x50, URZ ;  /* 0x00000050100e78a4 */ /* 0x000fe4000f8e023f */
[----:B------:R-:W-:Y:S02]  /*152e0*/  UIMAD UR15, UR16, 0x60, URZ ;  /* 0x00000060100f78a4 */ /* 0x000fe4000f8e023f */
[----:B------:R-:W-:Y:S02]  /*152f0*/  UIMAD UR19, UR24, 0x30, URZ ;  /* 0x00000030181378a4 */ /* 0x000fe4000f8e023f */
[----:B------:R-:W-:Y:S02]  /*15300*/  UIMAD UR22, UR24, 0x50, URZ ;  /* 0x00000050181678a4 */ /* 0x000fe4000f8e023f */
[----:B------:R-:W-:Y:S02]  /*15310*/  UIMAD UR23, UR24, 0x60, URZ ;  /* 0x00000060181778a4 */ /* 0x000fe4000f8e023f */
[----:B------:R-:W-:-:S02]  /*15320*/  UIMAD UR16, UR16, 0x70, URZ ;  /* 0x00000070101078a4 */ /* 0x000fc4000f8e023f */
[----:B------:R-:W-:Y:S02]  /*15330*/  UIMAD UR24, UR24, 0x70, URZ ;  /* 0x00000070181878a4 */ /* 0x000fe4000f8e023f */
[----:B------:R-:W-:Y:S02]  /*15340*/  UIADD3 UR11, UR11, UR51, URZ ;  /* 0x000000330b0b7290 */ /* 0x000fe4000fffe03f */
[----:B------:R-:W-:Y:S02]  /*15350*/  UIADD3 UR14, UR14, UR49, URZ ;  /* 0x000000310e0e7290 */ /* 0x000fe4000fffe03f */
[----:B------:R-:W-:Y:S02]  /*15360*/  UIADD3 UR15, UR15, UR47, URZ ;  /* 0x0000002f0f0f7290 */ /* 0x000fe4000fffe03f */
[----:B------:R-:W-:Y:S02]  /*15370*/  UIADD3 UR16, UR16, UR45, URZ ;  /* 0x0000002d10107290 */ /* 0x000fe4000fffe03f */
[----:B------:R-:W-:-:S02]  /*15380*/  UIADD3 UR19, UR19, UR43, URZ ;  /* 0x0000002b13137290 */ /* 0x000fc4000fffe03f */
[----:B------:R-:W-:Y:S02]  /*15390*/  UIADD3 UR22, UR22, UR41, URZ ;  /* 0x0000002916167290 */ /* 0x000fe4000fffe03f */
[----:B------:R-:W-:Y:S02]  /*153a0*/  UIADD3 UR23, UR23, UR39, URZ ;  /* 0x0000002717177290 */ /* 0x000fe4000fffe03f */
[----:B------:R-:W-:Y:S01]  /*153b0*/  UIADD3 UR24, UR24, UR37, URZ ;  /* 0x0000002518187290 */ /* 0x000fe2000fffe03f */
[----:B---3--:R-:W-:-:S05]  /*153c0*/  IMAD.MOV.U32 R3, RZ, RZ, R5 ;  /* 0x000000ffff037224 */ /* 0x008fca00078e0005 */
[----:B------:R1:W-:Y:S01]  /*153d0*/  STL.64 [R1+0xd0], R2 ;  /* 0x0000d00201007387 */ /* 0x0003e20000100a00 */
[----:B--2---:R-:W-:Y:S01]  /*153e0*/  ISETP.GE.AND P0, PT, R6, c[0x0][0x220], PT ;  /* 0x0000880006007a0c */ /* 0x004fe20003f06270 */
[----:B------:R-:W-:Y:S05]  /*153f0*/  BRA `(.L_x_466) ;  /* 0x0000056000007947 */ /* 0x000fea0003800000 */
.L_x_468:
        /* <DEDUP_REMOVED lines=14> */
[----:B------:R-:W-:Y:S02]  /*154e0*/  @!P0 IADD3 R4, P2, R0, UR26, RZ ;  /* 0x0000001a00048c10 */ /* 0x000fe4000ff5e0ff */
[----:B---3--:R-:W-:Y:S02]  /*154f0*/  LEA.HI.X R2, R6, R13, R2, 0x7, P3 ;  /* 0x0000000d06027211 */ /* 0x008fe400018f3c02 */
[----:B------:R-:W-:Y:S02]  /*15500*/  @!P0 LEA R18, P6, R4, c[0x0][0x168], 0x1 ;  /* 0x00005a0004128a11 */ /* 0x000fe400078c08ff */
[----:B------:R-:W-:Y:S02]  /*15510*/  @!P0 IADD3.X R7, R2, UR25, RZ, P2, !PT ;  /* 0x0000001902078c10 */ /* 0x000fe400097fe4ff */
[----:B------:R-:W-:Y:S02]  /*15520*/  @!P0 IADD3 R5, P5, R0, UR18, RZ ;  /* 0x0000001200058c10 */ /* 0x000fe4000ffbe0ff */
        /* <DEDUP_REMOVED lines=46> */
[C---:B------:R-:W-:Y:S02]  /*15810*/  @!P0 LEA R4, P2, R21.reuse, c[0x0][0x168], 0x1 ;  /* 0x00005a0015048a11 */ /* 0x040fe400078408ff */
        /* <DEDUP_REMOVED lines=20> */
.L_x_466:
        /* <DEDUP_REMOVED lines=91> */
[----:B------:R-:W1:Y:S01]  /*15f10*/  LDSM.16.M88.4 R112, [R228+0x7000] ;  /* 0x00700000e470783b */ /* 0x000e620000000200 */
[C---:B------:R-:W-:Y:S07]  /*15f20*/  HMMA.16816.F32.BF16 R16, R128.reuse, R18, RZ ;  /* 0x000000128010723c */ /* 0x040fee00000418ff */
[----:B------:R-:W1:Y:S01]  /*15f30*/  LDSM.16.M88.4 R200, [R228+0x7800] ;  /* 0x00780000e4c8783b */ /* 0x000e620000000200 */
[-C--:B--2---:R-:W-:Y:S07]  /*15f40*/  HMMA.16816.F32.BF16 R20, R128, R32.reuse, RZ ;  /* 0x000000208014723c */ /* 0x084fee00000418ff */
[----:B------:R-:W-:Y:S01]  /*15f50*/  LDSM.16.M88.4 R204, [R239] ;  /* 0x00000000efcc783b */ /* 0x000fe20000000200 */
[C---:B------:R-:W-:Y:S07]  /*15f60*/  HMMA.16816.F32.BF16 R24, R124.reuse, R32, RZ ;  /* 0x000000207c18723c */ /* 0x040fee00000418ff */
[----:B------:R-:W2:Y:S01]  /*15f70*/  LDSM.16.M88.4 R208, [R234+0x4000] ;  /* 0x00400000ead0783b */ /* 0x000ea20000000200 */
[-C--:B------:R-:W-:Y:S07]  /*15f80*/  HMMA.16816.F32.BF16 R28, R124, R34.reuse, RZ ;  /* 0x000000227c1c723c */ /* 0x080fee00000418ff */
[----:B------:R-:W1:Y:S01]  /*15f90*/  LDSM.16.M88.4 R212, [R239+0x2000] ;  /* 0x00200000efd4783b */ /* 0x000e620000000200 */
[C---:B------:R-:W-:Y:S07]  /*15fa0*/  HMMA.16816.F32.BF16 R32, R128.reuse, R34, RZ ;  /* 0x000000228020723c */ /* 0x040fee00000418ff */
[----:B------:R-:W1:Y:S01]  /*15fb0*/  LDSM.16.M88.4 R216, [R234+0x4800] ;  /* 0x00480000ead8783b */ /* 0x000e620000000200 */
[-C--:B------:R-:W-:Y:S07]  /*15fc0*/  HMMA.16816.F32.BF16 R36, R128, R48.reuse, RZ ;  /* 0x000000308024723c */ /* 0x080fee00000418ff */
[----:B------:R-:W1:Y:S01]  /*15fd0*/  LDSM.16.M88.4 R220, [R234+0x5000] ;  /* 0x00500000eadc783b */ /* 0x000e620000000200 */
[C---:B------:R-:W-:Y:S07]  /*15fe0*/  HMMA.16816.F32.BF16 R40, R124.reuse, R48, RZ ;  /* 0x000000307c28723c */ /* 0x040fee00000418ff */
[----:B------:R-:W0:Y:S01]  /*15ff0*/  LDGDEPBAR ;  /* 0x00000000000079af */ /* 0x000e220000000000 */
[-C--:B------:R-:W-:Y:S07]  /*16000*/  HMMA.16816.F32.BF16 R44, R124, R50.reuse, RZ ;  /* 0x000000327c2c723c */ /* 0x080fee00000418ff */
[----:B------:R-:W-:Y:S01]  /*16010*/  LDSM.16.M88.4 R224, [R234+0x7000] ;  /* 0x00700000eae0783b */ /* 0x000fe20000000200 */
        /* <DEDUP_REMOVED lines=17> */
[-C--:B------:R-:W-:Y:S08]  /*16130*/  HMMA.16816.F32.BF16 R116, R128, R200.reuse, RZ ;  /* 0x000000c88074723c */ /* 0x080ff000000418ff */
[C---:B------:R-:W-:Y:S08]  /*16140*/  HMMA.16816.F32.BF16 R120, R124.reuse, R200, RZ ;  /* 0x000000c87c78723c */ /* 0x040ff000000418ff */
[-C--:B------:R-:W-:Y:S08]  /*16150*/  HMMA.16816.F32.BF16 R124, R124, R202.reuse, RZ ;  /* 0x000000ca7c7c723c */ /* 0x080ff000000418ff */
[----:B------:R-:W-:Y:S01]  /*16160*/  HMMA.16816.F32.BF16 R128, R128, R202, RZ ;  /* 0x000000ca8080723c */ /* 0x000fe200000418ff */
        /* <DEDUP_REMOVED lines=15> */
[----:B------:R-:W4:Y:S07]  /*16260*/  LDSM.16.M88.4 R220, [R234+0x7800] ;  /* 0x00780000eadc783b */ /* 0x000f2e0000000200 */
        /* <DEDUP_REMOVED lines=10> */
[-C--:B---3--:R-:W-:Y:S08]  /*16310*/  HMMA.16816.F32.BF16 R84, R204, R216.reuse, R84 ;  /* 0x000000d8cc54723c */ /* 0x088ff00000041854 */
        /* <DEDUP_REMOVED lines=9> */
[-C--:B----4-:R-:W-:Y:S08]  /*163b0*/  HMMA.16816.F32.BF16 R116, R204, R220.reuse, R116 ;  /* 0x000000dccc74723c */ /* 0x090ff00000041874 */
[C---:B------:R-:W-:Y:S08]  /*163c0*/  HMMA.16816.F32.BF16 R120, R212.reuse, R220, R120 ;  /* 0x000000dcd478723c */ /* 0x040ff00000041878 */
[-C--:B------:R-:W-:Y:S01]  /*163d0*/  HMMA.16816.F32.BF16 R124, R212, R222.reuse, R124 ;  /* 0x000000ded47c723c */ /* 0x080fe2000004187c */
[----:B------:R-:W4:Y:S07]  /*163e0*/  LDSM.16.M88.4 R212, [R235+0x1000] ;  /* 0x00100000ebd4783b */ /* 0x000f2e0000000200 */
[----:B------:R-:W-:Y:S01]  /*163f0*/  HMMA.16816.F32.BF16 R128, R204, R222, R128 ;  /* 0x000000decc80723c */ /* 0x000fe20000041880 */
[----:B------:R-:W4:Y:S07]  /*16400*/  LDSM.16.M88.4 R204, [R235+0x1800] ;  /* 0x00180000ebcc783b */ /* 0x000f2e0000000200 */
[-C--:B-1----:R-:W-:Y:S01]  /*16410*/  HMMA.16816.F32.BF16 R4, R200, R208.reuse, R4 ;  /* 0x000000d0c804723c */ /* 0x082fe20000041804 */
[----:B------:R-:W1:Y:S07]  /*16420*/  LDSM.16.M88.4 R220, [R235+0x2000] ;  /* 0x00200000ebdc783b */ /* 0x000e6e0000000200 */
[C---:B--2---:R-:W-:Y:S08]  /*16430*/  HMMA.16816.F32.BF16 R8, R216.reuse, R208, R8 ;  /* 0x000000d0d808723c */ /* 0x044ff00000041808 */
[-C--:B------:R-:W-:Y:S08]  /*16440*/  HMMA.16816.F32.BF16 R12, R216, R210.reuse, R12 ;  /* 0x000000d2d80c723c */ /* 0x080ff0000004180c */
[C---:B------:R-:W-:Y:S01]  /*16450*/  HMMA.16816.F32.BF16 R16, R200.reuse, R210, R16 ;  /* 0x000000d2c810723c */ /* 0x040fe20000041810 */
[----:B------:R-:W2:Y:S07]  /*16460*/  LDSM.16.M88.4 R208, [R235+0x2800] ;  /* 0x00280000ebd0783b */ /* 0x000eae0000000200 */
[-C--:B---3--:R-:W-:Y:S08]  /*16470*/  HMMA.16816.F32.BF16 R20, R200, R224.reuse, R20 ;  /* 0x000000e0c814723c */ /* 0x088ff00000041814 */
[C---:B------:R-:W-:Y:S08]  /*16480*/  HMMA.16816.F32.BF16 R24, R216.reuse, R224, R24 ;  /* 0x000000e0d818723c */ /* 0x040ff00000041818 */
[-C--:B------:R-:W-:Y:S08]  /*16490*/  HMMA.16816.F32.BF16 R28, R216, R226.reuse, R28 ;  /* 0x000000e2d81c723c */ /* 0x080ff0000004181c */
[C---:B------:R-:W-:Y:S01]  /*164a0*/  HMMA.16816.F32.BF16 R32, R200.reuse, R226, R32 ;  /* 0x000000e2c820723c */ /* 0x040fe20000041820 */
[----:B------:R-:W-:Y:S07]  /*164b0*/  LDSM.16.M88.4 R224, [R233] ;  /* 0x00000000e9e0783b */ /* 0x000fee0000000200 */
[-C--:B----4-:R-:W-:Y:S08]  /*164c0*/  HMMA.16816.F32.BF16 R36, R200, R212.reuse, R36 ;  /* 0x000000d4c824723c */ /* 0x090ff00000041824 */
[C---:B------:R-:W-:Y:S08]  /*164d0*/  HMMA.16816.F32.BF16 R40, R216.reuse, R212, R40 ;  /* 0x000000d4d828723c */ /* 0x040ff00000041828 */
[-C--:B------:R-:W-:Y:S08]  /*164e0*/  HMMA.16816.F32.BF16 R44, R216, R214.reuse, R44 ;  /* 0x000000d6d82c723c */ /* 0x080ff0000004182c */
[C---:B------:R-:W-:Y:S01]  /*164f0*/  HMMA.16816.F32.BF16 R48, R200.reuse, R214, R48 ;  /* 0x000000d6c830723c */ /* 0x040fe20000041830 */
[----:B------:R-:W-:Y:S07]  /*16500*/  LDSM.16.M88.4 R212, [R235+0x3800] ;  /* 0x00380000ebd4783b */ /* 0x000fee0000000200 */
[-C--:B------:R-:W-:Y:S08]  /*16510*/  HMMA.16816.F32.BF16 R52, R200, R204.reuse, R52 ;  /* 0x000000ccc834723c */ /* 0x080ff00000041834 */
[C---:B------:R-:W-:Y:S08]  /*16520*/  HMMA.16816.F32.BF16 R56, R216.reuse, R204, R56 ;  /* 0x000000ccd838723c */ /* 0x040ff00000041838 */
[-C--:B------:R-:W-:Y:S08]  /*16530*/  HMMA.16816.F32.BF16 R60, R216, R206.reuse, R60 ;  /* 0x000000ced83c723c */ /* 0x080ff0000004183c */
[C---:B------:R-:W-:Y:S01]  /*16540*/  HMMA.16816.F32.BF16 R64, R200.reuse, R206, R64 ;  /* 0x000000cec840723c */ /* 0x040fe20000041840 */
[----:B------:R-:W3:Y:S07]  /*16550*/  LDSM.16.M88.4 R204, [R235+0x3000] ;  /* 0x00300000ebcc783b */ /* 0x000eee0000000200 */
        /* <DEDUP_REMOVED lines=13> */
[C---:B------:R-:W-:Y:S08]  /*16630*/  HMMA.16816.F32.BF16 R112, R200.reuse, R206, R112 ;  /* 0x000000cec870723c */ /* 0x040ff00000041870 */
[-C--:B------:R-:W-:Y:S08]  /*16640*/  HMMA.16816.F32.BF16 R116, R200, R212.reuse, R116 ;  /* 0x000000d4c874723c */ /* 0x080ff00000041874 */
        /* <DEDUP_REMOVED lines=13> */
[----:B-----5:R-:W2:Y:S01]  /*16720*/  MUFU.TANH R2, R5 ;  /* 0x0000000500027308 */ /* 0x020ea20000002400 */
[----:B------:R-:W-:Y:S02]  /*16730*/  FMUL.FTZ R9, R9, c[0x0][0x2ec] ;  /* 0x0000bb0009097a20 */ /* 0x000fe40000410000 */
[----:B------:R-:W-:Y:S02]  /*16740*/  FMUL.FTZ R10, R10, c[0x0][0x2ec] ;  /* 0x0000bb000a0a7a20 */ /* 0x000fe40000410000 */
[----:B------:R-:W-:Y:S02]  /*16750*/  FMUL.FTZ R11, R11, c[0x0][0x2ec] ;  /* 0x0000bb000b0b7a20 */ /* 0x000fe40000410000 */
[----:B------:R-:W-:Y:S02]  /*16760*/  FMUL.FTZ R12, R12, c[0x0][0x2ec] ;  /* 0x0000bb000c0c7a20 */ /* 0x000fe40000410000 */
[----:B------:R-:W-:Y:S02]  /*16770*/  FMUL.FTZ R13, R13, c[0x0][0x2ec] ;  /* 0x0000bb000d0d7a20 */ /* 0x000fe40000410000 */
[----:B------:R-:W-:Y:S02]  /*16780*/  FMUL.FTZ R14, R14, c[0x0][0x2ec] ;  /* 0x0000bb000e0e7a20 */ /* 0x000fe40000410000 */
[----:B------:R-:W-:Y:S01]  /*16790*/  FMUL.FTZ R15, R15, c[0x0][0x2ec] ;  /* 0x0000bb000f0f7a20 */ /* 0x000fe20000410000 */
[----:B-1----:R1:W-:Y:S01]  /*167a0*/  STL [R1+0xa8], R0 ;  /* 0x0000a80001007387 */ /* 0x0023e20000100800 */
[----:B------:R-:W-:Y:S02]  /*167b0*/  FMUL.FTZ R16, R16, c[0x0][0x2ec] ;  /* 0x0000bb0010107a20 */ /* 0x000fe40000410000 */
[----:B------:R-:W-:Y:S02]  /*167c0*/  FMUL.FTZ R17, R17, c[0x0][0x2ec] ;  /* 0x0000bb0011117a20 */ /* 0x000fe40000410000 */
[----:B------:R-:W-:Y:S02]  /*167d0*/  FMUL.FTZ R18, R18, c[0x0][0x2ec] ;  /* 0x0000bb0012127a20 */ /* 0x000fe40000410000 */
[----:B------:R-:W-:Y:S01]  /*167e0*/  FMUL.FTZ R19, R19, c[0x0][0x2ec] ;  /* 0x0000bb0013137a20 */ /* 0x000fe20000410000 */
[----:B--2---:R2:W-:Y:S01]  /*167f0*/  STL [R1+0xac], R2 ;  /* 0x0000ac0201007387 */ /* 0x0045e20000100800 */
[----:B-1----:R-:W1:Y:S10]  /*16800*/  MUFU.TANH R0, R6 ;  /* 0x0000000600007308 */ /* 0x002e740000002400 */
[----:B--2---:R2:W3:Y:S01]  /*16810*/  MUFU.TANH R2, R7 ;  /* 0x0000000700027308 */ /* 0x0044e20000002400 */
[----:B-1----:R1:W-:Y:S04]  /*16820*/  STL [R1+0xa0], R0 ;  /* 0x0000a00001007387 */ /* 0x0023e80000100800 */
[----:B--2---:R-:W2:Y:S08]  /*16830*/  LDSM.16.M88.4 R4, [R233+0x800] ;  /* 0x00080000e904783b */ /* 0x004eb00000000200 */
[----:B---3--:R3:W-:Y:S01]  /*16840*/  STL [R1+0xa4], R2 ;  /* 0x0000a40201007387 */ /* 0x0087e20000100800 */
[----:B-1----:R-:W1:Y:S10]  /*16850*/  MUFU.TANH R0, R8 ;  /* 0x0000000800007308 */ /* 0x002e740000002400 */
[----:B---3--:R-:W-:Y:S01]  /*16860*/  MUFU.TANH R2, R10 ;  /* 0x0000000a00027308 */ /* 0x008fe20000002400 */
[----:B-1----:R1:W-:Y:S01]  /*16870*/  STL [R1+0x9c], R0 ;  /* 0x00009c0001007387 */ /* 0x0023e20000100800 */
[-C--:B--2---:R-:W-:Y:S08]  /*16880*/  HMMA.16816.F32.BF16 R20, R220, R4.reuse, R20 ;  /* 0x00000004dc14723c */ /* 0x084ff00000041814 */
[C---:B------:R-:W-:Y:S08]  /*16890*/  HMMA.16816.F32.BF16 R24, R208.reuse, R4, R24 ;  /* 0x00000004d018723c */ /* 0x040ff00000041818 */
[-C--:B------:R-:W-:Y:S01]  /*168a0*/  HMMA.16816.F32.BF16 R28, R208, R6.reuse, R28 ;  /* 0x00000006d01c723c */ /* 0x080fe2000004181c */
[----:B-1----:R-:W1:Y:S07]  /*168b0*/  MUFU.TANH R0, R9 ;  /* 0x0000000900007308 */ /* 0x002e6e0000002400 */
[C---:B------:R-:W-:Y:S01]  /*168c0*/  HMMA.16816.F32.BF16 R32, R220.reuse, R6, R32 ;  /* 0x00000006dc20723c */ /* 0x040fe20000041820 */
[----:B------:R-:W-:Y:S03]  /*168d0*/  LDSM.16.M88.4 R4, [R233+0x1800] ;  /* 0x00180000e904783b */ /* 0x000fe60000000200 */
[----:B------:R-:W-:Y:S02]  /*168e0*/  FMUL.FTZ R20, R20, c[0x0][0x2ec] ;  /* 0x0000bb0014147a20 */ /* 0x000fe40000410000 */
[----:B------:R-:W-:Y:S02]  /*168f0*/  FMUL.FTZ R21, R21, c[0x0][0x2ec] ;  /* 0x0000bb0015157a20 */ /* 0x000fe40000410000 */
[----:B------:R-:W-:Y:S04]  /*16900*/  FMUL.FTZ R22, R22, c[0x0][0x2ec] ;  /* 0x0000bb0016167a20 */ /* 0x000fe80000410000 */
        /* <DEDUP_REMOVED lines=8> */
[----:B------:R-:W-:Y:S01]  /*16990*/  FMUL.FTZ R27, R27, c[0x0][0x2ec] ;  /* 0x0000bb001b1b7a20 */ /* 0x000fe20000410000 */
[----:B------:R2:W-:Y:S01]  /*169a0*/  STL [R1+0x88], R2 ;  /* 0x0000880201007387 */ /* 0x0005e20000100800 */
[----:B------:R-:W-:Y:S02]  /*169b0*/  FMUL.FTZ R31, R31, c[0x0][0x2ec] ;  /* 0x0000bb001f1f7a20 */ /* 0x000fe40000410000 */
[----:B------:R-:W-:Y:S02]  /*169c0*/  FMUL.FTZ R32, R32, c[0x0][0x2ec] ;  /* 0x0000bb0020207a20 */ /* 0x000fe40000410000 */
[----:B------:R-:W-:Y:S02]  /*169d0*/  FMUL.FTZ R33, R33, c[0x0][0x2ec] ;  /* 0x0000bb0021217a20 */ /* 0x000fe40000410000 */
[----:B------:R-:W-:Y:S02]  /*169e0*/  FMUL.FTZ R34, R34, c[0x0][0x2ec] ;  /* 0x0000bb0022227a20 */ /* 0x000fe40000410000 */
[----:B------:R-:W-:Y:S01]  /*169f0*/  FMUL.FTZ R35, R35, c[0x0][0x2ec] ;  /* 0x0000bb0023237a20 */ /* 0x000fe20000410000 */
[----:B-1----:R1:W3:Y:S10]  /*16a00*/  MUFU.TANH R0, R11 ;  /* 0x0000000b00007308 */ /* 0x0022f40000002400 */
[----:B--2---:R-:W-:Y:S01]  /*16a10*/  MUFU.TANH R2, R13 ;  /* 0x0000000d00027308 */ /* 0x004fe20000002400 */
[----:B-1----:R-:W1:Y:S08]  /*16a20*/  LDSM.16.M88.4 R8, [R233+0x1000] ;  /* 0x00100000e908783b */ /* 0x002e700000000200 */
[----:B---3--:R2:W-:Y:S02]  /*16a30*/  STL [R1+0x90], R0 ;  /* 0x0000900001007387 */ /* 0x0085e40000100800 */
[----:B--2---:R-:W2:Y:S01]  /*16a40*/  MUFU.TANH R0, R12 ;  /* 0x0000000c00007308 */ /* 0x004ea20000002400 */
[-C--:B-1----:R-:W-:Y:S08]  /*16a50*/  HMMA.16816.F32.BF16 R36, R220, R8.reuse, R36 ;  /* 0x00000008dc24723c */ /* 0x082ff00000041824 */
[C---:B------:R-:W-:Y:S08]  /*16a60*/  HMMA.16816.F32.BF16 R40, R208.reuse, R8, R40 ;  /* 0x00000008d028723c */ /* 0x040ff00000041828 */
[-C--:B------:R-:W-:Y:S01]  /*16a70*/  HMMA.16816.F32.BF16 R44, R208, R10.reuse, R44 ;  /* 0x0000000ad02c723c */ /* 0x080fe2000004182c */
[----:B--2---:R1:W-:Y:S04]  /*16a80*/  STL [R1+0x8c], R0 ;  /* 0x00008c0001007387 */ /* 0x0043e80000100800 */
[----:B------:R2:W-:Y:S03]  /*16a90*/  STL [R1+0x94], R2 ;  /* 0x0000940201007387 */ /* 0x0005e60000100800 */
[C---:B------:R-:W-:Y:S01]  /*16aa0*/  HMMA.16816.F32.BF16 R48, R220.reuse, R10, R48 ;  /* 0x0000000adc30723c */ /* 0x040fe20000041830 */
[----:B------:R-:W3:Y:S03]  /*16ab0*/  LDSM.16.M88.4 R8, [R233+0x2000] ;  /* 0x00200000e908783b */ /* 0x000ee60000000200 */
[----:B------:R-:W-:Y:S02]  /*16ac0*/  FMUL.FTZ R36, R36, c[0x0][0x2ec] ;  /* 0x0000bb0024247a20 */ /* 0x000fe40000410000 */
[----:B------:R-:W-:Y:S02]  /*16ad0*/  FMUL.FTZ R37, R37, c[0x0][0x2ec] ;  /* 0x0000bb0025257a20 */ /* 0x000fe40000410000 */
[-C--:B------:R-:W-:Y:S04]  /*16ae0*/  HMMA.16816.F32.BF16 R52, R220, R4.reuse, R52 ;  /* 0x00000004dc34723c */ /* 0x080fe80000041834 */
[----:B------:R-:W-:Y:S02]  /*16af0*/  FMUL.FTZ R38, R38, c[0x0][0x2ec] ;  /* 0x0000bb0026267a20 */ /* 0x000fe40000410000 */
[----:B------:R-:W-:Y:S02]  /*16b00*/  FMUL.FTZ R40, R40, c[0x0][0x2ec] ;  /* 0x0000bb0028287a20 */ /* 0x000fe40000410000 */
[C---:B------:R-:W-:Y:S01]  /*16b10*/  HMMA.16816.F32.BF16 R56, R208.reuse, R4, R56 ;  /* 0x00000004d038723c */ /* 0x040fe20000041838 */
[----:B-1----:R-:W1:Y:S03]  /*16b20*/  MUFU.TANH R0, R14 ;  /* 0x0000000e00007308 */ /* 0x002e660000002400 */
[----:B------:R-:W-:Y:S02]  /*16b30*/  FMUL.FTZ R45, R45, c[0x0][0x2ec] ;  /* 0x0000bb002d2d7a20 */ /* 0x000fe40000410000 */
[----:B------:R-:W-:Y:S02]  /*16b40*/  FMUL.FTZ R46, R46, c[0x0][0x2ec] ;  /* 0x0000bb002e2e7a20 */ /* 0x000fe40000410000 */
[-C--:B------:R-:W-:Y:S03]  /*16b50*/  HMMA.16816.F32.BF16 R60, R208, R6.reuse, R60 ;  /* 0x00000006d03c723c */ /* 0x080fe6000004183c */
[----:B--2---:R-:W2:Y:S01]  /*16b60*/  MUFU.TANH R2, R15 ;  /* 0x0000000f00027308 */ /* 0x004ea20000002400 */
[----:B------:R-:W-:Y:S02]  /*16b70*/  FMUL.FTZ R39, R39, c[0x0][0x2ec] ;  /* 0x0000bb0027277a20 */ /* 0x000fe40000410000 */
[----:B------:R-:W-:Y:S02]  /*16b80*/  FMUL.FTZ R41, R41, c[0x0][0x2ec] ;  /* 0x0000bb0029297a20 */ /* 0x000fe40000410000 */
[C---:B------:R-:W-:Y:S01]  /*16b90*/  HMMA.16816.F32.BF16 R64, R220.reuse, R6, R64 ;  /* 0x00000006dc40723c */ /* 0x040fe20000041840 */
[----:B------:R-:W4:Y:S03]  /*16ba0*/  LDSM.16.M88.4 R4, [R233+0x2800] ;  /* 0x00280000e904783b */ /* 0x000f260000000200 */
[----:B------:R-:W-:Y:S01]  /*16bb0*/  FMUL.FTZ R42, R42, c[0x0][0x2ec] ;  /* 0x0000bb002a2a7a20 */ /* 0x000fe20000410000 */
[----:B------:R-:W-:Y:S01]  /*16bc0*/  MUFU.TANH R45, R45 ;  /* 0x0000002d002d7308 */ /* 0x000fe20000002400 */
[----:B------:R-:W-:Y:S02]  /*16bd0*/  FMUL.FTZ R43, R43, c[0x0][0x2ec] ;  /* 0x0000bb002b2b7a20 */ /* 0x000fe40000410000 */
[-C--:B---3--:R-:W-:Y:S01]  /*16be0*/  HMMA.16816.F32.BF16 R68, R220, R8.reuse, R68 ;  /* 0x00000008dc44723c */ /* 0x088fe20000041844 */
[----:B-1----:R1:W-:Y:S03]  /*16bf0*/  STL [R1+0x80], R0 ;  /* 0x0000800001007387 */ /* 0x0023e60000100800 */
[----:B------:R-:W-:Y:S02]  /*16c00*/  FMUL.FTZ R44, R44, c[0x0][0x2ec] ;  /* 0x0000bb002c2c7a20 */ /* 0x000fe40000410000 */
[----:B------:R-:W-:Y:S02]  /*16c10*/  FMUL.FTZ R47, R47, c[0x0][0x2ec] ;  /* 0x0000bb002f2f7a20 */ /* 0x000fe40000410000 */
[----:B------:R-:W-:Y:S01]  /*16c20*/  FMUL.FTZ R48, R48, c[0x0][0x2ec] ;  /* 0x0000bb0030307a20 */ /* 0x000fe20000410000 */
[C---:B------:R-:W-:Y:S03]  /*16c30*/  HMMA.16816.F32.BF16 R72, R208.reuse, R8, R72 ;  /* 0x00000008d048723c */ /* 0x040fe60000041848 */
[----:B------:R-:W-:Y:S01]  /*16c40*/  MUFU.TANH R252, R48 ;  /* 0x0000003000fc7308 */ /* 0x000fe20000002400 */
[----:B--2---:R2:W-:Y:S01]  /*16c50*/  STL [R1+0x84], R2 ;  /* 0x0000840201007387 */ /* 0x0045e20000100800 */
[----:B------:R-:W-:Y:S02]  /*16c60*/  FMUL.FTZ R49, R49, c[0x0][0x2ec] ;  /* 0x0000bb0031317a20 */ /* 0x000fe40000410000 */
[----:B------:R-:W-:Y:S01]  /*16c70*/  FMUL.FTZ R64, R64, c[0x0][0x2ec] ;  /* 0x0000bb0040407a20 */ /* 0x000fe20000410000 */
[-C--:B------:R-:W-:Y:S04]  /*16c80*/  HMMA.16816.F32.BF16 R76, R208, R10.reuse, R76 ;  /* 0x0000000ad04c723c */ /* 0x080fe8000004184c */
[----:B------:R-:W-:Y:S01]  /*16c90*/  FMUL.FTZ R65, R65, c[0x0][0x2ec] ;  /* 0x0000bb0041417a20 */ /* 0x000fe20000410000 */
[----:B------:R-:W-:Y:S01]  /*16ca0*/  MUFU.TANH R251, R49 ;  /* 0x0000003100fb7308 */ /* 0x000fe20000002400 */
[----:B------:R-:W-:Y:S02]  /*16cb0*/  FMUL.FTZ R66, R66, c[0x0][0x2ec] ;  /* 0x0000bb0042427a20 */ /* 0x000fe40000410000 */
[C---:B------:R-:W-:Y:S01]  /*16cc0*/  HMMA.16816.F32.BF16 R80, R220.reuse, R10, R80 ;  /* 0x0000000adc50723c */ /* 0x040fe20000041850 */
[----:B------:R-:W3:Y:S03]  /*16cd0*/  LDSM.16.M88.4 R8, [R233+0x3000] ;  /* 0x00300000e908783b */ /* 0x000ee60000000200 */
[----:B------:R-:W-:Y:S02]  /*16ce0*/  FMUL.FTZ R67, R67, c[0x0][0x2ec] ;  /* 0x0000bb0043437a20 */ /* 0x000fe40000410000 */
[----:B------:R-:W-:Y:S01]  /*16cf0*/  FMUL.FTZ R68, R68, c[0x0][0x2ec] ;  /* 0x0000bb0044447a20 */ /* 0x000fe20000410000 */
[----:B-1----:R-:W1:Y:S01]  /*16d00*/  MUFU.TANH R0, R16 ;  /* 0x0000001000007308 */ /* 0x002e620000002400 */
[-C--:B----4-:R-:W-:Y:S04]  /*16d10*/  HMMA.16816.F32.BF16 R84, R220, R4.reuse, R84 ;  /* 0x00000004dc54723c */ /* 0x090fe80000041854 */
[----:B------:R-:W-:Y:S02]  /*16d20*/  FMUL.FTZ R74, R74, c[0x0][0x2ec] ;  /* 0x0000bb004a4a7a20 */ /* 0x000fe40000410000 */
[----:B------:R-:W-:Y:S02]  /*16d30*/  FMUL.FTZ R69, R69, c[0x0][0x2ec] ;  /* 0x0000bb0045457a20 */ /* 0x000fe40000410000 */
[C---:B------:R-:W-:Y:S01]  /*16d40*/  HMMA.16816.F32.BF16 R88, R208.reuse, R4, R88 ;  /* 0x00000004d058723c */ /* 0x040fe20000041858 */
[----:B--2---:R-:W-:Y:S03]  /*16d50*/  MUFU.TANH R2, R18 ;  /* 0x0000001200027308 */ /* 0x004fe60000002400 */
        /* <DEDUP_REMOVED lines=8> */
[----:B------:R-:W2:Y:S01]  /*16de0*/  LDSM.16.M88.4 R4, [R233+0x3800] ;  /* 0x00380000e904783b */ /* 0x000ea20000000200 */
[----:B------:R-:W-:Y:S04]  /*16df0*/  DEPBAR.LE SB0, 0x0 ;  /* 0x000080000000791a */ /* 0x000fe80000000000 */
[----:B------:R-:W-:Y:S01]  /*16e00*/  MUFU.TANH R243, R64 ;  /* 0x0000004000f37308 */ /* 0x000fe20000002400 */
[-C--:B---3--:R-:W-:Y:S02]  /*16e10*/  HMMA.16816.F32.BF16 R100, R220, R8.reuse, R100 ;  /* 0x00000008dc64723c */ /* 0x088fe40000041864 */
[----:B------:R-:W-:Y:S03]  /*16e20*/  BAR.SYNC.DEFER_BLOCKING 0x0 ;  /* 0x0000000000007b1d */ /* 0x000fe60000010000 */
[----:B------:R-:W-:Y:S02]  /*16e30*/  FMUL.FTZ R75, R75, c[0x0][0x2ec] ;  /* 0x0000bb004b4b7a20 */ /* 0x000fe40000410000 */
[----:B------:R-:W-:Y:S01]  /*16e40*/  FMUL.FTZ R76, R76, c[0x0][0x2ec] ;  /* 0x0000bb004c4c7a20 */ /* 0x000fe20000410000 */
[C---:B------:R-:W-:Y:S01]  /*16e50*/  HMMA.16816.F32.BF16 R104, R208.reuse, R8, R104 ;  /* 0x00000008d068723c */ /* 0x040fe20000041868 */
[----:B------:R-:W-:Y:S03]  /*16e60*/  MUFU.TANH R242, R65 ;  /* 0x0000004100f27308 */ /* 0x000fe60000002400 */
[----:B------:R-:W-:Y:S02]  /*16e70*/  FMUL.FTZ R77, R77, c[0x0][0x2ec] ;  /* 0x0000bb004d4d7a20 */ /* 0x000fe40000410000 */
[----:B------:R-:W-:Y:S02]  /*16e80*/  FMUL.FTZ R78, R78, c[0x0][0x2ec] ;  /* 0x0000bb004e4e7a20 */ /* 0x000fe40000410000 */
[-C--:B------:R-:W-:Y:S03]  /*16e90*/  HMMA.16816.F32.BF16 R108, R208, R10.reuse, R108 ;  /* 0x0000000ad06c723c */ /* 0x080fe6000004186c */
[----:B-1----:R-:W1:Y:S01]  /*16ea0*/  MUFU.TANH R0, R17 ;  /* 0x0000001100007308 */ /* 0x002e620000002400 */
[----:B------:R-:W-:Y:S02]  /*16eb0*/  FMUL.FTZ R79, R79, c[0x0][0x2ec] ;  /* 0x0000bb004f4f7a20 */ /* 0x000fe40000410000 */
[----:B------:R-:W-:Y:S02]  /*16ec0*/  FMUL.FTZ R83, R83, c[0x0][0x2ec] ;  /* 0x0000bb0053537a20 */ /* 0x000fe40000410000 */
[C---:B------:R-:W-:Y:S04]  /*16ed0*/  HMMA.16816.F32.BF16 R112, R220.reuse, R10, R112 ;  /* 0x0000000adc70723c */ /* 0x040fe80000041870 */
[----:B------:R-:W-:Y:S01]  /*16ee0*/  FMUL.FTZ R93, R93, c[0x0][0x2ec] ;  /* 0x0000bb005d5d7a20 */ /* 0x000fe20000410000 */
[----:B------:R-:W-:Y:S01]  /*16ef0*/  MUFU.TANH R227, R66 ;  /* 0x0000004200e37308 */ /* 0x000fe20000002400 */
[----:B------:R-:W-:Y:S02]  /*16f00*/  FMUL.FTZ R94, R94, c[0x0][0x2ec] ;  /* 0x0000bb005e5e7a20 */ /* 0x000fe40000410000 */
[----:B------:R-:W-:Y:S01]  /*16f10*/  FMUL.FTZ R95, R95, c[0x0][0x2ec] ;  /* 0x0000bb005f5f7a20 */ /* 0x000fe20000410000 */
[-C--:B--2---:R-:W-:Y:S03]  /*16f20*/  HMMA.16816.F32.BF16 R116, R220, R4.reuse, R116 ;  /* 0x00000004dc74723c */ /* 0x084fe60000041874 */
[----:B------:R-:W-:Y:S03]  /*16f30*/  FMUL.FTZ R96, R96, c[0x0][0x2ec] ;  /* 0x0000bb0060607a20 */ /* 0x000fe60000410000 */
[----:B------:R-:W-:Y:S01]  /*16f40*/  MUFU.TANH R241, R67 ;  /* 0x0000004300f17308 */ /* 0x000fe20000002400 */
[----:B------:R-:W-:Y:S01]  /*16f50*/  FMUL.FTZ R97, R97, c[0x0][0x2ec] ;  /* 0x0000bb0061617a20 */ /* 0x000fe20000410000 */
[C---:B------:R-:W-:Y:S01]  /*16f60*/  HMMA.16816.F32.BF16 R120, R208.reuse, R4, R120 ;  /* 0x00000004d078723c */ /* 0x040fe20000041878 */
[----:B-1----:R1:W-:Y:S03]  /*16f70*/  STL [R1+0x78], R0 ;  /* 0x0000780001007387 */ /* 0x0023e60000100800 */
[----:B------:R-:W-:Y:S01]  /*16f80*/  FMUL.FTZ R98, R98, c[0x0][0x2ec] ;  /* 0x0000bb0062627a20 */ /* 0x000fe20000410000 */
[----:B------:R2:W-:Y:S01]  /*16f90*/  STL [R1+0x6c], R2 ;  /* 0x00006c0201007387 */ /* 0x0005e20000100800 */
[----:B------:R-:W-:Y:S02]  /*16fa0*/  FMUL.FTZ R99, R99, c[0x0][0x2ec] ;  /* 0x0000bb0063637a20 */ /* 0x000fe40000410000 */
[----:B------:R-:W-:Y:S01]  /*16fb0*/  MUFU.TANH R207, R68 ;  /* 0x0000004400cf7308 */ /* 0x000fe20000002400 */
[-C--:B------:R-:W-:Y:S03]  /*16fc0*/  HMMA.16816.F32.BF16 R124, R208, R6.reuse, R124 ;  /* 0x00000006d07c723c */ /* 0x080fe6000004187c */
[----:B------:R-:W-:Y:S02]  /*16fd0*/  FMUL.FTZ R100, R100, c[0x0][0x2ec] ;  /* 0x0000bb0064647a20 */ /* 0x000fe40000410000 */
[----:B------:R-:W-:Y:S03]  /*16fe0*/  FMUL.FTZ R101, R101, c[0x0][0x2ec] ;  /* 0x0000bb0065657a20 */ /* 0x000fe60000410000 */
[----:B------:R-:W-:Y:S01]  /*16ff0*/  HMMA.16816.F32.BF16 R128, R220, R6, R128 ;  /* 0x00000006dc80723c */ /* 0x000fe20000041880 */
[----:B------:R-:W-:Y:S03]  /*17000*/  MUFU.TANH R226, R69 ;  /* 0x0000004500e27308 */ /* 0x000fe60000002400 */
[----:B------:R-:W-:Y:S02]  /*17010*/  FMUL.FTZ R102, R102, c[0x0][0x2ec] ;  /* 0x0000bb0066667a20 */ /* 0x000fe40000410000 */
[----:B------:R-:W-:Y:S02]  /*17020*/  FMUL.FTZ R103, R103, c[0x0][0x2ec] ;  /* 0x0000bb0067677a20 */ /* 0x000fe40000410000 */
[----:B------:R-:W-:Y:S03]  /*17030*/  FMUL.FTZ R104, R104, c[0x0][0x2ec] ;  /* 0x0000bb0068687a20 */ /* 0x000fe60000410000 */
[----:B-1----:R-:W1:Y:S01]  /*17040*/  MUFU.TANH R0, R19 ;  /* 0x0000001300007308 */ /* 0x002e620000002400 */
[----:B------:R-:W-:Y:S02]  /*17050*/  FMUL.FTZ R105, R105, c[0x0][0x2ec] ;  /* 0x0000bb0069697a20 */ /* 0x000fe40000410000 */
[----:B------:R-:W-:Y:S02]  /*17060*/  FMUL.FTZ R106, R106, c[0x0][0x2ec] ;  /* 0x0000bb006a6a7a20 */ /* 0x000fe40000410000 */
[----:B------:R-:W-:Y:S02]  /*17070*/  FMUL.FTZ R107, R107, c[0x0][0x2ec] ;  /* 0x0000bb006b6b7a20 */ /* 0x000fe40000410000 */
[----:B------:R-:W-:Y:S02]  /*17080*/  FMUL.FTZ R108, R108, c[0x0][0x2ec] ;  /* 0x0000bb006c6c7a20 */ /* 0x000fe40000410000 */
[----:B------:R-:W-:Y:S01]  /*17090*/  FMUL.FTZ R109, R109, c[0x0][0x2ec] ;  /* 0x0000bb006d6d7a20 */ /* 0x000fe20000410000 */
[----:B--2---:R-:W-:Y:S01]  /*170a0*/  MUFU.TANH R2, R21 ;  /* 0x0000001500027308 */ /* 0x004fe20000002400 */
        /* <DEDUP_REMOVED lines=42> */
[----:B------:R2:W-:Y:S01]  /*17350*/  STL [R1+0x70], R2 ;  /* 0x0000700201007387 */ /* 0x0005e20000100800 */
        /* <DEDUP_REMOVED lines=16> */
[----:B------:R-:W-:Y:S05]  /*17460*/  FMUL.FTZ R125, R125, c[0x0][0x2ec] ;  /* 0x0000bb007d7d7a20 */ /* 0x000fea0000410000 */
[----:B--2---:R-:W2:Y:S10]  /*17470*/  MUFU.TANH R2, R23 ;  /* 0x0000001700027308 */ /* 0x004eb40000002400 */
[----:B------:R-:W-:Y:S01]  /*17480*/  MUFU.TANH R23, R27 ;  /* 0x0000001b00177308 */ /* 0x000fe20000002400 */
[----:B-1----:R1:W-:Y:S09]  /*17490*/  STL [R1+0x60], R0 ;  /* 0x0000600001007387 */ /* 0x0023f20000100800 */
[----:B------:R-:W-:Y:S01]  /*174a0*/  MUFU.TANH R27, R38 ;  /* 0x00000026001b7308 */ /* 0x000fe20000002400 */
[----:B--2---:R2:W-:Y:S09]  /*174b0*/  STL [R1+0x64], R2 ;  /* 0x0000640201007387 */ /* 0x0045f20000100800 */
[----:B------:R-:W-:Y:S10]  /*174c0*/  MUFU.TANH R38, R41 ;  /* 0x0000002900267308 */ /* 0x000ff40000002400 */
[----:B-1----:R-:W1:Y:S10]  /*174d0*/  MUFU.TANH R0, R24 ;  /* 0x0000001800007308 */ /* 0x002e740000002400 */
[----:B--2---:R-:W-:Y:S10]  /*174e0*/  MUFU.TANH R2, R29 ;  /* 0x0000001d00027308 */ /* 0x004ff40000002400 */
[----:B------:R-:W-:Y:S01]  /*174f0*/  MUFU.TANH R24, R25 ;  /* 0x0000001900187308 */ /* 0x000fe20000002400 */
[----:B-1----:R1:W-:Y:S09]  /*17500*/  STL [R1+0x5c], R0 ;  /* 0x00005c0001007387 */ /* 0x0023f20000100800 */
[----:B------:R-:W-:Y:S10]  /*17510*/  MUFU.TANH R25, R32 ;  /* 0x0000002000197308 */ /* 0x000ff40000002400 */
[----:B------:R-:W-:Y:S10]  /*17520*/  MUFU.TANH R32, R33 ;  /* 0x0000002100207308 */ /* 0x000ff40000002400 */
[----:B-1----:R-:W1:Y:S10]  /*17530*/  MUFU.TANH R0, R26 ;  /* 0x0000001a00007308 */ /* 0x002e740000002400 */
[----:B------:R-:W-:Y:S10]  /*17540*/  MUFU.TANH R26, R36 ;  /* 0x00000024001a7308 */ /* 0x000ff40000002400 */
[----:B------:R-:W-:Y:S01]  /*17550*/  MUFU.TANH R36, R39 ;  /* 0x0000002700247308 */ /* 0x000fe20000002400 */
[----:B-1----:R1:W-:Y:S09]  /*17560*/  STL [R1+0x48], R0 ;  /* 0x0000480001007387 */ /* 0x0023f20000100800 */
[----:B------:R-:W-:Y:S10]  /*17570*/  MUFU.TANH R33, R42 ;  /* 0x0000002a00217308 */ /* 0x000ff40000002400 */
[----:B------:R-:W-:Y:S10]  /*17580*/  MUFU.TANH R29, R44 ;  /* 0x0000002c001d7308 */ /* 0x000ff40000002400 */
[----:B-1----:R-:W1:Y:S10]  /*17590*/  MUFU.TANH R0, R28 ;  /* 0x0000001c00007308 */ /* 0x002e740000002400 */
[----:B------:R-:W-:Y:S10]  /*175a0*/  MUFU.TANH R28, R34 ;  /* 0x00000022001c7308 */ /* 0x000ff40000002400 */
[----:B------:R-:W-:Y:S01]  /*175b0*/  MUFU.TANH R34, R40 ;  /* 0x0000002800227308 */ /* 0x000fe20000002400 */
[----:B-1----:R1:W-:Y:S04]  /*175c0*/  STL [R1+0x4c], R0 ;  /* 0x00004c0001007387 */ /* 0x0023e80000100800 */
[----:B------:R2:W-:Y:S05]  /*175d0*/  STL [R1+0x54], R2 ;  /* 0x0000540201007387 */ /* 0x0005ea0000100800 */
[----:B------:R-:W-:Y:S10]  /*175e0*/  MUFU.TANH R40, R46 ;  /* 0x0000002e00287308 */ /* 0x000ff40000002400 */
[----:B------:R-:W-:Y:S10]  /*175f0*/  MUFU.TANH R46, R47 ;  /* 0x0000002f002e7308 */ /* 0x000ff40000002400 */
[----:B-1----:R-:W1:Y:S10]  /*17600*/  MUFU.TANH R0, R30 ;  /* 0x0000001e00007308 */ /* 0x002e740000002400 */
[----:B------:R2:W3:Y:S10]  /*17610*/  MUFU.TANH R30, R31 ;  /* 0x0000001f001e7308 */ /* 0x0004f40000002400 */
[----:B------:R2:W4:Y:S01]  /*17620*/  MUFU.TANH R31, R35 ;  /* 0x00000023001f7308 */ /* 0x0005220000002400 */
[----:B-1----:R2:W-:Y:S09]  /*17630*/  STL [R1+0x40], R0 ;  /* 0x0000400001007387 */ /* 0x0025f20000100800 */
        /* <DEDUP_REMOVED lines=69> */
[----:B------:R-:W1:Y:S02]  /*17a90*/  MUFU.TANH R131, R131 ;  /* 0x0000008300837308 */ /* 0x000e640000002400 */
[----:B-1234-:R-:W-:-:S05]  /*17aa0*/  @P1 BRA `(.L_x_468) ;  /* 0xffffd95000001947 */ /* 0x01efca000383ffff */
.L_x_467:
[----:B-1----:R-:W2:Y:S01]  /*17ab0*/  LDL.LU R19, [R1+0x5c] ;  /* 0x00005c0001137983 */ /* 0x002ea20000300800 */
        /* <DEDUP_REMOVED lines=39> */
[----:B------:R-:W-:Y:S01]  /*17d30*/  MOV R55, R54 ;  /* 0x0000003600377202 */ /* 0x000fe20000000f00 */
[----:B------:R-:W-:Y:S01]  /*17d40*/  IMAD.MOV.U32 R54, RZ, RZ, R53 ;  /* 0x000000ffff367224 */ /* 0x000fe200078e0035 */
        /* <DEDUP_REMOVED lines=10> */
[----:B------:R-:W-:Y:S01]  /*17df0*/  STL [R1+0x120], R240 ;  /* 0x000120f001007387 */ /* 0x000fe20000100800 */
        /* <DEDUP_REMOVED lines=18> */
[----:B------:R-:W-:Y:S01]  /*17f20*/  IMAD.MOV.U32 R82, RZ, RZ, R81 ;  /* 0x000000ffff527224 */ /* 0x000fe200078e0051 */
[----:B------:R-:W-:Y:S02]  /*17f30*/  MOV R81, R63 ;  /* 0x0000003f00517202 */ /* 0x000fe40000000f00 */
[----:B------:R-:W-:Y:S01]  /*17f40*/  STL [R1+0x104], R233 ;  /* 0x000104e901007387 */ /* 0x000fe20000100800 */
[----:B------:R-:W-:Y:S01]  /*17f50*/  MOV R0, UR34 ;  /* 0x0000002200007c02 */ /* 0x000fe20008000f00 */
[----:B------:R-:W-:Y:S01]  /*17f60*/  UIADD3 UR34, UR34, -0x1, URZ ;  /* 0xffffffff22227890 */ /* 0x000fe2000fffe03f */
[----:B------:R-:W-:Y:S01]  /*17f70*/  MOV R39, R25 ;  /* 0x0000001900277202 */ /* 0x000fe20000000f00 */
[----:B------:R1:W-:Y:S01]  /*17f80*/  STL [R1+0x100], R228 ;  /* 0x000100e401007387 */ /* 0x0003e20000100800 */
[----:B------:R-:W-:Y:S03]  /*17f90*/  MOV R56, R26 ;  /* 0x0000001a00387202 */ /* 0x000fe60000000f00 */
[----:B------:R-:W1:Y:S01]  /*17fa0*/  S2R R20, SR_TID.X ;  /* 0x0000000000147919 */ /* 0x000e620000002100 */
[----:B--2---:R-:W-:Y:S01]  /*17fb0*/  MOV R41, R9 ;  /* 0x0000000900297202 */ /* 0x004fe20000000f00 */
[----:B----4-:R-:W-:Y:S01]  /*17fc0*/  IMAD.MOV.U32 R25, RZ, RZ, R2 ;  /* 0x000000ffff197224 */ /* 0x010fe200078e0002 */
[----:B------:R-:W-:Y:S02]  /*17fd0*/  MOV R47, R19 ;  /* 0x00000013002f7202 */ /* 0x000fe40000000f00 */
[----:B---3--:R-:W-:Y:S02]  /*17fe0*/  MOV R50, R18 ;  /* 0x0000001200327202 */ /* 0x008fe40000000f00 */
[----:B------:R-:W-:Y:S02]  /*17ff0*/  MOV R34, R5 ;  /* 0x0000000500227202 */ /* 0x000fe40000000f00 */
[----:B------:R-:W-:Y:S02]  /*18000*/  MOV R51, R50 ;  /* 0x0000003200337202 */ /* 0x000fe40000000f00 */
[----:B------:R-:W-:Y:S02]  /*18010*/  MOV R50, R47 ;  /* 0x0000002f00327202 */ /* 0x000fe40000000f00 */
[----:B------:R-:W-:Y:S02]  /*18020*/  MOV R47, R29 ;  /* 0x0000001d002f7202 */ /* 0x000fe40000000f00 */
[----:B------:R-:W-:Y:S01]  /*18030*/  MOV R52, R51 ;  /* 0x0000003300347202 */ /* 0x000fe20000000f00 */
[----:B------:R-:W2:Y:S01]  /*18040*/  LDL.LU R29, [R1+0xa0] ;  /* 0x0000a000011d7983 */ /* 0x000ea20000300800 */
[----:B------:R-:W-:Y:S02]  /*18050*/  MOV R51, R50 ;  /* 0x0000003200337202 */ /* 0x000fe40000000f00 */
[----:B------:R-:W-:Y:S02]  /*18060*/  MOV R50, R47 ;  /* 0x0000002f00327202 */ /* 0x000fe40000000f00 */
[----:B------:R-:W-:Y:S02]  /*18070*/  MOV R47, R40 ;  /* 0x00000028002f7202 */ /* 0x000fe40000000f00 */
[----:B------:R-:W-:Y:S02]  /*18080*/  MOV R53, R51 ;  /* 0x0000003300357202 */ /* 0x000fe40000000f00 */
[----:B------:R-:W-:Y:S02]  /*18090*/  MOV R51, R50 ;  /* 0x0000003200337202 */ /* 0x000fe40000000f00 */
[----:B------:R-:W-:Y:S02]  /*180a0*/  MOV R50, R47 ;  /* 0x0000002f00327202 */ /* 0x000fe40000000f00 */
[----:B------:R-:W-:Y:S02]  /*180b0*/  MOV R40, R34 ;  /* 0x0000002200287202 */ /* 0x000fe40000000f00 */
[----:B------:R-:W3:Y:S01]  /*180c0*/  LDL.LU R34, [R1+0x9c] ;  /* 0x00009c0001227983 */ /* 0x000ee20000300800 */
[----:B------:R-:W-:Y:S02]  /*180d0*/  MOV R36, R11 ;  /* 0x0000000b00247202 */ /* 0x000fe40000000f00 */
[----:B------:R-:W-:Y:S01]  /*180e0*/  MOV R54, R53 ;  /* 0x0000003500367202 */ /* 0x000fe20000000f00 */
[----:B------:R-:W4:Y:S01]  /*180f0*/  LDL.LU R47, [R1+0x64] ;  /* 0x00006400012f7983 */ /* 0x000f220000300800 */
[----:B------:R-:W-:Y:S02]  /*18100*/  MOV R38, R10 ;  /* 0x0000000a00267202 */ /* 0x000fe40000000f00 */
[----:B------:R-:W-:Y:S02]  /*18110*/  MOV R53, R51 ;  /* 0x0000003300357202 */ /* 0x000fe40000000f00 */
[----:B------:R-:W-:Y:S02]  /*18120*/  MOV R51, R50 ;  /* 0x0000003200337202 */ /* 0x000fe40000000f00 */
[----:B------:R-:W-:Y:S02]  /*18130*/  MOV R50, R49 ;  /* 0x0000003100327202 */ /* 0x000fe40000000f00 */
[----:B------:R-:W-:Y:S02]  /*18140*/  MOV R49, R46 ;  /* 0x0000002e00317202 */ /* 0x000fe40000000f00 */
[----:B------:R-:W-:Y:S02]  /*18150*/  MOV R46, R45 ;  /* 0x0000002d002e7202 */ /* 0x000fe40000000f00 */
        /* <DEDUP_REMOVED lines=12> */
[----:B------:R-:W-:Y:S01]  /*18220*/  IMAD.MOV.U32 R38, RZ, RZ, R36 ;  /* 0x000000ffff267224 */ /* 0x000fe200078e0024 */
        /* <DEDUP_REMOVED lines=39> */
[----:B------:R-:W4:Y:S01]  /*184a0*/  LDL.LU R30, [R1+0x74] ;  /* 0x00007400011e7983 */ /* 0x000f220000300800 */
[----:B-1----:R-:W-:Y:S02]  /*184b0*/  SHF.L.U32 R20, R20, 0x1, RZ ;  /* 0x0000000114147819 */ /* 0x002fe400000006ff */
[----:B------:R-:W-:Y:S02]  /*184c0*/  MOV R35, R4 ;  /* 0x0000000400237202 */ /* 0x000fe40000000f00 */
[----:B------:R-:W-:Y:S02]  /*184d0*/  LOP3.LUT R20, R20, 0x6, RZ, 0xc0, !PT ;  /* 0x0000000614147812 */ /* 0x000fe400078ec0ff */
[----:B------:R-:W-:Y:S02]  /*184e0*/  MOV R33, R6 ;  /* 0x0000000600217202 */ /* 0x000fe40000000f00 */
[----:B------:R-:W-:Y:S02]  /*184f0*/  LEA R0, R0, R20, 0x7 ;  /* 0x0000001400007211 */ /* 0x000fe400078e38ff */
[----:B------:R-:W-:Y:S02]  /*18500*/  MOV R28, R7 ;  /* 0x00000007001c7202 */ /* 0x000fe40000000f00 */
[----:B------:R-:W1:Y:S01]  /*18510*/  I2F R9, R0 ;  /* 0x0000000000097306 */ /* 0x000e620000201400 */
[C---:B------:R-:W-:Y:S02]  /*18520*/  IADD3 R4, R0.reuse, 0x11, RZ ;  /* 0x0000001100047810 */ /* 0x040fe40007ffe0ff */
[----:B------:R-:W-:Y:S02]  /*18530*/  MOV R85, R57 ;  /* 0x0000003900557202 */ /* 0x000fe40000000f00 */
[----:B------:R-:W-:Y:S02]  /*18540*/  MOV R37, R13 ;  /* 0x0000000d00257202 */ /* 0x000fe40000000f00 */
[C---:B------:R-:W-:Y:S02]  /*18550*/  IADD3 R21, R0.reuse, 0x39, RZ ;  /* 0x0000003900157810 */ /* 0x040fe40007ffe0ff */
[C---:B------:R-:W-:Y:S01]  /*18560*/  IADD3 R20, R0.reuse, 0x40, RZ ;  /* 0x0000004000147810 */ /* 0x040fe20007ffe0ff */
[----:B------:R-:W1:Y:S01]  /*18570*/  I2F R4, R4 ;  /* 0x0000000400047306 */ /* 0x000e620000201400 */
[C---:B------:R-:W-:Y:S02]  /*18580*/  IADD3 R6, R0.reuse, 0x9, RZ ;  /* 0x0000000900067810 */ /* 0x040fe40007ffe0ff */
[C---:B------:R-:W-:Y:S02]  /*18590*/  IADD3 R2, R0.reuse, 0x18, RZ ;  /* 0x0000001800027810 */ /* 0x040fe40007ffe0ff */
[C---:B------:R-:W-:Y:S02]  /*185a0*/  IADD3 R23, R0.reuse, 0x48, RZ ;  /* 0x0000004800177810 */ /* 0x040fe40007ffe0ff */
[C---:B------:R-:W-:Y:S02]  /*185b0*/  IADD3 R22, R0.reuse, 0x49, RZ ;  /* 0x0000004900167810 */ /* 0x040fe40007ffe0ff */
[----:B------:R-:W-:Y:S01]  /*185c0*/  MOV R88, R85 ;  /* 0x0000005500587202 */ /* 0x000fe20000000f00 */
[----:B------:R-:W1:Y:S01]  /*185d0*/  I2F R6, R6 ;  /* 0x0000000600067306 */ /* 0x000e620000201400 */
[C---:B------:R-:W-:Y:S02]  /*185e0*/  IADD3 R7, R0.reuse, 0x8, RZ ;  /* 0x0000000800077810 */ /* 0x040fe40007ffe0ff */
[----:B------:R-:W-:Y:S01]  /*185f0*/  MOV R32, R8 ;  /* 0x0000000800207202 */ /* 0x000fe20000000f00 */
[C---:B-1----:R-:W-:Y:S01]  /*18600*/  FFMA.FTZ R33, R9.reuse, UR4, R33 ;  /* 0x0000000409217c23 */ /* 0x042fe20008010021 */
[C---:B------:R-:W-:Y:S01]  /*18610*/  IADD3 R8, R0.reuse, 0x1, RZ ;  /* 0x0000000100087810 */ /* 0x040fe20007ffe0ff */
[----:B------:R-:W-:Y:S01]  /*18620*/  FFMA.FTZ R25, R9, UR4, R25 ;  /* 0x0000000409197c23 */ /* 0x000fe20008010019 */
[----:B------:R-:W-:Y:S02]  /*18630*/  MOV R26, R15 ;  /* 0x0000000f001a7202 */ /* 0x000fe40000000f00 */
[C---:B------:R-:W-:Y:S01]  /*18640*/  IADD3 R15, R0.reuse, 0x30, RZ ;  /* 0x00000030000f7810 */ /* 0x040fe20007ffe0ff */
[----:B------:R-:W1:Y:S01]  /*18650*/  I2F R2, R2 ;  /* 0x0000000200027306 */ /* 0x000e620000201400 */
[----:B------:R-:W-:Y:S02]  /*18660*/  IADD3 R19, R0, 0x31, RZ ;  /* 0x0000003100137810 */ /* 0x000fe40007ffe0ff */
[----:B------:R-:W-:Y:S01]  /*18670*/  MOV R57, R55 ;  /* 0x0000003700397202 */ /* 0x000fe20000000f00 */
[C---:B------:R-:W-:Y:S01]  /*18680*/  FFMA.FTZ R53, R4.reuse, UR4, R53 ;  /* 0x0000000404357c23 */ /* 0x040fe20008010035 */
[----:B------:R-:W-:Y:S01]  /*18690*/  MOV R55, R49 ;  /* 0x0000003100377202 */ /* 0x000fe20000000f00 */
[----:B------:R-:W-:Y:S01]  /*186a0*/  FFMA.FTZ R40, R4, UR4, R40 ;  /* 0x0000000404287c23 */ /* 0x000fe20008010028 */
[----:B------:R-:W-:Y:S01]  /*186b0*/  IADD3 R5, R0, 0x10, RZ ;  /* 0x0000001000057810 */ /* 0x000fe20007ffe0ff */
[----:B------:R-:W-:Y:S01]  /*186c0*/  FFMA.FTZ R51, R4, UR4, R51 ;  /* 0x0000000404337c23 */ /* 0x000fe20008010033 */
[C---:B------:R-:W-:Y:S01]  /*186d0*/  IADD3 R11, R0.reuse, 0x19, RZ ;  /* 0x00000019000b7810 */ /* 0x040fe20007ffe0ff */
[----:B------:R-:W1:Y:S01]  /*186e0*/  I2F R7, R7 ;  /* 0x0000000700077306 */ /* 0x000e620000201400 */
[C---:B------:R-:W-:Y:S02]  /*186f0*/  IADD3 R10, R0.reuse, 0x20, RZ ;  /* 0x00000020000a7810 */ /* 0x040fe40007ffe0ff */
[----:B------:R-:W-:Y:S01]  /*18700*/  IADD3 R13, R0, 0x21, RZ ;  /* 0x00000021000d7810 */ /* 0x000fe20007ffe0ff */
[----:B------:R-:W-:Y:S01]  /*18710*/  FFMA.FTZ R26, R6, UR4, R26 ;  /* 0x00000004061a7c23 */ /* 0x000fe2000801001a */
[----:B------:R-:W-:Y:S01]  /*18720*/  IADD3 R12, R0, 0x28, RZ ;  /* 0x00000028000c7810 */ /* 0x000fe20007ffe0ff */
[----:B------:R-:W-:Y:S01]  /*18730*/  FFMA.FTZ R35, R6, UR4, R35 ;  /* 0x0000000406237c23 */ /* 0x000fe20008010023 */
[----:B------:R-:W-:Y:S01]  /*18740*/  IADD3 R18, R0, 0x38, RZ ;  /* 0x0000003800127810 */ /* 0x000fe20007ffe0ff */
[----:B------:R-:W-:Y:S01]  /*18750*/  FFMA.FTZ R41, R6, UR4, R41 ;  /* 0x0000000406297c23 */ /* 0x000fe20008010029 */
[----:B------:R-:W-:Y:S01]  /*18760*/  MOV R49, R14 ;  /* 0x0000000e00317202 */ /* 0x000fe20000000f00 */
[----:B------:R-:W1:Y:S01]  /*18770*/  I2F R8, R8 ;  /* 0x0000000800087306 */ /* 0x000e620000201400 */
[C---:B------:R-:W-:Y:S02]  /*18780*/  IADD3 R14, R0.reuse, 0x51, RZ ;  /* 0x00000051000e7810 */ /* 0x040fe40007ffe0ff */
[----:B------:R-:W-:Y:S01]  /*18790*/  IADD3 R24, R0, 0x41, RZ ;  /* 0x0000004100187810 */ /* 0x000fe20007ffe0ff */
[----:B-1----:R-:W-:Y:S01]  /*187a0*/  FFMA.FTZ R39, R2, UR4, R39 ;  /* 0x0000000402277c23 */ /* 0x002fe20008010027 */
[----:B------:R-:W-:Y:S01]  /*187b0*/  IADD3 R17, R0, 0x50, RZ ;  /* 0x0000005000117810 */ /* 0x000fe20007ffe0ff */
[C---:B------:R-:W-:Y:S01]  /*187c0*/  FFMA.FTZ R46, R2.reuse, UR4, R46 ;  /* 0x00000004022e7c23 */ /* 0x040fe2000801002e */
[----:B------:R-:W-:Y:S01]  /*187d0*/  MOV R42, R16 ;  /* 0x00000010002a7202 */ /* 0x000fe20000000f00 */
[----:B------:R-:W-:Y:S01]  /*187e0*/  FFMA.FTZ R50, R2, UR4, R50 ;  /* 0x0000000402327c23 */ /* 0x000fe20008010032 */
[----:B------:R-:W-:Y:S01]  /*187f0*/  IADD3 R16, R0, 0x29, RZ ;  /* 0x0000002900107810 */ /* 0x000fe20007ffe0ff */
[----:B------:R-:W1:Y:S01]  /*18800*/  I2F R15, R15 ;  /* 0x0000000f000f7306 */ /* 0x000e620000201400 */
[----:B------:R-:W-:Y:S01]  /*18810*/  FFMA.FTZ R57, R2, UR4, R57 ;  /* 0x0000000402397c23 */ /* 0x000fe20008010039 */
[----:B------:R-:W-:Y:S01]  /*18820*/  IADD3 R2, R0, 0x60, RZ ;  /* 0x0000006000027810 */ /* 0x000fe20007ffe0ff */
[----:B------:R-:W-:Y:S07]  /*18830*/  FFMA.FTZ R27, R7, UR4, R27 ;  /* 0x00000004071b7c23 */ /* 0x000fee000801001b */
[----:B------:R-:W1:Y:S01]  /*18840*/  I2F R19, R19 ;  /* 0x0000001300137306 */ /* 0x000e620000201400 */
[C---:B------:R-:W-:Y:S02]  /*18850*/  FFMA.FTZ R37, R8.reuse, UR4, R37 ;  /* 0x0000000408257c23 */ /* 0x040fe40008010025 */
[C---:B------:R-:W-:Y:S02]  /*18860*/  FFMA.FTZ R32, R8.reuse, UR4, R32 ;  /* 0x0000000408207c23 */ /* 0x040fe40008010020 */
[----:B------:R-:W-:Y:S05]  /*18870*/  FFMA.FTZ R28, R8, UR4, R28 ;  /* 0x00000004081c7c23 */ /* 0x000fea000801001c */
[----:B------:R-:W1:Y:S02]  /*18880*/  I2F R5, R5 ;  /* 0x0000000500057306 */ /* 0x000e640000201400 */
[C---:B-1----:R-:W-:Y:S02]  /*18890*/  FFMA.FTZ R89, R15.reuse, UR4, R247 ;  /* 0x000000040f597c23 */ /* 0x042fe400080100f7 */
[C---:B------:R-:W-:Y:S02]  /*188a0*/  FFMA.FTZ R127, R15.reuse, UR4, R244 ;  /* 0x000000040f7f7c23 */ /* 0x040fe400080100f4 */
[C---:B------:R-:W-:Y:S04]  /*188b0*/  FFMA.FTZ R121, R15.reuse, UR4, R245 ;  /* 0x000000040f797c23 */ /* 0x040fe800080100f5 */
[----:B------:R-:W1:Y:S01]  /*188c0*/  I2F R24, R24 ;  /* 0x0000001800187306 */ /* 0x000e620000201400 */
[----:B------:R-:W-:Y:S02]  /*188d0*/  FFMA.FTZ R203, R15, UR4, R203 ;  /* 0x000000040fcb7c23 */ /* 0x000fe400080100cb */
[C---:B------:R-:W-:Y:S02]  /*188e0*/  FFMA.FTZ R90, R19.reuse, UR4, R249 ;  /* 0x00000004135a7c23 */ /* 0x040fe400080100f9 */
[C---:B------:R-:W-:Y:S02]  /*188f0*/  FFMA.FTZ R124, R19.reuse, UR4, R246 ;  /* 0x00000004137c7c23 */ /* 0x040fe400080100f6 */
[C---:B------:R-:W-:Y:S03]  /*18900*/  FFMA.FTZ R200, R19.reuse, UR4, R200 ;  /* 0x0000000413c87c23 */ /* 0x040fe600080100c8 */
[----:B------:R-:W1:Y:S01]  /*18910*/  I2F R2, R2 ;  /* 0x0000000200027306 */ /* 0x000e620000201400 */
[----:B------:R-:W-:Y:S02]  /*18920*/  FFMA.FTZ R204, R19, UR4, R204 ;  /* 0x0000000413cc7c23 */ /* 0x000fe400080100cc */
[C---:B------:R-:W-:Y:S02]  /*18930*/  FFMA.FTZ R52, R5.reuse, UR4, R52 ;  /* 0x0000000405347c23 */ /* 0x040fe40008010034 */
[C---:B------:R-:W-:Y:S02]  /*18940*/  FFMA.FTZ R54, R5.reuse, UR4, R54 ;  /* 0x0000000405367c23 */ /* 0x040fe40008010036 */
[C---:B------:R-:W-:Y:S03]  /*18950*/  FFMA.FTZ R48, R5.reuse, UR4, R48 ;  /* 0x0000000405307c23 */ /* 0x040fe60008010030 */
[----:B------:R-:W1:Y:S01]  /*18960*/  I2F R11, R11 ;  /* 0x0000000b000b7306 */ /* 0x000e620000201400 */
[----:B------:R-:W-:Y:S01]  /*18970*/  FFMA.FTZ R42, R5, UR4, R42 ;  /* 0x00000004052a7c23 */ /* 0x000fe2000801002a */
[----:B------:R-:W-:Y:S01]  /*18980*/  IADD3 R5, R0, 0x58, RZ ;  /* 0x0000005800057810 */ /* 0x000fe20007ffe0ff */
[C---:B-1----:R-:W-:Y:S02]  /*18990*/  FFMA.FTZ R208, R24.reuse, UR4, R226 ;  /* 0x0000000418d07c23 */ /* 0x042fe400080100e2 */
[C---:B------:R-:W-:Y:S02]  /*189a0*/  FFMA.FTZ R221, R24.reuse, UR4, R225 ;  /* 0x0000000418dd7c23 */ /* 0x040fe400080100e1 */
[C---:B------:R-:W-:Y:S03]  /*189b0*/  FFMA.FTZ R216, R24.reuse, UR4, R216 ;  /* 0x0000000418d87c23 */ /* 0x040fe600080100d8 */
[----:B------:R-:W1:Y:S01]  /*189c0*/  I2F R10, R10 ;  /* 0x0000000a000a7306 */ /* 0x000e620000201400 */
[----:B------:R-:W-:Y:S02]  /*189d0*/  FFMA.FTZ R218, R24, UR4, R218 ;  /* 0x0000000418da7c23 */ /* 0x000fe400080100da */
[C---:B------:R-:W-:Y:S02]  /*189e0*/  FFMA.FTZ R24, R2.reuse, UR4, R100 ;  /* 0x0000000402187c23 */ /* 0x040fe40008010064 */
[C---:B------:R-:W-:Y:S02]  /*189f0*/  FFMA.FTZ R102, R2.reuse, UR4, R102 ;  /* 0x0000000402667c23 */ /* 0x040fe40008010066 */
[C---:B------:R-:W-:Y:S03]  /*18a00*/  FFMA.FTZ R228, R2.reuse, UR4, R104 ;  /* 0x0000000402e47c23 */ /* 0x040fe60008010068 */
[----:B------:R-:W2:Y:S01]  /*18a10*/  I2F R17, R17 ;  /* 0x0000001100117306 */ /* 0x000ea20000201400 */
[----:B------:R-:W-:Y:S02]  /*18a20*/  FFMA.FTZ R106, R2, UR4, R106 ;  /* 0x00000004026a7c23 */ /* 0x000fe4000801006a */
[C---:B------:R-:W-:Y:S02]  /*18a30*/  FFMA.FTZ R38, R11.reuse, UR4, R38 ;  /* 0x000000040b267c23 */ /* 0x040fe40008010026 */
        /* <DEDUP_REMOVED lines=11> */
[C---:B--2---:R-:W-:Y:S02]  /*18af0*/  FFMA.FTZ R226, R17.reuse, UR4, R73 ;  /* 0x0000000411e27c23 */ /* 0x044fe40008010049 */
[----:B------:R-:W-:Y:S02]  /*18b00*/  FFMA.FTZ R247, R17, UR4, R66 ;  /* 0x0000000411f77c23 */ /* 0x000fe40008010042 */
[----:B------:R-:W-:Y:S03]  /*18b10*/  FFMA.FTZ R29, R9, UR4, R29 ;  /* 0x00000004091d7c23 */ /* 0x000fe6000801001d */
[----:B------:R-:W2:Y:S02]  /*18b20*/  I2F R16, R16 ;  /* 0x0000001000107306 */ /* 0x000ea40000201400 */
[----:B------:R-:W-:Y:S01]  /*18b30*/  FMNMX.FTZ R2, R29, R133, !PT ;  /* 0x000000851d027209 */ /* 0x000fe20007810000 */
[C---:B------:R-:W-:Y:S02]  /*18b40*/  FFMA.FTZ R81, R13.reuse, UR4, R81 ;  /* 0x000000040d517c23 */ /* 0x040fe40008010051 */
[C---:B------:R-:W-:Y:S02]  /*18b50*/  FFMA.FTZ R86, R13.reuse, UR4, R62 ;  /* 0x000000040d567c23 */ /* 0x040fe4000801003e */
[C---:B------:R-:W-:Y:S03]  /*18b60*/  FFMA.FTZ R61, R13.reuse, UR4, R61 ;  /* 0x000000040d3d7c23 */ /* 0x040fe6000801003d */
[----:B------:R-:W4:Y:S01]  /*18b70*/  I2F R18, R18 ;  /* 0x0000001200127306 */ /* 0x000f220000201400 */
[----:B------:R-:W-:Y:S02]  /*18b80*/  FFMA.FTZ R58, R13, UR4, R58 ;  /* 0x000000040d3a7c23 */ /* 0x000fe4000801003a */
[----:B---3--:R-:W-:Y:S01]  /*18b90*/  FFMA.FTZ R34, R9, UR4, R34 ;  /* 0x0000000409227c23 */ /* 0x008fe20008010022 */
[----:B------:R-:W-:Y:S01]  /*18ba0*/  IADD3 R9, R0, 0x61, RZ ;  /* 0x0000006100097810 */ /* 0x000fe20007ffe0ff */
[----:B-1----:R-:W-:Y:S02]  /*18bb0*/  FFMA.FTZ R87, R12, UR4, R59 ;  /* 0x000000040c577c23 */ /* 0x002fe4000801003b */
[----:B----4-:R-:W-:Y:S01]  /*18bc0*/  FFMA.FTZ R47, R4, UR4, R47 ;  /* 0x00000004042f7c23 */ /* 0x010fe2000801002f */
[----:B------:R-:W-:Y:S01]  /*18bd0*/  IADD3 R4, R0, 0x59, RZ ;  /* 0x0000005900047810 */ /* 0x000fe20007ffe0ff */
[C---:B------:R-:W-:Y:S01]  /*18be0*/  FFMA.FTZ R82, R12.reuse, UR4, R63 ;  /* 0x000000040c527c23 */ /* 0x040fe2000801003f */
[----:B------:R-:W1:Y:S01]  /*18bf0*/  I2F R21, R21 ;  /* 0x0000001500157306 */ /* 0x000e620000201400 */
[C---:B------:R-:W-:Y:S02]  /*18c00*/  FFMA.FTZ R62, R12.reuse, UR4, R248 ;  /* 0x000000040c3e7c23 */ /* 0x040fe400080100f8 */
[----:B------:R-:W-:Y:S02]  /*18c10*/  FFMA.FTZ R13, R12, UR4, R252 ;  /* 0x000000040c0d7c23 */ /* 0x000fe400080100fc */
[C---:B--2---:R-:W-:Y:S02]  /*18c20*/  FFMA.FTZ R84, R16.reuse, UR4, R84 ;  /* 0x0000000410547c23 */ /* 0x044fe40008010054 */
[C---:B------:R-:W-:Y:S02]  /*18c30*/  FFMA.FTZ R88, R16.reuse, UR4, R88 ;  /* 0x0000000410587c23 */ /* 0x040fe40008010058 */
[C---:B------:R-:W-:Y:S01]  /*18c40*/  FFMA.FTZ R63, R16.reuse, UR4, R250 ;  /* 0x00000004103f7c23 */ /* 0x040fe200080100fa */
[----:B------:R-:W2:Y:S01]  /*18c50*/  I2F R4, R4 ;  /* 0x0000000400047306 */ /* 0x000ea20000201400 */
[----:B------:R-:W-:Y:S02]  /*18c60*/  FFMA.FTZ R59, R16, UR4, R251 ;  /* 0x00000004103b7c23 */ /* 0x000fe400080100fb */
[----:B------:R-:W-:Y:S01]  /*18c70*/  FFMA.FTZ R44, R8, UR4, R44 ;  /* 0x00000004082c7c23 */ /* 0x000fe2000801002c */
[----:B------:R-:W-:Y:S01]  /*18c80*/  IADD3 R8, R0, 0x68, RZ ;  /* 0x0000006800087810 */ /* 0x000fe20007ffe0ff */
[C---:B------:R-:W-:Y:S02]  /*18c90*/  FFMA.FTZ R91, R18.reuse, UR4, R243 ;  /* 0x00000004125b7c23 */ /* 0x040fe400080100f3 */
[C---:B------:R-:W-:Y:S02]  /*18ca0*/  FFMA.FTZ R125, R18.reuse, UR4, R227 ;  /* 0x00000004127d7c23 */ /* 0x040fe400080100e3 */
[C---:B------:R-:W-:Y:S01]  /*18cb0*/  FFMA.FTZ R201, R18.reuse, UR4, R201 ;  /* 0x0000000412c97c23 */ /* 0x040fe200080100c9 */
[----:B------:R-:W3:Y:S01]  /*18cc0*/  I2F R20, R20 ;  /* 0x0000001400147306 */ /* 0x000ee20000201400 */
[C---:B------:R-:W-:Y:S02]  /*18cd0*/  FFMA.FTZ R251, R17.reuse, UR4, R71 ;  /* 0x0000000411fb7c23 */ /* 0x040fe40008010047 */
[----:B------:R-:W-:Y:S02]  /*18ce0*/  FFMA.FTZ R227, R17, UR4, R68 ;  /* 0x0000000411e37c23 */ /* 0x000fe40008010044 */
[C---:B-1----:R-:W-:Y:S02]  /*18cf0*/  FFMA.FTZ R92, R21.reuse, UR4, R242 ;  /* 0x00000004155c7c23 */ /* 0x042fe400080100f2 */
[C---:B------:R-:W-:Y:S02]  /*18d00*/  FFMA.FTZ R126, R21.reuse, UR4, R241 ;  /* 0x00000004157e7c23 */ /* 0x040fe400080100f1 */
[C---:B------:R-:W-:Y:S01]  /*18d10*/  FFMA.FTZ R202, R21.reuse, UR4, R202 ;  /* 0x0000000415ca7c23 */ /* 0x040fe200080100ca */
[----:B------:R-:W1:Y:S01]  /*18d20*/  I2F R23, R23 ;  /* 0x0000001700177306 */ /* 0x000e620000201400 */
[----:B------:R-:W-:Y:S02]  /*18d30*/  FFMA.FTZ R206, R21, UR4, R206 ;  /* 0x0000000415ce7c23 */ /* 0x000fe400080100ce */
[----:B------:R-:W-:Y:S02]  /*18d40*/  FFMA.FTZ R205, R18, UR4, R205 ;  /* 0x0000000412cd7c23 */ /* 0x000fe400080100cd */
[C---:B--2---:R-:W-:Y:S02]  /*18d50*/  FFMA.FTZ R95, R4.reuse, UR4, R95 ;  /* 0x00000004045f7c23 */ /* 0x044fe4000801005f */
[C---:B------:R-:W-:Y:S02]  /*18d60*/  FFMA.FTZ R99, R4.reuse, UR4, R99 ;  /* 0x0000000404637c23 */ /* 0x040fe40008010063 */
[C---:B------:R-:W-:Y:S01]  /*18d70*/  FFMA.FTZ R19, R4.reuse, UR4, R93 ;  /* 0x0000000404137c23 */ /* 0x040fe2000801005d */
[----:B------:R-:W2:Y:S01]  /*18d80*/  I2F R22, R22 ;  /* 0x0000001600167306 */ /* 0x000ea20000201400 */
[----:B------:R-:W-:Y:S01]  /*18d90*/  FFMA.FTZ R244, R4, UR4, R97 ;  /* 0x0000000404f47c23 */ /* 0x000fe20008010061 */
[----:B------:R-:W-:Y:S01]  /*18da0*/  FMNMX.FTZ R4, R25, R132, !PT ;  /* 0x0000008419047209 */ /* 0x000fe20007810000 */
[----:B---3--:R-:W-:Y:S03]  /*18db0*/  FFMA.FTZ R207, R20, UR4, R207 ;  /* 0x0000000414cf7c23 */ /* 0x008fe600080100cf */
[----:B------:R-:W-:Y:S01]  /*18dc0*/  FMNMX.FTZ R4, R28, R4, !PT ;  /* 0x000000041c047209 */ /* 0x000fe20007810000 */
[C---:B------:R-:W-:Y:S02]  /*18dd0*/  FFMA.FTZ R211, R20.reuse, UR4, R224 ;  /* 0x0000000414d37c23 */ /* 0x040fe400080100e0 */
[C---:B------:R-:W-:Y:S01]  /*18de0*/  FFMA.FTZ R217, R20.reuse, UR4, R217 ;  /* 0x0000000414d97c23 */ /* 0x040fe200080100d9 */
[----:B------:R-:W3:Y:S01]  /*18df0*/  I2F R14, R14 ;  /* 0x0000000e000e7306 */ /* 0x000ee20000201400 */
[----:B------:R-:W-:Y:S02]  /*18e00*/  FFMA.FTZ R222, R20, UR4, R219 ;  /* 0x0000000414de7c23 */ /* 0x000fe400080100db */
[C---:B-1----:R-:W-:Y:S02]  /*18e10*/  FFMA.FTZ R209, R23.reuse, UR4, R79 ;  /* 0x0000000417d17c23 */ /* 0x042fe4000801004f */
[C---:B------:R-:W-:Y:S02]  /*18e20*/  FFMA.FTZ R220, R23.reuse, UR4, R77 ;  /* 0x0000000417dc7c23 */ /* 0x040fe4000801004d */
[----:B------:R-:W-:Y:S03]  /*18e30*/  FFMA.FTZ R213, R23, UR4, R213 ;  /* 0x0000000417d57c23 */ /* 0x000fe600080100d5 */
[----:B------:R-:W1:Y:S01]  /*18e40*/  I2F R5, R5 ;  /* 0x0000000500057306 */ /* 0x000e620000201400 */
[----:B------:R-:W-:Y:S02]  /*18e50*/  FFMA.FTZ R31, R7, UR4, R31 ;  /* 0x00000004071f7c23 */ /* 0x000fe4000801001f */
[----:B------:R-:W-:Y:S02]  /*18e60*/  FFMA.FTZ R215, R23, UR4, R215 ;  /* 0x0000000417d77c23 */ /* 0x000fe400080100d7 */
[C---:B--2---:R-:W-:Y:S02]  /*18e70*/  FFMA.FTZ R210, R22.reuse, UR4, R78 ;  /* 0x0000000416d27c23 */ /* 0x044fe4000801004e */
[C---:B------:R-:W-:Y:S02]  /*18e80*/  FFMA.FTZ R219, R22.reuse, UR4, R83 ;  /* 0x0000000416db7c23 */ /* 0x040fe40008010053 */
[C---:B------:R-:W-:Y:S01]  /*18e90*/  FFMA.FTZ R212, R22.reuse, UR4, R212 ;  /* 0x0000000416d47c23 */ /* 0x040fe200080100d4 */
[----:B------:R-:W2:Y:S01]  /*18ea0*/  I2F R9, R9 ;  /* 0x0000000900097306 */ /* 0x000ea20000201400 */
[----:B------:R-:W-:Y:S02]  /*18eb0*/  FFMA.FTZ R214, R22, UR4, R214 ;  /* 0x0000000416d67c23 */ /* 0x000fe400080100d6 */
[----:B------:R-:W-:Y:S01]  /*18ec0*/  LDSM.16.MT88.4 R20, [R229+0x8000] ;  /* 0x00800000e514783b */ /* 0x000fe20000004200 */
[C---:B---3--:R-:W-:Y:S02]  /*18ed0*/  FFMA.FTZ R83, R14.reuse, UR4, R65 ;  /* 0x000000040e537c23 */ /* 0x048fe40008010041 */
[C---:B------:R-:W-:Y:S02]  /*18ee0*/  FFMA.FTZ R250, R14.reuse, UR4, R70 ;  /* 0x000000040efa7c23 */ /* 0x040fe40008010046 */
[C---:B------:R-:W-:Y:S02]  /*18ef0*/  FFMA.FTZ R245, R14.reuse, UR4, R67 ;  /* 0x000000040ef57c23 */ /* 0x040fe40008010043 */
[----:B------:R-:W3:Y:S01]  /*18f00*/  I2F R8, R8 ;  /* 0x0000000800087306 */ /* 0x000ee20000201400 */
[----:B------:R-:W-:Y:S02]  /*18f10*/  FFMA.FTZ R36, R7, UR4, R36 ;  /* 0x0000000407247c23 */ /* 0x000fe40008010024 */
[----:B------:R-:W-:Y:S02]  /*18f20*/  FFMA.FTZ R242, R14, UR4, R72 ;  /* 0x000000040ef27c23 */ /* 0x000fe40008010048 */
[C---:B-1----:R-:W-:Y:S02]  /*18f30*/  FFMA.FTZ R243, R5.reuse, UR4, R96 ;  /* 0x0000000405f37c23 */ /* 0x042fe40008010060 */
[C---:B------:R-:W-:Y:S02]  /*18f40*/  FFMA.FTZ R94, R5.reuse, UR4, R94 ;  /* 0x00000004055e7c23 */ /* 0x040fe4000801005e */
[C---:B------:R-:W-:Y:S01]  /*18f50*/  FFMA.FTZ R98, R5.reuse, UR4, R98 ;  /* 0x0000000405627c23 */ /* 0x040fe20008010062 */
[----:B------:R-:W1:Y:S01]  /*18f60*/  I2F R10, R10 ;  /* 0x0000000a000a7306 */ /* 0x000e620000201400 */
[----:B------:R-:W-:Y:S02]  /*18f70*/  FFMA.FTZ R223, R5, UR4, R64 ;  /* 0x0000000405df7c23 */ /* 0x000fe40008010040 */
[----:B------:R-:W-:Y:S01]  /*18f80*/  FFMA.FTZ R43, R7, UR4, R43 ;  /* 0x00000004072b7c23 */ /* 0x000fe2000801002b */
[----:B------:R-:W-:Y:S01]  /*18f90*/  IADD3 R7, R0, 0x69, RZ ;  /* 0x0000006900077810 */ /* 0x000fe20007ffe0ff */
[C---:B--2---:R-:W-:Y:S02]  /*18fa0*/  FFMA.FTZ R103, R9.reuse, UR4, R103 ;  /* 0x0000000409677c23 */ /* 0x044fe40008010067 */
[C---:B------:R-:W-:Y:S03]  /*18fb0*/  FFMA.FTZ R107, R9.reuse, UR4, R107 ;  /* 0x00000004096b7c23 */ /* 0x040fe6000801006b */
[----:B------:R-:W2:Y:S01]  /*18fc0*/  I2F R5, R11 ;  /* 0x0000000b00057306 */ /* 0x000ea20000201400 */
[C---:B------:R-:W-:Y:S02]  /*18fd0*/  FFMA.FTZ R104, R9.reuse, UR4, R101 ;  /* 0x0000000409687c23 */ /* 0x040fe40008010065 */
[----:B------:R-:W-:Y:S02]  /*18fe0*/  FFMA.FTZ R12, R9, UR4, R105 ;  /* 0x00000004090c7c23 */ /* 0x000fe40008010069 */
[----:B---3--:R-:W-:Y:S02]  /*18ff0*/  FFMA.FTZ R110, R8, UR4, R110 ;  /* 0x00000004086e7c23 */ /* 0x008fe4000801006e */
[----:B------:R-:W-:Y:S01]  /*19000*/  FFMA.FTZ R30, R6, UR4, R30 ;  /* 0x00000004061e7c23 */ /* 0x000fe2000801001e */
[----:B------:R-:W-:Y:S01]  /*19010*/  IADD3 R6, R0, 0x70, RZ ;  /* 0x0000007000067810 */ /* 0x000fe20007ffe0ff */
[C---:B------:R-:W-:Y:S01]  /*19020*/  FFMA.FTZ R112, R8.reuse, UR4, R112 ;  /* 0x0000000408707c23 */ /* 0x040fe20008010070 */
[----:B------:R-:W3:Y:S01]  /*19030*/  I2F R7, R7 ;  /* 0x0000000700077306 */ /* 0x000ee20000201400 */
[----:B------:R-:W-:Y:S01]  /*19040*/  FFMA.FTZ R114, R8, UR4, R114 ;  /* 0x0000000408727c23 */ /* 0x000fe20008010072 */
[----:B------:R-:W-:Y:S01]  /*19050*/  IADD3 R0, R0, 0x79, RZ ;  /* 0x0000007900007810 */ /* 0x000fe20007ffe0ff */
[----:B------:R-:W-:Y:S02]  /*19060*/  FFMA.FTZ R14, R8, UR4, R108 ;  /* 0x00000004080e7c23 */ /* 0x000fe4000801006c */
[C---:B-1----:R-:W-:Y:S02]  /*19070*/  FFMA.FTZ R117, R10.reuse, UR4, R117 ;  /* 0x000000040a757c23 */ /* 0x042fe40008010075 */
[C---:B------:R-:W-:Y:S02]  /*19080*/  FFMA.FTZ R123, R10.reuse, UR4, R123 ;  /* 0x000000040a7b7c23 */ /* 0x040fe4000801007b */
[C---:B------:R-:W-:Y:S01]  /*19090*/  FFMA.FTZ R119, R10.reuse, UR4, R119 ;  /* 0x000000040a777c23 */ /* 0x040fe20008010077 */
[----:B------:R-:W1:Y:S01]  /*190a0*/  I2F R6, R6 ;  /* 0x0000000600067306 */ /* 0x000e620000201400 */
[----:B------:R-:W-:Y:S02]  /*190b0*/  FFMA.FTZ R105, R10, UR4, R76 ;  /* 0x000000040a697c23 */ /* 0x000fe4000801004c */
[C---:B--2---:R-:W-:Y:S02]  /*190c0*/  FFMA.FTZ R74, R5.reuse, UR4, R74 ;  /* 0x00000004054a7c23 */ /* 0x044fe4000801004a */
[C---:B------:R-:W-:Y:S02]  /*190d0*/  FFMA.FTZ R130, R5.reuse, UR4, R130 ;  /* 0x0000000405827c23 */ /* 0x040fe40008010082 */
[C---:B------:R-:W-:Y:S03]  /*190e0*/  FFMA.FTZ R108, R5.reuse, UR4, R75 ;  /* 0x00000004056c7c23 */ /* 0x040fe6000801004b */
[----:B------:R-:W2:Y:S01]  /*190f0*/  I2F R0, R0 ;  /* 0x0000000000007306 */ /* 0x000ea20000201400 */
[----:B------:R-:W-:Y:S02]  /*19100*/  FFMA.FTZ R128, R5, UR4, R128 ;  /* 0x0000000405807c23 */ /* 0x000fe40008010080 */
[C---:B---3--:R-:W-:Y:S02]  /*19110*/  FFMA.FTZ R113, R7.reuse, UR4, R113 ;  /* 0x0000000407717c23 */ /* 0x048fe40008010071 */
[C---:B------:R-:W-:Y:S02]  /*19120*/  FFMA.FTZ R111, R7.reuse, UR4, R111 ;  /* 0x00000004076f7c23 */ /* 0x040fe4000801006f */
[C---:B------:R-:W-:Y:S02]  /*19130*/  FFMA.FTZ R115, R7.reuse, UR4, R115 ;  /* 0x0000000407737c23 */ /* 0x040fe40008010073 */
[----:B------:R-:W-:Y:S02]  /*19140*/  FFMA.FTZ R109, R7, UR4, R109 ;  /* 0x00000004076d7c23 */ /* 0x000fe4000801006d */
[C---:B-1----:R-:W-:Y:S02]  /*19150*/  FFMA.FTZ R116, R6.reuse, UR4, R116 ;  /* 0x0000000406747c23 */ /* 0x042fe40008010074 */
[C---:B------:R-:W-:Y:S02]  /*19160*/  FFMA.FTZ R118, R6.reuse, UR4, R118 ;  /* 0x0000000406767c23 */ /* 0x040fe40008010076 */
[C---:B------:R-:W-:Y:S02]  /*19170*/  FFMA.FTZ R122, R6.reuse, UR4, R122 ;  /* 0x00000004067a7c23 */ /* 0x040fe4000801007a */
[----:B------:R-:W-:Y:S01]  /*19180*/  FFMA.FTZ R120, R6, UR4, R120 ;  /* 0x0000000406787c23 */ /* 0x000fe20008010078 */
[----:B------:R-:W-:Y:S02]  /*19190*/  FMNMX.FTZ R6, R27, R4, !PT ;  /* 0x000000041b067209 */ /* 0x000fe40007810000 */
[----:B------:R-:W-:Y:S01]  /*191a0*/  FMNMX.FTZ R4, R32, R2, !PT ;  /* 0x0000000220047209 */ /* 0x000fe20007810000 */
[----:B--2---:R-:W-:Y:S01]  /*191b0*/  FFMA.FTZ R129, R0, UR4, R129 ;  /* 0x0000000400817c23 */ /* 0x004fe20008010081 */
[----:B------:R-:W-:Y:S01]  /*191c0*/  FMNMX.FTZ R6, R26, R6, !PT ;  /* 0x000000061a067209 */ /* 0x000fe20007810000 */
[C---:B------:R-:W-:Y:S01]  /*191d0*/  FFMA.FTZ R3, R0.reuse, UR4, R3 ;  /* 0x0000000400037c23 */ /* 0x040fe20008010003 */
[----:B------:R-:W-:Y:S01]  /*191e0*/  FMNMX.FTZ R2, R33, R134, !PT ;  /* 0x0000008621027209 */ /* 0x000fe20007810000 */
[----:B------:R-:W-:Y:S01]  /*191f0*/  FFMA.FTZ R131, R0, UR4, R131 ;  /* 0x0000000400837c23 */ /* 0x000fe20008010083 */
        /* <DEDUP_REMOVED lines=119> */
[----:B------:R-:W-:Y:S04]  /*19970*/  FMNMX.FTZ R4, R109, R4, !PT ;  /* 0x000000046d047209 */ /* 0x000fe80007810000 */
[----:B------:R-:W-:Y:S01]  /*19980*/  FMNMX.FTZ R4, R120, R4, !PT ;  /* 0x0000000478047209 */ /* 0x000fe20007810000 */
[----:B------:R-:W3:Y:S01]  /*19990*/  SHFL.BFLY PT, R8, R72, 0x2, 0x1f ;  /* 0x0c401f0048087f89 */ /* 0x000ee200000e0000 */
[----:B-1----:R-:W-:Y:S02]  /*199a0*/  FMNMX.FTZ R73, R73, R6, !PT ;  /* 0x0000000649497209 */ /* 0x002fe40007810000 */
[----:B------:R-:W-:Y:S05]  /*199b0*/  FMNMX.FTZ R5, R105, R4, !PT ;  /* 0x0000000469057209 */ /* 0x000fea0007810000 */
[----:B------:R-:W1:Y:S01]  /*199c0*/  SHFL.BFLY PT, R7, R73, 0x1, 0x1f ;  /* 0x0c201f0049077f89 */ /* 0x000e6200000e0000 */
[----:B------:R-:W-:Y:S04]  /*199d0*/  FMNMX.FTZ R5, R108, R5, !PT ;  /* 0x000000056c057209 */ /* 0x000fe80007810000 */
[----:B------:R-:W-:Y:S02]  /*199e0*/  FMNMX.FTZ R5, R17, R5, !PT ;  /* 0x0000000511057209 */ /* 0x000fe40007810000 */
[----:B--2---:R-:W-:Y:S03]  /*199f0*/  FMNMX.FTZ R2, R2, R0, !PT ;  /* 0x0000000002027209 */ /* 0x004fe60007810000 */
[----:B------:R-:W2:Y:S01]  /*19a00*/  SHFL.BFLY PT, R6, R5, 0x2, 0x1f ;  /* 0x0c401f0005067f89 */ /* 0x000ea200000e0000 */
[----:B---3--:R-:W-:Y:S07]  /*19a10*/  FMNMX.FTZ R72, R72, R8, !PT ;  /* 0x0000000848487209 */ /* 0x008fee0007810000 */
[----:B------:R-:W3:Y:S01]  /*19a20*/  SHFL.BFLY PT, R4, R2, 0x1, 0x1f ;  /* 0x0c201f0002047f89 */ /* 0x000ee200000e0000 */
[----:B-1----:R-:W-:Y:S07]  /*19a30*/  FMNMX.FTZ R73, R73, R7, !PT ;  /* 0x0000000749497209 */ /* 0x002fee0007810000 */
[----:B------:R-:W1:Y:S01]  /*19a40*/  SHFL.BFLY PT, R8, R72, 0x1, 0x1f ;  /* 0x0c201f0048087f89 */ /* 0x000e6200000e0000 */
[C---:B------:R-:W-:Y:S01]  /*19a50*/  FSETP.NEU.FTZ.AND P2, PT, R73.reuse, -INF , PT ;  /* 0xff8000004900780b */ /* 0x040fe20003f5d000 */
[C---:B------:R-:W-:Y:S02]  /*19a60*/  FMUL.FTZ R75, R73.reuse, c[0x0][0x23c] ;  /* 0x00008f00494b7a20 */ /* 0x040fe40000410000 */
[----:B------:R-:W-:Y:S03]  /*19a70*/  FADD.FTZ R0, -R73, R132 ;  /* 0x0000008449007221 */ /* 0x000fe60000010100 */
[----:B------:R-:W-:Y:S01]  /*19a80*/  FSEL R75, R75, RZ, P2 ;  /* 0x000000ff4b4b7208 */ /* 0x000fe20001000000 */
[----:B------:R-:W-:Y:S01]  /*19a90*/  FMUL.FTZ R0, R0, c[0x0][0x23c] ;  /* 0x00008f0000007a20 */ /* 0x000fe20000410000 */
[----:B------:R-:W-:Y:S01]  /*19aa0*/  STL [R1+0x124], R73 ;  /* 0x0001244901007387 */ /* 0x000fe20000100800 */
[----:B--2---:R-:W-:Y:S02]  /*19ab0*/  FMNMX.FTZ R5, R5, R6, !PT ;  /* 0x0000000605057209 */ /* 0x004fe40007810000 */
[----:B------:R2:W-:Y:S01]  /*19ac0*/  MUFU.EX2 R70, R0 ;  /* 0x0000000000467308 */ /* 0x0005e20000000800 */
[--C-:B------:R-:W-:Y:S01]  /*19ad0*/  FFMA.FTZ R7, R39, c[0x0][0x23c], -R75.reuse ;  /* 0x00008f0027077a23 */ /* 0x100fe2000001084b */
[----:B---3--:R-:W-:Y:S01]  /*19ae0*/  FMNMX.FTZ R68, R2, R4, !PT ;  /* 0x0000000402447209 */ /* 0x008fe20007810000 */
[--C-:B------:R-:W-:Y:S01]  /*19af0*/  FFMA.FTZ R4, R25, c[0x0][0x23c], -R75.reuse ;  /* 0x00008f0019047a23 */ /* 0x100fe2000001084b */
[----:B------:R-:W3:Y:S01]  /*19b00*/  SHFL.BFLY PT, R71, R5, 0x1, 0x1f ;  /* 0x0c201f0005477f89 */ /* 0x000ee200000e0000 */
[----:B------:R-:W-:Y:S01]  /*19b10*/  MOV R25, R228 ;  /* 0x000000e400197202 */ /* 0x000fe20000000f00 */
[--C-:B------:R-:W-:Y:S02]  /*19b20*/  FFMA.FTZ R128, R128, c[0x0][0x23c], -R75.reuse ;  /* 0x00008f0080807a23 */ /* 0x100fe4000001084b */
[----:B------:R-:W-:Y:S02]  /*19b30*/  FMUL.FTZ R96, R68, c[0x0][0x23c] ;  /* 0x00008f0044607a20 */ /* 0x000fe40000410000 */
[----:B------:R4:W-:Y:S01]  /*19b40*/  MUFU.EX2 R252, R4 ;  /* 0x0000000400fc7308 */ /* 0x0009e20000000800 */
[----:B-1----:R-:W-:Y:S01]  /*19b50*/  FMNMX.FTZ R72, R72, R8, !PT ;  /* 0x0000000848487209 */ /* 0x002fe20007810000 */
[----:B------:R-:W-:Y:S03]  /*19b60*/  FFMA.FTZ R8, R42, c[0x0][0x23c], -R75 ;  /* 0x00008f002a087a23 */ /* 0x000fe6000001084b */
[C---:B------:R-:W-:Y:S01]  /*19b70*/  FSETP.NEU.FTZ.AND P2, PT, R72.reuse, -INF , PT ;  /* 0xff8000004800780b */ /* 0x040fe20003f5d000 */
[----:B------:R-:W-:Y:S01]  /*19b80*/  FMUL.FTZ R97, R72, c[0x0][0x23c] ;  /* 0x00008f0048617a20 */ /* 0x000fe20000410000 */
[----:B------:R1:W-:Y:S03]  /*19b90*/  STL [R1+0x128], R72 ;  /* 0x0001284801007387 */ /* 0x0003e60000100800 */
[----:B------:R1:W-:Y:S01]  /*19ba0*/  MUFU.EX2 R235, R7 ;  /* 0x0000000700eb7308 */ /* 0x0003e20000000800 */
[----:B------:R-:W-:Y:S01]  /*19bb0*/  FSEL R97, R97, RZ, P2 ;  /* 0x000000ff61617208 */ /* 0x000fe20001000000 */
[----:B------:R1:W-:Y:S01]  /*19bc0*/  STL [R1+0x12c], R68 ;  /* 0x00012c4401007387 */ /* 0x0003e20000100800 */
[----:B------:R-:W-:Y:S01]  /*19bd0*/  FSETP.NEU.FTZ.AND P2, PT, R68, -INF , PT ;  /* 0xff8000004400780b */ /* 0x000fe20003f5d000 */
[----:B--2---:R-:W-:Y:S02]  /*19be0*/  FADD.FTZ R0, -R72, R133 ;  /* 0x0000008548007221 */ /* 0x004fe40000010100 */
[--C-:B------:R-:W-:Y:S01]  /*19bf0*/  FFMA.FTZ R6, R30, c[0x0][0x23c], -R97.reuse ;  /* 0x00008f001e067a23 */ /* 0x100fe20000010861 */
[----:B------:R-:W-:Y:S01]  /*19c00*/  FSEL R96, R96, RZ, P2 ;  /* 0x000000ff60607208 */ /* 0x000fe20001000000 */
[----:B------:R-:W-:Y:S01]  /*19c10*/  FMUL.FTZ R0, R0, c[0x0][0x23c] ;  /* 0x00008f0000007a20 */ /* 0x000fe20000410000 */
[----:B---3--:R-:W-:Y:S01]  /*19c20*/  FMNMX.FTZ R71, R5, R71, !PT ;  /* 0x0000004705477209 */ /* 0x008fe20007810000 */
[----:B------:R2:W-:Y:S01]  /*19c30*/  MUFU.EX2 R224, R6 ;  /* 0x0000000600e07308 */ /* 0x0005e20000000800 */
[--C-:B------:R-:W-:Y:S02]  /*19c40*/  FFMA.FTZ R130, R130, c[0x0][0x23c], -R97.reuse ;  /* 0x00008f0082827a23 */ /* 0x100fe40000010861 */
[----:B------:R-:W-:Y:S01]  /*19c50*/  FFMA.FTZ R131, R131, c[0x0][0x23c], -R97 ;  /* 0x00008f0083837a23 */ /* 0x000fe20000010861 */
[----:B------:R-:W-:Y:S01]  /*19c60*/  STL [R1+0x130], R71 ;  /* 0x0001304701007387 */ /* 0x000fe20000100800 */
[--C-:B----4-:R-:W-:Y:S01]  /*19c70*/  FFMA.FTZ R4, R28, c[0x0][0x23c], -R75.reuse ;  /* 0x00008f001c047a23 */ /* 0x110fe2000001084b */
[----:B------:R-:W-:Y:S01]  /*19c80*/  FSETP.NEU.FTZ.AND P2, PT, R71, -INF , PT ;  /* 0xff8000004700780b */ /* 0x000fe20003f5d000 */
[----:B------:R-:W-:Y:S01]  /*19c90*/  FFMA.FTZ R123, R123, c[0x0][0x23c], -R96 ;  /* 0x00008f007b7b7a23 */ /* 0x000fe20000010860 */
[----:B------:R-:W-:Y:S01]  /*19ca0*/  MOV R28, R12 ;  /* 0x0000000c001c7202 */ /* 0x000fe20000000f00 */
[----:B------:R-:W-:Y:S01]  /*19cb0*/  FMUL.FTZ R100, R71, c[0x0][0x23c] ;  /* 0x00008f0047647a20 */ /* 0x000fe20000410000 */
[----:B------:R3:W4:Y:S01]  /*19cc0*/  MUFU.EX2 R93, R4 ;  /* 0x00000004005d7308 */ /* 0x0007220000000800 */
[--C-:B------:R-:W-:Y:S02]  /*19cd0*/  FFMA.FTZ R5, R26, c[0x0][0x23c], -R75.reuse ;  /* 0x00008f001a057a23 */ /* 0x100fe4000001084b */
[--C-:B------:R-:W-:Y:S01]  /*19ce0*/  FFMA.FTZ R12, R13, c[0x0][0x23c], -R75.reuse ;  /* 0x00008f000d0c7a23 */ /* 0x100fe2000001084b */
[----:B------:R-:W-:Y:S05]  /*19cf0*/  FSEL R100, R100, RZ, P2 ;  /* 0x000000ff64647208 */ /* 0x000fea0001000000 */
[--C-:B-1----:R-:W-:Y:S01]  /*19d00*/  FFMA.FTZ R7, R57, c[0x0][0x23c], -R100.reuse ;  /* 0x00008f0039077a23 */ /* 0x102fe20000010864 */
[----:B------:R1:W1:Y:S01]  /*19d10*/  MUFU.EX2 R69, R0 ;  /* 0x0000000000457308 */ /* 0x0002620000000800 */
[--C-:B------:R-:W-:Y:S02]  /*19d20*/  FFMA.FTZ R120, R120, c[0x0][0x23c], -R100.reuse ;  /* 0x00008f0078787a23 */ /* 0x100fe40000010864 */
[--C-:B--2---:R-:W-:Y:S07]  /*19d30*/  FFMA.FTZ R6, R34, c[0x0][0x23c], -R100.reuse ;  /* 0x00008f0022067a23 */ /* 0x104fee0000010864 */
[----:B------:R2:W-:Y:S01]  /*19d40*/  MUFU.EX2 R241, R5 ;  /* 0x0000000500f17308 */ /* 0x0005e20000000800 */
[----:B---3--:R-:W-:Y:S01]  /*19d50*/  FFMA.FTZ R4, R27, c[0x0][0x23c], -R75 ;  /* 0x00008f001b047a23 */ /* 0x008fe2000001084b */
[----:B----4-:R-:W-:Y:S02]  /*19d60*/  F2FP.BF16.PACK_AB R76, R93, R252 ;  /* 0x000000fc5d4c723e */ /* 0x010fe400000010ff */
[----:B------:R-:W-:Y:S01]  /*19d70*/  MOV R27, R17 ;  /* 0x00000011001b7202 */ /* 0x000fe20000000f00 */
[----:B------:R-:W-:Y:S05]  /*19d80*/  FFMA.FTZ R17, R60, c[0x0][0x23c], -R97 ;  /* 0x00008f003c117a23 */ /* 0x000fea0000010861 */
[----:B------:R3:W-:Y:S01]  /*19d90*/  MUFU.EX2 R101, R6 ;  /* 0x0000000600657308 */ /* 0x0007e20000000800 */
[----:B------:R-:W-:Y:S02]  /*19da0*/  FFMA.FTZ R60, R88, c[0x0][0x23c], -R100 ;  /* 0x00008f00583c7a23 */ /* 0x000fe40000010864 */
[----:B-1----:R-:W-:Y:S02]  /*19db0*/  FADD.FTZ R0, -R68, R134 ;  /* 0x0000008644007221 */ /* 0x002fe40000010100 */
[----:B------:R-:W-:Y:S02]  /*19dc0*/  FMUL.FTZ R34, R69, R166 ;  /* 0x000000a645227220 */ /* 0x000fe40000410000 */
[----:B------:R-:W-:Y:S03]  /*19dd0*/  FMUL.FTZ R0, R0, c[0x0][0x23c] ;  /* 0x00008f0000007a20 */ /* 0x000fe60000410000 */
[----:B------:R1:W4:Y:S01]  /*19de0*/  MUFU.EX2 R134, R4 ;  /* 0x0000000400867308 */ /* 0x0003220000000800 */
[--C-:B--2---:R-:W-:Y:S02]  /*19df0*/  FFMA.FTZ R5, R33, c[0x0][0x23c], -R96.reuse ;  /* 0x00008f0021057a23 */ /* 0x104fe40000010860 */
[----:B------:R-:W-:Y:S07]  /*19e00*/  FFMA.FTZ R33, R80, c[0x0][0x23c], -R96 ;  /* 0x00008f0050217a23 */ /* 0x000fee0000010860 */
[----:B------:R2:W2:Y:S01]  /*19e10*/  MUFU.EX2 R2, R0 ;  /* 0x0000000000027308 */ /* 0x0004a20000000800 */
[----:B---3--:R-:W-:Y:S09]  /*19e20*/  FFMA.FTZ R6, R38, c[0x0][0x23c], -R75 ;  /* 0x00008f0026067a23 */ /* 0x008ff2000001084b */
[----:B------:R3:W-:Y:S01]  /*19e30*/  MUFU.EX2 R246, R5 ;  /* 0x0000000500f67308 */ /* 0x0007e20000000800 */
[----:B-1----:R-:W-:Y:S01]  /*19e40*/  FFMA.FTZ R4, R29, c[0x0][0x23c], -R97 ;  /* 0x00008f001d047a23 */ /* 0x002fe20000010861 */
[----:B----4-:R-:W-:Y:S02]  /*19e50*/  F2FP.BF16.PACK_AB R78, R241, R134 ;  /* 0x00000086f14e723e */ /* 0x010fe400000010ff */
[----:B------:R-:W-:Y:S02]  /*19e60*/  MOV R29, R25 ;  /* 0x00000019001d7202 */ /* 0x000fe40000000f00 */
[----:B------:R-:W-:Y:S04]  /*19e70*/  MOV R25, R19 ;  /* 0x0000001300197202 */ /* 0x000fe80000000f00 */
[----:B------:R1:W-:Y:S01]  /*19e80*/  MUFU.EX2 R249, R4 ;  /* 0x0000000400f97308 */ /* 0x0003e20000000800 */
[----:B------:R-:W-:Y:S02]  /*19e90*/  FMUL.FTZ R19, R69, R151 ;  /* 0x0000009745137220 */ /* 0x000fe40000410000 */
[----:B--2---:R-:W-:Y:S02]  /*19ea0*/  FADD.FTZ R0, -R71, R135 ;  /* 0x0000008747007221 */ /* 0x004fe40000010100 */
[----:B------:R-:W-:Y:S02]  /*19eb0*/  FMUL.FTZ R11, R2, R139 ;  /* 0x0000008b020b7220 */ /* 0x000fe40000410000 */
[----:B------:R-:W-:Y:S03]  /*19ec0*/  FMUL.FTZ R0, R0, c[0x0][0x23c] ;  /* 0x00008f0000007a20 */ /* 0x000fe60000410000 */
[----:B------:R2:W-:Y:S01]  /*19ed0*/  MUFU.EX2 R30, R12 ;  /* 0x0000000c001e7308 */ /* 0x0005e20000000800 */
[C---:B------:R-:W-:Y:S02]  /*19ee0*/  FMUL.FTZ R10, R2.reuse, R138 ;  /* 0x0000008a020a7220 */ /* 0x040fe40000410000 */
[----:B------:R-:W-:Y:S02]  /*19ef0*/  FMUL.FTZ R42, R2, R174 ;  /* 0x000000ae022a7220 */ /* 0x000fe40000410000 */
[--C-:B---3--:R-:W-:Y:S05]  /*19f00*/  FFMA.FTZ R5, R48, c[0x0][0x23c], -R97.reuse ;  /* 0x00008f0030057a23 */ /* 0x108fea0000010861 */
[----:B------:R3:W-:Y:S01]  /*19f10*/  MUFU.EX2 R72, R5 ;  /* 0x0000000500487308 */ /* 0x0007e20000000800 */
[--C-:B-1----:R-:W-:Y:S01]  /*19f20*/  FFMA.FTZ R4, R32, c[0x0][0x23c], -R97.reuse ;  /* 0x00008f0020047a23 */ /* 0x102fe20000010861 */
[----:B------:R-:W-:Y:S01]  /*19f30*/  MOV R32, R28 ;  /* 0x0000001c00207202 */ /* 0x000fe20000000f00 */
[----:B------:R-:W-:Y:S02]  /*19f40*/  IMAD.MOV.U32 R28, RZ, RZ, R24 ;  /* 0x000000ffff1c7224 */ /* 0x000fe400078e0018 */
[----:B------:R-:W-:Y:S01]  /*19f50*/  FFMA.FTZ R24, R62, c[0x0][0x23c], -R97 ;  /* 0x00008f003e187a23 */ /* 0x000fe20000010861 */
[----:B------:R-:W-:Y:S04]  /*19f60*/  MOV R48, R32 ;  /* 0x0000002000307202 */ /* 0x000fe80000000f00 */
[----:B------:R1:W4:Y:S01]  /*19f70*/  MUFU.EX2 R225, R4 ;  /* 0x0000000400e17308 */ /* 0x0003220000000800 */
[----:B------:R-:W-:Y:S01]  /*19f80*/  FMUL.FTZ R32, R70, R164 ;  /* 0x000000a446207220 */ /* 0x000fe20000410000 */
[----:B------:R-:W-:Y:S01]  /*19f90*/  MOV R164, R93 ;  /* 0x0000005d00a47202 */ /* 0x000fe20000000f00 */
[C---:B------:R-:W-:Y:S02]  /*19fa0*/  FMUL.FTZ R62, R2.reuse, R194 ;  /* 0x000000c2023e7220 */ /* 0x040fe40000410000 */
[----:B--2---:R-:W-:Y:S02]  /*19fb0*/  FFMA.FTZ R12, R59, c[0x0][0x23c], -R75 ;  /* 0x00008f003b0c7a23 */ /* 0x004fe4000001084b */
[----:B------:R-:W-:Y:S03]  /*19fc0*/  FMUL.FTZ R59, R2, R191 ;  /* 0x000000bf023b7220 */ /* 0x000fe60000410000 */
[----:B------:R-:W-:Y:S01]  /*19fd0*/  MUFU.EX2 R68, R8 ;  /* 0x0000000800447308 */ /* 0x000fe20000000800 */
[----:B---3--:R-:W-:Y:S09]  /*19fe0*/  FFMA.FTZ R5, R54, c[0x0][0x23c], -R100 ;  /* 0x00008f0036057a23 */ /* 0x008ff20000010864 */
[----:B------:R2:W-:Y:S01]  /*19ff0*/  MUFU.EX2 R73, R5 ;  /* 0x0000000500497308 */ /* 0x0005e20000000800 */
[----:B-1----:R-:W-:Y:S01]  /*1a000*/  FFMA.FTZ R4, R31, c[0x0][0x23c], -R97 ;  /* 0x00008f001f047a23 */ /* 0x002fe20000010861 */
[----:B----4-:R-:W-:Y:S01]  /*1a010*/  F2FP.BF16.PACK_AB R77, R225, R249 ;  /* 0x000000f9e14d723e */ /* 0x010fe200000010ff */
[----:B------:R-:W-:Y:S07]  /*1a020*/  FMUL.FTZ R31, R2, R163 ;  /* 0x000000a3021f7220 */ /* 0x000fee0000410000 */
[----:B------:R1:W3:Y:S10]  /*1a030*/  MUFU.EX2 R133, R4 ;  /* 0x0000000400857308 */ /* 0x0002f40000000800 */
[----:B------:R4:W-:Y:S01]  /*1a040*/  MUFU.EX2 R16, R6 ;  /* 0x0000000600107308 */ /* 0x0009e20000000800 */
[----:B--2---:R-:W-:Y:S09]  /*1a050*/  FMUL.FTZ R5, R70, R141 ;  /* 0x0000008d46057220 */ /* 0x004ff20000410000 */
[----:B------:R-:W2:Y:S01]  /*1a060*/  MUFU.EX2 R0, R0 ;  /* 0x0000000000007308 */ /* 0x000ea20000000800 */
[--C-:B-1----:R-:W-:Y:S01]  /*1a070*/  FFMA.FTZ R4, R37, c[0x0][0x23c], -R96.reuse ;  /* 0x00008f0025047a23 */ /* 0x102fe20000010860 */
[----:B---3--:R-:W-:Y:S08]  /*1a080*/  F2FP.BF16.PACK_AB R79, R224, R133 ;  /* 0x00000085e04f723e */ /* 0x008ff000000010ff */
[----:B------:R1:W3:Y:S01]  /*1a090*/  MUFU.EX2 R248, R4 ;  /* 0x0000000400f87308 */ /* 0x0002e20000000800 */
[----:B----4-:R-:W-:Y:S09]  /*1a0a0*/  FMUL.FTZ R6, R69, R142 ;  /* 0x0000008e45067220 */ /* 0x010ff20000410000 */
[----:B------:R4:W-:Y:S01]  /*1a0b0*/  MUFU.EX2 R13, R12 ;  /* 0x0000000c000d7308 */ /* 0x0009e20000000800 */
[----:B--2---:R-:W-:Y:S09]  /*1a0c0*/  FMUL.FTZ R57, R0, R189 ;  /* 0x000000bd00397220 */ /* 0x004ff20000410000 */
[----:B------:R2:W-:Y:S01]  /*1a0d0*/  MUFU.EX2 R139, R17 ;  /* 0x00000011008b7308 */ /* 0x0005e20000000800 */
[--C-:B-1----:R-:W-:Y:S01]  /*1a0e0*/  FFMA.FTZ R4, R36, c[0x0][0x23c], -R96.reuse ;  /* 0x00008f0024047a23 */ /* 0x102fe20000010860 */
[----:B---3--:R-:W-:Y:S01]  /*1a0f0*/  F2FP.BF16.PACK_AB R65, R248, R246 ;  /* 0x000000f6f841723e */ /* 0x008fe200000010ff */
[----:B------:R-:W1:Y:S07]  /*1a100*/  LDSM.16.MT88.4 R36, [R232+0x8000] ;  /* 0x00800000e824783b */ /* 0x000e6e0000004200 */
[----:B------:R3:W-:Y:S01]  /*1a110*/  MUFU.EX2 R135, R4 ;  /* 0x0000000400877308 */ /* 0x0007e20000000800 */
[----:B----4-:R-:W-:Y:S09]  /*1a120*/  FMUL.FTZ R12, R0, R144 ;  /* 0x00000090000c7220 */ /* 0x010ff20000410000 */
[----:B------:R-:W-:Y:S01]  /*1a130*/  MUFU.EX2 R128, R128 ;  /* 0x0000008000807308 */ /* 0x000fe20000000800 */
[----:B--2---:R-:W-:Y:S01]  /*1a140*/  FMUL.FTZ R17, R70, R149 ;  /* 0x0000009546117220 */ /* 0x004fe20000410000 */
[----:B------:R-:W-:Y:S08]  /*1a150*/  MOV R149, R224 ;  /* 0x000000e000957202 */ /* 0x000ff00000000f00 */
[----:B------:R-:W-:Y:S01]  /*1a160*/  MUFU.EX2 R130, R130 ;  /* 0x0000008200827308 */ /* 0x000fe20000000800 */
[----:B---3--:R-:W-:Y:S02]  /*1a170*/  FFMA.FTZ R4, R35, c[0x0][0x23c], -R96 ;  /* 0x00008f0023047a23 */ /* 0x008fe40000010860 */
[----:B------:R-:W-:Y:S07]  /*1a180*/  FMUL.FTZ R35, R69, R167 ;  /* 0x000000a745237220 */ /* 0x000fee0000410000 */
[----:B------:R2:W3:Y:S10]  /*1a190*/  MUFU.EX2 R233, R4 ;  /* 0x0000000400e97308 */ /* 0x0004f40000000800 */
[----:B------:R-:W-:Y:S01]  /*1a1a0*/  MUFU.EX2 R131, R131 ;  /* 0x0000008300837308 */ /* 0x000fe20000000800 */
[----:B--2---:R-:W-:Y:S01]  /*1a1b0*/  FFMA.FTZ R4, R44, c[0x0][0x23c], -R100 ;  /* 0x00008f002c047a23 */ /* 0x004fe20000010864 */
[----:B---3--:R-:W-:Y:S08]  /*1a1c0*/  MOV R44, R233 ;  /* 0x000000e9002c7202 */ /* 0x008ff00000000f00 */
[----:B------:R2:W-:Y:S01]  /*1a1d0*/  MUFU.EX2 R233, R7 ;  /* 0x0000000700e97308 */ /* 0x0005e20000000800 */
[----:B------:R-:W-:Y:S02]  /*1a1e0*/  MOV R151, R44 ;  /* 0x0000002c00977202 */ /* 0x000fe40000000f00 */
[----:B------:R-:W-:Y:S01]  /*1a1f0*/  F2FP.BF16.PACK_AB R67, R44, R135 ;  /* 0x000000872c43723e */ /* 0x000fe200000010ff */
[----:B------:R-:W-:Y:S06]  /*1a200*/  FFMA.FTZ R44, R84, c[0x0][0x23c], -R96 ;  /* 0x00008f00542c7a23 */ /* 0x000fec0000010860 */
[----:B------:R3:W-:Y:S01]  /*1a210*/  MUFU.EX2 R9, R4 ;  /* 0x0000000400097308 */ /* 0x0007e20000000800 */
[--C-:B--2---:R-:W-:Y:S02]  /*1a220*/  FFMA.FTZ R7, R58, c[0x0][0x23c], -R75.reuse ;  /* 0x00008f003a077a23 */ /* 0x104fe4000001084b */
[C---:B------:R-:W-:Y:S07]  /*1a230*/  FMUL.FTZ R58, R2.reuse, R190 ;  /* 0x000000be023a7220 */ /* 0x040fee0000410000 */
[----:B------:R2:W-:Y:S01]  /*1a240*/  MUFU.EX2 R141, R7 ;  /* 0x00000007008d7308 */ /* 0x0005e20000000800 */
[--C-:B---3--:R-:W-:Y:S02]  /*1a250*/  FFMA.FTZ R4, R43, c[0x0][0x23c], -R100.reuse ;  /* 0x00008f002b047a23 */ /* 0x108fe40000010864 */
[----:B------:R-:W-:Y:S07]  /*1a260*/  FMUL.FTZ R43, R2, R175 ;  /* 0x000000af022b7220 */ /* 0x000fee0000410000 */
[----:B------:R3:W-:Y:S01]  /*1a270*/  MUFU.EX2 R132, R4 ;  /* 0x0000000400847308 */ /* 0x0007e20000000800 */
[----:B--2---:R-:W-:Y:S09]  /*1a280*/  FMUL.FTZ R7, R69, R143 ;  /* 0x0000008f45077220 */ /* 0x004ff20000410000 */
[----:B------:R2:W-:Y:S01]  /*1a290*/  MUFU.EX2 R143, R60 ;  /* 0x0000003c008f7308 */ /* 0x0005e20000000800 */
[----:B---3--:R-:W-:Y:S02]  /*1a2a0*/  FFMA.FTZ R4, R41, c[0x0][0x23c], -R100 ;  /* 0x00008f0029047a23 */ /* 0x008fe40000010864 */
[----:B------:R-:W-:Y:S07]  /*1a2b0*/  FMUL.FTZ R41, R0, R173 ;  /* 0x000000ad00297220 */ /* 0x000fee0000410000 */
[----:B------:R3:W4:Y:S01]  /*1a2c0*/  MUFU.EX2 R26, R4 ;  /* 0x00000004001a7308 */ /* 0x0007220000000800 */
[--C-:B--2---:R-:W-:Y:S02]  /*1a2d0*/  FFMA.FTZ R60, R89, c[0x0][0x23c], -R75.reuse ;  /* 0x00008f00593c7a23 */ /* 0x104fe4000001084b */
[----:B---3--:R-:W-:Y:S01]  /*1a2e0*/  FFMA.FTZ R4, R40, c[0x0][0x23c], -R75 ;  /* 0x00008f0028047a23 */ /* 0x008fe2000001084b */
[----:B----4-:R2:W-:Y:S01]  /*1a2f0*/  STL [R1+0x7c], R26 ;  /* 0x00007c1a01007387 */ /* 0x0105e20000100800 */
[----:B------:R-:W-:Y:S01]  /*1a300*/  F2FP.BF16.PACK_AB R66, R26, R132 ;  /* 0x000000841a42723e */ /* 0x000fe200000010ff */
[--C-:B------:R-:W-:Y:S04]  /*1a310*/  FFMA.FTZ R40, R82, c[0x0][0x23c], -R96.reuse ;  /* 0x00008f0052287a23 */ /* 0x100fe80000010860 */
[----:B------:R3:W-:Y:S01]  /*1a320*/  MUFU.EX2 R239, R4 ;  /* 0x0000000400ef7308 */ /* 0x0007e20000000800 */
[----:B--2---:R-:W-:Y:S01]  /*1a330*/  MOV R26, R14 ;  /* 0x0000000e001a7202 */ /* 0x004fe20000000f00 */
[C---:B------:R-:W-:Y:S02]  /*1a340*/  FMUL.FTZ R14, R2.reuse, R146 ;  /* 0x00000092020e7220 */ /* 0x040fe40000410000 */
[--C-:B---3--:R-:W-:Y:S01]  /*1a350*/  FFMA.FTZ R4, R47, c[0x0][0x23c], -R97.reuse ;  /* 0x00008f002f047a23 */ /* 0x108fe20000010861 */
[----:B------:R-:W-:Y:S01]  /*1a360*/  MOV R47, R28 ;  /* 0x0000001c002f7202 */ /* 0x000fe20000000f00 */
[----:B------:R-:W-:Y:S04]  /*1a370*/  FFMA.FTZ R28, R63, c[0x0][0x23c], -R97 ;  /* 0x00008f003f1c7a23 */ /* 0x000fe80000010861 */
[----:B------:R2:W-:Y:S01]  /*1a380*/  MUFU.EX2 R238, R4 ;  /* 0x0000000400ee7308 */ /* 0x0005e20000000800 */
[----:B------:R-:W-:Y:S01]  /*1a390*/  FMUL.FTZ R63, R2, R195 ;  /* 0x000000c3023f7220 */ /* 0x000fe20000410000 */
[----:B------:R-:W-:Y:S01]  /*1a3a0*/  MOV R195, R106 ;  /* 0x0000006a00c37202 */ /* 0x000fe20000000f00 */
[----:B------:R-:W-:Y:S02]  /*1a3b0*/  FFMA.FTZ R106, R117, c[0x0][0x23c], -R75 ;  /* 0x00008f00756a7a23 */ /* 0x000fe4000001084b */
[--C-:B--2---:R-:W-:Y:S01]  /*1a3c0*/  FFMA.FTZ R4, R46, c[0x0][0x23c], -R97.reuse ;  /* 0x00008f002e047a23 */ /* 0x104fe20000010861 */
[----:B------:R-:W-:Y:S01]  /*1a3d0*/  MOV R46, R9 ;  /* 0x00000009002e7202 */ /* 0x000fe20000000f00 */
[----:B------:R-:W-:Y:S03]  /*1a3e0*/  FMUL.FTZ R9, R0, R137 ;  /* 0x0000008900097220 */ /* 0x000fe60000410000 */
[----:B------:R2:W-:Y:S01]  /*1a3f0*/  MUFU.EX2 R234, R4 ;  /* 0x0000000400ea7308 */ /* 0x0005e20000000800 */
[----:B------:R-:W-:Y:S09]  /*1a400*/  F2FP.BF16.PACK_AB R64, R46, R101 ;  /* 0x000000652e40723e */ /* 0x000ff200000010ff */
[----:B------:R3:W-:Y:S01]  /*1a410*/  MUFU.EX2 R137, R33 ;  /* 0x0000002100897308 */ /* 0x0007e20000000800 */
[----:B--2---:R-:W-:Y:S01]  /*1a420*/  FFMA.FTZ R4, R45, c[0x0][0x23c], -R97 ;  /* 0x00008f002d047a23 */ /* 0x004fe20000010861 */
[----:B------:R-:W-:Y:S01]  /*1a430*/  MOV R45, R29 ;  /* 0x0000001d002d7202 */ /* 0x000fe20000000f00 */
[C---:B------:R-:W-:Y:S07]  /*1a440*/  FMUL.FTZ R29, R0.reuse, R161 ;  /* 0x000000a1001d7220 */ /* 0x040fee0000410000 */
[----:B------:R2:W4:Y:S01]  /*1a450*/  MUFU.EX2 R18, R4 ;  /* 0x0000000400127308 */ /* 0x0005220000000800 */
[----:B------:R-:W-:Y:S01]  /*1a460*/  MOV R166, R45 ;  /* 0x0000002d00a67202 */ /* 0x000fe20000000f00 */
[----:B------:R-:W-:Y:S01]  /*1a470*/  FMUL.FTZ R45, R0, R177 ;  /* 0x000000b1002d7220 */ /* 0x000fe20000410000 */
[----:B------:R-:W-:Y:S01]  /*1a480*/  MOV R177, R95 ;  /* 0x0000005f00b17202 */ /* 0x000fe20000000f00 */
[C---:B---3--:R-:W-:Y:S01]  /*1a490*/  FMUL.FTZ R33, R70.reuse, R165 ;  /* 0x000000a546217220 */ /* 0x048fe20000410000 */
[----:B------:R-:W-:Y:S01]  /*1a4a0*/  MOV R165, R48 ;  /* 0x0000003000a57202 */ /* 0x000fe20000000f00 */
[----:B------:R-:W-:Y:S01]  /*1a4b0*/  FMUL.FTZ R48, R70, R180 ;  /* 0x000000b446307220 */ /* 0x000fe20000410000 */
[----:B------:R-:W-:Y:S02]  /*1a4c0*/  MOV R180, R227 ;  /* 0x000000e300b47202 */ /* 0x000fe40000000f00 */
[----:B------:R-:W-:Y:S02]  /*1a4d0*/  MOV R194, R165 ;  /* 0x000000a500c27202 */ /* 0x000fe40000000f00 */
[----:B------:R-:W-:Y:S01]  /*1a4e0*/  MOV R165, R135 ;  /* 0x0000008700a57202 */ /* 0x000fe20000000f00 */
[--C-:B--2---:R-:W-:Y:S01]  /*1a4f0*/  FFMA.FTZ R4, R52, c[0x0][0x23c], -R96.reuse ;  /* 0x00008f0034047a23 */ /* 0x104fe20000010860 */
[----:B----4-:R-:W-:Y:S01]  /*1a500*/  MOV R144, R18 ;  /* 0x0000001200907202 */ /* 0x010fe20000000f00 */
[----:B------:R-:W-:Y:S01]  /*1a510*/  FMUL.FTZ R18, R69, R150 ;  /* 0x0000009645127220 */ /* 0x000fe20000410000 */
[----:B------:R-:W-:Y:S01]  /*1a520*/  MOV R150, R241 ;  /* 0x000000f100967202 */ /* 0x000fe20000000f00 */
[----:B------:R2:W-:Y:S02]  /*1a530*/  MUFU.EX2 R71, R4 ;  /* 0x0000000400477308 */ /* 0x0005e40000000800 */
[--C-:B--2---:R-:W-:Y:S01]  /*1a540*/  FFMA.FTZ R4, R51, c[0x0][0x23c], -R96.reuse ;  /* 0x00008f0033047a23 */ /* 0x104fe20000010860 */
[----:B------:R-:W-:Y:S01]  /*1a550*/  MOV R51, R26 ;  /* 0x0000001a00337202 */ /* 0x000fe20000000f00 */
[----:B------:R-:W-:Y:S06]  /*1a560*/  FMUL.FTZ R26, R2, R158 ;  /* 0x0000009e021a7220 */ /* 0x000fec0000410000 */
[----:B------:R2:W-:Y:S01]  /*1a570*/  MUFU.EX2 R240, R4 ;  /* 0x0000000400f07308 */ /* 0x0005e20000000800 */
[----:B------:R-:W-:Y:S01]  /*1a580*/  MOV R167, R51 ;  /* 0x0000003300a77202 */ /* 0x000fe20000000f00 */
[----:B------:R-:W-:Y:S08]  /*1a590*/  FMUL.FTZ R51, R69, R183 ;  /* 0x000000b745337220 */ /* 0x000ff00000410000 */
[----:B------:R3:W-:Y:S10]  /*1a5a0*/  MUFU.EX2 R158, R40 ;  /* 0x00000028009e7308 */ /* 0x0007f40000000800 */
[----:B------:R4:W-:Y:S01]  /*1a5b0*/  MUFU.EX2 R183, R60 ;  /* 0x0000003c00b77308 */ /* 0x0009e20000000800 */
[--C-:B--2---:R-:W-:Y:S01]  /*1a5c0*/  FFMA.FTZ R4, R50, c[0x0][0x23c], -R96.reuse ;  /* 0x00008f0032047a23 */ /* 0x104fe20000010860 */
[----:B------:R-:W-:Y:S01]  /*1a5d0*/  MOV R50, R27 ;  /* 0x0000001b00327202 */ /* 0x000fe20000000f00 */
[----:B------:R-:W-:Y:S07]  /*1a5e0*/  FMUL.FTZ R27, R2, R159 ;  /* 0x0000009f021b7220 */ /* 0x000fee0000410000 */
[----:B------:R2:W-:Y:S01]  /*1a5f0*/  MUFU.EX2 R236, R4 ;  /* 0x0000000400ec7308 */ /* 0x0005e20000000800 */
[C---:B---3--:R-:W-:Y:S01]  /*1a600*/  FMUL.FTZ R40, R0.reuse, R172 ;  /* 0x000000ac00287220 */ /* 0x048fe20000410000 */
[----:B------:R-:W-:Y:S08]  /*1a610*/  MOV R172, R223 ;  /* 0x000000df00ac7202 */ /* 0x000ff00000000f00 */
[----:B------:R3:W-:Y:S01]  /*1a620*/  MUFU.EX2 R159, R28 ;  /* 0x0000001c009f7308 */ /* 0x0007e20000000800 */
[C---:B----4-:R-:W-:Y:S02]  /*1a630*/  FMUL.FTZ R60, R0.reuse, R192 ;  /* 0x000000c0003c7220 */ /* 0x050fe40000410000 */
[----:B--2---:R-:W-:Y:S01]  /*1a640*/  FFMA.FTZ R4, R49, c[0x0][0x23c], -R96 ;  /* 0x00008f0031047a23 */ /* 0x004fe20000010860 */
[----:B------:R-:W-:Y:S01]  /*1a650*/  MOV R49, R25 ;  /* 0x0000001900317202 */ /* 0x000fe20000000f00 */
[C---:B------:R-:W-:Y:S05]  /*1a660*/  FMUL.FTZ R25, R0.reuse, R157 ;  /* 0x0000009d00197220 */ /* 0x040fea0000410000 */
[----:B------:R2:W-:Y:S01]  /*1a670*/  MUFU.EX2 R228, R4 ;  /* 0x0000000400e47308 */ /* 0x0005e20000000800 */
[----:B------:R-:W-:Y:S01]  /*1a680*/  MOV R173, R49 ;  /* 0x0000003100ad7202 */ /* 0x000fe20000000f00 */
[--C-:B------:R-:W-:Y:S02]  /*1a690*/  FFMA.FTZ R49, R85, c[0x0][0x23c], -R100.reuse ;  /* 0x00008f0055317a23 */ /* 0x100fe40000010864 */
[C---:B---3--:R-:W-:Y:S06]  /*1a6a0*/  FMUL.FTZ R28, R0.reuse, R160 ;  /* 0x000000a0001c7220 */ /* 0x048fec0000410000 */
[----:B------:R3:W-:Y:S01]  /*1a6b0*/  MUFU.EX2 R157, R44 ;  /* 0x0000002c009d7308 */ /* 0x0007e20000000800 */
[--C-:B--2---:R-:W-:Y:S09]  /*1a6c0*/  FFMA.FTZ R4, R53, c[0x0][0x23c], -R100.reuse ;  /* 0x00008f0035047a23 */ /* 0x104ff20000010864 */
[----:B------:R2:W-:Y:S01]  /*1a6d0*/  MUFU.EX2 R237, R4 ;  /* 0x0000000400ed7308 */ /* 0x0005e20000000800 */
[----:B---3--:R-:W-:Y:S01]  /*1a6e0*/  FMUL.FTZ R44, R0, R176 ;  /* 0x000000b0002c7220 */ /* 0x008fe20000410000 */
[----:B------:R-:W-:Y:S01]  /*1a6f0*/  MOV R176, R94 ;  /* 0x0000005e00b07202 */ /* 0x000fe20000000f00 */
[--C-:B--2---:R-:W-:Y:S02]  /*1a700*/  FFMA.FTZ R4, R55, c[0x0][0x23c], -R100.reuse ;  /* 0x00008f0037047a23 */ /* 0x104fe40000010864 */
[----:B------:R-:W2:Y:S05]  /*1a710*/  LDSM.16.MT88.4 R52, [R230+0x8000] ;  /* 0x00800000e634783b */ /* 0x000eaa0000004200 */
[----:B------:R3:W4:Y:S02]  /*1a720*/  MUFU.EX2 R15, R4 ;  /* 0x00000004000f7308 */ /* 0x0007240000000800 */
[----:B---3--:R-:W-:Y:S01]  /*1a730*/  FFMA.FTZ R4, R56, c[0x0][0x23c], -R75 ;  /* 0x00008f0038047a23 */ /* 0x008fe2000001084b */
[----:B----4-:R-:W-:Y:S01]  /*1a740*/  MOV R146, R15 ;  /* 0x0000000f00927202 */ /* 0x010fe20000000f00 */
[----:B------:R-:W-:Y:S01]  /*1a750*/  FMUL.FTZ R15, R2, R147 ;  /* 0x00000093020f7220 */ /* 0x000fe20000410000 */
[----:B------:R-:W-:Y:S05]  /*1a760*/  MOV R147, R13 ;  /* 0x0000000d00937202 */ /* 0x000fea0000000f00 */
[----:B------:R3:W4:Y:S01]  /*1a770*/  MUFU.EX2 R8, R4 ;  /* 0x0000000400087308 */ /* 0x0007220000000800 */
[----:B------:R-:W-:Y:S01]  /*1a780*/  FMUL.FTZ R13, R0, R145 ;  /* 0x00000091000d7220 */ /* 0x000fe20000410000 */
[----:B------:R-:W-:Y:S01]  /*1a790*/  MOV R145, R16 ;  /* 0x0000001000917202 */ /* 0x000fe20000000f00 */
[----:B------:R-:W-:Y:S01]  /*1a7a0*/  FMUL.FTZ R16, R70, R148 ;  /* 0x0000009446107220 */ /* 0x000fe20000410000 */
[----:B------:R-:W-:Y:S01]  /*1a7b0*/  MOV R148, R46 ;  /* 0x0000002e00947202 */ /* 0x000fe20000000f00 */
[C---:B------:R-:W-:Y:S01]  /*1a7c0*/  FMUL.FTZ R46, R2.reuse, R178 ;  /* 0x000000b2022e7220 */ /* 0x040fe20000410000 */
[----:B------:R-:W-:Y:S01]  /*1a7d0*/  MOV R178, R47 ;  /* 0x0000002f00b27202 */ /* 0x000fe20000000f00 */
[----:B------:R-:W-:Y:S01]  /*1a7e0*/  FMUL.FTZ R47, R2, R179 ;  /* 0x000000b3022f7220 */ /* 0x000fe20000410000 */
[----:B------:R-:W-:Y:S01]  /*1a7f0*/  MOV R179, R50 ;  /* 0x0000003200b37202 */ /* 0x000fe20000000f00 */
[----:B------:R-:W-:Y:S02]  /*1a800*/  FFMA.FTZ R56, R87, c[0x0][0x23c], -R100 ;  /* 0x00008f0057387a23 */ /* 0x000fe40000010864 */
[----:B------:R-:W-:Y:S02]  /*1a810*/  FMUL.FTZ R50, R69, R182 ;  /* 0x000000b645327220 */ /* 0x000fe40000410000 */
[----:B---3--:R-:W-:Y:S01]  /*1a820*/  FMUL.FTZ R4, R70, R140 ;  /* 0x0000008c46047220 */ /* 0x008fe20000410000 */
[----:B----4-:R-:W-:Y:S01]  /*1a830*/  MOV R142, R8 ;  /* 0x00000008008e7202 */ /* 0x010fe20000000f00 */
[----:B------:R-:W-:Y:S02]  /*1a840*/  FMUL.FTZ R8, R0, R136 ;  /* 0x0000008800087220 */ /* 0x000fe40000410000 */
[----:B------:R3:W-:Y:S03]  /*1a850*/  MUFU.EX2 R136, R49 ;  /* 0x0000003100887308 */ /* 0x0007e60000000800 */
[-C--:B------:R-:W-:Y:S08]  /*1a860*/  HMMA.16816.F32.BF16 R4, R76, R20.reuse, R4 ;  /* 0x000000144c04723c */ /* 0x080ff00000041804 */
[C---:B------:R-:W-:Y:S07]  /*1a870*/  HMMA.16816.F32.BF16 R8, R64.reuse, R20, R8 ;  /* 0x000000144008723c */ /* 0x040fee0000041808 */
[----:B------:R-:W-:Y:S01]  /*1a880*/  FFMA.FTZ R20, R61, c[0x0][0x23c], -R97 ;  /* 0x00008f003d147a23 */ /* 0x000fe20000010861 */
[-C--:B------:R-:W-:Y:S03]  /*1a890*/  HMMA.16816.F32.BF16 R12, R64, R22.reuse, R12 ;  /* 0x00000016400c723c */ /* 0x080fe6000004180c */
[----:B------:R4:W-:Y:S01]  /*1a8a0*/  MUFU.EX2 R140, R20 ;  /* 0x00000014008c7308 */ /* 0x0009e20000000800 */
[----:B------:R-:W-:Y:S01]  /*1a8b0*/  FMUL.FTZ R21, R70, R153 ;  /* 0x0000009946157220 */ /* 0x000fe20000410000 */
[----:B------:R-:W-:Y:S01]  /*1a8c0*/  MOV R153, R30 ;  /* 0x0000001e00997202 */ /* 0x000fe20000000f00 */
[----:B------:R-:W-:Y:S02]  /*1a8d0*/  FMUL.FTZ R30, R2, R162 ;  /* 0x000000a2021e7220 */ /* 0x000fe40000410000 */
[C---:B------:R-:W-:Y:S04]  /*1a8e0*/  HMMA.16816.F32.BF16 R16, R76.reuse, R22, R16 ;  /* 0x000000164c10723c */ /* 0x040fe80000041810 */
[----:B---3--:R-:W-:Y:S02]  /*1a8f0*/  FMUL.FTZ R49, R70, R181 ;  /* 0x000000b546317220 */ /* 0x008fe40000410000 */
[----:B------:R-:W-:Y:S02]  /*1a900*/  FMUL.FTZ R61, R0, R193 ;  /* 0x000000c1003d7220 */ /* 0x000fe40000410000 */
[C---:B------:R-:W-:Y:S02]  /*1a910*/  FMUL.FTZ R22, R69.reuse, R154 ;  /* 0x0000009a45167220 */ /* 0x040fe40000410000 */
[----:B------:R3:W-:Y:S02]  /*1a920*/  MUFU.EX2 R154, R24 ;  /* 0x00000018009a7308 */ /* 0x0007e40000000800 */
[----:B------:R-:W-:Y:S01]  /*1a930*/  FMUL.FTZ R23, R69, R155 ;  /* 0x0000009b45177220 */ /* 0x000fe20000410000 */
[----:B------:R-:W-:Y:S01]  /*1a940*/  MOV R155, R225 ;  /* 0x000000e1009b7202 */ /* 0x000fe20000000f00 */
[----:B------:R-:W-:Y:S02]  /*1a950*/  IMAD.MOV.U32 R181, RZ, RZ, R245 ;  /* 0x000000ffffb57224 */ /* 0x000fe400078e00f5 */
[----:B----4-:R-:W-:Y:S07]  /*1a960*/  FMUL.FTZ R20, R70, R152 ;  /* 0x0000009846147220 */ /* 0x010fee0000410000 */
[-C--:B-1----:R-:W-:Y:S03]  /*1a970*/  HMMA.16816.F32.BF16 R20, R76, R36.reuse, R20 ;  /* 0x000000244c14723c */ /* 0x082fe60000041814 */
[----:B---3--:R-:W-:Y:S02]  /*1a980*/  FMUL.FTZ R24, R0, R156 ;  /* 0x0000009c00187220 */ /* 0x008fe40000410000 */
[----:B------:R1:W-:Y:S05]  /*1a990*/  MUFU.EX2 R156, R56 ;  /* 0x00000038009c7308 */ /* 0x0003ea0000000800 */
[C---:B------:R-:W-:Y:S07]  /*1a9a0*/  HMMA.16816.F32.BF16 R24, R64.reuse, R36, R24 ;  /* 0x000000244018723c */ /* 0x040fee0000041818 */
[----:B------:R-:W-:Y:S01]  /*1a9b0*/  FFMA.FTZ R36, R81, c[0x0][0x23c], -R96 ;  /* 0x00008f0051247a23 */ /* 0x000fe20000010860 */
[-C--:B------:R-:W-:Y:S03]  /*1a9c0*/  HMMA.16816.F32.BF16 R28, R64, R38.reuse, R28 ;  /* 0x00000026401c723c */ /* 0x080fe6000004181c */
[----:B------:R3:W4:Y:S01]  /*1a9d0*/  MUFU.EX2 R138, R36 ;  /* 0x00000024008a7308 */ /* 0x0007220000000800 */
[----:B------:R-:W-:Y:S04]  /*1a9e0*/  FMUL.FTZ R37, R70, R169 ;  /* 0x000000a946257220 */ /* 0x000fe80000410000 */
[C---:B------:R-:W-:Y:S04]  /*1a9f0*/  HMMA.16816.F32.BF16 R32, R76.reuse, R38, R32 ;  /* 0x000000264c20723c */ /* 0x040fe80000041820 */
[----:B-1----:R-:W-:Y:S03]  /*1aa00*/  FMUL.FTZ R56, R0, R188 ;  /* 0x000000bc00387220 */ /* 0x002fe60000410000 */
[C---:B------:R-:W-:Y:S01]  /*1aa10*/  FMUL.FTZ R38, R69.reuse, R170 ;  /* 0x000000aa45267220 */ /* 0x040fe20000410000 */
[----:B------:R-:W-:Y:S01]  /*1aa20*/  MOV R170, R83 ;  /* 0x0000005300aa7202 */ /* 0x000fe20000000f00 */
[C---:B------:R-:W-:Y:S01]  /*1aa30*/  FMUL.FTZ R39, R69.reuse, R171 ;  /* 0x000000ab45277220 */ /* 0x040fe20000410000 */
[----:B------:R-:W1:Y:S02]  /*1aa40*/  LDSM.16.MT88.4 R80, [R231+0x8000] ;  /* 0x00800000e750783b */ /* 0x000e640000004200 */
[----:B---3--:R-:W-:Y:S01]  /*1aa50*/  FMUL.FTZ R36, R70, R168 ;  /* 0x000000a846247220 */ /* 0x008fe20000410000 */
[----:B------:R-:W-:Y:S06]  /*1aa60*/  MOV R168, R247 ;  /* 0x000000f700a87202 */ /* 0x000fec0000000f00 */
[-C--:B--2---:R-:W-:Y:S08]  /*1aa70*/  HMMA.16816.F32.BF16 R36, R76, R52.reuse, R36 ;  /* 0x000000344c24723c */ /* 0x084ff00000041824 */
[C---:B------:R-:W-:Y:S07]  /*1aa80*/  HMMA.16816.F32.BF16 R40, R64.reuse, R52, R40 ;  /* 0x000000344028723c */ /* 0x040fee0000041828 */
[----:B------:R-:W-:Y:S01]  /*1aa90*/  FFMA.FTZ R52, R86, c[0x0][0x23c], -R100 ;  /* 0x00008f0056347a23 */ /* 0x000fe20000010864 */
[-C--:B------:R-:W-:Y:S01]  /*1aaa0*/  HMMA.16816.F32.BF16 R44, R64, R54.reuse, R44 ;  /* 0x00000036402c723c */ /* 0x080fe2000004182c */
[----:B------:R-:W2:Y:S02]  /*1aab0*/  LDSM.16.MT88.4 R84, [R229+0x8800] ;  /* 0x00880000e554783b */ /* 0x000ea40000004200 */
[----:B------:R3:W1:Y:S01]  /*1aac0*/  MUFU.EX2 R152, R52 ;  /* 0x0000003400987308 */ /* 0x0006620000000800 */
[C---:B------:R-:W-:Y:S04]  /*1aad0*/  FMUL.FTZ R53, R70.reuse, R185 ;  /* 0x000000b946357220 */ /* 0x040fe80000410000 */
[C---:B------:R-:W-:Y:S07]  /*1aae0*/  HMMA.16816.F32.BF16 R48, R76.reuse, R54, R48 ;  /* 0x000000364c30723c */ /* 0x040fee0000041830 */
[C---:B------:R-:W-:Y:S02]  /*1aaf0*/  FMUL.FTZ R54, R69.reuse, R186 ;  /* 0x000000ba45367220 */ /* 0x040fe40000410000 */
[C---:B------:R-:W-:Y:S03]  /*1ab00*/  FMUL.FTZ R55, R69.reuse, R187 ;  /* 0x000000bb45377220 */ /* 0x040fe60000410000 */
[----:B---3--:R-:W-:Y:S07]  /*1ab10*/  FMUL.FTZ R52, R70, R184 ;  /* 0x000000b846347220 */ /* 0x008fee0000410000 */
[-C--:B-1----:R-:W-:Y:S08]  /*1ab20*/  HMMA.16816.F32.BF16 R52, R76, R80.reuse, R52 ;  /* 0x000000504c34723c */ /* 0x082ff00000041834 */
[C---:B------:R-:W-:Y:S07]  /*1ab30*/  HMMA.16816.F32.BF16 R56, R64.reuse, R80, R56 ;  /* 0x000000504038723c */ /* 0x040fee0000041838 */
[--C-:B------:R-:W-:Y:S01]  /*1ab40*/  FFMA.FTZ R80, R90, c[0x0][0x23c], -R75.reuse ;  /* 0x00008f005a507a23 */ /* 0x100fe2000001084b */
[-C--:B------:R-:W-:Y:S03]  /*1ab50*/  HMMA.16816.F32.BF16 R60, R64, R82.reuse, R60 ;  /* 0x00000052403c723c */ /* 0x080fe6000004183c */
[----:B------:R1:W-:Y:S01]  /*1ab60*/  MUFU.EX2 R174, R80 ;  /* 0x0000005000ae7308 */ /* 0x0003e20000000800 */
[----:B------:R-:W-:Y:S03]  /*1ab70*/  F2FP.BF16.PACK_AB R81, R240, R71 ;  /* 0x00000047f051723e */ /* 0x000fe600000010ff */
[C---:B------:R-:W-:Y:S02]  /*1ab80*/  FMUL.FTZ R64, R70.reuse, R196 ;  /* 0x000000c446407220 */ /* 0x040fe40000410000 */
[----:B------:R-:W-:Y:S03]  /*1ab90*/  FMUL.FTZ R65, R70, R197 ;  /* 0x000000c546417220 */ /* 0x000fe60000410000 */
[C---:B------:R-:W-:Y:S02]  /*1aba0*/  FMUL.FTZ R66, R69.reuse, R198 ;  /* 0x000000c645427220 */ /* 0x040fe40000410000 */
[----:B------:R-:W-:Y:S01]  /*1abb0*/  FMUL.FTZ R67, R69, R199 ;  /* 0x000000c745437220 */ /* 0x000fe20000410000 */
[----:B------:R-:W-:Y:S06]  /*1abc0*/  F2FP.BF16.PACK_AB R199, R131, R130 ;  /* 0x0000008283c7723e */ /* 0x000fec00000010ff */
[----:B------:R-:W-:Y:S04]  /*1abd0*/  HMMA.16816.F32.BF16 R64, R76, R82, R64 ;  /* 0x000000524c40723c */ /* 0x000fe80000041840 */
[--C-:B-1----:R-:W-:Y:S03]  /*1abe0*/  FFMA.FTZ R80, R91, c[0x0][0x23c], -R75.reuse ;  /* 0x00008f005b507a23 */ /* 0x102fe6000001084b */
[----:B------:R-:W-:Y:S01]  /*1abf0*/  F2FP.BF16.PACK_AB R76, R239, R68 ;  /* 0x00000044ef4c723e */ /* 0x000fe200000010ff */
[----:B------:R-:W1:Y:S01]  /*1ac00*/  LDSM.16.MT88.4 R88, [R232+0x8800] ;  /* 0x00880000e858783b */ /* 0x000e620000004200 */
[----:B------:R-:W-:Y:S01]  /*1ac10*/  F2FP.BF16.PACK_AB R78, R145, R235 ;  /* 0x000000eb914e723e */ /* 0x000fe200000010ff */
[----:B------:R3:W-:Y:S02]  /*1ac20*/  MUFU.EX2 R184, R80 ;  /* 0x0000005000b87308 */ /* 0x0007e40000000800 */
[----:B------:R-:W-:Y:S02]  /*1ac30*/  F2FP.BF16.PACK_AB R77, R238, R72 ;  /* 0x00000048ee4d723e */ /* 0x000fe400000010ff */
[----:B------:R-:W-:Y:S02]  /*1ac40*/  F2FP.BF16.PACK_AB R79, R144, R234 ;  /* 0x000000ea904f723e */ /* 0x000fe400000010ff */
[----:B------:R-:W-:Y:S02]  /*1ac50*/  F2FP.BF16.PACK_AB R83, R228, R236 ;  /* 0x000000ece453723e */ /* 0x000fe400000010ff */
[----:B------:R-:W-:Y:S03]  /*1ac60*/  F2FP.BF16.PACK_AB R82, R146, R233 ;  /* 0x000000e99252723e */ /* 0x000fe600000010ff */
[-C--:B--2---:R-:W-:Y:S03]  /*1ac70*/  HMMA.16816.F32.BF16 R4, R76, R84.reuse, R4 ;  /* 0x000000544c04723c */ /* 0x084fe60000041804 */
[----:B---3--:R-:W-:Y:S02]  /*1ac80*/  FFMA.FTZ R80, R92, c[0x0][0x23c], -R75 ;  /* 0x00008f005c507a23 */ /* 0x008fe4000001084b */
[--C-:B------:R-:W-:Y:S02]  /*1ac90*/  FFMA.FTZ R92, R121, c[0x0][0x23c], -R97.reuse ;  /* 0x00008f00795c7a23 */ /* 0x100fe40000010861 */
[----:B------:R2:W-:Y:S10]  /*1aca0*/  MUFU.EX2 R185, R80 ;  /* 0x0000005000b97308 */ /* 0x0005f40000000800 */
[----:B------:R3:W-:Y:S01]  /*1acb0*/  MUFU.EX2 R163, R92 ;  /* 0x0000005c00a37308 */ /* 0x0007e20000000800 */
[----:B--2---:R-:W-:Y:S07]  /*1acc0*/  F2FP.BF16.PACK_AB R80, R237, R73 ;  /* 0x00000049ed50723e */ /* 0x004fee00000010ff */
[C---:B------:R-:W-:Y:S01]  /*1acd0*/  HMMA.16816.F32.BF16 R8, R80.reuse, R84, R8 ;  /* 0x000000545008723c */ /* 0x040fe20000041808 */
[----:B---3--:R-:W2:Y:S06]  /*1ace0*/  LDSM.16.MT88.4 R92, [R230+0x8800] ;  /* 0x00880000e65c783b */ /* 0x008eac0000004200 */
[--C-:B------:R-:W-:Y:S01]  /*1acf0*/  FFMA.FTZ R84, R124, c[0x0][0x23c], -R97.reuse ;  /* 0x00008f007c547a23 */ /* 0x100fe20000010861 */
[-C--:B------:R-:W-:Y:S03]  /*1ad00*/  HMMA.16816.F32.BF16 R12, R80, R86.reuse, R12 ;  /* 0x00000056500c723c */ /* 0x080fe6000004180c */
[----:B------:R3:W-:Y:S05]  /*1ad10*/  MUFU.EX2 R169, R84 ;  /* 0x0000005400a97308 */ /* 0x0007ea0000000800 */
[C---:B------:R-:W-:Y:S08]  /*1ad20*/  HMMA.16816.F32.BF16 R16, R76.reuse, R86, R16 ;  /* 0x000000564c10723c */ /* 0x040ff00000041810 */
[-C--:B-1----:R-:W-:Y:S08]  /*1ad30*/  HMMA.16816.F32.BF16 R20, R76, R88.reuse, R20 ;  /* 0x000000584c14723c */ /* 0x082ff00000041814 */
[C---:B------:R-:W-:Y:S04]  /*1ad40*/  HMMA.16816.F32.BF16 R24, R80.reuse, R88, R24 ;  /* 0x000000585018723c */ /* 0x040fe80000041818 */
[--C-:B---3--:R-:W-:Y:S03]  /*1ad50*/  FFMA.FTZ R84, R125, c[0x0][0x23c], -R97.reuse ;  /* 0x00008f007d547a23 */ /* 0x108fe60000010861 */
[----:B------:R-:W-:Y:S01]  /*1ad60*/  FFMA.FTZ R88, R200, c[0x0][0x23c], -R96 ;  /* 0x00008f00c8587a23 */ /* 0x000fe20000010860 */
[-C--:B------:R-:W-:Y:S01]  /*1ad70*/  HMMA.16816.F32.BF16 R28, R80, R90.reuse, R28 ;  /* 0x0000005a501c723c */ /* 0x080fe2000004181c */
[----:B------:R1:W-:Y:S07]  /*1ad80*/  MUFU.EX2 R175, R84 ;  /* 0x0000005400af7308 */ /* 0x0003ee0000000800 */
[C---:B------:R-:W-:Y:S03]  /*1ad90*/  HMMA.16816.F32.BF16 R32, R76.reuse, R90, R32 ;  /* 0x0000005a4c20723c */ /* 0x040fe60000041820 */
[----:B------:R3:W-:Y:S05]  /*1ada0*/  MUFU.EX2 R161, R88 ;  /* 0x0000005800a17308 */ /* 0x0007ea0000000800 */
[-C--:B--2---:R-:W-:Y:S08]  /*1adb0*/  HMMA.16816.F32.BF16 R36, R76, R92.reuse, R36 ;  /* 0x0000005c4c24723c */ /* 0x084ff00000041824 */
[C---:B------:R-:W-:Y:S04]  /*1adc0*/  HMMA.16816.F32.BF16 R40, R80.reuse, R92, R40 ;  /* 0x0000005c5028723c */ /* 0x040fe80000041828 */
[----:B-1----:R-:W-:Y:S03]  /*1add0*/  FFMA.FTZ R84, R126, c[0x0][0x23c], -R97 ;  /* 0x00008f007e547a23 */ /* 0x002fe60000010861 */
[----:B------:R-:W-:Y:S01]  /*1ade0*/  FFMA.FTZ R92, R205, c[0x0][0x23c], -R100 ;  /* 0x00008f00cd5c7a23 */ /* 0x000fe20000010864 */
[-C--:B------:R-:W-:Y:S01]  /*1adf0*/  HMMA.16816.F32.BF16 R44, R80, R94.reuse, R44 ;  /* 0x0000005e502c723c */ /* 0x080fe2000004182c */
[----:B------:R1:W2:Y:S03]  /*1ae00*/  MUFU.EX2 R182, R84 ;  /* 0x0000005400b67308 */ /* 0x0002a60000000800 */
[--C-:B---3--:R-:W-:Y:S04]  /*1ae10*/  FFMA.FTZ R88, R201, c[0x0][0x23c], -R96.reuse ;  /* 0x00008f00c9587a23 */ /* 0x108fe80000010860 */
[C---:B------:R-:W-:Y:S03]  /*1ae20*/  HMMA.16816.F32.BF16 R48, R76.reuse, R94, R48 ;  /* 0x0000005e4c30723c */ /* 0x040fe60000041830 */
[----:B------:R3:W-:Y:S10]  /*1ae30*/  MUFU.EX2 R247, R88 ;  /* 0x0000005800f77308 */ /* 0x0007f40000000800 */
[----:B------:R2:W-:Y:S01]  /*1ae40*/  MUFU.EX2 R171, R92 ;  /* 0x0000005c00ab7308 */ /* 0x0005e20000000800 */
[--C-:B-1----:R-:W-:Y:S09]  /*1ae50*/  FFMA.FTZ R84, R127, c[0x0][0x23c], -R96.reuse ;  /* 0x00008f007f547a23 */ /* 0x102ff20000010860 */
[----:B------:R1:W1:Y:S01]  /*1ae60*/  MUFU.EX2 R162, R84 ;  /* 0x0000005400a27308 */ /* 0x0002620000000800 */
[----:B---3--:R-:W-:Y:S09]  /*1ae70*/  FFMA.FTZ R88, R202, c[0x0][0x23c], -R96 ;  /* 0x00008f00ca587a23 */ /* 0x008ff20000010860 */
[----:B------:R3:W3:Y:S01]  /*1ae80*/  MUFU.EX2 R245, R88 ;  /* 0x0000005800f57308 */ /* 0x0006e20000000800 */
[--C-:B--2---:R-:W-:Y:S09]  /*1ae90*/  FFMA.FTZ R92, R206, c[0x0][0x23c], -R100.reuse ;  /* 0x00008f00ce5c7a23 */ /* 0x104ff20000010864 */
[----:B------:R2:W2:Y:S01]  /*1aea0*/  MUFU.EX2 R241, R92 ;  /* 0x0000005c00f17308 */ /* 0x0004a20000000800 */
[----:B-1----:R-:W1:Y:S01]  /*1aeb0*/  LDSM.16.MT88.4 R84, [R231+0x8800] ;  /* 0x00880000e754783b */ /* 0x002e620000004200 */
[--C-:B---3--:R-:W-:Y:S08]  /*1aec0*/  FFMA.FTZ R88, R203, c[0x0][0x23c], -R100.reuse ;  /* 0x00008f00cb587a23 */ /* 0x108ff00000010864 */
[----:B------:R3:W-:Y:S01]  /*1aed0*/  MUFU.EX2 R160, R88 ;  /* 0x0000005800a07308 */ /* 0x0007e20000000800 */
[--C-:B--2---:R-:W-:Y:S09]  /*1aee0*/  FFMA.FTZ R92, R210, c[0x0][0x23c], -R75.reuse ;  /* 0x00008f00d25c7a23 */ /* 0x104ff2000001084b */
[----:B------:R2:W-:Y:S01]  /*1aef0*/  MUFU.EX2 R210, R92 ;  /* 0x0000005c00d27308 */ /* 0x0005e20000000800 */
[----:B---3--:R-:W-:Y:S01]  /*1af00*/  FFMA.FTZ R88, R204, c[0x0][0x23c], -R100 ;  /* 0x00008f00cc587a23 */ /* 0x008fe20000010864 */
[-C--:B-1----:R-:W-:Y:S08]  /*1af10*/  HMMA.16816.F32.BF16 R52, R76, R84.reuse, R52 ;  /* 0x000000544c34723c */ /* 0x082ff00000041834 */
[----:B------:R1:W3:Y:S01]  /*1af20*/  MUFU.EX2 R227, R88 ;  /* 0x0000005800e37308 */ /* 0x0002e20000000800 */
[C---:B------:R-:W-:Y:S01]  /*1af30*/  HMMA.16816.F32.BF16 R56, R80.reuse, R84, R56 ;  /* 0x000000545038723c */ /* 0x040fe20000041838 */
[----:B--2---:R-:W-:Y:S06]  /*1af40*/  LDSM.16.MT88.4 R92, [R230+0x9000] ;  /* 0x00900000e65c783b */ /* 0x004fec0000004200 */
[--C-:B------:R-:W-:Y:S01]  /*1af50*/  FFMA.FTZ R84, R207, c[0x0][0x23c], -R75.reuse ;  /* 0x00008f00cf547a23 */ /* 0x100fe2000001084b */
[-C--:B------:R-:W-:Y:S03]  /*1af60*/  HMMA.16816.F32.BF16 R60, R80, R86.reuse, R60 ;  /* 0x00000056503c723c */ /* 0x080fe6000004183c */
[----:B------:R2:W-:Y:S04]  /*1af70*/  MUFU.EX2 R225, R84 ;  /* 0x0000005400e17308 */ /* 0x0005e80000000800 */
[--C-:B------:R-:W-:Y:S01]  /*1af80*/  FFMA.FTZ R80, R208, c[0x0][0x23c], -R75.reuse ;  /* 0x00008f00d0507a23 */ /* 0x100fe2000001084b */
[----:B------:R-:W-:Y:S01]  /*1af90*/  HMMA.16816.F32.BF16 R64, R76, R86, R64 ;  /* 0x000000564c40723c */ /* 0x000fe20000041840 */
[----:B-1----:R-:W1:Y:S03]  /*1afa0*/  LDSM.16.MT88.4 R88, [R229+0x9000] ;  /* 0x00900000e558783b */ /* 0x002e660000004200 */
[----:B----4-:R-:W-:Y:S01]  /*1afb0*/  F2FP.BF16.PACK_AB R81, R138, R137 ;  /* 0x000000898a51723e */ /* 0x010fe200000010ff */
[----:B------:R4:W-:Y:S01]  /*1afc0*/  MUFU.EX2 R224, R80 ;  /* 0x0000005000e07308 */ /* 0x0009e20000000800 */
[----:B------:R-:W-:Y:S02]  /*1afd0*/  F2FP.BF16.PACK_AB R83, R157, R158 ;  /* 0x0000009e9d53723e */ /* 0x000fe400000010ff */
[----:B------:R-:W-:Y:S04]  /*1afe0*/  F2FP.BF16.PACK_AB R76, R141, R142 ;  /* 0x0000008e8d4c723e */ /* 0x000fe800000010ff */
[----:B------:R-:W-:Y:S02]  /*1aff0*/  F2FP.BF16.PACK_AB R78, R147, R153 ;  /* 0x00000099934e723e */ /* 0x000fe400000010ff */
[----:B------:R-:W-:Y:S02]  /*1b000*/  F2FP.BF16.PACK_AB R77, R140, R139 ;  /* 0x0000008b8c4d723e */ /* 0x000fe400000010ff */
[----:B------:R-:W-:Y:S02]  /*1b010*/  F2FP.BF16.PACK_AB R79, R159, R154 ;  /* 0x0000009a9f4f723e */ /* 0x000fe400000010ff */
[----:B------:R-:W-:Y:S01]  /*1b020*/  F2FP.BF16.PACK_AB R82, R143, R156 ;  /* 0x0000009c8f52723e */ /* 0x000fe200000010ff */
[----:B--2---:R-:W2:Y:S01]  /*1b030*/  LDSM.16.MT88.4 R84, [R232+0x9000] ;  /* 0x00900000e854783b */ /* 0x004ea20000004200 */
[----:B----4-:R-:W-:Y:S04]  /*1b040*/  FFMA.FTZ R80, R209, c[0x0][0x23c], -R75 ;  /* 0x00008f00d1507a23 */ /* 0x010fe8000001084b */
[----:B------:R4:W-:Y:S01]  /*1b050*/  MUFU.EX2 R223, R80 ;  /* 0x0000005000df7308 */ /* 0x0009e20000000800 */
[-C--:B-1----:R-:W-:Y:S03]  /*1b060*/  HMMA.16816.F32.BF16 R4, R76, R88.reuse, R4 ;  /* 0x000000584c04723c */ /* 0x082fe60000041804 */
[----:B----4-:R-:W-:Y:S07]  /*1b070*/  F2FP.BF16.PACK_AB R80, R152, R136 ;  /* 0x000000889850723e */ /* 0x010fee00000010ff */
[C---:B------:R-:W-:Y:S07]  /*1b080*/  HMMA.16816.F32.BF16 R8, R80.reuse, R88, R8 ;  /* 0x000000585008723c */ /* 0x040fee0000041808 */
[--C-:B------:R-:W-:Y:S01]  /*1b090*/  FFMA.FTZ R88, R211, c[0x0][0x23c], -R97.reuse ;  /* 0x00008f00d3587a23 */ /* 0x100fe20000010861 */
[-C--:B------:R-:W-:Y:S04]  /*1b0a0*/  HMMA.16816.F32.BF16 R12, R80, R90.reuse, R12 ;  /* 0x0000005a500c723c */ /* 0x080fe8000004180c */
[----:B------:R-:W-:Y:S02]  /*1b0b0*/  MOV R211, R182 ;  /* 0x000000b600d37202 */ /* 0x000fe40000000f00 */
[----:B------:R-:W-:Y:S02]  /*1b0c0*/  MOV R182, R181 ;  /* 0x000000b500b67202 */ /* 0x000fe40000000f00 */
[C---:B------:R-:W-:Y:S04]  /*1b0d0*/  HMMA.16816.F32.BF16 R16, R76.reuse, R90, R16 ;  /* 0x0000005a4c10723c */ /* 0x040fe80000041810 */
[----:B------:R-:W-:Y:S02]  /*1b0e0*/  MOV R181, R180 ;  /* 0x000000b400b57202 */ /* 0x000fe40000000f00 */
[----:B------:R-:W-:Y:S02]  /*1b0f0*/  MOV R180, R177 ;  /* 0x000000b100b47202 */ /* 0x000fe40000000f00 */
[-C--:B--2---:R-:W-:Y:S04]  /*1b100*/  HMMA.16816.F32.BF16 R20, R76, R84.reuse, R20 ;  /* 0x000000544c14723c */ /* 0x084fe80000041814 */
[----:B------:R-:W-:Y:S02]  /*1b110*/  MOV R177, R176 ;  /* 0x000000b000b17202 */ /* 0x000fe40000000f00 */
[----:B------:R-:W-:Y:S02]  /*1b120*/  MOV R176, R179 ;  /* 0x000000b300b07202 */ /* 0x000fe40000000f00 */
[C---:B------:R-:W-:Y:S04]  /*1b130*/  HMMA.16816.F32.BF16 R24, R80.reuse, R84, R24 ;  /* 0x000000545018723c */ /* 0x040fe80000041818 */
[----:B------:R-:W-:Y:S02]  /*1b140*/  MOV R179, R178 ;  /* 0x000000b200b37202 */ /* 0x000fe40000000f00 */
[----:B------:R-:W-:Y:S01]  /*1b150*/  MOV R178, R173 ;  /* 0x000000ad00b27202 */ /* 0x000fe20000000f00 */
[----:B------:R-:W-:Y:S01]  /*1b160*/  FFMA.FTZ R84, R217, c[0x0][0x23c], -R96 ;  /* 0x00008f00d9547a23 */ /* 0x000fe20000010860 */
[-C--:B------:R-:W-:Y:S04]  /*1b170*/  HMMA.16816.F32.BF16 R28, R80, R86.reuse, R28 ;  /* 0x00000056501c723c */ /* 0x080fe8000004181c */
[----:B------:R-:W-:Y:S02]  /*1b180*/  MOV R173, R170 ;  /* 0x000000aa00ad7202 */ /* 0x000fe40000000f00 */
[----:B------:R1:W-:Y:S01]  /*1b190*/  MUFU.EX2 R170, R88 ;  /* 0x0000005800aa7308 */ /* 0x0003e20000000800 */
[----:B------:R-:W-:Y:S01]  /*1b1a0*/  MOV R217, R169 ;  /* 0x000000a900d97202 */ /* 0x000fe20000000f00 */
[C---:B------:R-:W-:Y:S04]  /*1b1b0*/  HMMA.16816.F32.BF16 R32, R76.reuse, R86, R32 ;  /* 0x000000564c20723c */ /* 0x040fe80000041820 */
[----:B------:R-:W-:Y:S02]  /*1b1c0*/  MOV R190, R173 ;  /* 0x000000ad00be7202 */ /* 0x000fe40000000f00 */
[----:B------:R-:W-:Y:S02]  /*1b1d0*/  MOV R187, R177 ;  /* 0x000000b100bb7202 */ /* 0x000fe40000000f00 */
[-C--:B------:R-:W-:Y:S01]  /*1b1e0*/  HMMA.16816.F32.BF16 R36, R76, R92.reuse, R36 ;  /* 0x0000005c4c24723c */ /* 0x080fe20000041824 */
[----:B------:R2:W-:Y:S03]  /*1b1f0*/  MUFU.EX2 R169, R84 ;  /* 0x0000005400a97308 */ /* 0x0005e60000000800 */
[----:B------:R-:W-:Y:S02]  /*1b200*/  MOV R186, R180 ;  /* 0x000000b400ba7202 */ /* 0x000fe40000000f00 */
[----:B------:R-:W-:Y:S02]  /*1b210*/  MOV R180, R176 ;  /* 0x000000b000b47202 */ /* 0x000fe40000000f00 */
[C---:B------:R-:W-:Y:S04]  /*1b220*/  HMMA.16816.F32.BF16 R40, R80.reuse, R92, R40 ;  /* 0x0000005c5028723c */ /* 0x040fe80000041828 */
[----:B------:R-:W-:Y:S01]  /*1b230*/  MOV R176, R172 ;  /* 0x000000ac00b07202 */ /* 0x000fe20000000f00 */
[--C-:B-1----:R-:W-:Y:S01]  /*1b240*/  FFMA.FTZ R88, R221, c[0x0][0x23c], -R97.reuse ;  /* 0x00008f00dd587a23 */ /* 0x102fe20000010861 */
[----:B------:R-:W-:Y:S02]  /*1b250*/  MOV R221, R185 ;  /* 0x000000b900dd7202 */ /* 0x000fe40000000f00 */
[-C--:B------:R-:W-:Y:S01]  /*1b260*/  HMMA.16816.F32.BF16 R44, R80, R94.reuse, R44 ;  /* 0x0000005e502c723c */ /* 0x080fe2000004182c */
[----:B------:R1:W-:Y:S03]  /*1b270*/  MUFU.EX2 R209, R88 ;  /* 0x0000005800d17308 */ /* 0x0003e60000000800 */
[----:B------:R-:W-:Y:S01]  /*1b280*/  FFMA.FTZ R92, R218, c[0x0][0x23c], -R100 ;  /* 0x00008f00da5c7a23 */ /* 0x000fe20000010864 */
[----:B------:R-:W-:Y:S02]  /*1b290*/  MOV R185, R181 ;  /* 0x000000b500b97202 */ /* 0x000fe40000000f00 */
[----:B------:R-:W-:Y:S01]  /*1b2a0*/  MOV R181, R179 ;  /* 0x000000b300b57202 */ /* 0x000fe20000000f00 */
[C---:B------:R-:W-:Y:S04]  /*1b2b0*/  HMMA.16816.F32.BF16 R48, R76.reuse, R94, R48 ;  /* 0x0000005e4c30723c */ /* 0x040fe80000041830 */
[----:B--2---:R-:W-:Y:S01]  /*1b2c0*/  FFMA.FTZ R84, R216, c[0x0][0x23c], -R96 ;  /* 0x00008f00d8547a23 */ /* 0x004fe20000010860 */
[----:B------:R-:W-:Y:S01]  /*1b2d0*/  MOV R216, R174 ;  /* 0x000000ae00d87202 */ /* 0x000fe20000000f00 */
[----:B------:R2:W-:Y:S01]  /*1b2e0*/  MUFU.EX2 R172, R92 ;  /* 0x0000005c00ac7308 */ /* 0x0005e20000000800 */
[----:B------:R-:W-:Y:S09]  /*1b2f0*/  MOV R218, R154 ;  /* 0x0000009a00da7202 */ /* 0x000ff20000000f00 */
[----:B------:R4:W3:Y:S01]  /*1b300*/  MUFU.EX2 R174, R84 ;  /* 0x0000005400ae7308 */ /* 0x0008e20000000800 */
[--C-:B-1----:R-:W-:Y:S01]  /*1b310*/  FFMA.FTZ R88, R220, c[0x0][0x23c], -R97.reuse ;  /* 0x00008f00dc587a23 */ /* 0x102fe20000010861 */
[----:B------:R-:W-:Y:S08]  /*1b320*/  MOV R220, R175 ;  /* 0x000000af00dc7202 */ /* 0x000ff00000000f00 */
[----:B------:R1:W-:Y:S01]  /*1b330*/  MUFU.EX2 R175, R88 ;  /* 0x0000005800af7308 */ /* 0x0003e20000000800 */
[----:B--2---:R-:W-:Y:S01]  /*1b340*/  FFMA.FTZ R92, R215, c[0x0][0x23c], -R100 ;  /* 0x00008f00d75c7a23 */ /* 0x004fe20000010864 */
[----:B------:R-:W-:Y:S08]  /*1b350*/  MOV R215, R153 ;  /* 0x0000009900d77202 */ /* 0x000ff00000000f00 */
[----:B------:R2:W-:Y:S01]  /*1b360*/  MUFU.EX2 R179, R92 ;  /* 0x0000005c00b37308 */ /* 0x0005e20000000800 */
[--C-:B----4-:R-:W-:Y:S01]  /*1b370*/  FFMA.FTZ R84, R213, c[0x0][0x23c], -R96.reuse ;  /* 0x00008f00d5547a23 */ /* 0x110fe20000010860 */
[----:B------:R-:W-:Y:S02]  /*1b380*/  MOV R213, R183 ;  /* 0x000000b700d57202 */ /* 0x000fe40000000f00 */
[----:B------:R-:W-:Y:S06]  /*1b390*/  MOV R183, R168 ;  /* 0x000000a800b77202 */ /* 0x000fec0000000f00 */
[----:B------:R4:W-:Y:S01]  /*1b3a0*/  MUFU.EX2 R173, R84 ;  /* 0x0000005400ad7308 */ /* 0x0009e20000000800 */
[----:B-1----:R-:W-:Y:S01]  /*1b3b0*/  FFMA.FTZ R88, R219, c[0x0][0x23c], -R97 ;  /* 0x00008f00db587a23 */ /* 0x002fe20000010861 */
[----:B------:R-:W-:Y:S02]  /*1b3c0*/  MOV R219, R184 ;  /* 0x000000b800db7202 */ /* 0x000fe40000000f00 */
[----:B------:R-:W-:Y:S02]  /*1b3d0*/  MOV R184, R182 ;  /* 0x000000b600b87202 */ /* 0x000fe40000000f00 */
[----:B------:R-:W-:Y:S04]  /*1b3e0*/  MOV R182, R178 ;  /* 0x000000b200b67202 */ /* 0x000fe80000000f00 */
[----:B------:R1:W-:Y:S01]  /*1b3f0*/  MUFU.EX2 R208, R88 ;  /* 0x0000005800d07308 */ /* 0x0003e20000000800 */
[----:B--2---:R-:W-:Y:S01]  /*1b400*/  LDSM.16.MT88.4 R92, [R232+0x9800] ;  /* 0x00980000e85c783b */ /* 0x004fe20000004200 */
[----:B----4-:R-:W-:Y:S01]  /*1b410*/  FFMA.FTZ R84, R212, c[0x0][0x23c], -R96 ;  /* 0x00008f00d4547a23 */ /* 0x010fe20000010860 */
[----:B------:R-:W-:Y:S07]  /*1b420*/  MOV R212, R143 ;  /* 0x0000008f00d47202 */ /* 0x000fee0000000f00 */
[----:B------:R2:W4:Y:S01]  /*1b430*/  MUFU.EX2 R207, R84 ;  /* 0x0000005400cf7308 */ /* 0x0005220000000800 */
[----:B-1----:R-:W1:Y:S01]  /*1b440*/  LDSM.16.MT88.4 R88, [R231+0x9000] ;  /* 0x00900000e758783b */ /* 0x002e620000004200 */
[--C-:B--2---:R-:W-:Y:S01]  /*1b450*/  FFMA.FTZ R84, R222, c[0x0][0x23c], -R100.reuse ;  /* 0x00008f00de547a23 */ /* 0x104fe20000010864 */
[----:B------:R-:W-:Y:S07]  /*1b460*/  MOV R222, R147 ;  /* 0x0000009300de7202 */ /* 0x000fee0000000f00 */
[----:B------:R2:W-:Y:S01]  /*1b470*/  MUFU.EX2 R168, R84 ;  /* 0x0000005400a87308 */ /* 0x0005e20000000800 */
[-C--:B-1----:R-:W-:Y:S01]  /*1b480*/  HMMA.16816.F32.BF16 R52, R76, R88.reuse, R52 ;  /* 0x000000584c34723c */ /* 0x082fe20000041834 */
[----:B--2---:R-:W1:Y:S07]  /*1b490*/  LDSM.16.MT88.4 R84, [R229+0x9800] ;  /* 0x00980000e554783b */ /* 0x004e6e0000004200 */
[C---:B------:R-:W-:Y:S07]  /*1b4a0*/  HMMA.16816.F32.BF16 R56, R80.reuse, R88, R56 ;  /* 0x000000585038723c */ /* 0x040fee0000041838 */
[----:B------:R-:W-:Y:S01]  /*1b4b0*/  FFMA.FTZ R88, R214, c[0x0][0x23c], -R100 ;  /* 0x00008f00d6587a23 */ /* 0x000fe20000010864 */
[-C--:B------:R-:W-:Y:S03]  /*1b4c0*/  HMMA.16816.F32.BF16 R60, R80, R90.reuse, R60 ;  /* 0x0000005a503c723c */ /* 0x080fe6000004183c */
[----:B------:R2:W1:Y:S04]  /*1b4d0*/  MUFU.EX2 R178, R88 ;  /* 0x0000005800b27308 */ /* 0x0004680000000800 */
[--C-:B------:R-:W-:Y:S01]  /*1b4e0*/  FFMA.FTZ R80, R226, c[0x0][0x23c], -R75.reuse ;  /* 0x00008f00e2507a23 */ /* 0x100fe2000001084b */
[----:B------:R-:W-:Y:S04]  /*1b4f0*/  HMMA.16816.F32.BF16 R64, R76, R90, R64 ;  /* 0x0000005a4c40723c */ /* 0x000fe80000041840 */
[----:B------:R-:W-:Y:S01]  /*1b500*/  F2FP.BF16.PACK_AB R81, R161, R162 ;  /* 0x000000a2a151723e */ /* 0x000fe200000010ff */
[----:B------:R3:W-:Y:S01]  /*1b510*/  MUFU.EX2 R177, R80 ;  /* 0x0000005000b17308 */ /* 0x0007e20000000800 */
[----:B------:R-:W-:Y:S02]  /*1b520*/  F2FP.BF16.PACK_AB R83, R245, R247 ;  /* 0x000000f7f553723e */ /* 0x000fe400000010ff */
[----:B------:R-:W-:Y:S04]  /*1b530*/  F2FP.BF16.PACK_AB R76, R216, R213 ;  /* 0x000000d5d84c723e */ /* 0x000fe800000010ff */
[----:B------:R-:W-:Y:S02]  /*1b540*/  F2FP.BF16.PACK_AB R78, R221, R219 ;  /* 0x000000dbdd4e723e */ /* 0x000fe400000010ff */
[----:B------:R-:W-:Y:S02]  /*1b550*/  F2FP.BF16.PACK_AB R77, R217, R163 ;  /* 0x000000a3d94d723e */ /* 0x000fe400000010ff */
[----:B------:R-:W-:Y:S02]  /*1b560*/  F2FP.BF16.PACK_AB R79, R211, R220 ;  /* 0x000000dcd34f723e */ /* 0x000fe400000010ff */
[----:B------:R-:W-:Y:S01]  /*1b570*/  F2FP.BF16.PACK_AB R82, R241, R171 ;  /* 0x000000abf152723e */ /* 0x000fe200000010ff */
[--C-:B--2---:R-:W-:Y:S04]  /*1b580*/  FFMA.FTZ R88, R243, c[0x0][0x23c], -R75.reuse ;  /* 0x00008f00f3587a23 */ /* 0x104fe8000001084b */
[-C--:B-1----:R-:W-:Y:S01]  /*1b590*/  HMMA.16816.F32.BF16 R4, R76, R84.reuse, R4 ;  /* 0x000000544c04723c */ /* 0x082fe20000041804 */
[----:B------:R1:W-:Y:S02]  /*1b5a0*/  MUFU.EX2 R206, R88 ;  /* 0x0000005800ce7308 */ /* 0x0003e40000000800 */
[--C-:B---3--:R-:W-:Y:S08]  /*1b5b0*/  FFMA.FTZ R80, R242, c[0x0][0x23c], -R75.reuse ;  /* 0x00008f00f2507a23 */ /* 0x108ff0000001084b */
[----:B------:R2:W-:Y:S01]  /*1b5c0*/  MUFU.EX2 R205, R80 ;  /* 0x0000005000cd7308 */ /* 0x0005e20000000800 */
[----:B-1----:R-:W1:Y:S01]  /*1b5d0*/  LDSM.16.MT88.4 R88, [R230+0x9800] ;  /* 0x00980000e658783b */ /* 0x002e620000004200 */
[----:B--2---:R-:W-:Y:S07]  /*1b5e0*/  F2FP.BF16.PACK_AB R80, R227, R160 ;  /* 0x000000a0e350723e */ /* 0x004fee00000010ff */
[C---:B------:R-:W-:Y:S07]  /*1b5f0*/  HMMA.16816.F32.BF16 R8, R80.reuse, R84, R8 ;  /* 0x000000545008723c */ /* 0x040fee0000041808 */
[----:B------:R-:W-:Y:S01]  /*1b600*/  FFMA.FTZ R84, R244, c[0x0][0x23c], -R75 ;  /* 0x00008f00f4547a23 */ /* 0x000fe2000001084b */
[-C--:B------:R-:W-:Y:S03]  /*1b610*/  HMMA.16816.F32.BF16 R12, R80, R86.reuse, R12 ;  /* 0x00000056500c723c */ /* 0x080fe6000004180c */
[----:B------:R2:W-:Y:S05]  /*1b620*/  MUFU.EX2 R204, R84 ;  /* 0x0000005400cc7308 */ /* 0x0005ea0000000800 */
[C---:B------:R-:W-:Y:S08]  /*1b630*/  HMMA.16816.F32.BF16 R16, R76.reuse, R86, R16 ;  /* 0x000000564c10723c */ /* 0x040ff00000041810 */
[-C--:B------:R-:W-:Y:S08]  /*1b640*/  HMMA.16816.F32.BF16 R20, R76, R92.reuse, R20 ;  /* 0x0000005c4c14723c */ /* 0x080ff00000041814 */
[C---:B------:R-:W-:Y:S04]  /*1b650*/  HMMA.16816.F32.BF16 R24, R80.reuse, R92, R24 ;  /* 0x0000005c5018723c */ /* 0x040fe80000041818 */
[--C-:B--2---:R-:W-:Y:S03]  /*1b660*/  FFMA.FTZ R84, R251, c[0x0][0x23c], -R97.reuse ;  /* 0x00008f00fb547a23 */ /* 0x104fe60000010861 */
[----:B------:R-:W-:Y:S01]  /*1b670*/  FFMA.FTZ R92, R99, c[0x0][0x23c], -R97 ;  /* 0x00008f00635c7a23 */ /* 0x000fe20000010861 */
[-C--:B------:R-:W-:Y:S01]  /*1b680*/  HMMA.16816.F32.BF16 R28, R80, R94.reuse, R28 ;  /* 0x0000005e501c723c */ /* 0x080fe2000004181c */
[----:B------:R2:W-:Y:S03]  /*1b690*/  MUFU.EX2 R203, R84 ;  /* 0x0000005400cb7308 */ /* 0x0005e60000000800 */
[----:B------:R-:W-:Y:S02]  /*1b6a0*/  FFMA.FTZ R99, R113, c[0x0][0x23c], -R75 ;  /* 0x00008f0071637a23 */ /* 0x000fe4000001084b */
[----:B------:R-:W3:Y:S02]  /*1b6b0*/  LDL.LU R113, [R1+0xc8] ;  /* 0x0000c80001717983 */ /* 0x000ee40000300800 */
[C---:B------:R-:W-:Y:S03]  /*1b6c0*/  HMMA.16816.F32.BF16 R32, R76.reuse, R94, R32 ;  /* 0x0000005e4c20723c */ /* 0x040fe60000041820 */
[----:B------:R4:W-:Y:S05]  /*1b6d0*/  MUFU.EX2 R200, R92 ;  /* 0x0000005c00c87308 */ /* 0x0009ea0000000800 */
[-C--:B-1----:R-:W-:Y:S08]  /*1b6e0*/  HMMA.16816.F32.BF16 R36, R76, R88.reuse, R36 ;  /* 0x000000584c24723c */ /* 0x082ff00000041824 */
[C---:B------:R-:W-:Y:S04]  /*1b6f0*/  HMMA.16816.F32.BF16 R40, R80.reuse, R88, R40 ;  /* 0x000000585028723c */ /* 0x040fe80000041828 */
[--C-:B--2---:R-:W-:Y:S03]  /*1b700*/  FFMA.FTZ R84, R250, c[0x0][0x23c], -R97.reuse ;  /* 0x00008f00fa547a23 */ /* 0x104fe60000010861 */
[--C-:B------:R-:W-:Y:S01]  /*1b710*/  FFMA.FTZ R88, R187, c[0x0][0x23c], -R96.reuse ;  /* 0x00008f00bb587a23 */ /* 0x100fe20000010860 */
[-C--:B------:R-:W-:Y:S01]  /*1b720*/  HMMA.16816.F32.BF16 R44, R80, R90.reuse, R44 ;  /* 0x0000005a502c723c */ /* 0x080fe2000004182c */
[----:B------:R1:W-:Y:S03]  /*1b730*/  MUFU.EX2 R202, R84 ;  /* 0x0000005400ca7308 */ /* 0x0003e60000000800 */
[--C-:B----4-:R-:W-:Y:S01]  /*1b740*/  FFMA.FTZ R92, R183, c[0x0][0x23c], -R96.reuse ;  /* 0x00008f00b75c7a23 */ /* 0x110fe20000010860 */
[----:B------:R-:W-:Y:S03]  /*1b750*/  MOV R183, R176 ;  /* 0x000000b000b77202 */ /* 0x000fe60000000f00 */
[C---:B------:R-:W-:Y:S03]  /*1b760*/  HMMA.16816.F32.BF16 R48, R76.reuse, R90, R48 ;  /* 0x0000005a4c30723c */ /* 0x040fe60000041830 */
[----:B------:R2:W-:Y:S10]  /*1b770*/  MUFU.EX2 R189, R88 ;  /* 0x0000005800bd7308 */ /* 0x0005f40000000800 */
[----:B------:R4:W-:Y:S01]  /*1b780*/  MUFU.EX2 R176, R92 ;  /* 0x0000005c00b07308 */ /* 0x0009e20000000800 */
[----:B-1----:R-:W-:Y:S02]  /*1b790*/  FFMA.FTZ R84, R98, c[0x0][0x23c], -R97 ;  /* 0x00008f0062547a23 */ /* 0x002fe40000010861 */
[--C-:B------:R-:W-:Y:S07]  /*1b7a0*/  FFMA.FTZ R98, R112, c[0x0][0x23c], -R75.reuse ;  /* 0x00008f0070627a23 */ /* 0x100fee000001084b */
[----:B------:R1:W-:Y:S01]  /*1b7b0*/  MUFU.EX2 R201, R84 ;  /* 0x0000005400c97308 */ /* 0x0003e20000000800 */
[--C-:B--2---:R-:W-:Y:S02]  /*1b7c0*/  FFMA.FTZ R88, R186, c[0x0][0x23c], -R96.reuse ;  /* 0x00008f00ba587a23 */ /* 0x104fe40000010860 */
[----:B----4-:R-:W-:Y:S07]  /*1b7d0*/  FFMA.FTZ R92, R190, c[0x0][0x23c], -R96 ;  /* 0x00008f00be5c7a23 */ /* 0x010fee0000010860 */
[----:B------:R2:W-:Y:S01]  /*1b7e0*/  MUFU.EX2 R190, R88 ;  /* 0x0000005800be7308 */ /* 0x0005e20000000800 */
[----:B-1----:R-:W1:Y:S09]  /*1b7f0*/  LDSM.16.MT88.4 R84, [R231+0x9800] ;  /* 0x00980000e754783b */ /* 0x002e720000004200 */
[----:B------:R4:W1:Y:S01]  /*1b800*/  MUFU.EX2 R191, R92 ;  /* 0x0000005c00bf7308 */ /* 0x0008620000000800 */
[--C-:B--2---:R-:W-:Y:S09]  /*1b810*/  FFMA.FTZ R88, R185, c[0x0][0x23c], -R100.reuse ;  /* 0x00008f00b9587a23 */ /* 0x104ff20000010864 */
[----:B------:R2:W-:Y:S01]  /*1b820*/  MUFU.EX2 R187, R88 ;  /* 0x0000005800bb7308 */ /* 0x0005e20000000800 */
[--C-:B----4-:R-:W-:Y:S09]  /*1b830*/  FFMA.FTZ R92, R184, c[0x0][0x23c], -R100.reuse ;  /* 0x00008f00b85c7a23 */ /* 0x110ff20000010864 */
[----:B------:R4:W3:Y:S01]  /*1b840*/  MUFU.EX2 R185, R92 ;  /* 0x0000005c00b97308 */ /* 0x0008e20000000800 */
[-C--:B-1----:R-:W-:Y:S01]  /*1b850*/  HMMA.16816.F32.BF16 R52, R76, R84.reuse, R52 ;  /* 0x000000544c34723c */ /* 0x082fe20000041834 */
[----:B--2---:R-:W1:Y:S07]  /*1b860*/  LDSM.16.MT88.4 R88, [R229+0xa000] ;  /* 0x00a00000e558783b */ /* 0x004e6e0000004200 */
[C---:B------:R-:W-:Y:S01]  /*1b870*/  HMMA.16816.F32.BF16 R56, R80.reuse, R84, R56 ;  /* 0x000000545038723c */ /* 0x040fe20000041838 */
[----:B----4-:R-:W2:Y:S06]  /*1b880*/  LDSM.16.MT88.4 R92, [R232+0xa000] ;  /* 0x00a00000e85c783b */ /* 0x010eac0000004200 */
[--C-:B------:R-:W-:Y:S01]  /*1b890*/  FFMA.FTZ R84, R183, c[0x0][0x23c], -R100.reuse ;  /* 0x00008f00b7547a23 */ /* 0x100fe20000010864 */
[-C--:B------:R-:W-:Y:S03]  /*1b8a0*/  HMMA.16816.F32.BF16 R60, R80, R86.reuse, R60 ;  /* 0x00000056503c723c */ /* 0x080fe6000004183c */
[----:B------:R4:W-:Y:S01]  /*1b8b0*/  MUFU.EX2 R186, R84 ;  /* 0x0000005400ba7308 */ /* 0x0009e20000000800 */
[----:B------:R-:W-:Y:S02]  /*1b8c0*/  MOV R183, R166 ;  /* 0x000000a600b77202 */ /* 0x000fe40000000f00 */
[----:B------:R-:W-:Y:S01]  /*1b8d0*/  MOV R166, R148 ;  /* 0x0000009400a67202 */ /* 0x000fe20000000f00 */
[----:B------:R-:W-:Y:S01]  /*1b8e0*/  FFMA.FTZ R80, R182, c[0x0][0x23c], -R100 ;  /* 0x00008f00b6507a23 */ /* 0x000fe20000010864 */
[----:B------:R-:W-:Y:S04]  /*1b8f0*/  HMMA.16816.F32.BF16 R64, R76, R86, R64 ;  /* 0x000000564c40723c */ /* 0x000fe80000041840 */
[----:B------:R-:W-:Y:S01]  /*1b900*/  F2FP.BF16.PACK_AB R81, R174, R169 ;  /* 0x000000a9ae51723e */ /* 0x000fe200000010ff */
[----:B------:R1:W1:Y:S01]  /*1b910*/  MUFU.EX2 R184, R80 ;  /* 0x0000005000b87308 */ /* 0x0002620000000800 */
[----:B------:R-:W-:Y:S01]  /*1b920*/  F2FP.BF16.PACK_AB R83, R207, R173 ;  /* 0x000000adcf53723e */ /* 0x000fe200000010ff */
[--C-:B------:R-:W-:Y:S01]  /*1b930*/  FFMA.FTZ R76, R181, c[0x0][0x23c], -R75.reuse ;  /* 0x00008f00b54c7a23 */ /* 0x100fe2000001084b */
[----:B------:R-:W-:Y:S01]  /*1b940*/  F2FP.BF16.PACK_AB R78, R210, R223 ;  /* 0x000000dfd24e723e */ /* 0x000fe200000010ff */
[----:B------:R-:W-:Y:S03]  /*1b950*/  IMAD.MOV.U32 R181, RZ, RZ, R180 ;  /* 0x000000ffffb57224 */ /* 0x000fe600078e00b4 */
[----:B------:R-:W-:Y:S02]  /*1b960*/  F2FP.BF16.PACK_AB R77, R209, R170 ;  /* 0x000000aad14d723e */ /* 0x000fe400000010ff */
[----:B------:R-:W-:Y:S01]  /*1b970*/  F2FP.BF16.PACK_AB R79, R208, R175 ;  /* 0x000000afd04f723e */ /* 0x000fe200000010ff */
[----:B------:R2:W-:Y:S01]  /*1b980*/  MUFU.EX2 R135, R76 ;  /* 0x0000004c00877308 */ /* 0x0005e20000000800 */
[----:B------:R-:W-:Y:S02]  /*1b990*/  F2FP.BF16.PACK_AB R82, R178, R179 ;  /* 0x000000b3b252723e */ /* 0x000fe400000010ff */
[----:B------:R-:W-:Y:S01]  /*1b9a0*/  MOV R182, R167 ;  /* 0x000000a700b67202 */ /* 0x000fe20000000f00 */
[----:B----4-:R-:W4:Y:S01]  /*1b9b0*/  LDSM.16.MT88.4 R84, [R230+0xa000] ;  /* 0x00a00000e654783b */ /* 0x010f220000004200 */
[----:B------:R-:W-:Y:S02]  /*1b9c0*/  MOV R167, R155 ;  /* 0x0000009b00a77202 */ /* 0x000fe40000000f00 */
[----:B------:R-:W-:Y:S02]  /*1b9d0*/  MOV R180, R164 ;  /* 0x000000a400b47202 */ /* 0x000fe40000000f00 */
[----:B------:R-:W-:Y:S02]  /*1b9e0*/  MOV R148, R132 ;  /* 0x0000008400947202 */ /* 0x000fe40000000f00 */
[----:B------:R-:W-:Y:S02]  /*1b9f0*/  MOV R164, R134 ;  /* 0x0000008600a47202 */ /* 0x000fe40000000f00 */
[----:B------:R-:W-:Y:S01]  /*1ba00*/  MOV R155, R133 ;  /* 0x00000085009b7202 */ /* 0x000fe20000000f00 */
[--C-:B-1----:R-:W-:Y:S01]  /*1ba10*/  FFMA.FTZ R80, R104, c[0x0][0x23c], -R75.reuse ;  /* 0x00008f0068507a23 */ /* 0x102fe2000001084b */
[----:B------:R-:W-:Y:S01]  /*1ba20*/  MUFU.EX2 R134, R98 ;  /* 0x0000006200867308 */ /* 0x000fe20000000800 */
[--C-:B------:R-:W-:Y:S02]  /*1ba30*/  FFMA.FTZ R104, R116, c[0x0][0x23c], -R75.reuse ;  /* 0x00008f0074687a23 */ /* 0x100fe4000001084b */
[----:B------:R-:W-:Y:S01]  /*1ba40*/  FFMA.FTZ R75, R129, c[0x0][0x23c], -R75 ;  /* 0x00008f00814b7a23 */ /* 0x000fe2000001084b */
[----:B--2---:R-:W-:Y:S06]  /*1ba50*/  F2FP.BF16.PACK_AB R76, R224, R225 ;  /* 0x000000e1e04c723e */ /* 0x004fec00000010ff */
[----:B------:R1:W-:Y:S01]  /*1ba60*/  MUFU.EX2 R188, R80 ;  /* 0x0000005000bc7308 */ /* 0x0003e20000000800 */
[-C--:B------:R-:W-:Y:S09]  /*1ba70*/  HMMA.16816.F32.BF16 R4, R76, R88.reuse, R4 ;  /* 0x000000584c04723c */ /* 0x080ff20000041804 */
[----:B------:R-:W-:Y:S03]  /*1ba80*/  MUFU.EX2 R133, R99 ;  /* 0x0000006300857308 */ /* 0x000fe60000000800 */
[----:B-1----:R-:W-:Y:S07]  /*1ba90*/  F2FP.BF16.PACK_AB R80, R172, R168 ;  /* 0x000000a8ac50723e */ /* 0x002fee00000010ff */
[C---:B------:R-:W-:Y:S07]  /*1baa0*/  HMMA.16816.F32.BF16 R8, R80.reuse, R88, R8 ;  /* 0x000000585008723c */ /* 0x040fee0000041808 */
[--C-:B------:R-:W-:Y:S01]  /*1bab0*/  FFMA.FTZ R88, R102, c[0x0][0x23c], -R97.reuse ;  /* 0x00008f0066587a23 */ /* 0x100fe20000010861 */
[-C--:B------:R-:W-:Y:S03]  /*1bac0*/  HMMA.16816.F32.BF16 R12, R80, R90.reuse, R12 ;  /* 0x0000005a500c723c */ /* 0x080fe6000004180c */
[----:B------:R1:W-:Y:S01]  /*1bad0*/  MUFU.EX2 R129, R88 ;  /* 0x0000005800817308 */ /* 0x0003e20000000800 */
[--C-:B------:R-:W-:Y:S04]  /*1bae0*/  FFMA.FTZ R102, R118, c[0x0][0x23c], -R97.reuse ;  /* 0x00008f0076667a23 */ /* 0x100fe80000010861 */
[C---:B------:R-:W-:Y:S08]  /*1baf0*/  HMMA.16816.F32.BF16 R16, R76.reuse, R90, R16 ;  /* 0x0000005a4c10723c */ /* 0x040ff00000041810 */
[-C--:B------:R-:W-:Y:S08]  /*1bb00*/  HMMA.16816.F32.BF16 R20, R76, R92.reuse, R20 ;  /* 0x0000005c4c14723c */ /* 0x080ff00000041814 */
[C---:B------:R-:W-:Y:S01]  /*1bb10*/  HMMA.16816.F32.BF16 R24, R80.reuse, R92, R24 ;  /* 0x0000005c5018723c */ /* 0x040fe20000041818 */
[----:B-1----:R-:W1:Y:S06]  /*1bb20*/  LDSM.16.MT88.4 R88, [R231+0xa000] ;  /* 0x00a00000e758783b */ /* 0x002e6c0000004200 */
[--C-:B------:R-:W-:Y:S01]  /*1bb30*/  FFMA.FTZ R92, R103, c[0x0][0x23c], -R97.reuse ;  /* 0x00008f00675c7a23 */ /* 0x100fe20000010861 */
[-C--:B------:R-:W-:Y:S03]  /*1bb40*/  HMMA.16816.F32.BF16 R28, R80, R94.reuse, R28 ;  /* 0x0000005e501c723c */ /* 0x080fe6000004181c */
[----:B------:R2:W-:Y:S01]  /*1bb50*/  MUFU.EX2 R126, R92 ;  /* 0x0000005c007e7308 */ /* 0x0005e20000000800 */
[--C-:B------:R-:W-:Y:S04]  /*1bb60*/  FFMA.FTZ R103, R119, c[0x0][0x23c], -R97.reuse ;  /* 0x00008f0077677a23 */ /* 0x100fe80000010861 */
[C---:B------:R-:W-:Y:S05]  /*1bb70*/  HMMA.16816.F32.BF16 R32, R76.reuse, R94, R32 ;  /* 0x0000005e4c20723c */ /* 0x040fea0000041820 */
[----:B------:R-:W-:Y:S03]  /*1bb80*/  MUFU.EX2 R103, R103 ;  /* 0x0000006700677308 */ /* 0x000fe60000000800 */
[-C--:B----4-:R-:W-:Y:S08]  /*1bb90*/  HMMA.16816.F32.BF16 R36, R76, R84.reuse, R36 ;  /* 0x000000544c24723c */ /* 0x090ff00000041824 */
[C---:B------:R-:W-:Y:S04]  /*1bba0*/  HMMA.16816.F32.BF16 R40, R80.reuse, R84, R40 ;  /* 0x000000545028723c */ /* 0x040fe80000041828 */
[--C-:B--2---:R-:W-:Y:S03]  /*1bbb0*/  FFMA.FTZ R92, R114, c[0x0][0x23c], -R97.reuse ;  /* 0x00008f00725c7a23 */ /* 0x104fe60000010861 */
[--C-:B------:R-:W-:Y:S01]  /*1bbc0*/  FFMA.FTZ R84, R195, c[0x0][0x23c], -R96.reuse ;  /* 0x00008f00c3547a23 */ /* 0x100fe20000010860 */
[-C--:B------:R-:W-:Y:S01]  /*1bbd0*/  HMMA.16816.F32.BF16 R44, R80, R86.reuse, R44 ;  /* 0x00000056502c723c */ /* 0x080fe2000004182c */
[----:B------:R2:W-:Y:S03]  /*1bbe0*/  MUFU.EX2 R127, R92 ;  /* 0x0000005c007f7308 */ /* 0x0005e60000000800 */
[----:B------:R-:W-:Y:S02]  /*1bbf0*/  MOV R195, R194 ;  /* 0x000000c200c37202 */ /* 0x000fe40000000f00 */
[----:B------:R-:W-:Y:S02]  /*1bc00*/  MOV R194, R182 ;  /* 0x000000b600c27202 */ /* 0x000fe40000000f00 */
[C---:B------:R-:W-:Y:S03]  /*1bc10*/  HMMA.16816.F32.BF16 R48, R76.reuse, R86, R48 ;  /* 0x000000564c30723c */ /* 0x040fe60000041830 */
[----:B------:R4:W-:Y:S01]  /*1bc20*/  MUFU.EX2 R125, R84 ;  /* 0x00000054007d7308 */ /* 0x0009e20000000800 */
[----:B------:R-:W-:Y:S01]  /*1bc30*/  MOV R182, R108 ;  /* 0x0000006c00b67202 */ /* 0x000fe20000000f00 */
[----:B------:R-:W-:Y:S02]  /*1bc40*/  FFMA.FTZ R108, R3, c[0x0][0x23c], -R96 ;  /* 0x00008f00036c7a23 */ /* 0x000fe40000010860 */
[--C-:B------:R-:W-:Y:S01]  /*1bc50*/  FFMA.FTZ R3, R195, c[0x0][0x23c], -R100.reuse ;  /* 0x00008f00c3037a23 */ /* 0x100fe20000010864 */
[-C--:B-1----:R-:W-:Y:S04]  /*1bc60*/  HMMA.16816.F32.BF16 R52, R76, R88.reuse, R52 ;  /* 0x000000584c34723c */ /* 0x082fe80000041834 */
[----:B------:R-:W-:Y:S02]  /*1bc70*/  FFMA.FTZ R112, R182, c[0x0][0x23c], -R100 ;  /* 0x00008f00b6707a23 */ /* 0x000fe40000010864 */
[----:B---3--:R-:W-:Y:S02]  /*1bc80*/  FFMA.FTZ R2, R2, R113, R246 ;  /* 0x0000007102027223 */ /* 0x008fe400000100f6 */
[C---:B------:R-:W-:Y:S04]  /*1bc90*/  HMMA.16816.F32.BF16 R56, R80.reuse, R88, R56 ;  /* 0x000000585038723c */ /* 0x040fe80000041838 */
[----:B--2---:R-:W-:Y:S02]  /*1bca0*/  FFMA.FTZ R92, R115, c[0x0][0x23c], -R97 ;  /* 0x00008f00735c7a23 */ /* 0x004fe40000010861 */
[----:B------:R1:W-:Y:S01]  /*1bcb0*/  MUFU.EX2 R115, R3 ;  /* 0x0000000300737308 */ /* 0x0003e20000000800 */
[----:B------:R-:W-:Y:S01]  /*1bcc0*/  FFMA.FTZ R88, R183, c[0x0][0x23c], -R100 ;  /* 0x00008f00b7587a23 */ /* 0x000fe20000010864 */
[-C--:B------:R-:W-:Y:S04]  /*1bcd0*/  HMMA.16816.F32.BF16 R60, R80, R90.reuse, R60 ;  /* 0x0000005a503c723c */ /* 0x080fe8000004183c */
[--C-:B----4-:R-:W-:Y:S01]  /*1bce0*/  FFMA.FTZ R84, R107, c[0x0][0x23c], -R96.reuse ;  /* 0x00008f006b547a23 */ /* 0x110fe20000010860 */
[----:B------:R-:W-:Y:S01]  /*1bcf0*/  MOV R183, R105 ;  /* 0x0000006900b77202 */ /* 0x000fe20000000f00 */
[--C-:B------:R-:W-:Y:S01]  /*1bd00*/  FFMA.FTZ R105, R122, c[0x0][0x23c], -R96.reuse ;  /* 0x00008f007a697a23 */ /* 0x100fe20000010860 */
[----:B------:R-:W-:Y:S01]  /*1bd10*/  F2FP.BF16.PACK_AB R81, R191, R176 ;  /* 0x000000b0bf51723e */ /* 0x000fe200000010ff */
[----:B------:R-:W-:Y:S01]  /*1bd20*/  HMMA.16816.F32.BF16 R64, R76, R90, R64 ;  /* 0x0000005a4c40723c */ /* 0x000fe20000041840 */
[----:B------:R2:W-:Y:S03]  /*1bd30*/  MUFU.EX2 R121, R84 ;  /* 0x0000005400797308 */ /* 0x0005e60000000800 */
[----:B------:R-:W-:Y:S01]  /*1bd40*/  F2FP.BF16.PACK_AB R83, R190, R189 ;  /* 0x000000bdbe53723e */ /* 0x000fe200000010ff */
[----:B------:R-:W-:Y:S01]  /*1bd50*/  FFMA.FTZ R107, R74, c[0x0][0x23c], -R96 ;  /* 0x00008f004a6b7a23 */ /* 0x000fe20000010860 */
[----:B------:R-:W-:Y:S01]  /*1bd60*/  F2FP.BF16.PACK_AB R80, R185, R187 ;  /* 0x000000bbb950723e */ /* 0x000fe200000010ff */
[--C-:B------:R-:W-:Y:S01]  /*1bd70*/  FFMA.FTZ R74, R194, c[0x0][0x23c], -R100.reuse ;  /* 0x00008f00c24a7a23 */ /* 0x100fe20000010864 */
[----:B------:R-:W-:Y:S03]  /*1bd80*/  F2FP.BF16.PACK_AB R76, R205, R177 ;  /* 0x000000b1cd4c723e */ /* 0x000fe600000010ff */
[----:B------:R3:W-:Y:S01]  /*1bd90*/  MUFU.EX2 R132, R92 ;  /* 0x0000005c00847308 */ /* 0x0007e20000000800 */
[----:B------:R-:W-:Y:S02]  /*1bda0*/  F2FP.BF16.PACK_AB R78, R204, R206 ;  /* 0x000000cecc4e723e */ /* 0x000fe400000010ff */
[----:B------:R-:W-:Y:S01]  /*1bdb0*/  F2FP.BF16.PACK_AB R77, R202, R203 ;  /* 0x000000cbca4d723e */ /* 0x000fe200000010ff */
[--C-:B-1----:R-:W-:Y:S01]  /*1bdc0*/  FFMA.FTZ R3, R109, c[0x0][0x23c], -R100.reuse ;  /* 0x00008f006d037a23 */ /* 0x102fe20000010864 */
[----:B------:R-:W-:Y:S01]  /*1bdd0*/  F2FP.BF16.PACK_AB R79, R200, R201 ;  /* 0x000000c9c84f723e */ /* 0x000fe200000010ff */
[--C-:B------:R-:W-:Y:S01]  /*1bde0*/  FFMA.FTZ R109, R183, c[0x0][0x23c], -R100.reuse ;  /* 0x00008f00b76d7a23 */ /* 0x100fe20000010864 */
[----:B------:R-:W-:Y:S01]  /*1bdf0*/  F2FP.BF16.PACK_AB R82, R184, R186 ;  /* 0x000000bab852723e */ /* 0x000fe200000010ff */
[----:B------:R-:W-:Y:S02]  /*1be00*/  FFMA.FTZ R100, R181, c[0x0][0x23c], -R100 ;  /* 0x00008f00b5647a23 */ /* 0x000fe40000010864 */
[----:B------:R-:W-:Y:S01]  /*1be10*/  MUFU.EX2 R116, R88 ;  /* 0x0000005800747308 */ /* 0x000fe20000000800 */
[--C-:B--2---:R-:W-:Y:S09]  /*1be20*/  FFMA.FTZ R84, R110, c[0x0][0x23c], -R96.reuse ;  /* 0x00008f006e547a23 */ /* 0x104ff20000010860 */
[----:B------:R1:W-:Y:S01]  /*1be30*/  MUFU.EX2 R124, R84 ;  /* 0x00000054007c7308 */ /* 0x0003e20000000800 */
[----:B---3--:R-:W-:Y:S09]  /*1be40*/  LDSM.16.MT88.4 R92, [R232+0xa800] ;  /* 0x00a80000e85c783b */ /* 0x008ff20000004200 */
[----:B------:R-:W-:Y:S10]  /*1be50*/  MUFU.EX2 R113, R3 ;  /* 0x0000000300717308 */ /* 0x000ff40000000800 */
[----:B------:R-:W-:Y:S01]  /*1be60*/  MUFU.EX2 R114, R74 ;  /* 0x0000004a00727308 */ /* 0x000fe20000000800 */
[----:B-1----:R-:W-:Y:S02]  /*1be70*/  FFMA.FTZ R84, R111, c[0x0][0x23c], -R96 ;  /* 0x00008f006f547a23 */ /* 0x002fe40000010860 */
[----:B------:R-:W2:Y:S04]  /*1be80*/  LDL.LU R111, [R1+0xbc] ;  /* 0x0000bc00016f7983 */ /* 0x000ea80000300800 */
[----:B------:R-:W3:Y:S03]  /*1be90*/  LDL.LU R110, [R1+0xc0] ;  /* 0x0000c000016e7983 */ /* 0x000ee60000300800 */
[----:B------:R1:W-:Y:S01]  /*1bea0*/  MUFU.EX2 R117, R84 ;  /* 0x0000005400757308 */ /* 0x0003e20000000800 */
[----:B------:R-:W4:Y:S04]  /*1beb0*/  LDL.LU R89, [R1+0xc4] ;  /* 0x0000c40001597983 */ /* 0x000f280000300800 */
[----:B------:R-:W-:Y:S05]  /*1bec0*/  LDSM.16.MT88.4 R96, [R230+0xa800] ;  /* 0x00a80000e660783b */ /* 0x000fea0000004200 */
[----:B------:R-:W-:Y:S03]  /*1bed0*/  MUFU.EX2 R100, R100 ;  /* 0x0000006400647308 */ /* 0x000fe60000000800 */
[----:B-1----:R-:W1:Y:S02]  /*1bee0*/  LDSM.16.MT88.4 R84, [R229+0xa800] ;  /* 0x00a80000e554783b */ /* 0x002e640000004200 */
[-C--:B-1----:R-:W-:Y:S08]  /*1bef0*/  HMMA.16816.F32.BF16 R4, R76, R84.reuse, R4 ;  /* 0x000000544c04723c */ /* 0x082ff00000041804 */
[C---:B------:R-:W-:Y:S08]  /*1bf00*/  HMMA.16816.F32.BF16 R8, R80.reuse, R84, R8 ;  /* 0x000000545008723c */ /* 0x040ff00000041808 */
[-C--:B------:R-:W-:Y:S08]  /*1bf10*/  HMMA.16816.F32.BF16 R12, R80, R86.reuse, R12 ;  /* 0x00000056500c723c */ /* 0x080ff0000004180c */
[C---:B------:R-:W-:Y:S01]  /*1bf20*/  HMMA.16816.F32.BF16 R16, R76.reuse, R86, R16 ;  /* 0x000000564c10723c */ /* 0x040fe20000041810 */
[----:B------:R-:W-:Y:S07]  /*1bf30*/  LDSM.16.MT88.4 R84, [R229+0xb000] ;  /* 0x00b00000e554783b */ /* 0x000fee0000004200 */
[-C--:B------:R-:W-:Y:S08]  /*1bf40*/  HMMA.16816.F32.BF16 R20, R76, R92.reuse, R20 ;  /* 0x0000005c4c14723c */ /* 0x080ff00000041814 */
        /* <DEDUP_REMOVED lines=8> */
[----:B------:R-:W-:Y:S03]  /*1bfd0*/  LDSM.16.MT88.4 R96, [R230+0xb000] ;  /* 0x00b00000e660783b */ /* 0x000fe60000004200 */
[----:B--2---:R-:W-:Y:S02]  /*1bfe0*/  FFMA.FTZ R70, R70, R111, R252 ;  /* 0x0000006f46467223 */ /* 0x004fe400000100fc */
[----:B------:R-:W-:Y:S01]  /*1bff0*/  MUFU.EX2 R111, R104 ;  /* 0x00000068006f7308 */ /* 0x000fe20000000800 */
[----:B---3--:R-:W-:Y:S02]  /*1c000*/  FFMA.FTZ R69, R69, R110, R249 ;  /* 0x0000006e45457223 */ /* 0x008fe400000100f9 */
[----:B------:R-:W-:Y:S03]  /*1c010*/  FADD.FTZ R70, R180, R70 ;  /* 0x00000046b4467221 */ /* 0x000fe60000010000 */
[----:B------:R-:W-:Y:S01]  /*1c020*/  FADD.FTZ R69, R167, R69 ;  /* 0x00000045a7457221 */ /* 0x000fe20000010000 */
[----:B------:R-:W-:Y:S01]  /*1c030*/  MOV R167, R166 ;  /* 0x000000a600a77202 */ /* 0x000fe20000000f00 */
[----:B----4-:R-:W-:Y:S01]  /*1c040*/  FFMA.FTZ R101, R0, R89, R101 ;  /* 0x0000005900657223 */ /* 0x010fe20000010065 */
[----:B------:R-:W-:Y:S01]  /*1c050*/  MOV R166, R165 ;  /* 0x000000a500a67202 */ /* 0x000fe20000000f00 */
[----:B------:R-:W1:Y:S01]  /*1c060*/  LDSM.16.MT88.4 R88, [R231+0xa800] ;  /* 0x00a80000e758783b */ /* 0x000e620000004200 */
[----:B------:R-:W-:Y:S01]  /*1c070*/  MOV R165, R164 ;  /* 0x000000a400a57202 */ /* 0x000fe20000000f00 */
[----:B------:R-:W-:Y:S01]  /*1c080*/  FADD.FTZ R0, R248, R2 ;  /* 0x00000002f8007221 */ /* 0x000fe20000010000 */
[----:B------:R-:W-:Y:S01]  /*1c090*/  MOV R164, R155 ;  /* 0x0000009b00a47202 */ /* 0x000fe20000000f00 */
[----:B------:R-:W-:Y:S01]  /*1c0a0*/  FADD.FTZ R2, R167, R101 ;  /* 0x00000065a7027221 */ /* 0x000fe20000010000 */
[----:B------:R-:W-:Y:S01]  /*1c0b0*/  MOV R155, R148 ;  /* 0x00000094009b7202 */ /* 0x000fe20000000f00 */
[----:B------:R-:W-:Y:S01]  /*1c0c0*/  FADD.FTZ R0, R166, R0 ;  /* 0x00000000a6007221 */ /* 0x000fe20000010000 */
[----:B------:R-:W2:Y:S01]  /*1c0d0*/  MUFU.EX2 R110, R106 ;  /* 0x0000006a006e7308 */ /* 0x000ea20000000800 */
[----:B------:R-:W3:Y:S01]  /*1c0e0*/  LDL.LU R148, [R1+0x7c] ;  /* 0x00007c0001947983 */ /* 0x000ee20000300800 */
[----:B------:R-:W-:Y:S02]  /*1c0f0*/  FADD.FTZ R3, R165, R70 ;  /* 0x00000046a5037221 */ /* 0x000fe40000010000 */
[----:B------:R-:W-:Y:S01]  /*1c100*/  FADD.FTZ R0, R151, R0 ;  /* 0x0000000097007221 */ /* 0x000fe20000010000 */
[----:B------:R-:W-:Y:S01]  /*1c110*/  LDSM.16.MT88.4 R180, [R230+0xb800] ;  /* 0x00b80000e6b4783b */ /* 0x000fe20000004200 */
[----:B------:R-:W-:Y:S02]  /*1c120*/  FADD.FTZ R70, R164, R69 ;  /* 0x00000045a4467221 */ /* 0x000fe40000010000 */
[----:B------:R-:W-:Y:S02]  /*1c130*/  FADD.FTZ R69, R150, R3 ;  /* 0x0000000396457221 */ /* 0x000fe40000010000 */
[----:B------:R-:W-:Y:S01]  /*1c140*/  FADD.FTZ R0, R71, R0 ;  /* 0x0000000047007221 */ /* 0x000fe20000010000 */
[----:B------:R-:W4:Y:S01]  /*1c150*/  MUFU.EX2 R106, R75 ;  /* 0x0000004b006a7308 */ /* 0x000f220000000800 */
[----:B------:R-:W-:Y:S01]  /*1c160*/  FADD.FTZ R3, R149, R70 ;  /* 0x0000004695037221 */ /* 0x000fe20000010000 */
[----:B------:R-:W3:Y:S01]  /*1c170*/  LDL.LU R71, [R1+0x130] ;  /* 0x0001300001477983 */ /* 0x000ee20000300800 */
[----:B------:R-:W-:Y:S02]  /*1c180*/  FADD.FTZ R69, R68, R69 ;  /* 0x0000004544457221 */ /* 0x000fe40000010000 */
[----:B------:R-:W-:Y:S01]  /*1c190*/  FADD.FTZ R2, R155, R2 ;  /* 0x000000029b027221 */ /* 0x000fe20000010000 */
[----:B------:R-:W3:Y:S01]  /*1c1a0*/  LDL.LU R68, [R1+0x12c] ;  /* 0x00012c0001447983 */ /* 0x000ee20000300800 */
[----:B------:R-:W-:Y:S02]  /*1c1b0*/  FADD.FTZ R3, R72, R3 ;  /* 0x0000000348037221 */ /* 0x000fe40000010000 */
[----:B------:R-:W-:Y:S01]  /*1c1c0*/  FADD.FTZ R0, R240, R0 ;  /* 0x00000000f0007221 */ /* 0x000fe20000010000 */
[----:B------:R-:W3:Y:S01]  /*1c1d0*/  LDL.LU R72, [R1+0x128] ;  /* 0x0001280001487983 */ /* 0x000ee20000300800 */
[----:B------:R-:W-:Y:S01]  /*1c1e0*/  FADD.FTZ R69, R239, R69 ;  /* 0x00000045ef457221 */ /* 0x000fe20000010000 */
[----:B------:R-:W4:Y:S01]  /*1c1f0*/  MUFU.EX2 R104, R102 ;  /* 0x0000006600687308 */ /* 0x000f220000000800 */
[----:B------:R-:W-:Y:S01]  /*1c200*/  FADD.FTZ R74, R238, R3 ;  /* 0x00000003ee4a7221 */ /* 0x000fe20000010000 */
[----:B------:R-:W-:Y:S01]  /*1c210*/  LDSM.16.MT88.4 R164, [R232+0xb800] ;  /* 0x00b80000e8a4783b */ /* 0x000fe20000004200 */
[----:B------:R-:W-:Y:S01]  /*1c220*/  FADD.FTZ R0, R236, R0 ;  /* 0x00000000ec007221 */ /* 0x000fe20000010000 */
[----:B--2---:R-:W-:Y:S01]  /*1c230*/  F2FP.BF16.PACK_AB R196, R110, R111 ;  /* 0x0000006f6ec4723e */ /* 0x004fe200000010ff */
[----:B------:R-:W-:Y:S02]  /*1c240*/  FADD.FTZ R3, R235, R69 ;  /* 0x00000045eb037221 */ /* 0x000fe40000010000 */
[----:B------:R-:W-:Y:S02]  /*1c250*/  FADD.FTZ R74, R234, R74 ;  /* 0x0000004aea4a7221 */ /* 0x000fe40000010000 */
[----:B------:R-:W-:Y:S01]  /*1c260*/  FADD.FTZ R69, R228, R0 ;  /* 0x00000000e4457221 */ /* 0x000fe20000010000 */
[-C--:B-1----:R-:W-:Y:S01]  /*1c270*/  HMMA.16816.F32.BF16 R52, R76, R88.reuse, R52 ;  /* 0x000000584c34723c */ /* 0x082fe20000041834 */
[----:B------:R-:W1:Y:S02]  /*1c280*/  MUFU.EX2 R75, R112 ;  /* 0x00000070004b7308 */ /* 0x000e640000000800 */
[----:B----4-:R-:W-:Y:S01]  /*1c290*/  F2FP.BF16.PACK_AB R198, R106, R128 ;  /* 0x000000806ac6723e */ /* 0x010fe200000010ff */
[----:B------:R-:W-:Y:S02]  /*1c2a0*/  FADD.FTZ R3, R145, R3 ;  /* 0x0000000391037221 */ /* 0x000fe40000010000 */
[----:B------:R-:W-:Y:S02]  /*1c2b0*/  FADD.FTZ R69, R137, R69 ;  /* 0x0000004589457221 */ /* 0x000fe40000010000 */
[C---:B------:R-:W-:Y:S03]  /*1c2c0*/  HMMA.16816.F32.BF16 R56, R80.reuse, R88, R56 ;  /* 0x000000585038723c */ /* 0x040fe60000041838 */
[----:B------:R-:W-:Y:S01]  /*1c2d0*/  MUFU.EX2 R102, R105 ;  /* 0x0000006900667308 */ /* 0x000fe20000000800 */
[----:B------:R-:W-:Y:S01]  /*1c2e0*/  FADD.FTZ R3, R142, R3 ;  /* 0x000000038e037221 */ /* 0x000fe20000010000 */
[----:B------:R-:W-:Y:S03]  /*1c2f0*/  F2FP.BF16.PACK_AB R197, R103, R104 ;  /* 0x0000006867c5723e */ /* 0x000fe600000010ff */
[-C--:B------:R-:W-:Y:S04]  /*1c300*/  HMMA.16816.F32.BF16 R60, R80, R90.reuse, R60 ;  /* 0x0000005a503c723c */ /* 0x080fe8000004183c */
[----:B------:R-:W-:Y:S01]  /*1c310*/  FADD.FTZ R3, R141, R3 ;  /* 0x000000038d037221 */ /* 0x000fe20000010000 */
[----:B------:R-:W2:Y:S02]  /*1c320*/  MUFU.EX2 R101, R123 ;  /* 0x0000007b00657308 */ /* 0x000ea40000000800 */
[----:B------:R-:W-:Y:S01]  /*1c330*/  F2FP.BF16.PACK_AB R81, R121, R125 ;  /* 0x0000007d7951723e */ /* 0x000fe200000010ff */
[----:B------:R-:W-:Y:S01]  /*1c340*/  HMMA.16816.F32.BF16 R64, R76, R90, R64 ;  /* 0x0000005a4c40723c */ /* 0x000fe20000041840 */
[----:B------:R-:W4:Y:S03]  /*1c350*/  LDSM.16.MT88.4 R88, [R231+0xb000] ;  /* 0x00b00000e758783b */ /* 0x000f260000004200 */
[----:B------:R-:W-:Y:S01]  /*1c360*/  F2FP.BF16.PACK_AB R83, R117, R124 ;  /* 0x0000007c7553723e */ /* 0x000fe200000010ff */
[----:B------:R-:W-:Y:S01]  /*1c370*/  FADD.FTZ R3, R215, R3 ;  /* 0x00000003d7037221 */ /* 0x000fe20000010000 */
[----:B------:R-:W-:Y:S02]  /*1c380*/  F2FP.BF16.PACK_AB R80, R115, R116 ;  /* 0x000000747350723e */ /* 0x000fe400000010ff */
[----:B------:R-:W-:Y:S01]  /*1c390*/  F2FP.BF16.PACK_AB R76, R188, R135 ;  /* 0x00000087bc4c723e */ /* 0x000fe200000010ff */
[----:B------:R-:W-:Y:S03]  /*1c3a0*/  FADD.FTZ R3, R222, R3 ;  /* 0x00000003de037221 */ /* 0x000fe60000010000 */
[----:B------:R-:W-:Y:S01]  /*1c3b0*/  F2FP.BF16.PACK_AB R78, R133, R134 ;  /* 0x00000086854e723e */ /* 0x000fe200000010ff */
[----:B------:R-:W-:Y:S01]  /*1c3c0*/  FADD.FTZ R3, R213, R3 ;  /* 0x00000003d5037221 */ /* 0x000fe20000010000 */
[----:B------:R-:W-:Y:S02]  /*1c3d0*/  F2FP.BF16.PACK_AB R77, R126, R129 ;  /* 0x000000817e4d723e */ /* 0x000fe400000010ff */
[----:B------:R-:W-:Y:S02]  /*1c3e0*/  F2FP.BF16.PACK_AB R79, R132, R127 ;  /* 0x0000007f844f723e */ /* 0x000fe400000010ff */
[----:B------:R-:W-:Y:S02]  /*1c3f0*/  F2FP.BF16.PACK_AB R82, R113, R114 ;  /* 0x000000727152723e */ /* 0x000fe400000010ff */
[----:B-1----:R-:W-:Y:S02]  /*1c400*/  F2FP.BF16.PACK_AB R194, R100, R75 ;  /* 0x0000004b64c2723e */ /* 0x002fe400000010ff */
[----:B--2---:R-:W-:Y:S01]  /*1c410*/  F2FP.BF16.PACK_AB R193, R101, R102 ;  /* 0x0000006665c1723e */ /* 0x004fe200000010ff */
[-C--:B------:R-:W-:Y:S08]  /*1c420*/  HMMA.16816.F32.BF16 R4, R76, R84.reuse, R4 ;  /* 0x000000544c04723c */ /* 0x080ff00000041804 */
[C---:B------:R-:W-:Y:S01]  /*1c430*/  HMMA.16816.F32.BF16 R8, R80.reuse, R84, R8 ;  /* 0x000000545008723c */ /* 0x040fe20000041808 */
[----:B------:R-:W-:Y:S07]  /*1c440*/  MUFU.EX2 R85, R109 ;  /* 0x0000006d00557308 */ /* 0x000fee0000000800 */
[-C--:B------:R-:W-:Y:S03]  /*1c450*/  HMMA.16816.F32.BF16 R12, R80, R86.reuse, R12 ;  /* 0x00000056500c723c */ /* 0x080fe6000004180c */
[----:B------:R-:W1:Y:S05]  /*1c460*/  MUFU.EX2 R84, R120 ;  /* 0x0000007800547308 */ /* 0x000e6a0000000800 */
[C---:B------:R-:W-:Y:S05]  /*1c470*/  HMMA.16816.F32.BF16 R16, R76.reuse, R86, R16 ;  /* 0x000000564c10723c */ /* 0x040fea0000041810 */
[----:B------:R-:W-:Y:S03]  /*1c480*/  MUFU.EX2 R86, R108 ;  /* 0x0000006c00567308 */ /* 0x000fe60000000800 */
[-C--:B------:R-:W-:Y:S07]  /*1c490*/  HMMA.16816.F32.BF16 R20, R76, R92.reuse, R20 ;  /* 0x0000005c4c14723c */ /* 0x080fee0000041814 */
[----:B------:R-:W2:Y:S01]  /*1c4a0*/  MUFU.EX2 R87, R107 ;  /* 0x0000006b00577308 */ /* 0x000ea20000000800 */
[C---:B------:R-:W-:Y:S04]  /*1c4b0*/  HMMA.16816.F32.BF16 R24, R80.reuse, R92, R24 ;  /* 0x0000005c5018723c */ /* 0x040fe80000041818 */
[----:B-1----:R-:W-:Y:S04]  /*1c4c0*/  F2FP.BF16.PACK_AB R192, R85, R84 ;  /* 0x0000005455c0723e */ /* 0x002fe800000010ff */
[-C--:B------:R-:W-:Y:S08]  /*1c4d0*/  HMMA.16816.F32.BF16 R28, R80, R94.reuse, R28 ;  /* 0x0000005e501c723c */ /* 0x080ff0000004181c */
[C---:B------:R-:W-:Y:S04]  /*1c4e0*/  HMMA.16816.F32.BF16 R32, R76.reuse, R94, R32 ;  /* 0x0000005e4c20723c */ /* 0x040fe80000041820 */
[----:B--2---:R-:W-:Y:S04]  /*1c4f0*/  F2FP.BF16.PACK_AB R195, R86, R87 ;  /* 0x0000005756c3723e */ /* 0x004fe800000010ff */
[-C--:B------:R-:W-:Y:S08]  /*1c500*/  HMMA.16816.F32.BF16 R36, R76, R96.reuse, R36 ;  /* 0x000000604c24723c */ /* 0x080ff00000041824 */
[C---:B------:R-:W-:Y:S08]  /*1c510*/  HMMA.16816.F32.BF16 R40, R80.reuse, R96, R40 ;  /* 0x000000605028723c */ /* 0x040ff00000041828 */
[-C--:B------:R-:W-:Y:S08]  /*1c520*/  HMMA.16816.F32.BF16 R44, R80, R98.reuse, R44 ;  /* 0x00000062502c723c */ /* 0x080ff0000004182c */
[C---:B------:R-:W-:Y:S08]  /*1c530*/  HMMA.16816.F32.BF16 R48, R76.reuse, R98, R48 ;  /* 0x000000624c30723c */ /* 0x040ff00000041830 */
[-C--:B----4-:R-:W-:Y:S08]  /*1c540*/  HMMA.16816.F32.BF16 R52, R76, R88.reuse, R52 ;  /* 0x000000584c34723c */ /* 0x090ff00000041834 */
[C---:B------:R-:W-:Y:S08]  /*1c550*/  HMMA.16816.F32.BF16 R56, R80.reuse, R88, R56 ;  /* 0x000000585038723c */ /* 0x040ff00000041838 */
[-C--:B------:R-:W-:Y:S08]  /*1c560*/  HMMA.16816.F32.BF16 R60, R80, R90.reuse, R60 ;  /* 0x0000005a503c723c */ /* 0x080ff0000004183c */
[----:B------:R-:W-:Y:S04]  /*1c570*/  HMMA.16816.F32.BF16 R64, R76, R90, R64 ;  /* 0x0000005a4c40723c */ /* 0x000fe80000041840 */
[----:B---3--:R-:W-:Y:S02]  /*1c580*/  FADD.FTZ R2, R148, R2 ;  /* 0x0000000294027221 */ /* 0x008fe40000010000 */
[----:B------:R-:W1:Y:S02]  /*1c590*/  LDSM.16.MT88.4 R148, [R229+0xb800] ;  /* 0x00b80000e594783b */ /* 0x000e640000004200 */
[----:B------:R-:W-:Y:S04]  /*1c5a0*/  FADD.FTZ R2, R73, R2 ;  /* 0x0000000249027221 */ /* 0x000fe80000010000 */
[----:B------:R-:W-:Y:S02]  /*1c5b0*/  FADD.FTZ R2, R237, R2 ;  /* 0x00000002ed027221 */ /* 0x000fe40000010000 */
[----:B------:R-:W2:Y:S02]  /*1c5c0*/  LDL.LU R73, [R1+0x124] ;  /* 0x0001240001497983 */ /* 0x000ea40000300800 */
[----:B------:R-:W-:Y:S02]  /*1c5d0*/  FADD.FTZ R70, R233, R2 ;  /* 0x00000002e9467221 */ /* 0x000fe40000010000 */
        /* <DEDUP_REMOVED lines=11> */
[----:B------:R-:W-:Y:S03]  /*1c690*/  FADD.FTZ R0, R158, R0 ;  /* 0x000000009e007221 */ /* 0x000fe60000010000 */
[----:B------:R3:W5:Y:S01]  /*1c6a0*/  LDL.LU R236, [R1+0x110] ;  /* 0x0001100001ec7983 */ /* 0x0007620000300800 */
[----:B------:R-:W-:Y:S03]  /*1c6b0*/  FADD.FTZ R0, R157, R0 ;  /* 0x000000009d007221 */ /* 0x000fe60000010000 */
[----:B------:R3:W5:Y:S01]  /*1c6c0*/  LDL.LU R235, [R1+0x10c] ;  /* 0x00010c0001eb7983 */ /* 0x0007620000300800 */
[----:B------:R-:W-:Y:S03]  /*1c6d0*/  FADD.FTZ R0, R162, R0 ;  /* 0x00000000a2007221 */ /* 0x000fe60000010000 */
[----:B------:R3:W5:Y:S01]  /*1c6e0*/  LDL.LU R234, [R1+0x108] ;  /* 0x0001080001ea7983 */ /* 0x0007620000300800 */
[----:B------:R-:W-:Y:S01]  /*1c6f0*/  FADD.FTZ R0, R161, R0 ;  /* 0x00000000a1007221 */ /* 0x000fe20000010000 */
[-C--:B-1----:R-:W-:Y:S02]  /*1c700*/  HMMA.16816.F32.BF16 R140, R196, R148.reuse, R4 ;  /* 0x00000094c48c723c */ /* 0x082fe40000041804 */
[----:B------:R3:W5:Y:S03]  /*1c710*/  LDL.LU R233, [R1+0x104] ;  /* 0x0001040001e97983 */ /* 0x0007660000300800 */
[----:B------:R-:W-:Y:S01]  /*1c720*/  FADD.FTZ R0, R247, R0 ;  /* 0x00000000f7007221 */ /* 0x000fe20000010000 */
[----:B------:R3:W5:Y:S01]  /*1c730*/  LDL.LU R228, [R1+0x100] ;  /* 0x0001000001e47983 */ /* 0x0007620000300800 */
        /* <DEDUP_REMOVED lines=12> */
[----:B------:R-:W1:Y:S01]  /*1c800*/  LDSM.16.MT88.4 R4, [R231+0xb800] ;  /* 0x00b80000e704783b */ /* 0x000e620000004200 */
        /* <DEDUP_REMOVED lines=45> */
[----:B------:R-:W-:Y:S01]  /*1cae0*/  FADD.FTZ R2, R201, R10 ;  /* 0x0000000ac9027221 */ /* 0x000fe20000010000 */
[-C--:B-1----:R-:W-:Y:S03]  /*1caf0*/  HMMA.16816.F32.BF16 R184, R196, R4.reuse, R52 ;  /* 0x00000004c4b8723c */ /* 0x082fe60000041834 */
[----:B------:R-:W-:Y:S02]  /*1cb00*/  FADD.FTZ R0, R125, R8 ;  /* 0x000000087d007221 */ /* 0x000fe40000010000 */
[----:B------:R-:W-:Y:S01]  /*1cb10*/  FADD.FTZ R3, R135, R3 ;  /* 0x0000000387037221 */ /* 0x000fe20000010000 */
[----:B------:R-:W-:Y:S01]  /*1cb20*/  MOV R135, R71 ;  /* 0x0000004700877202 */ /* 0x000fe20000000f00 */
[----:B------:R-:W-:Y:S02]  /*1cb30*/  FADD.FTZ R2, R200, R2 ;  /* 0x00000002c8027221 */ /* 0x000fe40000010000 */
[----:B------:R-:W-:Y:S03]  /*1cb40*/  FADD.FTZ R0, R121, R0 ;  /* 0x0000000079007221 */ /* 0x000fe60000010000 */
        /* <DEDUP_REMOVED lines=13> */
[----:B------:R-:W-:Y:S02]  /*1cc20*/  FADD.FTZ R2, R114, R2 ;  /* 0x0000000272027221 */ /* 0x000fe40000010000 */
[----:B------:R-:W-:Y:S01]  /*1cc30*/  FADD.FTZ R8, R133, R3 ;  /* 0x0000000385087221 */ /* 0x000fe20000010000 */
[----:B------:R-:W-:Y:S03]  /*1cc40*/  MOV R133, R72 ;  /* 0x0000004800857202 */ /* 0x000fe60000000f00 */
        /* <DEDUP_REMOVED lines=21> */
[----:B------:R3:W-:Y:S01]  /*1cda0*/  STL [R1+0xc4], R0 ;  /* 0x0000c40001007387 */ /* 0x0007e20000100800 */
[----:B--2---:R-:W-:Y:S01]  /*1cdb0*/  MOV R132, R73 ;  /* 0x0000004900847202 */ /* 0x004fe20000000f00 */
[----:B---3-5:R-:W-:-:S05]  /*1cdc0*/  @P1 BRA `(.L_x_466) ;  /* 0xffff8b9000001947 */ /* 0x028fca000383ffff */
.L_x_465:
[----:B------:R-:W2:Y:S04]  /*1cdd0*/  LDL.LU R3, [R1+0xbc] ;  /* 0x0000bc0001037983 */ /* 0x000ea80000300800 */
[----:B------:R-:W1:Y:S01]  /*1cde0*/  S2R R42, SR_TID.X ;  /* 0x00000000002a7919 */ /* 0x000e620000002100 */
[----:B------:R-:W3:Y:S01]  /*1cdf0*/  S2UR UR4, SR_CTAID.Y ;  /* 0x00000000000479c3 */ /* 0x000ee20000002600 */
[----:B------:R-:W-:-:S02]  /*1ce00*/  UISETP.NE.AND UP0, UPT, UR31, -0x1, UPT ;  /* 0xffffffff1f00788c */ /* 0x000fc4000bf05270 */
[----:B------:R-:W4:Y:S01]  /*1ce10*/  LDL.LU R6, [R1+0xc0] ;  /* 0x0000c00001067983 */ /* 0x000f220000300800 */
[----:B------:R-:W-:-:S03]  /*1ce20*/  ULDC.64 UR6, c[0x0][0x1e8] ;  /* 0x00007a0000067ab9 */ /* 0x000fc60000000a00 */
[----:B-----5:R-:W4:Y:S04]  /*1ce30*/  LDL.LU R8, [R1+0xc4] ;  /* 0x0000c40001087983 */ /* 0x020f280000300800 */
        /* <DEDUP_REMOVED lines=13> */
[CC--:B------:R-:W-:Y:S01]  /*1cf10*/  LEA.HI R14, R43.reuse, R42.reuse, RZ, 0x2 ;  /* 0x0000002a2b0e7211 */ /* 0x0c0fe200078f10ff */
        /* <DEDUP_REMOVED lines=58> */
[C---:B--2---:R-:W-:Y:S01]  /*1d2c0*/  FMUL.FTZ R140, R0.reuse, R140 ;  /* 0x0000008c008c7220 */ /* 0x044fe20000410000 */
[----:B------:R-:W-:Y:S01]  /*1d2d0*/  MOV R2, 0x3f800000 ;  /* 0x3f80000000027802 */ /* 0x000fe20000000f00 */
[----:B------:R-:W1:Y:S01]  /*1d2e0*/  @P4 MUFU.RCP R3, R37 ;  /* 0x0000002500034308 */ /* 0x000e620000001000 */
[----:B------:R-:W-:Y:S01]  /*1d2f0*/  FSETP.NE.FTZ.AND P0, PT, R39, RZ, PT ;  /* 0x000000ff2700720b */ /* 0x000fe20003f15000 */
[----:B------:R-:W-:-:S02]  /*1d300*/  FMUL.FTZ R7, R0, R141 ;  /* 0x0000008d00077220 */ /* 0x000fc40000410000 */
[C---:B------:R-:W-:Y:S02]  /*1d310*/  FMUL.FTZ R148, R0.reuse, R148 ;  /* 0x0000009400947220 */ /* 0x040fe40000410000 */
[C---:B------:R-:W-:Y:S01]  /*1d320*/  FMUL.FTZ R5, R0.reuse, R149 ;  /* 0x0000009500057220 */ /* 0x040fe20000410000 */
[----:B------:R-:W-:Y:S01]  /*1d330*/  F2FP.BF16.PACK_AB R7, R7, R140 ;  /* 0x0000008c0707723e */ /* 0x000fe200000010ff */
[----:B------:R-:W2:Y:S01]  /*1d340*/  @P3 MUFU.RCP R2, R40 ;  /* 0x0000002800023308 */ /* 0x000ea20000001000 */
        /* <DEDUP_REMOVED lines=44> */
[----:B--2---:R-:W-:Y:S01]  /*1d610*/  FMUL.FTZ R136, R2, R136 ;  /* 0x0000008802887220 */ /* 0x004fe20000410000 */
        /* <DEDUP_REMOVED lines=23> */
[----:B------:R-:W-:Y:S01]  /*1d790*/  SHF.R.S32.HI R2, RZ, 0x1f, R14 ;  /* 0x0000001fff027819 */ /* 0x000fe2000001140e */
[----:B-1----:R-:W-:Y:S01]  /*1d7a0*/  FMUL.FTZ R139, R0, R139 ;  /* 0x0000008b008b7220 */ /* 0x002fe20000410000 */
[----:B------:R-:W-:Y:S01]  /*1d7b0*/  F2FP.BF16.PACK_AB R26, R26, R188 ;  /* 0x000000bc1a1a723e */ /* 0x000fe200000010ff */
[----:B------:R-:W-:Y:S01]  /*1d7c0*/  FMUL.FTZ R10, R0, R138 ;  /* 0x0000008a000a7220 */ /* 0x000fe20000410000 */
[----:B------:R-:W-:Y:S01]  /*1d7d0*/  LEA.HI R2, R2, R3, RZ, 0x3 ;  /* 0x0000000302027211 */ /* 0x000fe200078f18ff */
[C---:B------:R-:W-:Y:S01]  /*1d7e0*/  FMUL.FTZ R147, R0.reuse, R147 ;  /* 0x0000009300937220 */ /* 0x040fe20000410000 */
        /* <DEDUP_REMOVED lines=40> */
[----:B------:R3:W-:Y:S04]  /*1da70*/  STS [R2+0x2000], R9 ;  /* 0x0020000902007388 */ /* 0x0007e80000000800 */
[----:B------:R4:W-:Y:S04]  /*1da80*/  STS [R2+0x2400], R10 ;  /* 0x0024000a02007388 */ /* 0x0009e80000000800 */
[----:B------:R-:W-:Y:S04]  /*1da90*/  STS [R3+0x2000], R19 ;  /* 0x0020001303007388 */ /* 0x000fe80000000800 */
[----:B------:R-:W-:Y:S01]  /*1daa0*/  STS [R3+0x2400], R18 ;  /* 0x0024001203007388 */ /* 0x000fe20000000800 */
[----:B-1----:R-:W-:-:S02]  /*1dab0*/  SEL R5, R0, 0xffffffe0, !P1 ;  /* 0xffffffe000057807 */ /* 0x002fc40004800000 */
[C---:B------:R-:W-:Y:S02]  /*1dac0*/  IADD3 R0, R2.reuse, 0x40, RZ ;  /* 0x0000004002007810 */ /* 0x040fe40007ffe0ff */
[CC--:B--2---:R-:W-:Y:S02]  /*1dad0*/  IADD3 R4, R2.reuse, R5.reuse, RZ ;  /* 0x0000000502047210 */ /* 0x0c4fe40007ffe0ff */
[----:B------:R-:W-:Y:S02]  /*1dae0*/  @P2 IADD3 R0, R2, -0x40, RZ ;  /* 0xffffffc002002810 */ /* 0x000fe40007ffe0ff */
[----:B---3--:R-:W-:Y:S01]  /*1daf0*/  MOV R9, 0x7f800000 ;  /* 0x7f80000000097802 */ /* 0x008fe20000000f00 */
[----:B------:R-:W-:Y:S01]  /*1db00*/  STS [R4], R17 ;  /* 0x0000001104007388 */ /* 0x000fe20000000800 */
[----:B----4-:R-:W-:-:S03]  /*1db10*/  IADD3 R2, R3, R5, RZ ;  /* 0x0000000503027210 */ /* 0x010fc60007ffe0ff */
[----:B------:R-:W-:Y:S04]  /*1db20*/  STS [R4+0x400], R16 ;  /* 0x0004001004007388 */ /* 0x000fe80000000800 */
[----:B------:R1:W-:Y:S04]  /*1db30*/  STS [R2], R13 ;  /* 0x0000000d02007388 */ /* 0x0003e80000000800 */
[----:B------:R2:W-:Y:S04]  /*1db40*/  STS [R2+0x400], R12 ;  /* 0x0004000c02007388 */ /* 0x0005e80000000800 */
[----:B------:R-:W-:Y:S04]  /*1db50*/  STS [R4+0x2000], R15 ;  /* 0x0020000f04007388 */ /* 0x000fe80000000800 */
[----:B------:R3:W-:Y:S04]  /*1db60*/  STS [R4+0x2400], R14 ;  /* 0x0024000e04007388 */ /* 0x0007e80000000800 */
[----:B------:R-:W-:Y:S04]  /*1db70*/  STS [R2+0x2000], R11 ;  /* 0x0020000b02007388 */ /* 0x000fe80000000800 */
[----:B------:R4:W-:Y:S04]  /*1db80*/  STS [R2+0x2400], R24 ;  /* 0x0024001802007388 */ /* 0x0009e80000000800 */
[----:B------:R-:W-:Y:S01]  /*1db90*/  STS [R0], R33 ;  /* 0x0000002100007388 */ /* 0x000fe20000000800 */
[----:B-1----:R-:W-:-:S03]  /*1dba0*/  MOV R13, 0x7f800000 ;  /* 0x7f800000000d7802 */ /* 0x002fc60000000f00 */
[----:B------:R-:W-:Y:S01]  /*1dbb0*/  STS [R0+0x400], R32 ;  /* 0x0004002000007388 */ /* 0x000fe20000000800 */
[----:B--2---:R-:W-:Y:S02]  /*1dbc0*/  MOV R12, 0x7f800000 ;  /* 0x7f800000000c7802 */ /* 0x004fe40000000f00 */
[----:B---3--:R-:W-:Y:S02]  /*1dbd0*/  IADD3 R4, R0, 0x400, RZ ;  /* 0x0000040000047810 */ /* 0x008fe40007ffe0ff */
[----:B------:R-:W-:Y:S02]  /*1dbe0*/  MOV R14, 0x7f800000 ;  /* 0x7f800000000e7802 */ /* 0x000fe40000000f00 */
[C---:B------:R-:W-:Y:S02]  /*1dbf0*/  IADD3 R4, R8.reuse, R4, R5 ;  /* 0x0000000408047210 */ /* 0x040fe40007ffe005 */
[----:B----4-:R-:W-:-:S04]  /*1dc00*/  IADD3 R2, R8, R0, RZ ;  /* 0x0000000008027210 */ /* 0x010fc80007ffe0ff */
        /* <DEDUP_REMOVED lines=21> */
[----:B--2---:R-:W-:-:S04]  /*1dd60*/  LOP3.LUT R0, R41, 0xffffffe0, RZ, 0xc0, !PT ;  /* 0xffffffe029007812 */ /* 0x004fc800078ec0ff */
[----:B------:R-:W-:Y:S01]  /*1dd70*/  IADD3 R0, -R0, R42, RZ ;  /* 0x0000002a00007210 */ /* 0x000fe20007ffe1ff */
[----:B-1----:R-:W1:Y:S03]  /*1dd80*/  @P4 MUFU.LG2 R3, R37 ;  /* 0x0000002500034308 */ /* 0x002e660000000c00 */
[----:B------:R-:W-:Y:S01]  /*1dd90*/  LOP3.LUT P1, RZ, R0, 0x3, RZ, 0xc0, !PT ;  /* 0x0000000300ff7812 */ /* 0x000fe2000782c0ff */
[----:B---3--:R-:W-:Y:S01]  /*1dda0*/  @P5 FMUL.FTZ R4, R5, 0.69314718246459960938 ;  /* 0x3f31721805045820 */ /* 0x008fe20000410000 */
[----:B------:R2:W3:Y:S03]  /*1ddb0*/  LDS.128 R16, [R240] ;  /* 0x00000000f0107984 */ /* 0x0004e60000000c00 */
        /* <DEDUP_REMOVED lines=59> */
.L_x_470:
[----:B------:R-:W-:Y:S05]  /*1e170*/  BSYNC B0 ;  /* 0x0000000000007941 */ /* 0x000fea0003800000 */
.L_x_469:
        /* <DEDUP_REMOVED lines=36> */
.L_x_472:
[----:B------:R-:W-:Y:S05]  /*1e3c0*/  BSYNC B0 ;  /* 0x0000000000007941 */ /* 0x000fea0003800000 */
.L_x_471:
        /* <DEDUP_REMOVED lines=15> */
.L_x_474:
[----:B------:R-:W-:Y:S05]  /*1e4c0*/  BSYNC B0 ;  /* 0x0000000000007941 */ /* 0x000fea0003800000 */
.L_x_473:
        /* <DEDUP_REMOVED lines=15> */
.L_x_476:
[----:B------:R-:W-:Y:S05]  /*1e5c0*/  BSYNC B0 ;  /* 0x0000000000007941 */ /* 0x000fea0003800000 */
.L_x_475:
        /* <DEDUP_REMOVED lines=15> */
.L_x_478:
[----:B------:R-:W-:Y:S05]  /*1e6c0*/  BSYNC B0 ;  /* 0x0000000000007941 */ /* 0x000fea0003800000 */
.L_x_477:
        /* <DEDUP_REMOVED lines=15> */
.L_x_480:
[----:B------:R-:W-:Y:S05]  /*1e7c0*/  BSYNC B0 ;  /* 0x0000000000007941 */ /* 0x000fea0003800000 */
.L_x_479:
        /* <DEDUP_REMOVED lines=15> */
.L_x_482:
[----:B------:R-:W-:Y:S05]  /*1e8c0*/  BSYNC B0 ;  /* 0x0000000000007941 */ /* 0x000fea0003800000 */
.L_x_481:
        /* <DEDUP_REMOVED lines=15> */
.L_x_484:
[----:B------:R-:W-:Y:S05]  /*1e9c0*/  BSYNC B0 ;  /* 0x0000000000007941 */ /* 0x000fea0003800000 */
.L_x_483:
        /* <DEDUP_REMOVED lines=15> */
.L_x_406:
        /* <DEDUP_REMOVED lines=73> */
.L_x_486:
[----:B------:R-:W-:Y:S05]  /*1ef50*/  BSYNC B0 ;  /* 0x0000000000007941 */ /* 0x000fea0003800000 */
.L_x_485:
        /* <DEDUP_REMOVED lines=17> */
.L_x_488:
[----:B------:R-:W-:Y:S05]  /*1f070*/  BSYNC B0 ;  /* 0x0000000000007941 */ /* 0x000fea0003800000 */
.L_x_487:
        /* <DEDUP_REMOVED lines=16> */
.L_x_490:
[----:B------:R-:W-:Y:S05]  /*1f180*/  BSYNC B0 ;  /* 0x0000000000007941 */ /* 0x000fea0003800000 */
.L_x_489:
        /* <DEDUP_REMOVED lines=16> */
.L_x_492:
[----:B------:R-:W-:Y:S05]  /*1f290*/  BSYNC B0 ;  /* 0x0000000000007941 */ /* 0x000fea0003800000 */
.L_x_491:
        /* <DEDUP_REMOVED lines=16> */
.L_x_494:
[----:B------:R-:W-:Y:S05]  /*1f3a0*/  BSYNC B0 ;  /* 0x0000000000007941 */ /* 0x000fea0003800000 */
.L_x_493:
        /* <DEDUP_REMOVED lines=16> */
.L_x_496:
[----:B------:R-:W-:Y:S05]  /*1f4b0*/  BSYNC B0 ;  /* 0x0000000000007941 */ /* 0x000fea0003800000 */
.L_x_495:
        /* <DEDUP_REMOVED lines=16> */
.L_x_498:
[----:B------:R-:W-:Y:S05]  /*1f5c0*/  BSYNC B0 ;  /* 0x0000000000007941 */ /* 0x000fea0003800000 */
.L_x_497:
        /* <DEDUP_REMOVED lines=15> */
.L_x_500:
[----:B------:R-:W-:Y:S05]  /*1f6c0*/  BSYNC B0 ;  /* 0x0000000000007941 */ /* 0x000fea0003800000 */
.L_x_499:
        /* <DEDUP_REMOVED lines=72> */
.L_x_501:
        /* <DEDUP_REMOVED lines=11> */
.L_x_1137:


//--------------------- .text._ZN5flash16flash_fwd_kernelI23Flash_fwd_kernel_traitsILi64ELi128ELi64ELi4ELb0ELb0EN7cutlass10bfloat16_tE19Flash_kernel_traitsILi64ELi128ELi64ELi4ES3_EELb1ELb1ELb0ELb0ELb0ELb0ELb0ELb0EEEvNS_16Flash_fwd_paramsE --------------------------
	.section	.text._ZN5flash16flash_fwd_kernelI23Flash_fwd_kernel_traitsILi64ELi128ELi64ELi4ELb0ELb0EN7cutlass10bfloat16_tE19Flash_kernel_traitsILi64ELi128ELi64ELi4ES3_EELb1ELb1ELb0ELb0ELb0ELb0ELb0ELb0EEEvNS_16Flash_fwd_paramsE,"ax",@progbits
	.sectioninfo	@"SHI_REGISTERS=255"
	.align	128
        .global         _ZN5flash16flash_fwd_kernelI23Flash_fwd_kernel_traitsILi64ELi128ELi64ELi4ELb0ELb0EN7cutlass10bfloat16_tE19Flash_kernel_traitsILi64ELi128ELi64ELi4ES3_EELb1ELb1ELb0ELb0ELb0ELb0ELb0ELb0EEEvNS_16Flash_fwd_paramsE
        .type           _ZN5flash16flash_fwd_kernelI23Flash_fwd_kernel_traitsILi64ELi128ELi64ELi4ELb0ELb0EN7cutlass10bfloat16_tE19Flash_kernel_traitsILi64ELi128ELi64ELi4ES3_EELb1ELb1ELb0ELb0ELb0ELb0ELb0ELb0EEEvNS_16Flash_fwd_paramsE,@function
        .size           _ZN5flash16flash_fwd_kernelI23Flash_fwd_kernel_traitsILi64ELi128ELi64ELi4ELb0ELb0EN7cutlass10bfloat16_tE19Flash_kernel_traitsILi64ELi128ELi64ELi4ES3_EELb1ELb1ELb0ELb0ELb0ELb0ELb0ELb0EEEvNS_16Flash_fwd_paramsE,(.L_x_1138 - _ZN5flash16flash_fwd_kernelI23Flash_fwd_kernel_traitsILi64ELi128ELi64ELi4ELb0ELb0EN7cutlass10bfloat16_tE19Flash_kernel_traitsILi64ELi128ELi64ELi4ES3_EELb1ELb1ELb0ELb0ELb0ELb0ELb0ELb0EEEvNS_16Flash_fwd_paramsE)
        .other          _ZN5flash16flash_fwd_kernelI23Flash_fwd_kernel_traitsILi64ELi128ELi64ELi4ELb0ELb0EN7cutlass10bfloat16_tE19Flash_kernel_traitsILi64ELi128ELi64ELi4ES3_EELb1ELb1ELb0ELb0ELb0ELb0ELb0ELb0EEEvNS_16Flash_fwd_paramsE,@"STO_CUDA_ENTRY STV_DEFAULT"
_ZN5flash16flash_fwd_kernelI23Flash_fwd_kernel_traitsILi64ELi128ELi64ELi4ELb0ELb0EN7cutlass10bfloat16_tE19Flash_kernel_traitsILi64ELi128ELi64ELi4ES3_EELb1ELb1ELb0ELb0ELb0ELb0ELb0ELb0EEEvNS_16Flash_fwd_paramsE:
.text._ZN5flash16flash_fwd_kernelI23Flash_fwd_kernel_traitsILi64ELi128ELi64ELi4ELb0ELb0EN7cutlass10bfloat16_tE19Flash_kernel_traitsILi64ELi128ELi64ELi4ES3_EELb1ELb1ELb0ELb0ELb0ELb0ELb0ELb0EEEvNS_16Flash_fwd_paramsE:
[----:B------:R-:W-:-:S03]  /*0000*/  MOV R1, c[0x0][0x28] ;  /* 0x00000a0000017a02 */ /* 0x000fc60000000f00 */
[----:B------:R-:W-:Y:S01]  /*0010*/  ULDC.U8 UR4, c[0x0][0x304] ;  /* 0x0000c10000047ab9 */ /* 0x000fe20000000000 */
[----:B------:R-:W-:Y:S01]  /*0020*/  IADD3 R1, R1, -0x20, RZ ;  /* 0xffffffe001017810 */ /* 0x000fe20007ffe0ff */
[----:B------:R-:W-:Y:S01]  /*0030*/  ULDC.64 UR24, c[0x0][0x2f0] ;  /* 0x0000bc0000187ab9 */ /* 0x000fe20000000a00 */
[----:B------:R-:W-:Y:S01]  /*0040*/  ISETP.NE.AND P1, PT, RZ, UR4, PT ;  /* 0x00000004ff007c0c */ /* 0x000fe2000bf25270 */
[----:B------:R-:W-:Y:S01]  /*0050*/  IMAD.U32 R8, RZ, RZ, UR24 ;  /* 0x00000018ff087e24 */ /* 0x000fe2000f8e00ff */
[----:B------:R-:W-:Y:S01]  /*0060*/  ULDC.64 UR20, c[0x0][0x118] ;  /* 0x0000460000147ab9 */ /* 0x000fe20000000a00 */
[----:B------:R-:W-:-:S10]  /*0070*/  IMAD.U32 R9, RZ, RZ, UR25 ;  /* 0x00000019ff097e24 */ /* 0x000fd4000f8e00ff */
[----:B------:R-:W2:Y:S01]  /*0080*/  @P1 LDG.E.64 R8, [R8.64] ;  /* 0x0000001408081981 */ /* 0x000ea2000c1e1b00 */
[----:B------:R-:W-:Y:S02]  /*0090*/  IMAD.MOV.U32 R124, RZ, RZ, c[0x0][0x2f8] ;  /* 0x0000be00ff7c7624 */ /* 0x000fe400078e00ff */
[----:B------:R-:W-:-:S05]  /*00a0*/  IMAD.MOV.U32 R125, RZ, RZ, c[0x0][0x2fc] ;  /* 0x0000bf00ff7d7624 */ /* 0x000fca00078e00ff */
[----:B------:R-:W3:Y:S01]  /*00b0*/  @P1 LDG.E.64 R6, [R124.64] ;  /* 0x000000147c061981 */ /* 0x000ee2000c1e1b00 */
[----:B------:R-:W-:Y:S01]  /*00c0*/  ISETP.NE.U32.AND P3, PT, RZ, c[0x0][0x240], PT ;  /* 0x00009000ff007a0c */ /* 0x000fe20003f65070 */
[----:B------:R-:W-:Y:S01]  /*00d0*/  IMAD.MOV.U32 R202, RZ, RZ, -0x1 ;  /* 0xffffffffffca7424 */ /* 0x000fe200078e00ff */
[----:B------:R-:W1:Y:S01]  /*00e0*/  LDC.U8 R2, c[0x0][0x312] ;  /* 0x0000c480ff027b82 */ /* 0x000e620000000000 */
[----:B------:R-:W4:Y:S01]  /*00f0*/  S2R R19, SR_CTAID.X ;  /* 0x0000000000137919 */ /* 0x000f220000002500 */
[----:B------:R-:W-:-:S03]  /*0100*/  ISETP.NE.AND.EX P3, PT, RZ, c[0x0][0x244], PT, P3 ;  /* 0x00009100ff007a0c */ /* 0x000fc60003f65330 */
[----:B------:R-:W4:Y:S04]  /*0110*/  S2R R0, SR_CTAID.Y ;  /* 0x0000000000007919 */ /* 0x000f280000002600 */
[----:B------:R-:W4:Y:S04]  /*0120*/  S2R R22, SR_CTAID.Z ;  /* 0x0000000000167919 */ /* 0x000f280000002700 */
[----:B------:R-:W4:Y:S01]  /*0130*/  S2R R239, SR_TID.X ;  /* 0x0000000000ef7919 */ /* 0x000f220000002100 */
[----:B-1----:R-:W-:Y:S02]  /*0140*/  ISETP.NE.AND P4, PT, R2, RZ, PT ;  /* 0x000000ff0200720c */ /* 0x002fe40003f85270 */
[----:B----4-:R-:W-:-:S04]  /*0150*/  LOP3.LUT R4, R22, R19, R0, 0xfe, !PT ;  /* 0x0000001316047212 */ /* 0x010fc800078efe00 */
[----:B------:R-:W-:-:S13]  /*0160*/  LOP3.LUT P2, RZ, R4, R239, RZ, 0xfc, !PT ;  /* 0x000000ef04ff7212 */ /* 0x000fda000784fcff */
[----:B------:R-:W-:Y:S02]  /*0170*/  @!P2 IMAD.MOV.U32 R20, RZ, RZ, c[0x0][0x308] ;  /* 0x0000c200ff14a624 */ /* 0x000fe400078e00ff */
[----:B------:R-:W-:Y:S01]  /*0180*/  @!P2 IMAD.MOV.U32 R21, RZ, RZ, c[0x0][0x30c] ;  /* 0x0000c300ff15a624 */ /* 0x000fe200078e00ff */
[----:B--2---:R-:W1:Y:S08]  /*0190*/  @P1 R2UR UR24, R8 ;  /* 0x00000000081813c2 */ /* 0x004e7000000e0000 */
[----:B------:R-:W2:Y:S01]  /*01a0*/  @P1 R2UR UR25, R9 ;  /* 0x00000000091913c2 */ /* 0x000ea200000e0000 */
[----:B---3--:R-:W-:-:S05]  /*01b0*/  @P1 IADD3 R124, P0, R6, c[0x0][0x300], RZ ;  /* 0x0000c000067c1a10 */ /* 0x008fca0007f1e0ff */
[----:B------:R-:W-:Y:S01]  /*01c0*/  @P1 IMAD.X R125, RZ, RZ, R7, P0 ;  /* 0x000000ffff7d1224 */ /* 0x000fe200000e0607 */
[----:B------:R-:W-:Y:S01]  /*01d0*/  ISETP.NE.U32.AND P0, PT, RZ, c[0x0][0x250], PT ;  /* 0x00009400ff007a0c */ /* 0x000fe20003f05070 */
[----:B------:R-:W-:Y:S01]  /*01e0*/  IMAD.MOV.U32 R7, RZ, RZ, 0x4 ;  /* 0x00000004ff077424 */ /* 0x000fe200078e00ff */
[----:B------:R-:W-:Y:S02]  /*01f0*/  ISETP.EQ.U32.AND P1, PT, RZ, c[0x0][0x248], PT ;  /* 0x00009200ff007a0c */ /* 0x000fe40003f22070 */
[----:B------:R-:W-:Y:S01]  /*0200*/  @!P2 STG.E.64 [R20.64+0x8], R124 ;  /* 0x0000087c1400a986 */ /* 0x000fe2000c101b14 */
[----:B------:R-:W-:Y:S01]  /*0210*/  IMAD.WIDE R24, R0, R7, c[0x0][0x240] ;  /* 0x0000900000187625 */ /* 0x000fe200078e0207 */
[----:B------:R-:W-:Y:S02]  /*0220*/  ISETP.NE.AND.EX P0, PT, RZ, c[0x0][0x254], PT, P0 ;  /* 0x00009500ff007a0c */ /* 0x000fe40003f05300 */
[----:B------:R-:W-:Y:S01]  /*0230*/  SHF.R.S32.HI R14, RZ, 0x1f, R239 ;  /* 0x0000001fff0e7819 */ /* 0x000fe200000114ef */
[----:B-1----:R-:W-:Y:S01]  /*0240*/  IMAD.U32 R12, RZ, RZ, UR24 ;  /* 0x00000018ff0c7e24 */ /* 0x002fe2000f8e00ff */
[----:B------:R-:W-:Y:S01]  /*0250*/  ISETP.EQ.OR.EX P1, PT, RZ, c[0x0][0x24c], !P4, P1 ;  /* 0x00009300ff007a0c */ /* 0x000fe20006722710 */
[----:B--2---:R-:W-:-:S05]  /*0260*/  IMAD.U32 R13, RZ, RZ, UR25 ;  /* 0x00000019ff0d7e24 */ /* 0x004fca000f8e00ff */
[----:B------:R1:W-:Y:S04]  /*0270*/  @!P2 STG.E.64 [R20.64], R12 ;  /* 0x0000000c1400a986 */ /* 0x0003e8000c101b14 */
[----:B------:R-:W2:Y:S04]  /*0280*/  @P3 LDG.E R202, [R24.64] ;  /* 0x0000001418ca3981 */ /* 0x000ea8000c1e1900 */
[----:B------:R-:W2:Y:S01]  /*0290*/  @P3 LDG.E R11, [R24.64+0x4] ;  /* 0x00000414180b3981 */ /* 0x000ea2000c1e1900 */
[----:B------:R-:W-:Y:S01]  /*02a0*/  ISETP.NE.U32.AND P2, PT, RZ, c[0x0][0x248], PT ;  /* 0x00009200ff007a0c */ /* 0x000fe20003f45070 */
[----:B------:R-:W-:-:S02]  /*02b0*/  IMAD R3, R0, c[0x0][0x1c0], R22 ;  /* 0x0000700000037a24 */ /* 0x000fc400078e0216 */
[----:B------:R-:W-:Y:S01]  /*02c0*/  IMAD.MOV.U32 R2, RZ, RZ, RZ ;  /* 0x000000ffff027224 */ /* 0x000fe200078e00ff */
[----:B------:R-:W-:Y:S01]  /*02d0*/  ISETP.NE.AND.EX P2, PT, RZ, c[0x0][0x24c], PT, P2 ;  /* 0x00009300ff007a0c */ /* 0x000fe20003f45320 */
[----:B------:R-:W-:Y:S02]  /*02e0*/  IMAD.MOV.U32 R9, RZ, RZ, -0x1 ;  /* 0xffffffffff097424 */ /* 0x000fe400078e00ff */
[----:B------:R-:W-:-:S04]  /*02f0*/  @P0 IMAD.WIDE R16, R0, R7, c[0x0][0x250] ;  /* 0x0000940000100625 */ /* 0x000fc800078e0207 */
[----:B------:R-:W-:Y:S01]  /*0300*/  IMAD.WIDE R4, R0, R7, c[0x0][0x248] ;  /* 0x0000920000047625 */ /* 0x000fe200078e0207 */
[----:B------:R3:W5:Y:S01]  /*0310*/  @P0 LDG.E R2, [R16.64] ;  /* 0x0000001410020981 */ /* 0x000762000c1e1900 */
[----:B-1----:R-:W-:Y:S02]  /*0320*/  LEA.HI R12, R14, R239, RZ, 0x5 ;  /* 0x000000ef0e0c7211 */ /* 0x002fe400078f28ff */
[----:B------:R-:W-:Y:S01]  /*0330*/  IMAD.SHL.U32 R3, R3, 0x20, RZ ;  /* 0x0000002003037824 */ /* 0x000fe200078e00ff */
[----:B------:R3:W5:Y:S01]  /*0340*/  @!P1 LDG.E R9, [R4.64] ;  /* 0x0000001404099981 */ /* 0x000762000c1e1900 */
[----:B------:R-:W-:-:S03]  /*0350*/  LOP3.LUT R20, R12, 0xffffffe0, RZ, 0xc0, !PT ;  /* 0xffffffe00c147812 */ /* 0x000fc600078ec0ff */
[----:B------:R-:W-:Y:S02]  /*0360*/  SHF.R.S32.HI R6, RZ, 0x1f, R3 ;  /* 0x0000001fff067819 */ /* 0x000fe40000011403 */
[----:B------:R-:W-:-:S05]  /*0370*/  IMAD.IADD R20, R239, 0x1, -R20 ;  /* 0x00000001ef147824 */ /* 0x000fca00078e0a14 */
[--C-:B------:R-:W-:Y:S02]  /*0380*/  IADD3 R228, P1, P0, R3, R124, R20.reuse ;  /* 0x0000007c03e47210 */ /* 0x100fe4000783e014 */
[----:B------:R-:W-:-:S04]  /*0390*/  SHF.R.S32.HI R3, RZ, 0x1f, R20 ;  /* 0x0000001fff037819 */ /* 0x000fc80000011414 */
[----:B------:R-:W-:Y:S01]  /*03a0*/  IADD3.X R125, R6, R125, R3, P1, P0 ;  /* 0x0000007d067d7210 */ /* 0x000fe20000fe0403 */
[----:B--2---:R-:W-:Y:S02]  /*03b0*/  @P3 IMAD.IADD R18, R11, 0x1, -R202 ;  /* 0x000000010b123824 */ /* 0x004fe400078e0aca */
[----:B------:R-:W-:Y:S01]  /*03c0*/  @!P3 IMAD.MOV.U32 R18, RZ, RZ, c[0x0][0x214] ;  /* 0x00008500ff12b624 */ /* 0x000fe200078e00ff */
[----:B------:R-:W-:Y:S05]  /*03d0*/  @!P2 BRA `(.L_x_502) ;  /* 0x000000400000a947 */ /* 0x000fea0003800000 */
[----:B---3--:R-:W2:Y:S02]  /*03e0*/  @P4 LDG.E R6, [R4.64+0x4] ;  /* 0x0000041404064981 */ /* 0x008ea4000c1e1900 */
[----:B--2--5:R-:W-:-:S06]  /*03f0*/  @P4 IADD3 R3, R6, -R9, RZ ;  /* 0x8000000906034210 */ /* 0x024fcc0007ffe0ff */
[----:B------:R1:W5:Y:S01]  /*0400*/  @!P4 LDG.E R3, [R4.64] ;  /* 0x000000140403c981 */ /* 0x000362000c1e1900 */
[----:B------:R-:W-:Y:S05]  /*0410*/  BRA `(.L_x_503) ;  /* 0x0000001000007947 */ /* 0x000fea0003800000 */
.L_x_502:
[----:B---3--:R-:W-:Y:S02]  /*0420*/  MOV R3, c[0x0][0x218] ;  /* 0x0000860000037a02 */ /* 0x008fe40000000f00 */
.L_x_503:
[----:B------:R-:W-:-:S04]  /*0430*/  ISETP.NE.U32.AND P2, PT, RZ, c[0x0][0x258], PT ;  /* 0x00009600ff007a0c */ /* 0x000fc80003f45070 */
[----:B------:R-:W-:-:S13]  /*0440*/  ISETP.NE.AND.EX P2, PT, RZ, c[0x0][0x25c], PT, P2 ;  /* 0x00009700ff007a0c */ /* 0x000fda0003f45320 */
[----:B------:R-:W-:-:S05]  /*0450*/  @P2 IMAD.WIDE R10, R0, R7, c[0x0][0x258] ;  /* 0x00009600000a2625 */ /* 0x000fca00078e0207 */
[----:B-1----:R-:W2:Y:S01]  /*0460*/  @P2 LDG.E R5, [R10.64] ;  /* 0x000000140a052981 */ /* 0x002ea2000c1e1900 */
[----:B------:R-:W-:Y:S01]  /*0470*/  IMAD.SHL.U32 R13, R19, 0x80, RZ ;  /* 0x00000080130d7824 */ /* 0x000fe200078e00ff */
[----:B------:R-:W-:-:S04]  /*0480*/  @!P2 ISETP.NE.U32.AND P1, PT, RZ, c[0x0][0x268], PT ;  /* 0x00009a00ff00aa0c */ /* 0x000fc80003f25070 */
[----:B------:R-:W-:Y:S02]  /*0490*/  ISETP.GT.AND P0, PT, R18, R13, PT ;  /* 0x0000000d1200720c */ /* 0x000fe40003f04270 */
[----:B------:R-:W-:-:S04]  /*04a0*/  @!P2 ISETP.NE.AND.EX P1, PT, RZ, c[0x0][0x26c], PT, P1 ;  /* 0x00009b00ff00aa0c */ /* 0x000fc80003f25310 */
[----:B------:R-:W-:Y:S01]  /*04b0*/  @!P2 SEL R4, RZ, c[0x0][0x21c], !P1 ;  /* 0x00008700ff04aa07 */ /* 0x000fe20004800000 */
[----:B--2--5:R-:W-:-:S03]  /*04c0*/  @P2 IMAD.IADD R130, R5, 0x1, -R2 ;  /* 0x0000000105822824 */ /* 0x024fc600078e0a02 */
[----:B------:R-:W-:-:S03]  /*04d0*/  @!P2 IADD3 R130, R4, R3, -R2 ;  /* 0x000000030482a210 */ /* 0x000fc60007ffe802 */
[----:B------:R-:W-:Y:S05]  /*04e0*/  @!P0 EXIT ;  /* 0x000000000000894d */ /* 0x000fea0003800000 */
[----:B------:R-:W-:Y:S02]  /*04f0*/  IADD3 R3, -R18, 0xbf, R13 ;  /* 0x000000bf12037810 */ /* 0x000fe40007ffe10d */
[----:B------:R-:W-:Y:S02]  /*0500*/  IADD3 R6, R130, 0x3f, RZ ;  /* 0x0000003f82067810 */ /* 0x000fe40007ffe0ff */
[----:B------:R-:W-:Y:S02]  /*0510*/  IADD3 R4, R3, c[0x0][0x2e8], R130 ;  /* 0x0000ba0003047a10 */ /* 0x000fe40007ffe082 */
[----:B------:R-:W-:Y:S02]  /*0520*/  SHF.R.S32.HI R5, RZ, 0x1f, R6 ;  /* 0x0000001fff057819 */ /* 0x000fe40000011406 */
[----:B------:R-:W-:Y:S02]  /*0530*/  SHF.R.S32.HI R3, RZ, 0x1f, R4 ;  /* 0x0000001fff037819 */ /* 0x000fe40000011404 */
[----:B------:R-:W-:-:S02]  /*0540*/  LEA.HI R5, R5, R6, RZ, 0x6 ;  /* 0x0000000605057211 */ /* 0x000fc400078f30ff */
[----:B------:R-:W-:Y:S02]  /*0550*/  LEA.HI R3, R3, R4, RZ, 0x6 ;  /* 0x0000000403037211 */ /* 0x000fe400078f30ff */
[----:B------:R-:W-:Y:S02]  /*0560*/  SHF.R.S32.HI R5, RZ, 0x6, R5 ;  /* 0x00000006ff057819 */ /* 0x000fe40000011405 */
[----:B------:R-:W-:-:S04]  /*0570*/  SHF.R.S32.HI R4, RZ, 0x6, R3 ;  /* 0x00000006ff047819 */ /* 0x000fc80000011403 */
[----:B------:R-:W-:-:S04]  /*0580*/  IMNMX R207, R5, R4, PT ;  /* 0x0000000405cf7217 */ /* 0x000fc80003800200 */
[----:B------:R-:W-:-:S13]  /*0590*/  ISETP.GE.AND P0, PT, R207, 0x1, PT ;  /* 0x00000001cf00780c */ /* 0x000fda0003f06270 */
[----:B------:R-:W-:Y:S05]  /*05a0*/  @!P0 BRA `(.L_x_504) ;  /* 0x0001416000008947 */ /* 0x000fea0003800000 */
[----:B------:R-:W-:Y:S01]  /*05b0*/  ISETP.NE.AND P1, PT, R202, -0x1, PT ;  /* 0xffffffffca00780c */ /* 0x000fe20003f25270 */
[----:B------:R-:W1:Y:S01]  /*05c0*/  LDC.U8 R124, c[0x0][0x2d8] ;  /* 0x0000b600ff7c7b82 */ /* 0x000e620000000000 */
[----:B------:R-:W-:-:S11]  /*05d0*/  ISETP.NE.AND P0, PT, R9, -0x1, PT ;  /* 0xffffffff0900780c */ /* 0x000fd60003f05270 */
[----:B------:R-:W-:Y:S01]  /*05e0*/  @!P1 SHF.R.S32.HI R5, RZ, 0x1f, R0 ;  /* 0x0000001fff059819 */ /* 0x000fe20000011400 */
[----:B------:R-:W-:Y:S01]  /*05f0*/  @P1 IMAD.WIDE.U32 R10, R202, c[0x0][0x190], RZ ;  /* 0x00006400ca0a1a25 */ /* 0x000fe200078e00ff */
[----:B------:R-:W-:-:S03]  /*0600*/  @P0 IADD3 R8, R2, R9, RZ ;  /* 0x0000000902080210 */ /* 0x000fc60007ffe0ff */
[----:B------:R-:W-:Y:S02]  /*0610*/  @!P1 IMAD R5, R5, c[0x0][0x178], RZ ;  /* 0x00005e0005059a24 */ /* 0x000fe400078e02ff */
[----:B------:R-:W-:-:S04]  /*0620*/  @!P1 IMAD.WIDE.U32 R16, R0, c[0x0][0x178], RZ ;  /* 0x00005e0000109a25 */ /* 0x000fc800078e00ff */
[----:B------:R-:W-:Y:S01]  /*0630*/  @!P1 IMAD R4, R0, c[0x0][0x17c], R5 ;  /* 0x00005f0000049a24 */ /* 0x000fe200078e0205 */
[----:B------:R-:W-:Y:S01]  /*0640*/  @!P1 MOV R10, R16 ;  /* 0x00000010000a9202 */ /* 0x000fe20000000f00 */
[----:B------:R-:W-:-:S04]  /*0650*/  @P0 IMAD.WIDE.U32 R214, R8, c[0x0][0x198], RZ ;  /* 0x0000660008d60a25 */ /* 0x000fc800078e00ff */
[----:B------:R-:W-:Y:S01]  /*0660*/  @P1 IMAD R3, R202, c[0x0][0x194], R11 ;  /* 0x00006500ca031a24 */ /* 0x000fe200078e020b */
[----:B------:R-:W-:Y:S01]  /*0670*/  @!P1 IADD3 R3, R17, R4, RZ ;  /* 0x0000000411039210 */ /* 0x000fe20007ffe0ff */
[----:B------:R-:W-:Y:S01]  /*0680*/  @P0 IMAD R8, R8, c[0x0][0x19c], R215 ;  /* 0x0000670008080a24 */ /* 0x000fe200078e02d7 */
[----:B------:R-:W-:Y:S05]  /*0690*/  @P0 BRA `(.L_x_505) ;  /* 0x000000a000000947 */ /* 0x000fea0003800000 */
[----:B-1----:R-:W-:Y:S01]  /*06a0*/  SHF.R.S32.HI R5, RZ, 0x1f, R2 ;  /* 0x0000001fff057819 */ /* 0x002fe20000011402 */
[----:B------:R-:W-:Y:S01]  /*06b0*/  IMAD.WIDE.U32 R16, R2, c[0x0][0x198], RZ ;  /* 0x0000660002107a25 */ /* 0x000fe200078e00ff */
[----:B------:R-:W-:-:S03]  /*06c0*/  SHF.R.S32.HI R4, RZ, 0x1f, R0 ;  /* 0x0000001fff047819 */ /* 0x000fc60000011400 */
[----:B------:R-:W-:Y:S02]  /*06d0*/  IMAD R5, R5, c[0x0][0x198], RZ ;  /* 0x0000660005057a24 */ /* 0x000fe400078e02ff */
[----:B------:R-:W-:Y:S02]  /*06e0*/  IMAD R11, R4, c[0x0][0x180], RZ ;  /* 0x00006000040b7a24 */ /* 0x000fe400078e02ff */
[----:B------:R-:W-:Y:S02]  /*06f0*/  IMAD R5, R2, c[0x0][0x19c], R5 ;  /* 0x0000670002057a24 */ /* 0x000fe400078e0205 */
[----:B------:R-:W-:-:S03]  /*0700*/  IMAD R11, R0, c[0x0][0x184], R11 ;  /* 0x00006100000b7a24 */ /* 0x000fc600078e020b */
[----:B------:R-:W-:-:S05]  /*0710*/  IADD3 R17, R17, R5, RZ ;  /* 0x0000000511117210 */ /* 0x000fca0007ffe0ff */
[----:B------:R-:W-:-:S05]  /*0720*/  IMAD.WIDE.U32 R214, R0, c[0x0][0x180], R16 ;  /* 0x0000600000d67a25 */ /* 0x000fca00078e0010 */
[----:B------:R-:W-:Y:S02]  /*0730*/  IADD3 R8, R215, R11, RZ ;  /* 0x0000000bd7087210 */ /* 0x000fe40007ffe0ff */
.L_x_505:
[----:B-1----:R-:W-:Y:S01]  /*0740*/  IABS R6, c[0x0][0x1c8] ;  /* 0x0000720000067a13 */ /* 0x002fe20000000000 */
[----:B------:R-:W-:Y:S01]  /*0750*/  @P0 IMAD.IADD R9, R2, 0x1, R9 ;  /* 0x0000000102090824 */ /* 0x000fe200078e0209 */
[----:B------:R-:W-:Y:S02]  /*0760*/  SHF.R.S32.HI R25, RZ, 0x1f, R22 ;  /* 0x0000001fff197819 */ /* 0x000fe40000011416 */
[----:B------:R-:W1:Y:S08]  /*0770*/  I2F.RP R11, R6 ;  /* 0x00000006000b7306 */ /* 0x000e700000209400 */
[----:B-1----:R-:W1:Y:S02]  /*0780*/  MUFU.RCP R16, R11 ;  /* 0x0000000b00107308 */ /* 0x002e640000001000 */
[----:B-1----:R-:W-:-:S06]  /*0790*/  IADD3 R16, R16, 0xffffffe, RZ ;  /* 0x0ffffffe10107810 */ /* 0x002fcc0007ffe0ff */
[----:B------:R-:W1:Y:S02]  /*07a0*/  F2I.FTZ.U32.TRUNC.NTZ R17, R16 ;  /* 0x0000001000117305 */ /* 0x000e64000021f000 */
[----:B-1----:R-:W-:Y:S02]  /*07b0*/  IMAD.MOV R4, RZ, RZ, -R17 ;  /* 0x000000ffff047224 */ /* 0x002fe400078e0a11 */
[----:B------:R-:W-:Y:S02]  /*07c0*/  IMAD.MOV.U32 R16, RZ, RZ, RZ ;  /* 0x000000ffff107224 */ /* 0x000fe400078e00ff */
[----:B------:R-:W-:Y:S01]  /*07d0*/  IMAD R5, R4, R6, RZ ;  /* 0x0000000604057224 */ /* 0x000fe200078e02ff */
[----:B------:R-:W-:-:S03]  /*07e0*/  IABS R4, R22 ;  /* 0x0000001600047213 */ /* 0x000fc60000000000 */
[----:B------:R-:W-:-:S06]  /*07f0*/  IMAD.HI.U32 R5, R17, R5, R16 ;  /* 0x0000000511057227 */ /* 0x000fcc00078e0010 */
[----:B------:R-:W-:-:S04]  /*0800*/  IMAD.HI.U32 R234, R5, R4, RZ ;  /* 0x0000000405ea7227 */ /* 0x000fc800078e00ff */
[----:B------:R-:W-:-:S04]  /*0810*/  IMAD.MOV R5, RZ, RZ, -R234 ;  /* 0x000000ffff057224 */ /* 0x000fc800078e0aea */
[----:B------:R-:W-:Y:S01]  /*0820*/  IMAD R5, R6, R5, R4 ;  /* 0x0000000506057224 */ /* 0x000fe200078e0204 */
[----:B------:R-:W-:-:S04]  /*0830*/  LOP3.LUT R4, R22, c[0x0][0x1c8], RZ, 0x3c, !PT ;  /* 0x0000720016047a12 */ /* 0x000fc800078e3cff */
[----:B------:R-:W-:Y:S02]  /*0840*/  ISETP.GT.U32.AND P2, PT, R6, R5, PT ;  /* 0x000000050600720c */ /* 0x000fe40003f44070 */
[----:B------:R-:W-:-:S11]  /*0850*/  ISETP.GE.AND P1, PT, R4, RZ, PT ;  /* 0x000000ff0400720c */ /* 0x000fd60003f26270 */
[----:B------:R-:W-:Y:S01]  /*0860*/  @!P2 IMAD.IADD R5, R5, 0x1, -R6 ;  /* 0x000000010505a824 */ /* 0x000fe200078e0a06 */
[----:B------:R-:W-:Y:S02]  /*0870*/  @!P2 IADD3 R234, R234, 0x1, RZ ;  /* 0x00000001eaeaa810 */ /* 0x000fe40007ffe0ff */
[----:B------:R-:W-:Y:S02]  /*0880*/  ISETP.NE.AND P2, PT, RZ, c[0x0][0x1c8], PT ;  /* 0x00007200ff007a0c */ /* 0x000fe40003f45270 */
[----:B------:R-:W-:Y:S01]  /*0890*/  ISETP.GE.U32.AND P3, PT, R5, R6, PT ;  /* 0x000000060500720c */ /* 0x000fe20003f66070 */
[----:B------:R-:W-:-:S04]  /*08a0*/  @P0 IMAD.WIDE.U32 R4, R9, c[0x0][0x1a0], RZ ;  /* 0x0000680009040a25 */ /* 0x000fc800078e00ff */
[----:B------:R-:W-:-:S08]  /*08b0*/  @P0 IMAD R15, R9, c[0x0][0x1a4], R5 ;  /* 0x00006900090f0a24 */ /* 0x000fd000078e0205 */
[----:B------:R-:W-:-:S05]  /*08c0*/  @P3 IADD3 R234, R234, 0x1, RZ ;  /* 0x00000001eaea3810 */ /* 0x000fca0007ffe0ff */
[----:B------:R-:W-:Y:S01]  /*08d0*/  @!P1 IMAD.MOV R234, RZ, RZ, -R234 ;  /* 0x000000ffffea9224 */ /* 0x000fe200078e0aea */
[----:B------:R-:W-:Y:S01]  /*08e0*/  @!P2 LOP3.LUT R234, RZ, c[0x0][0x1c8], RZ, 0x33, !PT ;  /* 0x00007200ffeaaa12 */ /* 0x000fe200078e33ff */
[----:B------:R-:W-:Y:S05]  /*08f0*/  @P0 BRA `(.L_x_506) ;  /* 0x000000a000000947 */ /* 0x000fea0003800000 */
[----:B------:R-:W-:Y:S01]  /*0900*/  SHF.R.S32.HI R5, RZ, 0x1f, R2 ;  /* 0x0000001fff057819 */ /* 0x000fe20000011402 */
        /* <DEDUP_REMOVED lines=9> */
.L_x_506:
[-C--:B------:R-:W-:Y:S01]  /*09a0*/  LEA.HI R2, R14, R239.reuse, RZ, 0x3 ;  /* 0x000000ef0e027211 */ /* 0x080fe200078f18ff */
[----:B------:R-:W-:Y:S01]  /*09b0*/  IMAD.IADD R195, R18, 0x1, -R13 ;  /* 0x0000000112c37824 */ /* 0x000fe200078e0a0d */
[----:B------:R-:W-:Y:S01]  /*09c0*/  LEA.HI R0, R14, R239, RZ, 0x6 ;  /* 0x000000ef0e007211 */ /* 0x000fe200078f30ff */
[----:B------:R-:W-:Y:S01]  /*09d0*/  IMAD R25, R25, c[0x0][0x1a8], RZ ;  /* 0x00006a0019197a24 */ /* 0x000fe200078e02ff */
[----:B------:R-:W-:Y:S01]  /*09e0*/  SHF.R.S32.HI R16, RZ, 0x3, R2 ;  /* 0x00000003ff107819 */ /* 0x000fe20000011402 */
[----:B------:R-:W-:Y:S01]  /*09f0*/  BSSY B0, `(.L_x_507) ;  /* 0x0000026000007945 */ /* 0x000fe20003800000 */
[----:B------:R-:W-:Y:S01]  /*0a00*/  LOP3.LUT R2, R2, 0xfffffff8, RZ, 0xc0, !PT ;  /* 0xfffffff802027812 */ /* 0x000fe200078ec0ff */
[----:B------:R-:W-:Y:S01]  /*0a10*/  IMAD.SHL.U32 R0, R0, 0x8, RZ ;  /* 0x0000000800007824 */ /* 0x000fe200078e00ff */
[----:B------:R-:W-:Y:S01]  /*0a20*/  SHF.R.S32.HI R17, RZ, 0x1f, R16 ;  /* 0x0000001fff117819 */ /* 0x000fe20000011410 */
[----:B------:R-:W-:Y:S01]  /*0a30*/  IMAD.SHL.U32 R205, R16, 0x40, RZ ;  /* 0x0000004010cd7824 */ /* 0x000fe200078e00ff */
[----:B------:R-:W-:Y:S01]  /*0a40*/  SHF.R.S32.HI R12, RZ, 0x5, R12 ;  /* 0x00000005ff0c7819 */ /* 0x000fe2000001140c */
[----:B------:R-:W-:Y:S01]  /*0a50*/  IMAD.IADD R2, R239, 0x1, -R2 ;  /* 0x00000001ef027824 */ /* 0x000fe200078e0a02 */
[----:B------:R-:W-:Y:S01]  /*0a60*/  SHF.R.S32.HI R237, RZ, 0x1f, R234 ;  /* 0x0000001fffed7819 */ /* 0x000fe200000114ea */
[----:B------:R-:W-:Y:S01]  /*0a70*/  IMAD R25, R22, c[0x0][0x1ac], R25 ;  /* 0x00006b0016197a24 */ /* 0x000fe200078e0219 */
[----:B------:R-:W-:Y:S01]  /*0a80*/  LOP3.LUT R205, R205, 0x1c0, RZ, 0xc0, !PT ;  /* 0x000001c0cdcd7812 */ /* 0x000fe200078ec0ff */
[----:B------:R-:W-:-:S02]  /*0a90*/  IMAD.SHL.U32 R218, R2, 0x8, RZ ;  /* 0x0000000802da7824 */ /* 0x000fc400078e00ff */
[----:B------:R-:W-:-:S03]  /*0aa0*/  IMAD.WIDE R220, R19, 0x80, R16 ;  /* 0x0000008013dc7825 */ /* 0x000fc600078e0210 */
[----:B------:R-:W-:Y:S02]  /*0ab0*/  IADD3 R10, P0, R218, R10, RZ ;  /* 0x0000000ada0a7210 */ /* 0x000fe40007f1e0ff */
[--C-:B------:R-:W-:Y:S02]  /*0ac0*/  SHF.R.S32.HI R219, RZ, 0x1f, R218.reuse ;  /* 0x0000001fffdb7819 */ /* 0x100fe400000114da */
[----:B------:R-:W-:Y:S02]  /*0ad0*/  LOP3.LUT R6, R205, 0x38, R218, 0xf8, !PT ;  /* 0x00000038cd067812 */ /* 0x000fe400078ef8da */
[----:B------:R-:W-:Y:S01]  /*0ae0*/  SHF.R.U32.HI R205, RZ, 0x3, R205 ;  /* 0x00000003ffcd7819 */ /* 0x000fe200000116cd */
[----:B------:R-:W-:Y:S01]  /*0af0*/  IMAD.X R11, R219, 0x1, R3, P0 ;  /* 0x00000001db0b7824 */ /* 0x000fe200000e0603 */
[----:B------:R-:W-:Y:S02]  /*0b00*/  ISETP.GE.AND P0, PT, R16, R195, PT ;  /* 0x000000c31000720c */ /* 0x000fe40003f06270 */
[----:B------:R-:W-:Y:S01]  /*0b10*/  LOP3.LUT R205, R6, R205, RZ, 0x3c, !PT ;  /* 0x000000cd06cd7212 */ /* 0x000fe200078e3cff */
[----:B------:R-:W-:-:S03]  /*0b20*/  IMAD.WIDE.U32 R22, R22, c[0x0][0x1a8], R10 ;  /* 0x00006a0016167a25 */ /* 0x000fc600078e000a */
[----:B------:R-:W-:Y:S01]  /*0b30*/  LOP3.LUT R205, R205, 0xfffffe00, R0, 0xf8, !PT ;  /* 0xfffffe00cdcd7812 */ /* 0x000fe200078ef800 */
[----:B------:R-:W-:-:S04]  /*0b40*/  IMAD.IADD R25, R23, 0x1, R25 ;  /* 0x0000000117197824 */ /* 0x000fc800078e0219 */
[----:B------:R-:W-:Y:S02]  /*0b50*/  IMAD.SHL.U32 R205, R205, 0x2, RZ ;  /* 0x00000002cdcd7824 */ /* 0x000fe400078e00ff */
        /* <DEDUP_REMOVED lines=15> */
.L_x_508:
[----:B------:R-:W-:Y:S05]  /*0c50*/  BSYNC B0 ;  /* 0x0000000000007941 */ /* 0x000fea0003800000 */
.L_x_507:
[----:B------:R-:W-:Y:S01]  /*0c60*/  IADD3 R6, R16, 0x10, RZ ;  /* 0x0000001010067810 */ /* 0x000fe20007ffe0ff */
[----:B------:R-:W-:Y:S03]  /*0c70*/  BSSY B0, `(.L_x_509) ;  /* 0x0000014000007945 */ /* 0x000fe60003800000 */
[----:B------:R-:W-:-:S13]  /*0c80*/  ISETP.GE.AND P0, PT, R6, R195, PT ;  /* 0x000000c30600720c */ /* 0x000fda0003f06270 */
[----:B------:R-:W-:Y:S05]  /*0c90*/  @P0 BRA `(.L_x_510) ;  /* 0x0000011000000947 */ /* 0x000fea0003800000 */
[----:B------:R-:W-:-:S13]  /*0ca0*/  ISETP.GE.AND P0, PT, R218, c[0x0][0x220], PT ;  /* 0x00008800da007a0c */ /* 0x000fda0003f06270 */
[----:B------:R3:W-:Y:S01]  /*0cb0*/  @P0 STS.128 [R205+0x800], RZ ;  /* 0x000800ffcd000388 */ /* 0x0007e20000000c00 */
[----:B------:R-:W-:Y:S05]  /*0cc0*/  @P0 BRA `(.L_x_510) ;  /* 0x000000e000000947 */ /* 0x000fea0003800000 */
[----:B------:R-:W-:Y:S01]  /*0cd0*/  IADD3 R3, P0, R220, 0x10, RZ ;  /* 0x00000010dc037810 */ /* 0x000fe20007f1e0ff */
[----:B------:R-:W-:Y:S01]  /*0ce0*/  IMAD.MOV.U32 R10, RZ, RZ, R22 ;  /* 0x000000ffff0a7224 */ /* 0x000fe200078e0016 */
[----:B------:R-:W-:-:S03]  /*0cf0*/  MOV R11, R25 ;  /* 0x00000019000b7202 */ /* 0x000fc60000000f00 */
[----:B------:R-:W-:Y:S02]  /*0d00*/  IMAD.X R0, RZ, RZ, R221, P0 ;  /* 0x000000ffff007224 */ /* 0x000fe400000e06dd */
[----:B------:R-:W-:-:S04]  /*0d10*/  IMAD.WIDE.U32 R10, R3, c[0x0][0x190], R10 ;  /* 0x00006400030a7a25 */ /* 0x000fc800078e000a */
[----:B------:R-:W-:Y:S01]  /*0d20*/  IMAD R0, R0, c[0x0][0x190], RZ ;  /* 0x0000640000007a24 */ /* 0x000fe200078e02ff */
[----:B--2---:R-:W-:-:S03]  /*0d30*/  LEA R26, P0, R10, c[0x0][0x160], 0x1 ;  /* 0x000058000a1a7a11 */ /* 0x004fc600078008ff */
[----:B------:R-:W-:-:S05]  /*0d40*/  IMAD R0, R3, c[0x0][0x194], R0 ;  /* 0x0000650003007a24 */ /* 0x000fca00078e0200 */
[----:B------:R-:W-:-:S04]  /*0d50*/  IADD3 R0, R11, R0, RZ ;  /* 0x000000000b007210 */ /* 0x000fc80007ffe0ff */
[----:B------:R-:W-:-:S05]  /*0d60*/  LEA.HI.X R27, R10, c[0x0][0x164], R0, 0x1, P0 ;  /* 0x000059000a1b7a11 */ /* 0x000fca00000f0c00 */
[----:B------:R-:W-:Y:S01]  /*0d70*/  @!PT LDS RZ, [RZ] ;  /* 0x00000000fffff984 */ /* 0x000fe20000000800 */
[----:B------:R-:W-:Y:S01]  /*0d80*/  @!PT LDS RZ, [RZ] ;  /* 0x00000000fffff984 */ /* 0x000fe20000000800 */
[----:B------:R-:W-:Y:S01]  /*0d90*/  @!PT LDS RZ, [RZ] ;  /* 0x00000000fffff984 */ /* 0x000fe20000000800 */
[----:B------:R2:W-:Y:S02]  /*0da0*/  LDGSTS.E.BYPASS.LTC128B.128 [R205+0x800], [R26.64] ;  /* 0x008000001acd7fae */ /* 0x0005e4000b901d54 */
.L_x_510:
[----:B------:R-:W-:Y:S05]  /*0db0*/  BSYNC B0 ;  /* 0x0000000000007941 */ /* 0x000fea0003800000 */
.L_x_509:
        /* <DEDUP_REMOVED lines=8> */
[----:B--2---:R-:W-:Y:S01]  /*0e40*/  IMAD.MOV.U32 R26, RZ, RZ, R22 ;  /* 0x000000ffff1a7224 */ /* 0x004fe200078e0016 */
[----:B------:R-:W-:-:S03]  /*0e50*/  MOV R27, R25 ;  /* 0x00000019001b7202 */ /* 0x000fc60000000f00 */
[----:B------:R-:W-:Y:S02]  /*0e60*/  IMAD.X R0, RZ, RZ, R221, P0 ;  /* 0x000000ffff007224 */ /* 0x000fe400000e06dd */
[----:B------:R-:W-:-:S04]  /*0e70*/  IMAD.WIDE.U32 R26, R3, c[0x0][0x190], R26 ;  /* 0x00006400031a7a25 */ /* 0x000fc800078e001a */
[----:B------:R-:W-:Y:S01]  /*0e80*/  IMAD R0, R0, c[0x0][0x190], RZ ;  /* 0x0000640000007a24 */ /* 0x000fe200078e02ff */
[----:B------:R-:W-:-:S03]  /*0e90*/  LEA R28, P0, R26, c[0x0][0x160], 0x1 ;  /* 0x000058001a1c7a11 */ /* 0x000fc600078008ff */
[----:B------:R-:W-:-:S05]  /*0ea0*/  IMAD R0, R3, c[0x0][0x194], R0 ;  /* 0x0000650003007a24 */ /* 0x000fca00078e0200 */
[----:B------:R-:W-:-:S04]  /*0eb0*/  IADD3 R0, R27, R0, RZ ;  /* 0x000000001b007210 */ /* 0x000fc80007ffe0ff */
[----:B------:R-:W-:-:S05]  /*0ec0*/  LEA.HI.X R29, R26, c[0x0][0x164], R0, 0x1, P0 ;  /* 0x000059001a1d7a11 */ /* 0x000fca00000f0c00 */
[----:B------:R-:W-:Y:S01]  /*0ed0*/  @!PT LDS RZ, [RZ] ;  /* 0x00000000fffff984 */ /* 0x000fe20000000800 */
[----:B------:R-:W-:Y:S01]  /*0ee0*/  @!PT LDS RZ, [RZ] ;  /* 0x00000000fffff984 */ /* 0x000fe20000000800 */
[----:B------:R-:W-:Y:S01]  /*0ef0*/  @!PT LDS RZ, [RZ] ;  /* 0x00000000fffff984 */ /* 0x000fe20000000800 */
[----:B------:R2:W-:Y:S02]  /*0f00*/  LDGSTS.E.BYPASS.LTC128B.128 [R205+0x1000], [R28.64] ;  /* 0x010000001ccd7fae */ /* 0x0005e4000b901d54 */
.L_x_512:
[----:B------:R-:W-:Y:S05]  /*0f10*/  BSYNC B0 ;  /* 0x0000000000007941 */ /* 0x000fea0003800000 */
.L_x_511:
        /* <DEDUP_REMOVED lines=21> */
.L_x_514:
[----:B------:R-:W-:Y:S05]  /*1070*/  BSYNC B0 ;  /* 0x0000000000007941 */ /* 0x000fea0003800000 */
.L_x_513:
        /* <DEDUP_REMOVED lines=21> */
.L_x_516:
[----:B------:R-:W-:Y:S05]  /*11d0*/  BSYNC B0 ;  /* 0x0000000000007941 */ /* 0x000fea0003800000 */
.L_x_515:
        /* <DEDUP_REMOVED lines=21> */
.L_x_518:
[----:B------:R-:W-:Y:S05]  /*1330*/  BSYNC B0 ;  /* 0x0000000000007941 */ /* 0x000fea0003800000 */
.L_x_517:
        /* <DEDUP_REMOVED lines=21> */
.L_x_520:
[----:B------:R-:W-:Y:S05]  /*1490*/  BSYNC B0 ;  /* 0x0000000000007941 */ /* 0x000fea0003800000 */
.L_x_519:
[----:B------:R-:W-:Y:S01]  /*14a0*/  IADD3 R204, R16, 0x70, RZ ;  /* 0x0000007010cc7810 */ /* 0x000fe20007ffe0ff */
[----:B------:R-:W-:Y:S01]  /*14b0*/  IMAD.MOV.U32 R126, RZ, RZ, c[0x0][0x198] ;  /* 0x00006600ff7e7624 */ /* 0x000fe200078e00ff */
[----:B------:R-:W-:Y:S01]  /*14c0*/  BSSY B0, `(.L_x_521) ;  /* 0x0000016000007945 */ /* 0x000fe20003800000 */
[----:B------:R-:W-:Y:S01]  /*14d0*/  IMAD.MOV.U32 R11, RZ, RZ, 0x6 ;  /* 0x00000006ff0b7424 */ /* 0x000fe200078e00ff */
[----:B------:R-:W-:Y:S01]  /*14e0*/  ISETP.GE.AND P0, PT, R204, R195, PT ;  /* 0x000000c3cc00720c */ /* 0x000fe20003f06270 */
[----:B------:R-:W-:-:S03]  /*14f0*/  IMAD.SHL.U32 R129, R126, 0x40, RZ ;  /* 0x000000407e817824 */ /* 0x000fc600078e00ff */
[----:B------:R-:W-:-:S09]  /*1500*/  SHF.L.U64.HI R127, R126, R11, c[0x0][0x19c] ;  /* 0x000067007e7f7619 */ /* 0x000fd2000001020b */
        /* <DEDUP_REMOVED lines=17> */
.L_x_522:
[----:B------:R-:W-:Y:S05]  /*1620*/  BSYNC B0 ;  /* 0x0000000000007941 */ /* 0x000fea0003800000 */
.L_x_521:
[----:B------:R-:W-:Y:S01]  /*1630*/  IMAD R5, R17, c[0x0][0x198], RZ ;  /* 0x0000660011057a24 */ /* 0x000fe200078e02ff */
[----:B------:R-:W-:Y:S01]  /*1640*/  LEA.HI R9, R14, R239, RZ, 0x4 ;  /* 0x000000ef0e097211 */ /* 0x000fe200078f20ff */
[--C-:B-1----:R-:W-:Y:S01]  /*1650*/  IMAD.WIDE.U32 R24, R16, c[0x0][0x198], R218.reuse ;  /* 0x0000660010187a25 */ /* 0x102fe200078e00da */
[----:B------:R-:W-:Y:S01]  /*1660*/  IADD3 R132, R207, -0x1, RZ ;  /* 0xffffffffcf847810 */ /* 0x000fe20007ffe0ff */
[----:B------:R-:W-:Y:S01]  /*1670*/  BSSY B0, `(.L_x_523) ;  /* 0x0000030000007945 */ /* 0x000fe20003800000 */
[----:B------:R-:W-:Y:S01]  /*1680*/  LOP3.LUT R14, R9, 0xfffffff0, RZ, 0xc0, !PT ;  /* 0xfffffff0090e7812 */ /* 0x000fe200078ec0ff */
[----:B------:R-:W-:Y:S01]  /*1690*/  IMAD R3, R17, c[0x0][0x1a0], RZ ;  /* 0x0000680011037a24 */ /* 0x000fe200078e02ff */
[----:B------:R-:W-:Y:S01]  /*16a0*/  IADD3 R214, P1, R214, R24, RZ ;  /* 0x00000018d6d67210 */ /* 0x000fe20007f3e0ff */
[----:B------:R-:W-:Y:S01]  /*16b0*/  IMAD.WIDE.U32 R22, R16, c[0x0][0x1a0], R218 ;  /* 0x0000680010167a25 */ /* 0x000fe200078e00da */
[----:B------:R-:W-:-:S03]  /*16c0*/  MOV R136, 0x20 ;  /* 0x0000002000887802 */ /* 0x000fc60000000f00 */
[----:B------:R-:W-:Y:S01]  /*16d0*/  IMAD R5, R16, c[0x0][0x19c], R5 ;  /* 0x0000670010057a24 */ /* 0x000fe200078e0205 */
[----:B------:R-:W-:Y:S01]  /*16e0*/  IADD3 R4, P0, R4, R22, RZ ;  /* 0x0000001604047210 */ /* 0x000fe20007f1e0ff */
[----:B------:R-:W-:Y:S01]  /*16f0*/  IMAD R0, R16, c[0x0][0x1a4], R3 ;  /* 0x0000690010007a24 */ /* 0x000fe200078e0203 */
[----:B------:R-:W-:Y:S01]  /*1700*/  IADD3 R3, -R14, R239, RZ ;  /* 0x000000ef0e037210 */ /* 0x000fe20007ffe1ff */
[C---:B------:R-:W-:Y:S01]  /*1710*/  IMAD R217, R237.reuse, c[0x0][0x1b0], RZ ;  /* 0x00006c00edd97a24 */ /* 0x040fe200078e02ff */
[----:B------:R-:W-:Y:S01]  /*1720*/  IADD3.X R215, R8, R25, R5, P1, !PT ;  /* 0x0000001908d77210 */ /* 0x000fe20000ffe405 */
[----:B------:R-:W-:Y:S01]  /*1730*/  IMAD R237, R237, c[0x0][0x1b8], RZ ;  /* 0x00006e00eded7a24 */ /* 0x000fe200078e02ff */
[----:B------:R-:W-:Y:S01]  /*1740*/  IADD3.X R5, R15, R23, R0, P0, !PT ;  /* 0x000000170f057210 */ /* 0x000fe200007fe400 */
[C---:B------:R-:W-:Y:S01]  /*1750*/  IMAD R217, R234.reuse, c[0x0][0x1b4], R217 ;  /* 0x00006d00ead97a24 */ /* 0x040fe200078e02d9 */
[----:B------:R-:W-:Y:S01]  /*1760*/  SHF.R.S32.HI R0, RZ, 0x1f, R3 ;  /* 0x0000001fff007819 */ /* 0x000fe20000011403 */
[C---:B------:R-:W-:Y:S01]  /*1770*/  IMAD R237, R234.reuse, c[0x0][0x1bc], R237 ;  /* 0x00006f00eaed7a24 */ /* 0x040fe200078e02ed */
[----:B------:R-:W-:Y:S01]  /*1780*/  SHF.R.S32.HI R14, RZ, 0x1f, R132 ;  /* 0x0000001fff0e7819 */ /* 0x000fe20000011484 */
[----:B------:R-:W-:Y:S01]  /*1790*/  IMAD.WIDE.U32 R214, R234, c[0x0][0x1b0], R214 ;  /* 0x00006c00ead67a25 */ /* 0x000fe200078e00d6 */
[----:B------:R-:W-:-:S03]  /*17a0*/  LEA.HI R131, R0, R3, RZ, 0x3 ;  /* 0x0000000300837211 */ /* 0x000fc600078f18ff */
[----:B------:R-:W-:Y:S01]  /*17b0*/  IMAD.WIDE.U32 R234, R234, c[0x0][0x1b8], R4 ;  /* 0x00006e00eaea7a25 */ /* 0x000fe200078e0004 */
[C---:B------:R-:W-:Y:S02]  /*17c0*/  LOP3.LUT R8, R131.reuse, 0xfffffff8, RZ, 0xc0, !PT ;  /* 0xfffffff883087812 */ /* 0x040fe400078ec0ff */
[----:B------:R-:W-:Y:S01]  /*17d0*/  SHF.L.U32 R131, R131, 0x6, RZ ;  /* 0x0000000683837819 */ /* 0x000fe200000006ff */
[----:B------:R-:W-:Y:S01]  /*17e0*/  IMAD R5, R132, -0x40, R130 ;  /* 0xffffffc084057824 */ /* 0x000fe200078e0282 */
[----:B------:R-:W-:Y:S01]  /*17f0*/  IADD3 R8, R3, -R8, RZ ;  /* 0x8000000803087210 */ /* 0x000fe20007ffe0ff */
[----:B------:R-:W-:Y:S01]  /*1800*/  IMAD R25, R127, R132, RZ ;  /* 0x000000847f197224 */ /* 0x000fe200078e02ff */
[----:B------:R-:W-:Y:S01]  /*1810*/  LOP3.LUT R131, R131, 0xfffffe00, RZ, 0xc0, !PT ;  /* 0xfffffe0083837812 */ /* 0x000fe200078ec0ff */
[----:B------:R-:W-:Y:S01]  /*1820*/  IMAD.IADD R217, R215, 0x1, R217 ;  /* 0x00000001d7d97824 */ /* 0x000fe200078e02d9 */
[----:B------:R-:W-:Y:S01]  /*1830*/  ISETP.GE.AND P0, PT, R16, R5, PT ;  /* 0x000000051000720c */ /* 0x000fe20003f06270 */
[----:B------:R-:W-:Y:S01]  /*1840*/  IMAD.MOV.U32 R216, RZ, RZ, R214 ;  /* 0x000000ffffd87224 */ /* 0x000fe200078e00d6 */
[----:B------:R-:W-:Y:S01]  /*1850*/  IADD3 R237, R235, R237, RZ ;  /* 0x000000edebed7210 */ /* 0x000fe20007ffe0ff */
[----:B------:R-:W-:Y:S01]  /*1860*/  IMAD.MOV.U32 R0, RZ, RZ, 0x10 ;  /* 0x00000010ff007424 */ /* 0x000fe200078e00ff */
[----:B------:R-:W-:Y:S01]  /*1870*/  R2P PR, R8, 0x6 ;  /* 0x0000000608007804 */ /* 0x000fe20000000000 */
[----:B------:R-:W-:-:S02]  /*1880*/  IMAD R25, R14, R129, R25 ;  /* 0x000000810e197224 */ /* 0x000fc400078e0219 */
[----:B------:R-:W-:Y:S02]  /*1890*/  IMAD.WIDE.U32 R22, R132, R129, R216 ;  /* 0x0000008184167225 */ /* 0x000fe400078e00d8 */
[----:B------:R-:W-:Y:S02]  /*18a0*/  SEL R0, R0, 0xfffffff0, !P1 ;  /* 0xfffffff000007807 */ /* 0x000fe40004800000 */
[----:B------:R-:W-:Y:S01]  /*18b0*/  SEL R3, R136, 0xffffffe0, !P2 ;  /* 0xffffffe088037807 */ /* 0x000fe20005000000 */
[----:B------:R-:W-:Y:S01]  /*18c0*/  IMAD.IADD R25, R23, 0x1, R25 ;  /* 0x0000000117197824 */ /* 0x000fe200078e0219 */
[----:B------:R-:W-:Y:S05]  /*18d0*/  @P0 BRA `(.L_x_524) ;  /* 0x0000009000000947 */ /* 0x000fea0003800000 */
[----:B------:R-:W-:-:S13]  /*18e0*/  ISETP.GE.AND P0, PT, R218, c[0x0][0x220], PT ;  /* 0x00008800da007a0c */ /* 0x000fda0003f06270 */
[----:B------:R1:W-:Y:S01]  /*18f0*/  @P0 STS.128 [R205+0x4000], RZ ;  /* 0x004000ffcd000388 */ /* 0x0003e20000000c00 */
[----:B------:R-:W-:Y:S05]  /*1900*/  @P0 BRA `(.L_x_524) ;  /* 0x0000006000000947 */ /* 0x000fea0003800000 */
[----:B--2---:R-:W-:-:S04]  /*1910*/  LEA R26, P0, R22, c[0x0][0x168], 0x1 ;  /* 0x00005a00161a7a11 */ /* 0x004fc800078008ff */
[----:B------:R-:W-:-:S05]  /*1920*/  LEA.HI.X R27, R22, c[0x0][0x16c], R25, 0x1, P0 ;  /* 0x00005b00161b7a11 */ /* 0x000fca00000f0c19 */
[----:B------:R-:W-:Y:S01]  /*1930*/  @!PT LDS RZ, [RZ] ;  /* 0x00000000fffff984 */ /* 0x000fe20000000800 */
[----:B------:R-:W-:Y:S01]  /*1940*/  @!PT LDS RZ, [RZ] ;  /* 0x00000000fffff984 */ /* 0x000fe20000000800 */
[----:B------:R-:W-:Y:S01]  /*1950*/  @!PT LDS RZ, [RZ] ;  /* 0x00000000fffff984 */ /* 0x000fe20000000800 */
[----:B------:R2:W-:Y:S04]  /*1960*/  LDGSTS.E.BYPASS.LTC128B.128 [R205+0x4000], [R26.64] ;  /* 0x040000001acd7fae */ /* 0x0005e8000b901d54 */
.L_x_524:
[----:B------:R-:W-:Y:S05]  /*1970*/  BSYNC B0 ;  /* 0x0000000000007941 */ /* 0x000fea0003800000 */
.L_x_523:
[----:B------:R-:W-:Y:S01]  /*1980*/  ISETP.GE.AND P0, PT, R6, R5, PT ;  /* 0x000000050600720c */ /* 0x000fe20003f06270 */
[----:B------:R-:W-:Y:S01]  /*1990*/  BSSY B0, `(.L_x_525) ;  /* 0x000000f000007945 */ /* 0x000fe20003800000 */
[C---:B------:R-:W-:Y:S01]  /*19a0*/  SHF.L.U64.HI R196, R126.reuse, R7, c[0x0][0x19c] ;  /* 0x000067007ec47619 */ /* 0x040fe20000010207 */
[----:B------:R-:W-:-:S10]  /*19b0*/  IMAD.SHL.U32 R197, R126, 0x10, RZ ;  /* 0x000000107ec57824 */ /* 0x000fd400078e00ff */
[----:B------:R-:W-:Y:S05]  /*19c0*/  @P0 BRA `(.L_x_526) ;  /* 0x000000b000000947 */ /* 0x000fea0003800000 */
[----:B------:R-:W-:-:S13]  /*19d0*/  ISETP.GE.AND P0, PT, R218, c[0x0][0x220], PT ;  /* 0x00008800da007a0c */ /* 0x000fda0003f06270 */
[----:B------:R1:W-:Y:S01]  /*19e0*/  @P0 STS.128 [R205+0x4800], RZ ;  /* 0x004800ffcd000388 */ /* 0x0003e20000000c00 */
[----:B------:R-:W-:Y:S05]  /*19f0*/  @P0 BRA `(.L_x_526) ;  /* 0x0000008000000947 */ /* 0x000fea0003800000 */
[----:B------:R-:W-:-:S05]  /*1a00*/  IADD3 R15, P0, R197, R22, RZ ;  /* 0x00000016c50f7210 */ /* 0x000fca0007f1e0ff */
[----:B------:R-:W-:Y:S01]  /*1a10*/  IMAD.X R4, R196, 0x1, R25, P0 ;  /* 0x00000001c4047824 */ /* 0x000fe200000e0619 */
[----:B--2---:R-:W-:-:S04]  /*1a20*/  LEA R26, P0, R15, c[0x0][0x168], 0x1 ;  /* 0x00005a000f1a7a11 */ /* 0x004fc800078008ff */
[----:B------:R-:W-:-:S05]  /*1a30*/  LEA.HI.X R27, R15, c[0x0][0x16c], R4, 0x1, P0 ;  /* 0x00005b000f1b7a11 */ /* 0x000fca00000f0c04 */
[----:B------:R-:W-:Y:S01]  /*1a40*/  @!PT LDS RZ, [RZ] ;  /* 0x00000000fffff984 */ /* 0x000fe20000000800 */
[----:B------:R-:W-:Y:S01]  /*1a50*/  @!PT LDS RZ, [RZ] ;  /* 0x00000000fffff984 */ /* 0x000fe20000000800 */
[----:B------:R-:W-:Y:S01]  /*1a60*/  @!PT LDS RZ, [RZ] ;  /* 0x00000000fffff984 */ /* 0x000fe20000000800 */
[----:B------:R2:W-:Y:S04]  /*1a70*/  LDGSTS.E.BYPASS.LTC128B.128 [R205+0x4800], [R26.64] ;  /* 0x048000001acd7fae */ /* 0x0005e8000b901d54 */
.L_x_526:
[----:B------:R-:W-:Y:S05]  /*1a80*/  BSYNC B0 ;  /* 0x0000000000007941 */ /* 0x000fea0003800000 */
.L_x_525:
[----:B------:R-:W-:Y:S01]  /*1a90*/  ISETP.GE.AND P0, PT, R10, R5, PT ;  /* 0x000000050a00720c */ /* 0x000fe20003f06270 */
[----:B------:R-:W-:-:S12]  /*1aa0*/  BSSY B0, `(.L_x_527) ;  /* 0x000000e000007945 */ /* 0x000fd80003800000 */
[----:B------:R-:W-:Y:S05]  /*1ab0*/  @P0 BRA `(.L_x_528) ;  /* 0x000000c000000947 */ /* 0x000fea0003800000 */
[----:B------:R-:W-:-:S13]  /*1ac0*/  ISETP.GE.AND P0, PT, R218, c[0x0][0x220], PT ;  /* 0x00008800da007a0c */ /* 0x000fda0003f06270 */
[----:B------:R1:W-:Y:S01]  /*1ad0*/  @P0 STS.128 [R205+0x5000], RZ ;  /* 0x005000ffcd000388 */ /* 0x0003e20000000c00 */
[----:B------:R-:W-:Y:S05]  /*1ae0*/  @P0 BRA `(.L_x_528) ;  /* 0x0000009000000947 */ /* 0x000fea0003800000 */
[----:B------:R-:W-:Y:S01]  /*1af0*/  IMAD.MOV.U32 R15, RZ, RZ, c[0x0][0x19c] ;  /* 0x00006700ff0f7624 */ /* 0x000fe200078e00ff */
[----:B------:R-:W-:-:S04]  /*1b00*/  LEA R4, P0, R126, R22, 0x5 ;  /* 0x000000167e047211 */ /* 0x000fc800078028ff */
[----:B------:R-:W-:Y:S02]  /*1b10*/  LEA.HI.X R15, R126, R25, R15, 0x5, P0 ;  /* 0x000000197e0f7211 */ /* 0x000fe400000f2c0f */
[----:B--2---:R-:W-:-:S04]  /*1b20*/  LEA R26, P0, R4, c[0x0][0x168], 0x1 ;  /* 0x00005a00041a7a11 */ /* 0x004fc800078008ff */
[----:B------:R-:W-:-:S05]  /*1b30*/  LEA.HI.X R27, R4, c[0x0][0x16c], R15, 0x1, P0 ;  /* 0x00005b00041b7a11 */ /* 0x000fca00000f0c0f */
[----:B------:R-:W-:Y:S01]  /*1b40*/  @!PT LDS RZ, [RZ] ;  /* 0x00000000fffff984 */ /* 0x000fe20000000800 */
[----:B------:R-:W-:Y:S01]  /*1b50*/  @!PT LDS RZ, [RZ] ;  /* 0x00000000fffff984 */ /* 0x000fe20000000800 */
[----:B------:R-:W-:Y:S01]  /*1b60*/  @!PT LDS RZ, [RZ] ;  /* 0x00000000fffff984 */ /* 0x000fe20000000800 */
[----:B------:R2:W-:Y:S04]  /*1b70*/  LDGSTS.E.BYPASS.LTC128B.128 [R205+0x5000], [R26.64] ;  /* 0x050000001acd7fae */ /* 0x0005e8000b901d54 */
.L_x_528:
[----:B------:R-:W-:Y:S05]  /*1b80*/  BSYNC B0 ;  /* 0x0000000000007941 */ /* 0x000fea0003800000 */
.L_x_527:
[----:B------:R-:W-:Y:S01]  /*1b90*/  ISETP.GE.AND P0, PT, R212, R5, PT ;  /* 0x00000005d400720c */ /* 0x000fe20003f06270 */
[----:B------:R-:W-:Y:S01]  /*1ba0*/  IMAD.MOV.U32 R4, RZ, RZ, c[0x0][0x1a0] ;  /* 0x00006800ff047624 */ /* 0x000fe200078e00ff */
[----:B------:R-:W-:Y:S03]  /*1bb0*/  BSSY B0, `(.L_x_529) ;  /* 0x0000012000007945 */ /* 0x000fe60003800000 */
[C---:B------:R-:W-:Y:S01]  /*1bc0*/  IMAD.SHL.U32 R199, R4.reuse, 0x40, RZ ;  /* 0x0000004004c77824 */ /* 0x040fe200078e00ff */
[----:B------:R-:W-:-:S07]  /*1bd0*/  SHF.L.U64.HI R198, R4, R11, c[0x0][0x1a4] ;  /* 0x0000690004c67619 */ /* 0x000fce000001020b */
[----:B------:R-:W-:Y:S05]  /*1be0*/  @P0 BRA `(.L_x_530) ;  /* 0x000000e000000947 */ /* 0x000fea0003800000 */
[----:B------:R-:W-:-:S13]  /*1bf0*/  ISETP.GE.AND P0, PT, R218, c[0x0][0x220], PT ;  /* 0x00008800da007a0c */ /* 0x000fda0003f06270 */
[----:B------:R1:W-:Y:S01]  /*1c00*/  @P0 STS.128 [R205+0x5800], RZ ;  /* 0x005800ffcd000388 */ /* 0x0003e20000000c00 */
[----:B------:R-:W-:Y:S05]  /*1c10*/  @P0 BRA `(.L_x_530) ;  /* 0x000000b000000947 */ /* 0x000fea0003800000 */
[----:B------:R-:W-:Y:S01]  /*1c20*/  IMAD.MOV.U32 R24, RZ, RZ, R22 ;  /* 0x000000ffff187224 */ /* 0x000fe200078e0016 */
[----:B------:R-:W-:Y:S02]  /*1c30*/  ULDC UR4, c[0x0][0x19c] ;  /* 0x0000670000047ab9 */ /* 0x000fe40000000800 */
        /* <DEDUP_REMOVED lines=9> */
.L_x_530:
[----:B------:R-:W-:Y:S05]  /*1cd0*/  BSYNC B0 ;  /* 0x0000000000007941 */ /* 0x000fea0003800000 */
.L_x_529:
[----:B------:R-:W0:Y:S01]  /*1ce0*/  LDGDEPBAR ;  /* 0x00000000000079af */ /* 0x000e220000000000 */
[----:B------:R-:W-:Y:S01]  /*1cf0*/  ISETP.GE.AND P0, PT, R16, R5, PT ;  /* 0x000000051000720c */ /* 0x000fe20003f06270 */
[----:B------:R-:W-:Y:S01]  /*1d00*/  IMAD R11, R198, R132, RZ ;  /* 0x00000084c60b7224 */ /* 0x000fe200078e02ff */
[----:B------:R-:W-:Y:S01]  /*1d10*/  SHF.R.S32.HI R203, RZ, 0x1f, R20 ;  /* 0x0000001fffcb7819 */ /* 0x000fe20000011414 */
[----:B------:R-:W-:Y:S01]  /*1d20*/  IMAD.MOV.U32 R236, RZ, RZ, R234 ;  /* 0x000000ffffec7224 */ /* 0x000fe200078e00ea */
[----:B------:R-:W-:Y:S01]  /*1d30*/  BSSY B0, `(.L_x_531) ;  /* 0x0000016000007945 */ /* 0x000fe20003800000 */
[-C--:B------:R-:W-:Y:S01]  /*1d40*/  IMAD R11, R14, R199.reuse, R11 ;  /* 0x000000c70e0b7224 */ /* 0x080fe200078e020b */
[----:B------:R-:W-:Y:S01]  /*1d50*/  LEA.HI R203, R203, R20, RZ, 0x2 ;  /* 0x00000014cbcb7211 */ /* 0x000fe200078f10ff */
[----:B------:R-:W-:Y:S01]  /*1d60*/  IMAD.SHL.U32 R239, R239, 0x2, RZ ;  /* 0x00000002efef7824 */ /* 0x000fe200078e00ff */
[----:B------:R-:W-:Y:S01]  /*1d70*/  LEA R230, R19, R12, 0x3 ;  /* 0x0000000c13e67211 */ /* 0x000fe200078e18ff */
[----:B------:R-:W-:Y:S01]  /*1d80*/  IMAD.WIDE.U32 R14, R132, R199, R236 ;  /* 0x000000c7840e7225 */ /* 0x000fe200078e00ec */
[----:B------:R-:W-:-:S02]  /*1d90*/  SHF.R.S32.HI R203, RZ, 0x2, R203 ;  /* 0x00000002ffcb7819 */ /* 0x000fc400000114cb */
[----:B------:R-:W-:Y:S01]  /*1da0*/  LOP3.LUT R239, R239, 0x6, RZ, 0xc0, !PT ;  /* 0x00000006efef7812 */ /* 0x000fe200078ec0ff */
[----:B------:R-:W-:Y:S01]  /*1db0*/  IMAD.IADD R11, R15, 0x1, R11 ;  /* 0x000000010f0b7824 */ /* 0x000fe200078e020b */
[----:B------:R-:W-:-:S04]  /*1dc0*/  DEPBAR.LE SB0, 0x0 ;  /* 0x000080000000791a */ /* 0x000fc80000000000 */
[----:B------:R-:W-:Y:S06]  /*1dd0*/  BAR.SYNC.DEFER_BLOCKING 0x0 ;  /* 0x0000000000007b1d */ /* 0x000fec0000010000 */
[----:B------:R1:W-:Y:S01]  /*1de0*/  @P0 STS.128 [R205+0x6000], RZ ;  /* 0x006000ffcd000388 */ /* 0x0003e20000000c00 */
        /* <DEDUP_REMOVED lines=10> */
.L_x_532:
[----:B------:R-:W-:Y:S05]  /*1e90*/  BSYNC B0 ;  /* 0x0000000000007941 */ /* 0x000fea0003800000 */
.L_x_531:
[----:B------:R-:W-:Y:S01]  /*1ea0*/  ISETP.GE.AND P0, PT, R6, R5, PT ;  /* 0x000000050600720c */ /* 0x000fe20003f06270 */
[----:B------:R-:W-:Y:S01]  /*1eb0*/  IMAD R6, R12, 0x10, R13 ;  /* 0x000000100c067824 */ /* 0x000fe200078e020d */
[----:B------:R-:W-:Y:S01]  /*1ec0*/  BSSY B0, `(.L_x_533) ;  /* 0x0000013000007945 */ /* 0x000fe20003800000 */
[C---:B------:R-:W-:Y:S01]  /*1ed0*/  SHF.L.U64.HI R200, R4.reuse, R7, c[0x0][0x1a4] ;  /* 0x0000690004c87619 */ /* 0x040fe20000010207 */
[----:B------:R-:W-:Y:S02]  /*1ee0*/  IMAD.SHL.U32 R201, R4, 0x10, RZ ;  /* 0x0000001004c97824 */ /* 0x000fe400078e00ff */
[----:B------:R-:W-:-:S04]  /*1ef0*/  IADD3 R133, R6, 0x1, R203 ;  /* 0x0000000106857810 */ /* 0x000fc80007ffe0cb */
[----:B------:R-:W-:-:S03]  /*1f00*/  IADD3 R133, R130, R133, -R18 ;  /* 0x0000008582857210 */ /* 0x000fc60007ffe812 */
[----:B------:R1:W-:Y:S01]  /*1f10*/  @P0 STS.128 [R205+0x6800], RZ ;  /* 0x006800ffcd000388 */ /* 0x0003e20000000c00 */
[----:B------:R-:W-:Y:S01]  /*1f20*/  IADD3 R133, R133, c[0x0][0x2e8], RZ ;  /* 0x0000ba0085857a10 */ /* 0x000fe20007ffe0ff */
[----:B------:R-:W-:Y:S05]  /*1f30*/  @P0 BRA `(.L_x_534) ;  /* 0x000000b000000947 */ /* 0x000fea0003800000 */
[----:B------:R-:W-:-:S13]  /*1f40*/  ISETP.GE.AND P0, PT, R218, c[0x0][0x220], PT ;  /* 0x00008800da007a0c */ /* 0x000fda0003f06270 */
[----:B------:R1:W-:Y:S01]  /*1f50*/  @P0 STS.128 [R205+0x6800], RZ ;  /* 0x006800ffcd000388 */ /* 0x0003e20000000c00 */
[----:B------:R-:W-:Y:S05]  /*1f60*/  @P0 BRA `(.L_x_534) ;  /* 0x0000008000000947 */ /* 0x000fea0003800000 */
[----:B------:R-:W-:-:S05]  /*1f70*/  IADD3 R7, P0, R201, R14, RZ ;  /* 0x0000000ec9077210 */ /* 0x000fca0007f1e0ff */
[----:B------:R-:W-:Y:S01]  /*1f80*/  IMAD.X R6, R200, 0x1, R11, P0 ;  /* 0x00000001c8067824 */ /* 0x000fe200000e060b */
[----:B------:R-:W-:-:S04]  /*1f90*/  LEA R18, P0, R7, c[0x0][0x170], 0x1 ;  /* 0x00005c0007127a11 */ /* 0x000fc800078008ff */
[----:B------:R-:W-:-:S05]  /*1fa0*/  LEA.HI.X R19, R7, c[0x0][0x174], R6, 0x1, P0 ;  /* 0x00005d0007137a11 */ /* 0x000fca00000f0c06 */
[----:B------:R-:W-:Y:S01]  /*1fb0*/  @!PT LDS RZ, [RZ] ;  /* 0x00000000fffff984 */ /* 0x000fe20000000800 */
[----:B------:R-:W-:Y:S01]  /*1fc0*/  @!PT LDS RZ, [RZ] ;  /* 0x00000000fffff984 */ /* 0x000fe20000000800 */
[----:B------:R-:W-:Y:S01]  /*1fd0*/  @!PT LDS RZ, [RZ] ;  /* 0x00000000fffff984 */ /* 0x000fe20000000800 */
[----:B------:R1:W-:Y:S04]  /*1fe0*/  LDGSTS.E.BYPASS.LTC128B.128 [R205+0x6800], [R18.64] ;  /* 0x0680000012cd7fae */ /* 0x0003e8000b901d54 */
.L_x_534:
[----:B------:R-:W-:Y:S05]  /*1ff0*/  BSYNC B0 ;  /* 0x0000000000007941 */ /* 0x000fea0003800000 */
.L_x_533:
[----:B------:R-:W-:Y:S01]  /*2000*/  ISETP.GE.AND P0, PT, R10, R5, PT ;  /* 0x000000050a00720c */ /* 0x000fe20003f06270 */
[----:B------:R-:W-:-:S12]  /*2010*/  BSSY B0, `(.L_x_535) ;  /* 0x000000f000007945 */ /* 0x000fd80003800000 */
[----:B------:R1:W-:Y:S01]  /*2020*/  @P0 STS.128 [R205+0x7000], RZ ;  /* 0x007000ffcd000388 */ /* 0x0003e20000000c00 */
[----:B------:R-:W-:Y:S05]  /*2030*/  @P0 BRA `(.L_x_536) ;  /* 0x000000c000000947 */ /* 0x000fea0003800000 */
[----:B------:R-:W-:-:S13]  /*2040*/  ISETP.GE.AND P0, PT, R218, c[0x0][0x220], PT ;  /* 0x00008800da007a0c */ /* 0x000fda0003f06270 */
[----:B------:R1:W-:Y:S01]  /*2050*/  @P0 STS.128 [R205+0x7000], RZ ;  /* 0x007000ffcd000388 */ /* 0x0003e20000000c00 */
[----:B------:R-:W-:Y:S05]  /*2060*/  @P0 BRA `(.L_x_536) ;  /* 0x0000009000000947 */ /* 0x000fea0003800000 */
[----:B------:R-:W-:Y:S01]  /*2070*/  IMAD.MOV.U32 R7, RZ, RZ, c[0x0][0x1a4] ;  /* 0x00006900ff077624 */ /* 0x000fe200078e00ff */
        /* <DEDUP_REMOVED lines=8> */
.L_x_536:
[----:B------:R-:W-:Y:S05]  /*2100*/  BSYNC B0 ;  /* 0x0000000000007941 */ /* 0x000fea0003800000 */
.L_x_535:
[----:B------:R-:W-:Y:S01]  /*2110*/  ISETP.GE.AND P0, PT, R212, R5, PT ;  /* 0x00000005d400720c */ /* 0x000fe20003f06270 */
[----:B------:R-:W-:-:S12]  /*2120*/  BSSY B0, `(.L_x_537) ;  /* 0x0000011000007945 */ /* 0x000fd80003800000 */
[----:B------:R1:W-:Y:S01]  /*2130*/  @P0 STS.128 [R205+0x7800], RZ ;  /* 0x007800ffcd000388 */ /* 0x0003e20000000c00 */
        /* <DEDUP_REMOVED lines=15> */
.L_x_538:
[----:B------:R-:W-:Y:S05]  /*2230*/  BSYNC B0 ;  /* 0x0000000000007941 */ /* 0x000fea0003800000 */
.L_x_537:
[----:B------:R-:W-:Y:S01]  /*2240*/  SHF.R.S32.HI R4, RZ, 0x4, R9 ;  /* 0x00000004ff047819 */ /* 0x000fe20000011409 */
[C---:B------:R-:W-:Y:S01]  /*2250*/  IMAD.SHL.U32 R5, R2.reuse, 0x40, RZ ;  /* 0x0000004002057824 */ /* 0x040fe200078e00ff */
[----:B------:R-:W-:Y:S01]  /*2260*/  R2P PR, R2, 0x6 ;  /* 0x0000000602007804 */ /* 0x000fe20000000000 */
[----:B------:R-:W-:Y:S01]  /*2270*/  IMAD.SHL.U32 R8, R8, 0x40, RZ ;  /* 0x0000004008087824 */ /* 0x000fe200078e00ff */
[----:B-1----:R-:W-:Y:S01]  /*2280*/  LEA.HI R7, R9, R4, RZ, 0x1 ;  /* 0x0000000409077211 */ /* 0x002fe200078f08ff */
[----:B------:R-:W-:Y:S01]  /*2290*/  IMAD.SHL.U32 R16, R16, 0x8, RZ ;  /* 0x0000000810107824 */ /* 0x000fe200078e00ff */
[----:B------:R-:W-:Y:S01]  /*22a0*/  LOP3.LUT R5, R5, 0x1c0, RZ, 0xc0, !PT ;  /* 0x000001c005057812 */ /* 0x000fe200078ec0ff */
[----:B------:R-:W0:Y:S01]  /*22b0*/  LDGDEPBAR ;  /* 0x00000000000079af */ /* 0x000e220000000000 */
[----:B------:R-:W-:Y:S01]  /*22c0*/  LOP3.LUT R7, R7, 0xfffffffe, RZ, 0xc0, !PT ;  /* 0xfffffffe07077812 */ /* 0x000fe200078ec0ff */
[----:B------:R-:W-:Y:S01]  /*22d0*/  UIADD3 UR17, UR25, 0x646e171e, URZ ;  /* 0x646e171e19117890 */ /* 0x000fe2000fffe03f */
[----:B------:R-:W-:-:S02]  /*22e0*/  LOP3.LUT R9, R8, 0x1c0, RZ, 0xc0, !PT ;  /* 0x000001c008097812 */ /* 0x000fc400078ec0ff */
[----:B------:R-:W-:Y:S01]  /*22f0*/  LOP3.LUT R16, R5, 0x8, R16, 0xf8, !PT ;  /* 0x0000000805107812 */ /* 0x000fe200078ef810 */
[----:B------:R-:W-:Y:S01]  /*2300*/  IMAD.IADD R7, R4, 0x1, -R7 ;  /* 0x0000000104077824 */ /* 0x000fe200078e0a07 */
[----:B------:R-:W-:Y:S02]  /*2310*/  SHF.R.U32.HI R5, RZ, 0x3, R5 ;  /* 0x00000003ff057819 */ /* 0x000fe40000011605 */
[----:B------:R-:W-:Y:S01]  /*2320*/  SEL R2, R136, 0xffffffe0, !P1 ;  /* 0xffffffe088027807 */ /* 0x000fe20004800000 */
[----:B------:R-:W-:Y:S01]  /*2330*/  IMAD.SHL.U32 R4, R7, 0x8, RZ ;  /* 0x0000000807047824 */ /* 0x000fe200078e00ff */
[----:B------:R-:W-:Y:S01]  /*2340*/  LOP3.LUT R16, R16, R5, RZ, 0x3c, !PT ;  /* 0x0000000510107212 */ /* 0x000fe200078e3cff */
[----:B------:R-:W-:Y:S01]  /*2350*/  IMAD R5, R12, 0x400, R131 ;  /* 0x000004000c057824 */ /* 0x000fe200078e0283 */
[----:B------:R-:W-:Y:S02]  /*2360*/  IADD3 R233, R133, 0x8, RZ ;  /* 0x0000000885e97810 */ /* 0x000fe40007ffe0ff */
[----:B------:R-:W-:Y:S01]  /*2370*/  LOP3.LUT R4, R9, 0x8, R4, 0xf8, !PT ;  /* 0x0000000809047812 */ /* 0x000fe200078ef804 */
[----:B------:R-:W-:Y:S01]  /*2380*/  IMAD R193, R7, 0x200, R16 ;  /* 0x0000020007c17824 */ /* 0x000fe200078e0210 */
[----:B------:R-:W-:-:S02]  /*2390*/  SHF.R.U32.HI R9, RZ, 0x3, R9 ;  /* 0x00000003ff097819 */ /* 0x000fc40000011609 */
[----:B------:R-:W-:Y:S01]  /*23a0*/  IADD3 R231, R133, 0x40, RZ ;  /* 0x0000004085e77810 */ /* 0x000fe20007ffe0ff */
[----:B------:R-:W-:Y:S01]  /*23b0*/  IMAD.SHL.U32 R193, R193, 0x2, RZ ;  /* 0x00000002c1c17824 */ /* 0x000fe200078e00ff */
[----:B------:R-:W-:Y:S02]  /*23c0*/  LOP3.LUT R128, R4, R9, RZ, 0x3c, !PT ;  /* 0x0000000904807212 */ /* 0x000fe400078e3cff */
[----:B------:R-:W-:Y:S01]  /*23d0*/  IADD3 R209, R133, 0x48, RZ ;  /* 0x0000004885d17810 */ /* 0x000fe20007ffe0ff */
[C---:B------:R-:W-:Y:S01]  /*23e0*/  IMAD.IADD R187, R193.reuse, 0x1, R2 ;  /* 0x00000001c1bb7824 */ /* 0x040fe200078e0202 */
[----:B------:R-:W-:Y:S01]  /*23f0*/  LDSM.16.M88.4 R36, [R193+0x4000] ;  /* 0x00400000c124783b */ /* 0x000fe20000000200 */
[----:B------:R-:W-:Y:S01]  /*2400*/  IMAD.IADD R194, R128, 0x1, R5 ;  /* 0x0000000180c27824 */ /* 0x000fe200078e0205 */
[----:B------:R-:W-:Y:S02]  /*2410*/  IADD3 R190, R193, 0x4040, RZ ;  /* 0x00004040c1be7810 */ /* 0x000fe40007ffe0ff */
[----:B------:R-:W-:Y:S01]  /*2420*/  LDSM.16.M88.4 R4, [R193+0x5800] ;  /* 0x00580000c104783b */ /* 0x000fe20000000200 */
[----:B------:R-:W-:Y:S01]  /*2430*/  IMAD.SHL.U32 R194, R194, 0x2, RZ ;  /* 0x00000002c2c27824 */ /* 0x000fe200078e00ff */
[----:B------:R-:W-:-:S02]  /*2440*/  IMNMX R238, R133, R130, PT ;  /* 0x0000008285ee7217 */ /* 0x000fc40003800200 */
[----:B------:R-:W-:Y:S01]  /*2450*/  LDSM.16.M88.4 R88, [R193+0x4800] ;  /* 0x00480000c158783b */ /* 0x000fe20000000200 */
[C-C-:B------:R-:W-:Y:S01]  /*2460*/  IMAD R192, R0.reuse, 0x2, R194.reuse ;  /* 0x0000000200c07824 */ /* 0x140fe200078e02c2 */
[-C--:B------:R-:W-:Y:S01]  /*2470*/  IMNMX R233, R233, R130.reuse, PT ;  /* 0x00000082e9e97217 */ /* 0x080fe20003800200 */
[----:B------:R-:W-:Y:S01]  /*2480*/  IMAD R191, R3, 0x2, R194 ;  /* 0x0000000203bf7824 */ /* 0x000fe200078e02c2 */
[----:B------:R-:W1:Y:S01]  /*2490*/  LDSM.16.M88.4 R68, [R194] ;  /* 0x00000000c244783b */ /* 0x000e620000000200 */
[-C--:B------:R-:W-:Y:S02]  /*24a0*/  IMNMX R231, R231, R130.reuse, PT ;  /* 0x00000082e7e77217 */ /* 0x080fe40003800200 */
[----:B------:R-:W-:Y:S01]  /*24b0*/  IMAD R189, R0, 0x2, R191 ;  /* 0x0000000200bd7824 */ /* 0x000fe200078e02bf */
[----:B------:R-:W5:Y:S01]  /*24c0*/  LDSM.16.M88.4 R72, [R194+0x2000] ;  /* 0x00200000c248783b */ /* 0x000f620000000200 */
[----:B------:R-:W-:-:S03]  /*24d0*/  IMNMX R209, R209, R130, PT ;  /* 0x00000082d1d17217 */ /* 0x000fc60003800200 */
[----:B------:R-:W2:Y:S04]  /*24e0*/  LDSM.16.M88.4 R80, [R193+0x5000] ;  /* 0x00500000c150783b */ /* 0x000ea80000000200 */
[----:B------:R-:W-:Y:S04]  /*24f0*/  LDSM.16.M88.4 R8, [R187+0x4000] ;  /* 0x00400000bb08783b */ /* 0x000fe80000000200 */
[----:B------:R-:W3:Y:S04]  /*2500*/  LDSM.16.M88.4 R108, [R192+0x2000] ;  /* 0x00200000c06c783b */ /* 0x000ee80000000200 */
[----:B------:R-:W4:Y:S04]  /*2510*/  LDSM.16.M88.4 R112, [R192] ;  /* 0x00000000c070783b */ /* 0x000f280000000200 */
[----:B------:R-:W2:Y:S04]  /*2520*/  LDSM.16.M88.4 R104, [R187+0x4800] ;  /* 0x00480000bb68783b */ /* 0x000ea80000000200 */
[----:B------:R-:W2:Y:S04]  /*2530*/  LDSM.16.M88.4 R96, [R187+0x5800] ;  /* 0x00580000bb60783b */ /* 0x000ea80000000200 */
[----:B------:R-:W-:Y:S04]  /*2540*/  LDSM.16.M88.4 R64, [R191+0x2000] ;  /* 0x00200000bf40783b */ /* 0x000fe80000000200 */
[----:B------:R-:W-:Y:S01]  /*2550*/  LDSM.16.M88.4 R100, [R187+0x5000] ;  /* 0x00500000bb64783b */ /* 0x000fe20000000200 */
[-C--:B-1----:R-:W-:Y:S03]  /*2560*/  HMMA.16816.F32.BF16 R76, R68, R4.reuse, RZ ;  /* 0x00000004444c723c */ /* 0x082fe600000418ff */
[----:B------:R-:W-:Y:S05]  /*2570*/  LDSM.16.M88.4 R12, [R189] ;  /* 0x00000000bd0c783b */ /* 0x000fea0000000200 */
[C---:B-----5:R-:W-:Y:S07]  /*2580*/  HMMA.16816.F32.BF16 R20, R72.reuse, R4, RZ ;  /* 0x000000044814723c */ /* 0x060fee00000418ff */
[----:B------:R-:W-:Y:S01]  /*2590*/  IADD3 R4, R193, 0x4000, RZ ;  /* 0x00004000c1047810 */ /* 0x000fe20007ffe0ff */
[----:B------:R-:W-:Y:S03]  /*25a0*/  HMMA.16816.F32.BF16 R40, R72, R38, RZ ;  /* 0x000000264828723c */ /* 0x000fe600000418ff */
[----:B------:R-:W-:-:S04]  /*25b0*/  @P2 IADD3 R190, R4, -0x40, RZ ;  /* 0xffffffc004be2810 */ /* 0x000fc80007ffe0ff */
[----:B------:R-:W-:Y:S01]  /*25c0*/  IADD3 R183, R190, 0x800, RZ ;  /* 0x00000800beb77810 */ /* 0x000fe20007ffe0ff */
[-C--:B------:R-:W-:Y:S01]  /*25d0*/  HMMA.16816.F32.BF16 R48, R68, R36.reuse, RZ ;  /* 0x000000244430723c */ /* 0x080fe200000418ff */
[----:B------:R-:W1:Y:S01]  /*25e0*/  LDSM.16.M88.4 R60, [R190] ;  /* 0x00000000be3c783b */ /* 0x000e620000000200 */
[----:B------:R-:W-:Y:S01]  /*25f0*/  IMAD.IADD R180, R2, 0x1, R190 ;  /* 0x0000000102b47824 */ /* 0x000fe200078e02be */
[----:B------:R-:W-:Y:S01]  /*2600*/  IADD3 R182, R190, 0x1000, RZ ;  /* 0x00001000beb67810 */ /* 0x000fe20007ffe0ff */
[----:B------:R-:W-:Y:S01]  /*2610*/  IMAD R2, R132, 0x40, R239 ;  /* 0x0000004084027824 */ /* 0x000fe200078e02ef */
[----:B------:R-:W-:Y:S01]  /*2620*/  LDSM.16.M88.4 R56, [R190+0x800] ;  /* 0x00080000be38783b */ /* 0x000fe20000000200 */
[----:B------:R-:W-:Y:S02]  /*2630*/  IADD3 R181, R190, 0x1800, RZ ;  /* 0x00001800beb57810 */ /* 0x000fe40007ffe0ff */
[----:B------:R-:W-:Y:S01]  /*2640*/  HMMA.16816.F32.BF16 R44, R72, R36, RZ ;  /* 0x00000024482c723c */ /* 0x000fe200000418ff */
[----:B------:R-:W-:Y:S01]  /*2650*/  LDSM.16.M88.4 R116, [R180] ;  /* 0x00000000b474783b */ /* 0x000fe20000000200 */
[----:B------:R-:W-:-:S02]  /*2660*/  ISETP.GE.AND P1, PT, R2, R238, PT ;  /* 0x000000ee0200720c */ /* 0x000fc40003f26270 */
[C---:B------:R-:W-:Y:S01]  /*2670*/  ISETP.GE.AND P6, PT, R2.reuse, R233, PT ;  /* 0x000000e90200720c */ /* 0x040fe20003fc6270 */
[----:B------:R-:W-:Y:S03]  /*2680*/  LDSM.16.M88.4 R16, [R190+0x1800] ;  /* 0x00180000be10783b */ /* 0x000fe60000000200 */
[----:B------:R-:W-:Y:S01]  /*2690*/  HMMA.16816.F32.BF16 R36, R68, R38, RZ ;  /* 0x000000264424723c */ /* 0x000fe200000418ff */
[----:B------:R-:W-:Y:S07]  /*26a0*/  LDSM.16.M88.4 R52, [R190+0x1000] ;  /* 0x00100000be34783b */ /* 0x000fee0000000200 */
[C---:B------:R-:W-:Y:S08]  /*26b0*/  HMMA.16816.F32.BF16 R32, R72.reuse, R88, RZ ;  /* 0x000000584820723c */ /* 0x040ff000000418ff */
[C---:B--2---:R-:W-:Y:S08]  /*26c0*/  HMMA.16816.F32.BF16 R28, R72.reuse, R90, RZ ;  /* 0x0000005a481c723c */ /* 0x044ff000000418ff */
[C---:B------:R-:W-:Y:S08]  /*26d0*/  HMMA.16816.F32.BF16 R24, R72.reuse, R80, RZ ;  /* 0x000000504818723c */ /* 0x040ff000000418ff */
[----:B------:R-:W-:Y:S08]  /*26e0*/  HMMA.16816.F32.BF16 R120, R72, R82, RZ ;  /* 0x000000524878723c */ /* 0x000ff000000418ff */
[C---:B------:R-:W-:Y:S08]  /*26f0*/  HMMA.16816.F32.BF16 R92, R68.reuse, R88, RZ ;  /* 0x00000058445c723c */ /* 0x040ff000000418ff */
[C---:B------:R-:W-:Y:S08]  /*2700*/  HMMA.16816.F32.BF16 R84, R68.reuse, R80, RZ ;  /* 0x000000504454723c */ /* 0x040ff000000418ff */
[C---:B------:R-:W-:Y:S08]  /*2710*/  HMMA.16816.F32.BF16 R88, R68.reuse, R90, RZ ;  /* 0x0000005a4458723c */ /* 0x040ff000000418ff */
[----:B------:R-:W-:Y:S08]  /*2720*/  HMMA.16816.F32.BF16 R80, R68, R82, RZ ;  /* 0x000000524450723c */ /* 0x000ff000000418ff */
[-C--:B------:R-:W-:Y:S08]  /*2730*/  HMMA.16816.F32.BF16 R72, R72, R6.reuse, RZ ;  /* 0x000000064848723c */ /* 0x080ff000000418ff */
[----:B------:R-:W-:Y:S01]  /*2740*/  HMMA.16816.F32.BF16 R68, R68, R6, RZ ;  /* 0x000000064444723c */ /* 0x000fe200000418ff */
[----:B------:R-:W2:Y:S07]  /*2750*/  LDSM.16.M88.4 R4, [R191] ;  /* 0x00000000bf04783b */ /* 0x000eae0000000200 */
[----:B---3--:R-:W-:Y:S08]  /*2760*/  HMMA.16816.F32.BF16 R40, R108, R10, R40 ;  /* 0x0000000a6c28723c */ /* 0x008ff00000041828 */
[C---:B----4-:R-:W-:Y:S08]  /*2770*/  HMMA.16816.F32.BF16 R48, R112.reuse, R8, R48 ;  /* 0x000000087030723c */ /* 0x050ff00000041830 */
[----:B------:R-:W-:Y:S08]  /*2780*/  HMMA.16816.F32.BF16 R36, R112, R10, R36 ;  /* 0x0000000a7024723c */ /* 0x000ff00000041824 */
[----:B------:R-:W-:Y:S01]  /*2790*/  HMMA.16816.F32.BF16 R44, R108, R8, R44 ;  /* 0x000000086c2c723c */ /* 0x000fe2000004182c */
[----:B------:R-:W3:Y:S07]  /*27a0*/  LDSM.16.M88.4 R8, [R189+0x2000] ;  /* 0x00200000bd08783b */ /* 0x000eee0000000200 */
[----:B------:R-:W-:Y:S08]  /*27b0*/  HMMA.16816.F32.BF16 R92, R112, R104, R92 ;  /* 0x00000068705c723c */ /* 0x000ff0000004185c */
[C---:B------:R-:W-:Y:S08]  /*27c0*/  HMMA.16816.F32.BF16 R20, R108.reuse, R96, R20 ;  /* 0x000000606c14723c */ /* 0x040ff00000041814 */
[----:B------:R-:W-:Y:S08]  /*27d0*/  HMMA.16816.F32.BF16 R72, R108, R98, R72 ;  /* 0x000000626c48723c */ /* 0x000ff00000041848 */
[C---:B------:R-:W-:Y:S08]  /*27e0*/  HMMA.16816.F32.BF16 R76, R112.reuse, R96, R76 ;  /* 0x00000060704c723c */ /* 0x040ff0000004184c */
[----:B------:R-:W-:Y:S08]  /*27f0*/  HMMA.16816.F32.BF16 R68, R112, R98, R68 ;  /* 0x000000627044723c */ /* 0x000ff00000041844 */
[----:B-1----:R-:W-:Y:S01]  /*2800*/  HMMA.16816.F32.BF16 R96, R64, R62, R40 ;  /* 0x0000003e4060723c */ /* 0x002fe20000041828 */
[----:B------:R-:W1:Y:S07]  /*2810*/  LDSM.16.M88.4 R40, [R180+0x800] ;  /* 0x00080000b428783b */ /* 0x000e6e0000000200 */
[C---:B--2---:R-:W-:Y:S08]  /*2820*/  HMMA.16816.F32.BF16 R48, R4.reuse, R60, R48 ;  /* 0x0000003c0430723c */ /* 0x044ff00000041830 */
[----:B------:R-:W-:Y:S08]  /*2830*/  HMMA.16816.F32.BF16 R36, R4, R62, R36 ;  /* 0x0000003e0424723c */ /* 0x000ff00000041824 */
[C---:B------:R-:W-:Y:S08]  /*2840*/  HMMA.16816.F32.BF16 R32, R108.reuse, R104, R32 ;  /* 0x000000686c20723c */ /* 0x040ff00000041820 */
[----:B------:R-:W-:Y:S08]  /*2850*/  HMMA.16816.F32.BF16 R28, R108, R106, R28 ;  /* 0x0000006a6c1c723c */ /* 0x000ff0000004181c */
[----:B------:R-:W-:Y:S07]  /*2860*/  HMMA.16816.F32.BF16 R44, R64, R60, R44 ;  /* 0x0000003c402c723c */ /* 0x000fee000004182c */
[----:B------:R-:W-:Y:S01]  /*2870*/  IADD3 R60, R2, 0x9, RZ ;  /* 0x00000009023c7810 */ /* 0x000fe20007ffe0ff */
[----:B------:R-:W-:Y:S08]  /*2880*/  HMMA.16816.F32.BF16 R92, R4, R56, R92 ;  /* 0x00000038045c723c */ /* 0x000ff0000004185c */
[C---:B------:R-:W-:Y:S08]  /*2890*/  HMMA.16816.F32.BF16 R24, R108.reuse, R100, R24 ;  /* 0x000000646c18723c */ /* 0x040ff00000041818 */
[----:B------:R-:W-:Y:S08]  /*28a0*/  HMMA.16816.F32.BF16 R120, R108, R102, R120 ;  /* 0x000000666c78723c */ /* 0x000ff00000041878 */
[C---:B------:R-:W-:Y:S08]  /*28b0*/  HMMA.16816.F32.BF16 R48, R12.reuse, R116, R48 ;  /* 0x000000740c30723c */ /* 0x040ff00000041830 */
[----:B------:R-:W-:Y:S08]  /*28c0*/  HMMA.16816.F32.BF16 R36, R12, R118, R36 ;  /* 0x000000760c24723c */ /* 0x000ff00000041824 */
[----:B------:R-:W-:Y:S08]  /*28d0*/  HMMA.16816.F32.BF16 R88, R112, R106, R88 ;  /* 0x0000006a7058723c */ /* 0x000ff00000041858 */
[----:B------:R-:W-:Y:S01]  /*28e0*/  HMMA.16816.F32.BF16 R32, R64, R56, R32 ;  /* 0x000000384020723c */ /* 0x000fe20000041820 */
[----:B------:R-:W-:-:S02]  /*28f0*/  FSEL R50, R50, -INF , !P6 ;  /* 0xff80000032327808 */ /* 0x000fc40007000000 */
[----:B------:R-:W-:-:S05]  /*2900*/  ISETP.GE.AND P6, PT, R60, R238, PT ;  /* 0x000000ee3c00720c */ /* 0x000fca0003fc6270 */
[C---:B------:R-:W-:Y:S08]  /*2910*/  HMMA.16816.F32.BF16 R28, R64.reuse, R58, R28 ;  /* 0x0000003a401c723c */ /* 0x040ff0000004181c */
[-C--:B------:R-:W-:Y:S08]  /*2920*/  HMMA.16816.F32.BF16 R20, R64, R16.reuse, R20 ;  /* 0x000000104014723c */ /* 0x080ff00000041814 */
[----:B------:R-:W-:Y:S07]  /*2930*/  HMMA.16816.F32.BF16 R76, R4, R16, R76 ;  /* 0x00000010044c723c */ /* 0x000fee000004184c */
[----:B------:R-:W-:Y:S01]  /*2940*/  IADD3 R16, R2, 0x1, RZ ;  /* 0x0000000102107810 */ /* 0x000fe20007ffe0ff */
[----:B---3--:R-:W-:Y:S03]  /*2950*/  HMMA.16816.F32.BF16 R44, R8, R116, R44 ;  /* 0x00000074082c723c */ /* 0x008fe6000004182c */
[----:B------:R-:W-:-:S02]  /*2960*/  ISETP.GE.AND P4, PT, R16, R238, PT ;  /* 0x000000ee1000720c */ /* 0x000fc40003f86270 */
[C---:B------:R-:W-:Y:S02]  /*2970*/  ISETP.GE.AND P5, PT, R16.reuse, R233, PT ;  /* 0x000000e91000720c */ /* 0x040fe40003fa6270 */
[C---:B------:R-:W-:Y:S01]  /*2980*/  ISETP.GE.AND P2, PT, R16.reuse, R231, PT ;  /* 0x000000e71000720c */ /* 0x040fe20003f46270 */
[----:B------:R-:W-:Y:S01]  /*2990*/  HMMA.16816.F32.BF16 R96, R8, R118, R96 ;  /* 0x000000760860723c */ /* 0x000fe20000041860 */
[----:B------:R-:W-:Y:S02]  /*29a0*/  ISETP.GE.AND P0, PT, R16, R209, PT ;  /* 0x000000d11000720c */ /* 0x000fe40003f06270 */
[----:B------:R-:W-:-:S04]  /*29b0*/  IADD3 R16, R2, 0x8, RZ ;  /* 0x0000000802107810 */ /* 0x000fc80007ffe0ff */
[----:B------:R-:W-:Y:S01]  /*29c0*/  ISETP.GE.AND P3, PT, R16, R238, PT ;  /* 0x000000ee1000720c */ /* 0x000fe20003f66270 */
[----:B-1----:R-:W-:Y:S08]  /*29d0*/  HMMA.16816.F32.BF16 R92, R12, R40, R92 ;  /* 0x000000280c5c723c */ /* 0x002ff0000004185c */
[C---:B------:R-:W-:Y:S08]  /*29e0*/  HMMA.16816.F32.BF16 R84, R112.reuse, R100, R84 ;  /* 0x000000647054723c */ /* 0x040ff00000041854 */
[----:B------:R-:W-:Y:S07]  /*29f0*/  HMMA.16816.F32.BF16 R80, R112, R102, R80 ;  /* 0x000000667050723c */ /* 0x000fee0000041850 */
[----:B------:R-:W-:Y:S01]  /*2a00*/  FSEL R102, R48, -INF , !P1 ;  /* 0xff80000030667808 */ /* 0x000fe20004800000 */
[----:B------:R-:W-:Y:S01]  /*2a10*/  HMMA.16816.F32.BF16 R24, R64, R52, R24 ;  /* 0x000000344018723c */ /* 0x000fe20000041818 */
[----:B------:R-:W-:-:S02]  /*2a20*/  ISETP.GE.AND P1, PT, R16, R233, PT ;  /* 0x000000e91000720c */ /* 0x000fc40003f26270 */
[----:B------:R-:W-:Y:S02]  /*2a30*/  IADD3 R48, R2, 0x10, RZ ;  /* 0x0000001002307810 */ /* 0x000fe40007ffe0ff */
[----:B------:R-:W-:Y:S02]  /*2a40*/  FSEL R103, R37, -INF , !P6 ;  /* 0xff80000025677808 */ /* 0x000fe40007000000 */
[----:B------:R-:W-:Y:S01]  /*2a50*/  ISETP.GE.AND P6, PT, R48, R238, PT ;  /* 0x000000ee3000720c */ /* 0x000fe20003fc6270 */
[----:B------:R-:W-:Y:S01]  /*2a60*/  HMMA.16816.F32.BF16 R120, R64, R54, R120 ;  /* 0x000000364078723c */ /* 0x000fe20000041878 */
[----:B------:R-:W-:-:S07]  /*2a70*/  FSEL R100, R38, -INF , !P1 ;  /* 0xff80000026647808 */ /* 0x000fce0004800000 */
[----:B------:R-:W-:Y:S07]  /*2a80*/  HMMA.16816.F32.BF16 R72, R64, R18, R72 ;  /* 0x000000124048723c */ /* 0x000fee0000041848 */
[----:B------:R-:W-:Y:S01]  /*2a90*/  FSEL R67, R49, -INF , !P4 ;  /* 0xff80000031437808 */ /* 0x000fe20006000000 */
[----:B------:R-:W-:Y:S01]  /*2aa0*/  HMMA.16816.F32.BF16 R88, R4, R58, R88 ;  /* 0x0000003a0458723c */ /* 0x000fe20000041858 */
[----:B------:R-:W-:Y:S02]  /*2ab0*/  FSEL R49, R36, -INF , !P3 ;  /* 0xff80000024317808 */ /* 0x000fe40005800000 */
[----:B------:R-:W-:-:S02]  /*2ac0*/  ISETP.GE.AND P4, PT, R16, R231, PT ;  /* 0x000000e71000720c */ /* 0x000fc40003f86270 */
[----:B------:R-:W-:Y:S02]  /*2ad0*/  ISETP.GE.AND P3, PT, R16, R209, PT ;  /* 0x000000d11000720c */ /* 0x000fe40003f66270 */
[----:B------:R-:W-:Y:S01]  /*2ae0*/  FSEL R16, R51, -INF , !P5 ;  /* 0xff80000033107808 */ /* 0x000fe20006800000 */
[C---:B------:R-:W-:Y:S01]  /*2af0*/  HMMA.16816.F32.BF16 R32, R8.reuse, R40, R32 ;  /* 0x000000280820723c */ /* 0x040fe20000041820 */
[-C--:B------:R-:W-:Y:S02]  /*2b00*/  ISETP.GE.AND P5, PT, R60, R233.reuse, PT ;  /* 0x000000e93c00720c */ /* 0x080fe40003fa6270 */
[----:B------:R-:W-:Y:S02]  /*2b10*/  IADD3 R36, R2, 0x11, RZ ;  /* 0x0000001102247810 */ /* 0x000fe40007ffe0ff */
[----:B------:R-:W-:Y:S02]  /*2b20*/  FSEL R58, R39, -INF , !P5 ;  /* 0xff800000273a7808 */ /* 0x000fe40006800000 */
[----:B------:R-:W-:Y:S01]  /*2b30*/  ISETP.GE.AND P5, PT, R48, R233, PT ;  /* 0x000000e93000720c */ /* 0x000fe20003fa6270 */
[----:B------:R-:W-:Y:S01]  /*2b40*/  HMMA.16816.F32.BF16 R28, R8, R42, R28 ;  /* 0x0000002a081c723c */ /* 0x000fe2000004181c */
[----:B------:R-:W-:-:S02]  /*2b50*/  FSEL R41, R45, -INF , !P2 ;  /* 0xff8000002d297808 */ /* 0x000fc40005000000 */
[----:B------:R-:W-:Y:S02]  /*2b60*/  FSEL R56, R94, -INF , !P5 ;  /* 0xff8000005e387808 */ /* 0x000fe40006800000 */
[----:B------:R-:W-:Y:S02]  /*2b70*/  FSEL R45, R96, -INF , !P4 ;  /* 0xff800000602d7808 */ /* 0x000fe40006000000 */
[----:B------:R-:W-:Y:S01]  /*2b80*/  ISETP.GE.AND P1, PT, R36, R238, PT ;  /* 0x000000ee2400720c */ /* 0x000fe20003f26270 */
[----:B------:R-:W-:Y:S01]  /*2b90*/  HMMA.16816.F32.BF16 R84, R4, R52, R84 ;  /* 0x000000340454723c */ /* 0x000fe20000041854 */
[----:B------:R-:W-:Y:S02]  /*2ba0*/  ISETP.GE.AND P5, PT, R60, R231, PT ;  /* 0x000000e73c00720c */ /* 0x000fe40003fa6270 */
[----:B------:R-:W-:Y:S02]  /*2bb0*/  ISETP.GE.AND P4, PT, R2, R209, PT ;  /* 0x000000d10200720c */ /* 0x000fe40003f86270 */
[----:B------:R-:W-:-:S02]  /*2bc0*/  FSEL R59, R92, -INF , !P6 ;  /* 0xff8000005c3b7808 */ /* 0x000fc40007000000 */
[----:B------:R-:W-:Y:S01]  /*2bd0*/  FSEL R57, R93, -INF , !P1 ;  /* 0xff8000005d397808 */ /* 0x000fe20004800000 */
[----:B------:R-:W-:Y:S01]  /*2be0*/  HMMA.16816.F32.BF16 R80, R4, R54, R80 ;  /* 0x000000360450723c */ /* 0x000fe20000041850 */
[----:B------:R-:W1:Y:S01]  /*2bf0*/  LDSM.16.M88.4 R52, [R180+0x1000] ;  /* 0x00100000b434783b */ /* 0x000e620000000200 */
[----:B------:R-:W-:Y:S02]  /*2c00*/  ISETP.GE.AND P6, PT, R2, R231, PT ;  /* 0x000000e70200720c */ /* 0x000fe40003fc6270 */
[----:B------:R-:W-:Y:S02]  /*2c10*/  FSEL R97, R97, -INF , !P5 ;  /* 0xff80000061617808 */ /* 0x000fe40006800000 */
[----:B------:R-:W-:Y:S02]  /*2c20*/  FSEL R46, R46, -INF , !P4 ;  /* 0xff8000002e2e7808 */ /* 0x000fe40006000000 */
[C---:B------:R-:W-:Y:S01]  /*2c30*/  ISETP.GE.AND P1, PT, R36.reuse, R233, PT ;  /* 0x000000e92400720c */ /* 0x040fe20003f26270 */
[----:B------:R-:W-:Y:S01]  /*2c40*/  HMMA.16816.F32.BF16 R88, R12, R42, R88 ;  /* 0x0000002a0c58723c */ /* 0x000fe20000041858 */
[----:B------:R-:W-:-:S02]  /*2c50*/  ISETP.GE.AND P5, PT, R36, R231, PT ;  /* 0x000000e72400720c */ /* 0x000fc40003fa6270 */
[----:B------:R-:W-:Y:S02]  /*2c60*/  ISETP.GE.AND P4, PT, R36, R209, PT ;  /* 0x000000d12400720c */ /* 0x000fe40003f86270 */
[----:B------:R-:W-:Y:S02]  /*2c70*/  IADD3 R36, R2, 0x18, RZ ;  /* 0x0000001802247810 */ /* 0x000fe40007ffe0ff */
[----:B------:R-:W-:Y:S01]  /*2c80*/  FSEL R40, R44, -INF , !P6 ;  /* 0xff8000002c287808 */ /* 0x000fe20007000000 */
[----:B------:R-:W-:Y:S01]  /*2c90*/  HMMA.16816.F32.BF16 R68, R4, R18, R68 ;  /* 0x000000120444723c */ /* 0x000fe20000041844 */
[----:B------:R-:W-:Y:S02]  /*2ca0*/  FSEL R44, R47, -INF , !P0 ;  /* 0xff8000002f2c7808 */ /* 0x000fe40004000000 */
[-C--:B------:R-:W-:Y:S02]  /*2cb0*/  ISETP.GE.AND P6, PT, R48, R231.reuse, PT ;  /* 0x000000e73000720c */ /* 0x080fe40003fc6270 */
[----:B------:R-:W-:-:S02]  /*2cc0*/  ISETP.GE.AND P0, PT, R36, R231, PT ;  /* 0x000000e72400720c */ /* 0x000fc40003f06270 */
[----:B------:R-:W-:Y:S02]  /*2cd0*/  FSEL R101, R32, -INF , !P6 ;  /* 0xff80000020657808 */ /* 0x000fe40007000000 */
[----:B------:R-:W-:Y:S02]  /*2ce0*/  FSEL R43, R33, -INF , !P5 ;  /* 0xff800000212b7808 */ /* 0x000fe40006800000 */
[----:B------:R-:W-:Y:S02]  /*2cf0*/  FSEL R17, R28, -INF , !P0 ;  /* 0xff8000001c117808 */ /* 0x000fe40004000000 */
[C---:B------:R-:W-:Y:S02]  /*2d00*/  ISETP.GE.AND P5, PT, R36.reuse, R238, PT ;  /* 0x000000ee2400720c */ /* 0x040fe40003fa6270 */
[C---:B------:R-:W-:Y:S02]  /*2d10*/  ISETP.GE.AND P6, PT, R36.reuse, R233, PT ;  /* 0x000000e92400720c */ /* 0x040fe40003fc6270 */
[----:B------:R-:W-:-:S02]  /*2d20*/  ISETP.GE.AND P0, PT, R36, R209, PT ;  /* 0x000000d12400720c */ /* 0x000fc40003f06270 */
[----:B------:R-:W2:Y:S01]  /*2d30*/  LDSM.16.M88.4 R36, [R180+0x1800] ;  /* 0x00180000b424783b */ /* 0x000ea20000000200 */
[----:B------:R-:W-:Y:S01]  /*2d40*/  FSEL R140, R95, -INF , !P1 ;  /* 0xff8000005f8c7808 */ /* 0x000fe20004800000 */
[----:B------:R-:W-:-:S04]  /*2d50*/  DEPBAR.LE SB0, 0x0 ;  /* 0x000080000000791a */ /* 0x000fc80000000000 */
[-C--:B-1----:R-:W-:Y:S01]  /*2d60*/  HMMA.16816.F32.BF16 R84, R12, R52.reuse, R84 ;  /* 0x000000340c54723c */ /* 0x082fe20000041854 */
[-C--:B------:R-:W-:Y:S02]  /*2d70*/  ISETP.GE.AND P1, PT, R60, R209.reuse, PT ;  /* 0x000000d13c00720c */ /* 0x080fe40003f26270 */
[----:B------:R-:W-:Y:S02]  /*2d80*/  IADD3 R42, R2, 0x19, RZ ;  /* 0x00000019022a7810 */ /* 0x000fe40007ffe0ff */
[----:B------:R-:W-:Y:S02]  /*2d90*/  FSEL R98, R98, -INF , !P3 ;  /* 0xff80000062627808 */ /* 0x000fe40005800000 */
[----:B------:R-:W-:Y:S01]  /*2da0*/  FSEL R60, R99, -INF , !P1 ;  /* 0xff800000633c7808 */ /* 0x000fe20004800000 */
[----:B------:R-:W-:Y:S01]  /*2db0*/  HMMA.16816.F32.BF16 R24, R8, R52, R24 ;  /* 0x000000340818723c */ /* 0x000fe20000041818 */
[----:B------:R-:W-:Y:S02]  /*2dc0*/  ISETP.GE.AND P2, PT, R48, R209, PT ;  /* 0x000000d13000720c */ /* 0x000fe40003f46270 */
[----:B------:R-:W-:-:S02]  /*2dd0*/  ISETP.GE.AND P3, PT, R42, R231, PT ;  /* 0x000000e72a00720c */ /* 0x000fc40003f66270 */
[----:B------:R-:W-:Y:S02]  /*2de0*/  ISETP.GE.AND P1, PT, R42, R238, PT ;  /* 0x000000ee2a00720c */ /* 0x000fe40003f26270 */
[----:B------:R-:W-:Y:S01]  /*2df0*/  IADD3 R28, R2, 0x20, RZ ;  /* 0x00000020021c7810 */ /* 0x000fe20007ffe0ff */
[-C--:B------:R-:W-:Y:S01]  /*2e00*/  HMMA.16816.F32.BF16 R120, R8, R54.reuse, R120 ;  /* 0x000000360878723c */ /* 0x080fe20000041878 */
[----:B------:R-:W-:Y:S02]  /*2e10*/  FSEL R33, R29, -INF , !P3 ;  /* 0xff8000001d217808 */ /* 0x000fe40005800000 */
[----:B------:R-:W-:Y:S02]  /*2e20*/  FSEL R34, R34, -INF , !P2 ;  /* 0xff80000022227808 */ /* 0x000fe40005000000 */
[----:B------:R-:W-:Y:S02]  /*2e30*/  FSEL R32, R35, -INF , !P4 ;  /* 0xff80000023207808 */ /* 0x000fe40006000000 */
[----:B------:R-:W-:Y:S01]  /*2e40*/  FSEL R65, R88, -INF , !P5 ;  /* 0xff80000058417808 */ /* 0x000fe20006800000 */
[----:B------:R-:W-:Y:S01]  /*2e50*/  HMMA.16816.F32.BF16 R80, R12, R54, R80 ;  /* 0x000000360c50723c */ /* 0x000fe20000041850 */
[----:B------:R-:W-:-:S02]  /*2e60*/  FSEL R61, R89, -INF , !P1 ;  /* 0xff800000593d7808 */ /* 0x000fc40004800000 */
[----:B------:R-:W-:Y:S02]  /*2e70*/  FSEL R52, R30, -INF , !P0 ;  /* 0xff8000001e347808 */ /* 0x000fe40004000000 */
[C---:B------:R-:W-:Y:S02]  /*2e80*/  ISETP.GE.AND P3, PT, R42.reuse, R233, PT ;  /* 0x000000e92a00720c */ /* 0x040fe40003f66270 */
[----:B------:R-:W-:Y:S02]  /*2e90*/  ISETP.GE.AND P2, PT, R42, R209, PT ;  /* 0x000000d12a00720c */ /* 0x000fe40003f46270 */
[C---:B------:R-:W-:Y:S01]  /*2ea0*/  ISETP.GE.AND P5, PT, R28.reuse, R238, PT ;  /* 0x000000ee1c00720c */ /* 0x040fe20003fa6270 */
[----:B--2---:R-:W-:Y:S01]  /*2eb0*/  HMMA.16816.F32.BF16 R76, R12, R36, R76 ;  /* 0x000000240c4c723c */ /* 0x004fe2000004184c */
[C---:B------:R-:W-:Y:S02]  /*2ec0*/  ISETP.GE.AND P4, PT, R28.reuse, R233, PT ;  /* 0x000000e91c00720c */ /* 0x040fe40003f86270 */
[----:B------:R-:W-:-:S02]  /*2ed0*/  ISETP.GE.AND P1, PT, R28, R231, PT ;  /* 0x000000e71c00720c */ /* 0x000fc40003f26270 */
[----:B------:R-:W-:Y:S02]  /*2ee0*/  ISETP.GE.AND P0, PT, R28, R209, PT ;  /* 0x000000d11c00720c */ /* 0x000fe40003f06270 */
[----:B------:R-:W-:Y:S01]  /*2ef0*/  IADD3 R28, R2, 0x21, RZ ;  /* 0x00000021021c7810 */ /* 0x000fe20007ffe0ff */
[C---:B------:R-:W-:Y:S01]  /*2f00*/  HMMA.16816.F32.BF16 R20, R8.reuse, R36, R20 ;  /* 0x000000240814723c */ /* 0x040fe20000041814 */
[----:B------:R-:W-:Y:S02]  /*2f10*/  FSEL R48, R31, -INF , !P2 ;  /* 0xff8000001f307808 */ /* 0x000fe40005000000 */
[----:B------:R-:W-:Y:S02]  /*2f20*/  FSEL R144, R91, -INF , !P3 ;  /* 0xff8000005b907808 */ /* 0x000fe40005800000 */
[C---:B------:R-:W-:Y:S02]  /*2f30*/  ISETP.GE.AND P2, PT, R28.reuse, R233, PT ;  /* 0x000000e91c00720c */ /* 0x040fe40003f46270 */
[----:B------:R-:W-:Y:S01]  /*2f40*/  ISETP.GE.AND P3, PT, R28, R231, PT ;  /* 0x000000e71c00720c */ /* 0x000fe20003f66270 */
[----:B------:R-:W-:Y:S01]  /*2f50*/  HMMA.16816.F32.BF16 R72, R8, R38, R72 ;  /* 0x000000260848723c */ /* 0x000fe20000041848 */
[----:B------:R-:W-:-:S02]  /*2f60*/  IADD3 R6, R2, 0x28, RZ ;  /* 0x0000002802067810 */ /* 0x000fc40007ffe0ff */
[----:B------:R-:W-:Y:S02]  /*2f70*/  IADD3 R4, R2, 0x29, RZ ;  /* 0x0000002902047810 */ /* 0x000fe40007ffe0ff */
[----:B------:R-:W-:Y:S02]  /*2f80*/  FSEL R168, R90, -INF , !P6 ;  /* 0xff8000005aa87808 */ /* 0x000fe40007000000 */
[----:B------:R-:W-:Y:S01]  /*2f90*/  FSEL R148, R87, -INF , !P2 ;  /* 0xff80000057947808 */ /* 0x000fe20005000000 */
[----:B------:R-:W-:Y:S01]  /*2fa0*/  HMMA.16816.F32.BF16 R68, R12, R38, R68 ;  /* 0x000000260c44723c */ /* 0x000fe20000041844 */
[----:B------:R-:W-:Y:S01]  /*2fb0*/  FSEL R145, R25, -INF , !P3 ;  /* 0xff80000019917808 */ /* 0x000fe20005800000 */
[----:B------:R-:W-:Y:S01]  /*2fc0*/  BAR.SYNC.DEFER_BLOCKING 0x0 ;  /* 0x0000000000007b1d */ /* 0x000fe20000010000 */
[----:B------:R-:W-:Y:S02]  /*2fd0*/  ISETP.GE.AND P6, PT, R28, R238, PT ;  /* 0x000000ee1c00720c */ /* 0x000fe40003fc6270 */
[----:B------:R-:W-:-:S02]  /*2fe0*/  ISETP.GE.AND P2, PT, R6, R231, PT ;  /* 0x000000e70600720c */ /* 0x000fc40003f46270 */
[----:B------:R-:W-:Y:S02]  /*2ff0*/  ISETP.GE.AND P3, PT, R4, R231, PT ;  /* 0x000000e70400720c */ /* 0x000fe40003f66270 */
[----:B------:R-:W-:Y:S02]  /*3000*/  FSEL R31, R84, -INF , !P5 ;  /* 0xff800000541f7808 */ /* 0x000fe40006800000 */
[----:B------:R-:W-:Y:S02]  /*3010*/  ISETP.GE.AND P5, PT, R28, R209, PT ;  /* 0x000000d11c00720c */ /* 0x000fe40003fa6270 */
[----:B------:R-:W-:Y:S02]  /*3020*/  FSEL R29, R85, -INF , !P6 ;  /* 0xff800000551d7808 */ /* 0x000fe40007000000 */
[----:B------:R-:W-:Y:S02]  /*3030*/  FSEL R153, R24, -INF , !P1 ;  /* 0xff80000018997808 */ /* 0x000fe40004800000 */
[----:B------:R-:W-:-:S02]  /*3040*/  FSEL R143, R120, -INF , !P2 ;  /* 0xff800000788f7808 */ /* 0x000fc40005000000 */
[----:B------:R-:W-:Y:S02]  /*3050*/  FSEL R151, R121, -INF , !P3 ;  /* 0xff80000079977808 */ /* 0x000fe40005800000 */
[----:B------:R-:W-:Y:S02]  /*3060*/  FSEL R28, R26, -INF , !P0 ;  /* 0xff8000001a1c7808 */ /* 0x000fe40004000000 */
[CC--:B------:R-:W-:Y:S02]  /*3070*/  ISETP.GE.AND P6, PT, R6.reuse, R238.reuse, PT ;  /* 0x000000ee0600720c */ /* 0x0c0fe40003fc6270 */
[----:B------:R-:W-:Y:S02]  /*3080*/  ISETP.GE.AND P1, PT, R6, R209, PT ;  /* 0x000000d10600720c */ /* 0x000fe40003f26270 */
        /* <DEDUP_REMOVED lines=8> */
[----:B------:R-:W-:Y:S02]  /*3110*/  FSEL R162, R122, -INF , !P1 ;  /* 0xff8000007aa27808 */ /* 0x000fe40004800000 */
[-C--:B------:R-:W-:Y:S02]  /*3120*/  ISETP.GE.AND P4, PT, R6, R233.reuse, PT ;  /* 0x000000e90600720c */ /* 0x080fe40003f86270 */
[C---:B------:R-:W-:Y:S02]  /*3130*/  ISETP.GE.AND P6, PT, R4.reuse, R238, PT ;  /* 0x000000ee0400720c */ /* 0x040fe40003fc6270 */
[C---:B------:R-:W-:Y:S02]  /*3140*/  ISETP.GE.AND P2, PT, R4.reuse, R233, PT ;  /* 0x000000e90400720c */ /* 0x040fe40003f46270 */
[C---:B------:R-:W-:Y:S02]  /*3150*/  ISETP.GE.AND P5, PT, R4.reuse, R231, PT ;  /* 0x000000e70400720c */ /* 0x040fe40003fa6270 */
        /* <DEDUP_REMOVED lines=8> */
[C---:B------:R-:W-:Y:S02]  /*31e0*/  ISETP.GE.AND P3, PT, R4.reuse, R231, PT ;  /* 0x000000e70400720c */ /* 0x040fe40003f66270 */
[----:B------:R-:W-:Y:S02]  /*31f0*/  ISETP.GE.AND P6, PT, R4, R209, PT ;  /* 0x000000d10400720c */ /* 0x000fe40003fc6270 */
[C---:B------:R-:W-:Y:S02]  /*3200*/  IADD3 R4, R2.reuse, 0x38, RZ ;  /* 0x0000003802047810 */ /* 0x040fe40007ffe0ff */
[----:B------:R-:W-:Y:S02]  /*3210*/  IADD3 R2, R2, 0x39, RZ ;  /* 0x0000003902027810 */ /* 0x000fe40007ffe0ff */
[----:B------:R-:W-:-:S02]  /*3220*/  FSEL R156, R22, -INF , !P1 ;  /* 0xff800000169c7808 */ /* 0x000fc40004800000 */
[----:B------:R-:W-:Y:S02]  /*3230*/  ISETP.GE.AND P1, PT, R2, R209, PT ;  /* 0x000000d10200720c */ /* 0x000fe40003f26270 */
[----:B------:R-:W-:Y:S02]  /*3240*/  FSEL R63, R79, -INF , !P0 ;  /* 0xff8000004f3f7808 */ /* 0x000fe40004000000 */
[----:B------:R-:W-:Y:S02]  /*3250*/  FSEL R146, R75, -INF , !P1 ;  /* 0xff8000004b927808 */ /* 0x000fe40004800000 */
[----:B------:R-:W-:Y:S02]  /*3260*/  ISETP.GE.AND P1, PT, R207, 0x2, PT ;  /* 0x00000002cf00780c */ /* 0x000fe40003f26270 */
[----:B------:R-:W-:Y:S02]  /*3270*/  ISETP.GE.AND P0, PT, R4, R231, PT ;  /* 0x000000e70400720c */ /* 0x000fe40003f06270 */
[----:B------:R-:W-:-:S02]  /*3280*/  FSEL R141, R77, -INF , !P4 ;  /* 0xff8000004d8d7808 */ /* 0x000fc40006000000 */
[----:B------:R-:W-:Y:S02]  /*3290*/  FSEL R157, R72, -INF , !P0 ;  /* 0xff800000489d7808 */ /* 0x000fe40004000000 */
[----:B------:R-:W-:Y:S02]  /*32a0*/  ISETP.GE.AND P0, PT, R2, R231, PT ;  /* 0x000000e70200720c */ /* 0x000fe40003f06270 */
[----:B------:R-:W-:Y:S02]  /*32b0*/  FSEL R66, R78, -INF , !P2 ;  /* 0xff8000004e427808 */ /* 0x000fe40005000000 */
[----:B------:R-:W-:Y:S02]  /*32c0*/  FSEL R159, R20, -INF , !P5 ;  /* 0xff800000149f7808 */ /* 0x000fe40006800000 */
[----:B------:R-:W-:Y:S02]  /*32d0*/  FSEL R158, R21, -INF , !P3 ;  /* 0xff800000159e7808 */ /* 0x000fe40005800000 */
[----:B------:R-:W-:-:S02]  /*32e0*/  FSEL R155, R73, -INF , !P0 ;  /* 0xff800000499b7808 */ /* 0x000fc40004000000 */
[CC--:B------:R-:W-:Y:S02]  /*32f0*/  ISETP.GE.AND P4, PT, R4.reuse, R238.reuse, PT ;  /* 0x000000ee0400720c */ /* 0x0c0fe40003f86270 */
[C---:B------:R-:W-:Y:S02]  /*3300*/  ISETP.GE.AND P2, PT, R4.reuse, R233, PT ;  /* 0x000000e90400720c */ /* 0x040fe40003f46270 */
[----:B------:R-:W-:Y:S02]  /*3310*/  ISETP.GE.AND P5, PT, R4, R209, PT ;  /* 0x000000d10400720c */ /* 0x000fe40003fa6270 */
[C---:B------:R-:W-:Y:S02]  /*3320*/  ISETP.GE.AND P3, PT, R2.reuse, R238, PT ;  /* 0x000000ee0200720c */ /* 0x040fe40003f66270 */
[----:B------:R-:W-:Y:S01]  /*3330*/  ISETP.GE.AND P0, PT, R2, R233, PT ;  /* 0x000000e90200720c */ /* 0x000fe20003f06270 */
[----:B------:R-:W-:Y:S01]  /*3340*/  IMAD.IADD R2, R131, 0x1, R128 ;  /* 0x0000000183027824 */ /* 0x000fe200078e0280 */
[----:B------:R-:W-:-:S02]  /*3350*/  FSEL R152, R23, -INF , !P6 ;  /* 0xff80000017987808 */ /* 0x000fc40007000000 */
[----:B------:R-:W-:Y:S02]  /*3360*/  FSEL R147, R74, -INF , !P5 ;  /* 0xff8000004a937808 */ /* 0x000fe40006800000 */
[----:B------:R-:W-:Y:S02]  /*3370*/  FSEL R138, R68, -INF , !P4 ;  /* 0xff800000448a7808 */ /* 0x000fe40006000000 */
[----:B------:R-:W-:Y:S02]  /*3380*/  FSEL R137, R69, -INF , !P3 ;  /* 0xff80000045897808 */ /* 0x000fe40005800000 */
[----:B------:R-:W-:Y:S02]  /*3390*/  FSEL R64, R70, -INF , !P2 ;  /* 0xff80000046407808 */ /* 0x000fe40005000000 */
[----:B------:R-:W-:Y:S01]  /*33a0*/  FSEL R62, R71, -INF , !P0 ;  /* 0xff800000473e7808 */ /* 0x000fe20004000000 */
[----:B------:R-:W-:Y:S05]  /*33b0*/  @!P1 BRA `(.L_x_539) ;  /* 0x0000031000009947 */ /* 0x000fea0003800000 */
[----:B------:R-:W-:Y:S01]  /*33c0*/  ISETP.GE.AND P0, PT, R218, c[0x0][0x220], PT ;  /* 0x00008800da007a0c */ /* 0x000fe20003f06270 */
[----:B------:R-:W-:Y:S01]  /*33d0*/  BSSY B0, `(.L_x_540) ;  /* 0x000002e000007945 */ /* 0x000fe20003800000 */
[----:B------:R-:W-:-:S04]  /*33e0*/  IADD3 R6, R207, -0x2, RZ ;  /* 0xfffffffecf067810 */ /* 0x000fc80007ffe0ff */
[----:B------:R-:W-:Y:S01]  /*33f0*/  SHF.R.S32.HI R4, RZ, 0x1f, R6 ;  /* 0x0000001fff047819 */ /* 0x000fe20000011406 */
[----:B------:R-:W-:Y:S02]  /*3400*/  IMAD R127, R127, R6, RZ ;  /* 0x000000067f7f7224 */ /* 0x000fe400078e02ff */
[----:B------:R-:W-:-:S04]  /*3410*/  IMAD.WIDE.U32 R10, R6, R129, R216 ;  /* 0x00000081060a7225 */ /* 0x000fc800078e00d8 */
[----:B------:R-:W-:Y:S01]  /*3420*/  IMAD R4, R4, R129, R127 ;  /* 0x0000008104047224 */ /* 0x000fe200078e027f */
[-C--:B------:R-:W-:Y:S01]  /*3430*/  @!P0 IADD3 R6, P5, R197, R10.reuse, RZ ;  /* 0x0000000ac5068210 */ /* 0x080fe20007fbe0ff */
[----:B------:R-:W-:Y:S01]  /*3440*/  @!P0 IMAD.MOV.U32 R5, RZ, RZ, c[0x0][0x19c] ;  /* 0x00006700ff058624 */ /* 0x000fe200078e00ff */
[----:B------:R-:W-:Y:S01]  /*3450*/  @!P0 LEA R7, P3, R126, R10, 0x5 ;  /* 0x0000000a7e078211 */ /* 0x000fe200078628ff */
[----:B------:R-:W-:Y:S01]  /*3460*/  IMAD.IADD R13, R11, 0x1, R4 ;  /* 0x000000010b0d7824 */ /* 0x000fe200078e0204 */
[----:B------:R-:W-:Y:S01]  /*3470*/  @!P0 LEA R18, P6, R10, c[0x0][0x168], 0x1 ;  /* 0x00005a000a128a11 */ /* 0x000fe200078c08ff */
[----:B------:R1:W-:Y:S01]  /*3480*/  @P0 STS.128 [R205+0x4000], RZ ;  /* 0x004000ffcd000388 */ /* 0x0003e20000000c00 */
[----:B------:R-:W-:Y:S01]  /*3490*/  @!P0 LEA R14, P4, R6, c[0x0][0x168], 0x1 ;  /* 0x00005a00060e8a11 */ /* 0x000fe200078808ff */
[----:B------:R-:W-:Y:S01]  /*34a0*/  @!P0 IMAD.X R9, R196, 0x1, R13, P5 ;  /* 0x00000001c4098824 */ /* 0x000fe200028e060d */
[----:B------:R-:W-:Y:S02]  /*34b0*/  @!P0 LEA R8, P2, R7, c[0x0][0x168], 0x1 ;  /* 0x00005a0007088a11 */ /* 0x000fe400078408ff */
[----:B------:R-:W-:-:S02]  /*34c0*/  @!P0 LEA.HI.X R4, R126, R13, R5, 0x5, P3 ;  /* 0x0000000d7e048211 */ /* 0x000fc400018f2c05 */
[----:B------:R-:W-:Y:S02]  /*34d0*/  @!P0 LEA.HI.X R19, R10, c[0x0][0x16c], R13, 0x1, P6 ;  /* 0x00005b000a138a11 */ /* 0x000fe400030f0c0d */
        /* <DEDUP_REMOVED lines=18> */
[----:B------:R-:W-:Y:S01]  /*3600*/  IMAD.MOV.U32 R12, RZ, RZ, R10 ;  /* 0x000000ffff0c7224 */ /* 0x000fe200078e000a */
        /* <DEDUP_REMOVED lines=10> */
.L_x_541:
[----:B------:R-:W-:Y:S05]  /*36b0*/  BSYNC B0 ;  /* 0x0000000000007941 */ /* 0x000fea0003800000 */
.L_x_540:
[----:B------:R-:W0:Y:S02]  /*36c0*/  LDGDEPBAR ;  /* 0x00000000000079af */ /* 0x000e240000000000 */
.L_x_539:
[----:B------:R-:W-:Y:S01]  /*36d0*/  FMNMX.FTZ R4, R40, R41, !PT ;  /* 0x0000002928047209 */ /* 0x000fe20007810000 */
[----:B------:R-:W-:Y:S01]  /*36e0*/  IMAD.WIDE.U32 R174, R230, -0x326172a9, RZ ;  /* 0xcd9e8d57e6ae7825 */ /* 0x000fe200078e00ff */
[----:B--2---:R-:W-:Y:S01]  /*36f0*/  FMNMX.FTZ R7, R46, R44, !PT ;  /* 0x0000002c2e077209 */ /* 0x004fe20007810000 */
[----:B------:R-:W-:Y:S01]  /*3700*/  UIADD3 UR14, UR25, -0x4498517b, URZ ;  /* 0xbb67ae85190e7890 */ /* 0x000fe2000fffe03f */
[----:B------:R-:W-:Y:S01]  /*3710*/  FMNMX.FTZ R4, R45, R4, !PT ;  /* 0x000000042d047209 */ /* 0x000fe20007810000 */
[----:B------:R-:W-:Y:S01]  /*3720*/  IMAD.WIDE.U32 R242, R228, -0x2daee0ad, RZ ;  /* 0xd2511f53e4f27825 */ /* 0x000fe200078e00ff */
[----:B------:R-:W-:Y:S01]  /*3730*/  FMNMX.FTZ R7, R98, R7, !PT ;  /* 0x0000000762077209 */ /* 0x000fe20007810000 */
[----:B------:R-:W-:Y:S01]  /*3740*/  UIADD3 UR15, UR24, -0x61c88647, URZ ;  /* 0x9e3779b9180f7890 */ /* 0x000fe2000fffe03f */
[----:B------:R-:W-:Y:S01]  /*3750*/  FMNMX.FTZ R4, R97, R4, !PT ;  /* 0x0000000461047209 */ /* 0x000fe20007810000 */
[----:B------:R-:W-:Y:S01]  /*3760*/  IMAD.SHL.U32 R165, R132, 0x2, RZ ;  /* 0x0000000284a57824 */ /* 0x000fe200078e00ff */
[----:B------:R-:W-:Y:S01]  /*3770*/  FMNMX.FTZ R7, R60, R7, !PT ;  /* 0x000000073c077209 */ /* 0x000fe20007810000 */
[----:B------:R-:W-:Y:S01]  /*3780*/  UIADD3 UR13, UR24, 0x3c6ef372, URZ ;  /* 0x3c6ef372180d7890 */ /* 0x000fe2000fffe03f */
[----:B------:R-:W-:Y:S01]  /*3790*/  FMNMX.FTZ R4, R101, R4, !PT ;  /* 0x0000000465047209 */ /* 0x000fe20007810000 */
[----:B------:R-:W-:Y:S01]  /*37a0*/  UIADD3 UR12, UR25, 0x76cf5d0a, URZ ;  /* 0x76cf5d0a190c7890 */ /* 0x000fe2000fffe03f */
[----:B------:R-:W-:Y:S01]  /*37b0*/  FMNMX.FTZ R7, R34, R7, !PT ;  /* 0x0000000722077209 */ /* 0x000fe20007810000 */
[----:B------:R-:W-:Y:S01]  /*37c0*/  UIADD3 UR10, UR25, 0x32370b8f, URZ ;  /* 0x32370b8f190a7890 */ /* 0x000fe2000fffe03f */
[----:B------:R-:W-:Y:S01]  /*37d0*/  FMNMX.FTZ R4, R43, R4, !PT ;  /* 0x000000042b047209 */ /* 0x000fe20007810000 */
[----:B------:R-:W-:Y:S01]  /*37e0*/  UIADD3 UR11, UR24, -0x255992d5, URZ ;  /* 0xdaa66d2b180b7890 */ /* 0x000fe2000fffe03f */
[----:B------:R-:W-:Y:S01]  /*37f0*/  FMNMX.FTZ R7, R32, R7, !PT ;  /* 0x0000000720077209 */ /* 0x000fe20007810000 */
[----:B------:R-:W-:Y:S01]  /*3800*/  UIADD3 UR9, UR24, 0x78dde6e4, URZ ;  /* 0x78dde6e418097890 */ /* 0x000fe2000fffe03f */
[----:B------:R-:W-:Y:S01]  /*3810*/  FMNMX.FTZ R4, R17, R4, !PT ;  /* 0x0000000411047209 */ /* 0x000fe20007810000 */
[----:B------:R-:W-:Y:S01]  /*3820*/  UIADD3 UR8, UR25, -0x126145ec, URZ ;  /* 0xed9eba1419087890 */ /* 0x000fe2000fffe03f */
[----:B------:R-:W-:Y:S01]  /*3830*/  FMNMX.FTZ R7, R52, R7, !PT ;  /* 0x0000000734077209 */ /* 0x000fe20007810000 */
[----:B------:R-:W-:Y:S01]  /*3840*/  UIADD3 UR6, UR25, -0x56f99767, URZ ;  /* 0xa906689919067890 */ /* 0x000fe2000fffe03f */
[----:B------:R-:W-:Y:S01]  /*3850*/  FMNMX.FTZ R4, R33, R4, !PT ;  /* 0x0000000421047209 */ /* 0x000fe20007810000 */
[----:B------:R-:W-:Y:S01]  /*3860*/  UIADD3 UR16, UR24, -0x4ab325aa, URZ ;  /* 0xb54cda5618107890 */ /* 0x000fe2000fffe03f */
[----:B-1----:R-:W-:Y:S01]  /*3870*/  FMNMX.FTZ R8, R102, R67, !PT ;  /* 0x0000004366087209 */ /* 0x002fe20007810000 */
[----:B------:R-:W-:Y:S01]  /*3880*/  IMAD.SHL.U32 R188, R2, 0x2, RZ ;  /* 0x0000000202bc7824 */ /* 0x000fe200078e00ff */
[----:B------:R-:W-:Y:S01]  /*3890*/  FMNMX.FTZ R4, R153, R4, !PT ;  /* 0x0000000499047209 */ /* 0x000fe20007810000 */
[----:B------:R-:W-:Y:S01]  /*38a0*/  UIADD3 UR7, UR24, 0x1715609d, URZ ;  /* 0x1715609d18077890 */ /* 0x000fe2000fffe03f */
[----:B------:R-:W-:Y:S01]  /*38b0*/  FMNMX.FTZ R7, R48, R7, !PT ;  /* 0x0000000730077209 */ /* 0x000fe20007810000 */
[--C-:B------:R-:W-:Y:S01]  /*38c0*/  IMAD R185, R3, 0x2, R188.reuse ;  /* 0x0000000203b97824 */ /* 0x100fe200078e02bc */
[----:B------:R-:W-:Y:S01]  /*38d0*/  FMNMX.FTZ R4, R145, R4, !PT ;  /* 0x0000000491047209 */ /* 0x000fe20007810000 */
[C---:B------:R-:W-:Y:S01]  /*38e0*/  IMAD R186, R0.reuse, 0x2, R188 ;  /* 0x0000000200ba7824 */ /* 0x040fe200078e02bc */
[----:B------:R-:W-:Y:S01]  /*38f0*/  FMNMX.FTZ R8, R49, R8, !PT ;  /* 0x0000000831087209 */ /* 0x000fe20007810000 */
[----:B------:R-:W-:Y:S01]  /*3900*/  IMAD R184, R0, 0x2, R185 ;  /* 0x0000000200b87824 */ /* 0x000fe200078e02b9 */
[----:B------:R-:W-:Y:S01]  /*3910*/  FMNMX.FTZ R4, R143, R4, !PT ;  /* 0x000000048f047209 */ /* 0x000fe20007810000 */
[----:B------:R-:W-:Y:S01]  /*3920*/  LDSM.16.MT88.4 R116, [R188+0x6000] ;  /* 0x00600000bc74783b */ /* 0x000fe20000004200 */
[----:B------:R-:W-:-:S02]  /*3930*/  FMNMX.FTZ R7, R28, R7, !PT ;  /* 0x000000071c077209 */ /* 0x000fc40007810000 */
[----:B------:R-:W-:Y:S01]  /*3940*/  FMNMX.FTZ R4, R151, R4, !PT ;  /* 0x0000000497047209 */ /* 0x000fe20007810000 */
[----:B------:R-:W-:Y:S01]  /*3950*/  LDSM.16.MT88.4 R112, [R186+0x6000] ;  /* 0x00600000ba70783b */ /* 0x000fe20000004200 */
[----:B------:R-:W-:Y:S02]  /*3960*/  IADD3 R232, R230, 0x4, RZ ;  /* 0x00000004e6e87810 */ /* 0x000fe40007ffe0ff */
[----:B------:R-:W-:Y:S01]  /*3970*/  FMNMX.FTZ R5, R159, R4, !PT ;  /* 0x000000049f057209 */ /* 0x000fe20007810000 */
[----:B------:R-:W-:Y:S01]  /*3980*/  LDSM.16.MT88.4 R88, [R185+0x6000] ;  /* 0x00600000b958783b */ /* 0x000fe20000004200 */
[----:B------:R-:W-:Y:S01]  /*3990*/  FMNMX.FTZ R8, R103, R8, !PT ;  /* 0x0000000867087209 */ /* 0x000fe20007810000 */
[----:B------:R-:W-:Y:S01]  /*39a0*/  IMAD.WIDE.U32 R178, R232, -0x326172a9, RZ ;  /* 0xcd9e8d57e8b27825 */ /* 0x000fe200078e00ff */
[----:B------:R-:W-:Y:S02]  /*39b0*/  FMNMX.FTZ R4, R158, R5, !PT ;  /* 0x000000059e047209 */ /* 0x000fe40007810000 */
[----:B------:R-:W-:-:S02]  /*39c0*/  FMNMX.FTZ R7, R30, R7, !PT ;  /* 0x000000071e077209 */ /* 0x000fc40007810000 */
[----:B------:R-:W-:Y:S02]  /*39d0*/  FMNMX.FTZ R4, R157, R4, !PT ;  /* 0x000000049d047209 */ /* 0x000fe40007810000 */
[----:B------:R-:W-:Y:S02]  /*39e0*/  FMNMX.FTZ R11, R50, R16, !PT ;  /* 0x00000010320b7209 */ /* 0x000fe40007810000 */
[----:B------:R-:W-:Y:S02]  /*39f0*/  FMNMX.FTZ R9, R155, R4, !PT ;  /* 0x000000049b097209 */ /* 0x000fe40007810000 */
[----:B------:R-:W-:Y:S02]  /*3a00*/  LOP3.LUT R229, R125, UR24, RZ, 0x3c, !PT ;  /* 0x000000187de57c12 */ /* 0x000fe4000f8e3cff */
[----:B------:R-:W-:Y:S01]  /*3a10*/  FMNMX.FTZ R8, R59, R8, !PT ;  /* 0x000000083b087209 */ /* 0x000fe20007810000 */
[----:B------:R-:W1:Y:S01]  /*3a20*/  SHFL.BFLY PT, R10, R9, 0x2, 0x1f ;  /* 0x0c401f00090a7f89 */ /* 0x000e6200000e0000 */
[----:B------:R-:W-:-:S02]  /*3a30*/  FMNMX.FTZ R7, R162, R7, !PT ;  /* 0x00000007a2077209 */ /* 0x000fc40007810000 */
[----:B------:R-:W-:Y:S02]  /*3a40*/  FMNMX.FTZ R11, R100, R11, !PT ;  /* 0x0000000b640b7209 */ /* 0x000fe40007810000 */
[-C--:B------:R-:W-:Y:S02]  /*3a50*/  LOP3.LUT R172, R175, R229.reuse, RZ, 0x3c, !PT ;  /* 0x000000e5afac7212 */ /* 0x080fe400078e3cff */
[----:B------:R-:W-:Y:S02]  /*3a60*/  FMNMX.FTZ R8, R57, R8, !PT ;  /* 0x0000000839087209 */ /* 0x000fe40007810000 */
[----:B------:R-:W-:Y:S01]  /*3a70*/  LOP3.LUT R170, R179, R229, RZ, 0x3c, !PT ;  /* 0x000000e5b3aa7212 */ /* 0x000fe200078e3cff */
[----:B------:R-:W-:Y:S01]  /*3a80*/  IMAD.WIDE.U32 R172, R172, -0x2daee0ad, RZ ;  /* 0xd2511f53acac7825 */ /* 0x000fe200078e00ff */
[----:B------:R-:W-:Y:S02]  /*3a90*/  FMNMX.FTZ R7, R150, R7, !PT ;  /* 0x0000000796077209 */ /* 0x000fe40007810000 */
[----:B------:R-:W-:Y:S01]  /*3aa0*/  LOP3.LUT R4, R243, UR25, R165, 0x96, !PT ;  /* 0x00000019f3047c12 */ /* 0x000fe2000f8e96a5 */
[----:B------:R-:W-:Y:S01]  /*3ab0*/  IMAD.WIDE.U32 R170, R170, -0x2daee0ad, RZ ;  /* 0xd2511f53aaaa7825 */ /* 0x000fe200078e00ff */
[----:B------:R-:W-:-:S02]  /*3ac0*/  FMNMX.FTZ R11, R58, R11, !PT ;  /* 0x0000000b3a0b7209 */ /* 0x000fc40007810000 */
[----:B------:R-:W-:Y:S01]  /*3ad0*/  FMNMX.FTZ R8, R65, R8, !PT ;  /* 0x0000000841087209 */ /* 0x000fe20007810000 */
[----:B------:R-:W-:Y:S01]  /*3ae0*/  IMAD.WIDE.U32 R14, R4, -0x326172a9, RZ ;  /* 0xcd9e8d57040e7825 */ /* 0x000fe200078e00ff */
[----:B------:R-:W-:Y:S02]  /*3af0*/  FMNMX.FTZ R7, R156, R7, !PT ;  /* 0x000000079c077209 */ /* 0x000fe40007810000 */
[----:B------:R-:W-:Y:S02]  /*3b00*/  FMNMX.FTZ R11, R56, R11, !PT ;  /* 0x0000000b380b7209 */ /* 0x000fe40007810000 */
[----:B------:R-:W-:Y:S02]  /*3b10*/  FMNMX.FTZ R8, R61, R8, !PT ;  /* 0x000000083d087209 */ /* 0x000fe40007810000 */
[----:B-1----:R-:W-:Y:S02]  /*3b20*/  FMNMX.FTZ R10, R9, R10, !PT ;  /* 0x0000000a090a7209 */ /* 0x002fe40007810000 */
[----:B------:R-:W-:-:S02]  /*3b30*/  FMNMX.FTZ R4, R152, R7, !PT ;  /* 0x0000000798047209 */ /* 0x000fc40007810000 */
[--C-:B------:R-:W-:Y:S01]  /*3b40*/  LOP3.LUT R240, R173, UR14, R242.reuse, 0x96, !PT ;  /* 0x0000000eadf07c12 */ /* 0x100fe2000f8e96f2 */
[----:B------:R-:W1:Y:S01]  /*3b50*/  SHFL.BFLY PT, R133, R10, 0x1, 0x1f ;  /* 0x0c201f000a857f89 */ /* 0x000e6200000e0000 */
[----:B------:R-:W-:Y:S02]  /*3b60*/  LOP3.LUT R176, R171, UR14, R242, 0x96, !PT ;  /* 0x0000000eabb07c12 */ /* 0x000fe4000f8e96f2 */
[----:B------:R-:W-:Y:S01]  /*3b70*/  FMNMX.FTZ R11, R140, R11, !PT ;  /* 0x0000000b8c0b7209 */ /* 0x000fe20007810000 */
[----:B------:R-:W-:Y:S01]  /*3b80*/  IMAD.WIDE.U32 R240, R240, -0x326172a9, RZ ;  /* 0xcd9e8d57f0f07825 */ /* 0x000fe200078e00ff */
[----:B------:R-:W-:Y:S02]  /*3b90*/  FMNMX.FTZ R8, R31, R8, !PT ;  /* 0x000000081f087209 */ /* 0x000fe40007810000 */
[----:B------:R-:W-:Y:S01]  /*3ba0*/  FMNMX.FTZ R13, R147, R4, !PT ;  /* 0x00000004930d7209 */ /* 0x000fe20007810000 */
[----:B------:R-:W-:Y:S01]  /*3bb0*/  IMAD.WIDE.U32 R176, R176, -0x326172a9, RZ ;  /* 0xcd9e8d57b0b07825 */ /* 0x000fe200078e00ff */
[----:B------:R-:W-:-:S02]  /*3bc0*/  FMNMX.FTZ R11, R168, R11, !PT ;  /* 0x0000000ba80b7209 */ /* 0x000fc40007810000 */
[----:B------:R-:W-:Y:S02]  /*3bd0*/  FMNMX.FTZ R8, R29, R8, !PT ;  /* 0x000000081d087209 */ /* 0x000fe40007810000 */
[----:B------:R-:W-:Y:S02]  /*3be0*/  LOP3.LUT R6, R15, UR15, R178, 0x96, !PT ;  /* 0x0000000f0f067c12 */ /* 0x000fe4000f8e96b2 */
[----:B------:R-:W-:Y:S02]  /*3bf0*/  FMNMX.FTZ R13, R146, R13, !PT ;  /* 0x0000000d920d7209 */ /* 0x000fe40007810000 */
[----:B------:R-:W-:Y:S01]  /*3c00*/  FMNMX.FTZ R11, R144, R11, !PT ;  /* 0x0000000b900b7209 */ /* 0x000fe20007810000 */
[----:B------:R-:W-:Y:S01]  /*3c10*/  IMAD.WIDE.U32 R6, R6, -0x2daee0ad, RZ ;  /* 0xd2511f5306067825 */ /* 0x000fe200078e00ff */
[----:B------:R-:W-:Y:S01]  /*3c20*/  LOP3.LUT R226, R241, UR13, R14, 0x96, !PT ;  /* 0x0000000df1e27c12 */ /* 0x000fe2000f8e960e */
[----:B------:R-:W2:Y:S01]  /*3c30*/  SHFL.BFLY PT, R4, R13, 0x2, 0x1f ;  /* 0x0c401f000d047f89 */ /* 0x000ea200000e0000 */
[----:B------:R-:W-:-:S02]  /*3c40*/  FMNMX.FTZ R8, R163, R8, !PT ;  /* 0x00000008a3087209 */ /* 0x000fc40007810000 */
[----:B------:R-:W-:Y:S01]  /*3c50*/  LOP3.LUT R14, R177, UR13, R14, 0x96, !PT ;  /* 0x0000000db10e7c12 */ /* 0x000fe2000f8e960e */
[----:B------:R-:W-:Y:S01]  /*3c60*/  IMAD.WIDE.U32 R226, R226, -0x2daee0ad, RZ ;  /* 0xd2511f53e2e27825 */ /* 0x000fe200078e00ff */
[----:B------:R-:W-:Y:S02]  /*3c70*/  FMNMX.FTZ R11, R154, R11, !PT ;  /* 0x0000000b9a0b7209 */ /* 0x000fe40007810000 */
[----:B------:R-:W-:Y:S02]  /*3c80*/  FMNMX.FTZ R8, R161, R8, !PT ;  /* 0x00000008a1087209 */ /* 0x000fe40007810000 */
[----:B------:R-:W-:Y:S01]  /*3c90*/  LOP3.LUT R5, R15, UR15, R174, 0x96, !PT ;  /* 0x0000000f0f057c12 */ /* 0x000fe2000f8e96ae */
[----:B------:R-:W-:Y:S01]  /*3ca0*/  IMAD.WIDE.U32 R14, R14, -0x2daee0ad, RZ ;  /* 0xd2511f530e0e7825 */ /* 0x000fe200078e00ff */
[----:B------:R-:W-:Y:S02]  /*3cb0*/  LOP3.LUT R7, R7, UR12, R170, 0x96, !PT ;  /* 0x0000000c07077c12 */ /* 0x000fe4000f8e96aa */
[----:B------:R-:W-:Y:S01]  /*3cc0*/  FMNMX.FTZ R11, R148, R11, !PT ;  /* 0x0000000b940b7209 */ /* 0x000fe20007810000 */
[----:B------:R-:W-:Y:S01]  /*3cd0*/  IMAD.WIDE.U32 R224, R5, -0x2daee0ad, RZ ;  /* 0xd2511f5305e07825 */ /* 0x000fe200078e00ff */
[----:B------:R-:W-:-:S02]  /*3ce0*/  FMNMX.FTZ R8, R139, R8, !PT ;  /* 0x000000088b087209 */ /* 0x000fc40007810000 */
[----:B------:R-:W-:Y:S01]  /*3cf0*/  LOP3.LUT R6, R15, UR10, R6, 0x96, !PT ;  /* 0x0000000a0f067c12 */ /* 0x000fe2000f8e9606 */
[----:B------:R-:W-:Y:S01]  /*3d00*/  IMAD.WIDE.U32 R18, R7, -0x326172a9, RZ ;  /* 0xcd9e8d5707127825 */ /* 0x000fe200078e00ff */
[----:B------:R-:W-:Y:S02]  /*3d10*/  FMNMX.FTZ R11, R166, R11, !PT ;  /* 0x0000000ba60b7209 */ /* 0x000fe40007810000 */
[----:B------:R-:W-:Y:S01]  /*3d20*/  FMNMX.FTZ R9, R141, R8, !PT ;  /* 0x000000088d097209 */ /* 0x000fe20007810000 */
[----:B------:R-:W-:Y:S01]  /*3d30*/  IMAD.WIDE.U32 R6, R6, -0x326172a9, RZ ;  /* 0xcd9e8d5706067825 */ /* 0x000fe200078e00ff */
[----:B------:R-:W-:Y:S02]  /*3d40*/  FMNMX.FTZ R11, R164, R11, !PT ;  /* 0x0000000ba40b7209 */ /* 0x000fe40007810000 */
[----:B------:R-:W-:Y:S02]  /*3d50*/  FMNMX.FTZ R8, R138, R9, !PT ;  /* 0x000000098a087209 */ /* 0x000fe40007810000 */
[----:B------:R-:W-:-:S02]  /*3d60*/  LOP3.LUT R9, R19, UR11, R176, 0x96, !PT ;  /* 0x0000000b13097c12 */ /* 0x000fc4000f8e96b0 */
[----:B-1----:R-:W-:Y:S02]  /*3d70*/  FMNMX.FTZ R133, R10, R133, !PT ;  /* 0x000000850a857209 */ /* 0x002fe40007810000 */
[----:B------:R-:W-:Y:S02]  /*3d80*/  FMNMX.FTZ R10, R66, R11, !PT ;  /* 0x0000000b420a7209 */ /* 0x000fe40007810000 */
[----:B------:R-:W-:Y:S01]  /*3d90*/  FMNMX.FTZ R8, R137, R8, !PT ;  /* 0x0000000889087209 */ /* 0x000fe20007810000 */
[----:B------:R-:W-:Y:S01]  /*3da0*/  FMUL.FTZ R160, R133, c[0x0][0x23c] ;  /* 0x00008f0085a07a20 */ /* 0x000fe20000410000 */
[----:B------:R-:W-:Y:S01]  /*3db0*/  LOP3.LUT R12, R7, UR9, R18, 0x96, !PT ;  /* 0x00000009070c7c12 */ /* 0x000fe2000f8e9612 */
[----:B------:R-:W-:Y:S01]  /*3dc0*/  IMAD.WIDE.U32 R18, R9, -0x2daee0ad, RZ ;  /* 0xd2511f5309127825 */ /* 0x000fe200078e00ff */
[----:B------:R-:W-:Y:S01]  /*3dd0*/  FMNMX.FTZ R9, R63, R10, !PT ;  /* 0x0000000a3f097209 */ /* 0x000fe20007810000 */
[----:B------:R-:W1:Y:S01]  /*3de0*/  SHFL.BFLY PT, R135, R8, 0x2, 0x1f ;  /* 0x0c401f0008877f89 */ /* 0x000e6200000e0000 */
[----:B--2---:R-:W-:Y:S01]  /*3df0*/  FMNMX.FTZ R4, R13, R4, !PT ;  /* 0x000000040d047209 */ /* 0x004fe20007810000 */
[----:B------:R-:W-:Y:S01]  /*3e00*/  IMAD.WIDE.U32 R12, R12, -0x2daee0ad, RZ ;  /* 0xd2511f530c0c7825 */ /* 0x000fe200078e00ff */
[----:B------:R-:W-:-:S02]  /*3e10*/  FMNMX.FTZ R9, R64, R9, !PT ;  /* 0x0000000940097209 */ /* 0x000fc40007810000 */
[----:B------:R-:W-:Y:S01]  /*3e20*/  FSETP.NEU.FTZ.AND P0, PT, R133, -INF , PT ;  /* 0xff8000008500780b */ /* 0x000fe20003f1d000 */
[----:B------:R-:W2:Y:S01]  /*3e30*/  SHFL.BFLY PT, R7, R4, 0x1, 0x1f ;  /* 0x0c201f0004077f89 */ /* 0x000ea200000e0000 */
[----:B------:R-:W-:Y:S02]  /*3e40*/  FMNMX.FTZ R134, R62, R9, !PT ;  /* 0x000000093e867209 */ /* 0x000fe40007810000 */
[----:B------:R-:W-:Y:S02]  /*3e50*/  FSEL R160, R160, RZ, P0 ;  /* 0x000000ffa0a07208 */ /* 0x000fe40000000000 */
[----:B------:R-:W-:Y:S01]  /*3e60*/  LOP3.LUT R5, R225, UR12, R172, 0x96, !PT ;  /* 0x0000000ce1057c12 */ /* 0x000fe2000f8e96ac */
[----:B------:R-:W3:Y:S01]  /*3e70*/  SHFL.BFLY PT, R11, R134, 0x2, 0x1f ;  /* 0x0c401f00860b7f89 */ /* 0x000ee200000e0000 */
[----:B------:R-:W-:Y:S01]  /*3e80*/  LOP3.LUT R14, R19, UR8, R14, 0x96, !PT ;  /* 0x00000008130e7c12 */ /* 0x000fe2000f8e960e */
[----:B------:R-:W-:Y:S01]  /*3e90*/  FFMA.FTZ R42, R40, c[0x0][0x23c], -R160 ;  /* 0x00008f00282a7a23 */ /* 0x000fe200000108a0 */
[----:B------:R-:W-:Y:S01]  /*3ea0*/  LOP3.LUT R224, R227, UR10, R224, 0x96, !PT ;  /* 0x0000000ae3e07c12 */ /* 0x000fe2000f8e96e0 */
[----:B------:R-:W-:Y:S01]  /*3eb0*/  IMAD.WIDE.U32 R222, R5, -0x326172a9, RZ ;  /* 0xcd9e8d5705de7825 */ /* 0x000fe200078e00ff */
[----:B------:R-:W-:-:S03]  /*3ec0*/  LOP3.LUT R5, R13, UR6, R18, 0x96, !PT ;  /* 0x000000060d057c12 */ /* 0x000fc6000f8e9612 */
[----:B------:R-:W-:Y:S01]  /*3ed0*/  IMAD.WIDE.U32 R14, R14, -0x326172a9, RZ ;  /* 0xcd9e8d570e0e7825 */ /* 0x000fe200078e00ff */
[----:B------:R-:W-:Y:S01]  /*3ee0*/  MUFU.EX2 R42, R42 ;  /* 0x0000002a002a7308 */ /* 0x000fe20000000800 */
[----:B------:R-:W-:Y:S02]  /*3ef0*/  LOP3.LUT R13, R223, UR11, R240, 0x96, !PT ;  /* 0x0000000bdf0d7c12 */ /* 0x000fe4000f8e96f0 */
[----:B-1----:R-:W-:Y:S01]  /*3f00*/  FMNMX.FTZ R135, R8, R135, !PT ;  /* 0x0000008708877209 */ /* 0x002fe20007810000 */
[----:B------:R-:W-:Y:S01]  /*3f10*/  IMAD.WIDE.U32 R18, R5, -0x326172a9, RZ ;  /* 0xcd9e8d5705127825 */ /* 0x000fe200078e00ff */
[----:B------:R-:W-:-:S03]  /*3f20*/  LOP3.LUT R6, R15, UR7, R6, 0x96, !PT ;  /* 0x000000070f067c12 */ /* 0x000fc6000f8e9606 */
[----:B------:R-:W1:Y:S01]  /*3f30*/  SHFL.BFLY PT, R10, R135, 0x1, 0x1f ;  /* 0x0c201f00870a7f89 */ /* 0x000e6200000e0000 */
[----:B--2---:R-:W-:Y:S01]  /*3f40*/  FMNMX.FTZ R7, R4, R7, !PT ;  /* 0x0000000704077209 */ /* 0x004fe20007810000 */
[----:B------:R-:W-:Y:S01]  /*3f50*/  FFMA.FTZ R41, R41, c[0x0][0x23c], -R160 ;  /* 0x00008f0029297a23 */ /* 0x000fe200000108a0 */
[----:B------:R-:W-:Y:S01]  /*3f60*/  LOP3.LUT R8, R19, UR16, R14, 0x96, !PT ;  /* 0x0000001013087c12 */ /* 0x000fe2000f8e960e */
[----:B------:R-:W-:Y:S01]  /*3f70*/  IMAD.WIDE.U32 R224, R224, -0x326172a9, RZ ;  /* 0xcd9e8d57e0e07825 */ /* 0x000fe200078e00ff */
[C---:B------:R-:W-:Y:S02]  /*3f80*/  FSETP.NEU.FTZ.AND P0, PT, R7.reuse, -INF , PT ;  /* 0xff8000000700780b */ /* 0x040fe40003f1d000 */
[----:B---3--:R-:W-:Y:S01]  /*3f90*/  FMNMX.FTZ R134, R134, R11, !PT ;  /* 0x0000000b86867209 */ /* 0x008fe20007810000 */
[----:B------:R-:W-:Y:S01]  /*3fa0*/  FMUL.FTZ R149, R7, c[0x0][0x23c] ;  /* 0x00008f0007957a20 */ /* 0x000fe20000410000 */
[----:B------:R-:W-:Y:S01]  /*3fb0*/  LOP3.LUT R20, R18, 0xffff, RZ, 0xc0, !PT ;  /* 0x0000ffff12147812 */ /* 0x000fe200078ec0ff */
[----:B------:R-:W-:Y:S01]  /*3fc0*/  MUFU.EX2 R41, R41 ;  /* 0x0000002900297308 */ /* 0x000fe20000000800 */
[----:B------:R-:W-:Y:S01]  /*3fd0*/  SHF.R.U32.HI R19, RZ, 0x10, R18 ;  /* 0x00000010ff137819 */ /* 0x000fe20000011612 */
[----:B------:R-:W2:Y:S01]  /*3fe0*/  SHFL.BFLY PT, R11, R134, 0x1, 0x1f ;  /* 0x0c201f00860b7f89 */ /* 0x000ea200000e0000 */
[----:B------:R-:W-:Y:S01]  /*3ff0*/  FSEL R149, R149, RZ, P0 ;  /* 0x000000ff95957208 */ /* 0x000fe20000000000 */
[----:B------:R-:W-:Y:S01]  /*4000*/  FFMA.FTZ R5, R45, c[0x0][0x23c], -R160 ;  /* 0x00008f002d057a23 */ /* 0x000fe200000108a0 */
[----:B------:R-:W-:Y:S01]  /*4010*/  SHF.R.U32.HI R14, RZ, 0x18, R18 ;  /* 0x00000018ff0e7819 */ /* 0x000fe20000011612 */
[----:B------:R-:W-:Y:S01]  /*4020*/  FFMA.FTZ R4, R97, c[0x0][0x23c], -R160 ;  /* 0x00008f0061047a23 */ /* 0x000fe200000108a0 */
[----:B------:R-:W-:Y:S01]  /*4030*/  LOP3.LUT R19, R19, 0xff, RZ, 0xc0, !PT ;  /* 0x000000ff13137812 */ /* 0x000fe200078ec0ff */
[--C-:B------:R-:W-:Y:S01]  /*4040*/  FFMA.FTZ R37, R60, c[0x0][0x23c], -R149.reuse ;  /* 0x00008f003c257a23 */ /* 0x100fe20000010895 */
[----:B------:R-:W-:Y:S01]  /*4050*/  LOP3.LUT R9, R18, 0xff, RZ, 0xc0, !PT ;  /* 0x000000ff12097812 */ /* 0x000fe200078ec0ff */
[--C-:B------:R-:W-:Y:S01]  /*4060*/  FFMA.FTZ R98, R98, c[0x0][0x23c], -R149.reuse ;  /* 0x00008f0062627a23 */ /* 0x100fe20000010895 */
[----:B------:R-:W-:Y:S01]  /*4070*/  PRMT R19, R19, 0x5410, R14 ;  /* 0x0000541013137816 */ /* 0x000fe2000000000e */
[----:B------:R-:W-:Y:S01]  /*4080*/  IMAD R60, R124, 0x10000, R124 ;  /* 0x000100007c3c7824 */ /* 0x000fe200078e027c */
[----:B------:R-:W-:Y:S01]  /*4090*/  LOP3.LUT R18, R8, 0xffff, RZ, 0xc0, !PT ;  /* 0x0000ffff08127812 */ /* 0x000fe200078ec0ff */
[----:B------:R-:W-:Y:S01]  /*40a0*/  MUFU.EX2 R2, R98 ;  /* 0x0000006200027308 */ /* 0x000fe20000000800 */
[----:B-1----:R-:W-:Y:S01]  /*40b0*/  FMNMX.FTZ R135, R135, R10, !PT ;  /* 0x0000000a87877209 */ /* 0x002fe20007810000 */
[--C-:B------:R-:W-:Y:S01]  /*40c0*/  FFMA.FTZ R40, R46, c[0x0][0x23c], -R149.reuse ;  /* 0x00008f002e287a23 */ /* 0x100fe20000010895 */
[----:B------:R-:W-:Y:S01]  /*40d0*/  HSET2.LE.AND R19, R19, R60, PT ;  /* 0x0000003c13137233 */ /* 0x000fe20003803000 */
[----:B------:R-:W-:Y:S01]  /*40e0*/  FFMA.FTZ R45, R44, c[0x0][0x23c], -R149 ;  /* 0x00008f002c2d7a23 */ /* 0x000fe20000010895 */
[C---:B------:R-:W-:Y:S01]  /*40f0*/  FSETP.NEU.FTZ.AND P0, PT, R135.reuse, -INF , PT ;  /* 0xff8000008700780b */ /* 0x040fe20003f1d000 */
[----:B------:R-:W-:Y:S01]  /*4100*/  FMUL.FTZ R142, R135, c[0x0][0x23c] ;  /* 0x00008f00878e7a20 */ /* 0x000fe20000410000 */
[----:B------:R-:W-:Y:S01]  /*4110*/  LOP3.LUT R222, R225, UR9, R222, 0x96, !PT ;  /* 0x00000009e1de7c12 */ /* 0x000fe2000f8e96de */
[----:B------:R-:W1:Y:S01]  /*4120*/  MUFU.EX2 R37, R37 ;  /* 0x0000002500257308 */ /* 0x000e620000000800 */
[----:B------:R-:W-:Y:S01]  /*4130*/  LOP3.LUT R21, R8, 0xff, RZ, 0xc0, !PT ;  /* 0x000000ff08157812 */ /* 0x000fe200078ec0ff */
[----:B------:R-:W-:Y:S01]  /*4140*/  FFMA.FTZ R39, R43, c[0x0][0x23c], -R160 ;  /* 0x00008f002b277a23 */ /* 0x000fe200000108a0 */
[----:B------:R-:W-:Y:S01]  /*4150*/  FSEL R142, R142, RZ, P0 ;  /* 0x000000ff8e8e7208 */ /* 0x000fe20000000000 */
[----:B------:R-:W-:Y:S01]  /*4160*/  IMAD.WIDE.U32 R222, R222, -0x2daee0ad, RZ ;  /* 0xd2511f53dede7825 */ /* 0x000fe200078e00ff */
[----:B--2---:R-:W-:-:S02]  /*4170*/  FMNMX.FTZ R134, R134, R11, !PT ;  /* 0x0000000b86867209 */ /* 0x004fc40007810000 */
[----:B------:R-:W-:Y:S01]  /*4180*/  SHF.R.U32.HI R18, RZ, 0x8, R18 ;  /* 0x00000008ff127819 */ /* 0x000fe20000011612 */
[--C-:B------:R-:W-:Y:S01]  /*4190*/  FFMA.FTZ R46, R67, c[0x0][0x23c], -R142.reuse ;  /* 0x00008f00432e7a23 */ /* 0x100fe2000001088e */
[----:B------:R-:W-:Y:S01]  /*41a0*/  MUFU.EX2 R40, R40 ;  /* 0x0000002800287308 */ /* 0x000fe20000000800 */
[C---:B------:R-:W-:Y:S01]  /*41b0*/  FMUL.FTZ R67, R134.reuse, c[0x0][0x23c] ;  /* 0x00008f0086437a20 */ /* 0x040fe20000410000 */
[----:B------:R-:W-:Y:S01]  /*41c0*/  FSETP.NEU.FTZ.AND P0, PT, R134, -INF , PT ;  /* 0xff8000008600780b */ /* 0x000fe20003f1d000 */
[----:B------:R-:W-:Y:S01]  /*41d0*/  FFMA.FTZ R51, R49, c[0x0][0x23c], -R142 ;  /* 0x00008f0031337a23 */ /* 0x000fe2000001088e */
[----:B------:R-:W-:Y:S01]  /*41e0*/  PRMT R21, R21, 0x5410, R18 ;  /* 0x0000541015157816 */ /* 0x000fe20000000012 */
[----:B------:R-:W-:Y:S01]  /*41f0*/  FFMA.FTZ R38, R103, c[0x0][0x23c], -R142 ;  /* 0x00008f0067267a23 */ /* 0x000fe2000001088e */
[----:B------:R-:W-:Y:S01]  /*4200*/  SHF.R.U32.HI R20, RZ, 0x8, R20 ;  /* 0x00000008ff147819 */ /* 0x000fe20000011614 */
[----:B------:R-:W-:Y:S01]  /*4210*/  FFMA.FTZ R53, R102, c[0x0][0x23c], -R142 ;  /* 0x00008f0066357a23 */ /* 0x000fe2000001088e */
[----:B-1----:R-:W-:Y:S01]  /*4220*/  F2FP.BF16.PACK_AB R14, R37, R2 ;  /* 0x00000002250e723e */ /* 0x002fe200000010ff */
[----:B------:R-:W1:Y:S01]  /*4230*/  MUFU.EX2 R45, R45 ;  /* 0x0000002d002d7308 */ /* 0x000e620000000800 */
[----:B------:R-:W-:Y:S01]  /*4240*/  SHF.R.U32.HI R3, RZ, 0x10, R8 ;  /* 0x00000010ff037819 */ /* 0x000fe20000011608 */
[----:B------:R-:W-:Y:S01]  /*4250*/  HSET2.LE.AND R21, R21, R60, PT ;  /* 0x0000003c15157233 */ /* 0x000fe20003803000 */
[----:B------:R-:W-:Y:S01]  /*4260*/  LOP3.LUT R99, R19, R14, RZ, 0xc0, !PT ;  /* 0x0000000e13637212 */ /* 0x000fe200078ec0ff */
[----:B------:R-:W-:Y:S01]  /*4270*/  IMAD.WIDE.U32 R18, R13, -0x2daee0ad, RZ ;  /* 0xd2511f530d127825 */ /* 0x000fe200078e00ff */
[----:B------:R-:W-:-:S02]  /*4280*/  FSEL R67, R67, RZ, P0 ;  /* 0x000000ff43437208 */ /* 0x000fc40000000000 */
[----:B------:R-:W-:Y:S01]  /*4290*/  PRMT R9, R9, 0x5410, R20 ;  /* 0x0000541009097816 */ /* 0x000fe20000000014 */
[----:B------:R-:W-:Y:S01]  /*42a0*/  MUFU.EX2 R5, R5 ;  /* 0x0000000500057308 */ /* 0x000fe20000000800 */
[----:B------:R-:W-:Y:S01]  /*42b0*/  SHF.R.U32.HI R0, RZ, 0x18, R8 ;  /* 0x00000018ff007819 */ /* 0x000fe20000011608 */
[--C-:B------:R-:W-:Y:S01]  /*42c0*/  FFMA.FTZ R47, R100, c[0x0][0x23c], -R67.reuse ;  /* 0x00008f00642f7a23 */ /* 0x100fe20000010843 */
[----:B------:R-:W-:Y:S01]  /*42d0*/  LOP3.LUT R3, R3, 0xff, RZ, 0xc0, !PT ;  /* 0x000000ff03037812 */ /* 0x000fe200078ec0ff */
[--C-:B------:R-:W-:Y:S01]  /*42e0*/  FFMA.FTZ R36, R58, c[0x0][0x23c], -R67.reuse ;  /* 0x00008f003a247a23 */ /* 0x100fe20000010843 */
[----:B------:R-:W-:Y:S01]  /*42f0*/  F2FP.BF16.PACK_AB R96, R41, R42 ;  /* 0x0000002a2960723e */ /* 0x000fe200000010ff */
[--C-:B------:R-:W-:Y:S01]  /*4300*/  FFMA.FTZ R49, R50, c[0x0][0x23c], -R67.reuse ;  /* 0x00008f0032317a23 */ /* 0x100fe20000010843 */
[----:B------:R-:W-:Y:S01]  /*4310*/  LOP3.LUT R20, R223, UR6, R18, 0x96, !PT ;  /* 0x00000006df147c12 */ /* 0x000fe2000f8e9612 */
[----:B------:R-:W2:Y:S01]  /*4320*/  MUFU.EX2 R4, R4 ;  /* 0x0000000400047308 */ /* 0x000ea20000000800 */
[----:B------:R-:W-:Y:S01]  /*4330*/  PRMT R3, R3, 0x5410, R0 ;  /* 0x0000541003037816 */ /* 0x000fe20000000000 */
[----:B------:R-:W-:Y:S01]  /*4340*/  FFMA.FTZ R44, R16, c[0x0][0x23c], -R67 ;  /* 0x00008f00102c7a23 */ /* 0x000fe20000010843 */
[----:B------:R-:W-:Y:S01]  /*4350*/  LOP3.LUT R226, R19, UR8, R226, 0x96, !PT ;  /* 0x0000000813e27c12 */ /* 0x000fe2000f8e96e2 */
[--C-:B------:R-:W-:Y:S01]  /*4360*/  HSET2.LE.AND R9, R9, R60.reuse, PT ;  /* 0x0000003c09097233 */ /* 0x100fe20003803000 */
[----:B------:R-:W-:Y:S01]  /*4370*/  LOP3.LUT R96, R21, R96, RZ, 0xc0, !PT ;  /* 0x0000006015607212 */ /* 0x000fe200078ec0ff */
[----:B------:R-:W-:Y:S01]  /*4380*/  IMAD.WIDE.U32 R20, R20, -0x326172a9, RZ ;  /* 0xcd9e8d5714147825 */ /* 0x000fe200078e00ff */
[----:B------:R-:W-:Y:S01]  /*4390*/  HSET2.LE.AND R3, R3, R60, PT ;  /* 0x0000003c03037233 */ /* 0x000fe20003803000 */
[----:B------:R-:W-:Y:S01]  /*43a0*/  MUFU.EX2 R47, R47 ;  /* 0x0000002f002f7308 */ /* 0x000fe20000000800 */
[----:B-1----:R-:W-:Y:S01]  /*43b0*/  F2FP.BF16.PACK_AB R0, R45, R40 ;  /* 0x000000282d00723e */ /* 0x002fe200000010ff */
[----:B------:R-:W-:Y:S01]  /*43c0*/  IMAD.WIDE.U32 R226, R226, -0x326172a9, RZ ;  /* 0xcd9e8d57e2e27825 */ /* 0x000fe200078e00ff */
[----:B------:R-:W-:-:S02]  /*43d0*/  SHF.R.U32.HI R103, RZ, 0x10, R20 ;  /* 0x00000010ff677819 */ /* 0x000fc40000011614 */
[----:B------:R-:W-:Y:S01]  /*43e0*/  LOP3.LUT R18, R20, 0xffff, RZ, 0xc0, !PT ;  /* 0x0000ffff14127812 */ /* 0x000fe200078ec0ff */
[--C-:B------:R-:W-:Y:S01]  /*43f0*/  FFMA.FTZ R43, R52, c[0x0][0x23c], -R149.reuse ;  /* 0x00008f00342b7a23 */ /* 0x100fe20000010895 */
[----:B------:R-:W-:Y:S01]  /*4400*/  LOP3.LUT R97, R3, R0, RZ, 0xc0, !PT ;  /* 0x0000000003617212 */ /* 0x000fe200078ec0ff */
[----:B------:R-:W1:Y:S01]  /*4410*/  MUFU.EX2 R36, R36 ;  /* 0x0000002400247308 */ /* 0x000e620000000800 */
[----:B--2---:R-:W-:Y:S01]  /*4420*/  F2FP.BF16.PACK_AB R98, R4, R5 ;  /* 0x000000050462723e */ /* 0x004fe200000010ff */
[--C-:B------:R-:W-:Y:S01]  /*4430*/  FFMA.FTZ R48, R48, c[0x0][0x23c], -R149.reuse ;  /* 0x00008f0030307a23 */ /* 0x100fe20000010895 */
[----:B------:R-:W-:Y:S01]  /*4440*/  LOP3.LUT R14, R21, UR16, R226, 0x96, !PT ;  /* 0x00000010150e7c12 */ /* 0x000fe2000f8e96e2 */
[--C-:B------:R-:W-:Y:S01]  /*4450*/  FFMA.FTZ R50, R34, c[0x0][0x23c], -R149.reuse ;  /* 0x00008f0022327a23 */ /* 0x100fe20000010895 */
[----:B------:R-:W-:Y:S01]  /*4460*/  SHF.R.U32.HI R0, RZ, 0x18, R20 ;  /* 0x00000018ff007819 */ /* 0x000fe20000011614 */
[----:B------:R-:W-:Y:S01]  /*4470*/  FFMA.FTZ R55, R32, c[0x0][0x23c], -R149 ;  /* 0x00008f0020377a23 */ /* 0x000fe20000010895 */
[----:B------:R-:W-:Y:S01]  /*4480*/  LOP3.LUT R103, R103, 0xff, RZ, 0xc0, !PT ;  /* 0x000000ff67677812 */ /* 0x000fe200078ec0ff */
[----:B------:R-:W-:Y:S01]  /*4490*/  MUFU.EX2 R51, R51 ;  /* 0x0000003300337308 */ /* 0x000fe20000000800 */
[----:B------:R-:W-:Y:S01]  /*44a0*/  LOP3.LUT R98, R9, R98, RZ, 0xc0, !PT ;  /* 0x0000006209627212 */ /* 0x000fe200078ec0ff */
[--C-:B------:R-:W-:Y:S01]  /*44b0*/  FFMA.FTZ R54, R57, c[0x0][0x23c], -R142.reuse ;  /* 0x00008f0039367a23 */ /* 0x100fe2000001088e */
[----:B------:R-:W2:Y:S01]  /*44c0*/  LDSM.16.MT88.4 R8, [R184+0x6000] ;  /* 0x00600000b808783b */ /* 0x000ea20000004200 */
[----:B------:R-:W-:Y:S01]  /*44d0*/  LOP3.LUT R19, R20, 0xff, RZ, 0xc0, !PT ;  /* 0x000000ff14137812 */ /* 0x000fe200078ec0ff */
[----:B------:R-:W-:Y:S01]  /*44e0*/  FFMA.FTZ R52, R65, c[0x0][0x23c], -R142 ;  /* 0x00008f0041347a23 */ /* 0x000fe2000001088e */
[----:B------:R-:W-:Y:S01]  /*44f0*/  SHF.R.U32.HI R18, RZ, 0x8, R18 ;  /* 0x00000008ff127819 */ /* 0x000fe20000011612 */
[----:B------:R-:W-:Y:S01]  /*4500*/  FFMA.FTZ R57, R61, c[0x0][0x23c], -R142 ;  /* 0x00008f003d397a23 */ /* 0x000fe2000001088e */
[----:B------:R-:W3:Y:S01]  /*4510*/  MUFU.EX2 R38, R38 ;  /* 0x0000002600267308 */ /* 0x000ee20000000800 */
[----:B------:R-:W-:Y:S01]  /*4520*/  SHF.R.U32.HI R13, RZ, 0x10, R14 ;  /* 0x00000010ff0d7819 */ /* 0x000fe2000001160e */
[C---:B------:R-:W-:Y:S01]  /*4530*/  HMMA.16816.F32.BF16 R124, R96.reuse, R116, RZ ;  /* 0x00000074607c723c */ /* 0x040fe200000418ff */
[----:B------:R-:W-:Y:S01]  /*4540*/  PRMT R103, R103, 0x5410, R0 ;  /* 0x0000541067677816 */ /* 0x000fe20000000000 */
[----:B------:R-:W-:Y:S01]  /*4550*/  FFMA.FTZ R33, R33, c[0x0][0x23c], -R160 ;  /* 0x00008f0021217a23 */ /* 0x000fe200000108a0 */
[----:B------:R-:W-:Y:S01]  /*4560*/  LOP3.LUT R0, R14, 0xffff, RZ, 0xc0, !PT ;  /* 0x0000ffff0e007812 */ /* 0x000fe200078ec0ff */
[--C-:B------:R-:W-:Y:S01]  /*4570*/  FFMA.FTZ R58, R56, c[0x0][0x23c], -R67.reuse ;  /* 0x00008f00383a7a23 */ /* 0x100fe20000010843 */
[----:B------:R-:W-:Y:S01]  /*4580*/  PRMT R19, R19, 0x5410, R18 ;  /* 0x0000541013137816 */ /* 0x000fe20000000012 */
[----:B------:R-:W-:Y:S01]  /*4590*/  MUFU.EX2 R49, R49 ;  /* 0x0000003100317308 */ /* 0x000fe20000000800 */
[----:B------:R-:W-:Y:S01]  /*45a0*/  LOP3.LUT R3, R14, 0xff, RZ, 0xc0, !PT ;  /* 0x000000ff0e037812 */ /* 0x000fe200078ec0ff */
[--C-:B------:R-:W-:Y:S01]  /*45b0*/  HSET2.LE.AND R103, R103, R60.reuse, PT ;  /* 0x0000003c67677233 */ /* 0x100fe20003803000 */
[----:B------:R-:W-:Y:S01]  /*45c0*/  SHF.R.U32.HI R14, RZ, 0x18, R14 ;  /* 0x00000018ff0e7819 */ /* 0x000fe2000001160e */
[--C-:B------:R-:W-:Y:S01]  /*45d0*/  HSET2.LE.AND R102, R19, R60.reuse, PT ;  /* 0x0000003c13667233 */ /* 0x100fe20003803000 */
[----:B------:R-:W-:Y:S01]  /*45e0*/  LOP3.LUT R13, R13, 0xff, RZ, 0xc0, !PT ;  /* 0x000000ff0d0d7812 */ /* 0x000fe200078ec0ff */
[C---:B------:R-:W-:Y:S01]  /*45f0*/  HMMA.16816.F32.BF16 R72, R96.reuse, R112, RZ ;  /* 0x000000706048723c */ /* 0x040fe200000418ff */
[----:B------:R-:W-:Y:S01]  /*4600*/  SHF.R.U32.HI R16, RZ, 0x8, R0 ;  /* 0x00000008ff107819 */ /* 0x000fe20000011600 */
[----:B------:R-:W4:Y:S01]  /*4610*/  MUFU.EX2 R44, R44 ;  /* 0x0000002c002c7308 */ /* 0x000f220000000800 */
[----:B-1----:R-:W-:Y:S01]  /*4620*/  F2FP.BF16.PACK_AB R0, R36, R47 ;  /* 0x0000002f2400723e */ /* 0x002fe200000010ff */
[--C-:B------:R-:W-:Y:S01]  /*4630*/  FFMA.FTZ R56, R168, c[0x0][0x23c], -R67.reuse ;  /* 0x00008f00a8387a23 */ /* 0x100fe20000010843 */
[----:B------:R-:W-:Y:S01]  /*4640*/  PRMT R13, R13, 0x5410, R14 ;  /* 0x000054100d0d7816 */ /* 0x000fe2000000000e */
[--C-:B------:R-:W-:Y:S01]  /*4650*/  FFMA.FTZ R61, R144, c[0x0][0x23c], -R67.reuse ;  /* 0x00008f00903d7a23 */ /* 0x100fe20000010843 */
[----:B---3--:R-:W-:Y:S01]  /*4660*/  F2FP.BF16.PACK_AB R19, R38, R51 ;  /* 0x000000332613723e */ /* 0x008fe200000010ff */
[C---:B------:R-:W-:Y:S01]  /*4670*/  HMMA.16816.F32.BF16 R84, R96.reuse, R88, RZ ;  /* 0x000000586054723c */ /* 0x040fe200000418ff */
[----:B------:R-:W-:Y:S01]  /*4680*/  LOP3.LUT R103, R103, R0, RZ, 0xc0, !PT ;  /* 0x0000000067677212 */ /* 0x000fe200078ec0ff */
[----:B------:R-:W-:Y:S01]  /*4690*/  MUFU.EX2 R53, R53 ;  /* 0x0000003500357308 */ /* 0x000fe20000000800 */
[----:B------:R-:W-:Y:S01]  /*46a0*/  FFMA.FTZ R0, R101, c[0x0][0x23c], -R160 ;  /* 0x00008f0065007a23 */ /* 0x000fe200000108a0 */
[----:B------:R-:W-:Y:S01]  /*46b0*/  LOP3.LUT R102, R102, R19, RZ, 0xc0, !PT ;  /* 0x0000001366667212 */ /* 0x000fe200078ec0ff */
[--C-:B------:R-:W-:Y:S01]  /*46c0*/  HSET2.LE.AND R101, R13, R60.reuse, PT ;  /* 0x0000003c0d657233 */ /* 0x100fe20003803000 */
[----:B------:R-:W-:Y:S01]  /*46d0*/  IMAD.WIDE.U32 R18, R6, -0x2daee0ad, RZ ;  /* 0xd2511f5306127825 */ /* 0x000fe200078e00ff */
[----:B------:R-:W-:Y:S01]  /*46e0*/  PRMT R3, R3, 0x5410, R16 ;  /* 0x0000541003037816 */ /* 0x000fe20000000010 */
[C---:B------:R-:W-:Y:S01]  /*46f0*/  HMMA.16816.F32.BF16 R120, R96.reuse, R118, RZ ;  /* 0x000000766078723c */ /* 0x040fe200000418ff */
[----:B------:R-:W-:Y:S01]  /*4700*/  LOP3.LUT R224, R227, UR7, R224, 0x96, !PT ;  /* 0x00000007e3e07c12 */ /* 0x000fe2000f8e96e0 */
[----:B------:R-:W1:Y:S01]  /*4710*/  MUFU.EX2 R46, R46 ;  /* 0x0000002e002e7308 */ /* 0x000e620000000800 */
[----:B----4-:R-:W-:Y:S01]  /*4720*/  F2FP.BF16.PACK_AB R14, R44, R49 ;  /* 0x000000312c0e723e */ /* 0x010fe200000010ff */
[--C-:B------:R-:W-:Y:S01]  /*4730*/  HSET2.LE.AND R100, R3, R60.reuse, PT ;  /* 0x0000003c03647233 */ /* 0x100fe20003803000 */
[----:B------:R-:W-:Y:S01]  /*4740*/  SHF.R.U32.HI R27, RZ, 0x18, R18 ;  /* 0x00000018ff1b7819 */ /* 0x000fe20000011612 */
[----:B------:R-:W-:Y:S01]  /*4750*/  FFMA.FTZ R59, R59, c[0x0][0x23c], -R142 ;  /* 0x00008f003b3b7a23 */ /* 0x000fe2000001088e */
[----:B------:R-:W-:Y:S01]  /*4760*/  LOP3.LUT R101, R101, R14, RZ, 0xc0, !PT ;  /* 0x0000000e65657212 */ /* 0x000fe200078ec0ff */
[C---:B--2---:R-:W-:Y:S01]  /*4770*/  HMMA.16816.F32.BF16 R92, R96.reuse, R8, RZ ;  /* 0x00000008605c723c */ /* 0x044fe200000418ff */
[----:B------:R-:W-:Y:S01]  /*4780*/  SHF.R.U32.HI R14, RZ, 0x10, R18 ;  /* 0x00000010ff0e7819 */ /* 0x000fe20000011612 */
[----:B------:R-:W-:Y:S01]  /*4790*/  MUFU.EX2 R0, R0 ;  /* 0x0000000000007308 */ /* 0x000fe20000000800 */
[----:B------:R-:W-:Y:S01]  /*47a0*/  LOP3.LUT R12, R19, UR17, R12, 0x96, !PT ;  /* 0x00000011130c7c12 */ /* 0x000fe2000f8e960c */
[----:B------:R-:W-:Y:S01]  /*47b0*/  FFMA.FTZ R144, R140, c[0x0][0x23c], -R67 ;  /* 0x00008f008c907a23 */ /* 0x000fe20000010843 */
[----:B------:R-:W-:Y:S01]  /*47c0*/  LOP3.LUT R14, R14, 0xff, RZ, 0xc0, !PT ;  /* 0x000000ff0e0e7812 */ /* 0x000fe200078ec0ff */
[----:B------:R-:W-:Y:S01]  /*47d0*/  LDSM.16.MT88.4 R20, [R188+0x6800] ;  /* 0x00680000bc14783b */ /* 0x000fe20000004200 */
[----:B------:R-:W-:Y:S01]  /*47e0*/  LOP3.LUT R25, R12, 0xff, RZ, 0xc0, !PT ;  /* 0x000000ff0c197812 */ /* 0x000fe200078ec0ff */
[C---:B------:R-:W-:Y:S01]  /*47f0*/  HMMA.16816.F32.BF16 R76, R96.reuse, R114, RZ ;  /* 0x00000072604c723c */ /* 0x040fe200000418ff */
[----:B------:R-:W-:Y:S01]  /*4800*/  PRMT R27, R14, 0x5410, R27 ;  /* 0x000054100e1b7816 */ /* 0x000fe2000000001b */
[----:B------:R-:W-:Y:S01]  /*4810*/  MUFU.EX2 R39, R39 ;  /* 0x0000002700277308 */ /* 0x000fe20000000800 */
[----:B-1----:R-:W-:Y:S01]  /*4820*/  F2FP.BF16.PACK_AB R3, R46, R53 ;  /* 0x000000352e03723e */ /* 0x002fe200000010ff */
[----:B------:R-:W-:Y:S01]  /*4830*/  FFMA.FTZ R145, R145, c[0x0][0x23c], -R160 ;  /* 0x00008f0091917a23 */ /* 0x000fe200000108a0 */
[----:B------:R-:W-:Y:S01]  /*4840*/  LOP3.LUT R14, R12, 0xffff, RZ, 0xc0, !PT ;  /* 0x0000ffff0c0e7812 */ /* 0x000fe200078ec0ff */
[--C-:B------:R-:W-:Y:S01]  /*4850*/  HSET2.LE.AND R27, R27, R60.reuse, PT ;  /* 0x0000003c1b1b7233 */ /* 0x100fe20003803000 */
[--C-:B------:R-:W-:Y:S01]  /*4860*/  SHF.R.U32.HI R35, RZ, 0x10, R12.reuse ;  /* 0x00000010ff237819 */ /* 0x100fe2000001160c */
[C---:B------:R-:W-:Y:S01]  /*4870*/  HMMA.16816.F32.BF16 R108, R96.reuse, R90, RZ ;  /* 0x0000005a606c723c */ /* 0x040fe200000418ff */
[----:B------:R-:W-:Y:S01]  /*4880*/  SHF.R.U32.HI R24, RZ, 0x18, R12 ;  /* 0x00000018ff187819 */ /* 0x000fe2000001160c */
[----:B------:R-:W-:Y:S01]  /*4890*/  MUFU.EX2 R43, R43 ;  /* 0x0000002b002b7308 */ /* 0x000fe20000000800 */
[----:B------:R-:W-:Y:S01]  /*48a0*/  LOP3.LUT R100, R100, R3, RZ, 0xc0, !PT ;  /* 0x0000000364647212 */ /* 0x000fe200078ec0ff */
[----:B------:R-:W-:Y:S01]  /*48b0*/  FFMA.FTZ R3, R17, c[0x0][0x23c], -R160 ;  /* 0x00008f0011037a23 */ /* 0x000fe200000108a0 */
[----:B------:R-:W-:Y:S01]  /*48c0*/  SHF.R.U32.HI R12, RZ, 0x8, R14 ;  /* 0x00000008ff0c7819 */ /* 0x000fe2000001160e */
[--C-:B------:R-:W-:Y:S01]  /*48d0*/  FFMA.FTZ R154, R154, c[0x0][0x23c], -R67.reuse ;  /* 0x00008f009a9a7a23 */ /* 0x100fe20000010843 */
[----:B------:R-:W-:Y:S01]  /*48e0*/  LOP3.LUT R35, R35, 0xff, RZ, 0xc0, !PT ;  /* 0x000000ff23237812 */ /* 0x000fe200078ec0ff */
[----:B------:R-:W-:Y:S01]  /*48f0*/  HMMA.16816.F32.BF16 R96, R96, R10, RZ ;  /* 0x0000000a6060723c */ /* 0x000fe200000418ff */
[----:B------:R-:W-:Y:S01]  /*4900*/  PRMT R25, R25, 0x5410, R12 ;  /* 0x0000541019197816 */ /* 0x000fe2000000000c */
[----:B------:R-:W1:Y:S01]  /*4910*/  MUFU.EX2 R48, R48 ;  /* 0x0000003000307308 */ /* 0x000e620000000800 */
[C---:B------:R-:W-:Y:S01]  /*4920*/  LOP3.LUT R16, R18.reuse, 0xffff, RZ, 0xc0, !PT ;  /* 0x0000ffff12107812 */ /* 0x040fe200078ec0ff */
[----:B------:R-:W-:Y:S01]  /*4930*/  FFMA.FTZ R143, R143, c[0x0][0x23c], -R160 ;  /* 0x00008f008f8f7a23 */ /* 0x000fe200000108a0 */
[----:B------:R-:W-:Y:S01]  /*4940*/  LOP3.LUT R13, R18, 0xff, RZ, 0xc0, !PT ;  /* 0x000000ff120d7812 */ /* 0x000fe200078ec0ff */
[----:B------:R-:W-:Y:S01]  /*4950*/  FFMA.FTZ R164, R164, c[0x0][0x23c], -R67 ;  /* 0x00008f00a4a47a23 */ /* 0x000fe20000010843 */
[----:B------:R-:W-:Y:S01]  /*4960*/  SHF.R.U32.HI R16, RZ, 0x8, R16 ;  /* 0x00000008ff107819 */ /* 0x000fe20000011610 */
[C---:B------:R-:W-:Y:S01]  /*4970*/  HMMA.16816.F32.BF16 R128, R100.reuse, R116, RZ ;  /* 0x000000746480723c */ /* 0x040fe200000418ff */
[----:B------:R-:W-:Y:S01]  /*4980*/  IADD3 R223, R165, 0x1, RZ ;  /* 0x00000001a5df7810 */ /* 0x000fe20007ffe0ff */
[----:B------:R-:W-:Y:S01]  /*4990*/  MUFU.EX2 R50, R50 ;  /* 0x0000003200327308 */ /* 0x000fe20000000800 */
[----:B------:R-:W-:Y:S01]  /*49a0*/  PRMT R13, R13, 0x5410, R16 ;  /* 0x000054100d0d7816 */ /* 0x000fe20000000010 */
[----:B------:R-:W-:Y:S01]  /*49b0*/  FFMA.FTZ R152, R152, c[0x0][0x23c], -R149 ;  /* 0x00008f0098987a23 */ /* 0x000fe20000010895 */
[----:B------:R-:W2:Y:S01]  /*49c0*/  LDSM.16.MT88.4 R16, [R186+0x6800] ;  /* 0x00680000ba10783b */ /* 0x000ea20000004200 */
[----:B------:R-:W-:Y:S01]  /*49d0*/  LOP3.LUT R223, R243, UR25, R223, 0x96, !PT ;  /* 0x00000019f3df7c12 */ /* 0x000fe2000f8e96df */
[----:B------:R-:W-:Y:S01]  /*49e0*/  FFMA.FTZ R211, R146, c[0x0][0x23c], -R149 ;  /* 0x00008f0092d37a23 */ /* 0x000fe20000010895 */
[----:B------:R-:W-:Y:S01]  /*49f0*/  HMMA.16816.F32.BF16 R68, R100, R112, RZ ;  /* 0x000000706444723c */ /* 0x000fe200000418ff */
[----:B------:R-:W-:Y:S01]  /*4a00*/  HSET2.LE.AND R26, R13, R60, PT ;  /* 0x0000003c0d1a7233 */ /* 0x000fe20003803000 */
[----:B------:R-:W3:Y:S01]  /*4a10*/  MUFU.EX2 R55, R55 ;  /* 0x0000003700377308 */ /* 0x000ee20000000800 */
[----:B------:R-:W4:Y:S01]  /*4a20*/  LDSM.16.MT88.4 R12, [R185+0x6800] ;  /* 0x00680000b90c783b */ /* 0x000f220000004200 */
[----:B------:R-:W-:-:S02]  /*4a30*/  FFMA.FTZ R157, R157, c[0x0][0x23c], -R160 ;  /* 0x00008f009d9d7a23 */ /* 0x000fc400000108a0 */
[----:B------:R-:W-:Y:S02]  /*4a40*/  FADD.FTZ R46, R53, R46 ;  /* 0x0000002e352e7221 */ /* 0x000fe40000010000 */
[C---:B------:R-:W-:Y:S01]  /*4a50*/  HMMA.16816.F32.BF16 R80, R100.reuse, R88, RZ ;  /* 0x000000586450723c */ /* 0x040fe200000418ff */
[----:B------:R-:W-:Y:S01]  /*4a60*/  FADD.FTZ R44, R49, R44 ;  /* 0x0000002c312c7221 */ /* 0x000fe20000010000 */
[----:B------:R-:W-:Y:S01]  /*4a70*/  MUFU.EX2 R3, R3 ;  /* 0x0000000300037308 */ /* 0x000fe20000000800 */
[----:B------:R-:W-:Y:S02]  /*4a80*/  FADD.FTZ R42, R42, R41 ;  /* 0x000000292a2a7221 */ /* 0x000fe40000010000 */
[----:B------:R-:W-:Y:S02]  /*4a90*/  FADD.FTZ R45, R40, R45 ;  /* 0x0000002d282d7221 */ /* 0x000fe40000010000 */
[----:B------:R-:W-:Y:S01]  /*4aa0*/  FADD.FTZ R51, R51, R46 ;  /* 0x0000002e33337221 */ /* 0x000fe20000010000 */
[----:B------:R-:W-:Y:S01]  /*4ab0*/  HMMA.16816.F32.BF16 R104, R100, R8, RZ ;  /* 0x000000086468723c */ /* 0x000fe200000418ff */
[----:B------:R-:W-:Y:S01]  /*4ac0*/  FADD.FTZ R47, R47, R44 ;  /* 0x0000002c2f2f7221 */ /* 0x000fe20000010000 */
[----:B------:R-:W5:Y:S01]  /*4ad0*/  MUFU.EX2 R6, R33 ;  /* 0x0000002100067308 */ /* 0x000f620000000800 */
[----:B------:R-:W-:-:S02]  /*4ae0*/  FADD.FTZ R5, R5, R42 ;  /* 0x0000002a05057221 */ /* 0x000fc40000010000 */
[----:B------:R-:W-:Y:S02]  /*4af0*/  FADD.FTZ R2, R2, R45 ;  /* 0x0000002d02027221 */ /* 0x000fe40000010000 */
[----:B------:R-:W-:Y:S01]  /*4b00*/  PRMT R9, R35, 0x5410, R24 ;  /* 0x0000541023097816 */ /* 0x000fe20000000018 */
[C---:B------:R-:W-:Y:S01]  /*4b10*/  HMMA.16816.F32.BF16 R116, R100.reuse, R118, RZ ;  /* 0x000000766474723c */ /* 0x040fe200000418ff */
[--C-:B------:R-:W-:Y:S01]  /*4b20*/  HSET2.LE.AND R24, R25, R60.reuse, PT ;  /* 0x0000003c19187233 */ /* 0x100fe20003803000 */
[----:B-1----:R-:W-:Y:S01]  /*4b30*/  F2FP.BF16.PACK_AB R8, R48, R43 ;  /* 0x0000002b3008723e */ /* 0x002fe200000010ff */
[----:B------:R-:W-:Y:S01]  /*4b40*/  MUFU.EX2 R52, R52 ;  /* 0x0000003400347308 */ /* 0x000fe20000000800 */
[----:B------:R-:W-:Y:S01]  /*4b50*/  HSET2.LE.AND R9, R9, R60, PT ;  /* 0x0000003c09097233 */ /* 0x000fe20003803000 */
[----:B------:R-:W-:Y:S01]  /*4b60*/  FADD.FTZ R38, R38, R51 ;  /* 0x0000003326267221 */ /* 0x000fe20000010000 */
[----:B------:R-:W-:Y:S01]  /*4b70*/  LOP3.LUT R27, R27, R8, RZ, 0xc0, !PT ;  /* 0x000000081b1b7212 */ /* 0x000fe200078ec0ff */
[----:B------:R-:W-:Y:S01]  /*4b80*/  FADD.FTZ R47, R36, R47 ;  /* 0x0000002f242f7221 */ /* 0x000fe20000010000 */
[C---:B------:R-:W-:Y:S01]  /*4b90*/  HMMA.16816.F32.BF16 R112, R100.reuse, R114, RZ ;  /* 0x000000726470723c */ /* 0x040fe200000418ff */
[----:B---3--:R-:W-:Y:S01]  /*4ba0*/  F2FP.BF16.PACK_AB R8, R55, R50 ;  /* 0x000000323708723e */ /* 0x008fe200000010ff */
[----:B------:R-:W-:Y:S01]  /*4bb0*/  FADD.FTZ R5, R4, R5 ;  /* 0x0000000504057221 */ /* 0x000fe20000010000 */
[----:B------:R-:W1:Y:S01]  /*4bc0*/  MUFU.EX2 R57, R57 ;  /* 0x0000003900397308 */ /* 0x000e620000000800 */
[----:B-----5:R-:W-:Y:S01]  /*4bd0*/  F2FP.BF16.PACK_AB R33, R6, R3 ;  /* 0x000000030621723e */ /* 0x020fe200000010ff */
[----:B------:R-:W-:Y:S01]  /*4be0*/  FADD.FTZ R37, R37, R2 ;  /* 0x0000000225257221 */ /* 0x000fe20000010000 */
[----:B------:R-:W-:Y:S01]  /*4bf0*/  LOP3.LUT R25, R9, R8, RZ, 0xc0, !PT ;  /* 0x0000000809197212 */ /* 0x000fe200078ec0ff */
[--C-:B------:R-:W-:Y:S01]  /*4c00*/  FFMA.FTZ R139, R139, c[0x0][0x23c], -R142.reuse ;  /* 0x00008f008b8b7a23 */ /* 0x100fe2000001088e */
[----:B------:R-:W-:Y:S01]  /*4c10*/  HMMA.16816.F32.BF16 R88, R100, R90, RZ ;  /* 0x0000005a6458723c */ /* 0x000fe200000418ff */
[----:B------:R-:W-:Y:S01]  /*4c20*/  LOP3.LUT R26, R26, R33, RZ, 0xc0, !PT ;  /* 0x000000211a1a7212 */ /* 0x000fe200078ec0ff */
[----:B------:R-:W-:Y:S01]  /*4c30*/  FADD.FTZ R50, R50, R37 ;  /* 0x0000002532327221 */ /* 0x000fe20000010000 */
[----:B------:R-:W-:Y:S01]  /*4c40*/  MUFU.EX2 R56, R56 ;  /* 0x0000003800387308 */ /* 0x000fe20000000800 */
[----:B------:R-:W3:Y:S01]  /*4c50*/  LDSM.16.MT88.4 R32, [R184+0x6800] ;  /* 0x00680000b820783b */ /* 0x000ee20000004200 */
[----:B------:R-:W-:-:S02]  /*4c60*/  FFMA.FTZ R146, R141, c[0x0][0x23c], -R142 ;  /* 0x00008f008d927a23 */ /* 0x000fc4000001088e */
[----:B------:R-:W-:Y:S01]  /*4c70*/  FADD.FTZ R50, R55, R50 ;  /* 0x0000003237327221 */ /* 0x000fe20000010000 */
[----:B------:R-:W-:Y:S01]  /*4c80*/  HMMA.16816.F32.BF16 R100, R100, R10, RZ ;  /* 0x0000000a6464723c */ /* 0x000fe200000418ff */
[----:B------:R-:W-:Y:S02]  /*4c90*/  FFMA.FTZ R138, R138, c[0x0][0x23c], -R142 ;  /* 0x00008f008a8a7a23 */ /* 0x000fe4000001088e */
[----:B------:R-:W5:Y:S01]  /*4ca0*/  MUFU.EX2 R61, R61 ;  /* 0x0000003d003d7308 */ /* 0x000f620000000800 */
[----:B-1----:R-:W-:Y:S01]  /*4cb0*/  F2FP.BF16.PACK_AB R140, R57, R52 ;  /* 0x00000034398c723e */ /* 0x002fe200000010ff */
[----:B------:R-:W-:Y:S02]  /*4cc0*/  FFMA.FTZ R66, R66, c[0x0][0x23c], -R67 ;  /* 0x00008f0042427a23 */ /* 0x000fe40000010843 */
[C---:B------:R-:W-:Y:S01]  /*4cd0*/  F2FP.BF16.PACK_AB R11, R39.reuse, R0 ;  /* 0x00000000270b723e */ /* 0x040fe200000010ff */
[----:B------:R-:W-:Y:S02]  /*4ce0*/  FADD.FTZ R0, R0, R5 ;  /* 0x0000000500007221 */ /* 0x000fe40000010000 */
[----:B------:R-:W-:Y:S01]  /*4cf0*/  FFMA.FTZ R64, R64, c[0x0][0x23c], -R67 ;  /* 0x00008f0040407a23 */ /* 0x000fe20000010843 */
[----:B------:R-:W-:Y:S01]  /*4d00*/  LOP3.LUT R24, R24, R11, RZ, 0xc0, !PT ;  /* 0x0000000b18187212 */ /* 0x000fe200078ec0ff */
[----:B------:R-:W-:Y:S01]  /*4d10*/  IMAD.WIDE.U32 R10, R224, -0x2daee0ad, RZ ;  /* 0xd2511f53e00a7825 */ /* 0x000fe200078e00ff */
[----:B------:R-:W-:Y:S03]  /*4d20*/  MUFU.EX2 R59, R59 ;  /* 0x0000003b003b7308 */ /* 0x000fe60000000800 */
[----:B------:R-:W-:Y:S01]  /*4d30*/  FADD.FTZ R0, R39, R0 ;  /* 0x0000000027007221 */ /* 0x000fe20000010000 */
[C---:B------:R-:W-:Y:S01]  /*4d40*/  LOP3.LUT R224, R10.reuse, 0xffff, RZ, 0xc0, !PT ;  /* 0x0000ffff0ae07812 */ /* 0x040fe200078ec0ff */
[C---:B--2---:R-:W-:Y:S01]  /*4d50*/  HMMA.16816.F32.BF16 R72, R24.reuse, R16, R72 ;  /* 0x000000101848723c */ /* 0x044fe20000041848 */
[----:B------:R-:W-:Y:S01]  /*4d60*/  SHF.R.U32.HI R9, RZ, 0x10, R10 ;  /* 0x00000010ff097819 */ /* 0x000fe2000001160a */
[----:B------:R-:W-:Y:S01]  /*4d70*/  FADD.FTZ R3, R3, R0 ;  /* 0x0000000003037221 */ /* 0x000fe20000010000 */
[----:B------:R-:W-:Y:S01]  /*4d80*/  LOP3.LUT R8, R11, UR17, R222, 0x96, !PT ;  /* 0x000000110b087c12 */ /* 0x000fe2000f8e96de */
[----:B------:R-:W1:Y:S01]  /*4d90*/  MUFU.EX2 R54, R54 ;  /* 0x0000003600367308 */ /* 0x000e620000000800 */
[----:B------:R-:W-:Y:S01]  /*4da0*/  LOP3.LUT R11, R10, 0xff, RZ, 0xc0, !PT ;  /* 0x000000ff0a0b7812 */ /* 0x000fe200078ec0ff */
[----:B------:R-:W-:Y:S01]  /*4db0*/  IMAD.WIDE.U32 R222, R223, -0x326172a9, RZ ;  /* 0xcd9e8d57dfde7825 */ /* 0x000fe200078e00ff */
[----:B------:R-:W-:Y:S01]  /*4dc0*/  SHF.R.U32.HI R10, RZ, 0x18, R10 ;  /* 0x00000018ff0a7819 */ /* 0x000fe2000001160a */
[C---:B------:R-:W-:Y:S01]  /*4dd0*/  HMMA.16816.F32.BF16 R124, R24.reuse, R20, R124 ;  /* 0x00000014187c723c */ /* 0x040fe2000004187c */
[----:B------:R-:W-:Y:S01]  /*4de0*/  SHF.R.U32.HI R224, RZ, 0x8, R224 ;  /* 0x00000008ffe07819 */ /* 0x000fe200000116e0 */
[----:B------:R-:W-:Y:S01]  /*4df0*/  FADD.FTZ R43, R43, R50 ;  /* 0x000000322b2b7221 */ /* 0x000fe20000010000 */
[----:B------:R-:W-:Y:S01]  /*4e00*/  LOP3.LUT R9, R9, 0xff, RZ, 0xc0, !PT ;  /* 0x000000ff09097812 */ /* 0x000fe200078ec0ff */
[----:B------:R-:W-:Y:S01]  /*4e10*/  MUFU.EX2 R58, R58 ;  /* 0x0000003a003a7308 */ /* 0x000fe20000000800 */
[----:B------:R-:W-:Y:S01]  /*4e20*/  LOP3.LUT R167, R8, 0xffff, RZ, 0xc0, !PT ;  /* 0x0000ffff08a77812 */ /* 0x000fe200078ec0ff */
[----:B------:R-:W-:Y:S01]  /*4e30*/  FADD.FTZ R3, R6, R3 ;  /* 0x0000000306037221 */ /* 0x000fe20000010000 */
[----:B------:R-:W-:Y:S01]  /*4e40*/  SHF.R.U32.HI R65, RZ, 0x10, R8 ;  /* 0x00000010ff417819 */ /* 0x000fe20000011608 */
[C---:B----4-:R-:W-:Y:S01]  /*4e50*/  HMMA.16816.F32.BF16 R84, R24.reuse, R12, R84 ;  /* 0x0000000c1854723c */ /* 0x050fe20000041854 */
[----:B------:R-:W-:Y:S01]  /*4e60*/  PRMT R11, R11, 0x5410, R224 ;  /* 0x000054100b0b7816 */ /* 0x000fe200000000e0 */
[----:B------:R-:W-:Y:S01]  /*4e70*/  FADD.FTZ R43, R48, R43 ;  /* 0x0000002b302b7221 */ /* 0x000fe20000010000 */
[----:B------:R-:W-:Y:S01]  /*4e80*/  PRMT R9, R9, 0x5410, R10 ;  /* 0x0000541009097816 */ /* 0x000fe2000000000a */
[----:B------:R-:W-:Y:S01]  /*4e90*/  MUFU.EX2 R145, R145 ;  /* 0x0000009100917308 */ /* 0x000fe20000000800 */
[----:B------:R-:W-:Y:S01]  /*4ea0*/  LOP3.LUT R10, R8, 0xff, RZ, 0xc0, !PT ;  /* 0x000000ff080a7812 */ /* 0x000fe200078ec0ff */
[--C-:B------:R-:W-:Y:S01]  /*4eb0*/  HSET2.LE.AND R11, R11, R60.reuse, PT ;  /* 0x0000003c0b0b7233 */ /* 0x100fe20003803000 */
[----:B------:R-:W-:Y:S01]  /*4ec0*/  SHF.R.U32.HI R167, RZ, 0x8, R167 ;  /* 0x00000008ffa77819 */ /* 0x000fe200000116a7 */
[----:B------:R-:W-:Y:S01]  /*4ed0*/  HSET2.LE.AND R9, R9, R60, PT ;  /* 0x0000003c09097233 */ /* 0x000fe20003803000 */
[----:B------:R-:W-:Y:S01]  /*4ee0*/  SHF.R.U32.HI R165, RZ, 0x18, R8 ;  /* 0x00000018ffa57819 */ /* 0x000fe20000011608 */
[----:B---3--:R-:W-:Y:S01]  /*4ef0*/  HMMA.16816.F32.BF16 R92, R24, R32, R92 ;  /* 0x00000020185c723c */ /* 0x008fe2000004185c */
[----:B------:R-:W-:Y:S01]  /*4f00*/  LOP3.LUT R8, R65, 0xff, RZ, 0xc0, !PT ;  /* 0x000000ff41087812 */ /* 0x000fe200078ec0ff */
[----:B------:R-:W-:Y:S01]  /*4f10*/  MUFU.EX2 R154, R154 ;  /* 0x0000009a009a7308 */ /* 0x000fe20000000800 */
[----:B------:R-:W-:-:S02]  /*4f20*/  PRMT R167, R10, 0x5410, R167 ;  /* 0x000054100aa77816 */ /* 0x000fc400000000a7 */
[----:B------:R-:W-:Y:S02]  /*4f30*/  LOP3.LUT R168, R223, UR15, R178, 0x96, !PT ;  /* 0x0000000fdfa87c12 */ /* 0x000fe4000f8e96b2 */
[----:B------:R-:W-:Y:S01]  /*4f40*/  PRMT R165, R8, 0x5410, R165 ;  /* 0x0000541008a57816 */ /* 0x000fe200000000a5 */
[--C-:B------:R-:W-:Y:S01]  /*4f50*/  HSET2.LE.AND R167, R167, R60.reuse, PT ;  /* 0x0000003ca7a77233 */ /* 0x100fe20003803000 */
[----:B------:R-:W-:Y:S01]  /*4f60*/  LOP3.LUT R10, R11, R140, RZ, 0xc0, !PT ;  /* 0x0000008c0b0a7212 */ /* 0x000fe200078ec0ff */
[----:B------:R-:W2:Y:S01]  /*4f70*/  MUFU.EX2 R65, R144 ;  /* 0x0000009000417308 */ /* 0x000ea20000000800 */
[----:B-----5:R-:W-:Y:S01]  /*4f80*/  F2FP.BF16.PACK_AB R8, R61, R56 ;  /* 0x000000383d08723e */ /* 0x020fe200000010ff */
[----:B------:R-:W-:Y:S01]  /*4f90*/  IMAD.WIDE.U32 R168, R168, -0x2daee0ad, RZ ;  /* 0xd2511f53a8a87825 */ /* 0x000fe200078e00ff */
[----:B------:R-:W-:Y:S01]  /*4fa0*/  LOP3.LUT R140, R177, UR13, R222, 0x96, !PT ;  /* 0x0000000db18c7c12 */ /* 0x000fe2000f8e96de */
[C---:B------:R-:W-:Y:S01]  /*4fb0*/  HMMA.16816.F32.BF16 R120, R24.reuse, R22, R120 ;  /* 0x000000161878723c */ /* 0x040fe20000041878 */
[----:B-1----:R-:W-:Y:S01]  /*4fc0*/  F2FP.BF16.PACK_AB R178, R54, R59 ;  /* 0x0000003b36b2723e */ /* 0x002fe200000010ff */
[----:B------:R-:W-:Y:S01]  /*4fd0*/  FADD.FTZ R59, R59, R38 ;  /* 0x000000263b3b7221 */ /* 0x000fe20000010000 */
[----:B------:R-:W-:Y:S01]  /*4fe0*/  LOP3.LUT R11, R9, R8, RZ, 0xc0, !PT ;  /* 0x00000008090b7212 */ /* 0x000fe200078ec0ff */
[----:B------:R-:W-:Y:S01]  /*4ff0*/  HSET2.LE.AND R9, R165, R60, PT ;  /* 0x0000003ca5097233 */ /* 0x000fe20003803000 */
[----:B------:R-:W-:Y:S01]  /*5000*/  LOP3.LUT R8, R167, R178, RZ, 0xc0, !PT ;  /* 0x000000b2a7087212 */ /* 0x000fe200078ec0ff */
[----:B------:R-:W-:Y:S01]  /*5010*/  IMAD.WIDE.U32 R178, R140, -0x2daee0ad, RZ ;  /* 0xd2511f538cb27825 */ /* 0x000fe200078e00ff */
[----:B------:R-:W-:Y:S01]  /*5020*/  LOP3.LUT R170, R169, UR12, R170, 0x96, !PT ;  /* 0x0000000ca9aa7c12 */ /* 0x000fe2000f8e96aa */
[C---:B------:R-:W-:Y:S01]  /*5030*/  HMMA.16816.F32.BF16 R96, R24.reuse, R34, R96 ;  /* 0x000000221860723c */ /* 0x040fe20000041860 */
[----:B------:R-:W-:Y:S01]  /*5040*/  LOP3.LUT R174, R223, UR15, R174, 0x96, !PT ;  /* 0x0000000fdfae7c12 */ /* 0x000fe2000f8e96ae */
[----:B------:R-:W-:Y:S01]  /*5050*/  FFMA.FTZ R140, R153, c[0x0][0x23c], -R160 ;  /* 0x00008f00998c7a23 */ /* 0x000fe200000108a0 */
[----:B------:R-:W-:Y:S01]  /*5060*/  LOP3.LUT R171, R179, UR10, R168, 0x96, !PT ;  /* 0x0000000ab3ab7c12 */ /* 0x000fe2000f8e96a8 */
[----:B------:R-:W-:Y:S01]  /*5070*/  IMAD.WIDE.U32 R168, R170, -0x326172a9, RZ ;  /* 0xcd9e8d57aaa87825 */ /* 0x000fe200078e00ff */
[----:B--2---:R-:W-:Y:S01]  /*5080*/  F2FP.BF16.PACK_AB R144, R65, R58 ;  /* 0x0000003a4190723e */ /* 0x004fe200000010ff */
[----:B------:R-:W-:Y:S01]  /*5090*/  MUFU.EX2 R143, R143 ;  /* 0x0000008f008f7308 */ /* 0x000fe20000000800 */
[----:B------:R-:W-:Y:S01]  /*50a0*/  LOP3.LUT R179, R241, UR13, R222, 0x96, !PT ;  /* 0x0000000df1b37c12 */ /* 0x000fe2000f8e96de */
[----:B------:R-:W-:Y:S01]  /*50b0*/  IMAD.WIDE.U32 R170, R171, -0x326172a9, RZ ;  /* 0xcd9e8d57abaa7825 */ /* 0x000fe200078e00ff */
[----:B------:R-:W-:Y:S01]  /*50c0*/  LOP3.LUT R9, R9, R144, RZ, 0xc0, !PT ;  /* 0x0000009009097212 */ /* 0x000fe200078ec0ff */
[----:B------:R-:W-:Y:S01]  /*50d0*/  HMMA.16816.F32.BF16 R76, R24, R18, R76 ;  /* 0x00000012184c723c */ /* 0x000fe2000004184c */
[----:B------:R-:W-:Y:S01]  /*50e0*/  LOP3.LUT R176, R169, UR11, R176, 0x96, !PT ;  /* 0x0000000ba9b07c12 */ /* 0x000fe2000f8e96b0 */
[----:B------:R-:W-:Y:S01]  /*50f0*/  IMAD.WIDE.U32 R174, R174, -0x2daee0ad, RZ ;  /* 0xd2511f53aeae7825 */ /* 0x000fe200078e00ff */
[----:B------:R-:W-:Y:S01]  /*5100*/  LOP3.LUT R168, R171, UR9, R168, 0x96, !PT ;  /* 0x00000009aba87c12 */ /* 0x000fe2000f8e96a8 */
[----:B------:R-:W-:Y:S02]  /*5110*/  MUFU.EX2 R140, R140 ;  /* 0x0000008c008c7308 */ /* 0x000fe40000000800 */
[----:B------:R-:W-:Y:S01]  /*5120*/  FFMA.FTZ R144, R151, c[0x0][0x23c], -R160 ;  /* 0x00008f0097907a23 */ /* 0x000fe200000108a0 */
[----:B------:R-:W-:Y:S01]  /*5130*/  LOP3.LUT R172, R175, UR12, R172, 0x96, !PT ;  /* 0x0000000cafac7c12 */ /* 0x000fe2000f8e96ac */
[----:B------:R-:W-:Y:S01]  /*5140*/  HMMA.16816.F32.BF16 R68, R8, R16, R68 ;  /* 0x000000100844723c */ /* 0x000fe20000041844 */
[----:B------:R-:W-:-:S03]  /*5150*/  IMAD.WIDE.U32 R168, R168, -0x2daee0ad, RZ ;  /* 0xd2511f53a8a87825 */ /* 0x000fc600078e00ff */
[----:B------:R-:W1:Y:S01]  /*5160*/  MUFU.EX2 R144, R144 ;  /* 0x0000009000907308 */ /* 0x000e620000000800 */
[----:B------:R-:W-:-:S03]  /*5170*/  IMAD.WIDE.U32 R172, R172, -0x326172a9, RZ ;  /* 0xcd9e8d57acac7825 */ /* 0x000fc600078e00ff */
[----:B------:R-:W-:Y:S01]  /*5180*/  HMMA.16816.F32.BF16 R104, R8, R32, R104 ;  /* 0x000000200868723c */ /* 0x000fe20000041868 */
[----:B------:R-:W-:-:S03]  /*5190*/  IMAD.WIDE.U32 R16, R176, -0x2daee0ad, RZ ;  /* 0xd2511f53b0107825 */ /* 0x000fc600078e00ff */
[----:B------:R-:W-:Y:S01]  /*51a0*/  MUFU.EX2 R164, R164 ;  /* 0x000000a400a47308 */ /* 0x000fe20000000800 */
[--C-:B------:R-:W-:Y:S01]  /*51b0*/  FFMA.FTZ R151, R30, c[0x0][0x23c], -R149.reuse ;  /* 0x00008f001e977a23 */ /* 0x100fe20000010895 */
[----:B------:R-:W-:Y:S01]  /*51c0*/  LOP3.LUT R176, R17, UR8, R178, 0x96, !PT ;  /* 0x0000000811b07c12 */ /* 0x000fe2000f8e96b2 */
[----:B------:R-:W-:Y:S01]  /*51d0*/  IMAD.WIDE.U32 R178, R179, -0x2daee0ad, RZ ;  /* 0xd2511f53b3b27825 */ /* 0x000fe200078e00ff */
[----:B------:R-:W-:Y:S01]  /*51e0*/  LOP3.LUT R16, R169, UR6, R16, 0x96, !PT ;  /* 0x00000006a9107c12 */ /* 0x000fe2000f8e9610 */
[C---:B------:R-:W-:Y:S02]  /*51f0*/  HMMA.16816.F32.BF16 R128, R8.reuse, R20, R128 ;  /* 0x000000140880723c */ /* 0x040fe40000041880 */
[--C-:B------:R-:W-:Y:S01]  /*5200*/  FFMA.FTZ R32, R162, c[0x0][0x23c], -R149.reuse ;  /* 0x00008f00a2207a23 */ /* 0x100fe20000010895 */
[----:B------:R-:W-:Y:S01]  /*5210*/  LOP3.LUT R174, R179, UR10, R174, 0x96, !PT ;  /* 0x0000000ab3ae7c12 */ /* 0x000fe2000f8e96ae */
[----:B------:R-:W-:Y:S01]  /*5220*/  FFMA.FTZ R33, R150, c[0x0][0x23c], -R149 ;  /* 0x00008f0096217a23 */ /* 0x000fe20000010895 */
[----:B------:R-:W-:Y:S01]  /*5230*/  MUFU.EX2 R151, R151 ;  /* 0x0000009700977308 */ /* 0x000fe20000000800 */
[----:B------:R-:W-:Y:S01]  /*5240*/  IMAD.WIDE.U32 R176, R176, -0x326172a9, RZ ;  /* 0xcd9e8d57b0b07825 */ /* 0x000fe200078e00ff */
[----:B-1----:R-:W-:Y:S01]  /*5250*/  F2FP.BF16.PACK_AB R169, R144, R143 ;  /* 0x0000008f90a9723e */ /* 0x002fe200000010ff */
[----:B------:R-:W-:Y:S02]  /*5260*/  HMMA.16816.F32.BF16 R80, R8, R12, R80 ;  /* 0x0000000c0850723c */ /* 0x000fe40000041850 */
[----:B------:R-:W-:Y:S01]  /*5270*/  IMAD.WIDE.U32 R174, R174, -0x326172a9, RZ ;  /* 0xcd9e8d57aeae7825 */ /* 0x000fe200078e00ff */
[----:B------:R-:W-:-:S02]  /*5280*/  LOP3.LUT R170, R177, UR7, R170, 0x96, !PT ;  /* 0x00000007b1aa7c12 */ /* 0x000fc4000f8e96aa */
[----:B------:R-:W-:Y:S01]  /*5290*/  MUFU.EX2 R32, R32 ;  /* 0x0000002000207308 */ /* 0x000fe20000000800 */
[----:B------:R-:W-:Y:S01]  /*52a0*/  IMAD.WIDE.U32 R20, R16, -0x326172a9, RZ ;  /* 0xcd9e8d5710147825 */ /* 0x000fe200078e00ff */
[----:B------:R-:W-:Y:S01]  /*52b0*/  LOP3.LUT R172, R175, UR9, R172, 0x96, !PT ;  /* 0x00000009afac7c12 */ /* 0x000fe2000f8e96ac */
[C---:B------:R-:W-:Y:S02]  /*52c0*/  HMMA.16816.F32.BF16 R116, R8.reuse, R22, R116 ;  /* 0x000000160874723c */ /* 0x040fe40000041874 */
[----:B------:R-:W-:Y:S01]  /*52d0*/  FFMA.FTZ R150, R28, c[0x0][0x23c], -R149 ;  /* 0x00008f001c967a23 */ /* 0x000fe20000010895 */
[----:B------:R-:W-:Y:S01]  /*52e0*/  LOP3.LUT R12, R21, UR16, R176, 0x96, !PT ;  /* 0x00000010150c7c12 */ /* 0x000fe2000f8e96b0 */
[----:B------:R-:W-:Y:S01]  /*52f0*/  FFMA.FTZ R162, R29, c[0x0][0x23c], -R142 ;  /* 0x00008f001da27a23 */ /* 0x000fe2000001088e */
[----:B------:R-:W1:Y:S01]  /*5300*/  MUFU.EX2 R33, R33 ;  /* 0x0000002100217308 */ /* 0x000e620000000800 */
[----:B------:R-:W-:Y:S01]  /*5310*/  LOP3.LUT R16, R20, 0xffff, RZ, 0xc0, !PT ;  /* 0x0000ffff14107812 */ /* 0x000fe200078ec0ff */
[----:B------:R-:W-:Y:S01]  /*5320*/  IMAD.WIDE.U32 R170, R170, -0x2daee0ad, RZ ;  /* 0xd2511f53aaaa7825 */ /* 0x000fe200078e00ff */
[----:B------:R-:W-:Y:S01]  /*5330*/  HMMA.16816.F32.BF16 R112, R8, R18, R112 ;  /* 0x000000120870723c */ /* 0x000fe20000041870 */
[----:B------:R-:W-:-:S02]  /*5340*/  SHF.R.U32.HI R17, RZ, 0x10, R20 ;  /* 0x00000010ff117819 */ /* 0x000fc40000011614 */
[----:B------:R-:W-:Y:S01]  /*5350*/  LOP3.LUT R153, R20, 0xff, RZ, 0xc0, !PT ;  /* 0x000000ff14997812 */ /* 0x000fe200078ec0ff */
[----:B------:R-:W-:Y:S01]  /*5360*/  FADD.FTZ R58, R58, R47 ;  /* 0x0000002f3a3a7221 */ /* 0x000fe20000010000 */
[----:B------:R-:W-:Y:S01]  /*5370*/  SHF.R.U32.HI R13, RZ, 0x18, R20 ;  /* 0x00000018ff0d7819 */ /* 0x000fe20000011614 */
[----:B------:R-:W-:Y:S01]  /*5380*/  MUFU.EX2 R150, R150 ;  /* 0x0000009600967308 */ /* 0x000fe20000000800 */
[----:B------:R-:W-:Y:S01]  /*5390*/  LOP3.LUT R22, R12, 0xffff, RZ, 0xc0, !PT ;  /* 0x0000ffff0c167812 */ /* 0x000fe200078ec0ff */
[C---:B------:R-:W-:Y:S01]  /*53a0*/  HMMA.16816.F32.BF16 R88, R8.reuse, R14, R88 ;  /* 0x0000000e0858723c */ /* 0x040fe20000041858 */
[----:B------:R-:W-:Y:S01]  /*53b0*/  SHF.R.U32.HI R20, RZ, 0x8, R16 ;  /* 0x00000008ff147819 */ /* 0x000fe20000011610 */
[----:B------:R-:W-:Y:S01]  /*53c0*/  FADD.FTZ R59, R54, R59 ;  /* 0x0000003b363b7221 */ /* 0x000fe20000010000 */
[----:B------:R-:W-:Y:S01]  /*53d0*/  LOP3.LUT R16, R17, 0xff, RZ, 0xc0, !PT ;  /* 0x000000ff11107812 */ /* 0x000fe200078ec0ff */
[----:B------:R-:W-:Y:S01]  /*53e0*/  FADD.FTZ R65, R65, R58 ;  /* 0x0000003a41417221 */ /* 0x000fe20000010000 */
[----:B------:R-:W-:Y:S01]  /*53f0*/  SHF.R.U32.HI R17, RZ, 0x10, R12 ;  /* 0x00000010ff117819 */ /* 0x000fe2000001160c */
[----:B------:R-:W-:Y:S01]  /*5400*/  MUFU.EX2 R162, R162 ;  /* 0x000000a200a27308 */ /* 0x000fe20000000800 */
[----:B------:R-:W-:Y:S01]  /*5410*/  SHF.R.U32.HI R22, RZ, 0x8, R22 ;  /* 0x00000008ff167819 */ /* 0x000fe20000011616 */
[----:B------:R-:W-:Y:S01]  /*5420*/  HMMA.16816.F32.BF16 R100, R8, R34, R100 ;  /* 0x000000220864723c */ /* 0x000fe20000041864 */
[----:B------:R-:W-:Y:S01]  /*5430*/  LOP3.LUT R167, R12, 0xff, RZ, 0xc0, !PT ;  /* 0x000000ff0ca77812 */ /* 0x000fe200078ec0ff */
[----:B------:R-:W-:Y:S01]  /*5440*/  FADD.FTZ R52, R52, R59 ;  /* 0x0000003b34347221 */ /* 0x000fe20000010000 */
[----:B------:R-:W-:Y:S01]  /*5450*/  SHF.R.U32.HI R165, RZ, 0x18, R12 ;  /* 0x00000018ffa57819 */ /* 0x000fe2000001160c */
[----:B------:R-:W-:Y:S01]  /*5460*/  FADD.FTZ R56, R56, R65 ;  /* 0x0000004138387221 */ /* 0x000fe20000010000 */
[----:B------:R-:W-:Y:S01]  /*5470*/  LOP3.LUT R12, R17, 0xff, RZ, 0xc0, !PT ;  /* 0x000000ff110c7812 */ /* 0x000fe200078ec0ff */
[----:B------:R-:W-:Y:S01]  /*5480*/  MUFU.EX2 R152, R152 ;  /* 0x0000009800987308 */ /* 0x000fe20000000800 */
[----:B------:R-:W-:Y:S01]  /*5490*/  LOP3.LUT R8, R173, UR11, R240, 0x96, !PT ;  /* 0x0000000bad087c12 */ /* 0x000fe2000f8e96f0 */
[----:B------:R-:W-:Y:S01]  /*54a0*/  IMAD.WIDE.U32 R172, R172, -0x2daee0ad, RZ ;  /* 0xd2511f53acac7825 */ /* 0x000fe200078e00ff */
[----:B------:R-:W-:Y:S01]  /*54b0*/  PRMT R13, R16, 0x5410, R13 ;  /* 0x00005410100d7816 */ /* 0x000fe2000000000d */
[----:B------:R-:W-:Y:S01]  /*54c0*/  HMMA.16816.F32.BF16 R108, R24, R14, R108 ;  /* 0x0000000e186c723c */ /* 0x000fe2000004186c */
[----:B------:R-:W-:Y:S01]  /*54d0*/  PRMT R153, R153, 0x5410, R20 ;  /* 0x0000541099997816 */ /* 0x000fe20000000014 */
[----:B------:R-:W-:Y:S01]  /*54e0*/  IMAD.WIDE.U32 R8, R8, -0x2daee0ad, RZ ;  /* 0xd2511f5308087825 */ /* 0x000fe200078e00ff */
[----:B------:R-:W-:Y:S01]  /*54f0*/  PRMT R167, R167, 0x5410, R22 ;  /* 0x00005410a7a77816 */ /* 0x000fe20000000016 */
[----:B------:R-:W2:Y:S01]  /*5500*/  LDSM.16.MT88.4 R16, [R185+0x7000] ;  /* 0x00700000b910783b */ /* 0x000ea20000004200 */
[----:B------:R-:W-:Y:S01]  /*5510*/  PRMT R165, R12, 0x5410, R165 ;  /* 0x000054100ca57816 */ /* 0x000fe200000000a5 */
[----:B------:R-:W-:Y:S01]  /*5520*/  FFMA.FTZ R34, R163, c[0x0][0x23c], -R142 ;  /* 0x00008f00a3227a23 */ /* 0x000fe2000001088e */
[----:B------:R-:W-:Y:S01]  /*5530*/  LOP3.LUT R8, R173, UR6, R8, 0x96, !PT ;  /* 0x00000006ad087c12 */ /* 0x000fe2000f8e9608 */
[----:B------:R-:W-:Y:S01]  /*5540*/  FFMA.FTZ R35, R161, c[0x0][0x23c], -R142 ;  /* 0x00008f00a1237a23 */ /* 0x000fe2000001088e */
[----:B------:R-:W-:Y:S01]  /*5550*/  LOP3.LUT R178, R9, UR8, R178, 0x96, !PT ;  /* 0x0000000809b27c12 */ /* 0x000fe2000f8e96b2 */
[----:B------:R-:W3:Y:S01]  /*5560*/  LDSM.16.MT88.4 R20, [R186+0x7000] ;  /* 0x00700000ba14783b */ /* 0x000ee20000004200 */
[--C-:B------:R-:W-:Y:S01]  /*5570*/  HSET2.LE.AND R13, R13, R60.reuse, PT ;  /* 0x0000003c0d0d7233 */ /* 0x100fe20003803000 */
[----:B------:R-:W-:Y:S01]  /*5580*/  IMAD.WIDE.U32 R222, R8, -0x326172a9, RZ ;  /* 0xcd9e8d5708de7825 */ /* 0x000fe200078e00ff */
[----:B-1----:R-:W-:Y:S01]  /*5590*/  F2FP.BF16.PACK_AB R12, R33, R32 ;  /* 0x00000020210c723e */ /* 0x002fe200000010ff */
[----:B------:R-:W-:Y:S01]  /*55a0*/  MUFU.EX2 R34, R34 ;  /* 0x0000002200227308 */ /* 0x000fe20000000800 */
[--C-:B------:R-:W-:Y:S01]  /*55b0*/  HSET2.LE.AND R30, R153, R60.reuse, PT ;  /* 0x0000003c991e7233 */ /* 0x100fe20003803000 */
[----:B------:R-:W-:Y:S01]  /*55c0*/  IMAD.WIDE.U32 R178, R178, -0x326172a9, RZ ;  /* 0xcd9e8d57b2b27825 */ /* 0x000fe200078e00ff */
[----:B------:R-:W-:Y:S01]  /*55d0*/  LOP3.LUT R9, R222, 0xffff, RZ, 0xc0, !PT ;  /* 0x0000ffffde097812 */ /* 0x000fe200078ec0ff */
[----:B------:R-:W1:Y:S01]  /*55e0*/  LDSM.16.MT88.4 R24, [R188+0x7000] ;  /* 0x00700000bc18783b */ /* 0x000e620000004200 */
[----:B------:R-:W-:Y:S01]  /*55f0*/  SHF.R.U32.HI R10, RZ, 0x10, R222 ;  /* 0x00000010ff0a7819 */ /* 0x000fe200000116de */
[--C-:B------:R-:W-:Y:S01]  /*5600*/  FFMA.FTZ R163, R148, c[0x0][0x23c], -R67.reuse ;  /* 0x00008f0094a37a23 */ /* 0x100fe20000010843 */
[----:B------:R-:W-:Y:S01]  /*5610*/  LOP3.LUT R11, R222, 0xff, RZ, 0xc0, !PT ;  /* 0x000000ffde0b7812 */ /* 0x000fe200078ec0ff */
[----:B------:R-:W4:Y:S01]  /*5620*/  MUFU.EX2 R35, R35 ;  /* 0x0000002300237308 */ /* 0x000f220000000800 */
[----:B------:R-:W-:Y:S01]  /*5630*/  FFMA.FTZ R161, R166, c[0x0][0x23c], -R67 ;  /* 0x00008f00a6a17a23 */ /* 0x000fe20000010843 */
[----:B------:R-:W-:Y:S01]  /*5640*/  SHF.R.U32.HI R166, RZ, 0x8, R9 ;  /* 0x00000008ffa67819 */ /* 0x000fe20000011609 */
[----:B------:R-:W-:Y:S01]  /*5650*/  FFMA.FTZ R153, R31, c[0x0][0x23c], -R142 ;  /* 0x00008f001f997a23 */ /* 0x000fe2000001088e */
[----:B------:R-:W-:Y:S01]  /*5660*/  LOP3.LUT R9, R10, 0xff, RZ, 0xc0, !PT ;  /* 0x000000ff0a097812 */ /* 0x000fe200078ec0ff */
[--C-:B------:R-:W-:Y:S01]  /*5670*/  HSET2.LE.AND R29, R165, R60.reuse, PT ;  /* 0x0000003ca51d7233 */ /* 0x100fe20003803000 */
[----:B------:R-:W-:Y:S01]  /*5680*/  LOP3.LUT R31, R13, R12, RZ, 0xc0, !PT ;  /* 0x0000000c0d1f7212 */ /* 0x000fe200078ec0ff */
[--C-:B------:R-:W-:Y:S01]  /*5690*/  HSET2.LE.AND R28, R167, R60.reuse, PT ;  /* 0x0000003ca71c7233 */ /* 0x100fe20003803000 */
[----:B------:R-:W-:Y:S01]  /*56a0*/  LOP3.LUT R10, R223, UR16, R178, 0x96, !PT ;  /* 0x00000010df0a7c12 */ /* 0x000fe2000f8e96b2 */
[----:B------:R-:W5:Y:S01]  /*56b0*/  LDSM.16.MT88.4 R12, [R184+0x7000] ;  /* 0x00700000b80c783b */ /* 0x000f620000004200 */
[----:B------:R-:W-:Y:S01]  /*56c0*/  SHF.R.U32.HI R8, RZ, 0x18, R222 ;  /* 0x00000018ff087819 */ /* 0x000fe200000116de */
[----:B------:R-:W1:Y:S01]  /*56d0*/  MUFU.EX2 R163, R163 ;  /* 0x000000a300a37308 */ /* 0x000e620000000800 */
[----:B------:R-:W-:Y:S01]  /*56e0*/  SHF.R.U32.HI R165, RZ, 0x10, R10 ;  /* 0x00000010ffa57819 */ /* 0x000fe2000001160a */
[----:B------:R-:W-:Y:S01]  /*56f0*/  FFMA.FTZ R223, R137, c[0x0][0x23c], -R142 ;  /* 0x00008f0089df7a23 */ /* 0x000fe2000001088e */
[----:B------:R-:W-:Y:S01]  /*5700*/  F2FP.BF16.PACK_AB R167, R145, R140 ;  /* 0x0000008c91a7723e */ /* 0x000fe200000010ff */
[--C-:B------:R-:W-:Y:S01]  /*5710*/  FFMA.FTZ R142, R62, c[0x0][0x23c], -R67.reuse ;  /* 0x00008f003e8e7a23 */ /* 0x100fe20000010843 */
[----:B------:R-:W-:Y:S01]  /*5720*/  PRMT R11, R11, 0x5410, R166 ;  /* 0x000054100b0b7816 */ /* 0x000fe200000000a6 */
[----:B------:R-:W-:Y:S01]  /*5730*/  FFMA.FTZ R67, R63, c[0x0][0x23c], -R67 ;  /* 0x00008f003f437a23 */ /* 0x000fe20000010843 */
[----:B------:R-:W-:Y:S01]  /*5740*/  PRMT R9, R9, 0x5410, R8 ;  /* 0x0000541009097816 */ /* 0x000fe20000000008 */
[----:B------:R-:W-:Y:S01]  /*5750*/  MUFU.EX2 R153, R153 ;  /* 0x0000009900997308 */ /* 0x000fe20000000800 */
[C---:B------:R-:W-:Y:S01]  /*5760*/  LOP3.LUT R8, R10.reuse, 0xffff, RZ, 0xc0, !PT ;  /* 0x0000ffff0a087812 */ /* 0x040fe200078ec0ff */
[----:B------:R-:W-:Y:S01]  /*5770*/  HSET2.LE.AND R11, R11, R60, PT ;  /* 0x0000003c0b0b7233 */ /* 0x000fe20003803000 */
[----:B------:R-:W-:Y:S01]  /*5780*/  LOP3.LUT R148, R10, 0xff, RZ, 0xc0, !PT ;  /* 0x000000ff0a947812 */ /* 0x000fe200078ec0ff */
[----:B------:R-:W-:Y:S01]  /*5790*/  FADD.FTZ R52, R57, R52 ;  /* 0x0000003439347221 */ /* 0x000fe20000010000 */
[----:B------:R-:W-:Y:S01]  /*57a0*/  SHF.R.U32.HI R10, RZ, 0x18, R10 ;  /* 0x00000018ff0a7819 */ /* 0x000fe2000001160a */
[----:B------:R-:W-:Y:S01]  /*57b0*/  FADD.FTZ R61, R61, R56 ;  /* 0x000000383d3d7221 */ /* 0x000fe20000010000 */
[----:B------:R-:W-:Y:S01]  /*57c0*/  LOP3.LUT R165, R165, 0xff, RZ, 0xc0, !PT ;  /* 0x000000ffa5a57812 */ /* 0x000fe200078ec0ff */
[----:B------:R-:W2:Y:S01]  /*57d0*/  MUFU.EX2 R161, R161 ;  /* 0x000000a100a17308 */ /* 0x000ea20000000800 */
[----:B------:R-:W-:Y:S01]  /*57e0*/  LOP3.LUT R28, R28, R167, RZ, 0xc0, !PT ;  /* 0x000000a71c1c7212 */ /* 0x000fe200078ec0ff */
[----:B------:R-:W-:Y:S01]  /*57f0*/  FADD.FTZ R140, R140, R3 ;  /* 0x000000038c8c7221 */ /* 0x000fe20000010000 */
[----:B------:R-:W-:-:S02]  /*5800*/  SHF.R.U32.HI R167, RZ, 0x8, R8 ;  /* 0x00000008ffa77819 */ /* 0x000fc40000011608 */
[----:B----4-:R-:W-:Y:S01]  /*5810*/  F2FP.BF16.PACK_AB R8, R35, R34 ;  /* 0x000000222308723e */ /* 0x010fe200000010ff */
[----:B------:R-:W-:Y:S01]  /*5820*/  FADD.FTZ R140, R145, R140 ;  /* 0x0000008c918c7221 */ /* 0x000fe20000010000 */
[----:B------:R-:W-:Y:S01]  /*5830*/  PRMT R165, R165, 0x5410, R10 ;  /* 0x00005410a5a57816 */ /* 0x000fe2000000000a */
[----:B------:R-:W-:Y:S01]  /*5840*/  MUFU.EX2 R211, R211 ;  /* 0x000000d300d37308 */ /* 0x000fe20000000800 */
[----:B------:R-:W-:Y:S01]  /*5850*/  PRMT R167, R148, 0x5410, R167 ;  /* 0x0000541094a77816 */ /* 0x000fe200000000a7 */
[----:B------:R-:W-:Y:S01]  /*5860*/  FADD.FTZ R143, R143, R140 ;  /* 0x0000008c8f8f7221 */ /* 0x000fe20000010000 */
[----:B------:R-:W-:Y:S01]  /*5870*/  LOP3.LUT R10, R11, R8, RZ, 0xc0, !PT ;  /* 0x000000080b0a7212 */ /* 0x000fe200078ec0ff */
[--C-:B------:R-:W-:Y:S01]  /*5880*/  HSET2.LE.AND R11, R9, R60.reuse, PT ;  /* 0x0000003c090b7233 */ /* 0x100fe20003803000 */
[----:B-1----:R-:W-:Y:S01]  /*5890*/  F2FP.BF16.PACK_AB R148, R163, R154 ;  /* 0x0000009aa394723e */ /* 0x002fe200000010ff */
[--C-:B------:R-:W-:Y:S01]  /*58a0*/  HSET2.LE.AND R9, R165, R60.reuse, PT ;  /* 0x0000003ca5097233 */ /* 0x100fe20003803000 */
[----:B------:R-:W-:Y:S01]  /*58b0*/  F2FP.BF16.PACK_AB R176, R151, R150 ;  /* 0x0000009697b0723e */ /* 0x000fe200000010ff */
[----:B------:R-:W-:Y:S01]  /*58c0*/  HSET2.LE.AND R8, R167, R60, PT ;  /* 0x0000003ca7087233 */ /* 0x000fe20003803000 */
[----:B--2---:R-:W-:Y:S01]  /*58d0*/  F2FP.BF16.PACK_AB R166, R164, R161 ;  /* 0x000000a1a4a6723e */ /* 0x004fe200000010ff */
[----:B------:R-:W-:Y:S01]  /*58e0*/  MUFU.EX2 R157, R157 ;  /* 0x0000009d009d7308 */ /* 0x000fe20000000800 */
[----:B------:R-:W-:Y:S01]  /*58f0*/  F2FP.BF16.PACK_AB R167, R162, R153 ;  /* 0x00000099a2a7723e */ /* 0x000fe200000010ff */
[----:B------:R-:W-:Y:S01]  /*5900*/  FADD.FTZ R153, R153, R52 ;  /* 0x0000003499997221 */ /* 0x000fe20000010000 */
[----:B------:R-:W-:Y:S01]  /*5910*/  LOP3.LUT R9, R9, R148, RZ, 0xc0, !PT ;  /* 0x0000009409097212 */ /* 0x000fe200078ec0ff */
[--C-:B------:R-:W-:Y:S01]  /*5920*/  FFMA.FTZ R148, R159, c[0x0][0x23c], -R160.reuse ;  /* 0x00008f009f947a23 */ /* 0x100fe200000108a0 */
[----:B------:R-:W-:Y:S01]  /*5930*/  LOP3.LUT R30, R30, R169, RZ, 0xc0, !PT ;  /* 0x000000a91e1e7212 */ /* 0x000fe200078ec0ff */
[--C-:B------:R-:W-:Y:S01]  /*5940*/  FFMA.FTZ R159, R158, c[0x0][0x23c], -R160.reuse ;  /* 0x00008f009e9f7a23 */ /* 0x100fe200000108a0 */
[----:B------:R-:W-:Y:S01]  /*5950*/  LOP3.LUT R29, R29, R176, RZ, 0xc0, !PT ;  /* 0x000000b01d1d7212 */ /* 0x000fe200078ec0ff */
[----:B------:R-:W-:Y:S01]  /*5960*/  FFMA.FTZ R158, R155, c[0x0][0x23c], -R160 ;  /* 0x00008f009b9e7a23 */ /* 0x000fe200000108a0 */
[----:B------:R-:W-:Y:S01]  /*5970*/  LOP3.LUT R11, R11, R166, RZ, 0xc0, !PT ;  /* 0x000000a60b0b7212 */ /* 0x000fe200078ec0ff */
[--C-:B------:R-:W-:Y:S01]  /*5980*/  FFMA.FTZ R155, R156, c[0x0][0x23c], -R149.reuse ;  /* 0x00008f009c9b7a23 */ /* 0x100fe20000010895 */
[----:B------:R-:W-:Y:S01]  /*5990*/  LOP3.LUT R8, R8, R167, RZ, 0xc0, !PT ;  /* 0x000000a708087212 */ /* 0x000fe200078ec0ff */
[----:B------:R-:W-:Y:S01]  /*59a0*/  FFMA.FTZ R156, R147, c[0x0][0x23c], -R149 ;  /* 0x00008f00939c7a23 */ /* 0x000fe20000010895 */
[----:B------:R-:W-:Y:S01]  /*59b0*/  LOP3.LUT R168, R171, UR17, R168, 0x96, !PT ;  /* 0x00000011aba87c12 */ /* 0x000fe2000f8e96a8 */
[----:B------:R-:W-:Y:S01]  /*59c0*/  HMMA.16816.F32.BF16 R108, R28, R18, R108 ;  /* 0x000000121c6c723c */ /* 0x000fe2000004186c */
[----:B------:R-:W-:Y:S01]  /*59d0*/  MUFU.EX2 R148, R148 ;  /* 0x0000009400947308 */ /* 0x000fe20000000800 */
[----:B------:R-:W-:Y:S01]  /*59e0*/  LOP3.LUT R166, R179, UR7, R174, 0x96, !PT ;  /* 0x00000007b3a67c12 */ /* 0x000fe2000f8e96ae */
[----:B------:R-:W-:-:S02]  /*59f0*/  FADD.FTZ R154, R154, R61 ;  /* 0x0000003d9a9a7221 */ /* 0x000fc40000010000 */
[----:B------:R-:W-:Y:S02]  /*5a00*/  FADD.FTZ R150, R150, R43 ;  /* 0x0000002b96967221 */ /* 0x000fe40000010000 */
[----:B------:R-:W-:Y:S01]  /*5a10*/  IMAD.WIDE.U32 R166, R166, -0x2daee0ad, RZ ;  /* 0xd2511f53a6a67825 */ /* 0x000fe200078e00ff */
[----:B------:R-:W-:Y:S01]  /*5a20*/  HMMA.16816.F32.BF16 R88, R8, R18, R88 ;  /* 0x000000120858723c */ /* 0x000fe20000041858 */
[----:B------:R-:W1:Y:S02]  /*5a30*/  MUFU.EX2 R155, R155 ;  /* 0x0000009b009b7308 */ /* 0x000e640000000800 */
[----:B------:R-:W-:Y:S01]  /*5a40*/  FADD.FTZ R153, R162, R153 ;  /* 0x00000099a2997221 */ /* 0x000fe20000010000 */
[----:B------:R-:W-:Y:S01]  /*5a50*/  LOP3.LUT R172, R167, UR17, R172, 0x96, !PT ;  /* 0x00000011a7ac7c12 */ /* 0x000fe2000f8e96ac */
[----:B------:R-:W-:Y:S02]  /*5a60*/  FADD.FTZ R154, R163, R154 ;  /* 0x0000009aa39a7221 */ /* 0x000fe40000010000 */
[----:B------:R-:W-:Y:S01]  /*5a70*/  LOP3.LUT R18, R168, 0xffff, RZ, 0xc0, !PT ;  /* 0x0000ffffa8127812 */ /* 0x000fe200078ec0ff */
[-C--:B---3--:R-:W-:Y:S01]  /*5a80*/  HMMA.16816.F32.BF16 R72, R28, R20.reuse, R72 ;  /* 0x000000141c48723c */ /* 0x088fe20000041848 */
[----:B------:R-:W2:Y:S01]  /*5a90*/  MUFU.EX2 R159, R159 ;  /* 0x0000009f009f7308 */ /* 0x000ea20000000800 */
[----:B------:R-:W-:Y:S01]  /*5aa0*/  SHF.R.U32.HI R19, RZ, 0x18, R168 ;  /* 0x00000018ff137819 */ /* 0x000fe200000116a8 */
[----:B------:R-:W-:Y:S01]  /*5ab0*/  FADD.FTZ R151, R151, R150 ;  /* 0x0000009697977221 */ /* 0x000fe20000010000 */
[----:B------:R-:W-:Y:S01]  /*5ac0*/  LOP3.LUT R137, R172, 0xffff, RZ, 0xc0, !PT ;  /* 0x0000ffffac897812 */ /* 0x000fe200078ec0ff */
[----:B------:R-:W-:Y:S01]  /*5ad0*/  FADD.FTZ R34, R34, R153 ;  /* 0x0000009922227221 */ /* 0x000fe20000010000 */
[----:B------:R-:W-:Y:S01]  /*5ae0*/  SHF.R.U32.HI R141, RZ, 0x10, R172 ;  /* 0x00000010ff8d7819 */ /* 0x000fe200000116ac */
[----:B------:R-:W-:Y:S01]  /*5af0*/  FADD.FTZ R161, R161, R154 ;  /* 0x0000009aa1a17221 */ /* 0x000fe20000010000 */
[----:B------:R-:W-:Y:S01]  /*5b00*/  HMMA.16816.F32.BF16 R68, R8, R20, R68 ;  /* 0x000000140844723c */ /* 0x000fe20000041844 */
[----:B------:R-:W3:Y:S01]  /*5b10*/  MUFU.EX2 R156, R156 ;  /* 0x0000009c009c7308 */ /* 0x000ee20000000800 */
[----:B------:R-:W-:Y:S01]  /*5b20*/  LOP3.LUT R62, R172, 0xff, RZ, 0xc0, !PT ;  /* 0x000000ffac3e7812 */ /* 0x000fe200078ec0ff */
[----:B------:R-:W-:Y:S01]  /*5b30*/  FADD.FTZ R32, R32, R151 ;  /* 0x0000009720207221 */ /* 0x000fe20000010000 */
[----:B------:R-:W-:Y:S01]  /*5b40*/  SHF.R.U32.HI R172, RZ, 0x18, R172 ;  /* 0x00000018ffac7819 */ /* 0x000fe200000116ac */
[----:B------:R-:W-:Y:S01]  /*5b50*/  FADD.FTZ R34, R35, R34 ;  /* 0x0000002223227221 */ /* 0x000fe20000010000 */
[----:B------:R-:W-:Y:S01]  /*5b60*/  SHF.R.U32.HI R137, RZ, 0x8, R137 ;  /* 0x00000008ff897819 */ /* 0x000fe20000011689 */
[----:B------:R-:W-:Y:S01]  /*5b70*/  FADD.FTZ R161, R164, R161 ;  /* 0x000000a1a4a17221 */ /* 0x000fe20000010000 */
[----:B------:R-:W-:Y:S01]  /*5b80*/  SHF.R.U32.HI R21, RZ, 0x10, R168 ;  /* 0x00000010ff157819 */ /* 0x000fe200000116a8 */
[----:B------:R-:W-:Y:S01]  /*5b90*/  HMMA.16816.F32.BF16 R76, R28, R22, R76 ;  /* 0x000000161c4c723c */ /* 0x000fe2000004184c */
[----:B------:R-:W4:Y:S01]  /*5ba0*/  MUFU.EX2 R158, R158 ;  /* 0x0000009e009e7308 */ /* 0x000f220000000800 */
[----:B------:R-:W-:Y:S01]  /*5bb0*/  SHF.R.U32.HI R20, RZ, 0x10, R170 ;  /* 0x00000010ff147819 */ /* 0x000fe200000116aa */
[----:B------:R-:W-:Y:S01]  /*5bc0*/  FADD.FTZ R143, R144, R143 ;  /* 0x0000008f908f7221 */ /* 0x000fe20000010000 */
[----:B------:R-:W-:Y:S01]  /*5bd0*/  LOP3.LUT R141, R141, 0xff, RZ, 0xc0, !PT ;  /* 0x000000ff8d8d7812 */ /* 0x000fe200078ec0ff */
[----:B------:R-:W-:Y:S01]  /*5be0*/  FADD.FTZ R32, R33, R32 ;  /* 0x0000002021207221 */ /* 0x000fe20000010000 */
[----:B------:R-:W-:-:S02]  /*5bf0*/  LOP3.LUT R20, R20, 0xff, RZ, 0xc0, !PT ;  /* 0x000000ff14147812 */ /* 0x000fc400078ec0ff */
[----:B------:R-:W-:Y:S01]  /*5c00*/  HMMA.16816.F32.BF16 R112, R8, R22, R112 ;  /* 0x000000160870723c */ /* 0x000fe20000041870 */
[----:B------:R-:W-:Y:S01]  /*5c10*/  MUFU.EX2 R139, R139 ;  /* 0x0000008b008b7308 */ /* 0x000fe20000000800 */
[----:B------:R-:W-:-:S05]  /*5c20*/  PRMT R137, R62, 0x5410, R137 ;  /* 0x000054103e897816 */ /* 0x000fca0000000089 */
[----:B------:R-:W-:Y:S01]  /*5c30*/  SHF.R.U32.HI R22, RZ, 0x8, R18 ;  /* 0x00000008ff167819 */ /* 0x000fe20000011612 */
[----:B------:R-:W-:Y:S01]  /*5c40*/  HMMA.16816.F32.BF16 R84, R28, R16, R84 ;  /* 0x000000101c54723c */ /* 0x000fe20000041854 */
[----:B------:R-:W-:Y:S01]  /*5c50*/  LOP3.LUT R18, R21, 0xff, RZ, 0xc0, !PT ;  /* 0x000000ff15127812 */ /* 0x000fe200078ec0ff */
[----:B------:R-:W-:Y:S03]  /*5c60*/  MUFU.EX2 R146, R146 ;  /* 0x0000009200927308 */ /* 0x000fe60000000800 */
[----:B------:R-:W-:-:S03]  /*5c70*/  PRMT R19, R18, 0x5410, R19 ;  /* 0x0000541012137816 */ /* 0x000fc60000000013 */
[----:B------:R-:W-:Y:S02]  /*5c80*/  HMMA.16816.F32.BF16 R80, R8, R16, R80 ;  /* 0x000000100850723c */ /* 0x000fe40000041850 */
[--C-:B------:R-:W-:Y:S01]  /*5c90*/  HSET2.LE.AND R19, R19, R60.reuse, PT ;  /* 0x0000003c13137233 */ /* 0x100fe20003803000 */
[----:B------:R-:W-:Y:S04]  /*5ca0*/  MUFU.EX2 R138, R138 ;  /* 0x0000008a008a7308 */ /* 0x000fe80000000800 */
[C---:B------:R-:W-:Y:S01]  /*5cb0*/  LOP3.LUT R16, R170.reuse, 0xffff, RZ, 0xc0, !PT ;  /* 0x0000ffffaa107812 */ /* 0x040fe200078ec0ff */
[C---:B------:R-:W-:Y:S01]  /*5cc0*/  HMMA.16816.F32.BF16 R124, R28.reuse, R24, R124 ;  /* 0x000000181c7c723c */ /* 0x040fe2000004187c */
[----:B------:R-:W-:Y:S02]  /*5cd0*/  LOP3.LUT R17, R170, 0xff, RZ, 0xc0, !PT ;  /* 0x000000ffaa117812 */ /* 0x000fe400078ec0ff */
[----:B------:R-:W-:Y:S01]  /*5ce0*/  SHF.R.U32.HI R16, RZ, 0x8, R16 ;  /* 0x00000008ff107819 */ /* 0x000fe20000011610 */
[----:B------:R-:W-:Y:S03]  /*5cf0*/  MUFU.EX2 R223, R223 ;  /* 0x000000df00df7308 */ /* 0x000fe60000000800 */
[----:B------:R-:W-:Y:S01]  /*5d00*/  PRMT R17, R17, 0x5410, R16 ;  /* 0x0000541011117816 */ /* 0x000fe20000000010 */
[C---:B-----5:R-:W-:Y:S04]  /*5d10*/  HMMA.16816.F32.BF16 R92, R28.reuse, R12, R92 ;  /* 0x0000000c1c5c723c */ /* 0x060fe8000004185c */
[----:B------:R-:W-:Y:S01]  /*5d20*/  HSET2.LE.AND R17, R17, R60, PT ;  /* 0x0000003c11117233 */ /* 0x000fe20003803000 */
[----:B------:R-:W-:Y:S03]  /*5d30*/  MUFU.EX2 R66, R66 ;  /* 0x0000004200427308 */ /* 0x000fe60000000800 */
[C---:B------:R-:W-:Y:S05]  /*5d40*/  HMMA.16816.F32.BF16 R120, R28.reuse, R26, R120 ;  /* 0x0000001a1c78723c */ /* 0x040fea0000041878 */
[----:B------:R-:W-:Y:S03]  /*5d50*/  MUFU.EX2 R64, R64 ;  /* 0x0000004000407308 */ /* 0x000fe60000000800 */
[----:B------:R-:W-:Y:S05]  /*5d60*/  HMMA.16816.F32.BF16 R96, R28, R14, R96 ;  /* 0x0000000e1c60723c */ /* 0x000fea0000041860 */
[----:B------:R-:W5:Y:S02]  /*5d70*/  MUFU.EX2 R63, R142 ;  /* 0x0000008e003f7308 */ /* 0x000f640000000800 */
[----:B------:R-:W-:Y:S01]  /*5d80*/  LOP3.LUT R29, R168, 0xff, RZ, 0xc0, !PT ;  /* 0x000000ffa81d7812 */ /* 0x000fe200078ec0ff */
[----:B------:R-:W-:Y:S01]  /*5d90*/  HMMA.16816.F32.BF16 R104, R8, R12, R104 ;  /* 0x0000000c0868723c */ /* 0x000fe20000041868 */
[----:B------:R-:W-:-:S02]  /*5da0*/  SHF.R.U32.HI R31, RZ, 0x18, R170 ;  /* 0x00000018ff1f7819 */ /* 0x000fc400000116aa */
[----:B------:R-:W-:Y:S02]  /*5db0*/  PRMT R29, R29, 0x5410, R22 ;  /* 0x000054101d1d7816 */ /* 0x000fe40000000016 */
[----:B------:R-:W-:Y:S01]  /*5dc0*/  PRMT R31, R20, 0x5410, R31 ;  /* 0x00005410141f7816 */ /* 0x000fe2000000001f */
[----:B------:R-:W5:Y:S01]  /*5dd0*/  MUFU.EX2 R67, R67 ;  /* 0x0000004300437308 */ /* 0x000f620000000800 */
[----:B-1----:R-:W-:Y:S01]  /*5de0*/  F2FP.BF16.PACK_AB R12, R152, R155 ;  /* 0x0000009b980c723e */ /* 0x002fe200000010ff */
[--C-:B------:R-:W-:Y:S01]  /*5df0*/  HSET2.LE.AND R28, R29, R60.reuse, PT ;  /* 0x0000003c1d1c7233 */ /* 0x100fe20003803000 */
[----:B--2---:R-:W-:Y:S01]  /*5e00*/  F2FP.BF16.PACK_AB R13, R159, R148 ;  /* 0x000000949f0d723e */ /* 0x004fe200000010ff */
[----:B------:R-:W-:Y:S01]  /*5e10*/  HSET2.LE.AND R31, R31, R60, PT ;  /* 0x0000003c1f1f7233 */ /* 0x000fe20003803000 */
[----:B------:R-:W-:Y:S01]  /*5e20*/  LOP3.LUT R29, R19, R12, RZ, 0xc0, !PT ;  /* 0x0000000c131d7212 */ /* 0x000fe200078ec0ff */
[C---:B------:R-:W-:Y:S01]  /*5e30*/  HMMA.16816.F32.BF16 R128, R8.reuse, R24, R128 ;  /* 0x000000180880723c */ /* 0x040fe20000041880 */
[----:B---3--:R-:W-:Y:S01]  /*5e40*/  F2FP.BF16.PACK_AB R12, R211, R156 ;  /* 0x0000009cd30c723e */ /* 0x008fe200000010ff */
[----:B------:R-:W-:Y:S01]  /*5e50*/  LDSM.16.MT88.4 R20, [R186+0x7800] ;  /* 0x00780000ba14783b */ /* 0x000fe20000004200 */
[----:B----4-:R-:W-:Y:S01]  /*5e60*/  F2FP.BF16.PACK_AB R30, R158, R157 ;  /* 0x0000009d9e1e723e */ /* 0x010fe200000010ff */
[----:B------:R-:W-:Y:S01]  /*5e70*/  FADD.FTZ R148, R148, R143 ;  /* 0x0000008f94947221 */ /* 0x000fe20000010000 */
[----:B------:R-:W-:Y:S01]  /*5e80*/  LOP3.LUT R28, R28, R13, RZ, 0xc0, !PT ;  /* 0x0000000d1c1c7212 */ /* 0x000fe200078ec0ff */
[----:B------:R-:W-:Y:S01]  /*5e90*/  FADD.FTZ R155, R155, R32 ;  /* 0x000000209b9b7221 */ /* 0x000fe20000010000 */
[----:B------:R-:W-:Y:S01]  /*5ea0*/  LOP3.LUT R30, R17, R30, RZ, 0xc0, !PT ;  /* 0x0000001e111e7212 */ /* 0x000fe200078ec0ff */
[----:B------:R-:W-:Y:S01]  /*5eb0*/  HMMA.16816.F32.BF16 R116, R8, R26, R116 ;  /* 0x0000001a0874723c */ /* 0x000fe20000041874 */
[----:B------:R-:W-:Y:S01]  /*5ec0*/  LOP3.LUT R31, R31, R12, RZ, 0xc0, !PT ;  /* 0x0000000c1f1f7212 */ /* 0x000fe200078ec0ff */
[----:B------:R-:W1:Y:S01]  /*5ed0*/  LDSM.16.MT88.4 R24, [R188+0x7800] ;  /* 0x00780000bc18783b */ /* 0x000e620000004200 */
[----:B-----5:R-:W-:Y:S01]  /*5ee0*/  F2FP.BF16.PACK_AB R62, R63, R64 ;  /* 0x000000403f3e723e */ /* 0x020fe200000010ff */
[----:B------:R-:W-:-:S02]  /*5ef0*/  FADD.FTZ R148, R159, R148 ;  /* 0x000000949f947221 */ /* 0x000fc40000010000 */
[----:B------:R-:W2:Y:S01]  /*5f00*/  LDSM.16.MT88.4 R16, [R185+0x7800] ;  /* 0x00780000b910783b */ /* 0x000ea20000004200 */
[----:B------:R-:W-:Y:S01]  /*5f10*/  FADD.FTZ R155, R152, R155 ;  /* 0x0000009b989b7221 */ /* 0x000fe20000010000 */
[----:B------:R-:W-:Y:S01]  /*5f20*/  HMMA.16816.F32.BF16 R100, R8, R14, R100 ;  /* 0x0000000e0864723c */ /* 0x000fe20000041864 */
[----:B------:R-:W-:Y:S01]  /*5f30*/  FADD.FTZ R157, R157, R148 ;  /* 0x000000949d9d7221 */ /* 0x000fe20000010000 */
[----:B------:R-:W3:Y:S01]  /*5f40*/  LDSM.16.MT88.4 R12, [R184+0x7800] ;  /* 0x00780000b80c783b */ /* 0x000ee20000004200 */
[----:B------:R-:W-:Y:S02]  /*5f50*/  FADD.FTZ R156, R156, R155 ;  /* 0x0000009b9c9c7221 */ /* 0x000fe40000010000 */
[----:B------:R-:W-:Y:S02]  /*5f60*/  FADD.FTZ R213, R158, R157 ;  /* 0x0000009d9ed57221 */ /* 0x000fe40000010000 */
[----:B------:R-:W-:Y:S01]  /*5f70*/  LOP3.LUT R11, R166, 0xffff, RZ, 0xc0, !PT ;  /* 0x0000ffffa60b7812 */ /* 0x000fe200078ec0ff */
[----:B------:R-:W-:Y:S01]  /*5f80*/  FADD.FTZ R211, R211, R156 ;  /* 0x0000009cd3d37221 */ /* 0x000fe20000010000 */
[----:B------:R-:W-:-:S02]  /*5f90*/  SHF.R.U32.HI R10, RZ, 0x10, R166 ;  /* 0x00000010ff0a7819 */ /* 0x000fc400000116a6 */
[----:B------:R-:W-:Y:S02]  /*5fa0*/  LOP3.LUT R8, R166, 0xff, RZ, 0xc0, !PT ;  /* 0x000000ffa6087812 */ /* 0x000fe400078ec0ff */
[----:B------:R-:W-:Y:S02]  /*5fb0*/  SHF.R.U32.HI R9, RZ, 0x18, R166 ;  /* 0x00000018ff097819 */ /* 0x000fe400000116a6 */
[----:B------:R-:W-:Y:S02]  /*5fc0*/  SHF.R.U32.HI R11, RZ, 0x8, R11 ;  /* 0x00000008ff0b7819 */ /* 0x000fe4000001160b */
[----:B------:R-:W-:Y:S02]  /*5fd0*/  LOP3.LUT R10, R10, 0xff, RZ, 0xc0, !PT ;  /* 0x000000ff0a0a7812 */ /* 0x000fe400078ec0ff */
[----:B------:R-:W-:Y:S01]  /*5fe0*/  PRMT R11, R8, 0x5410, R11 ;  /* 0x00005410080b7816 */ /* 0x000fe2000000000b */
[----:B------:R-:W-:Y:S01]  /*5ff0*/  HSET2.LE.AND R8, R137, R60, PT ;  /* 0x0000003c89087233 */ /* 0x000fe20003803000 */
[----:B------:R-:W-:-:S02]  /*6000*/  PRMT R147, R10, 0x5410, R9 ;  /* 0x000054100a937816 */ /* 0x000fc40000000009 */
[----:B------:R-:W-:Y:S01]  /*6010*/  PRMT R9, R141, 0x5410, R172 ;  /* 0x000054108d097816 */ /* 0x000fe200000000ac */
[--C-:B------:R-:W-:Y:S01]  /*6020*/  HSET2.LE.AND R10, R11, R60.reuse, PT ;  /* 0x0000003c0b0a7233 */ /* 0x100fe20003803000 */
[----:B------:R-:W-:Y:S01]  /*6030*/  F2FP.BF16.PACK_AB R137, R223, R138 ;  /* 0x0000008adf89723e */ /* 0x000fe200000010ff */
[--C-:B------:R-:W-:Y:S01]  /*6040*/  HSET2.LE.AND R11, R147, R60.reuse, PT ;  /* 0x0000003c930b7233 */ /* 0x100fe20003803000 */
[----:B------:R-:W-:Y:S01]  /*6050*/  F2FP.BF16.PACK_AB R141, R146, R139 ;  /* 0x0000008b928d723e */ /* 0x000fe200000010ff */
[----:B------:R-:W-:Y:S01]  /*6060*/  HSET2.LE.AND R9, R9, R60, PT ;  /* 0x0000003c09097233 */ /* 0x000fe20003803000 */
[----:B------:R-:W-:Y:S01]  /*6070*/  F2FP.BF16.PACK_AB R60, R67, R66 ;  /* 0x00000042433c723e */ /* 0x000fe200000010ff */
[----:B------:R-:W-:Y:S01]  /*6080*/  FADD.FTZ R139, R139, R34 ;  /* 0x000000228b8b7221 */ /* 0x000fe20000010000 */
[----:B------:R-:W-:Y:S01]  /*6090*/  LOP3.LUT R10, R10, R137, RZ, 0xc0, !PT ;  /* 0x000000890a0a7212 */ /* 0x000fe200078ec0ff */
[----:B------:R-:W-:Y:S01]  /*60a0*/  FADD.FTZ R66, R66, R161 ;  /* 0x000000a142427221 */ /* 0x000fe20000010000 */
[----:B------:R-:W-:Y:S01]  /*60b0*/  LOP3.LUT R11, R11, R62, RZ, 0xc0, !PT ;  /* 0x0000003e0b0b7212 */ /* 0x000fe200078ec0ff */
[----:B------:R-:W-:Y:S01]  /*60c0*/  FADD.FTZ R139, R146, R139 ;  /* 0x0000008b928b7221 */ /* 0x000fe20000010000 */
[----:B------:R-:W-:Y:S01]  /*60d0*/  LOP3.LUT R8, R8, R141, RZ, 0xc0, !PT ;  /* 0x0000008d08087212 */ /* 0x000fe200078ec0ff */
[----:B------:R-:W-:Y:S01]  /*60e0*/  FADD.FTZ R67, R67, R66 ;  /* 0x0000004243437221 */ /* 0x000fe20000010000 */
[----:B------:R-:W-:Y:S01]  /*60f0*/  LOP3.LUT R9, R9, R60, RZ, 0xc0, !PT ;  /* 0x0000003c09097212 */ /* 0x000fe200078ec0ff */
[----:B------:R-:W-:Y:S01]  /*6100*/  FADD.FTZ R138, R138, R139 ;  /* 0x0000008b8a8a7221 */ /* 0x000fe20000010000 */
[----:B-1----:R-:W-:Y:S01]  /*6110*/  HMMA.16816.F32.BF16 R124, R28, R24, R124 ;  /* 0x000000181c7c723c */ /* 0x002fe2000004187c */
[----:B------:R-:W-:-:S02]  /*6120*/  FADD.FTZ R64, R64, R67 ;  /* 0x0000004340407221 */ /* 0x000fc40000010000 */
[----:B------:R-:W-:Y:S02]  /*6130*/  FADD.FTZ R223, R223, R138 ;  /* 0x0000008adfdf7221 */ /* 0x000fe40000010000 */
[----:B------:R-:W-:-:S03]  /*6140*/  FADD.FTZ R222, R63, R64 ;  /* 0x000000403fde7221 */ /* 0x000fc60000010000 */
[C---:B------:R-:W-:Y:S08]  /*6150*/  HMMA.16816.F32.BF16 R120, R28.reuse, R26, R120 ;  /* 0x0000001a1c78723c */ /* 0x040ff00000041878 */
[C---:B------:R-:W-:Y:S08]  /*6160*/  HMMA.16816.F32.BF16 R72, R28.reuse, R20, R72 ;  /* 0x000000141c48723c */ /* 0x040ff00000041848 */
[C---:B------:R-:W-:Y:S08]  /*6170*/  HMMA.16816.F32.BF16 R76, R28.reuse, R22, R76 ;  /* 0x000000161c4c723c */ /* 0x040ff0000004184c */
[C---:B--2---:R-:W-:Y:S08]  /*6180*/  HMMA.16816.F32.BF16 R84, R28.reuse, R16, R84 ;  /* 0x000000101c54723c */ /* 0x044ff00000041854 */
[C---:B------:R-:W-:Y:S08]  /*6190*/  HMMA.16816.F32.BF16 R108, R28.reuse, R18, R108 ;  /* 0x000000121c6c723c */ /* 0x040ff0000004186c */
[C---:B---3--:R-:W-:Y:S08]  /*61a0*/  HMMA.16816.F32.BF16 R92, R28.reuse, R12, R92 ;  /* 0x0000000c1c5c723c */ /* 0x048ff0000004185c */
        /* <DEDUP_REMOVED lines=9> */
[----:B------:R-:W-:Y:S05]  /*6240*/  @!UPT UIADD3 URZ, URZ, URZ, URZ ;  /* 0x0000003f3f3ff290 */ /* 0x000fea000fffe03f */
[----:B------:R-:W-:Y:S11]  /*6250*/  @!P1 BRA `(.L_x_542) ;  /* 0x00008d3000009947 */ /* 0x000ff60003800000 */
[----:B------:R-:W-:Y:S01]  /*6260*/  ISETP.GE.AND P0, PT, R218, c[0x0][0x220], PT ;  /* 0x00008800da007a0c */ /* 0x000fe20003f06270 */
[----:B------:R-:W-:-:S04]  /*6270*/  DEPBAR.LE SB0, 0x0 ;  /* 0x000080000000791a */ /* 0x000fc80000000000 */
[C---:B------:R-:W-:Y:S01]  /*6280*/  IADD3 R5, R207.reuse, -0x2, RZ ;  /* 0xfffffffecf057810 */ /* 0x040fe20007ffe0ff */
[----:B------:R-:W-:Y:S01]  /*6290*/  BAR.SYNC.DEFER_BLOCKING 0x0 ;  /* 0x0000000000007b1d */ /* 0x000fe20000010000 */
[----:B------:R-:W-:Y:S01]  /*62a0*/  IMAD.WIDE.U32 R136, R136, c[0x0][0x1a0], RZ ;  /* 0x0000680088887a25 */ /* 0x000fe200078e00ff */
[----:B------:R-:W-:Y:S02]  /*62b0*/  IADD3 R132, R207, -0x2, RZ ;  /* 0xfffffffecf847810 */ /* 0x000fe40007ffe0ff */
[----:B------:R-:W-:Y:S01]  /*62c0*/  SHF.R.S32.HI R3, RZ, 0x1f, R5 ;  /* 0x0000001fff037819 */ /* 0x000fe20000011405 */
[----:B------:R-:W-:Y:S02]  /*62d0*/  IMAD R2, R198, R5, RZ ;  /* 0x00000005c6027224 */ /* 0x000fe400078e02ff */
[----:B------:R-:W-:-:S04]  /*62e0*/  IMAD.WIDE.U32 R8, R5, R199, R236 ;  /* 0x000000c705087225 */ /* 0x000fc800078e00ec */
[----:B------:R-:W-:Y:S01]  /*62f0*/  IMAD.MOV.U32 R0, RZ, RZ, c[0x0][0x1a4] ;  /* 0x00006900ff007624 */ /* 0x000fe200078e00ff */
[----:B------:R-:W-:Y:S01]  /*6300*/  @!P0 IADD3 R4, P1, R201, R8, RZ ;  /* 0x00000008c9048210 */ /* 0x000fe20007f3e0ff */
[----:B------:R-:W-:Y:S01]  /*6310*/  IMAD R2, R3, R199, R2 ;  /* 0x000000c703027224 */ /* 0x000fe200078e0202 */
[----:B------:R-:W-:Y:S01]  /*6320*/  @!P0 IADD3 R6, P2, R8, R136, RZ ;  /* 0x0000008808068210 */ /* 0x000fe20007f5e0ff */
[----:B------:R-:W-:Y:S01]  /*6330*/  IMAD.SHL.U32 R5, R0, 0x20, RZ ;  /* 0x0000002000057824 */ /* 0x000fe200078e00ff */
[----:B------:R-:W-:Y:S01]  /*6340*/  @!P0 LEA R14, P3, R8, c[0x0][0x170], 0x1 ;  /* 0x00005c00080e8a11 */ /* 0x000fe200078608ff */
[----:B------:R-:W-:Y:S02]  /*6350*/  IMAD.IADD R9, R9, 0x1, R2 ;  /* 0x0000000109097824 */ /* 0x000fe400078e0202 */
[----:B------:R-:W-:Y:S02]  /*6360*/  @!P0 IMAD.MOV.U32 R2, RZ, RZ, 0x30 ;  /* 0x00000030ff028424 */ /* 0x000fe400078e00ff */
[----:B------:R-:W-:Y:S01]  /*6370*/  @!P0 IMAD.X R3, R200, 0x1, R9, P1 ;  /* 0x00000001c8038824 */ /* 0x000fe200008e0609 */
[----:B------:R-:W-:Y:S01]  /*6380*/  @!P0 IADD3.X R5, R9, R137, R5, P2, !PT ;  /* 0x0000008909058210 */ /* 0x000fe200017fe405 */
[----:B------:R-:W-:Y:S01]  /*6390*/  @!P0 IMAD R0, R0, 0x30, RZ ;  /* 0x0000003000008824 */ /* 0x000fe200078e02ff */
[----:B------:R-:W-:Y:S01]  /*63a0*/  @!P0 LEA R12, P2, R4, c[0x0][0x170], 0x1 ;  /* 0x00005c00040c8a11 */ /* 0x000fe200078408ff */
[----:B------:R-:W-:Y:S01]  /*63b0*/  @P0 STS.128 [R205+0x6000], RZ ;  /* 0x006000ffcd000388 */ /* 0x000fe20000000c00 */
[----:B------:R-:W-:-:S02]  /*63c0*/  @!P0 LEA R10, P1, R6, c[0x0][0x170], 0x1 ;  /* 0x00005c00060a8a11 */ /* 0x000fc400078208ff */
[----:B------:R-:W-:Y:S01]  /*63d0*/  @!P0 LEA.HI.X R13, R4, c[0x0][0x174], R3, 0x1, P2 ;  /* 0x00005d00040d8a11 */ /* 0x000fe200010f0c03 */
[----:B------:R-:W-:Y:S01]  /*63e0*/  @!P0 IMAD.WIDE.U32 R2, R2, c[0x0][0x1a0], R8 ;  /* 0x0000680002028a25 */ /* 0x000fe200078e0008 */
[----:B------:R-:W-:Y:S02]  /*63f0*/  @!P0 LEA.HI.X R15, R8, c[0x0][0x174], R9, 0x1, P3 ;  /* 0x00005d00080f8a11 */ /* 0x000fe400018f0c09 */
[----:B------:R-:W-:Y:S01]  /*6400*/  @!P0 LEA.HI.X R11, R6, c[0x0][0x174], R5, 0x1, P1 ;  /* 0x00005d00060b8a11 */ /* 0x000fe200008f0c05 */
[----:B------:R-:W-:Y:S01]  /*6410*/  @!P0 IMAD.IADD R0, R0, 0x1, R3 ;  /* 0x0000000100008824 */ /* 0x000fe200078e0203 */
[C---:B------:R-:W-:Y:S01]  /*6420*/  @!P0 LEA R4, P1, R2.reuse, c[0x0][0x170], 0x1 ;  /* 0x00005c0002048a11 */ /* 0x040fe200078208ff */
[----:B------:R-:W-:Y:S01]  /*6430*/  @!PT LDS RZ, [RZ] ;  /* 0x00000000fffff984 */ /* 0x000fe20000000800 */
[----:B------:R-:W-:Y:S01]  /*6440*/  @!PT LDS RZ, [RZ] ;  /* 0x00000000fffff984 */ /* 0x000fe20000000800 */
[----:B------:R-:W-:Y:S01]  /*6450*/  @!PT LDS RZ, [RZ] ;  /* 0x00000000fffff984 */ /* 0x000fe20000000800 */
[----:B------:R1:W-:Y:S03]  /*6460*/  @!P0 LDGSTS.E.BYPASS.LTC128B.128 [R205+0x6000], [R14.64] ;  /* 0x060000000ecd8fae */ /* 0x0003e6000b901d54 */
[----:B------:R-:W-:Y:S01]  /*6470*/  @!P0 LEA.HI.X R5, R2, c[0x0][0x174], R0, 0x1, P1 ;  /* 0x00005d0002058a11 */ /* 0x000fe200008f0c00 */
[----:B------:R-:W-:Y:S01]  /*6480*/  @P0 STS.128 [R205+0x6800], RZ ;  /* 0x006800ffcd000388 */ /* 0x000fe20000000c00 */
[----:B------:R-:W-:-:S03]  /*6490*/  IMAD R2, R132, 0x40, R239 ;  /* 0x0000004084027824 */ /* 0x000fc600078e02ef */
[----:B------:R-:W-:Y:S01]  /*64a0*/  @!PT LDS RZ, [RZ] ;  /* 0x00000000fffff984 */ /* 0x000fe20000000800 */
[----:B------:R-:W-:Y:S01]  /*64b0*/  @!PT LDS RZ, [RZ] ;  /* 0x00000000fffff984 */ /* 0x000fe20000000800 */
[----:B------:R-:W-:Y:S01]  /*64c0*/  @!PT LDS RZ, [RZ] ;  /* 0x00000000fffff984 */ /* 0x000fe20000000800 */
[----:B------:R1:W-:Y:S02]  /*64d0*/  @!P0 LDGSTS.E.BYPASS.LTC128B.128 [R205+0x6800], [R12.64] ;  /* 0x068000000ccd8fae */ /* 0x0003e4000b901d54 */
[C---:B------:R-:W-:Y:S02]  /*64e0*/  IADD3 R0, R2.reuse, 0x9, RZ ;  /* 0x0000000902007810 */ /* 0x040fe40007ffe0ff */
[----:B------:R-:W-:Y:S01]  /*64f0*/  @P0 STS.128 [R205+0x7000], RZ ;  /* 0x007000ffcd000388 */ /* 0x000fe20000000c00 */
[----:B------:R-:W-:Y:S02]  /*6500*/  IADD3 R6, R2, 0x10, RZ ;  /* 0x0000001002067810 */ /* 0x000fe40007ffe0ff */
[C---:B------:R-:W-:Y:S01]  /*6510*/  ISETP.GE.AND P3, PT, R0.reuse, R238, PT ;  /* 0x000000ee0000720c */ /* 0x040fe20003f66270 */
[----:B------:R-:W-:Y:S01]  /*6520*/  @!PT LDS RZ, [RZ] ;  /* 0x00000000fffff984 */ /* 0x000fe20000000800 */
[----:B------:R-:W-:Y:S01]  /*6530*/  @!PT LDS RZ, [RZ] ;  /* 0x00000000fffff984 */ /* 0x000fe20000000800 */
[----:B------:R-:W-:Y:S01]  /*6540*/  @!PT LDS RZ, [RZ] ;  /* 0x00000000fffff984 */ /* 0x000fe20000000800 */
[----:B------:R2:W-:Y:S01]  /*6550*/  @!P0 LDGSTS.E.BYPASS.LTC128B.128 [R205+0x7000], [R10.64] ;  /* 0x070000000acd8fae */ /* 0x0005e2000b901d54 */
[----:B------:R-:W-:-:S03]  /*6560*/  ISETP.GE.AND P6, PT, R0, R233, PT ;  /* 0x000000e90000720c */ /* 0x000fc60003fc6270 */
[----:B------:R-:W-:Y:S04]  /*6570*/  @P0 STS.128 [R205+0x7800], RZ ;  /* 0x007800ffcd000388 */ /* 0x000fe80000000c00 */
[----:B------:R-:W-:Y:S01]  /*6580*/  @!PT LDS RZ, [RZ] ;  /* 0x00000000fffff984 */ /* 0x000fe20000000800 */
[----:B------:R-:W-:Y:S01]  /*6590*/  @!PT LDS RZ, [RZ] ;  /* 0x00000000fffff984 */ /* 0x000fe20000000800 */
[----:B------:R-:W-:Y:S01]  /*65a0*/  @!PT LDS RZ, [RZ] ;  /* 0x00000000fffff984 */ /* 0x000fe20000000800 */
[----:B------:R3:W-:Y:S04]  /*65b0*/  @!P0 LDGSTS.E.BYPASS.LTC128B.128 [R205+0x7800], [R4.64] ;  /* 0x0780000004cd8fae */ /* 0x0007e8000b901d54 */
[----:B------:R-:W-:Y:S04]  /*65c0*/  LDSM.16.M88.4 R28, [R194] ;  /* 0x00000000c21c783b */ /* 0x000fe80000000200 */
[----:B------:R-:W4:Y:S04]  /*65d0*/  LDSM.16.M88.4 R144, [R193+0x4000] ;  /* 0x00400000c190783b */ /* 0x000f280000000200 */
[----:B------:R-:W5:Y:S04]  /*65e0*/  LDSM.16.M88.4 R32, [R194+0x2000] ;  /* 0x00200000c220783b */ /* 0x000f680000000200 */
[----:B------:R-:W2:Y:S04]  /*65f0*/  LDSM.16.M88.4 R44, [R193+0x5000] ;  /* 0x00500000c12c783b */ /* 0x000ea80000000200 */
[----:B------:R-:W2:Y:S04]  /*6600*/  LDSM.16.M88.4 R60, [R193+0x4800] ;  /* 0x00480000c13c783b */ /* 0x000ea80000000200 */
[----:B------:R-:W2:Y:S01]  /*6610*/  LDSM.16.M88.4 R160, [R193+0x5800] ;  /* 0x00580000c1a0783b */ /* 0x000ea20000000200 */
[----:B---3--:R-:W-:-:S03]  /*6620*/  IADD3 R4, R2, 0x8, RZ ;  /* 0x0000000802047810 */ /* 0x008fc60007ffe0ff */
[----:B------:R-:W-:Y:S01]  /*6630*/  LDSM.16.M88.4 R24, [R187+0x4000] ;  /* 0x00400000bb18783b */ /* 0x000fe20000000200 */
[----:B------:R-:W-:-:S03]  /*6640*/  ISETP.GE.AND P1, PT, R4, R238, PT ;  /* 0x000000ee0400720c */ /* 0x000fc60003f26270 */
[----:B-1----:R-:W1:Y:S01]  /*6650*/  LDSM.16.M88.4 R12, [R192] ;  /* 0x00000000c00c783b */ /* 0x002e620000000200 */
[C---:B------:R-:W-:Y:S02]  /*6660*/  ISETP.GE.AND P2, PT, R4.reuse, R233, PT ;  /* 0x000000e90400720c */ /* 0x040fe40003f46270 */
[C---:B------:R-:W-:Y:S01]  /*6670*/  ISETP.GE.AND P5, PT, R4.reuse, R231, PT ;  /* 0x000000e70400720c */ /* 0x040fe20003fa6270 */
[----:B------:R-:W3:Y:S01]  /*6680*/  LDSM.16.M88.4 R156, [R192+0x2000] ;  /* 0x00200000c09c783b */ /* 0x000ee20000000200 */
[----:B------:R-:W-:-:S03]  /*6690*/  ISETP.GE.AND P4, PT, R4, R209, PT ;  /* 0x000000d10400720c */ /* 0x000fc60003f86270 */
[----:B------:R-:W-:Y:S04]  /*66a0*/  LDSM.16.M88.4 R20, [R187+0x4800] ;  /* 0x00480000bb14783b */ /* 0x000fe80000000200 */
[----:B------:R-:W1:Y:S04]  /*66b0*/  LDSM.16.M88.4 R16, [R187+0x5000] ;  /* 0x00500000bb10783b */ /* 0x000e680000000200 */
[----:B------:R-:W1:Y:S01]  /*66c0*/  LDSM.16.M88.4 R224, [R187+0x5800] ;  /* 0x00580000bbe0783b */ /* 0x000e620000000200 */
[-C--:B----4-:R-:W-:Y:S03]  /*66d0*/  HMMA.16816.F32.BF16 R152, R28, R144.reuse, RZ ;  /* 0x000000901c98723c */ /* 0x090fe600000418ff */
[----:B------:R-:W-:Y:S04]  /*66e0*/  LDSM.16.M88.4 R168, [R190] ;  /* 0x00000000bea8783b */ /* 0x000fe80000000200 */
[----:B------:R-:W4:Y:S01]  /*66f0*/  LDSM.16.M88.4 R176, [R191] ;  /* 0x00000000bfb0783b */ /* 0x000f220000000200 */
[C---:B-----5:R-:W-:Y:S03]  /*6700*/  HMMA.16816.F32.BF16 R148, R32.reuse, R144, RZ ;  /* 0x000000902094723c */ /* 0x060fe600000418ff */
[----:B------:R-:W5:Y:S04]  /*6710*/  LDSM.16.M88.4 R172, [R191+0x2000] ;  /* 0x00200000bfac783b */ /* 0x000f680000000200 */
[----:B------:R-:W1:Y:S01]  /*6720*/  LDSM.16.M88.4 R164, [R183] ;  /* 0x00000000b7a4783b */ /* 0x000e620000000200 */
[-C--:B--2---:R-:W-:Y:S03]  /*6730*/  HMMA.16816.F32.BF16 R8, R32, R146.reuse, RZ ;  /* 0x000000922008723c */ /* 0x084fe600000418ff */
[----:B------:R-:W0:Y:S05]  /*6740*/  LDGDEPBAR ;  /* 0x00000000000079af */ /* 0x000e2a0000000000 */
[----:B------:R-:W-:Y:S08]  /*6750*/  HMMA.16816.F32.BF16 R144, R28, R146, RZ ;  /* 0x000000921c90723c */ /* 0x000ff000000418ff */
[C---:B------:R-:W-:Y:S08]  /*6760*/  HMMA.16816.F32.BF16 R52, R32.reuse, R44, RZ ;  /* 0x0000002c2034723c */ /* 0x040ff000000418ff */
[----:B------:R-:W-:Y:S08]  /*6770*/  HMMA.16816.F32.BF16 R48, R32, R46, RZ ;  /* 0x0000002e2030723c */ /* 0x000ff000000418ff */
[C---:B------:R-:W-:Y:S08]  /*6780*/  HMMA.16816.F32.BF16 R56, R28.reuse, R44, RZ ;  /* 0x0000002c1c38723c */ /* 0x040ff000000418ff */
[C---:B------:R-:W-:Y:S08]  /*6790*/  HMMA.16816.F32.BF16 R140, R28.reuse, R60, RZ ;  /* 0x0000003c1c8c723c */ /* 0x040ff000000418ff */
[----:B------:R-:W-:Y:S08]  /*67a0*/  HMMA.16816.F32.BF16 R44, R28, R46, RZ ;  /* 0x0000002e1c2c723c */ /* 0x000ff000000418ff */
[C---:B------:R-:W-:Y:S08]  /*67b0*/  HMMA.16816.F32.BF16 R136, R32.reuse, R60, RZ ;  /* 0x0000003c2088723c */ /* 0x040ff000000418ff */
[-C--:B------:R-:W-:Y:S08]  /*67c0*/  HMMA.16816.F32.BF16 R64, R32, R62.reuse, RZ ;  /* 0x0000003e2040723c */ /* 0x080ff000000418ff */
[C---:B------:R-:W-:Y:S08]  /*67d0*/  HMMA.16816.F32.BF16 R60, R28.reuse, R62, RZ ;  /* 0x0000003e1c3c723c */ /* 0x040ff000000418ff */
[C---:B------:R-:W-:Y:S08]  /*67e0*/  HMMA.16816.F32.BF16 R40, R28.reuse, R160, RZ ;  /* 0x000000a01c28723c */ /* 0x040ff000000418ff */
[----:B------:R-:W-:Y:S08]  /*67f0*/  HMMA.16816.F32.BF16 R28, R28, R162, RZ ;  /* 0x000000a21c1c723c */ /* 0x000ff000000418ff */
[----:B------:R-:W-:Y:S08]  /*6800*/  HMMA.16816.F32.BF16 R36, R32, R160, RZ ;  /* 0x000000a02024723c */ /* 0x000ff000000418ff */
[----:B-1----:R-:W-:Y:S08]  /*6810*/  HMMA.16816.F32.BF16 R144, R12, R26, R144 ;  /* 0x0000001a0c90723c */ /* 0x002ff00000041890 */
[----:B------:R-:W-:Y:S01]  /*6820*/  HMMA.16816.F32.BF16 R32, R32, R162, RZ ;  /* 0x000000a22020723c */ /* 0x000fe200000418ff */
[----:B------:R-:W-:Y:S07]  /*6830*/  LDSM.16.M88.4 R160, [R182] ;  /* 0x00000000b6a0783b */ /* 0x000fee0000000200 */
[C---:B---3--:R-:W-:Y:S08]  /*6840*/  HMMA.16816.F32.BF16 R8, R156.reuse, R26, R8 ;  /* 0x0000001a9c08723c */ /* 0x048ff00000041808 */
[C---:B------:R-:W-:Y:S08]  /*6850*/  HMMA.16816.F32.BF16 R148, R156.reuse, R24, R148 ;  /* 0x000000189c94723c */ /* 0x040ff00000041894 */
[C---:B------:R-:W-:Y:S08]  /*6860*/  HMMA.16816.F32.BF16 R52, R156.reuse, R16, R52 ;  /* 0x000000109c34723c */ /* 0x040ff00000041834 */
[----:B------:R-:W-:Y:S08]  /*6870*/  HMMA.16816.F32.BF16 R48, R156, R18, R48 ;  /* 0x000000129c30723c */ /* 0x000ff00000041830 */
[C---:B------:R-:W-:Y:S01]  /*6880*/  HMMA.16816.F32.BF16 R152, R12.reuse, R24, R152 ;  /* 0x000000180c98723c */ /* 0x040fe20000041898 */
[----:B------:R-:W-:Y:S07]  /*6890*/  LDSM.16.M88.4 R24, [R189] ;  /* 0x00000000bd18783b */ /* 0x000fee0000000200 */
[C---:B------:R-:W-:Y:S08]  /*68a0*/  HMMA.16816.F32.BF16 R140, R12.reuse, R20, R140 ;  /* 0x000000140c8c723c */ /* 0x040ff0000004188c */
[C---:B------:R-:W-:Y:S08]  /*68b0*/  HMMA.16816.F32.BF16 R56, R12.reuse, R16, R56 ;  /* 0x000000100c38723c */ /* 0x040ff00000041838 */
[----:B------:R-:W-:Y:S01]  /*68c0*/  HMMA.16816.F32.BF16 R44, R12, R18, R44 ;  /* 0x000000120c2c723c */ /* 0x000fe2000004182c */
[----:B------:R-:W1:Y:S07]  /*68d0*/  LDSM.16.M88.4 R16, [R180] ;  /* 0x00000000b410783b */ /* 0x000e6e0000000200 */
[C---:B------:R-:W-:Y:S08]  /*68e0*/  HMMA.16816.F32.BF16 R136, R156.reuse, R20, R136 ;  /* 0x000000149c88723c */ /* 0x040ff00000041888 */
[-C--:B------:R-:W-:Y:S08]  /*68f0*/  HMMA.16816.F32.BF16 R64, R156, R22.reuse, R64 ;  /* 0x000000169c40723c */ /* 0x080ff00000041840 */
[C---:B------:R-:W-:Y:S01]  /*6900*/  HMMA.16816.F32.BF16 R60, R12.reuse, R22, R60 ;  /* 0x000000160c3c723c */ /* 0x040fe2000004183c */
[----:B------:R-:W2:Y:S07]  /*6910*/  LDSM.16.M88.4 R20, [R189+0x2000] ;  /* 0x00200000bd14783b */ /* 0x000eae0000000200 */
[C---:B------:R-:W-:Y:S08]  /*6920*/  HMMA.16816.F32.BF16 R40, R12.reuse, R224, R40 ;  /* 0x000000e00c28723c */ /* 0x040ff00000041828 */
[----:B------:R-:W-:Y:S01]  /*6930*/  HMMA.16816.F32.BF16 R28, R12, R226, R28 ;  /* 0x000000e20c1c723c */ /* 0x000fe2000004181c */
[----:B------:R-:W3:Y:S07]  /*6940*/  LDSM.16.M88.4 R12, [R180+0x800] ;  /* 0x00080000b40c783b */ /* 0x000eee0000000200 */
[----:B----4-:R-:W-:Y:S08]  /*6950*/  HMMA.16816.F32.BF16 R144, R176, R170, R144 ;  /* 0x000000aab090723c */ /* 0x010ff00000041890 */
[C---:B------:R-:W-:Y:S08]  /*6960*/  HMMA.16816.F32.BF16 R36, R156.reuse, R224, R36 ;  /* 0x000000e09c24723c */ /* 0x040ff00000041824 */
[----:B------:R-:W-:Y:S01]  /*6970*/  HMMA.16816.F32.BF16 R32, R156, R226, R32 ;  /* 0x000000e29c20723c */ /* 0x000fe20000041820 */
[----:B------:R-:W4:Y:S07]  /*6980*/  LDSM.16.M88.4 R156, [R181] ;  /* 0x00000000b59c783b */ /* 0x000f2e0000000200 */
[----:B-----5:R-:W-:Y:S08]  /*6990*/  HMMA.16816.F32.BF16 R8, R172, R170, R8 ;  /* 0x000000aaac08723c */ /* 0x020ff00000041808 */
[-C--:B------:R-:W-:Y:S08]  /*69a0*/  HMMA.16816.F32.BF16 R140, R176, R164.reuse, R140 ;  /* 0x000000a4b08c723c */ /* 0x080ff0000004188c */
[----:B------:R-:W-:Y:S08]  /*69b0*/  HMMA.16816.F32.BF16 R136, R172, R164, R136 ;  /* 0x000000a4ac88723c */ /* 0x000ff00000041888 */
[-C--:B-1----:R-:W-:Y:S08]  /*69c0*/  HMMA.16816.F32.BF16 R144, R24, R18.reuse, R144 ;  /* 0x000000121890723c */ /* 0x082ff00000041890 */
[----:B--2---:R-:W-:Y:S07]  /*69d0*/  HMMA.16816.F32.BF16 R8, R20, R18, R8 ;  /* 0x000000121408723c */ /* 0x004fee0000041808 */
[----:B------:R-:W-:Y:S01]  /*69e0*/  IADD3 R18, R2, 0x19, RZ ;  /* 0x0000001902127810 */ /* 0x000fe20007ffe0ff */
[-C--:B---3--:R-:W-:Y:S08]  /*69f0*/  HMMA.16816.F32.BF16 R140, R24, R12.reuse, R140 ;  /* 0x0000000c188c723c */ /* 0x088ff0000004188c */
[----:B------:R-:W-:Y:S01]  /*6a00*/  HMMA.16816.F32.BF16 R136, R20, R12, R136 ;  /* 0x0000000c1488723c */ /* 0x000fe20000041888 */
[----:B------:R-:W-:-:S02]  /*6a10*/  FSEL R252, R146, -INF , !P2 ;  /* 0xff80000092fc7808 */ /* 0x000fc40005000000 */
[----:B------:R-:W-:Y:S02]  /*6a20*/  ISETP.GE.AND P2, PT, R0, R209, PT ;  /* 0x000000d10000720c */ /* 0x000fe40003f46270 */
[----:B------:R-:W-:Y:S02]  /*6a30*/  FSEL R165, R145, -INF , !P3 ;  /* 0xff80000091a57808 */ /* 0x000fe40005800000 */
[----:B------:R-:W-:Y:S01]  /*6a40*/  ISETP.GE.AND P3, PT, R6, R231, PT ;  /* 0x000000e70600720c */ /* 0x000fe20003f66270 */
[----:B----4-:R-:W-:Y:S01]  /*6a50*/  HMMA.16816.F32.BF16 R36, R172, R156, R36 ;  /* 0x0000009cac24723c */ /* 0x010fe20000041824 */
[----:B------:R-:W-:Y:S02]  /*6a60*/  FSEL R4, R10, -INF , !P4 ;  /* 0xff8000000a047808 */ /* 0x000fe40006000000 */
[----:B------:R-:W-:-:S05]  /*6a70*/  ISETP.GE.AND P4, PT, R6, R233, PT ;  /* 0x000000e90600720c */ /* 0x000fca0003f86270 */
[----:B------:R-:W-:Y:S01]  /*6a80*/  HMMA.16816.F32.BF16 R32, R172, R158, R32 ;  /* 0x0000009eac20723c */ /* 0x000fe20000041820 */
[----:B------:R-:W-:-:S07]  /*6a90*/  FSEL R142, R142, -INF , !P4 ;  /* 0xff8000008e8e7808 */ /* 0x000fce0006000000 */
[----:B------:R-:W-:Y:S01]  /*6aa0*/  HMMA.16816.F32.BF16 R40, R176, R156, R40 ;  /* 0x0000009cb028723c */ /* 0x000fe20000041828 */
[----:B------:R-:W-:-:S07]  /*6ab0*/  FSEL R246, R136, -INF , !P3 ;  /* 0xff80000088f67808 */ /* 0x000fce0005800000 */
[----:B------:R-:W-:Y:S01]  /*6ac0*/  HMMA.16816.F32.BF16 R28, R176, R158, R28 ;  /* 0x0000009eb01c723c */ /* 0x000fe2000004181c */
[----:B------:R-:W1:Y:S07]  /*6ad0*/  LDSM.16.M88.4 R156, [R180+0x1000] ;  /* 0x00100000b49c783b */ /* 0x000e6e0000000200 */
[-C--:B------:R-:W-:Y:S08]  /*6ae0*/  HMMA.16816.F32.BF16 R52, R172, R160.reuse, R52 ;  /* 0x000000a0ac34723c */ /* 0x080ff00000041834 */
[C---:B------:R-:W-:Y:S07]  /*6af0*/  HMMA.16816.F32.BF16 R56, R176.reuse, R160, R56 ;  /* 0x000000a0b038723c */ /* 0x040fee0000041838 */
[----:B------:R-:W-:Y:S01]  /*6b00*/  FSEL R161, R144, -INF , !P1 ;  /* 0xff80000090a17808 */ /* 0x000fe20004800000 */
[----:B------:R-:W-:Y:S01]  /*6b10*/  HMMA.16816.F32.BF16 R60, R176, R166, R60 ;  /* 0x000000a6b03c723c */ /* 0x000fe2000004183c */
[----:B------:R-:W-:-:S02]  /*6b20*/  ISETP.GE.AND P1, PT, R0, R231, PT ;  /* 0x000000e70000720c */ /* 0x000fc40003f26270 */
[----:B------:R-:W-:Y:S02]  /*6b30*/  FSEL R0, R8, -INF , !P5 ;  /* 0xff80000008007808 */ /* 0x000fe40006800000 */
[----:B------:R-:W-:Y:S02]  /*6b40*/  ISETP.GE.AND P5, PT, R6, R238, PT ;  /* 0x000000ee0600720c */ /* 0x000fe40003fa6270 */
[----:B------:R-:W-:Y:S01]  /*6b50*/  IADD3 R8, R2, 0x11, RZ ;  /* 0x0000001102087810 */ /* 0x000fe20007ffe0ff */
[----:B------:R-:W-:Y:S01]  /*6b60*/  HMMA.16816.F32.BF16 R64, R172, R166, R64 ;  /* 0x000000a6ac40723c */ /* 0x000fe20000041840 */
[----:B------:R-:W-:Y:S02]  /*6b70*/  FSEL R12, R9, -INF , !P1 ;  /* 0xff800000090c7808 */ /* 0x000fe40004800000 */
[----:B------:R-:W-:Y:S02]  /*6b80*/  ISETP.GE.AND P1, PT, R6, R209, PT ;  /* 0x000000d10600720c */ /* 0x000fe40003f26270 */
[----:B------:R-:W-:-:S02]  /*6b90*/  FSEL R6, R11, -INF , !P2 ;  /* 0xff8000000b067808 */ /* 0x000fc40005000000 */
[----:B------:R-:W-:Y:S01]  /*6ba0*/  FSEL R145, R140, -INF , !P5 ;  /* 0xff8000008c917808 */ /* 0x000fe20006800000 */
[-C--:B------:R-:W-:Y:S01]  /*6bb0*/  HMMA.16816.F32.BF16 R48, R172, R162.reuse, R48 ;  /* 0x000000a2ac30723c */ /* 0x080fe20000041830 */
[C---:B------:R-:W-:Y:S02]  /*6bc0*/  ISETP.GE.AND P2, PT, R8.reuse, R233, PT ;  /* 0x000000e90800720c */ /* 0x040fe40003f46270 */
[C---:B------:R-:W-:Y:S02]  /*6bd0*/  ISETP.GE.AND P5, PT, R8.reuse, R231, PT ;  /* 0x000000e70800720c */ /* 0x040fe40003fa6270 */
[----:B------:R-:W-:Y:S02]  /*6be0*/  ISETP.GE.AND P4, PT, R8, R209, PT ;  /* 0x000000d10800720c */ /* 0x000fe40003f86270 */
[----:B------:R-:W-:Y:S01]  /*6bf0*/  FSEL R143, R143, -INF , !P2 ;  /* 0xff8000008f8f7808 */ /* 0x000fe20005000000 */
[----:B------:R-:W-:Y:S01]  /*6c00*/  HMMA.16816.F32.BF16 R44, R176, R162, R44 ;  /* 0x000000a2b02c723c */ /* 0x000fe2000004182c */
[----:B------:R-:W-:-:S02]  /*6c10*/  FSEL R170, R138, -INF , !P1 ;  /* 0xff8000008aaa7808 */ /* 0x000fc40004800000 */
[----:B------:R-:W-:Y:S02]  /*6c20*/  FSEL R224, R137, -INF , !P5 ;  /* 0xff80000089e07808 */ /* 0x000fe40006800000 */
[----:B------:R-:W-:Y:S02]  /*6c30*/  ISETP.GE.AND P5, PT, R18, R233, PT ;  /* 0x000000e91200720c */ /* 0x000fe40003fa6270 */
[----:B------:R-:W-:Y:S01]  /*6c40*/  FSEL R163, R147, -INF , !P6 ;  /* 0xff80000093a37808 */ /* 0x000fe20007000000 */
[----:B------:R-:W-:Y:S01]  /*6c50*/  HMMA.16816.F32.BF16 R60, R24, R14, R60 ;  /* 0x0000000e183c723c */ /* 0x000fe2000004183c */
[----:B------:R-:W-:Y:S02]  /*6c60*/  ISETP.GE.AND P6, PT, R8, R238, PT ;  /* 0x000000ee0800720c */ /* 0x000fe40003fc6270 */
[----:B------:R-:W-:Y:S02]  /*6c70*/  IADD3 R8, R2, 0x18, RZ ;  /* 0x0000001802087810 */ /* 0x000fe40007ffe0ff */
[----:B------:R-:W-:-:S02]  /*6c80*/  FSEL R141, R141, -INF , !P6 ;  /* 0xff8000008d8d7808 */ /* 0x000fc40007000000 */
[C---:B------:R-:W-:Y:S01]  /*6c90*/  ISETP.GE.AND P2, PT, R8.reuse, R238, PT ;  /* 0x000000ee0800720c */ /* 0x040fe20003f46270 */
[----:B------:R-:W-:Y:S01]  /*6ca0*/  HMMA.16816.F32.BF16 R148, R172, R168, R148 ;  /* 0x000000a8ac94723c */ /* 0x000fe20000041894 */
[C---:B------:R-:W-:Y:S02]  /*6cb0*/  ISETP.GE.AND P3, PT, R8.reuse, R233, PT ;  /* 0x000000e90800720c */ /* 0x040fe40003f66270 */
[C---:B------:R-:W-:Y:S02]  /*6cc0*/  ISETP.GE.AND P6, PT, R8.reuse, R231, PT ;  /* 0x000000e70800720c */ /* 0x040fe40003fc6270 */
[----:B------:R-:W-:Y:S02]  /*6cd0*/  ISETP.GE.AND P1, PT, R8, R209, PT ;  /* 0x000000d10800720c */ /* 0x000fe40003f26270 */
[----:B------:R-:W2:Y:S01]  /*6ce0*/  LDSM.16.M88.4 R8, [R180+0x1800] ;  /* 0x00180000b408783b */ /* 0x000ea20000000200 */
[----:B------:R-:W-:Y:S01]  /*6cf0*/  HMMA.16816.F32.BF16 R64, R20, R14, R64 ;  /* 0x0000000e1440723c */ /* 0x000fe20000041840 */
[----:B------:R-:W-:-:S06]  /*6d00*/  DEPBAR.LE SB0, 0x0 ;  /* 0x000080000000791a */ /* 0x000fcc0000000000 */
[----:B------:R-:W-:Y:S01]  /*6d10*/  IADD3 R14, R2, 0x20, RZ ;  /* 0x00000020020e7810 */ /* 0x000fe20007ffe0ff */
[----:B-1----:R-:W-:Y:S01]  /*6d20*/  HMMA.16816.F32.BF16 R56, R24, R156, R56 ;  /* 0x0000009c1838723c */ /* 0x002fe20000041838 */
[----:B------:R-:W-:-:S07]  /*6d30*/  FSEL R160, R63, -INF , !P5 ;  /* 0xff8000003fa07808 */ /* 0x000fce0006800000 */
[----:B------:R-:W-:Y:S07]  /*6d40*/  HMMA.16816.F32.BF16 R52, R20, R156, R52 ;  /* 0x0000009c1434723c */ /* 0x000fee0000041834 */
[----:B------:R-:W-:Y:S01]  /*6d50*/  FSEL R156, R62, -INF , !P3 ;  /* 0xff8000003e9c7808 */ /* 0x000fe20005800000 */
[----:B------:R-:W-:Y:S01]  /*6d60*/  HMMA.16816.F32.BF16 R152, R176, R168, R152 ;  /* 0x000000a8b098723c */ /* 0x000fe20000041898 */
[----:B------:R-:W-:Y:S02]  /*6d70*/  FSEL R248, R64, -INF , !P6 ;  /* 0xff80000040f87808 */ /* 0x000fe40007000000 */
[----:B------:R-:W-:-:S02]  /*6d80*/  FSEL R174, R66, -INF , !P1 ;  /* 0xff80000042ae7808 */ /* 0x000fc40004800000 */
[----:B------:R-:W-:Y:S02]  /*6d90*/  ISETP.GE.AND P3, PT, R18, R209, PT ;  /* 0x000000d11200720c */ /* 0x000fe40003f66270 */
[----:B------:R-:W-:Y:S01]  /*6da0*/  FSEL R168, R139, -INF , !P4 ;  /* 0xff8000008ba87808 */ /* 0x000fe20006000000 */
[-C--:B------:R-:W-:Y:S01]  /*6db0*/  HMMA.16816.F32.BF16 R48, R20, R158.reuse, R48 ;  /* 0x0000009e1430723c */ /* 0x080fe20000041830 */
[----:B------:R-:W-:Y:S02]  /*6dc0*/  FSEL R139, R60, -INF , !P2 ;  /* 0xff8000003c8b7808 */ /* 0x000fe40005000000 */
[C---:B------:R-:W-:Y:S02]  /*6dd0*/  ISETP.GE.AND P4, PT, R18.reuse, R238, PT ;  /* 0x000000ee1200720c */ /* 0x040fe40003f86270 */
[----:B------:R-:W-:Y:S02]  /*6de0*/  ISETP.GE.AND P2, PT, R18, R231, PT ;  /* 0x000000e71200720c */ /* 0x000fe40003f46270 */
[----:B------:R-:W-:Y:S01]  /*6df0*/  FSEL R147, R61, -INF , !P4 ;  /* 0xff8000003d937808 */ /* 0x000fe20006000000 */
[----:B------:R-:W-:Y:S01]  /*6e00*/  HMMA.16816.F32.BF16 R44, R24, R158, R44 ;  /* 0x0000009e182c723c */ /* 0x000fe2000004182c */
[----:B------:R-:W-:-:S02]  /*6e10*/  FSEL R244, R65, -INF , !P2 ;  /* 0xff80000041f47808 */ /* 0x000fc40005000000 */
[C---:B------:R-:W-:Y:S02]  /*6e20*/  ISETP.GE.AND P6, PT, R14.reuse, R238, PT ;  /* 0x000000ee0e00720c */ /* 0x040fe40003fc6270 */
[C---:B------:R-:W-:Y:S02]  /*6e30*/  ISETP.GE.AND P1, PT, R14.reuse, R233, PT ;  /* 0x000000e90e00720c */ /* 0x040fe40003f26270 */
[C---:B------:R-:W-:Y:S01]  /*6e40*/  ISETP.GE.AND P4, PT, R14.reuse, R231, PT ;  /* 0x000000e70e00720c */ /* 0x040fe20003f86270 */
[----:B------:R-:W-:Y:S01]  /*6e50*/  HMMA.16816.F32.BF16 R148, R20, R16, R148 ;  /* 0x000000101494723c */ /* 0x000fe20000041894 */
[----:B------:R-:W-:Y:S02]  /*6e60*/  ISETP.GE.AND P2, PT, R14, R209, PT ;  /* 0x000000d10e00720c */ /* 0x000fe40003f46270 */
[----:B------:R-:W-:Y:S02]  /*6e70*/  IADD3 R14, R2, 0x21, RZ ;  /* 0x00000021020e7810 */ /* 0x000fe40007ffe0ff */
[----:B------:R-:W-:-:S02]  /*6e80*/  FSEL R172, R67, -INF , !P3 ;  /* 0xff80000043ac7808 */ /* 0x000fc40005800000 */
[----:B------:R-:W-:Y:S01]  /*6e90*/  FSEL R56, R56, -INF , !P6 ;  /* 0xff80000038387808 */ /* 0x000fe20007000000 */
[C---:B--2---:R-:W-:Y:S01]  /*6ea0*/  HMMA.16816.F32.BF16 R40, R24.reuse, R8, R40 ;  /* 0x000000081828723c */ /* 0x044fe20000041828 */
[----:B------:R-:W-:Y:S02]  /*6eb0*/  FSEL R58, R58, -INF , !P1 ;  /* 0xff8000003a3a7808 */ /* 0x000fe40004800000 */
[C---:B------:R-:W-:Y:S02]  /*6ec0*/  ISETP.GE.AND P5, PT, R14.reuse, R238, PT ;  /* 0x000000ee0e00720c */ /* 0x040fe40003fa6270 */
[C---:B------:R-:W-:Y:S02]  /*6ed0*/  ISETP.GE.AND P3, PT, R14.reuse, R233, PT ;  /* 0x000000e90e00720c */ /* 0x040fe40003f66270 */
[C---:B------:R-:W-:Y:S01]  /*6ee0*/  ISETP.GE.AND P6, PT, R14.reuse, R231, PT ;  /* 0x000000e70e00720c */ /* 0x040fe20003fc6270 */
[----:B------:R-:W-:Y:S01]  /*6ef0*/  HMMA.16816.F32.BF16 R152, R24, R16, R152 ;  /* 0x000000101898723c */ /* 0x000fe20000041898 */
[----:B------:R-:W-:-:S02]  /*6f00*/  ISETP.GE.AND P1, PT, R14, R209, PT ;  /* 0x000000d10e00720c */ /* 0x000fc40003f26270 */
[----:B------:R-:W-:Y:S02]  /*6f10*/  IADD3 R14, R2, 0x28, RZ ;  /* 0x00000028020e7810 */ /* 0x000fe40007ffe0ff */
[----:B------:R-:W-:Y:S02]  /*6f20*/  FSEL R57, R57, -INF , !P5 ;  /* 0xff80000039397808 */ /* 0x000fe40006800000 */
[----:B------:R-:W-:Y:S01]  /*6f30*/  FSEL R59, R59, -INF , !P3 ;  /* 0xff8000003b3b7808 */ /* 0x000fe20005800000 */
[----:B------:R-:W-:Y:S01]  /*6f40*/  HMMA.16816.F32.BF16 R36, R20, R8, R36 ;  /* 0x000000081424723c */ /* 0x000fe20000041824 */
[----:B------:R-:W-:Y:S02]  /*6f50*/  FSEL R158, R52, -INF , !P4 ;  /* 0xff800000349e7808 */ /* 0x000fe40006000000 */
[----:B------:R-:W-:Y:S02]  /*6f60*/  FSEL R140, R54, -INF , !P2 ;  /* 0xff800000368c7808 */ /* 0x000fe40005000000 */
[----:B------:R-:W-:-:S02]  /*6f70*/  ISETP.GE.AND P3, PT, R14, R238, PT ;  /* 0x000000ee0e00720c */ /* 0x000fc40003f66270 */
[C---:B------:R-:W-:Y:S01]  /*6f80*/  ISETP.GE.AND P4, PT, R14.reuse, R233, PT ;  /* 0x000000e90e00720c */ /* 0x040fe20003f86270 */
[-C--:B------:R-:W-:Y:S01]  /*6f90*/  HMMA.16816.F32.BF16 R32, R20, R10.reuse, R32 ;  /* 0x0000000a1420723c */ /* 0x080fe20000041820 */
[C---:B------:R-:W-:Y:S02]  /*6fa0*/  ISETP.GE.AND P5, PT, R14.reuse, R231, PT ;  /* 0x000000e70e00720c */ /* 0x040fe40003fa6270 */
[----:B------:R-:W-:Y:S02]  /*6fb0*/  ISETP.GE.AND P2, PT, R14, R209, PT ;  /* 0x000000d10e00720c */ /* 0x000fe40003f46270 */
[C---:B------:R-:W-:Y:S02]  /*6fc0*/  IADD3 R16, R2.reuse, 0x1, RZ ;  /* 0x0000000102107810 */ /* 0x040fe40007ffe0ff */
[----:B------:R-:W-:Y:S01]  /*6fd0*/  IADD3 R14, R2, 0x29, RZ ;  /* 0x00000029020e7810 */ /* 0x000fe20007ffe0ff */
[----:B------:R-:W-:Y:S01]  /*6fe0*/  HMMA.16816.F32.BF16 R28, R24, R10, R28 ;  /* 0x0000000a181c723c */ /* 0x000fe2000004181c */
[----:B------:R-:W-:-:S02]  /*6ff0*/  FSEL R162, R53, -INF , !P6 ;  /* 0xff80000035a27808 */ /* 0x000fc40007000000 */
[----:B------:R-:W-:Y:S02]  /*7000*/  FSEL R138, R55, -INF , !P1 ;  /* 0xff800000378a7808 */ /* 0x000fe40004800000 */
[----:B------:R-:W-:Y:S02]  /*7010*/  FSEL R52, R44, -INF , !P3 ;  /* 0xff8000002c347808 */ /* 0x000fe40005800000 */
[----:B------:R-:W-:Y:S02]  /*7020*/  FSEL R46, R46, -INF , !P4 ;  /* 0xff8000002e2e7808 */ /* 0x000fe40006000000 */
[----:B------:R-:W-:Y:S02]  /*7030*/  FSEL R166, R48, -INF , !P5 ;  /* 0xff80000030a67808 */ /* 0x000fe40006800000 */
[----:B------:R-:W-:Y:S01]  /*7040*/  FSEL R144, R50, -INF , !P2 ;  /* 0xff80000032907808 */ /* 0x000fe20005000000 */
[----:B------:R-:W-:Y:S01]  /*7050*/  BAR.SYNC.DEFER_BLOCKING 0x0 ;  /* 0x0000000000007b1d */ /* 0x000fe20000010000 */
[----:B------:R-:W-:-:S02]  /*7060*/  ISETP.GE.AND P6, PT, R16, R238, PT ;  /* 0x000000ee1000720c */ /* 0x000fc40003fc6270 */
[C---:B------:R-:W-:Y:S02]  /*7070*/  ISETP.GE.AND P1, PT, R16.reuse, R233, PT ;  /* 0x000000e91000720c */ /* 0x040fe40003f26270 */
[-C--:B------:R-:W-:Y:S02]  /*7080*/  ISETP.GE.AND P3, PT, R16, R231.reuse, PT ;  /* 0x000000e71000720c */ /* 0x080fe40003f66270 */
[C---:B------:R-:W-:Y:S02]  /*7090*/  ISETP.GE.AND P4, PT, R14.reuse, R238, PT ;  /* 0x000000ee0e00720c */ /* 0x040fe40003f86270 */
[----:B------:R-:W-:Y:S02]  /*70a0*/  ISETP.GE.AND P5, PT, R14, R231, PT ;  /* 0x000000e70e00720c */ /* 0x000fe40003fa6270 */
[----:B------:R-:W-:Y:S02]  /*70b0*/  ISETP.GE.AND P2, PT, R16, R209, PT ;  /* 0x000000d11000720c */ /* 0x000fe40003f46270 */
[----:B------:R-:W-:-:S02]  /*70c0*/  IADD3 R16, R2, 0x30, RZ ;  /* 0x0000003002107810 */ /* 0x000fc40007ffe0ff */
[----:B------:R-:W-:Y:S02]  /*70d0*/  FSEL R50, R45, -INF , !P4 ;  /* 0xff8000002d327808 */ /* 0x000fe40006000000 */
[----:B------:R-:W-:Y:S02]  /*70e0*/  FSEL R164, R49, -INF , !P5 ;  /* 0xff80000031a47808 */ /* 0x000fe40006800000 */
[----:B------:R-:W-:Y:S02]  /*70f0*/  FSEL R8, R149, -INF , !P3 ;  /* 0xff80000095087808 */ /* 0x000fe40005800000 */
[C---:B------:R-:W-:Y:S02]  /*7100*/  ISETP.GE.AND P4, PT, R14.reuse, R209, PT ;  /* 0x000000d10e00720c */ /* 0x040fe40003f86270 */
[-C--:B------:R-:W-:Y:S02]  /*7110*/  ISETP.GE.AND P5, PT, R14, R233.reuse, PT ;  /* 0x000000e90e00720c */ /* 0x080fe40003fa6270 */
[----:B------:R-:W-:-:S02]  /*7120*/  ISETP.GE.AND P3, PT, R16, R233, PT ;  /* 0x000000e91000720c */ /* 0x000fc40003f66270 */
[----:B------:R-:W-:Y:S02]  /*7130*/  IADD3 R14, R2, 0x31, RZ ;  /* 0x00000031020e7810 */ /* 0x000fe40007ffe0ff */
[----:B------:R-:W-:Y:S02]  /*7140*/  FSEL R42, R42, -INF , !P3 ;  /* 0xff8000002a2a7808 */ /* 0x000fe40005800000 */
[----:B------:R-:W-:Y:S02]  /*7150*/  ISETP.GE.AND P3, PT, R14, R233, PT ;  /* 0x000000e90e00720c */ /* 0x000fe40003f66270 */
[----:B------:R-:W-:Y:S02]  /*7160*/  FSEL R48, R47, -INF , !P5 ;  /* 0xff8000002f307808 */ /* 0x000fe40006800000 */
[----:B------:R-:W-:Y:S02]  /*7170*/  FSEL R43, R43, -INF , !P3 ;  /* 0xff8000002b2b7808 */ /* 0x000fe40005800000 */
[----:B------:R-:W-:-:S02]  /*7180*/  ISETP.GE.AND P5, PT, R16, R238, PT ;  /* 0x000000ee1000720c */ /* 0x000fc40003fa6270 */
[-C--:B------:R-:W-:Y:S02]  /*7190*/  ISETP.GE.AND P3, PT, R2, R238.reuse, PT ;  /* 0x000000ee0200720c */ /* 0x080fe40003f66270 */
[----:B------:R-:W-:Y:S02]  /*71a0*/  FSEL R146, R51, -INF , !P4 ;  /* 0xff80000033927808 */ /* 0x000fe40006000000 */
[----:B------:R-:W-:Y:S02]  /*71b0*/  FSEL R40, R40, -INF , !P5 ;  /* 0xff80000028287808 */ /* 0x000fe40006800000 */
[----:B------:R-:W-:Y:S02]  /*71c0*/  FSEL R66, R155, -INF , !P1 ;  /* 0xff8000009b427808 */ /* 0x000fe40004800000 */
[----:B------:R-:W-:Y:S02]  /*71d0*/  FSEL R54, R152, -INF , !P3 ;  /* 0xff80000098367808 */ /* 0x000fe40005800000 */
[----:B------:R-:W-:-:S02]  /*71e0*/  ISETP.GE.AND P4, PT, R14, R238, PT ;  /* 0x000000ee0e00720c */ /* 0x000fc40003f86270 */
[-C--:B------:R-:W-:Y:S02]  /*71f0*/  ISETP.GE.AND P5, PT, R16, R231.reuse, PT ;  /* 0x000000e71000720c */ /* 0x080fe40003fa6270 */
[C---:B------:R-:W-:Y:S02]  /*7200*/  ISETP.GE.AND P1, PT, R14.reuse, R231, PT ;  /* 0x000000e70e00720c */ /* 0x040fe40003f26270 */
[----:B------:R-:W-:Y:S02]  /*7210*/  ISETP.GE.AND P3, PT, R14, R209, PT ;  /* 0x000000d10e00720c */ /* 0x000fe40003f66270 */
[----:B------:R-:W-:Y:S02]  /*7220*/  IADD3 R14, R2, 0x38, RZ ;  /* 0x00000038020e7810 */ /* 0x000fe40007ffe0ff */
[----:B------:R-:W-:Y:S02]  /*7230*/  FSEL R53, R153, -INF , !P6 ;  /* 0xff80000099357808 */ /* 0x000fe40007000000 */
[----:B------:R-:W-:-:S02]  /*7240*/  FSEL R10, R151, -INF , !P2 ;  /* 0xff800000970a7808 */ /* 0x000fc40005000000 */
        /* <DEDUP_REMOVED lines=8> */
[----:B------:R-:W-:Y:S02]  /*72d0*/  ISETP.GE.AND P1, PT, R2, R231, PT ;  /* 0x000000e70200720c */ /* 0x000fe40003f26270 */
[----:B------:R-:W-:Y:S02]  /*72e0*/  FSEL R41, R41, -INF , !P4 ;  /* 0xff80000029297808 */ /* 0x000fe40006000000 */
[----:B------:R-:W-:Y:S02]  /*72f0*/  FSEL R64, R33, -INF , !P1 ;  /* 0xff80000021407808 */ /* 0x000fe40004800000 */
[----:B------:R-:W-:-:S02]  /*7300*/  ISETP.GE.AND P1, PT, R207, 0x3, PT ;  /* 0x00000003cf00780c */ /* 0x000fc40003f26270 */
[----:B------:R-:W-:Y:S02]  /*7310*/  FSEL R148, R148, -INF , !P2 ;  /* 0xff80000094947808 */ /* 0x000fe40005000000 */
[-C--:B------:R-:W-:Y:S02]  /*7320*/  ISETP.GE.AND P4, PT, R16, R209.reuse, PT ;  /* 0x000000d11000720c */ /* 0x080fe40003f86270 */
[----:B------:R-:W-:Y:S02]  /*7330*/  ISETP.GE.AND P2, PT, R14, R209, PT ;  /* 0x000000d10e00720c */ /* 0x000fe40003f46270 */
[----:B------:R-:W-:Y:S02]  /*7340*/  FSEL R154, R154, -INF , !P6 ;  /* 0xff8000009a9a7808 */ /* 0x000fe40007000000 */
[----:B------:R-:W-:Y:S02]  /*7350*/  FSEL R27, R38, -INF , !P4 ;  /* 0xff800000261b7808 */ /* 0x000fe40006000000 */
[----:B------:R-:W-:-:S02]  /*7360*/  FSEL R150, R150, -INF , !P5 ;  /* 0xff80000096967808 */ /* 0x000fc40006800000 */
[----:B------:R-:W-:Y:S02]  /*7370*/  FSEL R26, R39, -INF , !P3 ;  /* 0xff800000271a7808 */ /* 0x000fe40005800000 */
[----:B------:R-:W-:Y:S02]  /*7380*/  FSEL R24, R34, -INF , !P2 ;  /* 0xff80000022187808 */ /* 0x000fe40005000000 */
[CC--:B------:R-:W-:Y:S02]  /*7390*/  ISETP.GE.AND P6, PT, R14.reuse, R238.reuse, PT ;  /* 0x000000ee0e00720c */ /* 0x0c0fe40003fc6270 */
[-C--:B------:R-:W-:Y:S02]  /*73a0*/  ISETP.GE.AND P4, PT, R14, R233.reuse, PT ;  /* 0x000000e90e00720c */ /* 0x080fe40003f86270 */
[C---:B------:R-:W-:Y:S02]  /*73b0*/  ISETP.GE.AND P5, PT, R2.reuse, R238, PT ;  /* 0x000000ee0200720c */ /* 0x040fe40003fa6270 */
[----:B------:R-:W-:-:S02]  /*73c0*/  ISETP.GE.AND P3, PT, R2, R233, PT ;  /* 0x000000e90200720c */ /* 0x000fc40003f66270 */
[----:B------:R-:W-:Y:S02]  /*73d0*/  ISETP.GE.AND P2, PT, R2, R209, PT ;  /* 0x000000d10200720c */ /* 0x000fe40003f46270 */
[----:B------:R-:W-:Y:S02]  /*73e0*/  FSEL R39, R28, -INF , !P6 ;  /* 0xff8000001c277808 */ /* 0x000fe40007000000 */
[----:B------:R-:W-:Y:S02]  /*73f0*/  FSEL R25, R35, -INF , !P2 ;  /* 0xff80000023197808 */ /* 0x000fe40005000000 */
[----:B------:R-:W-:Y:S02]  /*7400*/  FSEL R36, R30, -INF , !P4 ;  /* 0xff8000001e247808 */ /* 0x000fe40006000000 */
[----:B------:R-:W-:Y:S02]  /*7410*/  FSEL R47, R29, -INF , !P5 ;  /* 0xff8000001d2f7808 */ /* 0x000fe40006800000 */
[----:B------:R-:W-:Y:S01]  /*7420*/  FSEL R37, R31, -INF , !P3 ;  /* 0xff8000001f257808 */ /* 0x000fe20005800000 */
[----:B------:R-:W-:Y:S05]  /*7430*/  @!P1 BRA `(.L_x_543) ;  /* 0x0000032000009947 */ /* 0x000fea0003800000 */
[----:B------:R-:W-:Y:S01]  /*7440*/  IADD3 R2, R207, -0x3, RZ ;  /* 0xfffffffdcf027810 */ /* 0x000fe20007ffe0ff */
[----:B------:R1:W-:Y:S01]  /*7450*/  @P0 STS.128 [R205+0x4000], RZ ;  /* 0x004000ffcd000388 */ /* 0x0003e20000000c00 */
[----:B------:R-:W-:Y:S02]  /*7460*/  BSSY B0, `(.L_x_544) ;  /* 0x000002e000007945 */ /* 0x000fe40003800000 */
[----:B------:R-:W-:Y:S01]  /*7470*/  SHF.R.S32.HI R3, RZ, 0x1f, R2 ;  /* 0x0000001fff037819 */ /* 0x000fe20000011402 */
[----:B------:R-:W-:-:S04]  /*7480*/  IMAD.WIDE.U32 R16, R2, c[0x0][0x198], RZ ;  /* 0x0000660002107a25 */ /* 0x000fc800078e00ff */
[----:B------:R-:W-:Y:S01]  /*7490*/  IMAD R3, R3, c[0x0][0x198], RZ ;  /* 0x0000660003037a24 */ /* 0x000fe200078e02ff */
[----:B------:R-:W-:-:S03]  /*74a0*/  LEA R18, P2, R16, R214, 0x6 ;  /* 0x000000d610127211 */ /* 0x000fc600078430ff */
[----:B------:R-:W-:Y:S01]  /*74b0*/  IMAD R3, R2, c[0x0][0x19c], R3 ;  /* 0x0000670002037a24 */ /* 0x000fe200078e0203 */
[-C--:B------:R-:W-:Y:S01]  /*74c0*/  @!P0 IADD3 R14, P5, R197, R18.reuse, RZ ;  /* 0x00000012c50e8210 */ /* 0x080fe20007fbe0ff */
[----:B------:R-:W-:Y:S01]  /*74d0*/  IMAD.MOV.U32 R2, RZ, RZ, c[0x0][0x198] ;  /* 0x00006600ff027624 */ /* 0x000fe200078e00ff */
[----:B------:R-:W-:Y:S01]  /*74e0*/  @!P0 LEA R28, P6, R18, c[0x0][0x168], 0x1 ;  /* 0x00005a00121c8a11 */ /* 0x000fe200078c08ff */
[----:B------:R-:W-:Y:S01]  /*74f0*/  IMAD.IADD R3, R17, 0x1, R3 ;  /* 0x0000000111037824 */ /* 0x000fe200078e0203 */
[----:B------:R-:W-:Y:S02]  /*7500*/  @!P0 LEA R22, P4, R14, c[0x0][0x168], 0x1 ;  /* 0x00005a000e168a11 */ /* 0x000fe400078808ff */
[----:B------:R-:W-:Y:S02]  /*7510*/  @!P0 LEA R9, P3, R2, R18, 0x5 ;  /* 0x0000001202098211 */ /* 0x000fe400078628ff */
[----:B------:R-:W-:Y:S01]  /*7520*/  LEA.HI.X R19, R16, R217, R3, 0x6, P2 ;  /* 0x000000d910137211 */ /* 0x000fe200010f3403 */
[----:B------:R-:W-:Y:S01]  /*7530*/  @!P0 IMAD.MOV.U32 R3, RZ, RZ, c[0x0][0x19c] ;  /* 0x00006700ff038624 */ /* 0x000fe200078e00ff */
[----:B------:R-:W-:-:S02]  /*7540*/  @!P0 LEA R20, P2, R9, c[0x0][0x168], 0x1 ;  /* 0x00005a0009148a11 */ /* 0x000fc400078408ff */
[--C-:B------:R-:W-:Y:S01]  /*7550*/  @!P0 LEA.HI.X R29, R18, c[0x0][0x16c], R19.reuse, 0x1, P6 ;  /* 0x00005b00121d8a11 */ /* 0x100fe200030f0c13 */
[----:B------:R-:W-:Y:S01]  /*7560*/  @!P0 IMAD.X R5, R196, 0x1, R19, P5 ;  /* 0x00000001c4058824 */ /* 0x000fe200028e0613 */
[----:B------:R-:W-:-:S03]  /*7570*/  @!P0 LEA.HI.X R16, R2, R19, R3, 0x5, P3 ;  /* 0x0000001302108211 */ /* 0x000fc600018f2c03 */
        /* <DEDUP_REMOVED lines=18> */
[----:B------:R-:W-:Y:S01]  /*76a0*/  ULDC UR4, c[0x0][0x19c] ;  /* 0x0000670000047ab9 */ /* 0x000fe20000000800 */
[----:B------:R-:W-:Y:S01]  /*76b0*/  IMAD.WIDE.U32 R18, R2, 0x30, R18 ;  /* 0x0000003002127825 */ /* 0x000fe200078e0012 */
[----:B------:R-:W-:-:S04]  /*76c0*/  UIMAD UR4, UR4, 0x30, URZ ;  /* 0x00000030040478a4 */ /* 0x000fc8000f8e023f */
[----:B------:R-:W-:Y:S02]  /*76d0*/  LEA R14, P2, R18, c[0x0][0x168], 0x1 ;  /* 0x00005a00120e7a11 */ /* 0x000fe400078408ff */
[----:B------:R-:W-:-:S04]  /*76e0*/  IADD3 R2, R19, UR4, RZ ;  /* 0x0000000413027c10 */ /* 0x000fc8000fffe0ff */
[----:B------:R-:W-:-:S05]  /*76f0*/  LEA.HI.X R15, R18, c[0x0][0x16c], R2, 0x1, P2 ;  /* 0x00005b00120f7a11 */ /* 0x000fca00010f0c02 */
[----:B------:R-:W-:Y:S01]  /*7700*/  @!PT LDS RZ, [RZ] ;  /* 0x00000000fffff984 */ /* 0x000fe20000000800 */
[----:B------:R-:W-:Y:S01]  /*7710*/  @!PT LDS RZ, [RZ] ;  /* 0x00000000fffff984 */ /* 0x000fe20000000800 */
[----:B------:R-:W-:Y:S01]  /*7720*/  @!PT LDS RZ, [RZ] ;  /* 0x00000000fffff984 */ /* 0x000fe20000000800 */
[----:B------:R2:W-:Y:S02]  /*7730*/  LDGSTS.E.BYPASS.LTC128B.128 [R205+0x5800], [R14.64] ;  /* 0x058000000ecd7fae */ /* 0x0005e4000b901d54 */
.L_x_545:
[----:B------:R-:W-:Y:S05]  /*7740*/  BSYNC B0 ;  /* 0x0000000000007941 */ /* 0x000fea0003800000 */
.L_x_544:
[----:B------:R-:W0:Y:S02]  /*7750*/  LDGDEPBAR ;  /* 0x00000000000079af */ /* 0x000e240000000000 */
.L_x_543:
[----:B------:R-:W-:Y:S01]  /*7760*/  FMNMX.FTZ R5, R133, R148, !PT ;  /* 0x0000009485057209 */ /* 0x000fe20007810000 */
[----:B------:R-:W-:Y:S01]  /*7770*/  IMAD.WIDE.U32 R250, R232, -0x326172a9, RZ ;  /* 0xcd9e8d57e8fa7825 */ /* 0x000fe200078e00ff */
[----:B------:R-:W-:Y:S01]  /*7780*/  FMNMX.FTZ R3, R7, R150, !PT ;  /* 0x0000009607037209 */ /* 0x000fe20007810000 */
[----:B------:R-:W-:Y:S01]  /*7790*/  STL.64 [R1+0x18], R192 ;  /* 0x000018c001007387 */ /* 0x000fe20000100a00 */
[----:B------:R-:W-:Y:S01]  /*77a0*/  FMNMX.FTZ R5, R8, R5, !PT ;  /* 0x0000000508057209 */ /* 0x000fe20007810000 */
[----:B------:R-:W-:Y:S01]  /*77b0*/  IMAD.SHL.U32 R155, R132, 0x2, RZ ;  /* 0x00000002849b7824 */ /* 0x000fe200078e00ff */
[----:B------:R-:W-:Y:S01]  /*77c0*/  FMNMX.FTZ R3, R10, R3, !PT ;  /* 0x000000030a037209 */ /* 0x000fe20007810000 */
[----:B------:R-:W-:Y:S01]  /*77d0*/  STL.64 [R1+0x10], R190 ;  /* 0x000010be01007387 */ /* 0x000fe20000100a00 */
[----:B------:R-:W-:Y:S01]  /*77e0*/  FMNMX.FTZ R5, R0, R5, !PT ;  /* 0x0000000500057209 */ /* 0x000fe20007810000 */
[----:B------:R-:W3:Y:S01]  /*77f0*/  LDC.U8 R45, c[0x0][0x2d8] ;  /* 0x0000b600ff2d7b82 */ /* 0x000ee20000000000 */
[----:B------:R-:W-:Y:S01]  /*7800*/  FMNMX.FTZ R3, R4, R3, !PT ;  /* 0x0000000304037209 */ /* 0x000fe20007810000 */
[----:B------:R-:W-:Y:S01]  /*7810*/  IMAD.WIDE.U32 R176, R230, -0x326172a9, RZ ;  /* 0xcd9e8d57e6b07825 */ /* 0x000fe200078e00ff */
[----:B------:R-:W-:Y:S01]  /*7820*/  FMNMX.FTZ R5, R12, R5, !PT ;  /* 0x000000050c057209 */ /* 0x000fe20007810000 */
[----:B------:R-:W-:Y:S01]  /*7830*/  STL.64 [R1+0x8], R182 ;  /* 0x000008b601007387 */ /* 0x000fe20000100a00 */
[----:B------:R-:W-:-:S02]  /*7840*/  FMNMX.FTZ R3, R6, R3, !PT ;  /* 0x0000000306037209 */ /* 0x000fc40007810000 */
[----:B------:R-:W-:Y:S01]  /*7850*/  FMNMX.FTZ R5, R246, R5, !PT ;  /* 0x00000005f6057209 */ /* 0x000fe20007810000 */
[----:B------:R-:W-:Y:S01]  /*7860*/  STL.64 [R1], R180 ;  /* 0x000000b401007387 */ /* 0x000fe20000100a00 */
        /* <DEDUP_REMOVED lines=14> */
[----:B--2---:R-:W-:Y:S02]  /*7950*/  FMNMX.FTZ R14, R146, R3, !PT ;  /* 0x00000003920e7209 */ /* 0x004fe40007810000 */
        /* <DEDUP_REMOVED lines=8> */
[-C--:B------:R-:W-:Y:S01]  /*79e0*/  LOP3.LUT R226, R251, R229.reuse, RZ, 0x3c, !PT ;  /* 0x000000e5fbe27212 */ /* 0x080fe200078e3cff */
[----:B------:R-:W2:Y:S01]  /*79f0*/  SHFL.BFLY PT, R5, R2, 0x2, 0x1f ;  /* 0x0c401f0002057f89 */ /* 0x000ea200000e0000 */
[----:B------:R-:W-:Y:S02]  /*7a00*/  LOP3.LUT R60, R243, UR25, R155, 0x96, !PT ;  /* 0x00000019f33c7c12 */ /* 0x000fe4000f8e969b */
[----:B---3--:R-:W-:Y:S01]  /*7a10*/  PRMT R45, R45, 0x7054, R45 ;  /* 0x000070542d2d7816 */ /* 0x008fe2000000002d */
[----:B------:R-:W3:Y:S01]  /*7a20*/  SHFL.BFLY PT, R14, R9, 0x2, 0x1f ;  /* 0x0c401f00090e7f89 */ /* 0x000ee200000e0000 */
[----:B------:R-:W-:Y:S01]  /*7a30*/  IMAD.WIDE.U32 R226, R226, -0x2daee0ad, RZ ;  /* 0xd2511f53e2e27825 */ /* 0x000fe200078e00ff */
[----:B------:R-:W-:-:S03]  /*7a40*/  LOP3.LUT R157, R177, R229, RZ, 0x3c, !PT ;  /* 0x000000e5b19d7212 */ /* 0x000fc600078e3cff */
[----:B------:R-:W-:Y:S01]  /*7a50*/  IMAD.WIDE.U32 R60, R60, -0x326172a9, RZ ;  /* 0xcd9e8d573c3c7825 */ /* 0x000fe200078e00ff */
[----:B------:R-:W-:-:S03]  /*7a60*/  LOP3.LUT R178, R227, UR14, R242, 0x96, !PT ;  /* 0x0000000ee3b27c12 */ /* 0x000fc6000f8e96f2 */
[----:B------:R-:W-:Y:S01]  /*7a70*/  IMAD R157, R157, -0x2daee0ad, RZ ;  /* 0xd2511f539d9d7824 */ /* 0x000fe200078e02ff */
[----:B------:R-:W-:Y:S01]  /*7a80*/  LOP3.LUT R3, R61, UR15, R250, 0x96, !PT ;  /* 0x0000000f3d037c12 */ /* 0x000fe2000f8e96fa */
[----:B------:R-:W-:-:S04]  /*7a90*/  IMAD.WIDE.U32 R178, R178, -0x326172a9, RZ ;  /* 0xcd9e8d57b2b27825 */ /* 0x000fc800078e00ff */
[----:B------:R-:W-:Y:S01]  /*7aa0*/  IMAD.WIDE.U32 R152, R3, -0x2daee0ad, RZ ;  /* 0xd2511f5303987825 */ /* 0x000fe200078e00ff */
[--C-:B------:R-:W-:Y:S02]  /*7ab0*/  LOP3.LUT R18, R179, UR13, R60.reuse, 0x96, !PT ;  /* 0x0000000db3127c12 */ /* 0x100fe4000f8e963c */
[----:B------:R-:W-:Y:S02]  /*7ac0*/  LOP3.LUT R60, R241, UR13, R60, 0x96, !PT ;  /* 0x0000000df13c7c12 */ /* 0x000fe4000f8e963c */
[----:B--2---:R-:W-:Y:S01]  /*7ad0*/  FMNMX.FTZ R5, R2, R5, !PT ;  /* 0x0000000502057209 */ /* 0x004fe20007810000 */
[----:B------:R-:W-:Y:S01]  /*7ae0*/  IMAD.WIDE.U32 R18, R18, -0x2daee0ad, RZ ;  /* 0xd2511f5312127825 */ /* 0x000fe200078e00ff */
[----:B------:R-:W-:Y:S02]  /*7af0*/  LOP3.LUT R3, R153, UR12, R226, 0x96, !PT ;  /* 0x0000000c99037c12 */ /* 0x000fe4000f8e96e2 */
[----:B---3--:R-:W-:Y:S01]  /*7b00*/  FMNMX.FTZ R14, R9, R14, !PT ;  /* 0x0000000e090e7209 */ /* 0x008fe20007810000 */
[----:B------:R-:W2:Y:S01]  /*7b10*/  SHFL.BFLY PT, R2, R5, 0x1, 0x1f ;  /* 0x0c201f0005027f89 */ /* 0x000ea200000e0000 */
[----:B------:R-:W-:Y:S01]  /*7b20*/  LOP3.LUT R152, R19, UR10, R152, 0x96, !PT ;  /* 0x0000000a13987c12 */ /* 0x000fe2000f8e9698 */
[----:B------:R-:W-:-:S02]  /*7b30*/  IMAD.WIDE.U32 R16, R3, -0x326172a9, RZ ;  /* 0xcd9e8d5703107825 */ /* 0x000fc400078e00ff */
[----:B------:R-:W3:Y:S02]  /*7b40*/  SHFL.BFLY PT, R3, R14, 0x1, 0x1f ;  /* 0x0c201f000e037f89 */ /* 0x000ee400000e0000 */
[----:B------:R-:W-:Y:S01]  /*7b50*/  IMAD.WIDE.U32 R152, R152, -0x326172a9, RZ ;  /* 0xcd9e8d5798987825 */ /* 0x000fe200078e00ff */
[----:B------:R-:W-:Y:S02]  /*7b60*/  LOP3.LUT R9, R17, UR11, R178, 0x96, !PT ;  /* 0x0000000b11097c12 */ /* 0x000fe4000f8e96b2 */
[----:B--2---:R-:W-:Y:S02]  /*7b70*/  FMNMX.FTZ R2, R5, R2, !PT ;  /* 0x0000000205027209 */ /* 0x004fe40007810000 */
[----:B------:R-:W-:Y:S01]  /*7b80*/  LOP3.LUT R5, R153, UR9, R16, 0x96, !PT ;  /* 0x0000000999057c12 */ /* 0x000fe2000f8e9610 */
[----:B------:R-:W-:Y:S01]  /*7b90*/  IMAD.WIDE.U32 R16, R9, -0x2daee0ad, RZ ;  /* 0xd2511f5309107825 */ /* 0x000fe200078e00ff */
[----:B------:R-:W-:-:S03]  /*7ba0*/  FSETP.NEU.FTZ.AND P3, PT, R2, -INF , PT ;  /* 0xff8000000200780b */ /* 0x000fc60003f7d000 */
[----:B------:R-:W-:Y:S02]  /*7bb0*/  FMUL.FTZ R137, R2, c[0x0][0x23c] ;  /* 0x00008f0002897a20 */ /* 0x000fe40000410000 */
[----:B------:R-:W-:-:S03]  /*7bc0*/  IMAD.WIDE.U32 R190, R5, -0x2daee0ad, RZ ;  /* 0xd2511f5305be7825 */ /* 0x000fc600078e00ff */
[----:B------:R-:W-:Y:S02]  /*7bd0*/  FSEL R137, R137, RZ, P3 ;  /* 0x000000ff89897208 */ /* 0x000fe40001800000 */
[----:B------:R-:W-:-:S03]  /*7be0*/  LOP3.LUT R16, R191, UR6, R16, 0x96, !PT ;  /* 0x00000006bf107c12 */ /* 0x000fc6000f8e9610 */
[--C-:B------:R-:W-:Y:S01]  /*7bf0*/  FFMA.FTZ R31, R0, c[0x0][0x23c], -R137.reuse ;  /* 0x00008f00001f7a23 */ /* 0x100fe20000010889 */
[----:B---3--:R-:W-:Y:S01]  /*7c00*/  FMNMX.FTZ R0, R14, R3, !PT ;  /* 0x000000030e007209 */ /* 0x008fe20007810000 */
[--C-:B------:R-:W-:Y:S01]  /*7c10*/  FFMA.FTZ R33, R148, c[0x0][0x23c], -R137.reuse ;  /* 0x00008f0094217a23 */ /* 0x100fe20000010889 */
[----:B------:R-:W-:Y:S01]  /*7c20*/  LOP3.LUT R148, R17, UR8, R18, 0x96, !PT ;  /* 0x0000000811947c12 */ /* 0x000fe2000f8e9612 */
[----:B------:R-:W-:Y:S01]  /*7c30*/  IMAD.WIDE.U32 R16, R16, -0x326172a9, RZ ;  /* 0xcd9e8d5710107825 */ /* 0x000fe200078e00ff */
[C---:B------:R-:W-:Y:S01]  /*7c40*/  FSETP.NEU.FTZ.AND P2, PT, R0.reuse, -INF , PT ;  /* 0xff8000000000780b */ /* 0x040fe20003f5d000 */
[----:B------:R-:W-:Y:S02]  /*7c50*/  MUFU.EX2 R31, R31 ;  /* 0x0000001f001f7308 */ /* 0x000fe40000000800 */
[----:B------:R-:W-:Y:S01]  /*7c60*/  FMUL.FTZ R49, R0, c[0x0][0x23c] ;  /* 0x00008f0000317a20 */ /* 0x000fe20000410000 */
[--C-:B------:R-:W-:Y:S01]  /*7c70*/  SHF.R.U32.HI R14, RZ, 0x10, R16.reuse ;  /* 0x00000010ff0e7819 */ /* 0x100fe20000011610 */
[--C-:B------:R-:W-:Y:S01]  /*7c80*/  FFMA.FTZ R30, R12, c[0x0][0x23c], -R137.reuse ;  /* 0x00008f000c1e7a23 */ /* 0x100fe20000010889 */
[----:B------:R-:W-:Y:S01]  /*7c90*/  LOP3.LUT R5, R16, 0xffff, RZ, 0xc0, !PT ;  /* 0x0000ffff10057812 */ /* 0x000fe200078ec0ff */
[----:B------:R-:W-:Y:S01]  /*7ca0*/  FFMA.FTZ R32, R8, c[0x0][0x23c], -R137 ;  /* 0x00008f0008207a23 */ /* 0x000fe20000010889 */
[----:B------:R-:W-:Y:S01]  /*7cb0*/  FSEL R49, R49, RZ, P2 ;  /* 0x000000ff31317208 */ /* 0x000fe20001000000 */
[----:B------:R-:W-:Y:S01]  /*7cc0*/  IMAD.WIDE.U32 R148, R148, -0x326172a9, RZ ;  /* 0xcd9e8d5794947825 */ /* 0x000fe200078e00ff */
[----:B------:R-:W-:Y:S01]  /*7cd0*/  SHF.R.U32.HI R3, RZ, 0x18, R16 ;  /* 0x00000018ff037819 */ /* 0x000fe20000011610 */
[----:B------:R-:W-:Y:S01]  /*7ce0*/  MUFU.EX2 R33, R33 ;  /* 0x0000002100217308 */ /* 0x000fe20000000800 */
[----:B------:R-:W-:Y:S01]  /*7cf0*/  LOP3.LUT R14, R14, 0xff, RZ, 0xc0, !PT ;  /* 0x000000ff0e0e7812 */ /* 0x000fe200078ec0ff */
[--C-:B-1----:R-:W-:Y:S01]  /*7d00*/  FFMA.FTZ R29, R4, c[0x0][0x23c], -R49.reuse ;  /* 0x00008f00041d7a23 */ /* 0x102fe20000010831 */
[----:B------:R-:W-:Y:S01]  /*7d10*/  FSEL R12, R2, RZ, P3 ;  /* 0x000000ff020c7208 */ /* 0x000fe20001800000 */
[--C-:B------:R-:W-:Y:S01]  /*7d20*/  FFMA.FTZ R28, R6, c[0x0][0x23c], -R49.reuse ;  /* 0x00008f00061c7a23 */ /* 0x100fe20000010831 */
[----:B------:R-:W-:Y:S01]  /*7d30*/  LOP3.LUT R8, R16, 0xff, RZ, 0xc0, !PT ;  /* 0x000000ff10087812 */ /* 0x000fe200078ec0ff */
[----:B------:R-:W-:Y:S01]  /*7d40*/  FFMA.FTZ R35, R150, c[0x0][0x23c], -R49 ;  /* 0x00008f0096237a23 */ /* 0x000fe20000010831 */
[----:B------:R-:W-:Y:S01]  /*7d50*/  SHF.R.U32.HI R5, RZ, 0x8, R5 ;  /* 0x00000008ff057819 */ /* 0x000fe20000011605 */
[----:B------:R-:W-:Y:S01]  /*7d60*/  MUFU.EX2 R29, R29 ;  /* 0x0000001d001d7308 */ /* 0x000fe20000000800 */
[----:B------:R-:W-:Y:S01]  /*7d70*/  PRMT R6, R14, 0x5410, R3 ;  /* 0x000054100e067816 */ /* 0x000fe20000000003 */
[----:B------:R-:W-:Y:S01]  /*7d80*/  FADD.FTZ R3, R133, -R12 ;  /* 0x8000000c85037221 */ /* 0x000fe20000010000 */
[----:B------:R-:W-:Y:S01]  /*7d90*/  FMNMX.FTZ R12, R135, R54, !PT ;  /* 0x00000036870c7209 */ /* 0x000fe20007810000 */
[----:B------:R-:W-:Y:S01]  /*7da0*/  FFMA.FTZ R34, R10, c[0x0][0x23c], -R49 ;  /* 0x00008f000a227a23 */ /* 0x000fe20000010831 */
[----:B------:R-:W-:Y:S01]  /*7db0*/  PRMT R8, R8, 0x5410, R5 ;  /* 0x0000541008087816 */ /* 0x000fe20000000005 */
[----:B------:R-:W-:Y:S01]  /*7dc0*/  FMUL.FTZ R44, R3, c[0x0][0x23c] ;  /* 0x00008f00032c7a20 */ /* 0x000fe20000410000 */
[----:B------:R-:W-:Y:S01]  /*7dd0*/  FMNMX.FTZ R12, R53, R12, !PT ;  /* 0x0000000c350c7209 */ /* 0x000fe20007810000 */
[----:B------:R-:W1:Y:S01]  /*7de0*/  MUFU.EX2 R28, R28 ;  /* 0x0000001c001c7308 */ /* 0x000e620000000800 */
[----:B------:R-:W-:Y:S01]  /*7df0*/  LOP3.LUT R11, R17, UR16, R148, 0x96, !PT ;  /* 0x00000010110b7c12 */ /* 0x000fe2000f8e9694 */
[--C-:B------:R-:W-:Y:S01]  /*7e00*/  HSET2.LE.AND R22, R8, R45.reuse, PT ;  /* 0x0000002d08167233 */ /* 0x100fe20003803000 */
[----:B------:R-:W-:Y:S01]  /*7e10*/  FMNMX.FTZ R8, R161, R12, !PT ;  /* 0x0000000ca1087209 */ /* 0x000fe20007810000 */
[----:B------:R-:W-:Y:S01]  /*7e20*/  HSET2.LE.AND R6, R6, R45, PT ;  /* 0x0000002d06067233 */ /* 0x000fe20003803000 */
[----:B------:R-:W-:Y:S01]  /*7e30*/  LOP3.LUT R9, R11, 0xffff, RZ, 0xc0, !PT ;  /* 0x0000ffff0b097812 */ /* 0x000fe200078ec0ff */
[----:B------:R-:W2:Y:S01]  /*7e40*/  LDSM.16.MT88.4 R16, [R188+0x6000] ;  /* 0x00600000bc10783b */ /* 0x000ea20000004200 */
[----:B------:R-:W-:Y:S01]  /*7e50*/  FMNMX.FTZ R8, R165, R8, !PT ;  /* 0x00000008a5087209 */ /* 0x000fe20007810000 */
[----:B------:R-:W-:Y:S01]  /*7e60*/  MUFU.EX2 R32, R32 ;  /* 0x0000002000207308 */ /* 0x000fe20000000800 */
[----:B------:R-:W-:Y:S01]  /*7e70*/  LOP3.LUT R20, R11, 0xff, RZ, 0xc0, !PT ;  /* 0x000000ff0b147812 */ /* 0x000fe200078ec0ff */
[----:B------:R-:W3:Y:S01]  /*7e80*/  LDSM.16.MT88.4 R12, [R186+0x6000] ;  /* 0x00600000ba0c783b */ /* 0x000ee20000004200 */
[----:B------:R-:W-:-:S02]  /*7e90*/  SHF.R.U32.HI R5, RZ, 0x10, R11 ;  /* 0x00000010ff057819 */ /* 0x000fc4000001160b */
[----:B------:R-:W-:Y:S02]  /*7ea0*/  SHF.R.U32.HI R9, RZ, 0x8, R9 ;  /* 0x00000008ff097819 */ /* 0x000fe40000011609 */
[----:B------:R-:W-:Y:S01]  /*7eb0*/  FMNMX.FTZ R3, R134, R154, !PT ;  /* 0x0000009a86037209 */ /* 0x000fe20007810000 */
[----:B------:R-:W4:Y:S01]  /*7ec0*/  MUFU.EX2 R30, R30 ;  /* 0x0000001e001e7308 */ /* 0x000f220000000800 */
[----:B------:R-:W-:Y:S02]  /*7ed0*/  FMNMX.FTZ R8, R145, R8, !PT ;  /* 0x0000000891087209 */ /* 0x000fe40007810000 */
[----:B------:R-:W-:Y:S02]  /*7ee0*/  SHF.R.U32.HI R4, RZ, 0x18, R11 ;  /* 0x00000018ff047819 */ /* 0x000fe4000001160b */
[----:B------:R-:W-:Y:S02]  /*7ef0*/  LOP3.LUT R5, R5, 0xff, RZ, 0xc0, !PT ;  /* 0x000000ff05057812 */ /* 0x000fe400078ec0ff */
[----:B------:R-:W-:Y:S01]  /*7f00*/  PRMT R20, R20, 0x5410, R9 ;  /* 0x0000541014147816 */ /* 0x000fe20000000009 */
[----:B------:R-:W-:Y:S01]  /*7f10*/  MUFU.EX2 R35, R35 ;  /* 0x0000002300237308 */ /* 0x000fe20000000800 */
[----:B-1----:R-:W-:-:S02]  /*7f20*/  F2FP.BF16.PACK_AB R23, R28, R29 ;  /* 0x0000001d1c17723e */ /* 0x002fc400000010ff */
[----:B------:R-:W-:Y:S01]  /*7f30*/  FMNMX.FTZ R3, R66, R3, !PT ;  /* 0x0000000342037209 */ /* 0x000fe20007810000 */
[--C-:B------:R-:W-:Y:S01]  /*7f40*/  HSET2.LE.AND R20, R20, R45.reuse, PT ;  /* 0x0000002d14147233 */ /* 0x100fe20003803000 */
[----:B------:R-:W-:Y:S02]  /*7f50*/  FMNMX.FTZ R8, R141, R8, !PT ;  /* 0x000000088d087209 */ /* 0x000fe40007810000 */
[----:B------:R-:W-:Y:S01]  /*7f60*/  PRMT R4, R5, 0x5410, R4 ;  /* 0x0000541005047816 */ /* 0x000fe20000000004 */
[----:B------:R-:W1:Y:S01]  /*7f70*/  MUFU.EX2 R34, R34 ;  /* 0x0000002200227308 */ /* 0x000e620000000800 */
[----:B------:R-:W-:Y:S02]  /*7f80*/  LOP3.LUT R23, R6, R23, RZ, 0xc0, !PT ;  /* 0x0000001706177212 */ /* 0x000fe400078ec0ff */
[----:B------:R-:W-:Y:S01]  /*7f90*/  FMNMX.FTZ R6, R252, R3, !PT ;  /* 0x00000003fc067209 */ /* 0x000fe20007810000 */
[----:B------:R-:W-:Y:S01]  /*7fa0*/  HSET2.LE.AND R21, R4, R45, PT ;  /* 0x0000002d04157233 */ /* 0x000fe20003803000 */
[----:B----4-:R-:W-:-:S02]  /*7fb0*/  F2FP.BF16.PACK_AB R5, R30, R31 ;  /* 0x0000001f1e05723e */ /* 0x010fc400000010ff */
[----:B------:R-:W-:Y:S01]  /*7fc0*/  F2FP.BF16.PACK_AB R3, R32, R33 ;  /* 0x000000212003723e */ /* 0x000fe200000010ff */
[----:B------:R-:W4:Y:S01]  /*7fd0*/  MUFU.EX2 R44, R44 ;  /* 0x0000002c002c7308 */ /* 0x000f220000000800 */
[----:B------:R-:W-:Y:S02]  /*7fe0*/  FMNMX.FTZ R8, R139, R8, !PT ;  /* 0x000000088b087209 */ /* 0x000fe40007810000 */
[----:B------:R-:W-:Y:S02]  /*7ff0*/  LOP3.LUT R22, R22, R5, RZ, 0xc0, !PT ;  /* 0x0000000516167212 */ /* 0x000fe400078ec0ff */
[----:B------:R-:W-:Y:S02]  /*8000*/  LOP3.LUT R20, R20, R3, RZ, 0xc0, !PT ;  /* 0x0000000314147212 */ /* 0x000fe400078ec0ff */
[----:B------:R-:W-:Y:S02]  /*8010*/  FMNMX.FTZ R5, R147, R8, !PT ;  /* 0x0000000893057209 */ /* 0x000fe40007810000 */
[----:B-1----:R-:W-:Y:S01]  /*8020*/  F2FP.BF16.PACK_AB R4, R34, R35 ;  /* 0x000000232204723e */ /* 0x002fe200000010ff */
[----:B------:R-:W1:Y:S01]  /*8030*/  LDSM.16.MT88.4 R8, [R185+0x6000] ;  /* 0x00600000b908783b */ /* 0x000e620000004200 */
[----:B------:R-:W-:-:S02]  /*8040*/  FMNMX.FTZ R3, R163, R6, !PT ;  /* 0x00000006a3037209 */ /* 0x000fc40007810000 */
[----:B------:R-:W-:Y:S02]  /*8050*/  LOP3.LUT R21, R21, R4, RZ, 0xc0, !PT ;  /* 0x0000000415157212 */ /* 0x000fe400078ec0ff */
[----:B------:R-:W-:Y:S01]  /*8060*/  FSEL R38, R0, RZ, P2 ;  /* 0x000000ff00267208 */ /* 0x000fe20001000000 */
[-C--:B----4-:R-:W-:Y:S01]  /*8070*/  FMUL.FTZ R124, R124, R44.reuse ;  /* 0x0000002c7c7c7220 */ /* 0x090fe20000410000 */
[----:B------:R-:W-:Y:S01]  /*8080*/  FMNMX.FTZ R6, R56, R5, !PT ;  /* 0x0000000538067209 */ /* 0x000fe20007810000 */
[----:B------:R-:W-:Y:S01]  /*8090*/  FMUL.FTZ R125, R125, R44 ;  /* 0x0000002c7d7d7220 */ /* 0x000fe20000410000 */
[----:B------:R-:W-:Y:S01]  /*80a0*/  FMNMX.FTZ R4, R142, R3, !PT ;  /* 0x000000038e047209 */ /* 0x000fe20007810000 */
[----:B------:R-:W-:Y:S01]  /*80b0*/  FADD.FTZ R38, R7, -R38 ;  /* 0x8000002607267221 */ /* 0x000fe20000010000 */
[----:B------:R-:W-:Y:S01]  /*80c0*/  FMNMX.FTZ R55, R57, R6, !PT ;  /* 0x0000000639377209 */ /* 0x000fe20007810000 */
[----:B------:R-:W-:Y:S01]  /*80d0*/  FMUL.FTZ R120, R120, R44 ;  /* 0x0000002c78787220 */ /* 0x000fe20000410000 */
[----:B------:R-:W-:Y:S01]  /*80e0*/  FMNMX.FTZ R3, R143, R4, !PT ;  /* 0x000000048f037209 */ /* 0x000fe20007810000 */
[----:B------:R-:W-:Y:S01]  /*80f0*/  FMUL.FTZ R38, R38, c[0x0][0x23c] ;  /* 0x00008f0026267a20 */ /* 0x000fe20000410000 */
[----:B------:R-:W4:Y:S01]  /*8100*/  LDSM.16.MT88.4 R4, [R184+0x6000] ;  /* 0x00600000b804783b */ /* 0x000f220000004200 */
[----:B------:R-:W-:Y:S01]  /*8110*/  FMNMX.FTZ R55, R52, R55, !PT ;  /* 0x0000003734377209 */ /* 0x000fe20007810000 */
[-C--:B------:R-:W-:Y:S01]  /*8120*/  FMUL.FTZ R121, R121, R44.reuse ;  /* 0x0000002c79797220 */ /* 0x080fe20000410000 */
[----:B------:R-:W-:Y:S01]  /*8130*/  FMNMX.FTZ R3, R156, R3, !PT ;  /* 0x000000039c037209 */ /* 0x000fe20007810000 */
[-C--:B------:R-:W-:Y:S01]  /*8140*/  FMUL.FTZ R72, R72, R44.reuse ;  /* 0x0000002c48487220 */ /* 0x080fe20000410000 */
[----:B------:R-:W-:Y:S01]  /*8150*/  FMNMX.FTZ R55, R50, R55, !PT ;  /* 0x0000003732377209 */ /* 0x000fe20007810000 */
[----:B------:R-:W2:Y:S01]  /*8160*/  MUFU.EX2 R38, R38 ;  /* 0x0000002600267308 */ /* 0x000ea20000000800 */
[----:B------:R-:W-:Y:S01]  /*8170*/  FMNMX.FTZ R3, R160, R3, !PT ;  /* 0x00000003a0037209 */ /* 0x000fe20007810000 */
[-C--:B------:R-:W-:Y:S01]  /*8180*/  FMUL.FTZ R73, R73, R44.reuse ;  /* 0x0000002c49497220 */ /* 0x080fe20000410000 */
[----:B------:R-:W-:Y:S01]  /*8190*/  FMNMX.FTZ R62, R40, R55, !PT ;  /* 0x00000037283e7209 */ /* 0x000fe20007810000 */
[-C--:B------:R-:W-:Y:S01]  /*81a0*/  FMUL.FTZ R76, R76, R44.reuse ;  /* 0x0000002c4c4c7220 */ /* 0x080fe20000410000 */
[----:B------:R-:W-:Y:S01]  /*81b0*/  FMNMX.FTZ R148, R58, R3, !PT ;  /* 0x000000033a947209 */ /* 0x000fe20007810000 */
[----:B------:R-:W-:Y:S01]  /*81c0*/  FMUL.FTZ R77, R77, R44 ;  /* 0x0000002c4d4d7220 */ /* 0x000fe20000410000 */
[----:B------:R-:W-:Y:S01]  /*81d0*/  FMNMX.FTZ R62, R41, R62, !PT ;  /* 0x0000003e293e7209 */ /* 0x000fe20007810000 */
[----:B------:R-:W-:Y:S01]  /*81e0*/  FMUL.FTZ R84, R84, R44 ;  /* 0x0000002c54547220 */ /* 0x000fe20000410000 */
[----:B------:R-:W-:Y:S01]  /*81f0*/  FMNMX.FTZ R55, R59, R148, !PT ;  /* 0x000000943b377209 */ /* 0x000fe20007810000 */
[----:B------:R-:W-:Y:S01]  /*8200*/  FMUL.FTZ R85, R85, R44 ;  /* 0x0000002c55557220 */ /* 0x000fe20000410000 */
[----:B------:R-:W-:Y:S01]  /*8210*/  FMNMX.FTZ R62, R39, R62, !PT ;  /* 0x0000003e273e7209 */ /* 0x000fe20007810000 */
[-C--:B------:R-:W-:Y:S01]  /*8220*/  FMUL.FTZ R108, R108, R44.reuse ;  /* 0x0000002c6c6c7220 */ /* 0x080fe20000410000 */
[----:B------:R-:W-:Y:S01]  /*8230*/  FMNMX.FTZ R55, R46, R55, !PT ;  /* 0x000000372e377209 */ /* 0x000fe20007810000 */
[----:B------:R-:W-:Y:S01]  /*8240*/  FMUL.FTZ R109, R109, R44 ;  /* 0x0000002c6d6d7220 */ /* 0x000fe20000410000 */
[----:B------:R-:W-:Y:S01]  /*8250*/  FMNMX.FTZ R3, R47, R62, !PT ;  /* 0x0000003e2f037209 */ /* 0x000fe20007810000 */
[-C--:B--2---:R-:W-:Y:S01]  /*8260*/  FMUL.FTZ R126, R126, R38.reuse ;  /* 0x000000267e7e7220 */ /* 0x084fe20000410000 */
[----:B------:R-:W-:Y:S01]  /*8270*/  FMNMX.FTZ R55, R48, R55, !PT ;  /* 0x0000003730377209 */ /* 0x000fe20007810000 */
[----:B------:R-:W-:-:S02]  /*8280*/  FMUL.FTZ R127, R127, R38 ;  /* 0x000000267f7f7220 */ /* 0x000fc40000410000 */
[-C--:B------:R-:W-:Y:S01]  /*8290*/  FMUL.FTZ R122, R122, R38.reuse ;  /* 0x000000267a7a7220 */ /* 0x080fe20000410000 */
[----:B------:R-:W2:Y:S01]  /*82a0*/  SHFL.BFLY PT, R62, R3, 0x2, 0x1f ;  /* 0x0c401f00033e7f89 */ /* 0x000ea200000e0000 */
[-C--:B------:R-:W-:Y:S01]  /*82b0*/  FMUL.FTZ R123, R123, R38.reuse ;  /* 0x000000267b7b7220 */ /* 0x080fe20000410000 */
[----:B------:R-:W-:Y:S01]  /*82c0*/  FMNMX.FTZ R148, R42, R55, !PT ;  /* 0x000000372a947209 */ /* 0x000fe20007810000 */
[-C--:B------:R-:W-:Y:S01]  /*82d0*/  FMUL.FTZ R74, R74, R38.reuse ;  /* 0x000000264a4a7220 */ /* 0x080fe20000410000 */
[----:B------:R-:W-:Y:S01]  /*82e0*/  HMMA.16816.F32.BF16 R124, R20, R16, R124 ;  /* 0x00000010147c723c */ /* 0x000fe2000004187c */
[----:B------:R-:W-:Y:S01]  /*82f0*/  FMUL.FTZ R75, R75, R38 ;  /* 0x000000264b4b7220 */ /* 0x000fe20000410000 */
[----:B------:R-:W-:Y:S01]  /*8300*/  FMNMX.FTZ R55, R43, R148, !PT ;  /* 0x000000942b377209 */ /* 0x000fe20007810000 */
[-C--:B------:R-:W-:Y:S02]  /*8310*/  FMUL.FTZ R78, R78, R38.reuse ;  /* 0x000000264e4e7220 */ /* 0x080fe40000410000 */
[----:B------:R-:W-:-:S02]  /*8320*/  FMUL.FTZ R79, R79, R38 ;  /* 0x000000264f4f7220 */ /* 0x000fc40000410000 */
[-C--:B------:R-:W-:Y:S01]  /*8330*/  FMUL.FTZ R86, R86, R38.reuse ;  /* 0x0000002656567220 */ /* 0x080fe20000410000 */
[C---:B------:R-:W-:Y:S01]  /*8340*/  HMMA.16816.F32.BF16 R120, R20.reuse, R18, R120 ;  /* 0x000000121478723c */ /* 0x040fe20000041878 */
[-C--:B------:R-:W-:Y:S02]  /*8350*/  FMUL.FTZ R87, R87, R38.reuse ;  /* 0x0000002657577220 */ /* 0x080fe40000410000 */
[-C--:B------:R-:W-:Y:S02]  /*8360*/  FMUL.FTZ R110, R110, R38.reuse ;  /* 0x000000266e6e7220 */ /* 0x080fe40000410000 */
[----:B------:R-:W-:Y:S02]  /*8370*/  FMUL.FTZ R111, R111, R38 ;  /* 0x000000266f6f7220 */ /* 0x000fe40000410000 */
[-C--:B------:R-:W-:Y:S01]  /*8380*/  FMUL.FTZ R92, R92, R44.reuse ;  /* 0x0000002c5c5c7220 */ /* 0x080fe20000410000 */
[----:B---3--:R-:W-:Y:S01]  /*8390*/  HMMA.16816.F32.BF16 R72, R20, R12, R72 ;  /* 0x0000000c1448723c */ /* 0x008fe20000041848 */
[----:B------:R-:W-:-:S02]  /*83a0*/  FMUL.FTZ R93, R93, R44 ;  /* 0x0000002c5d5d7220 */ /* 0x000fc40000410000 */
[-C--:B------:R-:W-:Y:S02]  /*83b0*/  FMUL.FTZ R94, R94, R38.reuse ;  /* 0x000000265e5e7220 */ /* 0x080fe40000410000 */
[----:B------:R-:W-:Y:S02]  /*83c0*/  FMUL.FTZ R95, R95, R38 ;  /* 0x000000265f5f7220 */ /* 0x000fe40000410000 */
[-C--:B------:R-:W-:Y:S01]  /*83d0*/  FMUL.FTZ R96, R96, R44.reuse ;  /* 0x0000002c60607220 */ /* 0x080fe20000410000 */
[----:B------:R-:W-:Y:S01]  /*83e0*/  HMMA.16816.F32.BF16 R76, R20, R14, R76 ;  /* 0x0000000e144c723c */ /* 0x000fe2000004184c */
[----:B------:R-:W-:Y:S02]  /*83f0*/  FMUL.FTZ R97, R97, R44 ;  /* 0x0000002c61617220 */ /* 0x000fe40000410000 */
[-C--:B------:R-:W-:Y:S02]  /*8400*/  FMUL.FTZ R98, R98, R38.reuse ;  /* 0x0000002662627220 */ /* 0x080fe40000410000 */
[----:B------:R-:W-:-:S03]  /*8410*/  FMUL.FTZ R99, R99, R38 ;  /* 0x0000002663637220 */ /* 0x000fc60000410000 */
[C---:B-1----:R-:W-:Y:S08]  /*8420*/  HMMA.16816.F32.BF16 R84, R20.reuse, R8, R84 ;  /* 0x000000081454723c */ /* 0x042ff00000041854 */
[C---:B------:R-:W-:Y:S08]  /*8430*/  HMMA.16816.F32.BF16 R108, R20.reuse, R10, R108 ;  /* 0x0000000a146c723c */ /* 0x040ff0000004186c */
[C---:B----4-:R-:W-:Y:S08]  /*8440*/  HMMA.16816.F32.BF16 R92, R20.reuse, R4, R92 ;  /* 0x00000004145c723c */ /* 0x050ff0000004185c */
[----:B------:R-:W-:Y:S07]  /*8450*/  HMMA.16816.F32.BF16 R96, R20, R6, R96 ;  /* 0x000000061460723c */ /* 0x000fee0000041860 */
[----:B------:R-:W-:-:S02]  /*8460*/  FMNMX.FTZ R20, R36, R55, !PT ;  /* 0x0000003724147209 */ /* 0x000fc40007810000 */
[----:B------:R-:W-:Y:S01]  /*8470*/  LOP3.LUT R22, R61, UR15, R176, 0x96, !PT ;  /* 0x0000000f3d167c12 */ /* 0x000fe2000f8e96b0 */
[----:B------:R-:W-:Y:S01]  /*8480*/  IMAD.WIDE.U32 R60, R60, -0x2daee0ad, RZ ;  /* 0xd2511f533c3c7825 */ /* 0x000fe200078e00ff */
[----:B------:R-:W-:Y:S02]  /*8490*/  FMNMX.FTZ R20, R37, R20, !PT ;  /* 0x0000001425147209 */ /* 0x000fe40007810000 */
[----:B--2---:R-:W-:Y:S01]  /*84a0*/  FMNMX.FTZ R55, R3, R62, !PT ;  /* 0x0000003e03377209 */ /* 0x004fe20007810000 */
[----:B------:R-:W-:Y:S02]  /*84b0*/  IMAD.WIDE.U32 R62, R22, -0x2daee0ad, RZ ;  /* 0xd2511f53163e7825 */ /* 0x000fe400078e00ff */
[----:B------:R-:W1:Y:S03]  /*84c0*/  SHFL.BFLY PT, R21, R20, 0x2, 0x1f ;  /* 0x0c401f0014157f89 */ /* 0x000e6600000e0000 */
[----:B------:R-:W-:Y:S01]  /*84d0*/  LOP3.LUT R22, R63, UR12, R157, 0x96, !PT ;  /* 0x0000000c3f167c12 */ /* 0x000fe2000f8e969d */
[----:B------:R-:W2:Y:S01]  /*84e0*/  SHFL.BFLY PT, R176, R55, 0x1, 0x1f ;  /* 0x0c201f0037b07f89 */ /* 0x000ea200000e0000 */
[----:B------:R-:W-:-:S03]  /*84f0*/  LOP3.LUT R3, R61, UR10, R62, 0x96, !PT ;  /* 0x0000000a3d037c12 */ /* 0x000fc6000f8e963e */
[----:B------:R-:W-:-:S04]  /*8500*/  IMAD.WIDE.U32 R62, R22, -0x326172a9, RZ ;  /* 0xcd9e8d57163e7825 */ /* 0x000fc800078e00ff */
[----:B------:R-:W-:Y:S01]  /*8510*/  IMAD.WIDE.U32 R192, R3, -0x326172a9, RZ ;  /* 0xcd9e8d5703c07825 */ /* 0x000fe200078e00ff */
[----:B------:R-:W-:Y:S02]  /*8520*/  LOP3.LUT R22, R63, UR11, R240, 0x96, !PT ;  /* 0x0000000b3f167c12 */ /* 0x000fe4000f8e96f0 */
[----:B------:R-:W-:Y:S01]  /*8530*/  LOP3.LUT R153, R149, UR7, R152, 0x96, !PT ;  /* 0x0000000795997c12 */ /* 0x000fe2000f8e9698 */
[----:B------:R-:W-:Y:S01]  /*8540*/  IMAD.MOV.U32 R151, RZ, RZ, R193 ;  /* 0x000000ffff977224 */ /* 0x000fe200078e00c1 */
[----:B------:R-:W-:Y:S01]  /*8550*/  LOP3.LUT R3, R193, UR9, R62, 0x96, !PT ;  /* 0x00000009c1037c12 */ /* 0x000fe2000f8e963e */
[----:B------:R-:W-:-:S04]  /*8560*/  IMAD.WIDE.U32 R22, R22, -0x2daee0ad, RZ ;  /* 0xd2511f5316167825 */ /* 0x000fc800078e00ff */
[----:B------:R-:W-:Y:S01]  /*8570*/  IMAD.WIDE.U32 R180, R3, -0x2daee0ad, RZ ;  /* 0xd2511f5303b47825 */ /* 0x000fe200078e00ff */
[----:B------:R-:W-:Y:S02]  /*8580*/  LOP3.LUT R23, R23, UR8, R60, 0x96, !PT ;  /* 0x0000000817177c12 */ /* 0x000fe4000f8e963c */
[----:B-1----:R-:W-:Y:S02]  /*8590*/  FMNMX.FTZ R20, R20, R21, !PT ;  /* 0x0000001514147209 */ /* 0x002fe40007810000 */
[----:B------:R-:W-:Y:S01]  /*85a0*/  LOP3.LUT R21, R181, UR6, R22, 0x96, !PT ;  /* 0x00000006b5157c12 */ /* 0x000fe2000f8e9616 */
[----:B------:R-:W-:Y:S01]  /*85b0*/  IMAD.WIDE.U32 R182, R23, -0x326172a9, RZ ;  /* 0xcd9e8d5717b67825 */ /* 0x000fe200078e00ff */
[----:B--2---:R-:W-:Y:S01]  /*85c0*/  FMNMX.FTZ R176, R55, R176, !PT ;  /* 0x000000b037b07209 */ /* 0x004fe20007810000 */
[----:B------:R-:W1:Y:S02]  /*85d0*/  SHFL.BFLY PT, R3, R20, 0x1, 0x1f ;  /* 0x0c201f0014037f89 */ /* 0x000e6400000e0000 */
[----:B------:R-:W-:Y:S01]  /*85e0*/  IMAD.WIDE.U32 R60, R21, -0x326172a9, RZ ;  /* 0xcd9e8d57153c7825 */ /* 0x000fe200078e00ff */
[----:B------:R-:W-:-:S03]  /*85f0*/  FSETP.NEU.FTZ.AND P3, PT, R176, -INF , PT ;  /* 0xff800000b000780b */ /* 0x000fc60003f7d000 */
[----:B------:R-:W-:Y:S01]  /*8600*/  FMUL.FTZ R148, R176, c[0x0][0x23c] ;  /* 0x00008f00b0947a20 */ /* 0x000fe20000410000 */
[C---:B------:R-:W-:Y:S02]  /*8610*/  LOP3.LUT R21, R60.reuse, 0xffff, RZ, 0xc0, !PT ;  /* 0x0000ffff3c157812 */ /* 0x040fe400078ec0ff */
[----:B------:R-:W-:Y:S02]  /*8620*/  LOP3.LUT R22, R60, 0xff, RZ, 0xc0, !PT ;  /* 0x000000ff3c167812 */ /* 0x000fe400078ec0ff */
[----:B------:R-:W-:Y:S02]  /*8630*/  SHF.R.U32.HI R21, RZ, 0x8, R21 ;  /* 0x00000008ff157819 */ /* 0x000fe40000011615 */
[----:B------:R-:W-:Y:S02]  /*8640*/  FSEL R148, R148, RZ, P3 ;  /* 0x000000ff94947208 */ /* 0x000fe40001800000 */
[----:B------:R-:W-:Y:S02]  /*8650*/  PRMT R22, R22, 0x5410, R21 ;  /* 0x0000541016167816 */ /* 0x000fe40000000015 */
[----:B------:R-:W-:Y:S01]  /*8660*/  SHF.R.U32.HI R21, RZ, 0x18, R60 ;  /* 0x00000018ff157819 */ /* 0x000fe2000001163c */
[----:B------:R-:W-:-:S02]  /*8670*/  FFMA.FTZ R63, R54, c[0x0][0x23c], -R148 ;  /* 0x00008f00363f7a23 */ /* 0x000fc40000010894 */
[----:B------:R-:W-:Y:S01]  /*8680*/  FFMA.FTZ R62, R53, c[0x0][0x23c], -R148 ;  /* 0x00008f00353e7a23 */ /* 0x000fe20000010894 */
[----:B------:R-:W-:Y:S01]  /*8690*/  HSET2.LE.AND R22, R22, R45, PT ;  /* 0x0000002d16167233 */ /* 0x000fe20003803000 */
[----:B-1----:R-:W-:Y:S02]  /*86a0*/  FMNMX.FTZ R3, R20, R3, !PT ;  /* 0x0000000314037209 */ /* 0x002fe40007810000 */
[----:B------:R-:W-:Y:S01]  /*86b0*/  MUFU.EX2 R63, R63 ;  /* 0x0000003f003f7308 */ /* 0x000fe20000000800 */
[----:B------:R-:W-:Y:S01]  /*86c0*/  SHF.R.U32.HI R20, RZ, 0x10, R60 ;  /* 0x00000010ff147819 */ /* 0x000fe2000001163c */
[----:B------:R-:W-:Y:S01]  /*86d0*/  FFMA.FTZ R60, R165, c[0x0][0x23c], -R148 ;  /* 0x00008f00a53c7a23 */ /* 0x000fe20000010894 */
[C---:B------:R-:W-:Y:S01]  /*86e0*/  FSETP.NEU.FTZ.AND P2, PT, R3.reuse, -INF , PT ;  /* 0xff8000000300780b */ /* 0x040fe20003f5d000 */
[----:B------:R-:W-:Y:S01]  /*86f0*/  FMUL.FTZ R133, R3, c[0x0][0x23c] ;  /* 0x00008f0003857a20 */ /* 0x000fe20000410000 */
[----:B------:R-:W-:-:S03]  /*8700*/  LOP3.LUT R20, R20, 0xff, RZ, 0xc0, !PT ;  /* 0x000000ff14147812 */ /* 0x000fc600078ec0ff */
[----:B------:R-:W-:Y:S01]  /*8710*/  MUFU.EX2 R60, R60 ;  /* 0x0000003c003c7308 */ /* 0x000fe20000000800 */
[----:B------:R-:W-:Y:S02]  /*8720*/  PRMT R20, R20, 0x5410, R21 ;  /* 0x0000541014147816 */ /* 0x000fe40000000015 */
[----:B------:R-:W-:Y:S01]  /*8730*/  LOP3.LUT R21, R61, UR16, R182, 0x96, !PT ;  /* 0x000000103d157c12 */ /* 0x000fe2000f8e96b6 */
[----:B------:R-:W-:Y:S01]  /*8740*/  FFMA.FTZ R61, R161, c[0x0][0x23c], -R148 ;  /* 0x00008f00a13d7a23 */ /* 0x000fe20000010894 */
[----:B------:R-:W-:Y:S01]  /*8750*/  FSEL R133, R133, RZ, P2 ;  /* 0x000000ff85857208 */ /* 0x000fe20001000000 */
[----:B------:R-:W-:Y:S01]  /*8760*/  HSET2.LE.AND R20, R20, R45, PT ;  /* 0x0000002d14147233 */ /* 0x000fe20003803000 */
[C---:B------:R-:W-:Y:S01]  /*8770*/  LOP3.LUT R150, R21.reuse, 0xffff, RZ, 0xc0, !PT ;  /* 0x0000ffff15967812 */ /* 0x040fe200078ec0ff */
[----:B------:R-:W-:Y:S01]  /*8780*/  MUFU.EX2 R62, R62 ;  /* 0x0000003e003e7308 */ /* 0x000fe20000000800 */
[----:B------:R-:W-:Y:S01]  /*8790*/  LOP3.LUT R23, R21, 0xff, RZ, 0xc0, !PT ;  /* 0x000000ff15177812 */ /* 0x000fe200078ec0ff */
[--C-:B------:R-:W-:Y:S01]  /*87a0*/  FFMA.FTZ R54, R252, c[0x0][0x23c], -R133.reuse ;  /* 0x00008f00fc367a23 */ /* 0x100fe20000010885 */
[----:B------:R-:W-:Y:S01]  /*87b0*/  SHF.R.U32.HI R150, RZ, 0x8, R150 ;  /* 0x00000008ff967819 */ /* 0x000fe20000011696 */
[--C-:B------:R-:W-:Y:S01]  /*87c0*/  FFMA.FTZ R53, R163, c[0x0][0x23c], -R133.reuse ;  /* 0x00008f00a3357a23 */ /* 0x100fe20000010885 */
[----:B------:R-:W-:Y:S01]  /*87d0*/  FSEL R252, R176, RZ, P3 ;  /* 0x000000ffb0fc7208 */ /* 0x000fe20001800000 */
[----:B------:R-:W-:Y:S01]  /*87e0*/  FFMA.FTZ R55, R154, c[0x0][0x23c], -R133 ;  /* 0x00008f009a377a23 */ /* 0x000fe20000010885 */
[----:B------:R-:W-:Y:S01]  /*87f0*/  PRMT R150, R23, 0x5410, R150 ;  /* 0x0000541017967816 */ /* 0x000fe20000000096 */
[----:B------:R-:W1:Y:S01]  /*8800*/  MUFU.EX2 R61, R61 ;  /* 0x0000003d003d7308 */ /* 0x000e620000000800 */
[----:B------:R-:W-:Y:S01]  /*8810*/  SHF.R.U32.HI R23, RZ, 0x10, R21 ;  /* 0x00000010ff177819 */ /* 0x000fe20000011615 */
[----:B------:R-:W-:Y:S01]  /*8820*/  FFMA.FTZ R66, R66, c[0x0][0x23c], -R133 ;  /* 0x00008f0042427a23 */ /* 0x000fe20000010885 */
[----:B------:R-:W-:-:S02]  /*8830*/  SHF.R.U32.HI R154, RZ, 0x18, R21 ;  /* 0x00000018ff9a7819 */ /* 0x000fc40000011615 */
[----:B------:R-:W-:Y:S02]  /*8840*/  LOP3.LUT R23, R23, 0xff, RZ, 0xc0, !PT ;  /* 0x000000ff17177812 */ /* 0x000fe400078ec0ff */
[----:B------:R-:W-:Y:S01]  /*8850*/  FSEL R21, R3, RZ, P2 ;  /* 0x000000ff03157208 */ /* 0x000fe20001000000 */
[----:B------:R-:W-:Y:S01]  /*8860*/  MUFU.EX2 R54, R54 ;  /* 0x0000003600367308 */ /* 0x000fe20000000800 */
[----:B------:R-:W-:Y:S01]  /*8870*/  PRMT R154, R23, 0x5410, R154 ;  /* 0x00005410179a7816 */ /* 0x000fe2000000009a */
[----:B------:R-:W-:Y:S02]  /*8880*/  FADD.FTZ R23, R135, -R252 ;  /* 0x800000fc87177221 */ /* 0x000fe40000010000 */
[----:B------:R-:W-:Y:S02]  /*8890*/  FADD.FTZ R21, R134, -R21 ;  /* 0x8000001586157221 */ /* 0x000fe40000010000 */
[----:B------:R-:W-:Y:S02]  /*88a0*/  FMUL.FTZ R134, R23, c[0x0][0x23c] ;  /* 0x00008f0017867a20 */ /* 0x000fe40000410000 */
[----:B------:R-:W2:Y:S01]  /*88b0*/  MUFU.EX2 R53, R53 ;  /* 0x0000003500357308 */ /* 0x000ea20000000800 */
[----:B------:R-:W-:Y:S01]  /*88c0*/  FMUL.FTZ R67, R21, c[0x0][0x23c] ;  /* 0x00008f0015437a20 */ /* 0x000fe20000410000 */
[----:B-1----:R-:W-:-:S02]  /*88d0*/  F2FP.BF16.PACK_AB R23, R60, R61 ;  /* 0x0000003d3c17723e */ /* 0x002fc400000010ff */
[----:B------:R-:W-:Y:S02]  /*88e0*/  F2FP.BF16.PACK_AB R21, R62, R63 ;  /* 0x0000003f3e15723e */ /* 0x000fe400000010ff */
[----:B------:R-:W-:Y:S02]  /*88f0*/  LOP3.LUT R22, R22, R23, RZ, 0xc0, !PT ;  /* 0x0000001716167212 */ /* 0x000fe400078ec0ff */
[----:B------:R-:W-:Y:S08]  /*8900*/  MUFU.EX2 R55, R55 ;  /* 0x0000003700377308 */ /* 0x000ff00000000800 */
[----:B------:R-:W1:Y:S01]  /*8910*/  MUFU.EX2 R66, R66 ;  /* 0x0000004200427308 */ /* 0x000e620000000800 */
[----:B--2---:R-:W-:-:S04]  /*8920*/  F2FP.BF16.PACK_AB R23, R53, R54 ;  /* 0x000000363517723e */ /* 0x004fc800000010ff */
[----:B------:R-:W-:Y:S01]  /*8930*/  LOP3.LUT R23, R20, R23, RZ, 0xc0, !PT ;  /* 0x0000001714177212 */ /* 0x000fe200078ec0ff */
[--C-:B------:R-:W-:Y:S02]  /*8940*/  HSET2.LE.AND R20, R150, R45.reuse, PT ;  /* 0x0000002d96147233 */ /* 0x100fe40003803000 */
[----:B------:R-:W2:Y:S03]  /*8950*/  MUFU.EX2 R134, R134 ;  /* 0x0000008600867308 */ /* 0x000ea60000000800 */
[----:B------:R-:W-:Y:S01]  /*8960*/  LOP3.LUT R20, R20, R21, RZ, 0xc0, !PT ;  /* 0x0000001514147212 */ /* 0x000fe200078ec0ff */
[----:B------:R-:W-:-:S04]  /*8970*/  HSET2.LE.AND R21, R154, R45, PT ;  /* 0x0000002d9a157233 */ /* 0x000fc80003803000 */
[----:B------:R-:W3:Y:S01]  /*8980*/  MUFU.EX2 R67, R67 ;  /* 0x0000004300437308 */ /* 0x000ee20000000800 */
[----:B-1----:R-:W-:-:S04]  /*8990*/  F2FP.BF16.PACK_AB R150, R66, R55 ;  /* 0x000000374296723e */ /* 0x002fc800000010ff */
[----:B------:R-:W-:Y:S01]  /*89a0*/  LOP3.LUT R21, R21, R150, RZ, 0xc0, !PT ;  /* 0x0000009615157212 */ /* 0x000fe200078ec0ff */
[----:B------:R-:W-:Y:S02]  /*89b0*/  IMAD.MOV.U32 R150, RZ, RZ, R192 ;  /* 0x000000ffff967224 */ /* 0x000fe400078e00c0 */
[-C--:B--2---:R-:W-:Y:S01]  /*89c0*/  FMUL.FTZ R68, R68, R134.reuse ;  /* 0x0000008644447220 */ /* 0x084fe20000410000 */
[----:B------:R1:W5:Y:S01]  /*89d0*/  LDL.LU.64 R192, [R1+0x18] ;  /* 0x0000180001c07983 */ /* 0x0003620000300a00 */
[-C--:B------:R-:W-:Y:S02]  /*89e0*/  FMUL.FTZ R69, R69, R134.reuse ;  /* 0x0000008645457220 */ /* 0x080fe40000410000 */
[-C--:B------:R-:W-:Y:S02]  /*89f0*/  FMUL.FTZ R112, R112, R134.reuse ;  /* 0x0000008670707220 */ /* 0x080fe40000410000 */
[----:B------:R-:W-:Y:S02]  /*8a00*/  FMUL.FTZ R113, R113, R134 ;  /* 0x0000008671717220 */ /* 0x000fe40000410000 */
[----:B---3--:R-:W-:-:S02]  /*8a10*/  FMUL.FTZ R70, R70, R67 ;  /* 0x0000004346467220 */ /* 0x008fc40000410000 */
[-C--:B------:R-:W-:Y:S02]  /*8a20*/  FMUL.FTZ R71, R71, R67.reuse ;  /* 0x0000004347477220 */ /* 0x080fe40000410000 */
[-C--:B------:R-:W-:Y:S02]  /*8a30*/  FMUL.FTZ R114, R114, R67.reuse ;  /* 0x0000004372727220 */ /* 0x080fe40000410000 */
[-C--:B------:R-:W-:Y:S02]  /*8a40*/  FMUL.FTZ R115, R115, R67.reuse ;  /* 0x0000004373737220 */ /* 0x080fe40000410000 */
[-C--:B------:R-:W-:Y:S01]  /*8a50*/  FMUL.FTZ R128, R128, R134.reuse ;  /* 0x0000008680807220 */ /* 0x080fe20000410000 */
[----:B------:R-:W-:Y:S01]  /*8a60*/  HMMA.16816.F32.BF16 R68, R20, R12, R68 ;  /* 0x0000000c1444723c */ /* 0x000fe20000041844 */
[----:B------:R-:W-:Y:S02]  /*8a70*/  FMUL.FTZ R129, R129, R134 ;  /* 0x0000008681817220 */ /* 0x000fe40000410000 */
[----:B------:R-:W-:-:S02]  /*8a80*/  FMUL.FTZ R130, R130, R67 ;  /* 0x0000004382827220 */ /* 0x000fc40000410000 */
[-C--:B------:R-:W-:Y:S02]  /*8a90*/  FMUL.FTZ R131, R131, R67.reuse ;  /* 0x0000004383837220 */ /* 0x080fe40000410000 */
[----:B------:R-:W-:Y:S02]  /*8aa0*/  IMAD.MOV.U32 R12, RZ, RZ, R180 ;  /* 0x000000ffff0c7224 */ /* 0x000fe400078e00b4 */
[----:B------:R-:W-:Y:S01]  /*8ab0*/  IMAD.MOV.U32 R13, RZ, RZ, R181 ;  /* 0x000000ffff0d7224 */ /* 0x000fe200078e00b5 */
[----:B------:R-:W-:Y:S01]  /*8ac0*/  HMMA.16816.F32.BF16 R112, R20, R14, R112 ;  /* 0x0000000e1470723c */ /* 0x000fe20000041870 */
[-C--:B------:R-:W-:Y:S02]  /*8ad0*/  FMUL.FTZ R80, R80, R134.reuse ;  /* 0x0000008650507220 */ /* 0x080fe40000410000 */
[----:B------:R-:W-:Y:S02]  /*8ae0*/  FMUL.FTZ R81, R81, R134 ;  /* 0x0000008651517220 */ /* 0x000fe40000410000 */
[----:B------:R-:W-:-:S02]  /*8af0*/  FMUL.FTZ R82, R82, R67 ;  /* 0x0000004352527220 */ /* 0x000fc40000410000 */
[----:B------:R-:W-:Y:S01]  /*8b00*/  FMUL.FTZ R83, R83, R67 ;  /* 0x0000004353537220 */ /* 0x000fe20000410000 */
[----:B------:R-:W-:Y:S01]  /*8b10*/  HMMA.16816.F32.BF16 R128, R20, R16, R128 ;  /* 0x000000101480723c */ /* 0x000fe20000041880 */
[----:B------:R-:W-:Y:S02]  /*8b20*/  IMAD.MOV.U32 R14, RZ, RZ, R12 ;  /* 0x000000ffff0e7224 */ /* 0x000fe400078e000c */
[----:B------:R-:W-:Y:S02]  /*8b30*/  IMAD.MOV.U32 R15, RZ, RZ, R13 ;  /* 0x000000ffff0f7224 */ /* 0x000fe400078e000d */
[----:B------:R-:W-:Y:S02]  /*8b40*/  FFMA.FTZ R248, R248, c[0x0][0x23c], -R137 ;  /* 0x00008f00f8f87a23 */ /* 0x000fe40000010889 */
[-C--:B------:R-:W-:Y:S02]  /*8b50*/  FMUL.FTZ R104, R104, R134.reuse ;  /* 0x0000008668687220 */ /* 0x080fe40000410000 */
[----:B------:R-:W-:-:S02]  /*8b60*/  FMUL.FTZ R105, R105, R134 ;  /* 0x0000008669697220 */ /* 0x000fc40000410000 */
[-C--:B------:R-:W-:Y:S02]  /*8b70*/  FMUL.FTZ R106, R106, R67.reuse ;  /* 0x000000436a6a7220 */ /* 0x080fe40000410000 */
[----:B------:R-:W-:Y:S02]  /*8b80*/  FMUL.FTZ R107, R107, R67 ;  /* 0x000000436b6b7220 */ /* 0x000fe40000410000 */
[----:B------:R-:W-:Y:S01]  /*8b90*/  IMAD.WIDE.U32 R12, R153, -0x2daee0ad, RZ ;  /* 0xd2511f53990c7825 */ /* 0x000fe200078e00ff */
[----:B------:R-:W-:Y:S03]  /*8ba0*/  HMMA.16816.F32.BF16 R80, R20, R8, R80 ;  /* 0x000000081450723c */ /* 0x000fe60000041850 */
[----:B------:R-:W-:Y:S01]  /*8bb0*/  IMAD.MOV.U32 R16, RZ, RZ, R190 ;  /* 0x000000ffff107224 */ /* 0x000fe200078e00be */
[----:B------:R2:W-:Y:S01]  /*8bc0*/  MUFU.EX2 R149, R248 ;  /* 0x000000f800957308 */ /* 0x0005e20000000800 */
[----:B------:R-:W-:-:S02]  /*8bd0*/  FFMA.FTZ R135, R246, c[0x0][0x23c], -R137 ;  /* 0x00008f00f6877a23 */ /* 0x000fc40000010889 */
[----:B------:R-:W-:Y:S01]  /*8be0*/  IMAD.MOV.U32 R246, RZ, RZ, R150 ;  /* 0x000000fffff67224 */ /* 0x000fe200078e0096 */
[----:B------:R-:W-:Y:S01]  /*8bf0*/  LOP3.LUT R9, R12, 0xffff, RZ, 0xc0, !PT ;  /* 0x0000ffff0c097812 */ /* 0x000fe200078ec0ff */
[----:B------:R-:W-:Y:S02]  /*8c00*/  IMAD.MOV.U32 R247, RZ, RZ, R151 ;  /* 0x000000fffff77224 */ /* 0x000fe400078e0097 */
[-C--:B------:R-:W-:Y:S02]  /*8c10*/  FMUL.FTZ R88, R88, R134.reuse ;  /* 0x0000008658587220 */ /* 0x080fe40000410000 */
[----:B------:R-:W-:Y:S02]  /*8c20*/  FMUL.FTZ R89, R89, R134 ;  /* 0x0000008659597220 */ /* 0x000fe40000410000 */
[-C--:B------:R-:W-:Y:S02]  /*8c30*/  FMUL.FTZ R90, R90, R67.reuse ;  /* 0x000000435a5a7220 */ /* 0x080fe40000410000 */
[----:B------:R-:W-:-:S02]  /*8c40*/  FMUL.FTZ R91, R91, R67 ;  /* 0x000000435b5b7220 */ /* 0x000fc40000410000 */
[--C-:B------:R-:W-:Y:S02]  /*8c50*/  FFMA.FTZ R150, R224, c[0x0][0x23c], -R137.reuse ;  /* 0x00008f00e0967a23 */ /* 0x100fe40000010889 */
[----:B--2---:R-:W-:Y:S02]  /*8c60*/  IMAD.MOV.U32 R248, RZ, RZ, R16 ;  /* 0x000000fffff87224 */ /* 0x004fe400078e0010 */
[----:B------:R-:W-:Y:S02]  /*8c70*/  FFMA.FTZ R152, R244, c[0x0][0x23c], -R137 ;  /* 0x00008f00f4987a23 */ /* 0x000fe40000010889 */
[--C-:B------:R-:W-:Y:S02]  /*8c80*/  FFMA.FTZ R154, R174, c[0x0][0x23c], -R49.reuse ;  /* 0x00008f00ae9a7a23 */ /* 0x100fe40000010831 */
[--C-:B------:R-:W-:Y:S01]  /*8c90*/  FFMA.FTZ R151, R172, c[0x0][0x23c], -R49.reuse ;  /* 0x00008f00ac977a23 */ /* 0x100fe20000010831 */
[----:B------:R-:W-:Y:S01]  /*8ca0*/  HMMA.16816.F32.BF16 R104, R20, R4, R104 ;  /* 0x000000041468723c */ /* 0x000fe20000041868 */
[----:B------:R-:W-:-:S02]  /*8cb0*/  FFMA.FTZ R153, R170, c[0x0][0x23c], -R49 ;  /* 0x00008f00aa997a23 */ /* 0x000fc40000010831 */
[-C--:B------:R-:W-:Y:S02]  /*8cc0*/  FMUL.FTZ R100, R100, R134.reuse ;  /* 0x0000008664647220 */ /* 0x080fe40000410000 */
[-C--:B------:R-:W-:Y:S02]  /*8cd0*/  FMUL.FTZ R101, R101, R134.reuse ;  /* 0x0000008665657220 */ /* 0x080fe40000410000 */
[-C--:B------:R-:W-:Y:S02]  /*8ce0*/  FMUL.FTZ R102, R102, R67.reuse ;  /* 0x0000004366667220 */ /* 0x080fe40000410000 */
[-C--:B------:R-:W-:Y:S02]  /*8cf0*/  FMUL.FTZ R103, R103, R67.reuse ;  /* 0x0000004367677220 */ /* 0x080fe40000410000 */
[----:B------:R-:W-:Y:S01]  /*8d00*/  FFMA.FTZ R168, R168, c[0x0][0x23c], -R49 ;  /* 0x00008f00a8a87a23 */ /* 0x000fe20000010831 */
[----:B------:R-:W-:Y:S01]  /*8d10*/  SHF.R.U32.HI R4, RZ, 0x10, R12 ;  /* 0x00000010ff047819 */ /* 0x000fe2000001160c */
[-C--:B------:R-:W-:Y:S01]  /*8d20*/  FMUL.FTZ R116, R116, R134.reuse ;  /* 0x0000008674747220 */ /* 0x080fe20000410000 */
[----:B------:R-:W-:Y:S01]  /*8d30*/  LOP3.LUT R8, R12, 0xff, RZ, 0xc0, !PT ;  /* 0x000000ff0c087812 */ /* 0x000fe200078ec0ff */
[----:B------:R-:W-:Y:S01]  /*8d40*/  FMUL.FTZ R117, R117, R134 ;  /* 0x0000008675757220 */ /* 0x000fe20000410000 */
[----:B------:R-:W-:Y:S01]  /*8d50*/  SHF.R.U32.HI R9, RZ, 0x8, R9 ;  /* 0x00000008ff097819 */ /* 0x000fe20000011609 */
[----:B------:R-:W-:Y:S01]  /*8d60*/  MUFU.EX2 R135, R135 ;  /* 0x0000008700877308 */ /* 0x000fe20000000800 */
[----:B------:R-:W-:Y:S01]  /*8d70*/  LOP3.LUT R5, R13, UR17, R248, 0x96, !PT ;  /* 0x000000110d057c12 */ /* 0x000fe2000f8e96f8 */
[----:B------:R-:W-:Y:S01]  /*8d80*/  HMMA.16816.F32.BF16 R88, R20, R10, R88 ;  /* 0x0000000a1458723c */ /* 0x000fe20000041858 */
[----:B------:R-:W-:Y:S01]  /*8d90*/  LOP3.LUT R4, R4, 0xff, RZ, 0xc0, !PT ;  /* 0x000000ff04047812 */ /* 0x000fe200078ec0ff */
[-C--:B------:R-:W-:Y:S01]  /*8da0*/  FMUL.FTZ R118, R118, R67.reuse ;  /* 0x0000004376767220 */ /* 0x080fe20000410000 */
[----:B------:R-:W-:Y:S01]  /*8db0*/  PRMT R8, R8, 0x5410, R9 ;  /* 0x0000541008087816 */ /* 0x000fe20000000009 */
[----:B------:R-:W-:-:S02]  /*8dc0*/  FMUL.FTZ R119, R119, R67 ;  /* 0x0000004377777220 */ /* 0x000fc40000410000 */
[----:B------:R-:W-:Y:S01]  /*8dd0*/  MUFU.EX2 R150, R150 ;  /* 0x0000009600967308 */ /* 0x000fe20000000800 */
[----:B------:R-:W-:Y:S01]  /*8de0*/  SHF.R.U32.HI R11, RZ, 0x18, R12 ;  /* 0x00000018ff0b7819 */ /* 0x000fe2000001160c */
[----:B------:R-:W-:Y:S01]  /*8df0*/  HMMA.16816.F32.BF16 R100, R20, R6, R100 ;  /* 0x000000061464723c */ /* 0x000fe20000041864 */
[----:B------:R-:W-:Y:S01]  /*8e00*/  SHF.R.U32.HI R9, RZ, 0x10, R5 ;  /* 0x00000010ff097819 */ /* 0x000fe20000011605 */
[----:B------:R-:W-:-:S04]  /*8e10*/  IMAD.MOV.U32 R17, RZ, RZ, R191 ;  /* 0x000000ffff117224 */ /* 0x000fc800078e00bf */
[----:B------:R-:W2:Y:S01]  /*8e20*/  MUFU.EX2 R152, R152 ;  /* 0x0000009800987308 */ /* 0x000ea20000000800 */
[----:B------:R-:W-:-:S07]  /*8e30*/  LOP3.LUT R7, R5, 0xffff, RZ, 0xc0, !PT ;  /* 0x0000ffff05077812 */ /* 0x000fce00078ec0ff */
[----:B------:R-:W-:Y:S01]  /*8e40*/  MUFU.EX2 R154, R154 ;  /* 0x0000009a009a7308 */ /* 0x000fe20000000800 */
[----:B------:R-:W-:-:S07]  /*8e50*/  PRMT R4, R4, 0x5410, R11 ;  /* 0x0000541004047816 */ /* 0x000fce000000000b */
[----:B------:R-:W3:Y:S01]  /*8e60*/  MUFU.EX2 R151, R151 ;  /* 0x0000009700977308 */ /* 0x000ee20000000800 */
[----:B------:R-:W-:Y:S02]  /*8e70*/  LOP3.LUT R6, R5, 0xff, RZ, 0xc0, !PT ;  /* 0x000000ff05067812 */ /* 0x000fe400078ec0ff */
[----:B------:R-:W-:-:S05]  /*8e80*/  SHF.R.U32.HI R10, RZ, 0x18, R5 ;  /* 0x00000018ff0a7819 */ /* 0x000fca0000011605 */
[----:B------:R-:W-:Y:S01]  /*8e90*/  MUFU.EX2 R153, R153 ;  /* 0x0000009900997308 */ /* 0x000fe20000000800 */
[----:B------:R-:W-:-:S07]  /*8ea0*/  SHF.R.U32.HI R7, RZ, 0x8, R7 ;  /* 0x00000008ff077819 */ /* 0x000fce0000011607 */
[----:B------:R-:W4:Y:S01]  /*8eb0*/  MUFU.EX2 R168, R168 ;  /* 0x000000a800a87308 */ /* 0x000f220000000800 */
[----:B------:R-:W-:Y:S01]  /*8ec0*/  LOP3.LUT R5, R9, 0xff, RZ, 0xc0, !PT ;  /* 0x000000ff09057812 */ /* 0x000fe200078ec0ff */
[----:B------:R-:W-:Y:S01]  /*8ed0*/  HMMA.16816.F32.BF16 R116, R20, R18, R116 ;  /* 0x000000121474723c */ /* 0x000fe20000041874 */
[----:B------:R1:W5:Y:S01]  /*8ee0*/  LDL.LU.64 R190, [R1+0x10] ;  /* 0x0000100001be7983 */ /* 0x0003620000300a00 */
[----:B------:R-:W-:-:S05]  /*8ef0*/  PRMT R6, R6, 0x5410, R7 ;  /* 0x0000541006067816 */ /* 0x000fca0000000007 */
[--C-:B------:R-:W-:Y:S01]  /*8f00*/  HSET2.LE.AND R23, R4, R45.reuse, PT ;  /* 0x0000002d04177233 */ /* 0x100fe20003803000 */
[----:B------:R-:W-:Y:S01]  /*8f10*/  IMAD.MOV.U32 R18, RZ, RZ, R182 ;  /* 0x000000ffff127224 */ /* 0x000fe200078e00b6 */
[----:B------:R-:W-:Y:S01]  /*8f20*/  PRMT R4, R5, 0x5410, R10 ;  /* 0x0000541005047816 */ /* 0x000fe2000000000a */
[----:B------:R-:W-:Y:S02]  /*8f30*/  IMAD.MOV.U32 R19, RZ, RZ, R183 ;  /* 0x000000ffff137224 */ /* 0x000fe400078e00b7 */
[----:B------:R1:W5:Y:S01]  /*8f40*/  LDL.LU.64 R182, [R1+0x8] ;  /* 0x0000080001b67983 */ /* 0x0003620000300a00 */
[----:B------:R-:W-:-:S03]  /*8f50*/  HSET2.LE.AND R8, R8, R45, PT ;  /* 0x0000002d08087233 */ /* 0x000fc60003803000 */
[----:B------:R1:W5:Y:S01]  /*8f60*/  LDL.LU.64 R180, [R1] ;  /* 0x0000000001b47983 */ /* 0x0003620000300a00 */
[----:B--2---:R-:W-:Y:S01]  /*8f70*/  F2FP.BF16.PACK_AB R9, R152, R149 ;  /* 0x000000959809723e */ /* 0x004fe200000010ff */
[--C-:B------:R-:W-:Y:S01]  /*8f80*/  HSET2.LE.AND R6, R6, R45.reuse, PT ;  /* 0x0000002d06067233 */ /* 0x100fe20003803000 */
[----:B---3--:R-:W-:Y:S01]  /*8f90*/  F2FP.BF16.PACK_AB R20, R151, R154 ;  /* 0x0000009a9714723e */ /* 0x008fe200000010ff */
[----:B------:R-:W-:Y:S01]  /*8fa0*/  HSET2.LE.AND R4, R4, R45, PT ;  /* 0x0000002d04047233 */ /* 0x000fe20003803000 */
[----:B------:R-:W-:Y:S01]  /*8fb0*/  F2FP.BF16.PACK_AB R5, R150, R135 ;  /* 0x000000879605723e */ /* 0x000fe200000010ff */
[----:B------:R-:W-:Y:S01]  /*8fc0*/  IMAD.MOV.U32 R249, RZ, RZ, R17 ;  /* 0x000000fffff97224 */ /* 0x000fe200078e0011 */
[----:B----4-:R-:W-:Y:S01]  /*8fd0*/  F2FP.BF16.PACK_AB R21, R168, R153 ;  /* 0x00000099a815723e */ /* 0x010fe200000010ff */
[----:B------:R-:W-:Y:S01]  /*8fe0*/  IMAD.MOV.U32 R248, RZ, RZ, R246 ;  /* 0x000000fffff87224 */ /* 0x000fe200078e00f6 */
[----:B------:R-:W-:Y:S01]  /*8ff0*/  LOP3.LUT R23, R23, R20, RZ, 0xc0, !PT ;  /* 0x0000001417177212 */ /* 0x000fe200078ec0ff */
[----:B------:R-:W-:Y:S01]  /*9000*/  IMAD.MOV.U32 R249, RZ, RZ, R247 ;  /* 0x000000fffff97224 */ /* 0x000fe200078e00f7 */
[----:B------:R-:W-:Y:S01]  /*9010*/  LOP3.LUT R22, R8, R9, RZ, 0xc0, !PT ;  /* 0x0000000908167212 */ /* 0x000fe200078ec0ff */
[----:B------:R-:W-:Y:S01]  /*9020*/  IMAD.MOV.U32 R224, RZ, RZ, R18 ;  /* 0x000000ffffe07224 */ /* 0x000fe200078e0012 */
[----:B------:R-:W-:Y:S01]  /*9030*/  LOP3.LUT R20, R6, R5, RZ, 0xc0, !PT ;  /* 0x0000000506147212 */ /* 0x000fe200078ec0ff */
[----:B------:R-:W-:Y:S01]  /*9040*/  IMAD.MOV.U32 R225, RZ, RZ, R19 ;  /* 0x000000ffffe17224 */ /* 0x000fe200078e0013 */
[----:B------:R-:W-:Y:S01]  /*9050*/  LOP3.LUT R21, R4, R21, RZ, 0xc0, !PT ;  /* 0x0000001504157212 */ /* 0x000fe200078ec0ff */
[----:B------:R-:W-:Y:S01]  /*9060*/  IMAD.MOV.U32 R246, RZ, RZ, R14 ;  /* 0x000000fffff67224 */ /* 0x000fe200078e000e */
[----:B------:R-:W2:Y:S01]  /*9070*/  LDSM.16.MT88.4 R16, [R188+0x6800] ;  /* 0x00680000bc10783b */ /* 0x000ea20000004200 */
[----:B------:R-:W-:Y:S01]  /*9080*/  IMAD.MOV.U32 R247, RZ, RZ, R15 ;  /* 0x000000fffff77224 */ /* 0x000fe200078e000f */
[----:B------:R-:W-:Y:S01]  /*9090*/  LOP3.LUT R159, R225, UR7, R248, 0x96, !PT ;  /* 0x00000007e19f7c12 */ /* 0x000fe2000f8e96f8 */
[--C-:B------:R-:W-:Y:S01]  /*90a0*/  FFMA.FTZ R172, R147, c[0x0][0x23c], -R148.reuse ;  /* 0x00008f0093ac7a23 */ /* 0x100fe20000010894 */
[----:B------:R-:W3:Y:S01]  /*90b0*/  LDSM.16.MT88.4 R12, [R186+0x6800] ;  /* 0x00680000ba0c783b */ /* 0x000ee20000004200 */
[----:B------:R-:W-:Y:S01]  /*90c0*/  FFMA.FTZ R170, R141, c[0x0][0x23c], -R148 ;  /* 0x00008f008daa7a23 */ /* 0x000fe20000010894 */
[----:B------:R-:W-:Y:S01]  /*90d0*/  IADD3 R155, R155, 0x1, RZ ;  /* 0x000000019b9b7810 */ /* 0x000fe20007ffe0ff */
[----:B------:R-:W-:Y:S01]  /*90e0*/  IMAD.WIDE.U32 R224, R159, -0x2daee0ad, RZ ;  /* 0xd2511f539fe07825 */ /* 0x000fe200078e00ff */
[----:B------:R-:W4:Y:S01]  /*90f0*/  LDSM.16.MT88.4 R8, [R185+0x6800] ;  /* 0x00680000b908783b */ /* 0x000f220000004200 */
[----:B------:R-:W-:Y:S01]  /*9100*/  MUFU.EX2 R172, R172 ;  /* 0x000000ac00ac7308 */ /* 0x000fe20000000800 */
[----:B------:R-:W-:Y:S01]  /*9110*/  LOP3.LUT R155, R243, UR25, R155, 0x96, !PT ;  /* 0x00000019f39b7c12 */ /* 0x000fe2000f8e969b */
[--C-:B------:R-:W-:Y:S01]  /*9120*/  FFMA.FTZ R141, R142, c[0x0][0x23c], -R133.reuse ;  /* 0x00008f008e8d7a23 */ /* 0x100fe20000010885 */
[----:B------:R-:W1:Y:S01]  /*9130*/  LDSM.16.MT88.4 R4, [R184+0x6800] ;  /* 0x00680000b804783b */ /* 0x000e620000004200 */
[--C-:B------:R-:W-:Y:S01]  /*9140*/  SHF.R.U32.HI R147, RZ, 0x10, R224.reuse ;  /* 0x00000010ff937819 */ /* 0x100fe200000116e0 */
[--C-:B------:R-:W-:Y:S01]  /*9150*/  FFMA.FTZ R142, R156, c[0x0][0x23c], -R133.reuse ;  /* 0x00008f009c8e7a23 */ /* 0x100fe20000010885 */
[----:B------:R-:W-:Y:S01]  /*9160*/  SHF.R.U32.HI R156, RZ, 0x18, R224 ;  /* 0x00000018ff9c7819 */ /* 0x000fe200000116e0 */
[--C-:B------:R-:W-:Y:S01]  /*9170*/  FFMA.FTZ R139, R139, c[0x0][0x23c], -R148.reuse ;  /* 0x00008f008b8b7a23 */ /* 0x100fe20000010894 */
[----:B------:R-:W-:Y:S01]  /*9180*/  LOP3.LUT R163, R147, 0xff, RZ, 0xc0, !PT ;  /* 0x000000ff93a37812 */ /* 0x000fe200078ec0ff */
[--C-:B------:R-:W-:Y:S01]  /*9190*/  FFMA.FTZ R147, R160, c[0x0][0x23c], -R133.reuse ;  /* 0x00008f00a0937a23 */ /* 0x100fe20000010885 */
[----:B------:R-:W-:Y:S01]  /*91a0*/  LOP3.LUT R161, R224, 0xffff, RZ, 0xc0, !PT ;  /* 0x0000ffffe0a17812 */ /* 0x000fe200078ec0ff */
[----:B------:R-:W-:Y:S01]  /*91b0*/  FFMA.FTZ R145, R145, c[0x0][0x23c], -R148 ;  /* 0x00008f0091917a23 */ /* 0x000fe20000010894 */
[----:B------:R-:W-:Y:S01]  /*91c0*/  PRMT R160, R163, 0x5410, R156 ;  /* 0x00005410a3a07816 */ /* 0x000fe2000000009c */
[----:B------:R-:W-:Y:S01]  /*91d0*/  FFMA.FTZ R156, R143, c[0x0][0x23c], -R133 ;  /* 0x00008f008f9c7a23 */ /* 0x000fe20000010885 */
[----:B------:R-:W2:Y:S01]  /*91e0*/  MUFU.EX2 R139, R139 ;  /* 0x0000008b008b7308 */ /* 0x000ea20000000800 */
[----:B------:R-:W-:Y:S01]  /*91f0*/  LOP3.LUT R159, R225, UR17, R246, 0x96, !PT ;  /* 0x00000011e19f7c12 */ /* 0x000fe2000f8e96f6 */
[----:B------:R-:W-:Y:S01]  /*9200*/  FFMA.FTZ R140, R140, c[0x0][0x23c], -R49 ;  /* 0x00008f008c8c7a23 */ /* 0x000fe20000010831 */
[----:B------:R-:W-:Y:S01]  /*9210*/  LOP3.LUT R174, R224, 0xff, RZ, 0xc0, !PT ;  /* 0x000000ffe0ae7812 */ /* 0x000fe200078ec0ff */
[----:B------:R-:W-:Y:S01]  /*9220*/  IMAD.WIDE.U32 R246, R230, -0x326172a9, RZ ;  /* 0xcd9e8d57e6f67825 */ /* 0x000fe200078e00ff */
[----:B------:R-:W-:-:S03]  /*9230*/  SHF.R.U32.HI R161, RZ, 0x8, R161 ;  /* 0x00000008ffa17819 */ /* 0x000fc600000116a1 */
[----:B------:R-:W-:Y:S01]  /*9240*/  MUFU.EX2 R145, R145 ;  /* 0x0000009100917308 */ /* 0x000fe20000000800 */
[----:B------:R-:W-:Y:S01]  /*9250*/  PRMT R174, R174, 0x5410, R161 ;  /* 0x00005410aeae7816 */ /* 0x000fe200000000a1 */
[----:B------:R-:W-:Y:S02]  /*9260*/  FFMA.FTZ R161, R144, c[0x0][0x23c], -R49 ;  /* 0x00008f0090a17a23 */ /* 0x000fe40000010831 */
[----:B------:R-:W-:Y:S02]  /*9270*/  FFMA.FTZ R52, R52, c[0x0][0x23c], -R148 ;  /* 0x00008f0034347a23 */ /* 0x000fe40000010894 */
[----:B------:R-:W-:Y:S01]  /*9280*/  HSET2.LE.AND R174, R174, R45, PT ;  /* 0x0000002daeae7233 */ /* 0x000fe20003803000 */
[--C-:B------:R-:W-:Y:S01]  /*9290*/  FFMA.FTZ R58, R58, c[0x0][0x23c], -R133.reuse ;  /* 0x00008f003a3a7a23 */ /* 0x100fe20000010885 */
[----:B------:R-:W-:Y:S01]  /*92a0*/  MUFU.EX2 R170, R170 ;  /* 0x000000aa00aa7308 */ /* 0x000fe20000000800 */
[----:B--2---:R-:W-:Y:S01]  /*92b0*/  HMMA.16816.F32.BF16 R124, R20, R16, R124 ;  /* 0x00000010147c723c */ /* 0x004fe2000004187c */
[----:B------:R-:W-:Y:S01]  /*92c0*/  F2FP.BF16.PACK_AB R143, R172, R139 ;  /* 0x0000008bac8f723e */ /* 0x000fe200000010ff */
[----:B------:R-:W-:-:S02]  /*92d0*/  FFMA.FTZ R59, R59, c[0x0][0x23c], -R133 ;  /* 0x00008f003b3b7a23 */ /* 0x000fc40000010885 */
[--C-:B------:R-:W-:Y:S02]  /*92e0*/  FFMA.FTZ R56, R56, c[0x0][0x23c], -R148.reuse ;  /* 0x00008f0038387a23 */ /* 0x100fe40000010894 */
[----:B------:R-:W-:Y:S01]  /*92f0*/  FFMA.FTZ R57, R57, c[0x0][0x23c], -R148 ;  /* 0x00008f0039397a23 */ /* 0x000fe20000010894 */
[----:B------:R-:W-:Y:S01]  /*9300*/  MUFU.EX2 R141, R141 ;  /* 0x0000008d008d7308 */ /* 0x000fe20000000800 */
[C---:B------:R-:W-:Y:S01]  /*9310*/  HMMA.16816.F32.BF16 R120, R20.reuse, R18, R120 ;  /* 0x000000121478723c */ /* 0x040fe20000041878 */
[----:B------:R-:W-:Y:S02]  /*9320*/  FFMA.FTZ R51, R51, c[0x0][0x23c], -R137 ;  /* 0x00008f0033337a23 */ /* 0x000fe40000010889 */
[----:B------:R-:W-:Y:S02]  /*9330*/  FFMA.FTZ R63, R223, R134, R63 ;  /* 0x00000086df3f7223 */ /* 0x000fe4000001003f */
[----:B------:R-:W-:Y:S02]  /*9340*/  FFMA.FTZ R55, R222, R67, R55 ;  /* 0x00000043de377223 */ /* 0x000fe40000010037 */
[----:B------:R-:W-:Y:S01]  /*9350*/  MUFU.EX2 R142, R142 ;  /* 0x0000008e008e7308 */ /* 0x000fe20000000800 */
[----:B---3--:R-:W-:Y:S01]  /*9360*/  HMMA.16816.F32.BF16 R72, R20, R12, R72 ;  /* 0x0000000c1448723c */ /* 0x008fe20000041848 */
[----:B------:R-:W-:-:S02]  /*9370*/  FFMA.FTZ R33, R213, R44, R33 ;  /* 0x0000002cd5217223 */ /* 0x000fc40000010021 */
[----:B------:R-:W-:Y:S02]  /*9380*/  FFMA.FTZ R35, R211, R38, R35 ;  /* 0x00000026d3237223 */ /* 0x000fe40000010023 */
[----:B------:R-:W-:Y:S02]  /*9390*/  FADD.FTZ R62, R62, R63 ;  /* 0x0000003f3e3e7221 */ /* 0x000fe40000010000 */
[----:B------:R-:W2:Y:S01]  /*93a0*/  MUFU.EX2 R147, R147 ;  /* 0x0000009300937308 */ /* 0x000ea20000000800 */
[----:B------:R-:W-:Y:S01]  /*93b0*/  HMMA.16816.F32.BF16 R76, R20, R14, R76 ;  /* 0x0000000e144c723c */ /* 0x000fe2000004184c */
[----:B------:R-:W-:Y:S02]  /*93c0*/  FADD.FTZ R55, R66, R55 ;  /* 0x0000003742377221 */ /* 0x000fe40000010000 */
[----:B------:R-:W-:Y:S02]  /*93d0*/  FADD.FTZ R32, R32, R33 ;  /* 0x0000002120207221 */ /* 0x000fe40000010000 */
[----:B------:R-:W-:-:S02]  /*93e0*/  FADD.FTZ R34, R34, R35 ;  /* 0x0000002322227221 */ /* 0x000fc40000010000 */
[----:B------:R-:W3:Y:S01]  /*93f0*/  MUFU.EX2 R156, R156 ;  /* 0x0000009c009c7308 */ /* 0x000ee20000000800 */
[C---:B----4-:R-:W-:Y:S01]  /*9400*/  HMMA.16816.F32.BF16 R84, R20.reuse, R8, R84 ;  /* 0x000000081454723c */ /* 0x050fe20000041854 */
[----:B------:R-:W-:Y:S02]  /*9410*/  FADD.FTZ R61, R61, R62 ;  /* 0x0000003e3d3d7221 */ /* 0x000fe40000010000 */
[----:B------:R-:W-:Y:S02]  /*9420*/  FADD.FTZ R54, R54, R55 ;  /* 0x0000003736367221 */ /* 0x000fe40000010000 */
[----:B------:R-:W-:Y:S02]  /*9430*/  FADD.FTZ R31, R31, R32 ;  /* 0x000000201f1f7221 */ /* 0x000fe40000010000 */
[----:B------:R-:W-:Y:S01]  /*9440*/  MUFU.EX2 R140, R140 ;  /* 0x0000008c008c7308 */ /* 0x000fe20000000800 */
[----:B------:R-:W-:Y:S01]  /*9450*/  HMMA.16816.F32.BF16 R108, R20, R10, R108 ;  /* 0x0000000a146c723c */ /* 0x000fe2000004186c */
[----:B------:R-:W-:-:S02]  /*9460*/  FADD.FTZ R29, R29, R34 ;  /* 0x000000221d1d7221 */ /* 0x000fc40000010000 */
[----:B------:R-:W-:Y:S02]  /*9470*/  FADD.FTZ R60, R60, R61 ;  /* 0x0000003d3c3c7221 */ /* 0x000fe40000010000 */
[----:B------:R-:W-:Y:S02]  /*9480*/  FADD.FTZ R54, R53, R54 ;  /* 0x0000003635367221 */ /* 0x000fe40000010000 */
[----:B------:R-:W-:Y:S01]  /*9490*/  MUFU.EX2 R161, R161 ;  /* 0x000000a100a17308 */ /* 0x000fe20000000800 */
[----:B-1----:R-:W-:Y:S01]  /*94a0*/  HMMA.16816.F32.BF16 R92, R20, R4, R92 ;  /* 0x00000004145c723c */ /* 0x002fe2000004185c */
[----:B------:R-:W-:Y:S02]  /*94b0*/  FADD.FTZ R30, R30, R31 ;  /* 0x0000001f1e1e7221 */ /* 0x000fe40000010000 */
[----:B------:R-:W-:Y:S02]  /*94c0*/  FADD.FTZ R28, R28, R29 ;  /* 0x0000001d1c1c7221 */ /* 0x000fe40000010000 */
[----:B------:R-:W-:-:S02]  /*94d0*/  FADD.FTZ R135, R135, R30 ;  /* 0x0000001e87877221 */ /* 0x000fc40000010000 */
[----:B------:R-:W-:Y:S01]  /*94e0*/  MUFU.EX2 R52, R52 ;  /* 0x0000003400347308 */ /* 0x000fe20000000800 */
[----:B------:R-:W-:Y:S01]  /*94f0*/  HMMA.16816.F32.BF16 R96, R20, R6, R96 ;  /* 0x000000061460723c */ /* 0x000fe20000041860 */
[----:B------:R-:W-:Y:S02]  /*9500*/  FADD.FTZ R153, R153, R28 ;  /* 0x0000001c99997221 */ /* 0x000fe40000010000 */
[----:B------:R-:W-:Y:S02]  /*9510*/  FADD.FTZ R150, R150, R135 ;  /* 0x0000008796967221 */ /* 0x000fe40000010000 */
[----:B------:R-:W-:Y:S02]  /*9520*/  FADD.FTZ R153, R168, R153 ;  /* 0x00000099a8997221 */ /* 0x000fe40000010000 */
[C---:B------:R-:W-:Y:S01]  /*9530*/  LOP3.LUT R23, R159.reuse, 0xffff, RZ, 0xc0, !PT ;  /* 0x0000ffff9f177812 */ /* 0x040fe200078ec0ff */
[----:B------:R-:W-:Y:S01]  /*9540*/  MUFU.EX2 R59, R59 ;  /* 0x0000003b003b7308 */ /* 0x000fe20000000800 */
[--C-:B------:R-:W-:Y:S01]  /*9550*/  SHF.R.U32.HI R21, RZ, 0x10, R159.reuse ;  /* 0x00000010ff157819 */ /* 0x100fe2000001169f */
[--C-:B------:R-:W-:Y:S01]  /*9560*/  FFMA.FTZ R40, R40, c[0x0][0x23c], -R148.reuse ;  /* 0x00008f0028287a23 */ /* 0x100fe20000010894 */
[----:B------:R-:W-:Y:S01]  /*9570*/  LOP3.LUT R20, R159, 0xff, RZ, 0xc0, !PT ;  /* 0x000000ff9f147812 */ /* 0x000fe200078ec0ff */
[--C-:B------:R-:W-:Y:S01]  /*9580*/  FFMA.FTZ R41, R41, c[0x0][0x23c], -R148.reuse ;  /* 0x00008f0029297a23 */ /* 0x100fe20000010894 */
[----:B------:R-:W-:Y:S01]  /*9590*/  SHF.R.U32.HI R22, RZ, 0x18, R159 ;  /* 0x00000018ff167819 */ /* 0x000fe2000001169f */
[----:B------:R-:W-:Y:S01]  /*95a0*/  FFMA.FTZ R159, R138, c[0x0][0x23c], -R49 ;  /* 0x00008f008a9f7a23 */ /* 0x000fe20000010831 */
[----:B------:R-:W-:Y:S01]  /*95b0*/  SHF.R.U32.HI R23, RZ, 0x8, R23 ;  /* 0x00000008ff177819 */ /* 0x000fe20000011617 */
[----:B------:R-:W-:Y:S01]  /*95c0*/  MUFU.EX2 R56, R56 ;  /* 0x0000003800387308 */ /* 0x000fe20000000800 */
[----:B------:R-:W-:Y:S01]  /*95d0*/  LOP3.LUT R21, R21, 0xff, RZ, 0xc0, !PT ;  /* 0x000000ff15157812 */ /* 0x000fe200078ec0ff */
[----:B------:R-:W-:Y:S01]  /*95e0*/  FFMA.FTZ R39, R39, c[0x0][0x23c], -R148 ;  /* 0x00008f0027277a23 */ /* 0x000fe20000010894 */
[----:B------:R-:W-:Y:S01]  /*95f0*/  PRMT R20, R20, 0x5410, R23 ;  /* 0x0000541014147816 */ /* 0x000fe20000000017 */
[--C-:B------:R-:W-:Y:S01]  /*9600*/  HSET2.LE.AND R23, R160, R45.reuse, PT ;  /* 0x0000002da0177233 */ /* 0x100fe20003803000 */
[----:B------:R-:W-:Y:S01]  /*9610*/  PRMT R224, R21, 0x5410, R22 ;  /* 0x0000541015e07816 */ /* 0x000fe20000000016 */
[----:B------:R-:W-:Y:S01]  /*9620*/  FFMA.FTZ R42, R42, c[0x0][0x23c], -R133 ;  /* 0x00008f002a2a7a23 */ /* 0x000fe20000010885 */
[----:B------:R-:W-:Y:S01]  /*9630*/  LOP3.LUT R22, R174, R143, RZ, 0xc0, !PT ;  /* 0x0000008fae167212 */ /* 0x000fe200078ec0ff */
[--C-:B------:R-:W-:Y:S01]  /*9640*/  HSET2.LE.AND R20, R20, R45.reuse, PT ;  /* 0x0000002d14147233 */ /* 0x100fe20003803000 */
[----:B--2---:R-:W-:Y:S01]  /*9650*/  F2FP.BF16.PACK_AB R174, R147, R142 ;  /* 0x0000008e93ae723e */ /* 0x004fe200000010ff */
[----:B------:R-:W-:Y:S01]  /*9660*/  HSET2.LE.AND R21, R224, R45, PT ;  /* 0x0000002de0157233 */ /* 0x000fe20003803000 */
[----:B------:R-:W-:Y:S01]  /*9670*/  F2FP.BF16.PACK_AB R143, R170, R145 ;  /* 0x00000091aa8f723e */ /* 0x000fe200000010ff */
[----:B------:R-:W-:Y:S01]  /*9680*/  IMAD.WIDE.U32 R224, R155, -0x326172a9, RZ ;  /* 0xcd9e8d579be07825 */ /* 0x000fe200078e00ff */
[----:B---3--:R-:W-:Y:S01]  /*9690*/  F2FP.BF16.PACK_AB R160, R156, R141 ;  /* 0x0000008d9ca0723e */ /* 0x008fe200000010ff */
[----:B------:R-:W-:Y:S01]  /*96a0*/  MUFU.EX2 R159, R159 ;  /* 0x0000009f009f7308 */ /* 0x000fe20000000800 */
[----:B------:R-:W-:Y:S01]  /*96b0*/  LOP3.LUT R23, R23, R174, RZ, 0xc0, !PT ;  /* 0x000000ae17177212 */ /* 0x000fe200078ec0ff */
[--C-:B------:R-:W-:Y:S01]  /*96c0*/  FFMA.FTZ R155, R166, c[0x0][0x23c], -R137.reuse ;  /* 0x00008f00a69b7a23 */ /* 0x100fe20000010889 */
[----:B------:R-:W-:Y:S01]  /*96d0*/  LOP3.LUT R20, R20, R143, RZ, 0xc0, !PT ;  /* 0x0000008f14147212 */ /* 0x000fe200078ec0ff */
[--C-:B------:R-:W-:Y:S01]  /*96e0*/  FFMA.FTZ R143, R158, c[0x0][0x23c], -R137.reuse ;  /* 0x00008f009e8f7a23 */ /* 0x100fe20000010889 */
[----:B------:R-:W-:Y:S01]  /*96f0*/  LOP3.LUT R21, R21, R160, RZ, 0xc0, !PT ;  /* 0x000000a015157212 */ /* 0x000fe200078ec0ff */
[--C-:B------:R-:W-:Y:S01]  /*9700*/  FFMA.FTZ R158, R162, c[0x0][0x23c], -R137.reuse ;  /* 0x00008f00a29e7a23 */ /* 0x100fe20000010889 */
[----:B------:R-:W-:Y:S01]  /*9710*/  LOP3.LUT R250, R225, UR15, R250, 0x96, !PT ;  /* 0x0000000fe1fa7c12 */ /* 0x000fe2000f8e96fa */
[----:B------:R-:W-:Y:S01]  /*9720*/  FFMA.FTZ R160, R164, c[0x0][0x23c], -R137 ;  /* 0x00008f00a4a07a23 */ /* 0x000fe20000010889 */
[----:B------:R-:W-:Y:S01]  /*9730*/  MUFU.EX2 R155, R155 ;  /* 0x0000009b009b7308 */ /* 0x000fe20000000800 */
[----:B------:R-:W-:-:S02]  /*9740*/  FADD.FTZ R145, R145, R60 ;  /* 0x0000003c91917221 */ /* 0x000fc40000010000 */
[----:B------:R-:W-:Y:S01]  /*9750*/  HMMA.16816.F32.BF16 R128, R20, R16, R128 ;  /* 0x000000101480723c */ /* 0x000fe20000041880 */
[----:B------:R-:W-:-:S04]  /*9760*/  IMAD.WIDE.U32 R250, R250, -0x2daee0ad, RZ ;  /* 0xd2511f53fafa7825 */ /* 0x000fc800078e00ff */
[----:B------:R-:W-:Y:S01]  /*9770*/  MUFU.EX2 R143, R143 ;  /* 0x0000008f008f7308 */ /* 0x000fe20000000800 */
[----:B------:R-:W-:Y:S01]  /*9780*/  LOP3.LUT R226, R251, UR12, R226, 0x96, !PT ;  /* 0x0000000cfbe27c12 */ /* 0x000fe2000f8e96e2 */
[----:B------:R-:W-:Y:S01]  /*9790*/  FADD.FTZ R141, R141, R54 ;  /* 0x000000368d8d7221 */ /* 0x000fe20000010000 */
[--C-:B------:R-:W-:Y:S01]  /*97a0*/  LOP3.LUT R16, R179, UR13, R224.reuse, 0x96, !PT ;  /* 0x0000000db3107c12 */ /* 0x100fe2000f8e96e0 */
[C---:B------:R-:W-:Y:S01]  /*97b0*/  HMMA.16816.F32.BF16 R68, R20.reuse, R12, R68 ;  /* 0x0000000c1444723c */ /* 0x040fe20000041844 */
[----:B------:R-:W-:Y:S01]  /*97c0*/  LOP3.LUT R224, R241, UR13, R224, 0x96, !PT ;  /* 0x0000000df1e07c12 */ /* 0x000fe2000f8e96e0 */
[----:B------:R-:W-:Y:S02]  /*97d0*/  IMAD.WIDE.U32 R226, R226, -0x326172a9, RZ ;  /* 0xcd9e8d57e2e27825 */ /* 0x000fe400078e00ff */
[----:B------:R-:W1:Y:S02]  /*97e0*/  MUFU.EX2 R158, R158 ;  /* 0x0000009e009e7308 */ /* 0x000e640000000800 */
[----:B------:R-:W-:Y:S01]  /*97f0*/  IMAD.WIDE.U32 R16, R16, -0x2daee0ad, RZ ;  /* 0xd2511f5310107825 */ /* 0x000fe200078e00ff */
[----:B------:R-:W-:Y:S01]  /*9800*/  LOP3.LUT R178, R227, UR11, R178, 0x96, !PT ;  /* 0x0000000be3b27c12 */ /* 0x000fe2000f8e96b2 */
[C---:B------:R-:W-:Y:S02]  /*9810*/  HMMA.16816.F32.BF16 R104, R20.reuse, R4, R104 ;  /* 0x000000041468723c */ /* 0x040fe40000041868 */
[----:B------:R-:W-:Y:S01]  /*9820*/  FADD.FTZ R170, R170, R145 ;  /* 0x00000091aaaa7221 */ /* 0x000fe20000010000 */
[----:B------:R-:W-:Y:S01]  /*9830*/  LOP3.LUT R174, R17, UR10, R250, 0x96, !PT ;  /* 0x0000000a11ae7c12 */ /* 0x000fe2000f8e96fa */
[----:B------:R-:W-:Y:S01]  /*9840*/  IMAD.WIDE.U32 R178, R178, -0x2daee0ad, RZ ;  /* 0xd2511f53b2b27825 */ /* 0x000fe200078e00ff */
[----:B------:R-:W2:Y:S03]  /*9850*/  MUFU.EX2 R160, R160 ;  /* 0x000000a000a07308 */ /* 0x000ea60000000800 */
[----:B------:R-:W-:Y:S01]  /*9860*/  IMAD.WIDE.U32 R174, R174, -0x326172a9, RZ ;  /* 0xcd9e8d57aeae7825 */ /* 0x000fe200078e00ff */
[----:B------:R-:W-:Y:S01]  /*9870*/  LOP3.LUT R166, R179, UR8, R16, 0x96, !PT ;  /* 0x00000008b3a67c12 */ /* 0x000fe2000f8e9610 */
[C---:B------:R-:W-:Y:S02]  /*9880*/  HMMA.16816.F32.BF16 R88, R20.reuse, R10, R88 ;  /* 0x0000000a1458723c */ /* 0x040fe40000041858 */
[----:B------:R-:W-:Y:S01]  /*9890*/  FADD.FTZ R141, R156, R141 ;  /* 0x0000008d9c8d7221 */ /* 0x000fe20000010000 */
[----:B------:R-:W-:Y:S01]  /*98a0*/  LOP3.LUT R162, R175, UR9, R226, 0x96, !PT ;  /* 0x00000009afa27c12 */ /* 0x000fe2000f8e96e2 */
[----:B------:R-:W-:Y:S01]  /*98b0*/  IMAD.WIDE.U32 R166, R166, -0x326172a9, RZ ;  /* 0xcd9e8d57a6a67825 */ /* 0x000fe200078e00ff */
[----:B------:R-:W-:Y:S03]  /*98c0*/  MUFU.EX2 R57, R57 ;  /* 0x0000003900397308 */ /* 0x000fe60000000800 */
[----:B------:R-:W-:Y:S01]  /*98d0*/  IMAD.WIDE.U32 R162, R162, -0x2daee0ad, RZ ;  /* 0xd2511f53a2a27825 */ /* 0x000fe200078e00ff */
[----:B------:R-:W-:Y:S03]  /*98e0*/  HMMA.16816.F32.BF16 R80, R20, R8, R80 ;  /* 0x000000081450723c */ /* 0x000fe60000041850 */
[--C-:B------:R-:W-:Y:S01]  /*98f0*/  FFMA.FTZ R36, R36, c[0x0][0x23c], -R133.reuse ;  /* 0x00008f0024247a23 */ /* 0x100fe20000010885 */
[----:B------:R-:W-:Y:S01]  /*9900*/  LOP3.LUT R12, R163, UR6, R178, 0x96, !PT ;  /* 0x00000006a30c7c12 */ /* 0x000fe2000f8e96b2 */
[----:B------:R-:W-:Y:S01]  /*9910*/  MUFU.EX2 R51, R51 ;  /* 0x0000003300337308 */ /* 0x000fe20000000800 */
[----:B------:R-:W-:-:S02]  /*9920*/  FFMA.FTZ R37, R37, c[0x0][0x23c], -R133 ;  /* 0x00008f0025257a23 */ /* 0x000fc40000010885 */
[C---:B------:R-:W-:Y:S01]  /*9930*/  HMMA.16816.F32.BF16 R116, R20.reuse, R18, R116 ;  /* 0x000000121474723c */ /* 0x040fe20000041874 */
[----:B------:R-:W-:Y:S01]  /*9940*/  IMAD.WIDE.U32 R12, R12, -0x326172a9, RZ ;  /* 0xcd9e8d570c0c7825 */ /* 0x000fe200078e00ff */
[----:B------:R-:W3:Y:S03]  /*9950*/  LDSM.16.MT88.4 R16, [R188+0x7000] ;  /* 0x00700000bc10783b */ /* 0x000ee60000004200 */
[----:B------:R-:W-:Y:S01]  /*9960*/  FFMA.FTZ R43, R43, c[0x0][0x23c], -R133 ;  /* 0x00008f002b2b7a23 */ /* 0x000fe20000010885 */
[----:B------:R-:W-:Y:S01]  /*9970*/  LOP3.LUT R138, R13, UR16, R166, 0x96, !PT ;  /* 0x000000100d8a7c12 */ /* 0x000fe2000f8e96a6 */
[----:B------:R-:W-:Y:S01]  /*9980*/  FADD.FTZ R139, R139, R170 ;  /* 0x000000aa8b8b7221 */ /* 0x000fe20000010000 */
[----:B------:R-:W-:Y:S01]  /*9990*/  LOP3.LUT R10, R12, 0xffff, RZ, 0xc0, !PT ;  /* 0x0000ffff0c0a7812 */ /* 0x000fe200078ec0ff */
[C---:B------:R-:W-:Y:S01]  /*99a0*/  HMMA.16816.F32.BF16 R112, R20.reuse, R14, R112 ;  /* 0x0000000e1470723c */ /* 0x040fe20000041870 */
[----:B------:R-:W-:Y:S01]  /*99b0*/  LOP3.LUT R4, R138, 0xffff, RZ, 0xc0, !PT ;  /* 0x0000ffff8a047812 */ /* 0x000fe200078ec0ff */
[----:B------:R-:W-:Y:S01]  /*99c0*/  FADD.FTZ R142, R142, R141 ;  /* 0x0000008d8e8e7221 */ /* 0x000fe20000010000 */
[----:B------:R-:W-:Y:S01]  /*99d0*/  LOP3.LUT R164, R138, 0xff, RZ, 0xc0, !PT ;  /* 0x000000ff8aa47812 */ /* 0x000fe200078ec0ff */
[----:B------:R-:W-:Y:S01]  /*99e0*/  FADD.FTZ R149, R149, R150 ;  /* 0x0000009695957221 */ /* 0x000fe20000010000 */
[--C-:B------:R-:W-:Y:S01]  /*99f0*/  SHF.R.U32.HI R144, RZ, 0x10, R138.reuse ;  /* 0x00000010ff907819 */ /* 0x100fe2000001168a */
[----:B------:R-:W-:Y:S01]  /*9a00*/  FADD.FTZ R154, R154, R153 ;  /* 0x000000999a9a7221 */ /* 0x000fe20000010000 */
[----:B------:R-:W-:Y:S01]  /*9a10*/  SHF.R.U32.HI R5, RZ, 0x18, R138 ;  /* 0x00000018ff057819 */ /* 0x000fe2000001168a */
[----:B------:R-:W-:Y:S01]  /*9a20*/  FFMA.FTZ R138, R146, c[0x0][0x23c], -R49 ;  /* 0x00008f00928a7a23 */ /* 0x000fe20000010831 */
[--C-:B------:R-:W-:Y:S01]  /*9a30*/  SHF.R.U32.HI R11, RZ, 0x10, R12.reuse ;  /* 0x00000010ff0b7819 */ /* 0x100fe2000001160c */
[----:B------:R-:W-:Y:S01]  /*9a40*/  HMMA.16816.F32.BF16 R100, R20, R6, R100 ;  /* 0x000000061464723c */ /* 0x000fe20000041864 */
[----:B------:R-:W-:Y:S01]  /*9a50*/  LOP3.LUT R9, R12, 0xff, RZ, 0xc0, !PT ;  /* 0x000000ff0c097812 */ /* 0x000fe200078ec0ff */
[----:B------:R-:W-:Y:S01]  /*9a60*/  FADD.FTZ R139, R172, R139 ;  /* 0x0000008bac8b7221 */ /* 0x000fe20000010000 */
[----:B------:R-:W-:Y:S01]  /*9a70*/  SHF.R.U32.HI R8, RZ, 0x18, R12 ;  /* 0x00000018ff087819 */ /* 0x000fe2000001160c */
[----:B------:R-:W4:Y:S01]  /*9a80*/  MUFU.EX2 R138, R138 ;  /* 0x0000008a008a7308 */ /* 0x000f220000000800 */
[----:B------:R-:W-:Y:S01]  /*9a90*/  SHF.R.U32.HI R10, RZ, 0x8, R10 ;  /* 0x00000008ff0a7819 */ /* 0x000fe2000001160a */
[----:B------:R-:W3:Y:S01]  /*9aa0*/  LDSM.16.MT88.4 R12, [R186+0x7000] ;  /* 0x00700000ba0c783b */ /* 0x000ee20000004200 */
[----:B------:R-:W-:Y:S01]  /*9ab0*/  LOP3.LUT R11, R11, 0xff, RZ, 0xc0, !PT ;  /* 0x000000ff0b0b7812 */ /* 0x000fe200078ec0ff */
[----:B------:R-:W-:Y:S01]  /*9ac0*/  FADD.FTZ R147, R147, R142 ;  /* 0x0000008e93937221 */ /* 0x000fe20000010000 */
[----:B------:R-:W-:Y:S01]  /*9ad0*/  SHF.R.U32.HI R163, RZ, 0x8, R4 ;  /* 0x00000008ffa37819 */ /* 0x000fe20000011604 */
[----:B------:R-:W-:Y:S01]  /*9ae0*/  FADD.FTZ R152, R152, R149 ;  /* 0x0000009598987221 */ /* 0x000fe20000010000 */
[----:B------:R-:W-:Y:S01]  /*9af0*/  LOP3.LUT R146, R144, 0xff, RZ, 0xc0, !PT ;  /* 0x000000ff90927812 */ /* 0x000fe200078ec0ff */
[----:B------:R-:W-:Y:S01]  /*9b00*/  FADD.FTZ R151, R151, R154 ;  /* 0x0000009a97977221 */ /* 0x000fe20000010000 */
[----:B------:R-:W-:Y:S01]  /*9b10*/  PRMT R144, R9, 0x5410, R10 ;  /* 0x0000541009907816 */ /* 0x000fe2000000000a */
[----:B------:R-:W-:Y:S01]  /*9b20*/  MUFU.EX2 R40, R40 ;  /* 0x0000002800287308 */ /* 0x000fe20000000800 */
[----:B------:R-:W-:Y:S01]  /*9b30*/  PRMT R4, R11, 0x5410, R8 ;  /* 0x000054100b047816 */ /* 0x000fe20000000008 */
[----:B------:R-:W-:Y:S01]  /*9b40*/  IMAD.MOV.U32 R134, RZ, RZ, R3 ;  /* 0x000000ffff867224 */ /* 0x000fe200078e0003 */
[----:B------:R-:W-:Y:S01]  /*9b50*/  PRMT R164, R164, 0x5410, R163 ;  /* 0x00005410a4a47816 */ /* 0x000fe200000000a3 */
[--C-:B------:R-:W-:Y:S01]  /*9b60*/  HSET2.LE.AND R22, R144, R45.reuse, PT ;  /* 0x0000002d90167233 */ /* 0x100fe20003803000 */
[----:B------:R-:W-:Y:S01]  /*9b70*/  PRMT R146, R146, 0x5410, R5 ;  /* 0x0000541092927816 */ /* 0x000fe20000000005 */
[--C-:B------:R-:W-:Y:S01]  /*9b80*/  HSET2.LE.AND R4, R4, R45.reuse, PT ;  /* 0x0000002d04047233 */ /* 0x100fe20003803000 */
[----:B-1----:R-:W-:Y:S01]  /*9b90*/  F2FP.BF16.PACK_AB R7, R158, R143 ;  /* 0x0000008f9e07723e */ /* 0x002fe200000010ff */
[--C-:B------:R-:W-:Y:S01]  /*9ba0*/  HSET2.LE.AND R20, R164, R45.reuse, PT ;  /* 0x0000002da4147233 */ /* 0x100fe20003803000 */
[----:B------:R-:W-:Y:S01]  /*9bb0*/  F2FP.BF16.PACK_AB R6, R159, R140 ;  /* 0x0000008c9f06723e */ /* 0x000fe200000010ff */
[----:B------:R-:W-:Y:S01]  /*9bc0*/  HSET2.LE.AND R21, R146, R45, PT ;  /* 0x0000002d92157233 */ /* 0x000fe20003803000 */
[----:B--2---:R-:W-:Y:S01]  /*9bd0*/  F2FP.BF16.PACK_AB R5, R160, R155 ;  /* 0x0000009ba005723e */ /* 0x004fe200000010ff */
[----:B------:R-:W1:Y:S01]  /*9be0*/  LDSM.16.MT88.4 R8, [R185+0x7000] ;  /* 0x00700000b908783b */ /* 0x000e620000004200 */
[----:B----4-:R-:W-:Y:S01]  /*9bf0*/  F2FP.BF16.PACK_AB R23, R138, R161 ;  /* 0x000000a18a17723e */ /* 0x010fe200000010ff */
[--C-:B------:R-:W-:Y:S01]  /*9c00*/  FFMA.FTZ R163, R46, c[0x0][0x23c], -R133.reuse ;  /* 0x00008f002ea37a23 */ /* 0x100fe20000010885 */
[----:B------:R-:W-:Y:S01]  /*9c10*/  LOP3.LUT R20, R20, R7, RZ, 0xc0, !PT ;  /* 0x0000000714147212 */ /* 0x000fe200078ec0ff */
[----:B------:R-:W-:Y:S01]  /*9c20*/  FFMA.FTZ R46, R48, c[0x0][0x23c], -R133 ;  /* 0x00008f00302e7a23 */ /* 0x000fe20000010885 */
[----:B------:R-:W-:Y:S01]  /*9c30*/  LOP3.LUT R21, R21, R6, RZ, 0xc0, !PT ;  /* 0x0000000615157212 */ /* 0x000fe200078ec0ff */
[----:B------:R-:W-:Y:S01]  /*9c40*/  MUFU.EX2 R41, R41 ;  /* 0x0000002900297308 */ /* 0x000fe20000000800 */
[----:B------:R-:W-:Y:S01]  /*9c50*/  LOP3.LUT R22, R22, R5, RZ, 0xc0, !PT ;  /* 0x0000000516167212 */ /* 0x000fe200078ec0ff */
[----:B------:R-:W-:Y:S01]  /*9c60*/  FADD.FTZ R143, R143, R152 ;  /* 0x000000988f8f7221 */ /* 0x000fe20000010000 */
[----:B------:R-:W-:Y:S01]  /*9c70*/  LOP3.LUT R23, R4, R23, RZ, 0xc0, !PT ;  /* 0x0000001704177212 */ /* 0x000fe200078ec0ff */
[----:B------:R-:W-:Y:S01]  /*9c80*/  FADD.FTZ R140, R140, R151 ;  /* 0x000000978c8c7221 */ /* 0x000fe20000010000 */
[----:B------:R-:W2:Y:S01]  /*9c90*/  LDSM.16.MT88.4 R4, [R184+0x7000] ;  /* 0x00700000b804783b */ /* 0x000ea20000004200 */
[----:B------:R-:W-:Y:S01]  /*9ca0*/  LOP3.LUT R144, R225, UR15, R246, 0x96, !PT ;  /* 0x0000000fe1907c12 */ /* 0x000fe2000f8e96f6 */
[----:B------:R-:W-:Y:S01]  /*9cb0*/  IMAD.WIDE.U32 R224, R224, -0x2daee0ad, RZ ;  /* 0xd2511f53e0e07825 */ /* 0x000fe200078e00ff */
[----:B------:R-:W-:Y:S01]  /*9cc0*/  MUFU.EX2 R163, R163 ;  /* 0x000000a300a37308 */ /* 0x000fe20000000800 */
[----:B------:R-:W-:Y:S01]  /*9cd0*/  LOP3.LUT R166, R167, UR7, R174, 0x96, !PT ;  /* 0x00000007a7a67c12 */ /* 0x000fe2000f8e96ae */
[----:B---3--:R-:W-:Y:S01]  /*9ce0*/  HMMA.16816.F32.BF16 R124, R20, R16, R124 ;  /* 0x00000010147c723c */ /* 0x008fe2000004187c */
[----:B------:R-:W-:-:S04]  /*9cf0*/  IMAD.WIDE.U32 R178, R144, -0x2daee0ad, RZ ;  /* 0xd2511f5390b27825 */ /* 0x000fc800078e00ff */
[----:B------:R-:W-:Y:S01]  /*9d00*/  IMAD.WIDE.U32 R166, R166, -0x2daee0ad, RZ ;  /* 0xd2511f53a6a67825 */ /* 0x000fe200078e00ff */
[----:B------:R-:W-:Y:S01]  /*9d10*/  LOP3.LUT R157, R179, UR12, R157, 0x96, !PT ;  /* 0x0000000cb39d7c12 */ /* 0x000fe2000f8e969d */
[----:B------:R-:W3:Y:S01]  /*9d20*/  MUFU.EX2 R46, R46 ;  /* 0x0000002e002e7308 */ /* 0x000ee20000000800 */
[----:B------:R-:W-:Y:S01]  /*9d30*/  LOP3.LUT R178, R225, UR10, R178, 0x96, !PT ;  /* 0x0000000ae1b27c12 */ /* 0x000fe2000f8e96b2 */
[----:B------:R-:W-:Y:S01]  /*9d40*/  HMMA.16816.F32.BF16 R120, R20, R18, R120 ;  /* 0x000000121478723c */ /* 0x000fe20000041878 */
[----:B------:R-:W-:Y:S01]  /*9d50*/  LOP3.LUT R162, R167, UR17, R162, 0x96, !PT ;  /* 0x00000011a7a27c12 */ /* 0x000fe2000f8e96a2 */
[----:B------:R-:W-:-:S04]  /*9d60*/  IMAD.WIDE.U32 R164, R157, -0x326172a9, RZ ;  /* 0xcd9e8d579da47825 */ /* 0x000fc800078e00ff */
[----:B------:R-:W-:Y:S01]  /*9d70*/  IMAD.WIDE.U32 R178, R178, -0x326172a9, RZ ;  /* 0xcd9e8d57b2b27825 */ /* 0x000fe200078e00ff */
[----:B------:R-:W-:Y:S01]  /*9d80*/  LOP3.LUT R144, R165, UR11, R240, 0x96, !PT ;  /* 0x0000000ba5907c12 */ /* 0x000fe2000f8e96f0 */
[----:B------:R-:W-:Y:S01]  /*9d90*/  HMMA.16816.F32.BF16 R72, R20, R12, R72 ;  /* 0x0000000c1448723c */ /* 0x000fe20000041848 */
[----:B------:R-:W-:Y:S01]  /*9da0*/  MUFU.EX2 R39, R39 ;  /* 0x0000002700277308 */ /* 0x000fe20000000800 */
[----:B------:R-:W-:Y:S01]  /*9db0*/  FFMA.FTZ R157, R50, c[0x0][0x23c], -R148 ;  /* 0x00008f00329d7a23 */ /* 0x000fe20000010894 */
[----:B------:R-:W-:Y:S01]  /*9dc0*/  LOP3.LUT R164, R179, UR9, R164, 0x96, !PT ;  /* 0x00000009b3a47c12 */ /* 0x000fe2000f8e96a4 */
[----:B------:R-:W-:Y:S01]  /*9dd0*/  IMAD.WIDE.U32 R226, R144, -0x2daee0ad, RZ ;  /* 0xd2511f5390e27825 */ /* 0x000fe200078e00ff */
[----:B---3--:R-:W-:-:S03]  /*9de0*/  F2FP.BF16.PACK_AB R144, R46, R163 ;  /* 0x000000a32e90723e */ /* 0x008fc600000010ff */
[----:B------:R-:W-:Y:S01]  /*9df0*/  IMAD.WIDE.U32 R164, R164, -0x2daee0ad, RZ ;  /* 0xd2511f53a4a47825 */ /* 0x000fe200078e00ff */
[----:B------:R-:W-:Y:S01]  /*9e00*/  LOP3.LUT R224, R227, UR8, R224, 0x96, !PT ;  /* 0x00000008e3e07c12 */ /* 0x000fe2000f8e96e0 */
[----:B------:R-:W-:Y:S01]  /*9e10*/  HMMA.16816.F32.BF16 R76, R20, R14, R76 ;  /* 0x0000000e144c723c */ /* 0x000fe2000004184c */
[----:B------:R-:W3:Y:S01]  /*9e20*/  MUFU.EX2 R157, R157 ;  /* 0x0000009d009d7308 */ /* 0x000ee20000000800 */
[----:B------:R-:W-:Y:S01]  /*9e30*/  FADD.FTZ R158, R158, R143 ;  /* 0x0000008f9e9e7221 */ /* 0x000fe20000010000 */
[----:B------:R-:W-:Y:S01]  /*9e40*/  LOP3.LUT R50, R165, UR6, R226, 0x96, !PT ;  /* 0x00000006a5327c12 */ /* 0x000fe2000f8e96e2 */
[----:B------:R-:W-:Y:S01]  /*9e50*/  IMAD.WIDE.U32 R224, R224, -0x326172a9, RZ ;  /* 0xcd9e8d57e0e07825 */ /* 0x000fe200078e00ff */
[----:B------:R-:W-:-:S03]  /*9e60*/  F2FP.BF16.PACK_AB R165, R57, R56 ;  /* 0x0000003839a5723e */ /* 0x000fc600000010ff */
[----:B------:R-:W-:Y:S01]  /*9e70*/  IMAD.WIDE.U32 R226, R50, -0x326172a9, RZ ;  /* 0xcd9e8d5732e27825 */ /* 0x000fe200078e00ff */
[C---:B-1----:R-:W-:Y:S01]  /*9e80*/  HMMA.16816.F32.BF16 R84, R20.reuse, R8, R84 ;  /* 0x000000081454723c */ /* 0x042fe20000041854 */
[----:B------:R1:W4:Y:S02]  /*9e90*/  MUFU.EX2 R50, R58 ;  /* 0x0000003a00327308 */ /* 0x0003240000000800 */
[----:B------:R-:W-:Y:S02]  /*9ea0*/  FADD.FTZ R56, R56, R139 ;  /* 0x0000008b38387221 */ /* 0x000fe40000010000 */
[----:B------:R-:W-:Y:S02]  /*9eb0*/  FADD.FTZ R140, R159, R140 ;  /* 0x0000008c9f8c7221 */ /* 0x000fe40000010000 */
[----:B------:R-:W-:Y:S01]  /*9ec0*/  FADD.FTZ R57, R57, R56 ;  /* 0x0000003839397221 */ /* 0x000fe20000010000 */
[----:B------:R-:W-:Y:S01]  /*9ed0*/  HMMA.16816.F32.BF16 R108, R20, R10, R108 ;  /* 0x0000000a146c723c */ /* 0x000fe2000004186c */
[----:B------:R-:W-:Y:S01]  /*9ee0*/  MUFU.EX2 R42, R42 ;  /* 0x0000002a002a7308 */ /* 0x000fe20000000800 */
[----:B------:R-:W-:-:S02]  /*9ef0*/  FADD.FTZ R155, R155, R158 ;  /* 0x0000009e9b9b7221 */ /* 0x000fc40000010000 */
[----:B------:R-:W-:Y:S02]  /*9f00*/  FADD.FTZ R161, R161, R140 ;  /* 0x0000008ca1a17221 */ /* 0x000fe40000010000 */
[----:B------:R-:W-:Y:S02]  /*9f10*/  FADD.FTZ R155, R160, R155 ;  /* 0x0000009ba09b7221 */ /* 0x000fe40000010000 */
[----:B--2---:R-:W-:Y:S01]  /*9f20*/  HMMA.16816.F32.BF16 R92, R20, R4, R92 ;  /* 0x00000004145c723c */ /* 0x004fe2000004185c */
[----:B-1----:R-:W-:Y:S01]  /*9f30*/  LOP3.LUT R58, R227, UR16, R224, 0x96, !PT ;  /* 0x00000010e33a7c12 */ /* 0x002fe2000f8e96e0 */
[----:B------:R-:W-:Y:S01]  /*9f40*/  MUFU.EX2 R36, R36 ;  /* 0x0000002400247308 */ /* 0x000fe20000000800 */
[----:B------:R-:W-:Y:S02]  /*9f50*/  FADD.FTZ R161, R138, R161 ;  /* 0x000000a18aa17221 */ /* 0x000fe40000010000 */
[----:B------:R-:W-:-:S03]  /*9f60*/  IMAD.MOV.U32 R135, RZ, RZ, R176 ;  /* 0x000000ffff877224 */ /* 0x000fc600078e00b0 */
[----:B------:R-:W-:Y:S02]  /*9f70*/  HMMA.16816.F32.BF16 R96, R20, R6, R96 ;  /* 0x000000061460723c */ /* 0x000fe40000041860 */
[----:B------:R-:W-:Y:S05]  /*9f80*/  MUFU.EX2 R37, R37 ;  /* 0x0000002500257308 */ /* 0x000fea0000000800 */
[----:B------:R-:W-:Y:S02]  /*9f90*/  SHF.R.U32.HI R22, RZ, 0x10, R226 ;  /* 0x00000010ff167819 */ /* 0x000fe400000116e2 */
[----:B------:R-:W-:Y:S01]  /*9fa0*/  LOP3.LUT R23, R226, 0xffff, RZ, 0xc0, !PT ;  /* 0x0000ffffe2177812 */ /* 0x000fe200078ec0ff */
[----:B------:R-:W-:Y:S01]  /*9fb0*/  MUFU.EX2 R43, R43 ;  /* 0x0000002b002b7308 */ /* 0x000fe20000000800 */
[----:B------:R-:W-:-:S02]  /*9fc0*/  LOP3.LUT R22, R22, 0xff, RZ, 0xc0, !PT ;  /* 0x000000ff16167812 */ /* 0x000fc400078ec0ff */
[----:B------:R-:W-:Y:S02]  /*9fd0*/  SHF.R.U32.HI R21, RZ, 0x18, R226 ;  /* 0x00000018ff157819 */ /* 0x000fe400000116e2 */
[----:B------:R-:W-:Y:S02]  /*9fe0*/  LOP3.LUT R20, R226, 0xff, RZ, 0xc0, !PT ;  /* 0x000000ffe2147812 */ /* 0x000fe400078ec0ff */
[----:B------:R-:W-:Y:S02]  /*9ff0*/  SHF.R.U32.HI R23, RZ, 0x8, R23 ;  /* 0x00000008ff177819 */ /* 0x000fe40000011617 */
[----:B------:R-:W-:Y:S02]  /*a000*/  PRMT R22, R22, 0x5410, R21 ;  /* 0x0000541016167816 */ /* 0x000fe40000000015 */
[----:B------:R-:W-:Y:S02]  /*a010*/  SHF.R.U32.HI R21, RZ, 0x10, R58 ;  /* 0x00000010ff157819 */ /* 0x000fe4000001163a */
[----:B------:R-:W-:-:S02]  /*a020*/  PRMT R48, R20, 0x5410, R23 ;  /* 0x0000541014307816 */ /* 0x000fc40000000017 */
[C---:B------:R-:W-:Y:S02]  /*a030*/  LOP3.LUT R23, R58.reuse, 0xffff, RZ, 0xc0, !PT ;  /* 0x0000ffff3a177812 */ /* 0x040fe400078ec0ff */
[----:B------:R-:W-:Y:S01]  /*a040*/  LOP3.LUT R20, R58, 0xff, RZ, 0xc0, !PT ;  /* 0x000000ff3a147812 */ /* 0x000fe200078ec0ff */
[----:B------:R-:W-:Y:S01]  /*a050*/  HSET2.LE.AND R48, R48, R45, PT ;  /* 0x0000002d30307233 */ /* 0x000fe20003803000 */
[----:B------:R-:W-:Y:S02]  /*a060*/  SHF.R.U32.HI R58, RZ, 0x18, R58 ;  /* 0x00000018ff3a7819 */ /* 0x000fe4000001163a */
[----:B------:R-:W-:Y:S02]  /*a070*/  LOP3.LUT R21, R21, 0xff, RZ, 0xc0, !PT ;  /* 0x000000ff15157812 */ /* 0x000fe400078ec0ff */
[----:B------:R-:W-:Y:S02]  /*a080*/  SHF.R.U32.HI R23, RZ, 0x8, R23 ;  /* 0x00000008ff177819 */ /* 0x000fe40000011617 */
[----:B------:R-:W-:-:S02]  /*a090*/  PRMT R58, R21, 0x5410, R58 ;  /* 0x00005410153a7816 */ /* 0x000fc4000000003a */
[----:B---3--:R-:W-:Y:S01]  /*a0a0*/  F2FP.BF16.PACK_AB R21, R157, R52 ;  /* 0x000000349d15723e */ /* 0x008fe200000010ff */
[----:B------:R-:W-:Y:S01]  /*a0b0*/  FADD.FTZ R52, R52, R57 ;  /* 0x0000003934347221 */ /* 0x000fe20000010000 */
[----:B------:R-:W-:Y:S01]  /*a0c0*/  PRMT R20, R20, 0x5410, R23 ;  /* 0x0000541014147816 */ /* 0x000fe20000000017 */
[--C-:B------:R-:W-:Y:S01]  /*a0d0*/  HSET2.LE.AND R23, R22, R45.reuse, PT ;  /* 0x0000002d16177233 */ /* 0x100fe20003803000 */
[----:B------:R-:W-:Y:S01]  /*a0e0*/  LOP3.LUT R22, R48, R21, RZ, 0xc0, !PT ;  /* 0x0000001530167212 */ /* 0x000fe200078ec0ff */
[--C-:B------:R-:W-:Y:S01]  /*a0f0*/  HSET2.LE.AND R21, R58, R45.reuse, PT ;  /* 0x0000002d3a157233 */ /* 0x100fe20003803000 */
[----:B----4-:R-:W-:Y:S01]  /*a100*/  F2FP.BF16.PACK_AB R48, R59, R50 ;  /* 0x000000323b30723e */ /* 0x010fe200000010ff */
[----:B------:R-:W-:Y:S01]  /*a110*/  HSET2.LE.AND R20, R20, R45, PT ;  /* 0x0000002d14147233 */ /* 0x000fe20003803000 */
[----:B------:R-:W-:Y:S01]  /*a120*/  FFMA.FTZ R58, R136, c[0x0][0x23c], -R137 ;  /* 0x00008f00883a7a23 */ /* 0x000fe20000010889 */
[----:B------:R-:W-:Y:S01]  /*a130*/  LOP3.LUT R23, R23, R144, RZ, 0xc0, !PT ;  /* 0x0000009017177212 */ /* 0x000fe200078ec0ff */
[----:B------:R-:W-:Y:S01]  /*a140*/  FFMA.FTZ R136, R24, c[0x0][0x23c], -R49 ;  /* 0x00008f0018887a23 */ /* 0x000fe20000010831 */
[----:B------:R-:W-:Y:S01]  /*a150*/  LOP3.LUT R21, R21, R48, RZ, 0xc0, !PT ;  /* 0x0000003015157212 */ /* 0x000fe200078ec0ff */
[--C-:B------:R-:W-:Y:S01]  /*a160*/  FFMA.FTZ R48, R65, c[0x0][0x23c], -R137.reuse ;  /* 0x00008f0041307a23 */ /* 0x100fe20000010889 */
[----:B------:R-:W-:Y:S01]  /*a170*/  LOP3.LUT R20, R20, R165, RZ, 0xc0, !PT ;  /* 0x000000a514147212 */ /* 0x000fe200078ec0ff */
[----:B------:R-:W-:Y:S01]  /*a180*/  FFMA.FTZ R65, R64, c[0x0][0x23c], -R137 ;  /* 0x00008f0040417a23 */ /* 0x000fe20000010889 */
[----:B------:R-:W-:Y:S01]  /*a190*/  MUFU.EX2 R58, R58 ;  /* 0x0000003a003a7308 */ /* 0x000fe20000000800 */
[--C-:B------:R-:W-:Y:S01]  /*a1a0*/  FFMA.FTZ R64, R27, c[0x0][0x23c], -R49.reuse ;  /* 0x00008f001b407a23 */ /* 0x100fe20000010831 */
[----:B------:R-:W-:Y:S01]  /*a1b0*/  SHF.R.U32.HI R24, RZ, 0x18, R162 ;  /* 0x00000018ff187819 */ /* 0x000fe200000116a2 */
[--C-:B------:R-:W-:Y:S01]  /*a1c0*/  FFMA.FTZ R137, R26, c[0x0][0x23c], -R49.reuse ;  /* 0x00008f001a897a23 */ /* 0x100fe20000010831 */
[----:B------:R-:W-:Y:S01]  /*a1d0*/  LOP3.LUT R26, R162, 0xff, RZ, 0xc0, !PT ;  /* 0x000000ffa21a7812 */ /* 0x000fe200078ec0ff */
[----:B------:R-:W-:Y:S01]  /*a1e0*/  FFMA.FTZ R49, R25, c[0x0][0x23c], -R49 ;  /* 0x00008f0019317a23 */ /* 0x000fe20000010831 */
[----:B------:R-:W-:Y:S01]  /*a1f0*/  HMMA.16816.F32.BF16 R88, R20, R10, R88 ;  /* 0x0000000a1458723c */ /* 0x000fe20000041858 */
[----:B------:R-:W-:Y:S01]  /*a200*/  FFMA.FTZ R144, R47, c[0x0][0x23c], -R148 ;  /* 0x00008f002f907a23 */ /* 0x000fe20000010894 */
[----:B------:R-:W-:Y:S01]  /*a210*/  MUFU.EX2 R64, R64 ;  /* 0x0000004000407308 */ /* 0x000fe20000000800 */
[----:B------:R-:W-:-:S02]  /*a220*/  FADD.FTZ R50, R50, R147 ;  /* 0x0000009332327221 */ /* 0x000fc40000010000 */
[----:B------:R-:W-:Y:S02]  /*a230*/  FADD.FTZ R157, R157, R52 ;  /* 0x000000349d9d7221 */ /* 0x000fe40000010000 */
[----:B------:R-:W-:Y:S01]  /*a240*/  SHF.R.U32.HI R11, RZ, 0x10, R162 ;  /* 0x00000010ff0b7819 */ /* 0x000fe200000116a2 */
[----:B------:R-:W-:Y:S01]  /*a250*/  HMMA.16816.F32.BF16 R68, R20, R12, R68 ;  /* 0x0000000c1444723c */ /* 0x000fe20000041844 */
[----:B------:R-:W-:Y:S01]  /*a260*/  LOP3.LUT R10, R162, 0xffff, RZ, 0xc0, !PT ;  /* 0x0000ffffa20a7812 */ /* 0x000fe200078ec0ff */
[----:B------:R-:W1:Y:S01]  /*a270*/  MUFU.EX2 R137, R137 ;  /* 0x0000008900897308 */ /* 0x000e620000000800 */
[----:B------:R-:W-:Y:S01]  /*a280*/  LOP3.LUT R11, R11, 0xff, RZ, 0xc0, !PT ;  /* 0x000000ff0b0b7812 */ /* 0x000fe200078ec0ff */
[----:B------:R-:W-:-:S03]  /*a290*/  FADD.FTZ R50, R59, R50 ;  /* 0x000000323b327221 */ /* 0x000fc60000010000 */
[----:B------:R-:W-:Y:S01]  /*a2a0*/  LOP3.LUT R12, R166, 0xffff, RZ, 0xc0, !PT ;  /* 0x0000ffffa60c7812 */ /* 0x000fe200078ec0ff */
[C---:B------:R-:W-:Y:S01]  /*a2b0*/  HMMA.16816.F32.BF16 R112, R20.reuse, R14, R112 ;  /* 0x0000000e1470723c */ /* 0x040fe20000041870 */
[----:B------:R-:W-:Y:S01]  /*a2c0*/  SHF.R.U32.HI R13, RZ, 0x10, R166 ;  /* 0x00000010ff0d7819 */ /* 0x000fe200000116a6 */
[----:B------:R-:W2:Y:S01]  /*a2d0*/  MUFU.EX2 R48, R48 ;  /* 0x0000003000307308 */ /* 0x000ea20000000800 */
[----:B------:R-:W-:Y:S01]  /*a2e0*/  PRMT R24, R11, 0x5410, R24 ;  /* 0x000054100b187816 */ /* 0x000fe20000000018 */
[----:B------:R-:W-:Y:S01]  /*a2f0*/  FADD.FTZ R163, R163, R50 ;  /* 0x00000032a3a37221 */ /* 0x000fe20000010000 */
[----:B------:R-:W-:Y:S02]  /*a300*/  SHF.R.U32.HI R12, RZ, 0x8, R12 ;  /* 0x00000008ff0c7819 */ /* 0x000fe4000001160c */
[----:B------:R-:W-:Y:S01]  /*a310*/  SHF.R.U32.HI R15, RZ, 0x8, R10 ;  /* 0x00000008ff0f7819 */ /* 0x000fe2000001160a */
[----:B------:R-:W-:Y:S01]  /*a320*/  HMMA.16816.F32.BF16 R80, R20, R8, R80 ;  /* 0x000000081450723c */ /* 0x000fe20000041850 */
[----:B------:R-:W-:Y:S01]  /*a330*/  LOP3.LUT R13, R13, 0xff, RZ, 0xc0, !PT ;  /* 0x000000ff0d0d7812 */ /* 0x000fe200078ec0ff */
[----:B------:R-:W3:Y:S01]  /*a340*/  MUFU.EX2 R65, R65 ;  /* 0x0000004100417308 */ /* 0x000ee20000000800 */
[----:B------:R-:W-:Y:S01]  /*a350*/  PRMT R26, R26, 0x5410, R15 ;  /* 0x000054101a1a7816 */ /* 0x000fe2000000000f */
[----:B------:R-:W-:Y:S01]  /*a360*/  HSET2.LE.AND R25, R24, R45, PT ;  /* 0x0000002d18197233 */ /* 0x000fe20003803000 */
[----:B------:R-:W-:-:S02]  /*a370*/  FADD.FTZ R163, R46, R163 ;  /* 0x000000a32ea37221 */ /* 0x000fc40000010000 */
[----:B------:R-:W-:Y:S01]  /*a380*/  LOP3.LUT R9, R166, 0xff, RZ, 0xc0, !PT ;  /* 0x000000ffa6097812 */ /* 0x000fe200078ec0ff */
[C---:B------:R-:W-:Y:S01]  /*a390*/  HMMA.16816.F32.BF16 R104, R20.reuse, R4, R104 ;  /* 0x000000041468723c */ /* 0x040fe20000041868 */
[----:B------:R-:W-:Y:S01]  /*a3a0*/  SHF.R.U32.HI R8, RZ, 0x18, R166 ;  /* 0x00000018ff087819 */ /* 0x000fe200000116a6 */
[----:B------:R-:W-:Y:S01]  /*a3b0*/  MUFU.EX2 R136, R136 ;  /* 0x0000008800887308 */ /* 0x000fe20000000800 */
[----:B------:R-:W-:Y:S01]  /*a3c0*/  PRMT R10, R9, 0x5410, R12 ;  /* 0x00005410090a7816 */ /* 0x000fe2000000000c */
[--C-:B------:R-:W-:Y:S01]  /*a3d0*/  HSET2.LE.AND R26, R26, R45.reuse, PT ;  /* 0x0000002d1a1a7233 */ /* 0x100fe20003803000 */
[----:B------:R-:W-:Y:S02]  /*a3e0*/  PRMT R8, R13, 0x5410, R8 ;  /* 0x000054100d087816 */ /* 0x000fe40000000008 */
[----:B-1----:R-:W-:Y:S01]  /*a3f0*/  F2FP.BF16.PACK_AB R4, R137, R64 ;  /* 0x000000408904723e */ /* 0x002fe200000010ff */
[--C-:B------:R-:W-:Y:S01]  /*a400*/  HSET2.LE.AND R10, R10, R45.reuse, PT ;  /* 0x0000002d0a0a7233 */ /* 0x100fe20003803000 */
[----:B--2---:R-:W-:Y:S01]  /*a410*/  F2FP.BF16.PACK_AB R9, R51, R48 ;  /* 0x000000303309723e */ /* 0x004fe200000010ff */
[----:B------:R-:W1:Y:S01]  /*a420*/  MUFU.EX2 R49, R49 ;  /* 0x0000003100317308 */ /* 0x000e620000000800 */
[----:B------:R-:W-:Y:S01]  /*a430*/  LOP3.LUT R25, R25, R4, RZ, 0xc0, !PT ;  /* 0x0000000419197212 */ /* 0x000fe200078ec0ff */
[----:B------:R-:W-:Y:S01]  /*a440*/  HSET2.LE.AND R27, R8, R45, PT ;  /* 0x0000002d081b7233 */ /* 0x000fe20003803000 */
[----:B---3--:R-:W-:Y:S01]  /*a450*/  F2FP.BF16.PACK_AB R5, R65, R58 ;  /* 0x0000003a4105723e */ /* 0x008fe200000010ff */
[C---:B------:R-:W-:Y:S01]  /*a460*/  HMMA.16816.F32.BF16 R128, R20.reuse, R16, R128 ;  /* 0x000000101480723c */ /* 0x040fe20000041880 */
[----:B------:R-:W-:Y:S01]  /*a470*/  LOP3.LUT R24, R26, R9, RZ, 0xc0, !PT ;  /* 0x000000091a187212 */ /* 0x000fe200078ec0ff */
[----:B------:R-:W2:Y:S01]  /*a480*/  LDSM.16.MT88.4 R12, [R186+0x7800] ;  /* 0x00780000ba0c783b */ /* 0x000ea20000004200 */
[----:B------:R-:W-:Y:S01]  /*a490*/  LOP3.LUT R26, R10, R5, RZ, 0xc0, !PT ;  /* 0x000000050a1a7212 */ /* 0x000fe200078ec0ff */
[----:B------:R-:W3:Y:S01]  /*a4a0*/  MUFU.EX2 R144, R144 ;  /* 0x0000009000907308 */ /* 0x000ee20000000800 */
[----:B------:R-:W-:Y:S01]  /*a4b0*/  LOP3.LUT R166, R225, UR7, R178, 0x96, !PT ;  /* 0x00000007e1a67c12 */ /* 0x000fe2000f8e96b2 */
[----:B------:R-:W-:Y:S01]  /*a4c0*/  LDSM.16.MT88.4 R8, [R185+0x7800] ;  /* 0x00780000b908783b */ /* 0x000fe20000004200 */
[----:B------:R-:W-:Y:S01]  /*a4d0*/  FADD.FTZ R48, R48, R155 ;  /* 0x0000009b30307221 */ /* 0x000fe20000010000 */
[----:B------:R-:W-:Y:S01]  /*a4e0*/  HMMA.16816.F32.BF16 R116, R20, R18, R116 ;  /* 0x000000121474723c */ /* 0x000fe20000041874 */
[----:B------:R-:W-:Y:S01]  /*a4f0*/  FADD.FTZ R64, R64, R161 ;  /* 0x000000a140407221 */ /* 0x000fe20000010000 */
[----:B------:R-:W4:Y:S01]  /*a500*/  LDSM.16.MT88.4 R16, [R188+0x7800] ;  /* 0x00780000bc10783b */ /* 0x000f220000004200 */
[----:B------:R-:W-:Y:S01]  /*a510*/  IMAD.WIDE.U32 R166, R166, -0x2daee0ad, RZ ;  /* 0xd2511f53a6a67825 */ /* 0x000fe200078e00ff */
[----:B-1----:R-:W-:-:S03]  /*a520*/  F2FP.BF16.PACK_AB R4, R49, R136 ;  /* 0x000000883104723e */ /* 0x002fc600000010ff */
[----:B------:R-:W-:Y:S01]  /*a530*/  FADD.FTZ R51, R51, R48 ;  /* 0x0000003033337221 */ /* 0x000fe20000010000 */
[----:B------:R-:W-:Y:S01]  /*a540*/  HMMA.16816.F32.BF16 R100, R20, R6, R100 ;  /* 0x000000061464723c */ /* 0x000fe20000041864 */
[----:B------:R-:W-:Y:S01]  /*a550*/  LOP3.LUT R27, R27, R4, RZ, 0xc0, !PT ;  /* 0x000000041b1b7212 */ /* 0x000fe200078ec0ff */
[----:B------:R-:W-:Y:S01]  /*a560*/  FADD.FTZ R137, R137, R64 ;  /* 0x0000004089897221 */ /* 0x000fe20000010000 */
[----:B------:R-:W1:Y:S01]  /*a570*/  LDSM.16.MT88.4 R4, [R184+0x7800] ;  /* 0x00780000b804783b */ /* 0x000e620000004200 */
[----:B------:R-:W-:Y:S01]  /*a580*/  LOP3.LUT R164, R167, UR17, R164, 0x96, !PT ;  /* 0x00000011a7a47c12 */ /* 0x000fe2000f8e96a4 */
[----:B------:R-:W-:Y:S02]  /*a590*/  FADD.FTZ R58, R58, R51 ;  /* 0x000000333a3a7221 */ /* 0x000fe40000010000 */
[----:B------:R-:W-:Y:S01]  /*a5a0*/  LOP3.LUT R23, R166, 0xffff, RZ, 0xc0, !PT ;  /* 0x0000ffffa6177812 */ /* 0x000fe200078ec0ff */
[----:B------:R-:W-:Y:S01]  /*a5b0*/  FADD.FTZ R136, R136, R137 ;  /* 0x0000008988887221 */ /* 0x000fe20000010000 */
[----:B------:R-:W-:Y:S01]  /*a5c0*/  LOP3.LUT R133, R164, 0xffff, RZ, 0xc0, !PT ;  /* 0x0000ffffa4857812 */ /* 0x000fe200078ec0ff */
[----:B------:R-:W-:Y:S01]  /*a5d0*/  FADD.FTZ R213, R65, R58 ;  /* 0x0000003a41d57221 */ /* 0x000fe20000010000 */
[----:B------:R-:W-:Y:S01]  /*a5e0*/  SHF.R.U32.HI R22, RZ, 0x10, R166 ;  /* 0x00000010ff167819 */ /* 0x000fe200000116a6 */
[----:B------:R-:W-:Y:S01]  /*a5f0*/  FADD.FTZ R211, R49, R136 ;  /* 0x0000008831d37221 */ /* 0x000fe20000010000 */
[----:B------:R-:W-:-:S02]  /*a600*/  SHF.R.U32.HI R148, RZ, 0x10, R164 ;  /* 0x00000010ff947819 */ /* 0x000fc400000116a4 */
[----:B------:R-:W-:Y:S02]  /*a610*/  LOP3.LUT R20, R166, 0xff, RZ, 0xc0, !PT ;  /* 0x000000ffa6147812 */ /* 0x000fe400078ec0ff */
[----:B------:R-:W-:Y:S02]  /*a620*/  SHF.R.U32.HI R23, RZ, 0x8, R23 ;  /* 0x00000008ff177819 */ /* 0x000fe40000011617 */
[----:B------:R-:W-:Y:S02]  /*a630*/  LOP3.LUT R47, R164, 0xff, RZ, 0xc0, !PT ;  /* 0x000000ffa42f7812 */ /* 0x000fe400078ec0ff */
[----:B------:R-:W-:Y:S02]  /*a640*/  SHF.R.U32.HI R146, RZ, 0x8, R133 ;  /* 0x00000008ff927819 */ /* 0x000fe40000011685 */
[----:B------:R-:W-:Y:S02]  /*a650*/  SHF.R.U32.HI R21, RZ, 0x18, R166 ;  /* 0x00000018ff157819 */ /* 0x000fe400000116a6 */
[----:B------:R-:W-:Y:S01]  /*a660*/  LOP3.LUT R22, R22, 0xff, RZ, 0xc0, !PT ;  /* 0x000000ff16167812 */ /* 0x000fe200078ec0ff */
[----:B--2---:R-:W-:Y:S01]  /*a670*/  HMMA.16816.F32.BF16 R72, R24, R12, R72 ;  /* 0x0000000c1848723c */ /* 0x004fe20000041848 */
[----:B------:R-:W-:-:S02]  /*a680*/  SHF.R.U32.HI R164, RZ, 0x18, R164 ;  /* 0x00000018ffa47819 */ /* 0x000fc400000116a4 */
[----:B------:R-:W-:Y:S02]  /*a690*/  LOP3.LUT R133, R148, 0xff, RZ, 0xc0, !PT ;  /* 0x000000ff94857812 */ /* 0x000fe400078ec0ff */
[----:B------:R-:W-:Y:S02]  /*a6a0*/  PRMT R20, R20, 0x5410, R23 ;  /* 0x0000541014147816 */ /* 0x000fe40000000017 */
[----:B------:R-:W-:Y:S01]  /*a6b0*/  PRMT R148, R22, 0x5410, R21 ;  /* 0x0000541016947816 */ /* 0x000fe20000000015 */
[C---:B----4-:R-:W-:Y:S01]  /*a6c0*/  HMMA.16816.F32.BF16 R124, R24.reuse, R16, R124 ;  /* 0x00000010187c723c */ /* 0x050fe2000004187c */
[----:B------:R-:W-:Y:S01]  /*a6d0*/  PRMT R146, R47, 0x5410, R146 ;  /* 0x000054102f927816 */ /* 0x000fe20000000092 */
[--C-:B------:R-:W-:Y:S01]  /*a6e0*/  HSET2.LE.AND R22, R20, R45.reuse, PT ;  /* 0x0000002d14167233 */ /* 0x100fe20003803000 */
[----:B------:R-:W-:Y:S01]  /*a6f0*/  PRMT R164, R133, 0x5410, R164 ;  /* 0x0000541085a47816 */ /* 0x000fe200000000a4 */
[--C-:B------:R-:W-:Y:S01]  /*a700*/  HSET2.LE.AND R23, R148, R45.reuse, PT ;  /* 0x0000002d94177233 */ /* 0x100fe20003803000 */
[----:B---3--:R-:W-:Y:S01]  /*a710*/  F2FP.BF16.PACK_AB R47, R144, R39 ;  /* 0x00000027902f723e */ /* 0x008fe200000010ff */
[--C-:B------:R-:W-:Y:S01]  /*a720*/  HSET2.LE.AND R20, R146, R45.reuse, PT ;  /* 0x0000002d92147233 */ /* 0x100fe20003803000 */
[----:B------:R-:W-:Y:S01]  /*a730*/  F2FP.BF16.PACK_AB R148, R37, R36 ;  /* 0x000000242594723e */ /* 0x000fe200000010ff */
[----:B------:R-:W-:Y:S01]  /*a740*/  HSET2.LE.AND R21, R164, R45, PT ;  /* 0x0000002da4157233 */ /* 0x000fe20003803000 */
[----:B------:R-:W-:Y:S01]  /*a750*/  F2FP.BF16.PACK_AB R45, R41, R40 ;  /* 0x00000028292d723e */ /* 0x000fe200000010ff */
[----:B------:R-:W-:Y:S01]  /*a760*/  FADD.FTZ R40, R40, R157 ;  /* 0x0000009d28287221 */ /* 0x000fe20000010000 */
        /* <DEDUP_REMOVED lines=10> */
[----:B------:R-:W-:Y:S01]  /*a810*/  HMMA.16816.F32.BF16 R120, R24, R18, R120 ;  /* 0x000000121878723c */ /* 0x000fe20000041878 */
[----:B------:R-:W-:-:S02]  /*a820*/  FADD.FTZ R223, R144, R39 ;  /* 0x0000002790df7221 */ /* 0x000fc40000010000 */
[----:B------:R-:W-:Y:S02]  /*a830*/  FADD.FTZ R222, R37, R36 ;  /* 0x0000002425de7221 */ /* 0x000fe40000010000 */
[----:B------:R-:W-:-:S03]  /*a840*/  IMAD.MOV.U32 R133, RZ, RZ, R2 ;  /* 0x000000ffff857224 */ /* 0x000fc600078e0002 */
[C---:B------:R-:W-:Y:S08]  /*a850*/  HMMA.16816.F32.BF16 R76, R24.reuse, R14, R76 ;  /* 0x0000000e184c723c */ /* 0x040ff0000004184c */
[C---:B------:R-:W-:Y:S08]  /*a860*/  HMMA.16816.F32.BF16 R84, R24.reuse, R8, R84 ;  /* 0x000000081854723c */ /* 0x040ff00000041854 */
[C---:B------:R-:W-:Y:S08]  /*a870*/  HMMA.16816.F32.BF16 R108, R24.reuse, R10, R108 ;  /* 0x0000000a186c723c */ /* 0x040ff0000004186c */
[C---:B-1----:R-:W-:Y:S08]  /*a880*/  HMMA.16816.F32.BF16 R92, R24.reuse, R4, R92 ;  /* 0x00000004185c723c */ /* 0x042ff0000004185c */
        /* <DEDUP_REMOVED lines=9> */
[----:B------:R-:W-:Y:S01]  /*a920*/  IMAD.MOV.U32 R7, RZ, RZ, R0 ;  /* 0x000000ffff077224 */ /* 0x000fe200078e0000 */
[----:B------:R-:W-:Y:S09]  /*a930*/  @!P1 BRA `(.L_x_542) ;  /* 0x0000465000009947 */ /* 0x000ff20003800000 */
[----:B------:R-:W-:Y:S01]  /*a940*/  IADD3 R5, R207, -0x3, RZ ;  /* 0xfffffffdcf057810 */ /* 0x000fe20007ffe0ff */
[----:B------:R-:W-:-:S04]  /*a950*/  DEPBAR.LE SB0, 0x0 ;  /* 0x000080000000791a */ /* 0x000fc80000000000 */
[----:B------:R-:W-:Y:S01]  /*a960*/  SHF.R.S32.HI R4, RZ, 0x1f, R5 ;  /* 0x0000001fff047819 */ /* 0x000fe20000011405 */
[----:B------:R-:W-:Y:S01]  /*a970*/  IMAD.WIDE.U32 R6, R5, c[0x0][0x1a0], RZ ;  /* 0x0000680005067a25 */ /* 0x000fe200078e00ff */
[----:B------:R-:W-:Y:S03]  /*a980*/  BAR.SYNC.DEFER_BLOCKING 0x0 ;  /* 0x0000000000007b1d */ /* 0x000fe60000010000 */
[----:B------:R-:W-:Y:S01]  /*a990*/  IMAD R4, R4, c[0x0][0x1a0], RZ ;  /* 0x0000680004047a24 */ /* 0x000fe200078e02ff */
[----:B------:R-:W-:-:S03]  /*a9a0*/  LEA R14, P1, R6, R234, 0x6 ;  /* 0x000000ea060e7211 */ /* 0x000fc600078230ff */
[----:B------:R-:W-:Y:S01]  /*a9b0*/  IMAD R5, R5, c[0x0][0x1a4], R4 ;  /* 0x0000690005057a24 */ /* 0x000fe200078e0204 */
[----:B------:R-:W-:Y:S01]  /*a9c0*/  @!P0 LEA R12, P3, R14, c[0x0][0x170], 0x1 ;  /* 0x00005c000e0c8a11 */ /* 0x000fe200078608ff */
[----:B------:R-:W-:Y:S02]  /*a9d0*/  IMAD.MOV.U32 R4, RZ, RZ, c[0x0][0x1a0] ;  /* 0x00006800ff047624 */ /* 0x000fe400078e00ff */
[----:B------:R-:W-:Y:S01]  /*a9e0*/  IMAD.IADD R5, R7, 0x1, R5 ;  /* 0x0000000107057824 */ /* 0x000fe200078e0205 */
[----:B------:R-:W-:-:S04]  /*a9f0*/  @!P0 IADD3 R7, P2, R201, R14, RZ ;  /* 0x0000000ec9078210 */ /* 0x000fc80007f5e0ff */
[----:B------:R-:W-:Y:S01]  /*aa00*/  LEA.HI.X R15, R6, R237, R5, 0x6, P1 ;  /* 0x000000ed060f7211 */ /* 0x000fe200008f3405 */
[----:B------:R-:W-:Y:S01]  /*aa10*/  IMAD.MOV.U32 R5, RZ, RZ, c[0x0][0x1a4] ;  /* 0x00006900ff057624 */ /* 0x000fe200078e00ff */
[C---:B------:R-:W-:Y:S02]  /*aa20*/  @!P0 LEA R10, P1, R7.reuse, c[0x0][0x170], 0x1 ;  /* 0x00005c00070a8a11 */ /* 0x040fe400078208ff */
[--C-:B------:R-:W-:Y:S01]  /*aa30*/  @!P0 LEA.HI.X R13, R14, c[0x0][0x174], R15.reuse, 0x1, P3 ;  /* 0x00005d000e0d8a11 */ /* 0x100fe200018f0c0f */
[----:B------:R-:W-:Y:S01]  /*aa40*/  @!P0 IMAD.X R6, R200, 0x1, R15, P2 ;  /* 0x00000001c8068824 */ /* 0x000fe200010e060f */
[----:B------:R-:W-:Y:S01]  /*aa50*/  @!P0 LEA R8, P2, R4, R14, 0x5 ;  /* 0x0000000e04088211 */ /* 0x000fe200078428ff */
[----:B------:R-:W-:Y:S03]  /*aa60*/  @P0 STS.128 [R205+0x6000], RZ ;  /* 0x006000ffcd000388 */ /* 0x000fe60000000c00 */
[----:B------:R-:W-:-:S02]  /*aa70*/  @!P0 LEA.HI.X R11, R7, c[0x0][0x174], R6, 0x1, P1 ;  /* 0x00005d00070b8a11 */ /* 0x000fc400008f0c06 */
[C---:B------:R-:W-:Y:S01]  /*aa80*/  @!P0 LEA.HI.X R7, R4.reuse, R15, R5, 0x5, P2 ;  /* 0x0000000f04078211 */ /* 0x040fe200010f2c05 */
[----:B------:R-:W-:Y:S01]  /*aa90*/  @!P0 IMAD.WIDE.U32 R14, R4, 0x30, R14 ;  /* 0x00000030040e8825 */ /* 0x000fe200078e000e */
[C---:B------:R-:W-:Y:S01]  /*aaa0*/  @!P0 LEA R16, P1, R8.reuse, c[0x0][0x170], 0x1 ;  /* 0x00005c0008108a11 */ /* 0x040fe200078208ff */
[----:B------:R-:W-:Y:S01]  /*aab0*/  @!PT LDS RZ, [RZ] ;  /* 0x00000000fffff984 */ /* 0x000fe20000000800 */
[----:B------:R-:W-:Y:S01]  /*aac0*/  @!PT LDS RZ, [RZ] ;  /* 0x00000000fffff984 */ /* 0x000fe20000000800 */
[----:B------:R-:W-:Y:S01]  /*aad0*/  @!PT LDS RZ, [RZ] ;  /* 0x00000000fffff984 */ /* 0x000fe20000000800 */
[----:B------:R1:W-:Y:S02]  /*aae0*/  @!P0 LDGSTS.E.BYPASS.LTC128B.128 [R205+0x6000], [R12.64] ;  /* 0x060000000ccd8fae */ /* 0x0003e4000b901d54 */
[----:B------:R-:W-:Y:S01]  /*aaf0*/  @!P0 IMAD R5, R5, 0x30, RZ ;  /* 0x0000003005058824 */ /* 0x000fe200078e02ff */
[----:B------:R-:W-:Y:S01]  /*ab00*/  @!P0 LEA.HI.X R17, R8, c[0x0][0x174], R7, 0x1, P1 ;  /* 0x00005d0008118a11 */ /* 0x000fe200008f0c07 */
[----:B------:R-:W-:Y:S01]  /*ab10*/  @P0 STS.128 [R205+0x6800], RZ ;  /* 0x006800ffcd000388 */ /* 0x000fe20000000c00 */
[C---:B------:R-:W-:Y:S01]  /*ab20*/  @!P0 LEA R8, P1, R14.reuse, c[0x0][0x170], 0x1 ;  /* 0x00005c000e088a11 */ /* 0x040fe200078208ff */
[----:B------:R-:W-:Y:S02]  /*ab30*/  @!P0 IMAD.IADD R5, R5, 0x1, R15 ;  /* 0x0000000105058824 */ /* 0x000fe400078e020f */
[----:B------:R-:W-:Y:S01]  /*ab40*/  @!PT LDS RZ, [RZ] ;  /* 0x00000000fffff984 */ /* 0x000fe20000000800 */
[----:B------:R-:W-:Y:S01]  /*ab50*/  @!PT LDS RZ, [RZ] ;  /* 0x00000000fffff984 */ /* 0x000fe20000000800 */
[----:B------:R-:W-:Y:S01]  /*ab60*/  @!PT LDS RZ, [RZ] ;  /* 0x00000000fffff984 */ /* 0x000fe20000000800 */
[----:B------:R2:W-:Y:S03]  /*ab70*/  @!P0 LDGSTS.E.BYPASS.LTC128B.128 [R205+0x6800], [R10.64] ;  /* 0x068000000acd8fae */ /* 0x0005e6000b901d54 */
        /* <DEDUP_REMOVED lines=12> */
[----:B------:R-:W-:Y:S04]  /*ac40*/  LDSM.16.M88.4 R4, [R194+0x2000] ;  /* 0x00200000c204783b */ /* 0x000fe80000000200 */
[----:B-----5:R-:W3:Y:S04]  /*ac50*/  LDSM.16.M88.4 R132, [R193+0x5000] ;  /* 0x00500000c184783b */ /* 0x020ee80000000200 */
[----:B------:R-:W4:Y:S04]  /*ac60*/  LDSM.16.M88.4 R148, [R193+0x4000] ;  /* 0x00400000c194783b */ /* 0x000f280000000200 */
[----:B------:R-:W1:Y:S04]  /*ac70*/  LDSM.16.M88.4 R140, [R193+0x4800] ;  /* 0x00480000c18c783b */ /* 0x000e680000000200 */
[----:B------:R-:W2:Y:S04]  /*ac80*/  LDSM.16.M88.4 R40, [R193+0x5800] ;  /* 0x00580000c128783b */ /* 0x000ea80000000200 */
[----:B------:R-:W-:Y:S04]  /*ac90*/  LDSM.16.M88.4 R36, [R192+0x2000] ;  /* 0x00200000c024783b */ /* 0x000fe80000000200 */
[----:B------:R-:W2:Y:S04]  /*aca0*/  LDSM.16.M88.4 R160, [R187+0x5000] ;  /* 0x00500000bba0783b */ /* 0x000ea80000000200 */
[----:B------:R-:W2:Y:S04]  /*acb0*/  LDSM.16.M88.4 R172, [R192] ;  /* 0x00000000c0ac783b */ /* 0x000ea80000000200 */
[----:B------:R-:W2:Y:S04]  /*acc0*/  LDSM.16.M88.4 R168, [R187+0x4000] ;  /* 0x00400000bba8783b */ /* 0x000ea80000000200 */
[----:B------:R-:W2:Y:S04]  /*acd0*/  LDSM.16.M88.4 R164, [R187+0x4800] ;  /* 0x00480000bba4783b */ /* 0x000ea80000000200 */
[----:B------:R-:W-:Y:S01]  /*ace0*/  LDSM.16.M88.4 R52, [R191+0x2000] ;  /* 0x00200000bf34783b */ /* 0x000fe20000000200 */
[C---:B---3--:R-:W-:Y:S03]  /*acf0*/  HMMA.16816.F32.BF16 R16, R4.reuse, R132, RZ ;  /* 0x000000840410723c */ /* 0x048fe600000418ff */
[----:B------:R-:W-:Y:S04]  /*ad00*/  LDSM.16.M88.4 R48, [R190] ;  /* 0x00000000be30783b */ /* 0x000fe80000000200 */
[----:B------:R-:W3:Y:S01]  /*ad10*/  LDSM.16.M88.4 R56, [R191] ;  /* 0x00000000bf38783b */ /* 0x000ee20000000200 */
[----:B-1----:R-:W-:Y:S03]  /*ad20*/  HMMA.16816.F32.BF16 R12, R4, R134, RZ ;  /* 0x00000086040c723c */ /* 0x002fe600000418ff */
[----:B------:R-:W-:Y:S04]  /*ad30*/  LDSM.16.M88.4 R156, [R187+0x5800] ;  /* 0x00580000bb9c783b */ /* 0x000fe80000000200 */
[----:B------:R-:W-:Y:S01]  /*ad40*/  LDSM.16.M88.4 R44, [R183] ;  /* 0x00000000b72c783b */ /* 0x000fe20000000200 */
[C---:B------:R-:W-:Y:S03]  /*ad50*/  HMMA.16816.F32.BF16 R136, R60.reuse, R132, RZ ;  /* 0x000000843c88723c */ /* 0x040fe600000418ff */
[----:B------:R-:W0:Y:S05]  /*ad60*/  LDGDEPBAR ;  /* 0x00000000000079af */ /* 0x000e2a0000000000 */
[C---:B----4-:R-:W-:Y:S08]  /*ad70*/  HMMA.16816.F32.BF16 R152, R60.reuse, R148, RZ ;  /* 0x000000943c98723c */ /* 0x050ff000000418ff */
[----:B------:R-:W-:Y:S08]  /*ad80*/  HMMA.16816.F32.BF16 R132, R60, R134, RZ ;  /* 0x000000863c84723c */ /* 0x000ff000000418ff */
[C---:B------:R-:W-:Y:S08]  /*ad90*/  HMMA.16816.F32.BF16 R32, R4.reuse, R148, RZ ;  /* 0x000000940420723c */ /* 0x040ff000000418ff */
[C---:B------:R-:W-:Y:S08]  /*ada0*/  HMMA.16816.F32.BF16 R28, R4.reuse, R150, RZ ;  /* 0x00000096041c723c */ /* 0x040ff000000418ff */
[C---:B------:R-:W-:Y:S08]  /*adb0*/  HMMA.16816.F32.BF16 R24, R4.reuse, R140, RZ ;  /* 0x0000008c0418723c */ /* 0x040ff000000418ff */
[----:B------:R-:W-:Y:S08]  /*adc0*/  HMMA.16816.F32.BF16 R20, R4, R142, RZ ;  /* 0x0000008e0414723c */ /* 0x000ff000000418ff */
[C---:B------:R-:W-:Y:S08]  /*add0*/  HMMA.16816.F32.BF16 R144, R60.reuse, R140, RZ ;  /* 0x0000008c3c90723c */ /* 0x040ff000000418ff */
[----:B------:R-:W-:Y:S08]  /*ade0*/  HMMA.16816.F32.BF16 R148, R60, R150, RZ ;  /* 0x000000963c94723c */ /* 0x000ff000000418ff */
[----:B--2---:R-:W-:Y:S08]  /*adf0*/  HMMA.16816.F32.BF16 R8, R4, R40, RZ ;  /* 0x000000280408723c */ /* 0x004ff000000418ff */
[C---:B------:R-:W-:Y:S08]  /*ae00*/  HMMA.16816.F32.BF16 R140, R60.reuse, R142, RZ ;  /* 0x0000008e3c8c723c */ /* 0x040ff000000418ff */
[----:B------:R-:W-:Y:S08]  /*ae10*/  HMMA.16816.F32.BF16 R64, R60, R40, RZ ;  /* 0x000000283c40723c */ /* 0x000ff000000418ff */
[-C--:B------:R-:W-:Y:S08]  /*ae20*/  HMMA.16816.F32.BF16 R4, R4, R42.reuse, RZ ;  /* 0x0000002a0404723c */ /* 0x080ff000000418ff */
[----:B------:R-:W-:Y:S01]  /*ae30*/  HMMA.16816.F32.BF16 R60, R60, R42, RZ ;  /* 0x0000002a3c3c723c */ /* 0x000fe200000418ff */
[----:B------:R-:W1:Y:S07]  /*ae40*/  LDSM.16.M88.4 R40, [R182] ;  /* 0x00000000b628783b */ /* 0x000e6e0000000200 */
[C---:B------:R-:W-:Y:S08]  /*ae50*/  HMMA.16816.F32.BF16 R16, R36.reuse, R160, R16 ;  /* 0x000000a02410723c */ /* 0x040ff00000041810 */
[----:B------:R-:W-:Y:S08]  /*ae60*/  HMMA.16816.F32.BF16 R12, R36, R162, R12 ;  /* 0x000000a2240c723c */ /* 0x000ff0000004180c */
[C---:B------:R-:W-:Y:S08]  /*ae70*/  HMMA.16816.F32.BF16 R136, R172.reuse, R160, R136 ;  /* 0x000000a0ac88723c */ /* 0x040ff00000041888 */
[C---:B------:R-:W-:Y:S08]  /*ae80*/  HMMA.16816.F32.BF16 R152, R172.reuse, R168, R152 ;  /* 0x000000a8ac98723c */ /* 0x040ff00000041898 */
[----:B------:R-:W-:Y:S01]  /*ae90*/  HMMA.16816.F32.BF16 R160, R172, R162, R132 ;  /* 0x000000a2aca0723c */ /* 0x000fe20000041884 */
[----:B------:R-:W-:Y:S07]  /*aea0*/  LDSM.16.M88.4 R132, [R189+0x2000] ;  /* 0x00200000bd84783b */ /* 0x000fee0000000200 */
[C---:B------:R-:W-:Y:S08]  /*aeb0*/  HMMA.16816.F32.BF16 R32, R36.reuse, R168, R32 ;  /* 0x000000a82420723c */ /* 0x040ff00000041820 */
[-C--:B------:R-:W-:Y:S08]  /*aec0*/  HMMA.16816.F32.BF16 R28, R36, R170.reuse, R28 ;  /* 0x000000aa241c723c */ /* 0x080ff0000004181c */
[----:B------:R-:W-:Y:S08]  /*aed0*/  HMMA.16816.F32.BF16 R148, R172, R170, R148 ;  /* 0x000000aaac94723c */ /* 0x000ff00000041894 */
[C---:B------:R-:W-:Y:S08]  /*aee0*/  HMMA.16816.F32.BF16 R24, R36.reuse, R164, R24 ;  /* 0x000000a42418723c */ /* 0x040ff00000041818 */
[----:B------:R-:W-:Y:S08]  /*aef0*/  HMMA.16816.F32.BF16 R20, R36, R166, R20 ;  /* 0x000000a62414723c */ /* 0x000ff00000041814 */
[C---:B------:R-:W-:Y:S08]  /*af00*/  HMMA.16816.F32.BF16 R144, R172.reuse, R164, R144 ;  /* 0x000000a4ac90723c */ /* 0x040ff00000041890 */
[----:B------:R-:W-:Y:S01]  /*af10*/  HMMA.16816.F32.BF16 R168, R172, R166, R140 ;  /* 0x000000a6aca8723c */ /* 0x000fe2000004188c */
[----:B------:R-:W-:Y:S04]  /*af20*/  LDSM.16.M88.4 R140, [R180] ;  /* 0x00000000b48c783b */ /* 0x000fe80000000200 */
[----:B------:R-:W2:Y:S03]  /*af30*/  LDSM.16.M88.4 R164, [R189] ;  /* 0x00000000bda4783b */ /* 0x000ea60000000200 */
[----:B---3--:R-:W-:Y:S08]  /*af40*/  HMMA.16816.F32.BF16 R152, R56, R48, R152 ;  /* 0x000000303898723c */ /* 0x008ff00000041898 */
[C---:B-1----:R-:W-:Y:S08]  /*af50*/  HMMA.16816.F32.BF16 R16, R52.reuse, R40, R16 ;  /* 0x000000283410723c */ /* 0x042ff00000041810 */
[----:B------:R-:W-:Y:S08]  /*af60*/  HMMA.16816.F32.BF16 R12, R52, R42, R12 ;  /* 0x0000002a340c723c */ /* 0x000ff0000004180c */
[C---:B------:R-:W-:Y:S08]  /*af70*/  HMMA.16816.F32.BF16 R136, R56.reuse, R40, R136 ;  /* 0x000000283888723c */ /* 0x040ff00000041888 */
[----:B------:R-:W-:Y:S01]  /*af80*/  HMMA.16816.F32.BF16 R160, R56, R42, R160 ;  /* 0x0000002a38a0723c */ /* 0x000fe200000418a0 */
[----:B------:R-:W1:Y:S07]  /*af90*/  LDSM.16.M88.4 R40, [R180+0x800] ;  /* 0x00080000b428783b */ /* 0x000e6e0000000200 */
[C---:B------:R-:W-:Y:S08]  /*afa0*/  HMMA.16816.F32.BF16 R8, R36.reuse, R156, R8 ;  /* 0x0000009c2408723c */ /* 0x040ff00000041808 */
[----:B------:R-:W-:Y:S01]  /*afb0*/  HMMA.16816.F32.BF16 R4, R36, R158, R4 ;  /* 0x0000009e2404723c */ /* 0x000fe20000041804 */
[----:B------:R-:W3:Y:S07]  /*afc0*/  LDSM.16.M88.4 R36, [R181] ;  /* 0x00000000b524783b */ /* 0x000eee0000000200 */
[----:B------:R-:W-:Y:S08]  /*afd0*/  HMMA.16816.F32.BF16 R32, R52, R48, R32 ;  /* 0x000000303420723c */ /* 0x000ff00000041820 */
[-C--:B------:R-:W-:Y:S08]  /*afe0*/  HMMA.16816.F32.BF16 R148, R56, R50.reuse, R148 ;  /* 0x000000323894723c */ /* 0x080ff00000041894 */
[----:B------:R-:W-:Y:S08]  /*aff0*/  HMMA.16816.F32.BF16 R28, R52, R50, R28 ;  /* 0x00000032341c723c */ /* 0x000ff0000004181c */
[----:B------:R-:W-:Y:S08]  /*b000*/  HMMA.16816.F32.BF16 R144, R56, R44, R144 ;  /* 0x0000002c3890723c */ /* 0x000ff00000041890 */
[----:B------:R-:W-:Y:S08]  /*b010*/  HMMA.16816.F32.BF16 R64, R172, R156, R64 ;  /* 0x0000009cac40723c */ /* 0x000ff00000041840 */
[----:B--2---:R-:W-:Y:S08]  /*b020*/  HMMA.16816.F32.BF16 R152, R164, R140, R152 ;  /* 0x0000008ca498723c */ /* 0x004ff00000041898 */
[----:B------:R-:W-:Y:S08]  /*b030*/  HMMA.16816.F32.BF16 R60, R172, R158, R60 ;  /* 0x0000009eac3c723c */ /* 0x000ff0000004183c */
[----:B------:R-:W-:Y:S07]  /*b040*/  HMMA.16816.F32.BF16 R32, R132, R140, R32 ;  /* 0x0000008c8420723c */ /* 0x000fee0000041820 */
[----:B------:R-:W-:Y:S01]  /*b050*/  IADD3 R140, R207, -0x3, RZ ;  /* 0xfffffffdcf8c7810 */ /* 0x000fe20007ffe0ff */
[----:B------:R-:W-:Y:S08]  /*b060*/  HMMA.16816.F32.BF16 R24, R52, R44, R24 ;  /* 0x0000002c3418723c */ /* 0x000ff00000041818 */
[-C--:B------:R-:W-:Y:S08]  /*b070*/  HMMA.16816.F32.BF16 R148, R164, R142.reuse, R148 ;  /* 0x0000008ea494723c */ /* 0x080ff00000041894 */
[----:B------:R-:W-:Y:S08]  /*b080*/  HMMA.16816.F32.BF16 R28, R132, R142, R28 ;  /* 0x0000008e841c723c */ /* 0x000ff0000004181c */
[-C--:B------:R-:W-:Y:S08]  /*b090*/  HMMA.16816.F32.BF16 R20, R52, R46.reuse, R20 ;  /* 0x0000002e3414723c */ /* 0x080ff00000041814 */
[----:B------:R-:W-:Y:S07]  /*b0a0*/  HMMA.16816.F32.BF16 R168, R56, R46, R168 ;  /* 0x0000002e38a8723c */ /* 0x000fee00000418a8 */
[----:B------:R-:W-:Y:S01]  /*b0b0*/  IMAD R46, R140, 0x40, R239 ;  /* 0x000000408c2e7824 */ /* 0x000fe200078e02ef */
[----:B-1----:R-:W-:Y:S04]  /*b0c0*/  HMMA.16816.F32.BF16 R144, R164, R40, R144 ;  /* 0x00000028a490723c */ /* 0x002fe80000041890 */
[----:B------:R-:W-:-:S02]  /*b0d0*/  ISETP.GE.AND P4, PT, R46, R238, PT ;  /* 0x000000ee2e00720c */ /* 0x000fc40003f86270 */
[----:B------:R-:W-:Y:S02]  /*b0e0*/  ISETP.GE.AND P1, PT, R46, R233, PT ;  /* 0x000000e92e00720c */ /* 0x000fe40003f26270 */
[-C--:B---3--:R-:W-:Y:S01]  /*b0f0*/  HMMA.16816.F32.BF16 R8, R52, R36.reuse, R8 ;  /* 0x000000243408723c */ /* 0x088fe20000041808 */
[----:B------:R-:W-:Y:S02]  /*b100*/  FSEL R49, R152, -INF , !P4 ;  /* 0xff80000098317808 */ /* 0x000fe40006000000 */
[----:B------:R-:W-:Y:S02]  /*b110*/  FSEL R48, R154, -INF , !P1 ;  /* 0xff8000009a307808 */ /* 0x000fe40004800000 */
[C---:B------:R-:W-:Y:S02]  /*b120*/  ISETP.GE.AND P4, PT, R46.reuse, R231, PT ;  /* 0x000000e72e00720c */ /* 0x040fe40003f86270 */
[C---:B------:R-:W-:Y:S01]  /*b130*/  ISETP.GE.AND P1, PT, R46.reuse, R209, PT ;  /* 0x000000d12e00720c */ /* 0x040fe20003f26270 */
[----:B------:R-:W-:Y:S01]  /*b140*/  HMMA.16816.F32.BF16 R64, R56, R36, R64 ;  /* 0x000000243840723c */ /* 0x000fe20000041840 */
[----:B------:R-:W-:-:S02]  /*b150*/  IADD3 R44, R46, 0x8, RZ ;  /* 0x000000082e2c7810 */ /* 0x000fc40007ffe0ff */
[----:B------:R-:W-:Y:S02]  /*b160*/  FSEL R32, R32, -INF , !P4 ;  /* 0xff80000020207808 */ /* 0x000fe40006000000 */
[----:B------:R-:W-:Y:S02]  /*b170*/  FSEL R45, R34, -INF , !P1 ;  /* 0xff800000222d7808 */ /* 0x000fe40004800000 */
[----:B------:R-:W-:Y:S01]  /*b180*/  IADD3 R36, R46, 0x1, RZ ;  /* 0x000000012e247810 */ /* 0x000fe20007ffe0ff */
[----:B------:R-:W-:Y:S01]  /*b190*/  HMMA.16816.F32.BF16 R4, R52, R38, R4 ;  /* 0x000000263404723c */ /* 0x000fe20000041804 */
[-C--:B------:R-:W-:Y:S02]  /*b1a0*/  ISETP.GE.AND P4, PT, R44, R238.reuse, PT ;  /* 0x000000ee2c00720c */ /* 0x080fe40003f86270 */
[C---:B------:R-:W-:Y:S02]  /*b1b0*/  ISETP.GE.AND P5, PT, R36.reuse, R238, PT ;  /* 0x000000ee2400720c */ /* 0x040fe40003fa6270 */
[----:B------:R-:W-:-:S02]  /*b1c0*/  ISETP.GE.AND P6, PT, R36, R233, PT ;  /* 0x000000e92400720c */ /* 0x000fc40003fc6270 */
[C---:B------:R-:W-:Y:S01]  /*b1d0*/  ISETP.GE.AND P2, PT, R36.reuse, R231, PT ;  /* 0x000000e72400720c */ /* 0x040fe20003f46270 */
[----:B------:R-:W-:Y:S01]  /*b1e0*/  HMMA.16816.F32.BF16 R60, R56, R38, R60 ;  /* 0x00000026383c723c */ /* 0x000fe2000004183c */
[----:B------:R-:W-:Y:S02]  /*b1f0*/  ISETP.GE.AND P3, PT, R36, R209, PT ;  /* 0x000000d12400720c */ /* 0x000fe40003f66270 */
[----:B------:R-:W1:Y:S01]  /*b200*/  LDSM.16.M88.4 R36, [R180+0x1000] ;  /* 0x00100000b424783b */ /* 0x000e620000000200 */
[----:B------:R-:W-:Y:S02]  /*b210*/  ISETP.GE.AND P1, PT, R44, R233, PT ;  /* 0x000000e92c00720c */ /* 0x000fe40003f26270 */
[----:B------:R-:W-:Y:S02]  /*b220*/  FSEL R51, R153, -INF , !P5 ;  /* 0xff80000099337808 */ /* 0x000fe40006800000 */
[----:B------:R-:W-:Y:S01]  /*b230*/  HMMA.16816.F32.BF16 R24, R132, R40, R24 ;  /* 0x000000288418723c */ /* 0x000fe20000041818 */
[----:B------:R-:W-:-:S02]  /*b240*/  FSEL R34, R33, -INF , !P2 ;  /* 0xff80000021227808 */ /* 0x000fc40005000000 */
[C---:B------:R-:W-:Y:S02]  /*b250*/  ISETP.GE.AND P5, PT, R44.reuse, R231, PT ;  /* 0x000000e72c00720c */ /* 0x040fe40003fa6270 */
[----:B------:R-:W-:Y:S02]  /*b260*/  ISETP.GE.AND P2, PT, R44, R209, PT ;  /* 0x000000d12c00720c */ /* 0x000fe40003f46270 */
[C---:B------:R-:W-:Y:S01]  /*b270*/  IADD3 R40, R46.reuse, 0x9, RZ ;  /* 0x000000092e287810 */ /* 0x040fe20007ffe0ff */
[----:B------:R-:W-:Y:S01]  /*b280*/  HMMA.16816.F32.BF16 R20, R132, R42, R20 ;  /* 0x0000002a8414723c */ /* 0x000fe20000041814 */
[----:B------:R-:W-:Y:S02]  /*b290*/  IADD3 R52, R46, 0x10, RZ ;  /* 0x000000102e347810 */ /* 0x000fe40007ffe0ff */
[----:B------:R-:W-:Y:S02]  /*b2a0*/  FSEL R35, R35, -INF , !P3 ;  /* 0xff80000023237808 */ /* 0x000fe40005800000 */
[----:B------:R-:W-:-:S02]  /*b2b0*/  FSEL R50, R155, -INF , !P6 ;  /* 0xff8000009b327808 */ /* 0x000fc40007000000 */
[----:B------:R-:W-:Y:S01]  /*b2c0*/  FSEL R57, R148, -INF , !P4 ;  /* 0xff80000094397808 */ /* 0x000fe20006000000 */
[----:B------:R-:W-:Y:S01]  /*b2d0*/  HMMA.16816.F32.BF16 R168, R164, R42, R168 ;  /* 0x0000002aa4a8723c */ /* 0x000fe200000418a8 */
[----:B------:R-:W-:Y:S02]  /*b2e0*/  FSEL R56, R150, -INF , !P1 ;  /* 0xff80000096387808 */ /* 0x000fe40004800000 */
[C---:B------:R-:W-:Y:S02]  /*b2f0*/  ISETP.GE.AND P3, PT, R40.reuse, R238, PT ;  /* 0x000000ee2800720c */ /* 0x040fe40003f66270 */
[C---:B------:R-:W-:Y:S02]  /*b300*/  ISETP.GE.AND P6, PT, R40.reuse, R233, PT ;  /* 0x000000e92800720c */ /* 0x040fe40003fc6270 */
[C---:B------:R-:W-:Y:S02]  /*b310*/  ISETP.GE.AND P4, PT, R40.reuse, R231, PT ;  /* 0x000000e72800720c */ /* 0x040fe40003f86270 */
[----:B------:R-:W-:-:S02]  /*b320*/  ISETP.GE.AND P1, PT, R40, R209, PT ;  /* 0x000000d12800720c */ /* 0x000fc40003f26270 */
[----:B------:R-:W-:Y:S02]  /*b330*/  FSEL R40, R28, -INF , !P5 ;  /* 0xff8000001c287808 */ /* 0x000fe40006800000 */
[----:B------:R-:W-:Y:S02]  /*b340*/  FSEL R33, R30, -INF , !P2 ;  /* 0xff8000001e217808 */ /* 0x000fe40005000000 */
[C---:B------:R-:W-:Y:S02]  /*b350*/  ISETP.GE.AND P5, PT, R52.reuse, R238, PT ;  /* 0x000000ee3400720c */ /* 0x040fe40003fa6270 */
[----:B------:R-:W-:Y:S02]  /*b360*/  ISETP.GE.AND P2, PT, R52, R233, PT ;  /* 0x000000e93400720c */ /* 0x000fe40003f46270 */
[----:B------:R-:W-:Y:S01]  /*b370*/  IADD3 R28, R46, 0x11, RZ ;  /* 0x000000112e1c7810 */ /* 0x000fe20007ffe0ff */
[----:B-1----:R-:W-:Y:S01]  /*b380*/  HMMA.16816.F32.BF16 R136, R164, R36, R136 ;  /* 0x00000024a488723c */ /* 0x002fe20000041888 */
[----:B------:R-:W-:-:S02]  /*b390*/  FSEL R41, R31, -INF , !P1 ;  /* 0xff8000001f297808 */ /* 0x000fc40004800000 */
[----:B------:R-:W-:Y:S02]  /*b3a0*/  FSEL R58, R151, -INF , !P6 ;  /* 0xff800000973a7808 */ /* 0x000fe40007000000 */
[----:B------:R-:W-:Y:S02]  /*b3b0*/  FSEL R249, R144, -INF , !P5 ;  /* 0xff80000090f97808 */ /* 0x000fe40006800000 */
[----:B------:R-:W-:Y:S01]  /*b3c0*/  FSEL R226, R146, -INF , !P2 ;  /* 0xff80000092e27808 */ /* 0x000fe20005000000 */
[----:B------:R-:W-:Y:S01]  /*b3d0*/  HMMA.16816.F32.BF16 R16, R132, R36, R16 ;  /* 0x000000248410723c */ /* 0x000fe20000041810 */
[----:B------:R-:W-:Y:S02]  /*b3e0*/  FSEL R44, R29, -INF , !P4 ;  /* 0xff8000001d2c7808 */ /* 0x000fe40006000000 */
[C---:B------:R-:W-:Y:S02]  /*b3f0*/  ISETP.GE.AND P6, PT, R28.reuse, R238, PT ;  /* 0x000000ee1c00720c */ /* 0x040fe40003fc6270 */
[----:B------:R-:W-:-:S02]  /*b400*/  ISETP.GE.AND P1, PT, R28, R233, PT ;  /* 0x000000e91c00720c */ /* 0x000fc40003f26270 */
[C---:B------:R-:W-:Y:S01]  /*b410*/  ISETP.GE.AND P5, PT, R28.reuse, R231, PT ;  /* 0x000000e71c00720c */ /* 0x040fe20003fa6270 */
[----:B------:R-:W-:Y:S01]  /*b420*/  HMMA.16816.F32.BF16 R12, R132, R38, R12 ;  /* 0x00000026840c723c */ /* 0x000fe2000004180c */
[----:B------:R-:W-:Y:S02]  /*b430*/  ISETP.GE.AND P2, PT, R28, R209, PT ;  /* 0x000000d11c00720c */ /* 0x000fe40003f46270 */
[----:B------:R-:W1:Y:S01]  /*b440*/  LDSM.16.M88.4 R28, [R180+0x1800] ;  /* 0x00180000b41c783b */ /* 0x000e620000000200 */
[----:B------:R-:W-:Y:S01]  /*b450*/  FSEL R59, R149, -INF , !P3 ;  /* 0xff800000953b7808 */ /* 0x000fe20005800000 */
[----:B------:R-:W-:-:S04]  /*b460*/  DEPBAR.LE SB0, 0x0 ;  /* 0x000080000000791a */ /* 0x000fc80000000000 */
[C---:B------:R-:W-:Y:S01]  /*b470*/  ISETP.GE.AND P3, PT, R52.reuse, R231, PT ;  /* 0x000000e73400720c */ /* 0x040fe20003f66270 */
[----:B------:R-:W-:Y:S01]  /*b480*/  HMMA.16816.F32.BF16 R160, R164, R38, R160 ;  /* 0x00000026a4a0723c */ /* 0x000fe200000418a0 */
[----:B------:R-:W-:Y:S02]  /*b490*/  ISETP.GE.AND P4, PT, R52, R209, PT ;  /* 0x000000d13400720c */ /* 0x000fe40003f86270 */
[----:B------:R-:W-:Y:S02]  /*b4a0*/  IADD3 R42, R46, 0x18, RZ ;  /* 0x000000182e2a7810 */ /* 0x000fe40007ffe0ff */
[----:B------:R-:W-:Y:S02]  /*b4b0*/  FSEL R247, R145, -INF , !P6 ;  /* 0xff80000091f77808 */ /* 0x000fe40007000000 */
[----:B------:R-:W-:Y:S02]  /*b4c0*/  FSEL R178, R147, -INF , !P1 ;  /* 0xff80000093b27808 */ /* 0x000fe40004800000 */
[----:B------:R-:W-:-:S02]  /*b4d0*/  FSEL R43, R24, -INF , !P3 ;  /* 0xff800000182b7808 */ /* 0x000fc40005800000 */
[----:B------:R-:W-:Y:S02]  /*b4e0*/  FSEL R53, R26, -INF , !P4 ;  /* 0xff8000001a357808 */ /* 0x000fe40006000000 */
[C---:B------:R-:W-:Y:S02]  /*b4f0*/  ISETP.GE.AND P1, PT, R42.reuse, R238, PT ;  /* 0x000000ee2a00720c */ /* 0x040fe40003f26270 */
[C---:B------:R-:W-:Y:S02]  /*b500*/  ISETP.GE.AND P3, PT, R42.reuse, R233, PT ;  /* 0x000000e92a00720c */ /* 0x040fe40003f66270 */
[C---:B------:R-:W-:Y:S02]  /*b510*/  ISETP.GE.AND P6, PT, R42.reuse, R231, PT ;  /* 0x000000e72a00720c */ /* 0x040fe40003fc6270 */
[----:B------:R-:W-:Y:S02]  /*b520*/  ISETP.GE.AND P4, PT, R42, R209, PT ;  /* 0x000000d12a00720c */ /* 0x000fe40003f86270 */
[----:B------:R-:W-:-:S02]  /*b530*/  IADD3 R26, R46, 0x19, RZ ;  /* 0x000000192e1a7810 */ /* 0x000fc40007ffe0ff */
[----:B------:R-:W-:Y:S02]  /*b540*/  IADD3 R24, R46, 0x20, RZ ;  /* 0x000000202e187810 */ /* 0x000fe40007ffe0ff */
[----:B------:R-:W-:Y:S02]  /*b550*/  FSEL R179, R25, -INF , !P5 ;  /* 0xff80000019b37808 */ /* 0x000fe40006800000 */
[----:B------:R-:W-:Y:S02]  /*b560*/  FSEL R47, R27, -INF , !P2 ;  /* 0xff8000001b2f7808 */ /* 0x000fe40005000000 */
[----:B------:R-:W-:Y:S02]  /*b570*/  FSEL R168, R168, -INF , !P1 ;  /* 0xff800000a8a87808 */ /* 0x000fe40004800000 */
[----:B------:R-:W-:Y:S01]  /*b580*/  FSEL R246, R170, -INF , !P3 ;  /* 0xff800000aaf67808 */ /* 0x000fe20005800000 */
[----:B-1----:R-:W-:Y:S01]  /*b590*/  HMMA.16816.F32.BF16 R64, R164, R28, R64 ;  /* 0x0000001ca440723c */ /* 0x002fe20000041840 */
[----:B------:R-:W-:-:S02]  /*b5a0*/  FSEL R224, R20, -INF , !P6 ;  /* 0xff80000014e07808 */ /* 0x000fc40007000000 */
[----:B------:R-:W-:Y:S02]  /*b5b0*/  FSEL R54, R22, -INF , !P4 ;  /* 0xff80000016367808 */ /* 0x000fe40006000000 */
[CC--:B------:R-:W-:Y:S02]  /*b5c0*/  ISETP.GE.AND P2, PT, R26.reuse, R238.reuse, PT ;  /* 0x000000ee1a00720c */ /* 0x0c0fe40003f46270 */
[C---:B------:R-:W-:Y:S01]  /*b5d0*/  ISETP.GE.AND P5, PT, R26.reuse, R233, PT ;  /* 0x000000e91a00720c */ /* 0x040fe20003fa6270 */
[----:B------:R-:W-:Y:S01]  /*b5e0*/  HMMA.16816.F32.BF16 R8, R132, R28, R8 ;  /* 0x0000001c8408723c */ /* 0x000fe20000041808 */
[C---:B------:R-:W-:Y:S02]  /*b5f0*/  ISETP.GE.AND P1, PT, R26.reuse, R231, PT ;  /* 0x000000e71a00720c */ /* 0x040fe40003f26270 */
[----:B------:R-:W-:Y:S02]  /*b600*/  ISETP.GE.AND P3, PT, R26, R209, PT ;  /* 0x000000d11a00720c */ /* 0x000fe40003f66270 */
[----:B------:R-:W-:-:S02]  /*b610*/  ISETP.GE.AND P6, PT, R24, R238, PT ;  /* 0x000000ee1800720c */ /* 0x000fc40003fc6270 */
[----:B------:R-:W-:Y:S01]  /*b620*/  ISETP.GE.AND P4, PT, R24, R233, PT ;  /* 0x000000e91800720c */ /* 0x000fe20003f86270 */
[-C--:B------:R-:W-:Y:S01]  /*b630*/  HMMA.16816.F32.BF16 R4, R132, R30.reuse, R4 ;  /* 0x0000001e8404723c */ /* 0x080fe20000041804 */
[----:B------:R-:W-:Y:S02]  /*b640*/  IADD3 R20, R46, 0x21, RZ ;  /* 0x000000212e147810 */ /* 0x000fe40007ffe0ff */
[----:B------:R-:W-:Y:S02]  /*b650*/  FSEL R173, R169, -INF , !P2 ;  /* 0xff800000a9ad7808 */ /* 0x000fe40005000000 */
[----:B------:R-:W-:Y:S02]  /*b660*/  FSEL R42, R21, -INF , !P1 ;  /* 0xff800000152a7808 */ /* 0x000fe40004800000 */
[----:B------:R-:W-:Y:S01]  /*b670*/  FSEL R55, R23, -INF , !P3 ;  /* 0xff80000017377808 */ /* 0x000fe20005800000 */
[----:B------:R-:W-:Y:S01]  /*b680*/  HMMA.16816.F32.BF16 R60, R164, R30, R60 ;  /* 0x0000001ea43c723c */ /* 0x000fe2000004183c */
[----:B------:R-:W-:-:S02]  /*b690*/  FSEL R251, R171, -INF , !P5 ;  /* 0xff800000abfb7808 */ /* 0x000fc40006800000 */
[----:B------:R-:W-:Y:S02]  /*b6a0*/  FSEL R172, R136, -INF , !P6 ;  /* 0xff80000088ac7808 */ /* 0x000fe40007000000 */
[----:B------:R-:W-:Y:S01]  /*b6b0*/  FSEL R151, R138, -INF , !P4 ;  /* 0xff8000008a977808 */ /* 0x000fe20006000000 */
[----:B------:R-:W-:Y:S01]  /*b6c0*/  BAR.SYNC.DEFER_BLOCKING 0x0 ;  /* 0x0000000000007b1d */ /* 0x000fe20000010000 */
[C---:B------:R-:W-:Y:S02]  /*b6d0*/  ISETP.GE.AND P2, PT, R24.reuse, R231, PT ;  /* 0x000000e71800720c */ /* 0x040fe40003f46270 */
[----:B------:R-:W-:Y:S02]  /*b6e0*/  ISETP.GE.AND P1, PT, R24, R209, PT ;  /* 0x000000d11800720c */ /* 0x000fe40003f26270 */
[C---:B------:R-:W-:Y:S02]  /*b6f0*/  ISETP.GE.AND P5, PT, R20.reuse, R238, PT ;  /* 0x000000ee1400720c */ /* 0x040fe40003fa6270 */
[----:B------:R-:W-:-:S02]  /*b700*/  ISETP.GE.AND P3, PT, R20, R233, PT ;  /* 0x000000e91400720c */ /* 0x000fc40003f66270 */
[C---:B------:R-:W-:Y:S02]  /*b710*/  ISETP.GE.AND P6, PT, R20.reuse, R231, PT ;  /* 0x000000e71400720c */ /* 0x040fe40003fc6270 */
        /* <DEDUP_REMOVED lines=11> */
[----:B------:R-:W-:Y:S02]  /*b7d0*/  FSEL R252, R12, -INF , !P1 ;  /* 0xff8000000cfc7808 */ /* 0x000fe40004800000 */
[----:B------:R-:W-:Y:S02]  /*b7e0*/  IADD3 R16, R46, 0x29, RZ ;  /* 0x000000292e107810 */ /* 0x000fe40007ffe0ff */
[----:B------:R-:W-:Y:S02]  /*b7f0*/  ISETP.GE.AND P1, PT, R20, R238, PT ;  /* 0x000000ee1400720c */ /* 0x000fe40003f26270 */
        /* <DEDUP_REMOVED lines=8> */
[----:B------:R-:W-:-:S02]  /*b880*/  FSEL R138, R64, -INF , !P1 ;  /* 0xff800000408a7808 */ /* 0x000fc40004800000 */
[C---:B------:R-:W-:Y:S02]  /*b890*/  IADD3 R18, R46.reuse, 0x31, RZ ;  /* 0x000000312e127810 */ /* 0x040fe40007ffe0ff */
[----:B------:R-:W-:Y:S02]  /*b8a0*/  IADD3 R16, R46, 0x38, RZ ;  /* 0x000000382e107810 */ /* 0x000fe40007ffe0ff */
[-C--:B------:R-:W-:Y:S02]  /*b8b0*/  ISETP.GE.AND P1, PT, R20, R231.reuse, PT ;  /* 0x000000e71400720c */ /* 0x080fe40003f26270 */
[----:B------:R-:W-:Y:S02]  /*b8c0*/  IADD3 R46, R46, 0x39, RZ ;  /* 0x000000392e2e7810 */ /* 0x000fe40007ffe0ff */
[----:B------:R-:W-:Y:S02]  /*b8d0*/  FSEL R160, R8, -INF , !P1 ;  /* 0xff80000008a07808 */ /* 0x000fe40004800000 */
[----:B------:R-:W-:-:S02]  /*b8e0*/  ISETP.GE.AND P1, PT, R46, R231, PT ;  /* 0x000000e72e00720c */ /* 0x000fc40003f26270 */
[----:B------:R-:W-:Y:S02]  /*b8f0*/  FSEL R245, R15, -INF , !P2 ;  /* 0xff8000000ff57808 */ /* 0x000fe40005000000 */
[----:B------:R-:W-:Y:S02]  /*b900*/  FSEL R156, R5, -INF , !P1 ;  /* 0xff800000059c7808 */ /* 0x000fe40004800000 */
[----:B------:R-:W-:Y:S02]  /*b910*/  ISETP.GE.AND P1, PT, R16, R209, PT ;  /* 0x000000d11000720c */ /* 0x000fe40003f26270 */
[----:B------:R-:W-:Y:S02]  /*b920*/  ISETP.GE.AND P2, PT, R18, R233, PT ;  /* 0x000000e91200720c */ /* 0x000fe40003f46270 */
[----:B------:R-:W-:Y:S02]  /*b930*/  FSEL R152, R6, -INF , !P1 ;  /* 0xff80000006987808 */ /* 0x000fe40004800000 */
[----:B------:R-:W-:-:S02]  /*b940*/  FSEL R239, R14, -INF , !P3 ;  /* 0xff8000000eef7808 */ /* 0x000fc40005800000 */
[----:B------:R-:W-:Y:S02]  /*b950*/  FSEL R174, R163, -INF , !P4 ;  /* 0xff800000a3ae7808 */ /* 0x000fe40006000000 */
[----:B------:R-:W-:Y:S02]  /*b960*/  FSEL R136, R67, -INF , !P2 ;  /* 0xff80000043887808 */ /* 0x000fe40005000000 */
[----:B------:R-:W-:Y:S02]  /*b970*/  ISETP.GE.AND P1, PT, R207, 0x4, PT ;  /* 0x00000004cf00780c */ /* 0x000fe40003f26270 */
[----:B------:R-:W-:Y:S02]  /*b980*/  ISETP.GE.AND P3, PT, R18, R238, PT ;  /* 0x000000ee1200720c */ /* 0x000fe40003f66270 */
[----:B------:R-:W-:Y:S02]  /*b990*/  ISETP.GE.AND P4, PT, R20, R233, PT ;  /* 0x000000e91400720c */ /* 0x000fe40003f86270 */
[----:B------:R-:W-:-:S02]  /*b9a0*/  ISETP.GE.AND P2, PT, R18, R231, PT ;  /* 0x000000e71200720c */ /* 0x000fc40003f46270 */
[----:B------:R-:W-:Y:S02]  /*b9b0*/  FSEL R137, R65, -INF , !P3 ;  /* 0xff80000041897808 */ /* 0x000fe40005800000 */
[----:B------:R-:W-:Y:S02]  /*b9c0*/  FSEL R132, R66, -INF , !P4 ;  /* 0xff80000042847808 */ /* 0x000fe40006000000 */
[----:B------:R-:W-:Y:S02]  /*b9d0*/  FSEL R158, R9, -INF , !P2 ;  /* 0xff800000099e7808 */ /* 0x000fe40005000000 */
[----:B------:R-:W-:Y:S02]  /*b9e0*/  ISETP.GE.AND P3, PT, R20, R209, PT ;  /* 0x000000d11400720c */ /* 0x000fe40003f66270 */
[----:B------:R-:W-:Y:S02]  /*b9f0*/  ISETP.GE.AND P4, PT, R16, R231, PT ;  /* 0x000000e71000720c */ /* 0x000fe40003f86270 */
[----:B------:R-:W-:-:S02]  /*ba00*/  ISETP.GE.AND P2, PT, R18, R209, PT ;  /* 0x000000d11200720c */ /* 0x000fc40003f46270 */
[----:B------:R-:W-:Y:S02]  /*ba10*/  FSEL R177, R161, -INF , !P6 ;  /* 0xff800000a1b17808 */ /* 0x000fe40007000000 */
[----:B------:R-:W-:Y:S02]  /*ba20*/  FSEL R250, R13, -INF , !P5 ;  /* 0xff8000000dfa7808 */ /* 0x000fe40006800000 */
[----:B------:R-:W-:Y:S02]  /*ba30*/  FSEL R159, R4, -INF , !P4 ;  /* 0xff800000049f7808 */ /* 0x000fe40006000000 */
[----:B------:R-:W-:Y:S02]  /*ba40*/  FSEL R157, R10, -INF , !P3 ;  /* 0xff8000000a9d7808 */ /* 0x000fe40005800000 */
[----:B------:R-:W-:Y:S02]  /*ba50*/  FSEL R155, R11, -INF , !P2 ;  /* 0xff8000000b9b7808 */ /* 0x000fe40005000000 */
[----:B------:R-:W-:-:S02]  /*ba60*/  ISETP.GE.AND P6, PT, R16, R238, PT ;  /* 0x000000ee1000720c */ /* 0x000fc40003fc6270 */
[----:B------:R-:W-:Y:S02]  /*ba70*/  ISETP.GE.AND P5, PT, R46, R238, PT ;  /* 0x000000ee2e00720c */ /* 0x000fe40003fa6270 */
[-C--:B------:R-:W-:Y:S02]  /*ba80*/  ISETP.GE.AND P4, PT, R16, R233.reuse, PT ;  /* 0x000000e91000720c */ /* 0x080fe40003f86270 */
[C---:B------:R-:W-:Y:S02]  /*ba90*/  ISETP.GE.AND P3, PT, R46.reuse, R233, PT ;  /* 0x000000e92e00720c */ /* 0x040fe40003f66270 */
[----:B------:R-:W-:Y:S02]  /*baa0*/  ISETP.GE.AND P2, PT, R46, R209, PT ;  /* 0x000000d12e00720c */ /* 0x000fe40003f46270 */
[----:B------:R-:W-:Y:S02]  /*bab0*/  FSEL R147, R60, -INF , !P6 ;  /* 0xff8000003c937808 */ /* 0x000fe40007000000 */
[----:B------:R-:W-:-:S02]  /*bac0*/  FSEL R153, R7, -INF , !P2 ;  /* 0xff80000007997808 */ /* 0x000fc40005000000 */
        /* <DEDUP_REMOVED lines=12> */
[----:B------:R-:W-:Y:S01]  /*bb90*/  @!P0 LEA R16, P6, R10, c[0x0][0x168], 0x1 ;  /* 0x00005a000a108a11 */ /* 0x000fe200078c08ff */
[----:B------:R-:W-:Y:S02]  /*bba0*/  IMAD.MOV.U32 R4, RZ, RZ, c[0x0][0x198] ;  /* 0x00006600ff047624 */ /* 0x000fe400078e00ff */
[----:B------:R-:W-:Y:S01]  /*bbb0*/  IMAD.IADD R5, R7, 0x1, R5 ;  /* 0x0000000107057824 */ /* 0x000fe200078e0205 */
[-C--:B------:R-:W-:Y:S02]  /*bbc0*/  @!P0 IADD3 R7, P5, R197, R10.reuse, RZ ;  /* 0x0000000ac5078210 */ /* 0x080fe40007fbe0ff */
[----:B------:R-:W-:Y:S02]  /*bbd0*/  @!P0 LEA R8, P3, R4, R10, 0x5 ;  /* 0x0000000a04088211 */ /* 0x000fe400078628ff */
[----:B------:R-:W-:Y:S01]  /*bbe0*/  LEA.HI.X R11, R6, R217, R5, 0x6, P2 ;  /* 0x000000d9060b7211 */ /* 0x000fe200010f3405 */
[----:B------:R-:W-:Y:S01]  /*bbf0*/  @!P0 IMAD.MOV.U32 R5, RZ, RZ, c[0x0][0x19c] ;  /* 0x00006700ff058624 */ /* 0x000fe200078e00ff */
[----:B------:R-:W-:-:S02]  /*bc00*/  @!P0 LEA R14, P4, R7, c[0x0][0x168], 0x1 ;  /* 0x00005a00070e8a11 */ /* 0x000fc400078808ff */
[----:B------:R-:W-:Y:S01]  /*bc10*/  @!P0 LEA R12, P2, R8, c[0x0][0x168], 0x1 ;  /* 0x00005a00080c8a11 */ /* 0x000fe200078408ff */
[----:B------:R-:W-:Y:S01]  /*bc20*/  @!P0 IMAD.X R6, R196, 0x1, R11, P5 ;  /* 0x00000001c4068824 */ /* 0x000fe200028e060b */
[----:B------:R-:W-:Y:S02]  /*bc30*/  @!P0 LEA.HI.X R5, R4, R11, R5, 0x5, P3 ;  /* 0x0000000b04058211 */ /* 0x000fe400018f2c05 */
        /* <DEDUP_REMOVED lines=29> */
.L_x_548:
[----:B------:R-:W-:Y:S05]  /*be10*/  BSYNC B0 ;  /* 0x0000000000007941 */ /* 0x000fea0003800000 */
.L_x_547:
[----:B------:R-:W0:Y:S02]  /*be20*/  LDGDEPBAR ;  /* 0x00000000000079af */ /* 0x000e240000000000 */
.L_x_546:
[----:B------:R-:W-:Y:S01]  /*be30*/  FMNMX.FTZ R5, R2, R32, !PT ;  /* 0x0000002002057209 */ /* 0x000fe20007810000 */
[----:B------:R-:W-:Y:S01]  /*be40*/  IMAD.MOV.U32 R233, RZ, RZ, R53 ;  /* 0x000000ffffe97224 */ /* 0x000fe200078e0035 */
[----:B------:R-:W3:Y:S01]  /*be50*/  LDC.U8 R148, c[0x0][0x2d8] ;  /* 0x0000b600ff947b82 */ /* 0x000ee20000000000 */
[----:B------:R-:W-:Y:S01]  /*be60*/  IMAD.MOV.U32 R209, RZ, RZ, R47 ;  /* 0x000000ffffd17224 */ /* 0x000fe200078e002f */
[----:B------:R-:W-:Y:S01]  /*be70*/  FMNMX.FTZ R5, R34, R5, !PT ;  /* 0x0000000522057209 */ /* 0x000fe20007810000 */
[----:B------:R-:W-:Y:S01]  /*be80*/  IMAD.MOV.U32 R238, RZ, RZ, R54 ;  /* 0x000000ffffee7224 */ /* 0x000fe200078e0036 */
[----:B------:R-:W-:Y:S01]  /*be90*/  LDSM.16.MT88.4 R60, [R186+0x6000] ;  /* 0x00600000ba3c783b */ /* 0x000fe20000004200 */
[----:B------:R-:W-:Y:S01]  /*bea0*/  IMAD.MOV.U32 R231, RZ, RZ, R55 ;  /* 0x000000ffffe77224 */ /* 0x000fe200078e0037 */
[----:B------:R-:W-:Y:S01]  /*beb0*/  FMNMX.FTZ R5, R40, R5, !PT ;  /* 0x0000000528057209 */ /* 0x000fe20007810000 */
[----:B-1----:R-:W-:Y:S01]  /*bec0*/  IMAD.WIDE.U32 R12, R232, -0x326172a9, RZ ;  /* 0xcd9e8d57e80c7825 */ /* 0x002fe200078e00ff */
[----:B------:R-:W-:Y:S02]  /*bed0*/  LDSM.16.MT88.4 R52, [R188+0x6000] ;  /* 0x00600000bc34783b */ /* 0x000fe40000004200 */
[----:B------:R-:W-:Y:S01]  /*bee0*/  FMNMX.FTZ R4, R44, R5, !PT ;  /* 0x000000052c047209 */ /* 0x000fe20007810000 */
[----:B------:R-:W-:-:S03]  /*bef0*/  IMAD.SHL.U32 R9, R140, 0x2, RZ ;  /* 0x000000028c097824 */ /* 0x000fc600078e00ff */
[----:B------:R-:W-:Y:S02]  /*bf00*/  FMNMX.FTZ R4, R43, R4, !PT ;  /* 0x000000042b047209 */ /* 0x000fe40007810000 */
[----:B------:R-:W-:Y:S02]  /*bf10*/  LOP3.LUT R134, R243, UR25, R9, 0x96, !PT ;  /* 0x00000019f3867c12 */ /* 0x000fe4000f8e9609 */
[----:B------:R-:W-:Y:S02]  /*bf20*/  FMNMX.FTZ R5, R179, R4, !PT ;  /* 0x00000004b3057209 */ /* 0x000fe40007810000 */
[----:B------:R-:W-:Y:S01]  /*bf30*/  FMNMX.FTZ R4, R0, R45, !PT ;  /* 0x0000002d00047209 */ /* 0x000fe20007810000 */
[----:B------:R-:W-:Y:S01]  /*bf40*/  IMAD.WIDE.U32 R134, R134, -0x326172a9, RZ ;  /* 0xcd9e8d5786867825 */ /* 0x000fe200078e00ff */
        /* <DEDUP_REMOVED lines=14> */
[----:B--2---:R-:W-:Y:S02]  /*c030*/  FMNMX.FTZ R6, R158, R5, !PT ;  /* 0x000000059e067209 */ /* 0x004fe40007810000 */
[----:B------:R-:W-:Y:S02]  /*c040*/  FMNMX.FTZ R4, R225, R4, !PT ;  /* 0x00000004e1047209 */ /* 0x000fe40007810000 */
[----:B------:R-:W-:Y:S02]  /*c050*/  FMNMX.FTZ R5, R159, R6, !PT ;  /* 0x000000069f057209 */ /* 0x000fe40007810000 */
[----:B------:R-:W-:Y:S02]  /*c060*/  FMNMX.FTZ R4, R227, R4, !PT ;  /* 0x00000004e3047209 */ /* 0x000fe40007810000 */
[----:B------:R-:W-:Y:S02]  /*c070*/  FMNMX.FTZ R5, R156, R5, !PT ;  /* 0x000000059c057209 */ /* 0x000fe40007810000 */
[----:B------:R-:W-:-:S02]  /*c080*/  FMNMX.FTZ R4, R239, R4, !PT ;  /* 0x00000004ef047209 */ /* 0x000fc40007810000 */
[----:B---3--:R-:W-:Y:S01]  /*c090*/  PRMT R148, R148, 0x7054, R148 ;  /* 0x0000705494947816 */ /* 0x008fe20000000094 */
[----:B------:R-:W1:Y:S01]  /*c0a0*/  SHFL.BFLY PT, R6, R5, 0x2, 0x1f ;  /* 0x0c401f0005067f89 */ /* 0x000e6200000e0000 */
[----:B------:R-:W-:-:S04]  /*c0b0*/  FMNMX.FTZ R4, R245, R4, !PT ;  /* 0x00000004f5047209 */ /* 0x000fc80007810000 */
[----:B------:R-:W-:-:S04]  /*c0c0*/  FMNMX.FTZ R4, R157, R4, !PT ;  /* 0x000000049d047209 */ /* 0x000fc80007810000 */
[----:B------:R-:W-:Y:S02]  /*c0d0*/  FMNMX.FTZ R7, R155, R4, !PT ;  /* 0x000000049b077209 */ /* 0x000fe40007810000 */
[----:B------:R-:W-:Y:S02]  /*c0e0*/  LOP3.LUT R4, R13, R229, RZ, 0x3c, !PT ;  /* 0x000000e50d047212 */ /* 0x000fe400078e3cff */
[----:B------:R-:W-:-:S03]  /*c0f0*/  FMNMX.FTZ R8, R152, R7, !PT ;  /* 0x0000000798087209 */ /* 0x000fc60007810000 */
[----:B------:R-:W-:Y:S01]  /*c100*/  IMAD.WIDE.U32 R10, R4, -0x2daee0ad, RZ ;  /* 0xd2511f53040a7825 */ /* 0x000fe200078e00ff */
[----:B------:R-:W-:Y:S02]  /*c110*/  FMNMX.FTZ R7, R153, R8, !PT ;  /* 0x0000000899077209 */ /* 0x000fe40007810000 */
[----:B------:R-:W-:-:S03]  /*c120*/  LOP3.LUT R8, R135, UR15, R12, 0x96, !PT ;  /* 0x0000000f87087c12 */ /* 0x000fc6000f8e960c */
[----:B------:R-:W2:Y:S01]  /*c130*/  SHFL.BFLY PT, R4, R7, 0x2, 0x1f ;  /* 0x0c401f0007047f89 */ /* 0x000ea200000e0000 */
[----:B-1----:R-:W-:Y:S01]  /*c140*/  FMNMX.FTZ R6, R5, R6, !PT ;  /* 0x0000000605067209 */ /* 0x002fe20007810000 */
[----:B------:R-:W-:Y:S01]  /*c150*/  IMAD.WIDE.U32 R8, R8, -0x2daee0ad, RZ ;  /* 0xd2511f5308087825 */ /* 0x000fe200078e00ff */
[----:B------:R-:W-:-:S03]  /*c160*/  LOP3.LUT R5, R11, UR14, R242, 0x96, !PT ;  /* 0x0000000e0b057c12 */ /* 0x000fc6000f8e96f2 */
[----:B------:R-:W1:Y:S01]  /*c170*/  SHFL.BFLY PT, R133, R6, 0x1, 0x1f ;  /* 0x0c201f0006857f89 */ /* 0x000e6200000e0000 */
[----:B------:R-:W-:Y:S02]  /*c180*/  IMAD.MOV.U32 R242, RZ, RZ, R173 ;  /* 0x000000fffff27224 */ /* 0x000fe400078e00ad */
[----:B------:R-:W-:-:S05]  /*c190*/  IMAD.WIDE.U32 R164, R5, -0x326172a9, RZ ;  /* 0xcd9e8d5705a47825 */ /* 0x000fca00078e00ff */
[--C-:B------:R-:W-:Y:S02]  /*c1a0*/  LOP3.LUT R5, R165, UR13, R134.reuse, 0x96, !PT ;  /* 0x0000000da5057c12 */ /* 0x100fe4000f8e9686 */
[----:B------:R-:W-:-:S03]  /*c1b0*/  LOP3.LUT R134, R241, UR13, R134, 0x96, !PT ;  /* 0x0000000df1867c12 */ /* 0x000fc6000f8e9686 */
[----:B------:R-:W-:Y:S01]  /*c1c0*/  IMAD.WIDE.U32 R64, R5, -0x2daee0ad, RZ ;  /* 0xd2511f5305407825 */ /* 0x000fe200078e00ff */
[----:B------:R-:W-:Y:S02]  /*c1d0*/  LOP3.LUT R5, R9, UR12, R10, 0x96, !PT ;  /* 0x0000000c09057c12 */ /* 0x000fe4000f8e960a */
[----:B--2---:R-:W-:Y:S02]  /*c1e0*/  FMNMX.FTZ R4, R7, R4, !PT ;  /* 0x0000000407047209 */ /* 0x004fe40007810000 */
[----:B------:R-:W-:Y:S01]  /*c1f0*/  LOP3.LUT R66, R65, UR10, R8, 0x96, !PT ;  /* 0x0000000a41427c12 */ /* 0x000fe2000f8e9608 */
[----:B------:R-:W-:Y:S02]  /*c200*/  IMAD.WIDE.U32 R8, R5, -0x326172a9, RZ ;  /* 0xcd9e8d5705087825 */ /* 0x000fe400078e00ff */
[----:B------:R-:W2:Y:S02]  /*c210*/  SHFL.BFLY PT, R7, R4, 0x1, 0x1f ;  /* 0x0c201f0004077f89 */ /* 0x000ea400000e0000 */
[----:B------:R-:W-:Y:S01]  /*c220*/  IMAD.WIDE.U32 R66, R66, -0x326172a9, RZ ;  /* 0xcd9e8d5742427825 */ /* 0x000fe200078e00ff */
[----:B-1----:R-:W-:-:S02]  /*c230*/  FMNMX.FTZ R133, R6, R133, !PT ;  /* 0x0000008506857209 */ /* 0x002fc40007810000 */
[----:B------:R-:W-:Y:S02]  /*c240*/  LOP3.LUT R6, R9, UR11, R164, 0x96, !PT ;  /* 0x0000000b09067c12 */ /* 0x000fe4000f8e96a4 */
[----:B------:R-:W-:Y:S01]  /*c250*/  LOP3.LUT R5, R67, UR9, R8, 0x96, !PT ;  /* 0x0000000943057c12 */ /* 0x000fe2000f8e9608 */
[C---:B------:R-:W-:Y:S01]  /*c260*/  FMUL.FTZ R173, R133.reuse, c[0x0][0x23c] ;  /* 0x00008f0085ad7a20 */ /* 0x040fe20000410000 */
[----:B------:R-:W-:Y:S01]  /*c270*/  FSETP.NEU.FTZ.AND P2, PT, R133, -INF , PT ;  /* 0xff8000008500780b */ /* 0x000fe20003f5d000 */
[----:B------:R-:W-:-:S03]  /*c280*/  IMAD.WIDE.U32 R8, R6, -0x2daee0ad, RZ ;  /* 0xd2511f5306087825 */ /* 0x000fc600078e00ff */
[----:B------:R-:W-:Y:S01]  /*c290*/  FSEL R173, R173, RZ, P2 ;  /* 0x000000ffadad7208 */ /* 0x000fe20001000000 */
[----:B------:R-:W-:Y:S01]  /*c2a0*/  IMAD.WIDE.U32 R166, R5, -0x2daee0ad, RZ ;  /* 0xd2511f5305a67825 */ /* 0x000fe200078e00ff */
[----:B------:R-:W-:Y:S02]  /*c2b0*/  LOP3.LUT R64, R9, UR8, R64, 0x96, !PT ;  /* 0x0000000809407c12 */ /* 0x000fe4000f8e9640 */
[----:B------:R-:W-:Y:S01]  /*c2c0*/  FSEL R17, R133, RZ, P2 ;  /* 0x000000ff85117208 */ /* 0x000fe20001000000 */
[----:B------:R-:W-:Y:S01]  /*c2d0*/  FFMA.FTZ R6, R40, c[0x0][0x23c], -R173 ;  /* 0x00008f0028067a23 */ /* 0x000fe200000108ad */
[----:B------:R-:W-:Y:S01]  /*c2e0*/  LOP3.LUT R5, R167, UR6, R8, 0x96, !PT ;  /* 0x00000006a7057c12 */ /* 0x000fe2000f8e9608 */
[----:B------:R-:W-:-:S04]  /*c2f0*/  IMAD.WIDE.U32 R64, R64, -0x326172a9, RZ ;  /* 0xcd9e8d5740407825 */ /* 0x000fc800078e00ff */
[----:B------:R-:W-:Y:S01]  /*c300*/  IMAD.WIDE.U32 R12, R5, -0x326172a9, RZ ;  /* 0xcd9e8d57050c7825 */ /* 0x000fe200078e00ff */
[----:B--2---:R-:W-:Y:S01]  /*c310*/  FMNMX.FTZ R7, R4, R7, !PT ;  /* 0x0000000704077209 */ /* 0x004fe20007810000 */
[----:B------:R-:W-:Y:S02]  /*c320*/  MUFU.EX2 R6, R6 ;  /* 0x0000000600067308 */ /* 0x000fe40000000800 */
[--C-:B------:R-:W-:Y:S01]  /*c330*/  FFMA.FTZ R5, R44, c[0x0][0x23c], -R173.reuse ;  /* 0x00008f002c057a23 */ /* 0x100fe200000108ad */
[C---:B------:R-:W-:Y:S01]  /*c340*/  LOP3.LUT R10, R12.reuse, 0xffff, RZ, 0xc0, !PT ;  /* 0x0000ffff0c0a7812 */ /* 0x040fe200078ec0ff */
[----:B------:R-:W-:Y:S01]  /*c350*/  FMUL.FTZ R154, R7, c[0x0][0x23c] ;  /* 0x00008f00079a7a20 */ /* 0x000fe20000410000 */
[----:B------:R-:W-:Y:S01]  /*c360*/  LOP3.LUT R15, R12, 0xff, RZ, 0xc0, !PT ;  /* 0x000000ff0c0f7812 */ /* 0x000fe200078ec0ff */
[--C-:B------:R-:W-:Y:S01]  /*c370*/  FFMA.FTZ R142, R32, c[0x0][0x23c], -R173.reuse ;  /* 0x00008f00208e7a23 */ /* 0x100fe200000108ad */
[----:B------:R-:W-:Y:S01]  /*c380*/  SHF.R.U32.HI R10, RZ, 0x8, R10 ;  /* 0x00000008ff0a7819 */ /* 0x000fe2000001160a */
[----:B------:R-:W1:Y:S01]  /*c390*/  MUFU.EX2 R5, R5 ;  /* 0x0000000500057308 */ /* 0x000e620000000800 */
[----:B------:R-:W-:Y:S01]  /*c3a0*/  LOP3.LUT R8, R13, UR16, R64, 0x96, !PT ;  /* 0x000000100d087c12 */ /* 0x000fe2000f8e9640 */
[--C-:B------:R-:W-:Y:S01]  /*c3b0*/  FFMA.FTZ R139, R34, c[0x0][0x23c], -R173.reuse ;  /* 0x00008f00228b7a23 */ /* 0x100fe200000108ad */
[----:B------:R-:W-:Y:S01]  /*c3c0*/  PRMT R15, R15, 0x5410, R10 ;  /* 0x000054100f0f7816 */ /* 0x000fe2000000000a */
[--C-:B------:R-:W-:Y:S01]  /*c3d0*/  FFMA.FTZ R179, R179, c[0x0][0x23c], -R173.reuse ;  /* 0x00008f00b3b37a23 */ /* 0x100fe200000108ad */
[----:B------:R-:W-:Y:S01]  /*c3e0*/  LOP3.LUT R10, R8, 0xffff, RZ, 0xc0, !PT ;  /* 0x0000ffff080a7812 */ /* 0x000fe200078ec0ff */
[--C-:B------:R-:W-:Y:S01]  /*c3f0*/  FFMA.FTZ R252, R252, c[0x0][0x23c], -R173.reuse ;  /* 0x00008f00fcfc7a23 */ /* 0x100fe200000108ad */
[C---:B------:R-:W-:Y:S01]  /*c400*/  FSETP.NEU.FTZ.AND P0, PT, R7.reuse, -INF , PT ;  /* 0xff8000000700780b */ /* 0x040fe20003f1d000 */
[--C-:B------:R-:W-:Y:S01]  /*c410*/  HSET2.LE.AND R15, R15, R148.reuse, PT ;  /* 0x000000940f0f7233 */ /* 0x100fe20003803000 */
[----:B------:R-:W-:Y:S01]  /*c420*/  LOP3.LUT R9, R8, 0xff, RZ, 0xc0, !PT ;  /* 0x000000ff08097812 */ /* 0x000fe200078ec0ff */
[----:B------:R-:W-:Y:S01]  /*c430*/  MUFU.EX2 R142, R142 ;  /* 0x0000008e008e7308 */ /* 0x000fe20000000800 */
[----:B------:R-:W-:Y:S01]  /*c440*/  SHF.R.U32.HI R10, RZ, 0x8, R10 ;  /* 0x00000008ff0a7819 */ /* 0x000fe2000001160a */
[--C-:B------:R-:W-:Y:S01]  /*c450*/  FFMA.FTZ R250, R250, c[0x0][0x23c], -R173.reuse ;  /* 0x00008f00fafa7a23 */ /* 0x100fe200000108ad */
[----:B------:R-:W-:Y:S01]  /*c460*/  FSEL R143, R7, RZ, P0 ;  /* 0x000000ff078f7208 */ /* 0x000fe20000000000 */
[--C-:B------:R-:W-:Y:S01]  /*c470*/  FFMA.FTZ R244, R244, c[0x0][0x23c], -R173.reuse ;  /* 0x00008f00f4f47a23 */ /* 0x100fe200000108ad */
[----:B------:R-:W-:Y:S01]  /*c480*/  PRMT R9, R9, 0x5410, R10 ;  /* 0x0000541009097816 */ /* 0x000fe2000000000a */
[----:B------:R-:W-:Y:S01]  /*c490*/  FFMA.FTZ R248, R248, c[0x0][0x23c], -R173 ;  /* 0x00008f00f8f87a23 */ /* 0x000fe200000108ad */
[----:B------:R-:W-:Y:S01]  /*c4a0*/  FMNMX.FTZ R10, R176, R49, !PT ;  /* 0x00000031b00a7209 */ /* 0x000fe20007810000 */
[----:B------:R-:W-:Y:S01]  /*c4b0*/  FADD.FTZ R143, R0, -R143 ;  /* 0x8000008f008f7221 */ /* 0x000fe20000010000 */
[----:B------:R-:W-:Y:S01]  /*c4c0*/  SHF.R.U32.HI R13, RZ, 0x10, R12 ;  /* 0x00000010ff0d7819 */ /* 0x000fe2000001160c */
[----:B------:R-:W-:Y:S01]  /*c4d0*/  MUFU.EX2 R139, R139 ;  /* 0x0000008b008b7308 */ /* 0x000fe20000000800 */
[----:B------:R-:W-:Y:S01]  /*c4e0*/  FMNMX.FTZ R0, R51, R10, !PT ;  /* 0x0000000a33007209 */ /* 0x000fe20007810000 */
[----:B------:R-:W-:Y:S01]  /*c4f0*/  HSET2.LE.AND R9, R9, R148, PT ;  /* 0x0000009409097233 */ /* 0x000fe20003803000 */
[----:B------:R-:W-:Y:S01]  /*c500*/  SHF.R.U32.HI R11, RZ, 0x10, R8 ;  /* 0x00000010ff0b7819 */ /* 0x000fe20000011608 */
[----:B------:R-:W-:Y:S01]  /*c510*/  FMUL.FTZ R143, R143, c[0x0][0x23c] ;  /* 0x00008f008f8f7a20 */ /* 0x000fe20000410000 */
[----:B------:R-:W-:Y:S01]  /*c520*/  FMNMX.FTZ R0, R57, R0, !PT ;  /* 0x0000000039007209 */ /* 0x000fe20007810000 */
[----:B------:R-:W-:Y:S01]  /*c530*/  FFMA.FTZ R160, R160, c[0x0][0x23c], -R173 ;  /* 0x00008f00a0a07a23 */ /* 0x000fe200000108ad */
[----:B------:R-:W-:Y:S01]  /*c540*/  SHF.R.U32.HI R4, RZ, 0x18, R12 ;  /* 0x00000018ff047819 */ /* 0x000fe2000001160c */
[----:B------:R-:W-:Y:S01]  /*c550*/  MUFU.EX2 R179, R179 ;  /* 0x000000b300b37308 */ /* 0x000fe20000000800 */
[----:B------:R-:W-:-:S02]  /*c560*/  LOP3.LUT R13, R13, 0xff, RZ, 0xc0, !PT ;  /* 0x000000ff0d0d7812 */ /* 0x000fc400078ec0ff */
[----:B------:R-:W-:Y:S02]  /*c570*/  SHF.R.U32.HI R8, RZ, 0x18, R8 ;  /* 0x00000018ff087819 */ /* 0x000fe40000011608 */
[----:B------:R-:W-:Y:S02]  /*c580*/  LOP3.LUT R11, R11, 0xff, RZ, 0xc0, !PT ;  /* 0x000000ff0b0b7812 */ /* 0x000fe400078ec0ff */
[----:B------:R-:W-:Y:S01]  /*c590*/  FMNMX.FTZ R10, R59, R0, !PT ;  /* 0x000000003b0a7209 */ /* 0x000fe20007810000 */
[----:B------:R-:W2:Y:S01]  /*c5a0*/  MUFU.EX2 R143, R143 ;  /* 0x0000008f008f7308 */ /* 0x000ea20000000800 */
[----:B------:R-:W-:Y:S02]  /*c5b0*/  FSEL R154, R154, RZ, P0 ;  /* 0x000000ff9a9a7208 */ /* 0x000fe40000000000 */
[----:B------:R-:W-:Y:S02]  /*c5c0*/  PRMT R13, R13, 0x5410, R4 ;  /* 0x000054100d0d7816 */ /* 0x000fe40000000004 */
[----:B------:R-:W-:Y:S01]  /*c5d0*/  PRMT R11, R11, 0x5410, R8 ;  /* 0x000054100b0b7816 */ /* 0x000fe20000000008 */
[----:B------:R-:W-:Y:S01]  /*c5e0*/  FADD.FTZ R8, R2, -R17 ;  /* 0x8000001102087221 */ /* 0x000fe20000010000 */
[----:B------:R-:W-:Y:S01]  /*c5f0*/  FMNMX.FTZ R10, R249, R10, !PT ;  /* 0x0000000af90a7209 */ /* 0x000fe20007810000 */
[--C-:B------:R-:W-:Y:S01]  /*c600*/  FFMA.FTZ R4, R33, c[0x0][0x23c], -R154.reuse ;  /* 0x00008f0021047a23 */ /* 0x100fe2000001089a */
[----:B------:R-:W-:Y:S01]  /*c610*/  FMNMX.FTZ R17, R3, R48, !PT ;  /* 0x0000003003117209 */ /* 0x000fe20007810000 */
[--C-:B------:R-:W-:Y:S01]  /*c620*/  FFMA.FTZ R141, R41, c[0x0][0x23c], -R154.reuse ;  /* 0x00008f00298d7a23 */ /* 0x100fe2000001089a */
[--C-:B------:R-:W-:Y:S01]  /*c630*/  HSET2.LE.AND R47, R13, R148.reuse, PT ;  /* 0x000000940d2f7233 */ /* 0x100fe20003803000 */
[----:B------:R-:W-:Y:S01]  /*c640*/  FMNMX.FTZ R13, R247, R10, !PT ;  /* 0x0000000af70d7209 */ /* 0x000fe20007810000 */
[--C-:B------:R-:W-:Y:S01]  /*c650*/  FFMA.FTZ R2, R45, c[0x0][0x23c], -R154.reuse ;  /* 0x00008f002d027a23 */ /* 0x100fe2000001089a */
[----:B------:R-:W-:Y:S01]  /*c660*/  FMNMX.FTZ R17, R50, R17, !PT ;  /* 0x0000001132117209 */ /* 0x000fe20007810000 */
[----:B------:R-:W-:Y:S01]  /*c670*/  MUFU.EX2 R4, R4 ;  /* 0x0000000400047308 */ /* 0x000fe20000000800 */
[----:B-1----:R-:W-:Y:S01]  /*c680*/  F2FP.BF16.PACK_AB R46, R5, R6 ;  /* 0x00000006052e723e */ /* 0x002fe200000010ff */
[----:B------:R-:W-:Y:S01]  /*c690*/  FFMA.FTZ R35, R35, c[0x0][0x23c], -R154 ;  /* 0x00008f0023237a23 */ /* 0x000fe2000001089a */
[----:B------:R-:W-:Y:S01]  /*c6a0*/  FMNMX.FTZ R13, R168, R13, !PT ;  /* 0x0000000da80d7209 */ /* 0x000fe20007810000 */
[----:B------:R-:W-:Y:S01]  /*c6b0*/  FMUL.FTZ R144, R8, c[0x0][0x23c] ;  /* 0x00008f0008907a20 */ /* 0x000fe20000410000 */
[----:B------:R-:W-:Y:S01]  /*c6c0*/  FMNMX.FTZ R17, R56, R17, !PT ;  /* 0x0000001138117209 */ /* 0x000fe20007810000 */
[----:B------:R-:W-:Y:S01]  /*c6d0*/  HSET2.LE.AND R11, R11, R148, PT ;  /* 0x000000940b0b7233 */ /* 0x000fe20003803000 */
[----:B------:R-:W-:Y:S01]  /*c6e0*/  LOP3.LUT R46, R15, R46, RZ, 0xc0, !PT ;  /* 0x0000002e0f2e7212 */ /* 0x000fe200078ec0ff */
[----:B------:R-:W1:Y:S01]  /*c6f0*/  MUFU.EX2 R141, R141 ;  /* 0x0000008d008d7308 */ /* 0x000e620000000800 */
[----:B------:R-:W-:Y:S01]  /*c700*/  FMNMX.FTZ R13, R242, R13, !PT ;  /* 0x0000000df20d7209 */ /* 0x000fe20007810000 */
[----:B--2---:R-:W-:Y:S01]  /*c710*/  FMUL.FTZ R38, R110, R143 ;  /* 0x0000008f6e267220 */ /* 0x004fe20000410000 */
[----:B------:R-:W-:Y:S01]  /*c720*/  FMNMX.FTZ R15, R58, R17, !PT ;  /* 0x000000113a0f7209 */ /* 0x000fe20007810000 */
[----:B------:R-:W-:Y:S01]  /*c730*/  FMUL.FTZ R26, R74, R143 ;  /* 0x0000008f4a1a7220 */ /* 0x000fe20000410000 */
[----:B------:R-:W-:Y:S01]  /*c740*/  FMNMX.FTZ R16, R172, R13, !PT ;  /* 0x0000000dac107209 */ /* 0x000fe20007810000 */
[----:B------:R-:W-:Y:S01]  /*c750*/  FMUL.FTZ R39, R111, R143 ;  /* 0x0000008f6f277220 */ /* 0x000fe20000410000 */
[----:B------:R-:W-:Y:S01]  /*c760*/  FMNMX.FTZ R15, R226, R15, !PT ;  /* 0x0000000fe20f7209 */ /* 0x000fe20007810000 */
[----:B------:R-:W-:Y:S01]  /*c770*/  MUFU.EX2 R2, R2 ;  /* 0x0000000200027308 */ /* 0x000fe20000000800 */
[----:B------:R-:W-:Y:S01]  /*c780*/  FMNMX.FTZ R16, R171, R16, !PT ;  /* 0x00000010ab107209 */ /* 0x000fe20007810000 */
[----:B------:R-:W-:Y:S01]  /*c790*/  IMAD.MOV.U32 R111, RZ, RZ, R42 ;  /* 0x000000ffff6f7224 */ /* 0x000fe200078e002a */
[----:B------:R-:W-:Y:S01]  /*c7a0*/  FMNMX.FTZ R15, R178, R15, !PT ;  /* 0x0000000fb20f7209 */ /* 0x000fe20007810000 */
[-C--:B------:R-:W-:Y:S01]  /*c7b0*/  FMUL.FTZ R14, R126, R143.reuse ;  /* 0x0000008f7e0e7220 */ /* 0x080fe20000410000 */
[----:B------:R-:W-:Y:S01]  /*c7c0*/  FMNMX.FTZ R16, R175, R16, !PT ;  /* 0x00000010af107209 */ /* 0x000fe20007810000 */
[----:B------:R-:W-:Y:S01]  /*c7d0*/  FMUL.FTZ R22, R122, R143 ;  /* 0x0000008f7a167220 */ /* 0x000fe20000410000 */
[----:B------:R-:W-:Y:S01]  /*c7e0*/  FMNMX.FTZ R12, R246, R15, !PT ;  /* 0x0000000ff60c7209 */ /* 0x000fe20007810000 */
[----:B------:R-:W2:Y:S01]  /*c7f0*/  MUFU.EX2 R0, R35 ;  /* 0x0000002300007308 */ /* 0x000ea20000000800 */
[----:B-1----:R-:W-:Y:S01]  /*c800*/  F2FP.BF16.PACK_AB R8, R141, R4 ;  /* 0x000000048d08723e */ /* 0x002fe200000010ff */
[-C--:B------:R-:W-:Y:S01]  /*c810*/  FMUL.FTZ R15, R127, R143.reuse ;  /* 0x0000008f7f0f7220 */ /* 0x080fe20000410000 */
[----:B------:R-:W-:Y:S01]  /*c820*/  FMNMX.FTZ R25, R177, R16, !PT ;  /* 0x00000010b1197209 */ /* 0x000fe20007810000 */
[----:B------:R-:W-:Y:S01]  /*c830*/  IMAD.MOV.U32 R127, RZ, RZ, R43 ;  /* 0x000000ffff7f7224 */ /* 0x000fe200078e002b */
[----:B------:R-:W-:Y:S01]  /*c840*/  LOP3.LUT R47, R47, R8, RZ, 0xc0, !PT ;  /* 0x000000082f2f7212 */ /* 0x000fe200078ec0ff */
[----:B------:R-:W-:Y:S01]  /*c850*/  LDSM.16.MT88.4 R16, [R184+0x6000] ;  /* 0x00600000b810783b */ /* 0x000fe20000004200 */
[----:B------:R-:W-:Y:S01]  /*c860*/  FMNMX.FTZ R12, R251, R12, !PT ;  /* 0x0000000cfb0c7209 */ /* 0x000fe20007810000 */
[----:B------:R-:W1:Y:S01]  /*c870*/  MUFU.EX2 R144, R144 ;  /* 0x0000009000907308 */ /* 0x000e620000000800 */
[----:B------:R-:W-:Y:S01]  /*c880*/  F2FP.BF16.PACK_AB R44, R139, R142 ;  /* 0x0000008e8b2c723e */ /* 0x000fe200000010ff */
[----:B------:R-:W-:Y:S01]  /*c890*/  FMUL.FTZ R23, R123, R143 ;  /* 0x0000008f7b177220 */ /* 0x000fe20000410000 */
[----:B------:R-:W-:Y:S01]  /*c8a0*/  FMNMX.FTZ R64, R138, R25, !PT ;  /* 0x000000198a407209 */ /* 0x000fe20007810000 */
[-C--:B------:R-:W-:Y:S01]  /*c8b0*/  FMUL.FTZ R27, R75, R143.reuse ;  /* 0x0000008f4b1b7220 */ /* 0x080fe20000410000 */
[----:B------:R-:W-:Y:S01]  /*c8c0*/  FMNMX.FTZ R37, R151, R12, !PT ;  /* 0x0000000c97257209 */ /* 0x000fe20007810000 */
[-C--:B------:R-:W-:Y:S01]  /*c8d0*/  FMUL.FTZ R30, R78, R143.reuse ;  /* 0x0000008f4e1e7220 */ /* 0x080fe20000410000 */
[----:B------:R-:W-:Y:S01]  /*c8e0*/  LOP3.LUT R44, R9, R44, RZ, 0xc0, !PT ;  /* 0x0000002c092c7212 */ /* 0x000fe200078ec0ff */
[-C--:B------:R-:W-:Y:S01]  /*c8f0*/  FMUL.FTZ R31, R79, R143.reuse ;  /* 0x0000008f4f1f7220 */ /* 0x080fe20000410000 */
[----:B--2---:R-:W-:Y:S01]  /*c900*/  F2FP.BF16.PACK_AB R8, R0, R2 ;  /* 0x000000020008723e */ /* 0x004fe200000010ff */
[-C--:B------:R-:W-:Y:S01]  /*c910*/  FMUL.FTZ R34, R86, R143.reuse ;  /* 0x0000008f56227220 */ /* 0x080fe20000410000 */
[----:B------:R-:W-:Y:S01]  /*c920*/  FMNMX.FTZ R64, R137, R64, !PT ;  /* 0x0000004089407209 */ /* 0x000fe20007810000 */
[-C--:B------:R-:W-:Y:S01]  /*c930*/  FMUL.FTZ R35, R87, R143.reuse ;  /* 0x0000008f57237220 */ /* 0x080fe20000410000 */
[----:B------:R-:W-:Y:S01]  /*c940*/  LOP3.LUT R45, R11, R8, RZ, 0xc0, !PT ;  /* 0x000000080b2d7212 */ /* 0x000fe200078ec0ff */
[----:B------:R-:W-:Y:S01]  /*c950*/  FMUL.FTZ R42, R94, R143 ;  /* 0x0000008f5e2a7220 */ /* 0x000fe20000410000 */
[----:B------:R-:W-:Y:S01]  /*c960*/  LDSM.16.MT88.4 R8, [R185+0x6000] ;  /* 0x00600000b908783b */ /* 0x000fe20000004200 */
[----:B------:R-:W-:Y:S01]  /*c970*/  FMNMX.FTZ R37, R150, R37, !PT ;  /* 0x0000002596257209 */ /* 0x000fe20007810000 */
[----:B-1----:R-:W-:Y:S01]  /*c980*/  FMUL.FTZ R25, R73, R144 ;  /* 0x0000009049197220 */ /* 0x002fe20000410000 */
[----:B------:R-:W-:Y:S01]  /*c990*/  FMNMX.FTZ R64, R147, R64, !PT ;  /* 0x0000004093407209 */ /* 0x000fe20007810000 */
[-C--:B------:R-:W-:Y:S01]  /*c9a0*/  FMUL.FTZ R20, R120, R144.reuse ;  /* 0x0000009078147220 */ /* 0x080fe20000410000 */
[----:B------:R-:W-:Y:S01]  /*c9b0*/  FMNMX.FTZ R37, R162, R37, !PT ;  /* 0x00000025a2257209 */ /* 0x000fe20007810000 */
[----:B------:R-:W-:Y:S01]  /*c9c0*/  FMUL.FTZ R21, R121, R144 ;  /* 0x0000009079157220 */ /* 0x000fe20000410000 */
[----:B------:R-:W-:Y:S01]  /*c9d0*/  FMNMX.FTZ R64, R149, R64, !PT ;  /* 0x0000004095407209 */ /* 0x000fe20007810000 */
[----:B------:R-:W-:Y:S01]  /*c9e0*/  IMAD.WIDE.U32 R120, R230, -0x326172a9, RZ ;  /* 0xcd9e8d57e6787825 */ /* 0x000fe200078e00ff */
[----:B------:R-:W-:Y:S01]  /*c9f0*/  FMNMX.FTZ R37, R174, R37, !PT ;  /* 0x00000025ae257209 */ /* 0x000fe20007810000 */
[----:B------:R-:W-:Y:S02]  /*ca00*/  MUFU.EX2 R250, R250 ;  /* 0x000000fa00fa7308 */ /* 0x000fe40000000800 */
[----:B------:R-:W1:Y:S01]  /*ca10*/  SHFL.BFLY PT, R67, R64, 0x2, 0x1f ;  /* 0x0c401f0040437f89 */ /* 0x000e6200000e0000 */
[----:B------:R-:W-:Y:S01]  /*ca20*/  FMNMX.FTZ R37, R132, R37, !PT ;  /* 0x0000002584257209 */ /* 0x000fe20007810000 */
[-C--:B------:R-:W-:Y:S01]  /*ca30*/  FMUL.FTZ R24, R72, R144.reuse ;  /* 0x0000009048187220 */ /* 0x080fe20000410000 */
[----:B------:R-:W-:Y:S01]  /*ca40*/  LOP3.LUT R72, R135, UR15, R120, 0x96, !PT ;  /* 0x0000000f87487c12 */ /* 0x000fe2000f8e9678 */
[-C--:B------:R-:W-:Y:S01]  /*ca50*/  FMUL.FTZ R12, R124, R144.reuse ;  /* 0x000000907c0c7220 */ /* 0x080fe20000410000 */
[----:B------:R-:W-:Y:S01]  /*ca60*/  FMNMX.FTZ R40, R136, R37, !PT ;  /* 0x0000002588287209 */ /* 0x000fe20007810000 */
[-C--:B------:R-:W-:Y:S01]  /*ca70*/  FMUL.FTZ R13, R125, R144.reuse ;  /* 0x000000907d0d7220 */ /* 0x080fe20000410000 */
[----:B------:R-:W-:Y:S01]  /*ca80*/  LOP3.LUT R110, R121, R229, RZ, 0x3c, !PT ;  /* 0x000000e5796e7212 */ /* 0x000fe200078e3cff */
[----:B------:R-:W-:Y:S01]  /*ca90*/  FMUL.FTZ R28, R76, R144 ;  /* 0x000000904c1c7220 */ /* 0x000fe20000410000 */
[----:B------:R-:W-:Y:S01]  /*caa0*/  FMNMX.FTZ R73, R145, R40, !PT ;  /* 0x0000002891497209 */ /* 0x000fe20007810000 */
[-C--:B------:R-:W-:Y:S01]  /*cab0*/  FMUL.FTZ R29, R77, R144.reuse ;  /* 0x000000904d1d7220 */ /* 0x080fe20000410000 */
[----:B------:R-:W-:Y:S01]  /*cac0*/  HMMA.16816.F32.BF16 R20, R44, R54, R20 ;  /* 0x000000362c14723c */ /* 0x000fe20000041814 */
[-C--:B------:R-:W-:Y:S01]  /*cad0*/  FMUL.FTZ R32, R84, R144.reuse ;  /* 0x0000009054207220 */ /* 0x080fe20000410000 */
[----:B------:R-:W-:Y:S01]  /*cae0*/  FMNMX.FTZ R73, R146, R73, !PT ;  /* 0x0000004992497209 */ /* 0x000fe20007810000 */
[-C--:B------:R-:W-:Y:S01]  /*caf0*/  FMUL.FTZ R33, R85, R144.reuse ;  /* 0x0000009055217220 */ /* 0x080fe20000410000 */
[----:B------:R-:W-:Y:S01]  /*cb00*/  MUFU.EX2 R244, R244 ;  /* 0x000000f400f47308 */ /* 0x000fe20000000800 */
[----:B------:R-:W-:-:S02]  /*cb10*/  FMUL.FTZ R36, R108, R144 ;  /* 0x000000906c247220 */ /* 0x000fc40000410000 */
[----:B------:R-:W2:Y:S01]  /*cb20*/  SHFL.BFLY PT, R74, R73, 0x2, 0x1f ;  /* 0x0c401f00494a7f89 */ /* 0x000ea200000e0000 */
[-C--:B------:R-:W-:Y:S01]  /*cb30*/  FMUL.FTZ R37, R109, R144.reuse ;  /* 0x000000906d257220 */ /* 0x080fe20000410000 */
[C---:B------:R-:W-:Y:S01]  /*cb40*/  HMMA.16816.F32.BF16 R12, R44.reuse, R52, R12 ;  /* 0x000000342c0c723c */ /* 0x040fe2000004180c */
[-C--:B------:R-:W-:Y:S02]  /*cb50*/  FMUL.FTZ R40, R92, R144.reuse ;  /* 0x000000905c287220 */ /* 0x080fe40000410000 */
[-C--:B------:R-:W-:Y:S01]  /*cb60*/  FMUL.FTZ R41, R93, R144.reuse ;  /* 0x000000905d297220 */ /* 0x080fe20000410000 */
[----:B-1----:R-:W-:Y:S01]  /*cb70*/  FMNMX.FTZ R64, R64, R67, !PT ;  /* 0x0000004340407209 */ /* 0x002fe20007810000 */
[----:B------:R-:W-:Y:S01]  /*cb80*/  FMUL.FTZ R43, R95, R143 ;  /* 0x0000008f5f2b7220 */ /* 0x000fe20000410000 */
[----:B------:R-:W-:Y:S01]  /*cb90*/  MUFU.EX2 R248, R248 ;  /* 0x000000f800f87308 */ /* 0x000fe20000000800 */
[-C--:B------:R-:W-:Y:S01]  /*cba0*/  FMUL.FTZ R96, R96, R144.reuse ;  /* 0x0000009060607220 */ /* 0x080fe20000410000 */
[----:B------:R-:W-:Y:S01]  /*cbb0*/  HMMA.16816.F32.BF16 R24, R44, R60, R24 ;  /* 0x0000003c2c18723c */ /* 0x000fe20000041818 */
[----:B------:R-:W-:-:S02]  /*cbc0*/  FMUL.FTZ R97, R97, R144 ;  /* 0x0000009061617220 */ /* 0x000fc40000410000 */
[-C--:B------:R-:W-:Y:S02]  /*cbd0*/  FMUL.FTZ R98, R98, R143.reuse ;  /* 0x0000008f62627220 */ /* 0x080fe40000410000 */
[----:B------:R-:W-:Y:S01]  /*cbe0*/  FMUL.FTZ R99, R99, R143 ;  /* 0x0000008f63637220 */ /* 0x000fe20000410000 */
[----:B------:R-:W-:Y:S01]  /*cbf0*/  MUFU.EX2 R160, R160 ;  /* 0x000000a000a07308 */ /* 0x000fe20000000800 */
[----:B------:R-:W-:Y:S01]  /*cc00*/  IMAD R110, R110, -0x2daee0ad, RZ ;  /* 0xd2511f536e6e7824 */ /* 0x000fe200078e02ff */
[----:B------:R-:W-:Y:S01]  /*cc10*/  HMMA.16816.F32.BF16 R28, R44, R62, R28 ;  /* 0x0000003e2c1c723c */ /* 0x000fe2000004181c */
[----:B------:R-:W-:-:S04]  /*cc20*/  IMAD.WIDE.U32 R76, R72, -0x2daee0ad, RZ ;  /* 0xd2511f53484c7825 */ /* 0x000fc800078e00ff */
[----:B------:R-:W-:Y:S01]  /*cc30*/  IMAD.WIDE.U32 R134, R134, -0x2daee0ad, RZ ;  /* 0xd2511f5386867825 */ /* 0x000fe200078e00ff */
[----:B------:R-:W-:Y:S02]  /*cc40*/  LOP3.LUT R72, R77, UR12, R110, 0x96, !PT ;  /* 0x0000000c4d487c12 */ /* 0x000fe4000f8e966e */
[C---:B------:R-:W-:Y:S01]  /*cc50*/  HMMA.16816.F32.BF16 R32, R44.reuse, R8, R32 ;  /* 0x000000082c20723c */ /* 0x040fe20000041820 */
[----:B--2---:R-:W-:Y:S01]  /*cc60*/  FMNMX.FTZ R73, R73, R74, !PT ;  /* 0x0000004a49497209 */ /* 0x004fe20007810000 */
[----:B------:R-:W-:Y:S02]  /*cc70*/  IMAD.MOV.U32 R126, RZ, RZ, R168 ;  /* 0x000000ffff7e7224 */ /* 0x000fe400078e00a8 */
[----:B------:R-:W-:Y:S02]  /*cc80*/  IMAD.MOV.U32 R79, RZ, RZ, R167 ;  /* 0x000000ffff4f7224 */ /* 0x000fe400078e00a7 */
[----:B------:R-:W-:Y:S02]  /*cc90*/  IMAD.MOV.U32 R78, RZ, RZ, R166 ;  /* 0x000000ffff4e7224 */ /* 0x000fe400078e00a6 */
[----:B------:R-:W-:Y:S01]  /*cca0*/  HMMA.16816.F32.BF16 R36, R44, R10, R36 ;  /* 0x0000000a2c24723c */ /* 0x000fe20000041824 */
[----:B------:R-:W-:-:S02]  /*ccb0*/  IMAD.MOV.U32 R125, RZ, RZ, R165 ;  /* 0x000000ffff7d7224 */ /* 0x000fc400078e00a5 */
[----:B------:R-:W-:Y:S02]  /*ccc0*/  IMAD.MOV.U32 R124, RZ, RZ, R164 ;  /* 0x000000ffff7c7224 */ /* 0x000fe400078e00a4 */
[--C-:B------:R-:W-:Y:S02]  /*ccd0*/  FFMA.FTZ R238, R238, c[0x0][0x23c], -R154.reuse ;  /* 0x00008f00eeee7a23 */ /* 0x100fe4000001089a */
[--C-:B------:R-:W-:Y:S01]  /*cce0*/  FFMA.FTZ R231, R231, c[0x0][0x23c], -R154.reuse ;  /* 0x00008f00e7e77a23 */ /* 0x100fe2000001089a */
[----:B------:R-:W-:Y:S01]  /*ccf0*/  HMMA.16816.F32.BF16 R40, R44, R16, R40 ;  /* 0x000000102c28723c */ /* 0x000fe20000041828 */
[--C-:B------:R-:W-:Y:S02]  /*cd00*/  FFMA.FTZ R233, R233, c[0x0][0x23c], -R154.reuse ;  /* 0x00008f00e9e97a23 */ /* 0x100fe4000001089a */
[----:B------:R-:W-:Y:S01]  /*cd10*/  MUFU.EX2 R238, R238 ;  /* 0x000000ee00ee7308 */ /* 0x000fe20000000800 */
[--C-:B------:R-:W-:Y:S02]  /*cd20*/  FFMA.FTZ R225, R225, c[0x0][0x23c], -R154.reuse ;  /* 0x00008f00e1e17a23 */ /* 0x100fe4000001089a */
[----:B------:R-:W-:-:S02]  /*cd30*/  FFMA.FTZ R155, R155, c[0x0][0x23c], -R154 ;  /* 0x00008f009b9b7a23 */ /* 0x000fc4000001089a */
[----:B------:R-:W-:Y:S01]  /*cd40*/  HMMA.16816.F32.BF16 R44, R44, R18, R96 ;  /* 0x000000122c2c723c */ /* 0x000fe20000041860 */
[--C-:B------:R-:W-:Y:S02]  /*cd50*/  FFMA.FTZ R152, R152, c[0x0][0x23c], -R154.reuse ;  /* 0x00008f0098987a23 */ /* 0x100fe4000001089a */
[----:B------:R-:W-:Y:S01]  /*cd60*/  MUFU.EX2 R231, R231 ;  /* 0x000000e700e77308 */ /* 0x000fe20000000800 */
[----:B------:R-:W-:Y:S02]  /*cd70*/  FFMA.FTZ R153, R153, c[0x0][0x23c], -R154 ;  /* 0x00008f0099997a23 */ /* 0x000fe4000001089a */
[----:B------:R-:W-:Y:S01]  /*cd80*/  FFMA.FTZ R142, R213, R144, R142 ;  /* 0x00000090d58e7223 */ /* 0x000fe2000001008e */
[----:B------:R-:W-:Y:S01]  /*cd90*/  LOP3.LUT R98, R135, UR10, R76, 0x96, !PT ;  /* 0x0000000a87627c12 */ /* 0x000fe2000f8e964c */
[----:B------:R-:W-:Y:S01]  /*cda0*/  IMAD.WIDE.U32 R96, R72, -0x326172a9, RZ ;  /* 0xcd9e8d5748607825 */ /* 0x000fe200078e00ff */
[----:B------:R-:W1:Y:S02]  /*cdb0*/  SHFL.BFLY PT, R135, R64, 0x1, 0x1f ;  /* 0x0c201f0040877f89 */ /* 0x000e6400000e0000 */
[----:B------:R-:W-:Y:S01]  /*cdc0*/  MUFU.EX2 R233, R233 ;  /* 0x000000e900e97308 */ /* 0x000fe20000000800 */
[----:B------:R-:W-:Y:S01]  /*cdd0*/  IMAD.WIDE.U32 R98, R98, -0x326172a9, RZ ;  /* 0xcd9e8d5762627825 */ /* 0x000fe200078e00ff */
[----:B------:R-:W-:-:S03]  /*cde0*/  LOP3.LUT R67, R97, UR11, R240, 0x96, !PT ;  /* 0x0000000b61437c12 */ /* 0x000fc6000f8e96f0 */
[----:B------:R-:W-:Y:S01]  /*cdf0*/  FFMA.FTZ R143, R211, R143, R2 ;  /* 0x0000008fd38f7223 */ /* 0x000fe20000010002 */
[----:B------:R-:W-:Y:S01]  /*ce00*/  LOP3.LUT R96, R99, UR9, R96, 0x96, !PT ;  /* 0x0000000963607c12 */ /* 0x000fe2000f8e9660 */
[----:B------:R-:W-:Y:S01]  /*ce10*/  IMAD.WIDE.U32 R76, R67, -0x2daee0ad, RZ ;  /* 0xd2511f53434c7825 */ /* 0x000fe200078e00ff */
[----:B------:R-:W-:Y:S03]  /*ce20*/  MUFU.EX2 R225, R225 ;  /* 0x000000e100e17308 */ /* 0x000fe60000000800 */
[----:B------:R-:W-:Y:S01]  /*ce30*/  IMAD.WIDE.U32 R96, R96, -0x2daee0ad, RZ ;  /* 0xd2511f5360607825 */ /* 0x000fe200078e00ff */
[----:B------:R-:W-:Y:S02]  /*ce40*/  LOP3.LUT R122, R77, UR8, R134, 0x96, !PT ;  /* 0x000000084d7a7c12 */ /* 0x000fe4000f8e9686 */
[----:B------:R-:W2:Y:S01]  /*ce50*/  SHFL.BFLY PT, R134, R73, 0x1, 0x1f ;  /* 0x0c201f0049867f89 */ /* 0x000ea200000e0000 */
[----:B------:R-:W-:Y:S01]  /*ce60*/  FADD.FTZ R139, R139, R142 ;  /* 0x0000008e8b8b7221 */ /* 0x000fe20000010000 */
[----:B------:R-:W-:Y:S01]  /*ce70*/  LOP3.LUT R67, R97, UR6, R76, 0x96, !PT ;  /* 0x0000000661437c12 */ /* 0x000fe2000f8e964c */
[----:B------:R-:W-:Y:S01]  /*ce80*/  IMAD.WIDE.U32 R122, R122, -0x326172a9, RZ ;  /* 0xcd9e8d577a7a7825 */ /* 0x000fe200078e00ff */
[----:B------:R-:W-:Y:S03]  /*ce90*/  MUFU.EX2 R155, R155 ;  /* 0x0000009b009b7308 */ /* 0x000fe60000000800 */
[----:B------:R-:W-:Y:S01]  /*cea0*/  IMAD.WIDE.U32 R74, R67, -0x326172a9, RZ ;  /* 0xcd9e8d57434a7825 */ /* 0x000fe200078e00ff */
[----:B-1----:R-:W-:-:S02]  /*ceb0*/  FMNMX.FTZ R135, R64, R135, !PT ;  /* 0x0000008740877209 */ /* 0x002fc40007810000 */
[----:B------:R-:W-:Y:S01]  /*cec0*/  LOP3.LUT R98, R123, UR7, R98, 0x96, !PT ;  /* 0x000000077b627c12 */ /* 0x000fe2000f8e9662 */
[----:B------:R-:W-:Y:S01]  /*ced0*/  FADD.FTZ R143, R0, R143 ;  /* 0x0000008f008f7221 */ /* 0x000fe20000010000 */
[C---:B------:R-:W-:Y:S01]  /*cee0*/  FSETP.NEU.FTZ.AND P2, PT, R135.reuse, -INF , PT ;  /* 0xff8000008700780b */ /* 0x040fe20003f5d000 */
[----:B------:R-:W-:Y:S01]  /*cef0*/  FMUL.FTZ R108, R135, c[0x0][0x23c] ;  /* 0x00008f00876c7a20 */ /* 0x000fe20000410000 */
[----:B------:R-:W-:Y:S01]  /*cf00*/  LOP3.LUT R64, R74, 0xffff, RZ, 0xc0, !PT ;  /* 0x0000ffff4a407812 */ /* 0x000fe200078ec0ff */
[----:B------:R-:W-:Y:S01]  /*cf10*/  IMAD.WIDE.U32 R98, R98, -0x2daee0ad, RZ ;  /* 0xd2511f5362627825 */ /* 0x000fe200078e00ff */
[----:B------:R-:W-:Y:S01]  /*cf20*/  LOP3.LUT R67, R74, 0xff, RZ, 0xc0, !PT ;  /* 0x000000ff4a437812 */ /* 0x000fe200078ec0ff */
[----:B------:R-:W-:Y:S01]  /*cf30*/  MUFU.EX2 R152, R152 ;  /* 0x0000009800987308 */ /* 0x000fe20000000800 */
[----:B------:R-:W-:Y:S01]  /*cf40*/  FSEL R108, R108, RZ, P2 ;  /* 0x000000ff6c6c7208 */ /* 0x000fe20001000000 */
[----:B------:R-:W-:Y:S01]  /*cf50*/  FADD.FTZ R6, R6, R139 ;  /* 0x0000008b06067221 */ /* 0x000fe20000010000 */
[----:B------:R-:W-:Y:S01]  /*cf60*/  SHF.R.U32.HI R64, RZ, 0x8, R64 ;  /* 0x00000008ff407819 */ /* 0x000fe20000011640 */
[----:B------:R-:W-:Y:S01]  /*cf70*/  FADD.FTZ R4, R4, R143 ;  /* 0x0000008f04047221 */ /* 0x000fe20000010000 */
[----:B------:R-:W-:Y:S01]  /*cf80*/  LOP3.LUT R96, R99, UR17, R96, 0x96, !PT ;  /* 0x0000001163607c12 */ /* 0x000fe2000f8e9660 */
[----:B------:R-:W-:Y:S01]  /*cf90*/  FFMA.FTZ R168, R49, c[0x0][0x23c], -R108 ;  /* 0x00008f0031a87a23 */ /* 0x000fe2000001086c */
[----:B------:R-:W-:Y:S01]  /*cfa0*/  SHF.R.U32.HI R49, RZ, 0x10, R74 ;  /* 0x00000010ff317819 */ /* 0x000fe2000001164a */
[--C-:B------:R-:W-:Y:S01]  /*cfb0*/  FFMA.FTZ R167, R51, c[0x0][0x23c], -R108.reuse ;  /* 0x00008f0033a77a23 */ /* 0x100fe2000001086c */
[----:B--2---:R-:W-:Y:S01]  /*cfc0*/  FMNMX.FTZ R134, R73, R134, !PT ;  /* 0x0000008649867209 */ /* 0x004fe20007810000 */
[----:B------:R-:W-:Y:S01]  /*cfd0*/  FFMA.FTZ R166, R57, c[0x0][0x23c], -R108 ;  /* 0x00008f0039a67a23 */ /* 0x000fe2000001086c */
[----:B------:R-:W-:Y:S01]  /*cfe0*/  PRMT R67, R67, 0x5410, R64 ;  /* 0x0000541043437816 */ /* 0x000fe20000000040 */
[----:B------:R-:W-:Y:S01]  /*cff0*/  FFMA.FTZ R165, R59, c[0x0][0x23c], -R108 ;  /* 0x00008f003ba57a23 */ /* 0x000fe2000001086c */
[----:B------:R-:W-:Y:S01]  /*d000*/  LOP3.LUT R49, R49, 0xff, RZ, 0xc0, !PT ;  /* 0x000000ff31317812 */ /* 0x000fe200078ec0ff */
[C---:B------:R-:W-:Y:S01]  /*d010*/  FMUL.FTZ R109, R134.reuse, c[0x0][0x23c] ;  /* 0x00008f00866d7a20 */ /* 0x040fe20000410000 */
[----:B------:R-:W-:Y:S01]  /*d020*/  SHF.R.U32.HI R64, RZ, 0x18, R74 ;  /* 0x00000018ff407819 */ /* 0x000fe2000001164a */
[----:B------:R-:W-:Y:S01]  /*d030*/  MUFU.EX2 R166, R166 ;  /* 0x000000a600a67308 */ /* 0x000fe20000000800 */
[----:B------:R-:W-:Y:S01]  /*d040*/  FSETP.NEU.FTZ.AND P0, PT, R134, -INF , PT ;  /* 0xff8000008600780b */ /* 0x000fe20003f1d000 */
[--C-:B------:R-:W-:Y:S01]  /*d050*/  HSET2.LE.AND R67, R67, R148.reuse, PT ;  /* 0x0000009443437233 */ /* 0x100fe20003803000 */
[----:B------:R-:W-:Y:S01]  /*d060*/  PRMT R49, R49, 0x5410, R64 ;  /* 0x0000541031317816 */ /* 0x000fe20000000040 */
[----:B------:R-:W-:Y:S01]  /*d070*/  FFMA.FTZ R249, R249, c[0x0][0x23c], -R108 ;  /* 0x00008f00f9f97a23 */ /* 0x000fe2000001086c */
[----:B------:R-:W-:Y:S01]  /*d080*/  LOP3.LUT R64, R75, UR16, R122, 0x96, !PT ;  /* 0x000000104b407c12 */ /* 0x000fe2000f8e967a */
[----:B------:R-:W-:Y:S01]  /*d090*/  FFMA.FTZ R247, R247, c[0x0][0x23c], -R108 ;  /* 0x00008f00f7f77a23 */ /* 0x000fe2000001086c */
[----:B------:R-:W-:Y:S01]  /*d0a0*/  FSEL R109, R109, RZ, P0 ;  /* 0x000000ff6d6d7208 */ /* 0x000fe20000000000 */
[----:B------:R-:W1:Y:S01]  /*d0b0*/  MUFU.EX2 R165, R165 ;  /* 0x000000a500a57308 */ /* 0x000e620000000800 */
[----:B------:R-:W-:Y:S01]  /*d0c0*/  LOP3.LUT R51, R64, 0xffff, RZ, 0xc0, !PT ;  /* 0x0000ffff40337812 */ /* 0x000fe200078ec0ff */
[--C-:B------:R-:W-:Y:S01]  /*d0d0*/  HSET2.LE.AND R49, R49, R148.reuse, PT ;  /* 0x0000009431317233 */ /* 0x100fe20003803000 */
[--C-:B------:R-:W-:Y:S01]  /*d0e0*/  SHF.R.U32.HI R57, RZ, 0x18, R64.reuse ;  /* 0x00000018ff397819 */ /* 0x100fe20000011640 */
[----:B------:R-:W-:Y:S01]  /*d0f0*/  FFMA.FTZ R163, R48, c[0x0][0x23c], -R109 ;  /* 0x00008f0030a37a23 */ /* 0x000fe2000001086d */
[----:B------:R-:W-:Y:S01]  /*d100*/  SHF.R.U32.HI R51, RZ, 0x8, R51 ;  /* 0x00000008ff337819 */ /* 0x000fe20000011633 */
[--C-:B------:R-:W-:Y:S01]  /*d110*/  FFMA.FTZ R170, R50, c[0x0][0x23c], -R109.reuse ;  /* 0x00008f0032aa7a23 */ /* 0x100fe2000001086d */
[----:B------:R-:W-:Y:S01]  /*d120*/  LOP3.LUT R48, R64, 0xff, RZ, 0xc0, !PT ;  /* 0x000000ff40307812 */ /* 0x000fe200078ec0ff */
[--C-:B------:R-:W-:Y:S01]  /*d130*/  FFMA.FTZ R164, R56, c[0x0][0x23c], -R109.reuse ;  /* 0x00008f0038a47a23 */ /* 0x100fe2000001086d */
[----:B------:R-:W-:Y:S01]  /*d140*/  FSEL R59, R135, RZ, P2 ;  /* 0x000000ff873b7208 */ /* 0x000fe20001000000 */
[----:B------:R-:W-:Y:S01]  /*d150*/  FFMA.FTZ R161, R58, c[0x0][0x23c], -R109 ;  /* 0x00008f003aa17a23 */ /* 0x000fe2000001086d */
[----:B------:R-:W-:Y:S01]  /*d160*/  PRMT R51, R48, 0x5410, R51 ;  /* 0x0000541030337816 */ /* 0x000fe20000000033 */
[----:B------:R-:W-:Y:S01]  /*d170*/  MUFU.EX2 R168, R168 ;  /* 0x000000a800a87308 */ /* 0x000fe20000000800 */
[----:B------:R-:W-:Y:S01]  /*d180*/  SHF.R.U32.HI R48, RZ, 0x10, R64 ;  /* 0x00000010ff307819 */ /* 0x000fe20000011640 */
[----:B------:R-:W-:Y:S01]  /*d190*/  FADD.FTZ R50, R176, -R59 ;  /* 0x8000003bb0327221 */ /* 0x000fe20000010000 */
[----:B-1----:R-:W-:Y:S01]  /*d1a0*/  F2FP.BF16.PACK_AB R86, R165, R166 ;  /* 0x000000a6a556723e */ /* 0x002fe200000010ff */
[----:B------:R-:W-:Y:S01]  /*d1b0*/  HSET2.LE.AND R51, R51, R148, PT ;  /* 0x0000009433337233 */ /* 0x000fe20003803000 */
[----:B------:R-:W-:Y:S01]  /*d1c0*/  LOP3.LUT R48, R48, 0xff, RZ, 0xc0, !PT ;  /* 0x000000ff30307812 */ /* 0x000fe200078ec0ff */
[----:B------:R-:W-:-:S02]  /*d1d0*/  FMUL.FTZ R50, R50, c[0x0][0x23c] ;  /* 0x00008f0032327a20 */ /* 0x000fc40000410000 */
[----:B------:R-:W-:Y:S01]  /*d1e0*/  MUFU.EX2 R164, R164 ;  /* 0x000000a400a47308 */ /* 0x000fe20000000800 */
[----:B------:R-:W-:Y:S01]  /*d1f0*/  FFMA.FTZ R176, R127, c[0x0][0x23c], -R173 ;  /* 0x00008f007fb07a23 */ /* 0x000fe200000108ad */
[----:B------:R-:W-:Y:S01]  /*d200*/  PRMT R57, R48, 0x5410, R57 ;  /* 0x0000541030397816 */ /* 0x000fe20000000039 */
[----:B------:R-:W-:Y:S01]  /*d210*/  IMAD.MOV.U32 R127, RZ, RZ, R126 ;  /* 0x000000ffff7f7224 */ /* 0x000fe200078e007e */
[----:B------:R-:W-:Y:S01]  /*d220*/  FSEL R48, R134, RZ, P0 ;  /* 0x000000ff86307208 */ /* 0x000fe20000000000 */
[----:B------:R-:W-:Y:S01]  /*d230*/  IMAD.MOV.U32 R126, RZ, RZ, R242 ;  /* 0x000000ffff7e7224 */ /* 0x000fe200078e00f2 */
[----:B------:R-:W-:Y:S01]  /*d240*/  LOP3.LUT R86, R67, R86, RZ, 0xc0, !PT ;  /* 0x0000005643567212 */ /* 0x000fe200078ec0ff */
[----:B------:R-:W-:Y:S01]  /*d250*/  HSET2.LE.AND R57, R57, R148, PT ;  /* 0x0000009439397233 */ /* 0x000fe20003803000 */
[----:B------:R-:W1:Y:S01]  /*d260*/  MUFU.EX2 R161, R161 ;  /* 0x000000a100a17308 */ /* 0x000e620000000800 */
[----:B------:R-:W-:Y:S02]  /*d270*/  FADD.FTZ R3, R3, -R48 ;  /* 0x8000003003037221 */ /* 0x000fe40000010000 */
[----:B------:R-:W-:-:S02]  /*d280*/  IMAD.MOV.U32 R242, RZ, RZ, R209 ;  /* 0x000000fffff27224 */ /* 0x000fc400078e00d1 */
[----:B------:R-:W-:Y:S02]  /*d290*/  FMUL.FTZ R3, R3, c[0x0][0x23c] ;  /* 0x00008f0003037a20 */ /* 0x000fe40000410000 */
[--C-:B------:R-:W-:Y:S01]  /*d2a0*/  FFMA.FTZ R209, R224, c[0x0][0x23c], -R173.reuse ;  /* 0x00008f00e0d17a23 */ /* 0x100fe200000108ad */
[----:B------:R-:W2:Y:S01]  /*d2b0*/  MUFU.EX2 R169, R50 ;  /* 0x0000003200a97308 */ /* 0x000ea20000000800 */
[----:B------:R-:W-:Y:S02]  /*d2c0*/  FFMA.FTZ R224, R111, c[0x0][0x23c], -R173 ;  /* 0x00008f006fe07a23 */ /* 0x000fe400000108ad */
[----:B------:R-:W-:Y:S02]  /*d2d0*/  FFMA.FTZ R242, R242, c[0x0][0x23c], -R154 ;  /* 0x00008f00f2f27a23 */ /* 0x000fe4000001089a */
[----:B------:R-:W-:Y:S02]  /*d2e0*/  IMAD.MOV.U32 R111, RZ, RZ, R127 ;  /* 0x000000ffff6f7224 */ /* 0x000fe400078e007f */
[----:B------:R-:W-:Y:S01]  /*d2f0*/  IMAD.SHL.U32 R127, R140, 0x2, RZ ;  /* 0x000000028c7f7824 */ /* 0x000fe200078e00ff */
[----:B------:R-:W3:Y:S01]  /*d300*/  MUFU.EX2 R167, R167 ;  /* 0x000000a700a77308 */ /* 0x000ee20000000800 */
[----:B-1----:R-:W-:Y:S01]  /*d310*/  F2FP.BF16.PACK_AB R48, R161, R164 ;  /* 0x000000a4a130723e */ /* 0x002fe200000010ff */
[----:B------:R-:W-:-:S02]  /*d320*/  FFMA.FTZ R226, R226, c[0x0][0x23c], -R109 ;  /* 0x00008f00e2e27a23 */ /* 0x000fc4000001086d */
[--C-:B------:R-:W-:Y:S01]  /*d330*/  FFMA.FTZ R246, R246, c[0x0][0x23c], -R109.reuse ;  /* 0x00008f00f6f67a23 */ /* 0x100fe2000001086d */
[----:B------:R-:W-:Y:S01]  /*d340*/  LOP3.LUT R87, R49, R48, RZ, 0xc0, !PT ;  /* 0x0000003031577212 */ /* 0x000fe200078ec0ff */
[----:B------:R-:W-:Y:S02]  /*d350*/  FFMA.FTZ R251, R251, c[0x0][0x23c], -R109 ;  /* 0x00008f00fbfb7a23 */ /* 0x000fe4000001086d */
[----:B------:R-:W-:Y:S01]  /*d360*/  MUFU.EX2 R163, R163 ;  /* 0x000000a300a37308 */ /* 0x000fe20000000800 */
[-C--:B--2---:R-:W-:Y:S01]  /*d370*/  FMUL.FTZ R56, R68, R169.reuse ;  /* 0x000000a944387220 */ /* 0x084fe20000410000 */
[----:B------:R-:W-:Y:S01]  /*d380*/  LOP3.LUT R68, R65, UR7, R66, 0x96, !PT ;  /* 0x0000000741447c12 */ /* 0x000fe2000f8e9642 */
[-C--:B------:R-:W-:Y:S02]  /*d390*/  FMUL.FTZ R64, R80, R169.reuse ;  /* 0x000000a950407220 */ /* 0x080fe40000410000 */
[-C--:B------:R-:W-:Y:S02]  /*d3a0*/  FMUL.FTZ R65, R81, R169.reuse ;  /* 0x000000a951417220 */ /* 0x080fe40000410000 */
[-C--:B------:R-:W-:Y:S01]  /*d3b0*/  FMUL.FTZ R72, R104, R169.reuse ;  /* 0x000000a968487220 */ /* 0x080fe20000410000 */
[----:B------:R-:W1:Y:S01]  /*d3c0*/  MUFU.EX2 R170, R170 ;  /* 0x000000aa00aa7308 */ /* 0x000e620000000800 */
[----:B---3--:R-:W-:Y:S01]  /*d3d0*/  F2FP.BF16.PACK_AB R84, R167, R168 ;  /* 0x000000a8a754723e */ /* 0x008fe200000010ff */
[----:B------:R-:W-:-:S02]  /*d3e0*/  FMUL.FTZ R73, R105, R169 ;  /* 0x000000a969497220 */ /* 0x000fc40000410000 */
[-C--:B------:R-:W-:Y:S01]  /*d3f0*/  FMUL.FTZ R88, R88, R169.reuse ;  /* 0x000000a958587220 */ /* 0x080fe20000410000 */
[----:B------:R-:W-:Y:S01]  /*d400*/  LOP3.LUT R84, R51, R84, RZ, 0xc0, !PT ;  /* 0x0000005433547212 */ /* 0x000fe200078ec0ff */
[-C--:B------:R-:W-:Y:S02]  /*d410*/  FMUL.FTZ R89, R89, R169.reuse ;  /* 0x000000a959597220 */ /* 0x080fe40000410000 */
[----:B------:R-:W2:Y:S01]  /*d420*/  MUFU.EX2 R3, R3 ;  /* 0x0000000300037308 */ /* 0x000ea20000000800 */
[-C--:B------:R-:W-:Y:S02]  /*d430*/  FMUL.FTZ R49, R129, R169.reuse ;  /* 0x000000a981317220 */ /* 0x080fe40000410000 */
[-C--:B------:R-:W-:Y:S02]  /*d440*/  FMUL.FTZ R116, R116, R169.reuse ;  /* 0x000000a974747220 */ /* 0x080fe40000410000 */
[-C--:B------:R-:W-:Y:S02]  /*d450*/  FMUL.FTZ R117, R117, R169.reuse ;  /* 0x000000a975757220 */ /* 0x080fe40000410000 */
[----:B------:R-:W-:Y:S01]  /*d460*/  FMUL.FTZ R112, R112, R169 ;  /* 0x000000a970707220 */ /* 0x000fe20000410000 */
[----:B-1----:R-:W-:Y:S01]  /*d470*/  F2FP.BF16.PACK_AB R48, R170, R163 ;  /* 0x000000a3aa30723e */ /* 0x002fe200000010ff */
[----:B------:R-:W-:Y:S01]  /*d480*/  MUFU.EX2 R209, R209 ;  /* 0x000000d100d17308 */ /* 0x000fe20000000800 */
[----:B------:R-:W-:-:S02]  /*d490*/  FMUL.FTZ R113, R113, R169 ;  /* 0x000000a971717220 */ /* 0x000fc40000410000 */
[----:B------:R-:W-:Y:S01]  /*d4a0*/  LOP3.LUT R85, R57, R48, RZ, 0xc0, !PT ;  /* 0x0000003039557212 */ /* 0x000fe200078ec0ff */
[-C--:B------:R-:W-:Y:S02]  /*d4b0*/  FMUL.FTZ R48, R128, R169.reuse ;  /* 0x000000a980307220 */ /* 0x080fe40000410000 */
[----:B------:R-:W-:Y:S02]  /*d4c0*/  FMUL.FTZ R57, R69, R169 ;  /* 0x000000a945397220 */ /* 0x000fe40000410000 */
[-C--:B--2---:R-:W-:Y:S01]  /*d4d0*/  FMUL.FTZ R58, R70, R3.reuse ;  /* 0x00000003463a7220 */ /* 0x084fe20000410000 */
[----:B------:R-:W1:Y:S01]  /*d4e0*/  MUFU.EX2 R224, R224 ;  /* 0x000000e000e07308 */ /* 0x000e620000000800 */
[----:B------:R-:W-:Y:S02]  /*d4f0*/  FMUL.FTZ R59, R71, R3 ;  /* 0x00000003473b7220 */ /* 0x000fe40000410000 */
[----:B------:R-:W-:-:S04]  /*d500*/  IMAD.WIDE.U32 R70, R68, -0x2daee0ad, RZ ;  /* 0xd2511f5344467825 */ /* 0x000fc800078e00ff */
[-C--:B------:R-:W-:Y:S01]  /*d510*/  FMUL.FTZ R66, R82, R3.reuse ;  /* 0x0000000352427220 */ /* 0x080fe20000410000 */
[----:B------:R-:W-:Y:S01]  /*d520*/  SHF.R.U32.HI R81, RZ, 0x10, R70 ;  /* 0x00000010ff517819 */ /* 0x000fe20000011646 */
[-C--:B------:R-:W-:Y:S01]  /*d530*/  FMUL.FTZ R67, R83, R3.reuse ;  /* 0x0000000353437220 */ /* 0x080fe20000410000 */
[----:B------:R-:W-:Y:S01]  /*d540*/  LOP3.LUT R68, R70, 0xffff, RZ, 0xc0, !PT ;  /* 0x0000ffff46447812 */ /* 0x000fe200078ec0ff */
[-C--:B------:R-:W-:Y:S01]  /*d550*/  FMUL.FTZ R74, R106, R3.reuse ;  /* 0x000000036a4a7220 */ /* 0x080fe20000410000 */
[----:B------:R-:W-:Y:S01]  /*d560*/  LOP3.LUT R81, R81, 0xff, RZ, 0xc0, !PT ;  /* 0x000000ff51517812 */ /* 0x000fe200078ec0ff */
[-C--:B------:R-:W-:Y:S01]  /*d570*/  FMUL.FTZ R75, R107, R3.reuse ;  /* 0x000000036b4b7220 */ /* 0x080fe20000410000 */
[----:B------:R-:W-:Y:S01]  /*d580*/  LOP3.LUT R83, R71, UR17, R78, 0x96, !PT ;  /* 0x0000001147537c12 */ /* 0x000fe2000f8e964e */
[-C--:B------:R-:W-:Y:S01]  /*d590*/  FMUL.FTZ R90, R90, R3.reuse ;  /* 0x000000035a5a7220 */ /* 0x080fe20000410000 */
[C---:B------:R-:W-:Y:S01]  /*d5a0*/  HMMA.16816.F32.BF16 R64, R84.reuse, R8, R64 ;  /* 0x000000085440723c */ /* 0x040fe20000041840 */
[-C--:B------:R-:W-:Y:S01]  /*d5b0*/  FMUL.FTZ R91, R91, R3.reuse ;  /* 0x000000035b5b7220 */ /* 0x080fe20000410000 */
[----:B------:R-:W-:Y:S01]  /*d5c0*/  LOP3.LUT R77, R70, 0xff, RZ, 0xc0, !PT ;  /* 0x000000ff464d7812 */ /* 0x000fe200078ec0ff */
[-C--:B------:R-:W-:Y:S01]  /*d5d0*/  FMUL.FTZ R50, R130, R3.reuse ;  /* 0x0000000382327220 */ /* 0x080fe20000410000 */
[----:B------:R-:W-:Y:S01]  /*d5e0*/  SHF.R.U32.HI R68, RZ, 0x8, R68 ;  /* 0x00000008ff447819 */ /* 0x000fe20000011644 */
[-C--:B------:R-:W-:Y:S01]  /*d5f0*/  FMUL.FTZ R51, R131, R3.reuse ;  /* 0x0000000383337220 */ /* 0x080fe20000410000 */
[--C-:B------:R-:W-:Y:S01]  /*d600*/  SHF.R.U32.HI R76, RZ, 0x10, R83.reuse ;  /* 0x00000010ff4c7819 */ /* 0x100fe20000011653 */
[-C--:B------:R-:W-:Y:S01]  /*d610*/  FMUL.FTZ R118, R118, R3.reuse ;  /* 0x0000000376767220 */ /* 0x080fe20000410000 */
[----:B------:R-:W-:Y:S01]  /*d620*/  SHF.R.U32.HI R8, RZ, 0x18, R70 ;  /* 0x00000018ff087819 */ /* 0x000fe20000011646 */
[-C--:B------:R-:W-:Y:S01]  /*d630*/  FMUL.FTZ R119, R119, R3.reuse ;  /* 0x0000000377777220 */ /* 0x080fe20000410000 */
[C---:B------:R-:W-:Y:S01]  /*d640*/  HMMA.16816.F32.BF16 R72, R84.reuse, R16, R72 ;  /* 0x000000105448723c */ /* 0x040fe20000041848 */
[-C--:B------:R-:W-:Y:S01]  /*d650*/  FMUL.FTZ R114, R114, R3.reuse ;  /* 0x0000000372727220 */ /* 0x080fe20000410000 */
[----:B------:R-:W-:Y:S01]  /*d660*/  PRMT R81, R81, 0x5410, R8 ;  /* 0x0000541051517816 */ /* 0x000fe20000000008 */
[----:B------:R-:W-:Y:S01]  /*d670*/  FMUL.FTZ R115, R115, R3 ;  /* 0x0000000373737220 */ /* 0x000fe20000410000 */
[----:B------:R-:W-:Y:S01]  /*d680*/  PRMT R77, R77, 0x5410, R68 ;  /* 0x000054104d4d7816 */ /* 0x000fe20000000044 */
[-C--:B------:R-:W-:Y:S01]  /*d690*/  FMUL.FTZ R100, R100, R169.reuse ;  /* 0x000000a964647220 */ /* 0x080fe20000410000 */
[----:B------:R-:W-:Y:S01]  /*d6a0*/  LOP3.LUT R78, R83, 0xffff, RZ, 0xc0, !PT ;  /* 0x0000ffff534e7812 */ /* 0x000fe200078ec0ff */
[----:B------:R-:W-:Y:S01]  /*d6b0*/  FMUL.FTZ R101, R101, R169 ;  /* 0x000000a965657220 */ /* 0x000fe20000410000 */
[--C-:B------:R-:W-:Y:S01]  /*d6c0*/  HSET2.LE.AND R81, R81, R148.reuse, PT ;  /* 0x0000009451517233 */ /* 0x100fe20003803000 */
[-C--:B------:R-:W-:Y:S01]  /*d6d0*/  FMUL.FTZ R102, R102, R3.reuse ;  /* 0x0000000366667220 */ /* 0x080fe20000410000 */
[C---:B------:R-:W-:Y:S01]  /*d6e0*/  HMMA.16816.F32.BF16 R8, R84.reuse, R10, R88 ;  /* 0x0000000a5408723c */ /* 0x040fe20000041858 */
[----:B------:R-:W-:Y:S01]  /*d6f0*/  FMUL.FTZ R103, R103, R3 ;  /* 0x0000000367677220 */ /* 0x000fe20000410000 */
[----:B------:R-:W-:Y:S01]  /*d700*/  F2FP.BF16.PACK_AB R16, R231, R238 ;  /* 0x000000eee710723e */ /* 0x000fe200000010ff */
[----:B------:R-:W2:Y:S01]  /*d710*/  MUFU.EX2 R242, R242 ;  /* 0x000000f200f27308 */ /* 0x000ea20000000800 */
[----:B------:R-:W-:Y:S01]  /*d720*/  LOP3.LUT R76, R76, 0xff, RZ, 0xc0, !PT ;  /* 0x000000ff4c4c7812 */ /* 0x000fe200078ec0ff */
[--C-:B------:R-:W-:Y:S01]  /*d730*/  HSET2.LE.AND R77, R77, R148.reuse, PT ;  /* 0x000000944d4d7233 */ /* 0x100fe20003803000 */
[----:B------:R-:W-:Y:S01]  /*d740*/  LOP3.LUT R95, R81, R16, RZ, 0xc0, !PT ;  /* 0x00000010515f7212 */ /* 0x000fe200078ec0ff */
[----:B------:R-:W3:Y:S01]  /*d750*/  LDSM.16.MT88.4 R68, [R188+0x6800] ;  /* 0x00680000bc44783b */ /* 0x000ee20000004200 */
[----:B------:R-:W-:Y:S01]  /*d760*/  LOP3.LUT R89, R83, 0xff, RZ, 0xc0, !PT ;  /* 0x000000ff53597812 */ /* 0x000fe200078ec0ff */
[C---:B------:R-:W-:Y:S01]  /*d770*/  HMMA.16816.F32.BF16 R48, R84.reuse, R52, R48 ;  /* 0x000000345430723c */ /* 0x040fe20000041830 */
[----:B------:R-:W-:Y:S01]  /*d780*/  SHF.R.U32.HI R83, RZ, 0x18, R83 ;  /* 0x00000018ff537819 */ /* 0x000fe20000011653 */
[----:B------:R-:W4:Y:S01]  /*d790*/  MUFU.EX2 R176, R176 ;  /* 0x000000b000b07308 */ /* 0x000f220000000800 */
[----:B------:R-:W-:Y:S01]  /*d7a0*/  SHF.R.U32.HI R78, RZ, 0x8, R78 ;  /* 0x00000008ff4e7819 */ /* 0x000fe2000001164e */
[----:B------:R-:W-:Y:S01]  /*d7b0*/  FFMA.FTZ R178, R178, c[0x0][0x23c], -R109 ;  /* 0x00008f00b2b27a23 */ /* 0x000fe2000001086d */
[----:B------:R-:W-:Y:S01]  /*d7c0*/  PRMT R83, R76, 0x5410, R83 ;  /* 0x000054104c537816 */ /* 0x000fe20000000053 */
[----:B------:R-:W-:Y:S01]  /*d7d0*/  FFMA.FTZ R175, R175, c[0x0][0x23c], -R108 ;  /* 0x00008f00afaf7a23 */ /* 0x000fe2000001086c */
[----:B-1----:R-:W-:Y:S01]  /*d7e0*/  F2FP.BF16.PACK_AB R94, R224, R209 ;  /* 0x000000d1e05e723e */ /* 0x002fe200000010ff */
[C---:B------:R-:W-:Y:S01]  /*d7f0*/  HMMA.16816.F32.BF16 R56, R84.reuse, R60, R56 ;  /* 0x0000003c5438723c */ /* 0x040fe20000041838 */
[----:B------:R-:W-:Y:S01]  /*d800*/  PRMT R89, R89, 0x5410, R78 ;  /* 0x0000541059597816 */ /* 0x000fe2000000004e */
[--C-:B------:R-:W-:Y:S01]  /*d810*/  HSET2.LE.AND R93, R83, R148.reuse, PT ;  /* 0x00000094535d7233 */ /* 0x100fe20003803000 */
[----:B------:R-:W-:Y:S01]  /*d820*/  LOP3.LUT R94, R77, R94, RZ, 0xc0, !PT ;  /* 0x0000005e4d5e7212 */ /* 0x000fe200078ec0ff */
[----:B------:R-:W-:Y:S01]  /*d830*/  LDSM.16.MT88.4 R80, [R185+0x6800] ;  /* 0x00680000b950783b */ /* 0x000fe20000004200 */
[----:B--2---:R-:W-:Y:S01]  /*d840*/  F2FP.BF16.PACK_AB R88, R242, R233 ;  /* 0x000000e9f258723e */ /* 0x004fe200000010ff */
[----:B------:R-:W-:Y:S01]  /*d850*/  HSET2.LE.AND R89, R89, R148, PT ;  /* 0x0000009459597233 */ /* 0x000fe20003803000 */
[----:B------:R-:W-:Y:S01]  /*d860*/  SHF.R.U32.HI R90, RZ, 0x10, R98 ;  /* 0x00000010ff5a7819 */ /* 0x000fe20000011662 */
[C---:B------:R-:W-:Y:S01]  /*d870*/  HMMA.16816.F32.BF16 R52, R84.reuse, R54, R116 ;  /* 0x000000365434723c */ /* 0x040fe20000041874 */
[----:B------:R-:W1:Y:S01]  /*d880*/  LDSM.16.MT88.4 R76, [R186+0x6800] ;  /* 0x00680000ba4c783b */ /* 0x000e620000004200 */
[----:B----4-:R-:W-:Y:S01]  /*d890*/  F2FP.BF16.PACK_AB R92, R179, R176 ;  /* 0x000000b0b35c723e */ /* 0x010fe200000010ff */
[----:B------:R-:W-:Y:S01]  /*d8a0*/  MUFU.EX2 R249, R249 ;  /* 0x000000f900f97308 */ /* 0x000fe20000000800 */
[----:B------:R-:W-:Y:S01]  /*d8b0*/  LOP3.LUT R93, R93, R88, RZ, 0xc0, !PT ;  /* 0x000000585d5d7212 */ /* 0x000fe200078ec0ff */
[--C-:B------:R-:W-:Y:S01]  /*d8c0*/  FFMA.FTZ R88, R126, c[0x0][0x23c], -R108.reuse ;  /* 0x00008f007e587a23 */ /* 0x100fe2000001086c */
[----:B------:R-:W-:Y:S01]  /*d8d0*/  LOP3.LUT R92, R89, R92, RZ, 0xc0, !PT ;  /* 0x0000005c595c7212 */ /* 0x000fe200078ec0ff */
[----:B------:R-:W-:Y:S01]  /*d8e0*/  FFMA.FTZ R89, R111, c[0x0][0x23c], -R108 ;  /* 0x00008f006f597a23 */ /* 0x000fe2000001086c */
[----:B------:R-:W-:Y:S01]  /*d8f0*/  HMMA.16816.F32.BF16 R60, R84, R62, R112 ;  /* 0x0000003e543c723c */ /* 0x000fe20000041870 */
[----:B------:R-:W-:Y:S01]  /*d900*/  SHF.R.U32.HI R91, RZ, 0x18, R98 ;  /* 0x00000018ff5b7819 */ /* 0x000fe20000011662 */
[--C-:B------:R-:W-:Y:S01]  /*d910*/  FFMA.FTZ R177, R177, c[0x0][0x23c], -R108.reuse ;  /* 0x00008f00b1b17a23 */ /* 0x100fe2000001086c */
[----:B------:R2:W-:Y:S01]  /*d920*/  MUFU.EX2 R112, R89 ;  /* 0x0000005900707308 */ /* 0x0005e20000000800 */
[--C-:B------:R-:W-:Y:S01]  /*d930*/  FFMA.FTZ R172, R172, c[0x0][0x23c], -R108.reuse ;  /* 0x00008f00acac7a23 */ /* 0x100fe2000001086c */
[----:B------:R-:W-:Y:S01]  /*d940*/  LDSM.16.MT88.4 R116, [R188+0x7800] ;  /* 0x00780000bc74783b */ /* 0x000fe20000004200 */
[----:B------:R-:W-:-:S02]  /*d950*/  FFMA.FTZ R171, R171, c[0x0][0x23c], -R108 ;  /* 0x00008f00abab7a23 */ /* 0x000fc4000001086c */
[----:B------:R-:W-:Y:S01]  /*d960*/  HMMA.16816.F32.BF16 R16, R84, R18, R100 ;  /* 0x000000125410723c */ /* 0x000fe20000041864 */
[--C-:B------:R-:W-:Y:S02]  /*d970*/  FFMA.FTZ R151, R151, c[0x0][0x23c], -R109.reuse ;  /* 0x00008f0097977a23 */ /* 0x100fe4000001086d */
[----:B------:R-:W-:Y:S01]  /*d980*/  MUFU.EX2 R247, R247 ;  /* 0x000000f700f77308 */ /* 0x000fe20000000800 */
[--C-:B------:R-:W-:Y:S02]  /*d990*/  FFMA.FTZ R162, R162, c[0x0][0x23c], -R109.reuse ;  /* 0x00008f00a2a27a23 */ /* 0x100fe4000001086d */
[----:B------:R-:W-:Y:S01]  /*d9a0*/  FFMA.FTZ R150, R150, c[0x0][0x23c], -R109 ;  /* 0x00008f0096967a23 */ /* 0x000fe2000001086d */
[----:B------:R-:W-:Y:S01]  /*d9b0*/  IADD3 R85, R127, 0x1, RZ ;  /* 0x000000017f557810 */ /* 0x000fe20007ffe0ff */
[----:B------:R-:W-:Y:S01]  /*d9c0*/  IMAD.WIDE.U32 R126, R232, -0x326172a9, RZ ;  /* 0xcd9e8d57e87e7825 */ /* 0x000fe200078e00ff */
[----:B---3--:R-:W-:Y:S02]  /*d9d0*/  HMMA.16816.F32.BF16 R12, R92, R68, R12 ;  /* 0x000000445c0c723c */ /* 0x008fe4000004180c */
[----:B------:R-:W-:Y:S01]  /*d9e0*/  LOP3.LUT R100, R243, UR25, R85, 0x96, !PT ;  /* 0x00000019f3647c12 */ /* 0x000fe2000f8e9655 */
[----:B------:R-:W-:Y:S01]  /*d9f0*/  MUFU.EX2 R226, R226 ;  /* 0x000000e200e27308 */ /* 0x000fe20000000800 */
[----:B------:R-:W3:Y:S01]  /*da00*/  LDSM.16.MT88.4 R84, [R184+0x6800] ;  /* 0x00680000b854783b */ /* 0x000ee20000004200 */
[----:B--2---:R-:W-:Y:S01]  /*da10*/  LOP3.LUT R89, R98, 0xff, RZ, 0xc0, !PT ;  /* 0x000000ff62597812 */ /* 0x004fe200078ec0ff */
[----:B------:R-:W-:-:S02]  /*da20*/  FFMA.FTZ R168, R223, R169, R168 ;  /* 0x000000a9dfa87223 */ /* 0x000fc400000100a8 */
[----:B------:R-:W-:Y:S01]  /*da30*/  IMAD.WIDE.U32 R100, R100, -0x326172a9, RZ ;  /* 0xcd9e8d5764647825 */ /* 0x000fe200078e00ff */
[C---:B------:R-:W-:Y:S02]  /*da40*/  HMMA.16816.F32.BF16 R20, R92.reuse, R70, R20 ;  /* 0x000000465c14723c */ /* 0x040fe40000041814 */
[----:B------:R2:W4:Y:S01]  /*da50*/  MUFU.EX2 R243, R88 ;  /* 0x0000005800f37308 */ /* 0x0005220000000800 */
[----:B------:R-:W-:Y:S01]  /*da60*/  FFMA.FTZ R3, R222, R3, R163 ;  /* 0x00000003de037223 */ /* 0x000fe200000100a3 */
[C---:B------:R-:W-:Y:S01]  /*da70*/  LOP3.LUT R97, R101.reuse, UR15, R126, 0x96, !PT ;  /* 0x0000000f65617c12 */ /* 0x040fe2000f8e967e */
[----:B------:R-:W-:Y:S01]  /*da80*/  IMAD.WIDE.U32 R126, R232, -0x326172a9, RZ ;  /* 0xcd9e8d57e87e7825 */ /* 0x000fe200078e00ff */
[----:B------:R-:W-:Y:S02]  /*da90*/  LOP3.LUT R120, R101, UR15, R120, 0x96, !PT ;  /* 0x0000000f65787c12 */ /* 0x000fe4000f8e9678 */
[----:B-1----:R-:W-:Y:S01]  /*daa0*/  HMMA.16816.F32.BF16 R24, R92, R76, R24 ;  /* 0x0000004c5c18723c */ /* 0x002fe20000041818 */
[----:B------:R-:W-:Y:S01]  /*dab0*/  LOP3.LUT R106, R241, UR13, R100, 0x96, !PT ;  /* 0x0000000df16a7c12 */ /* 0x000fe2000f8e9664 */
[----:B------:R-:W-:Y:S01]  /*dac0*/  MUFU.EX2 R246, R246 ;  /* 0x000000f600f67308 */ /* 0x000fe20000000800 */
[----:B------:R-:W-:Y:S01]  /*dad0*/  LOP3.LUT R126, R127, R229, RZ, 0x3c, !PT ;  /* 0x000000e57f7e7212 */ /* 0x000fe200078e3cff */
[----:B------:R-:W-:-:S04]  /*dae0*/  IMAD.WIDE.U32 R120, R120, -0x2daee0ad, RZ ;  /* 0xd2511f5378787825 */ /* 0x000fc800078e00ff */
[C---:B------:R-:W-:Y:S01]  /*daf0*/  HMMA.16816.F32.BF16 R28, R92.reuse, R78, R28 ;  /* 0x0000004e5c1c723c */ /* 0x040fe2000004181c */
[----:B------:R-:W-:Y:S01]  /*db00*/  IMAD.WIDE.U32 R126, R126, -0x2daee0ad, RZ ;  /* 0xd2511f537e7e7825 */ /* 0x000fe200078e00ff */
[----:B--2---:R-:W-:Y:S01]  /*db10*/  LOP3.LUT R88, R98, 0xffff, RZ, 0xc0, !PT ;  /* 0x0000ffff62587812 */ /* 0x004fe200078ec0ff */
[----:B------:R-:W1:Y:S01]  /*db20*/  MUFU.EX2 R251, R251 ;  /* 0x000000fb00fb7308 */ /* 0x000e620000000800 */
[----:B------:R-:W-:Y:S01]  /*db30*/  SHF.R.U32.HI R99, RZ, 0x10, R96 ;  /* 0x00000010ff637819 */ /* 0x000fe20000011660 */
[----:B------:R-:W-:Y:S01]  /*db40*/  IMAD.WIDE.U32 R106, R106, -0x2daee0ad, RZ ;  /* 0xd2511f536a6a7825 */ /* 0x000fe200078e00ff */
[----:B------:R-:W-:Y:S02]  /*db50*/  SHF.R.U32.HI R88, RZ, 0x8, R88 ;  /* 0x00000008ff587819 */ /* 0x000fe40000011658 */
[----:B------:R-:W-:Y:S01]  /*db60*/  LOP3.LUT R98, R96, 0xff, RZ, 0xc0, !PT ;  /* 0x000000ff60627812 */ /* 0x000fe200078ec0ff */
[C---:B------:R-:W-:Y:S01]  /*db70*/  HMMA.16816.F32.BF16 R32, R92.reuse, R80, R32 ;  /* 0x000000505c20723c */ /* 0x040fe20000041820 */
[----:B------:R-:W-:Y:S01]  /*db80*/  PRMT R89, R89, 0x5410, R88 ;  /* 0x0000541059597816 */ /* 0x000fe20000000058 */
[----:B------:R-:W2:Y:S01]  /*db90*/  MUFU.EX2 R178, R178 ;  /* 0x000000b200b27308 */ /* 0x000ea20000000800 */
[----:B------:R-:W-:Y:S01]  /*dba0*/  LOP3.LUT R88, R90, 0xff, RZ, 0xc0, !PT ;  /* 0x000000ff5a587812 */ /* 0x000fe200078ec0ff */
[----:B------:R-:W-:Y:S01]  /*dbb0*/  FADD.FTZ R167, R167, R168 ;  /* 0x000000a8a7a77221 */ /* 0x000fe20000010000 */
[----:B------:R-:W-:Y:S01]  /*dbc0*/  LOP3.LUT R90, R96, 0xffff, RZ, 0xc0, !PT ;  /* 0x0000ffff605a7812 */ /* 0x000fe200078ec0ff */
[--C-:B------:R-:W-:Y:S01]  /*dbd0*/  HSET2.LE.AND R89, R89, R148.reuse, PT ;  /* 0x0000009459597233 */ /* 0x100fe20003803000 */
[----:B------:R-:W-:Y:S01]  /*dbe0*/  SHF.R.U32.HI R96, RZ, 0x18, R96 ;  /* 0x00000018ff607819 */ /* 0x000fe20000011660 */
[C---:B------:R-:W-:Y:S01]  /*dbf0*/  HMMA.16816.F32.BF16 R36, R92.reuse, R82, R36 ;  /* 0x000000525c24723c */ /* 0x040fe20000041824 */
[----:B------:R-:W-:Y:S01]  /*dc00*/  SHF.R.U32.HI R103, RZ, 0x8, R90 ;  /* 0x00000008ff677819 */ /* 0x000fe2000001165a */
[----:B------:R5:W2:Y:S01]  /*dc10*/  MUFU.EX2 R241, R252 ;  /* 0x000000fc00f17308 */ /* 0x000aa20000000800 */
[----:B------:R-:W-:Y:S01]  /*dc20*/  LOP3.LUT R99, R99, 0xff, RZ, 0xc0, !PT ;  /* 0x000000ff63637812 */ /* 0x000fe200078ec0ff */
[----:B------:R-:W-:Y:S01]  /*dc30*/  FADD.FTZ R3, R170, R3 ;  /* 0x00000003aa037221 */ /* 0x000fe20000010000 */
[----:B----4-:R-:W-:Y:S01]  /*dc40*/  F2FP.BF16.PACK_AB R90, R243, R112 ;  /* 0x00000070f35a723e */ /* 0x010fe200000010ff */
[----:B------:R-:W-:Y:S01]  /*dc50*/  FADD.FTZ R166, R166, R167 ;  /* 0x000000a7a6a67221 */ /* 0x000fe20000010000 */
[----:B------:R-:W-:Y:S01]  /*dc60*/  PRMT R91, R88, 0x5410, R91 ;  /* 0x00005410585b7816 */ /* 0x000fe2000000005b */
[C---:B---3--:R-:W-:Y:S01]  /*dc70*/  HMMA.16816.F32.BF16 R40, R92.reuse, R84, R40 ;  /* 0x000000545c28723c */ /* 0x048fe20000041828 */
[----:B------:R-:W-:Y:S01]  /*dc80*/  PRMT R103, R98, 0x5410, R103 ;  /* 0x0000541062677816 */ /* 0x000fe20000000067 */
[----:B------:R-:W-:Y:S01]  /*dc90*/  MUFU.EX2 R175, R175 ;  /* 0x000000af00af7308 */ /* 0x000fe20000000800 */
[----:B------:R-:W-:Y:S01]  /*dca0*/  PRMT R99, R99, 0x5410, R96 ;  /* 0x0000541063637816 */ /* 0x000fe20000000060 */
[--C-:B------:R-:W-:Y:S01]  /*dcb0*/  HSET2.LE.AND R91, R91, R148.reuse, PT ;  /* 0x000000945b5b7233 */ /* 0x100fe20003803000 */
[----:B------:R-:W-:Y:S01]  /*dcc0*/  LOP3.LUT R90, R89, R90, RZ, 0xc0, !PT ;  /* 0x0000005a595a7212 */ /* 0x000fe200078ec0ff */
[--C-:B------:R-:W-:Y:S01]  /*dcd0*/  HSET2.LE.AND R88, R103, R148.reuse, PT ;  /* 0x0000009467587233 */ /* 0x100fe20003803000 */
[----:B-1----:R-:W-:Y:S01]  /*dce0*/  F2FP.BF16.PACK_AB R98, R251, R246 ;  /* 0x000000f6fb62723e */ /* 0x002fe200000010ff */
[----:B------:R-:W-:Y:S01]  /*dcf0*/  HSET2.LE.AND R89, R99, R148, PT ;  /* 0x0000009463597233 */ /* 0x000fe20003803000 */
[----:B------:R-:W-:Y:S01]  /*dd00*/  F2FP.BF16.PACK_AB R103, R247, R249 ;  /* 0x000000f9f767723e */ /* 0x000fe200000010ff */
[----:B------:R-:W-:Y:S01]  /*dd10*/  HMMA.16816.F32.BF16 R44, R92, R86, R44 ;  /* 0x000000565c2c723c */ /* 0x000fe2000004182c */
[----:B--2---:R-:W-:Y:S01]  /*dd20*/  F2FP.BF16.PACK_AB R96, R178, R226 ;  /* 0x000000e2b260723e */ /* 0x004fe200000010ff */
[----:B-----5:R-:W-:Y:S01]  /*dd30*/  FFMA.FTZ R252, R245, c[0x0][0x23c], -R154 ;  /* 0x00008f00f5fc7a23 */ /* 0x020fe2000001089a */
[----:B------:R-:W-:Y:S01]  /*dd40*/  LOP3.LUT R91, R91, R98, RZ, 0xc0, !PT ;  /* 0x000000625b5b7212 */ /* 0x000fe200078ec0ff */
[----:B------:R-:W-:Y:S01]  /*dd50*/  MUFU.EX2 R177, R177 ;  /* 0x000000b100b17308 */ /* 0x000fe20000000800 */
[----:B------:R-:W-:Y:S01]  /*dd60*/  LOP3.LUT R88, R88, R103, RZ, 0xc0, !PT ;  /* 0x0000006758587212 */ /* 0x000fe200078ec0ff */
[--C-:B------:R-:W-:Y:S01]  /*dd70*/  FFMA.FTZ R245, R158, c[0x0][0x23c], -R173.reuse ;  /* 0x00008f009ef57a23 */ /* 0x100fe200000108ad */
[----:B------:R-:W-:Y:S01]  /*dd80*/  LOP3.LUT R92, R125, UR13, R100, 0x96, !PT ;  /* 0x0000000d7d5c7c12 */ /* 0x000fe2000f8e9664 */
[----:B------:R-:W-:Y:S01]  /*dd90*/  FFMA.FTZ R158, R159, c[0x0][0x23c], -R173 ;  /* 0x00008f009f9e7a23 */ /* 0x000fe200000108ad */
[----:B------:R-:W-:Y:S01]  /*dda0*/  LOP3.LUT R89, R89, R96, RZ, 0xc0, !PT ;  /* 0x0000006059597212 */ /* 0x000fe200078ec0ff */
[----:B------:R-:W-:Y:S01]  /*ddb0*/  IMAD.WIDE.U32 R96, R97, -0x2daee0ad, RZ ;  /* 0xd2511f5361607825 */ /* 0x000fe200078e00ff */
[----:B------:R-:W-:Y:S01]  /*ddc0*/  LOP3.LUT R100, R121, UR12, R110, 0x96, !PT ;  /* 0x0000000c79647c12 */ /* 0x000fe2000f8e966e */
[----:B------:R-:W-:Y:S01]  /*ddd0*/  MUFU.EX2 R252, R252 ;  /* 0x000000fc00fc7308 */ /* 0x000fe20000000800 */
[----:B------:R-:W-:Y:S01]  /*dde0*/  LOP3.LUT R120, R107, UR10, R120, 0x96, !PT ;  /* 0x0000000a6b787c12 */ /* 0x000fe2000f8e9678 */
[----:B------:R-:W-:Y:S01]  /*ddf0*/  IMAD.WIDE.U32 R92, R92, -0x2daee0ad, RZ ;  /* 0xd2511f535c5c7825 */ /* 0x000fe200078e00ff */
[----:B------:R-:W-:Y:S01]  /*de00*/  F2FP.BF16.PACK_AB R94, R250, R241 ;  /* 0x000000f1fa5e723e */ /* 0x000fe200000010ff */
[C---:B------:R-:W-:Y:S02]  /*de10*/  HMMA.16816.F32.BF16 R48, R88.reuse, R68, R48 ;  /* 0x000000445830723c */ /* 0x040fe40000041830 */
[----:B------:R-:W-:Y:S01]  /*de20*/  IMAD.WIDE.U32 R100, R100, -0x326172a9, RZ ;  /* 0xcd9e8d5764647825 */ /* 0x000fe200078e00ff */
[----:B------:R-:W-:Y:S01]  /*de30*/  LOP3.LUT R96, R93, UR10, R96, 0x96, !PT ;  /* 0x0000000a5d607c12 */ /* 0x000fe2000f8e9660 */
[----:B------:R-:W-:Y:S02]  /*de40*/  MUFU.EX2 R172, R172 ;  /* 0x000000ac00ac7308 */ /* 0x000fe40000000800 */
[----:B------:R-:W-:Y:S01]  /*de50*/  IMAD.WIDE.U32 R120, R120, -0x326172a9, RZ ;  /* 0xcd9e8d5778787825 */ /* 0x000fe200078e00ff */
[----:B------:R-:W-:Y:S01]  /*de60*/  LOP3.LUT R68, R97, UR12, R126, 0x96, !PT ;  /* 0x0000000c61447c12 */ /* 0x000fe2000f8e967e */
[----:B------:R-:W-:Y:S02]  /*de70*/  HMMA.16816.F32.BF16 R60, R88, R78, R60 ;  /* 0x0000004e583c723c */ /* 0x000fe4000004183c */
[----:B------:R-:W-:Y:S01]  /*de80*/  IMAD.WIDE.U32 R96, R96, -0x326172a9, RZ ;  /* 0xcd9e8d5760607825 */ /* 0x000fe200078e00ff */
[----:B------:R-:W-:Y:S01]  /*de90*/  LOP3.LUT R110, R121, UR9, R100, 0x96, !PT ;  /* 0x00000009796e7c12 */ /* 0x000fe2000f8e9664 */
[----:B------:R-:W-:Y:S02]  /*dea0*/  MUFU.EX2 R171, R171 ;  /* 0x000000ab00ab7308 */ /* 0x000fe40000000800 */
[----:B------:R-:W-:-:S02]  /*deb0*/  IMAD.WIDE.U32 R98, R68, -0x326172a9, RZ ;  /* 0xcd9e8d5744627825 */ /* 0x000fc400078e00ff */
[C---:B------:R-:W-:Y:S02]  /*dec0*/  HMMA.16816.F32.BF16 R56, R88.reuse, R76, R56 ;  /* 0x0000004c5838723c */ /* 0x040fe40000041838 */
[----:B------:R-:W-:Y:S01]  /*ded0*/  IMAD.WIDE.U32 R110, R110, -0x2daee0ad, RZ ;  /* 0xd2511f536e6e7825 */ /* 0x000fe200078e00ff */
[----:B------:R-:W-:Y:S01]  /*dee0*/  LOP3.LUT R68, R99, UR11, R124, 0x96, !PT ;  /* 0x0000000b63447c12 */ /* 0x000fe2000f8e967c */
[----:B------:R-:W-:Y:S01]  /*def0*/  MUFU.EX2 R151, R151 ;  /* 0x0000009700977308 */ /* 0x000fe20000000800 */
[----:B------:R-:W-:Y:S01]  /*df00*/  LOP3.LUT R98, R97, UR9, R98, 0x96, !PT ;  /* 0x0000000961627c12 */ /* 0x000fe2000f8e9662 */
[----:B------:R-:W-:Y:S01]  /*df10*/  FFMA.FTZ R159, R156, c[0x0][0x23c], -R173 ;  /* 0x00008f009c9f7a23 */ /* 0x000fe200000108ad */
[----:B------:R-:W-:Y:S01]  /*df20*/  LOP3.LUT R97, R101, UR11, R240, 0x96, !PT ;  /* 0x0000000b65617c12 */ /* 0x000fe2000f8e96f0 */
[----:B------:R-:W-:Y:S01]  /*df30*/  IMAD.WIDE.U32 R68, R68, -0x2daee0ad, RZ ;  /* 0xd2511f5344447825 */ /* 0x000fe200078e00ff */
[C---:B------:R-:W-:Y:S01]  /*df40*/  HMMA.16816.F32.BF16 R52, R88.reuse, R70, R52 ;  /* 0x000000465834723c */ /* 0x040fe20000041834 */
[----:B------:R-:W-:Y:S02]  /*df50*/  LDSM.16.MT88.4 R100, [R184+0x7000] ;  /* 0x00700000b864783b */ /* 0x000fe40000004200 */
[----:B------:R-:W-:Y:S01]  /*df60*/  IMAD.WIDE.U32 R98, R98, -0x2daee0ad, RZ ;  /* 0xd2511f5362627825 */ /* 0x000fe200078e00ff */
[----:B------:R-:W-:Y:S01]  /*df70*/  LOP3.LUT R104, R69, UR8, R92, 0x96, !PT ;  /* 0x0000000845687c12 */ /* 0x000fe2000f8e965c */
[----:B------:R-:W-:Y:S02]  /*df80*/  MUFU.EX2 R162, R162 ;  /* 0x000000a200a27308 */ /* 0x000fe40000000800 */
[----:B------:R-:W-:Y:S01]  /*df90*/  FFMA.FTZ R240, R227, c[0x0][0x23c], -R154 ;  /* 0x00008f00e3f07a23 */ /* 0x000fe2000001089a */
[----:B------:R-:W-:Y:S01]  /*dfa0*/  LOP3.LUT R68, R99, UR6, R68, 0x96, !PT ;  /* 0x0000000663447c12 */ /* 0x000fe2000f8e9644 */
[----:B------:R-:W-:Y:S01]  /*dfb0*/  IMAD.WIDE.U32 R104, R104, -0x326172a9, RZ ;  /* 0xcd9e8d5768687825 */ /* 0x000fe200078e00ff */
[----:B------:R-:W-:Y:S03]  /*dfc0*/  HMMA.16816.F32.BF16 R72, R88, R84, R72 ;  /* 0x000000545848723c */ /* 0x000fe60000041848 */
[----:B------:R-:W-:Y:S01]  /*dfd0*/  IMAD.WIDE.U32 R78, R68, -0x326172a9, RZ ;  /* 0xcd9e8d57444e7825 */ /* 0x000fe200078e00ff */
[----:B------:R-:W-:Y:S01]  /*dfe0*/  MUFU.EX2 R240, R240 ;  /* 0x000000f000f07308 */ /* 0x000fe20000000800 */
[----:B------:R-:W-:-:S02]  /*dff0*/  LOP3.LUT R96, R105, UR7, R96, 0x96, !PT ;  /* 0x0000000769607c12 */ /* 0x000fc4000f8e9660 */
[----:B------:R-:W-:Y:S01]  /*e000*/  FFMA.FTZ R227, R239, c[0x0][0x23c], -R154 ;  /* 0x00008f00efe37a23 */ /* 0x000fe2000001089a */
[----:B------:R-:W-:Y:S01]  /*e010*/  LOP3.LUT R76, R79, UR16, R104, 0x96, !PT ;  /* 0x000000104f4c7c12 */ /* 0x000fe2000f8e9668 */
[----:B------:R-:W-:Y:S01]  /*e020*/  IMAD.WIDE.U32 R122, R97, -0x2daee0ad, RZ ;  /* 0xd2511f53617a7825 */ /* 0x000fe200078e00ff */
[----:B------:R-:W-:Y:S01]  /*e030*/  LOP3.LUT R68, R78, 0xffff, RZ, 0xc0, !PT ;  /* 0x0000ffff4e447812 */ /* 0x000fe200078ec0ff */
[C---:B------:R-:W-:Y:S01]  /*e040*/  HMMA.16816.F32.BF16 R64, R88.reuse, R80, R64 ;  /* 0x000000505840723c */ /* 0x040fe20000041840 */
[----:B------:R-:W-:Y:S01]  /*e050*/  LOP3.LUT R77, R76, 0xffff, RZ, 0xc0, !PT ;  /* 0x0000ffff4c4d7812 */ /* 0x000fe200078ec0ff */
[----:B------:R-:W1:Y:S01]  /*e060*/  MUFU.EX2 R227, R227 ;  /* 0x000000e300e37308 */ /* 0x000e620000000800 */
[----:B------:R-:W-:Y:S01]  /*e070*/  LOP3.LUT R71, R78, 0xff, RZ, 0xc0, !PT ;  /* 0x000000ff4e477812 */ /* 0x000fe200078ec0ff */
[----:B------:R-:W-:Y:S01]  /*e080*/  FFMA.FTZ R239, R174, c[0x0][0x23c], -R109 ;  /* 0x00008f00aeef7a23 */ /* 0x000fe2000001086d */
[--C-:B------:R-:W-:Y:S01]  /*e090*/  SHF.R.U32.HI R70, RZ, 0x10, R78.reuse ;  /* 0x00000010ff467819 */ /* 0x100fe2000001164e */
[----:B------:R-:W-:Y:S01]  /*e0a0*/  IMAD.WIDE.U32 R96, R96, -0x2daee0ad, RZ ;  /* 0xd2511f5360607825 */ /* 0x000fe200078e00ff */
[----:B------:R-:W-:Y:S01]  /*e0b0*/  SHF.R.U32.HI R69, RZ, 0x18, R78 ;  /* 0x00000018ff457819 */ /* 0x000fe2000001164e */
[C---:B------:R-:W-:Y:S01]  /*e0c0*/  HMMA.16816.F32.BF16 R8, R88.reuse, R82, R8 ;  /* 0x000000525808723c */ /* 0x040fe20000041808 */
[----:B------:R-:W-:Y:S01]  /*e0d0*/  LOP3.LUT R95, R76, 0xff, RZ, 0xc0, !PT ;  /* 0x000000ff4c5f7812 */ /* 0x000fe200078ec0ff */
[----:B------:R-:W2:Y:S01]  /*e0e0*/  LDSM.16.MT88.4 R80, [R188+0x7000] ;  /* 0x00700000bc50783b */ /* 0x000ea20000004200 */
[--C-:B------:R-:W-:Y:S01]  /*e0f0*/  SHF.R.U32.HI R78, RZ, 0x10, R76.reuse ;  /* 0x00000010ff4e7819 */ /* 0x100fe2000001164c */
[----:B------:R-:W3:Y:S01]  /*e100*/  MUFU.EX2 R239, R239 ;  /* 0x000000ef00ef7308 */ /* 0x000ee20000000800 */
[----:B------:R-:W-:Y:S01]  /*e110*/  SHF.R.U32.HI R93, RZ, 0x18, R76 ;  /* 0x00000018ff5d7819 */ /* 0x000fe2000001164c */
[----:B------:R-:W-:Y:S01]  /*e120*/  FFMA.FTZ R156, R157, c[0x0][0x23c], -R154 ;  /* 0x00008f009d9c7a23 */ /* 0x000fe2000001089a */
[----:B------:R-:W-:Y:S01]  /*e130*/  SHF.R.U32.HI R76, RZ, 0x8, R68 ;  /* 0x00000008ff4c7819 */ /* 0x000fe20000011644 */
[----:B------:R-:W-:Y:S01]  /*e140*/  HMMA.16816.F32.BF16 R16, R88, R86, R16 ;  /* 0x000000565810723c */ /* 0x000fe20000041810 */
[----:B------:R-:W-:Y:S01]  /*e150*/  SHF.R.U32.HI R68, RZ, 0x8, R77 ;  /* 0x00000008ff447819 */ /* 0x000fe2000001164d */
[----:B------:R-:W-:Y:S01]  /*e160*/  IMAD.MOV.U32 R174, RZ, RZ, R112 ;  /* 0x000000ffffae7224 */ /* 0x000fe200078e0070 */
[----:B------:R-:W-:Y:S01]  /*e170*/  LOP3.LUT R70, R70, 0xff, RZ, 0xc0, !PT ;  /* 0x000000ff46467812 */ /* 0x000fe200078ec0ff */
[----:B------:R-:W4:Y:S01]  /*e180*/  MUFU.EX2 R150, R150 ;  /* 0x0000009600967308 */ /* 0x000f220000000800 */
[----:B------:R-:W-:Y:S01]  /*e190*/  PRMT R95, R95, 0x5410, R68 ;  /* 0x000054105f5f7816 */ /* 0x000fe20000000044 */
[----:B------:R-:W-:Y:S01]  /*e1a0*/  LDSM.16.MT88.4 R112, [R186+0x7800] ;  /* 0x00780000ba70783b */ /* 0x000fe20000004200 */
[----:B------:R-:W-:Y:S01]  /*e1b0*/  PRMT R69, R70, 0x5410, R69 ;  /* 0x0000541046457816 */ /* 0x000fe20000000045 */
[----:B------:R-:W-:Y:S01]  /*e1c0*/  FADD.FTZ R164, R164, R3 ;  /* 0x00000003a4a47221 */ /* 0x000fe20000010000 */
[----:B------:R-:W-:Y:S01]  /*e1d0*/  LOP3.LUT R78, R78, 0xff, RZ, 0xc0, !PT ;  /* 0x000000ff4e4e7812 */ /* 0x000fe200078ec0ff */
[--C-:B------:R-:W-:Y:S01]  /*e1e0*/  HSET2.LE.AND R92, R95, R148.reuse, PT ;  /* 0x000000945f5c7233 */ /* 0x100fe20003803000 */
[----:B-1----:R-:W-:Y:S01]  /*e1f0*/  F2FP.BF16.PACK_AB R84, R252, R227 ;  /* 0x000000e3fc54723e */ /* 0x002fe200000010ff */
[--C-:B------:R-:W-:Y:S01]  /*e200*/  HSET2.LE.AND R95, R69, R148.reuse, PT ;  /* 0x00000094455f7233 */ /* 0x100fe20003803000 */
[----:B------:R-:W-:Y:S01]  /*e210*/  PRMT R71, R71, 0x5410, R76 ;  /* 0x0000541047477816 */ /* 0x000fe2000000004c */
[----:B------:R-:W1:Y:S01]  /*e220*/  MUFU.EX2 R156, R156 ;  /* 0x0000009c009c7308 */ /* 0x000e620000000800 */
[----:B------:R-:W-:Y:S01]  /*e230*/  PRMT R93, R78, 0x5410, R93 ;  /* 0x000054104e5d7816 */ /* 0x000fe2000000005d */
[----:B------:R-:W-:Y:S01]  /*e240*/  FADD.FTZ R166, R165, R166 ;  /* 0x000000a6a5a67221 */ /* 0x000fe20000010000 */
[----:B------:R-:W-:Y:S01]  /*e250*/  LOP3.LUT R95, R95, R84, RZ, 0xc0, !PT ;  /* 0x000000545f5f7212 */ /* 0x000fe200078ec0ff */
[--C-:B------:R-:W-:Y:S01]  /*e260*/  HSET2.LE.AND R71, R71, R148.reuse, PT ;  /* 0x0000009447477233 */ /* 0x100fe20003803000 */
[----:B------:R-:W-:Y:S01]  /*e270*/  LOP3.LUT R84, R111, UR6, R122, 0x96, !PT ;  /* 0x000000066f547c12 */ /* 0x000fe2000f8e967a */
[--C-:B------:R-:W-:Y:S01]  /*e280*/  HSET2.LE.AND R93, R93, R148.reuse, PT ;  /* 0x000000945d5d7233 */ /* 0x100fe20003803000 */
[----:B------:R-:W-:Y:S01]  /*e290*/  F2FP.BF16.PACK_AB R68, R240, R225 ;  /* 0x000000e1f044723e */ /* 0x000fe200000010ff */
[----:B------:R-:W5:Y:S01]  /*e2a0*/  LDSM.16.MT88.4 R76, [R186+0x7000] ;  /* 0x00700000ba4c783b */ /* 0x000f620000004200 */
[----:B------:R-:W-:Y:S01]  /*e2b0*/  LOP3.LUT R122, R123, UR8, R106, 0x96, !PT ;  /* 0x000000087b7a7c12 */ /* 0x000fe2000f8e966a */
[----:B------:R-:W-:Y:S01]  /*e2c0*/  IMAD.WIDE.U32 R90, R84, -0x326172a9, RZ ;  /* 0xcd9e8d57545a7825 */ /* 0x000fe200078e00ff */
[----:B------:R-:W-:Y:S01]  /*e2d0*/  LOP3.LUT R93, R93, R68, RZ, 0xc0, !PT ;  /* 0x000000445d5d7212 */ /* 0x000fe200078ec0ff */
[----:B------:R-:W1:Y:S01]  /*e2e0*/  MUFU.EX2 R245, R245 ;  /* 0x000000f500f57308 */ /* 0x000e620000000800 */
[----:B------:R-:W-:Y:S01]  /*e2f0*/  LOP3.LUT R94, R71, R94, RZ, 0xc0, !PT ;  /* 0x0000005e475e7212 */ /* 0x000fe200078ec0ff */
[----:B------:R-:W-:Y:S01]  /*e300*/  IMAD.WIDE.U32 R122, R122, -0x326172a9, RZ ;  /* 0xcd9e8d577a7a7825 */ /* 0x000fe200078e00ff */
[----:B------:R-:W-:Y:S01]  /*e310*/  F2FP.BF16.PACK_AB R85, R248, R244 ;  /* 0x000000f4f855723e */ /* 0x000fe200000010ff */
[----:B------:R-:W1:Y:S01]  /*e320*/  LDSM.16.MT88.4 R68, [R185+0x7000] ;  /* 0x00700000b944783b */ /* 0x000e620000004200 */
[----:B------:R-:W-:Y:S01]  /*e330*/  LOP3.LUT R84, R90, 0xffff, RZ, 0xc0, !PT ;  /* 0x0000ffff5a547812 */ /* 0x000fe200078ec0ff */
[----:B------:R-:W-:Y:S01]  /*e340*/  FADD.FTZ R161, R161, R164 ;  /* 0x000000a4a1a17221 */ /* 0x000fe20000010000 */
[----:B------:R-:W-:Y:S01]  /*e350*/  LOP3.LUT R92, R92, R85, RZ, 0xc0, !PT ;  /* 0x000000555c5c7212 */ /* 0x000fe200078ec0ff */
[----:B------:R-:W-:Y:S01]  /*e360*/  MUFU.EX2 R158, R158 ;  /* 0x0000009e009e7308 */ /* 0x000fe20000000800 */
[----:B------:R-:W-:Y:S01]  /*e370*/  LOP3.LUT R85, R90, 0xff, RZ, 0xc0, !PT ;  /* 0x000000ff5a557812 */ /* 0x000fe200078ec0ff */
[----:B------:R-:W-:Y:S01]  /*e380*/  FADD.FTZ R5, R5, R6 ;  /* 0x0000000605057221 */ /* 0x000fe20000010000 */
[----:B------:R-:W-:Y:S01]  /*e390*/  SHF.R.U32.HI R84, RZ, 0x8, R84 ;  /* 0x00000008ff547819 */ /* 0x000fe20000011654 */
[----:B------:R-:W-:Y:S01]  /*e3a0*/  FADD.FTZ R4, R141, R4 ;  /* 0x000000048d047221 */ /* 0x000fe20000010000 */
[----:B------:R-:W-:Y:S01]  /*e3b0*/  SHF.R.U32.HI R88, RZ, 0x10, R90 ;  /* 0x00000010ff587819 */ /* 0x000fe2000001165a */
[C---:B--2---:R-:W-:Y:S01]  /*e3c0*/  HMMA.16816.F32.BF16 R12, R92.reuse, R80, R12 ;  /* 0x000000505c0c723c */ /* 0x044fe2000004180c */
[----:B------:R-:W-:Y:S01]  /*e3d0*/  LOP3.LUT R86, R91, UR16, R122, 0x96, !PT ;  /* 0x000000105b567c12 */ /* 0x000fe2000f8e967a */
[----:B------:R-:W2:Y:S01]  /*e3e0*/  MUFU.EX2 R159, R159 ;  /* 0x0000009f009f7308 */ /* 0x000ea20000000800 */
[----:B------:R-:W-:Y:S01]  /*e3f0*/  PRMT R85, R85, 0x5410, R84 ;  /* 0x0000541055557816 */ /* 0x000fe20000000054 */
[----:B------:R-:W-:Y:S01]  /*e400*/  FADD.FTZ R166, R249, R166 ;  /* 0x000000a6f9a67221 */ /* 0x000fe20000010000 */
[----:B------:R-:W-:Y:S01]  /*e410*/  LOP3.LUT R84, R88, 0xff, RZ, 0xc0, !PT ;  /* 0x000000ff58547812 */ /* 0x000fe200078ec0ff */
[----:B------:R-:W-:Y:S01]  /*e420*/  FADD.FTZ R161, R226, R161 ;  /* 0x000000a1e2a17221 */ /* 0x000fe20000010000 */
[C---:B------:R-:W-:Y:S01]  /*e430*/  LOP3.LUT R88, R86.reuse, 0xffff, RZ, 0xc0, !PT ;  /* 0x0000ffff56587812 */ /* 0x040fe200078ec0ff */
[--C-:B------:R-:W-:Y:S01]  /*e440*/  HSET2.LE.AND R85, R85, R148.reuse, PT ;  /* 0x0000009455557233 */ /* 0x100fe20003803000 */
[----:B------:R-:W-:Y:S01]  /*e450*/  SHF.R.U32.HI R91, RZ, 0x10, R86 ;  /* 0x00000010ff5b7819 */ /* 0x000fe20000011656 */
[----:B------:R-:W1:Y:S01]  /*e460*/  MUFU.EX2 R153, R153 ;  /* 0x0000009900997308 */ /* 0x000e620000000800 */
[----:B------:R-:W-:Y:S01]  /*e470*/  LOP3.LUT R89, R86, 0xff, RZ, 0xc0, !PT ;  /* 0x000000ff56597812 */ /* 0x000fe200078ec0ff */
[C---:B------:R-:W-:Y:S01]  /*e480*/  HMMA.16816.F32.BF16 R20, R92.reuse, R82, R20 ;  /* 0x000000525c14723c */ /* 0x040fe20000041814 */
[----:B------:R-:W-:Y:S01]  /*e490*/  SHF.R.U32.HI R87, RZ, 0x18, R90 ;  /* 0x00000018ff577819 */ /* 0x000fe2000001165a */
[----:B------:R-:W-:Y:S01]  /*e4a0*/  FADD.FTZ R176, R176, R5 ;  /* 0x00000005b0b07221 */ /* 0x000fe20000010000 */
[----:B------:R-:W-:Y:S01]  /*e4b0*/  SHF.R.U32.HI R86, RZ, 0x18, R86 ;  /* 0x00000018ff567819 */ /* 0x000fe20000011656 */
[----:B------:R-:W-:Y:S01]  /*e4c0*/  FADD.FTZ R233, R233, R4 ;  /* 0x00000004e9e97221 */ /* 0x000fe20000010000 */
[----:B------:R-:W-:Y:S01]  /*e4d0*/  SHF.R.U32.HI R88, RZ, 0x8, R88 ;  /* 0x00000008ff587819 */ /* 0x000fe20000011658 */
[----:B------:R-:W-:Y:S01]  /*e4e0*/  FADD.FTZ R166, R247, R166 ;  /* 0x000000a6f7a67221 */ /* 0x000fe20000010000 */
[----:B------:R-:W-:Y:S01]  /*e4f0*/  LOP3.LUT R91, R91, 0xff, RZ, 0xc0, !PT ;  /* 0x000000ff5b5b7812 */ /* 0x000fe200078ec0ff */
[C---:B------:R-:W-:Y:S01]  /*e500*/  HMMA.16816.F32.BF16 R40, R92.reuse, R100, R40 ;  /* 0x000000645c28723c */ /* 0x040fe20000041828 */
[----:B------:R-:W-:Y:S01]  /*e510*/  F2FP.BF16.PACK_AB R90, R177, R175 ;  /* 0x000000afb15a723e */ /* 0x000fe200000010ff */
[----:B------:R-:W-:Y:S01]  /*e520*/  FADD.FTZ R161, R178, R161 ;  /* 0x000000a1b2a17221 */ /* 0x000fe20000010000 */
[----:B------:R-:W-:Y:S01]  /*e530*/  PRMT R87, R84, 0x5410, R87 ;  /* 0x0000541054577816 */ /* 0x000fe20000000057 */
[----:B------:R-:W-:Y:S01]  /*e540*/  FADD.FTZ R176, R179, R176 ;  /* 0x000000b0b3b07221 */ /* 0x000fe20000010000 */
[----:B------:R-:W-:Y:S01]  /*e550*/  PRMT R89, R89, 0x5410, R88 ;  /* 0x0000541059597816 */ /* 0x000fe20000000058 */
[----:B------:R-:W-:Y:S01]  /*e560*/  FADD.FTZ R233, R242, R233 ;  /* 0x000000e9f2e97221 */ /* 0x000fe20000010000 */
[----:B------:R-:W-:Y:S01]  /*e570*/  PRMT R91, R91, 0x5410, R86 ;  /* 0x000054105b5b7816 */ /* 0x000fe20000000056 */
[--C-:B------:R-:W-:Y:S01]  /*e580*/  HSET2.LE.AND R87, R87, R148.reuse, PT ;  /* 0x0000009457577233 */ /* 0x100fe20003803000 */
[----:B------:R-:W-:Y:S01]  /*e590*/  LOP3.LUT R86, R85, R90, RZ, 0xc0, !PT ;  /* 0x0000005a55567212 */ /* 0x000fe200078ec0ff */
[--C-:B------:R-:W-:Y:S01]  /*e5a0*/  HSET2.LE.AND R84, R89, R148.reuse, PT ;  /* 0x0000009459547233 */ /* 0x100fe20003803000 */
[----:B---3--:R-:W-:Y:S01]  /*e5b0*/  F2FP.BF16.PACK_AB R90, R239, R162 ;  /* 0x000000a2ef5a723e */ /* 0x008fe200000010ff */
[----:B------:R-:W-:Y:S01]  /*e5c0*/  HSET2.LE.AND R85, R91, R148, PT ;  /* 0x000000945b557233 */ /* 0x000fe20003803000 */
[----:B------:R-:W-:Y:S01]  /*e5d0*/  F2FP.BF16.PACK_AB R89, R171, R172 ;  /* 0x000000acab59723e */ /* 0x000fe200000010ff */
[C---:B-----5:R-:W-:Y:S01]  /*e5e0*/  HMMA.16816.F32.BF16 R28, R92.reuse, R78, R28 ;  /* 0x0000004e5c1c723c */ /* 0x060fe2000004181c */
[----:B----4-:R-:W-:Y:S01]  /*e5f0*/  F2FP.BF16.PACK_AB R88, R150, R151 ;  /* 0x000000979658723e */ /* 0x010fe200000010ff */
[--C-:B------:R-:W-:Y:S01]  /*e600*/  FFMA.FTZ R138, R138, c[0x0][0x23c], -R108.reuse ;  /* 0x00008f008a8a7a23 */ /* 0x100fe2000001086c */
[----:B------:R-:W-:Y:S01]  /*e610*/  LOP3.LUT R87, R87, R90, RZ, 0xc0, !PT ;  /* 0x0000005a57577212 */ /* 0x000fe200078ec0ff */
[--C-:B------:R-:W-:Y:S01]  /*e620*/  FFMA.FTZ R137, R137, c[0x0][0x23c], -R108.reuse ;  /* 0x00008f0089897a23 */ /* 0x100fe2000001086c */
[----:B------:R-:W-:Y:S01]  /*e630*/  LOP3.LUT R84, R84, R89, RZ, 0xc0, !PT ;  /* 0x0000005954547212 */ /* 0x000fe200078ec0ff */
[----:B------:R-:W-:Y:S01]  /*e640*/  FFMA.FTZ R147, R147, c[0x0][0x23c], -R108 ;  /* 0x00008f0093937a23 */ /* 0x000fe2000001086c */
[----:B------:R-:W-:Y:S01]  /*e650*/  LOP3.LUT R85, R85, R88, RZ, 0xc0, !PT ;  /* 0x0000005855557212 */ /* 0x000fe200078ec0ff */
[----:B-1----:R-:W-:Y:S01]  /*e660*/  HMMA.16816.F32.BF16 R36, R92, R70, R36 ;  /* 0x000000465c24723c */ /* 0x002fe20000041824 */
[----:B------:R-:W-:Y:S01]  /*e670*/  LOP3.LUT R98, R97, UR17, R98, 0x96, !PT ;  /* 0x0000001161627c12 */ /* 0x000fe2000f8e9662 */
[----:B------:R-:W1:Y:S01]  /*e680*/  LDSM.16.MT88.4 R88, [R185+0x7800] ;  /* 0x00780000b958783b */ /* 0x000e620000004200 */
[----:B------:R-:W-:Y:S01]  /*e690*/  SHF.R.U32.HI R99, RZ, 0x18, R96 ;  /* 0x00000018ff637819 */ /* 0x000fe20000011660 */
[----:B------:R-:W-:Y:S01]  /*e6a0*/  FFMA.FTZ R154, R149, c[0x0][0x23c], -R108 ;  /* 0x00008f00959a7a23 */ /* 0x000fe2000001086c */
[----:B------:R-:W-:Y:S01]  /*e6b0*/  MUFU.EX2 R138, R138 ;  /* 0x0000008a008a7308 */ /* 0x000fe20000000800 */
[----:B------:R-:W-:-:S02]  /*e6c0*/  FADD.FTZ R166, R174, R166 ;  /* 0x000000a6aea67221 */ /* 0x000fc40000010000 */
[C---:B------:R-:W-:Y:S01]  /*e6d0*/  HMMA.16816.F32.BF16 R60, R84.reuse, R78, R60 ;  /* 0x0000004e543c723c */ /* 0x040fe2000004183c */
[----:B------:R-:W-:Y:S02]  /*e6e0*/  FADD.FTZ R246, R246, R161 ;  /* 0x000000a1f6f67221 */ /* 0x000fe40000010000 */
[----:B------:R-:W-:Y:S02]  /*e6f0*/  FADD.FTZ R209, R209, R176 ;  /* 0x000000b0d1d17221 */ /* 0x000fe40000010000 */
[----:B------:R-:W-:Y:S01]  /*e700*/  FADD.FTZ R238, R238, R233 ;  /* 0x000000e9eeee7221 */ /* 0x000fe20000010000 */
[----:B------:R-:W3:Y:S01]  /*e710*/  MUFU.EX2 R137, R137 ;  /* 0x0000008900897308 */ /* 0x000ee20000000800 */
[----:B------:R-:W-:Y:S01]  /*e720*/  SHF.R.U32.HI R78, RZ, 0x10, R98 ;  /* 0x00000010ff4e7819 */ /* 0x000fe20000011662 */
[----:B------:R-:W-:Y:S01]  /*e730*/  HMMA.16816.F32.BF16 R8, R84, R70, R8 ;  /* 0x000000465408723c */ /* 0x000fe20000041808 */
[----:B------:R-:W-:Y:S02]  /*e740*/  FFMA.FTZ R146, R146, c[0x0][0x23c], -R109 ;  /* 0x00008f0092927a23 */ /* 0x000fe4000001086d */
[----:B------:R-:W-:Y:S01]  /*e750*/  LOP3.LUT R78, R78, 0xff, RZ, 0xc0, !PT ;  /* 0x000000ff4e4e7812 */ /* 0x000fe200078ec0ff */
[----:B------:R-:W-:-:S02]  /*e760*/  FADD.FTZ R243, R243, R166 ;  /* 0x000000a6f3f37221 */ /* 0x000fc40000010000 */
[----:B------:R-:W-:Y:S01]  /*e770*/  FADD.FTZ R246, R251, R246 ;  /* 0x000000f6fbf67221 */ /* 0x000fe20000010000 */
[----:B------:R-:W-:Y:S01]  /*e780*/  SHF.R.U32.HI R71, RZ, 0x18, R98 ;  /* 0x00000018ff477819 */ /* 0x000fe20000011662 */
[C---:B------:R-:W-:Y:S01]  /*e790*/  HMMA.16816.F32.BF16 R24, R92.reuse, R76, R24 ;  /* 0x0000004c5c18723c */ /* 0x040fe20000041818 */
[----:B------:R-:W-:Y:S01]  /*e7a0*/  LOP3.LUT R70, R98, 0xffff, RZ, 0xc0, !PT ;  /* 0x0000ffff62467812 */ /* 0x000fe200078ec0ff */
[----:B------:R-:W-:Y:S01]  /*e7b0*/  FADD.FTZ R209, R224, R209 ;  /* 0x000000d1e0d17221 */ /* 0x000fe20000010000 */
[----:B------:R-:W-:Y:S01]  /*e7c0*/  PRMT R71, R78, 0x5410, R71 ;  /* 0x000054104e477816 */ /* 0x000fe20000000047 */
[----:B------:R-:W-:Y:S01]  /*e7d0*/  FADD.FTZ R238, R231, R238 ;  /* 0x000000eee7ee7221 */ /* 0x000fe20000010000 */
[----:B------:R-:W-:Y:S01]  /*e7e0*/  SHF.R.U32.HI R70, RZ, 0x8, R70 ;  /* 0x00000008ff467819 */ /* 0x000fe20000011646 */
[----:B------:R-:W-:Y:S01]  /*e7f0*/  MUFU.EX2 R147, R147 ;  /* 0x0000009300937308 */ /* 0x000fe20000000800 */
[----:B------:R-:W-:Y:S01]  /*e800*/  FADD.FTZ R172, R172, R243 ;  /* 0x000000f3acac7221 */ /* 0x000fe20000010000 */
[----:B------:R-:W-:Y:S01]  /*e810*/  HMMA.16816.F32.BF16 R32, R92, R68, R32 ;  /* 0x000000445c20723c */ /* 0x000fe20000041820 */
[----:B------:R-:W-:Y:S01]  /*e820*/  HSET2.LE.AND R71, R71, R148, PT ;  /* 0x0000009447477233 */ /* 0x000fe20003803000 */
[----:B------:R-:W-:-:S02]  /*e830*/  FADD.FTZ R151, R151, R246 ;  /* 0x000000f697977221 */ /* 0x000fc40000010000 */
[----:B------:R-:W-:Y:S02]  /*e840*/  FADD.FTZ R209, R244, R209 ;  /* 0x000000d1f4d17221 */ /* 0x000fe40000010000 */
[----:B------:R-:W-:Y:S01]  /*e850*/  MUFU.EX2 R154, R154 ;  /* 0x0000009a009a7308 */ /* 0x000fe20000000800 */
[----:B------:R-:W-:Y:S01]  /*e860*/  FADD.FTZ R225, R225, R238 ;  /* 0x000000eee1e17221 */ /* 0x000fe20000010000 */
[C---:B------:R-:W-:Y:S01]  /*e870*/  HMMA.16816.F32.BF16 R56, R84.reuse, R76, R56 ;  /* 0x0000004c5438723c */ /* 0x040fe20000041838 */
[----:B------:R-:W-:Y:S02]  /*e880*/  FADD.FTZ R172, R171, R172 ;  /* 0x000000acabac7221 */ /* 0x000fe40000010000 */
[----:B------:R-:W-:Y:S02]  /*e890*/  FADD.FTZ R151, R150, R151 ;  /* 0x0000009796977221 */ /* 0x000fe40000010000 */
[----:B------:R-:W-:Y:S01]  /*e8a0*/  FADD.FTZ R248, R248, R209 ;  /* 0x000000d1f8f87221 */ /* 0x000fe20000010000 */
[----:B------:R-:W-:Y:S01]  /*e8b0*/  @P1 IADD3 R209, R207, -0x4, RZ ;  /* 0xfffffffccfd11810 */ /* 0x000fe20007ffe0ff */
[----:B------:R-:W-:Y:S01]  /*e8c0*/  FADD.FTZ R240, R240, R225 ;  /* 0x000000e1f0f07221 */ /* 0x000fe20000010000 */
[----:B------:R-:W-:Y:S01]  /*e8d0*/  HMMA.16816.F32.BF16 R64, R84, R68, R64 ;  /* 0x000000445440723c */ /* 0x000fe20000041840 */
[----:B------:R-:W-:Y:S01]  /*e8e0*/  SHF.R.U32.HI R76, RZ, 0x10, R96 ;  /* 0x00000010ff4c7819 */ /* 0x000fe20000011660 */
[----:B------:R-:W-:Y:S01]  /*e8f0*/  FADD.FTZ R172, R175, R172 ;  /* 0x000000acafac7221 */ /* 0x000fe20000010000 */
[----:B------:R-:W-:Y:S01]  /*e900*/  LOP3.LUT R77, R98, 0xff, RZ, 0xc0, !PT ;  /* 0x000000ff624d7812 */ /* 0x000fe200078ec0ff */
[----:B------:R-:W-:Y:S01]  /*e910*/  FADD.FTZ R162, R162, R151 ;  /* 0x00000097a2a27221 */ /* 0x000fe20000010000 */
[----:B------:R-:W-:Y:S01]  /*e920*/  LOP3.LUT R76, R76, 0xff, RZ, 0xc0, !PT ;  /* 0x000000ff4c4c7812 */ /* 0x000fe200078ec0ff */
[----:B------:R-:W-:Y:S01]  /*e930*/  FADD.FTZ R241, R241, R248 ;  /* 0x000000f8f1f17221 */ /* 0x000fe20000010000 */
[C---:B------:R-:W-:Y:S01]  /*e940*/  LOP3.LUT R68, R96.reuse, 0xffff, RZ, 0xc0, !PT ;  /* 0x0000ffff60447812 */ /* 0x040fe200078ec0ff */
[----:B------:R-:W-:Y:S01]  /*e950*/  HMMA.16816.F32.BF16 R44, R92, R102, R44 ;  /* 0x000000665c2c723c */ /* 0x000fe2000004182c */
[----:B------:R-:W-:Y:S01]  /*e960*/  LOP3.LUT R69, R96, 0xff, RZ, 0xc0, !PT ;  /* 0x000000ff60457812 */ /* 0x000fe200078ec0ff */
[----:B------:R-:W-:Y:S01]  /*e970*/  FADD.FTZ R227, R227, R240 ;  /* 0x000000f0e3e37221 */ /* 0x000fe20000010000 */
[----:B------:R-:W-:Y:S01]  /*e980*/  SHF.R.U32.HI R68, RZ, 0x8, R68 ;  /* 0x00000008ff447819 */ /* 0x000fe20000011644 */
[----:B------:R-:W-:Y:S01]  /*e990*/  FADD.FTZ R177, R177, R172 ;  /* 0x000000acb1b17221 */ /* 0x000fe20000010000 */
[----:B------:R-:W-:Y:S01]  /*e9a0*/  PRMT R99, R76, 0x5410, R99 ;  /* 0x000054104c637816 */ /* 0x000fe20000000063 */
[----:B------:R-:W-:Y:S01]  /*e9b0*/  FADD.FTZ R239, R239, R162 ;  /* 0x000000a2efef7221 */ /* 0x000fe20000010000 */
[----:B------:R-:W-:Y:S01]  /*e9c0*/  PRMT R69, R69, 0x5410, R68 ;  /* 0x0000541045457816 */ /* 0x000fe20000000044 */
[C---:B------:R-:W-:Y:S01]  /*e9d0*/  HMMA.16816.F32.BF16 R104, R84.reuse, R100, R72 ;  /* 0x000000645468723c */ /* 0x040fe20000041848 */
[----:B------:R-:W-:Y:S01]  /*e9e0*/  PRMT R77, R77, 0x5410, R70 ;  /* 0x000054104d4d7816 */ /* 0x000fe20000000046 */
[--C-:B------:R-:W-:Y:S01]  /*e9f0*/  HSET2.LE.AND R99, R99, R148.reuse, PT ;  /* 0x0000009463637233 */ /* 0x100fe20003803000 */
[----:B------:R-:W-:Y:S01]  /*ea00*/  F2FP.BF16.PACK_AB R68, R155, R156 ;  /* 0x0000009c9b44723e */ /* 0x000fe200000010ff */
[--C-:B------:R-:W-:Y:S01]  /*ea10*/  HSET2.LE.AND R69, R69, R148.reuse, PT ;  /* 0x0000009445457233 */ /* 0x100fe20003803000 */
[----:B------:R-:W-:Y:S01]  /*ea20*/  F2FP.BF16.PACK_AB R96, R245, R160 ;  /* 0x000000a0f560723e */ /* 0x000fe200000010ff */
[----:B------:R-:W-:Y:S01]  /*ea30*/  HSET2.LE.AND R77, R77, R148, PT ;  /* 0x000000944d4d7233 */ /* 0x000fe20003803000 */
[----:B------:R-:W-:Y:S01]  /*ea40*/  LOP3.LUT R97, R71, R68, RZ, 0xc0, !PT ;  /* 0x0000004447617212 */ /* 0x000fe200078ec0ff */
[C---:B------:R-:W-:Y:S01]  /*ea50*/  HMMA.16816.F32.BF16 R100, R84.reuse, R102, R16 ;  /* 0x000000665464723c */ /* 0x040fe20000041810 */
[----:B--2---:R-:W-:Y:S01]  /*ea60*/  F2FP.BF16.PACK_AB R98, R159, R158 ;  /* 0x0000009e9f62723e */ /* 0x004fe200000010ff */
[----:B------:R-:W-:Y:S01]  /*ea70*/  FADD.FTZ R241, R250, R241 ;  /* 0x000000f1faf17221 */ /* 0x000fe20000010000 */
[----:B------:R-:W-:Y:S01]  /*ea80*/  F2FP.BF16.PACK_AB R68, R153, R152 ;  /* 0x000000989944723e */ /* 0x000fe200000010ff */
[----:B------:R-:W-:Y:S01]  /*ea90*/  FADD.FTZ R227, R252, R227 ;  /* 0x000000e3fce37221 */ /* 0x000fe20000010000 */
[----:B------:R-:W-:Y:S01]  /*eaa0*/  LOP3.LUT R96, R77, R96, RZ, 0xc0, !PT ;  /* 0x000000604d607212 */ /* 0x000fe200078ec0ff */
[----:B------:R-:W-:Y:S01]  /*eab0*/  FADD.FTZ R160, R160, R241 ;  /* 0x000000f1a0a07221 */ /* 0x000fe20000010000 */
[----:B------:R-:W-:Y:S01]  /*eac0*/  LOP3.LUT R98, R69, R98, RZ, 0xc0, !PT ;  /* 0x0000006245627212 */ /* 0x000fe200078ec0ff */
[----:B------:R-:W-:Y:S01]  /*ead0*/  HMMA.16816.F32.BF16 R48, R84, R80, R48 ;  /* 0x000000505430723c */ /* 0x000fe20000041830 */
[----:B------:R-:W-:Y:S01]  /*eae0*/  LOP3.LUT R99, R99, R68, RZ, 0xc0, !PT ;  /* 0x0000004463637212 */ /* 0x000fe200078ec0ff */
[----:B------:R-:W-:Y:S01]  /*eaf0*/  FADD.FTZ R156, R156, R227 ;  /* 0x000000e39c9c7221 */ /* 0x000fe20000010000 */
[----:B------:R-:W-:Y:S01]  /*eb00*/  LOP3.LUT R18, R123, UR7, R120, 0x96, !PT ;  /* 0x000000077b127c12 */ /* 0x000fe2000f8e9678 */
[----:B------:R-:W-:-:S02]  /*eb10*/  FADD.FTZ R245, R245, R160 ;  /* 0x000000a0f5f57221 */ /* 0x000fc40000010000 */
[----:B------:R-:W-:Y:S02]  /*eb20*/  FADD.FTZ R155, R155, R156 ;  /* 0x0000009c9b9b7221 */ /* 0x000fe40000010000 */
[----:B------:R-:W-:Y:S01]  /*eb30*/  IMAD.WIDE.U32 R18, R18, -0x2daee0ad, RZ ;  /* 0xd2511f5312127825 */ /* 0x000fe200078e00ff */
[C---:B------:R-:W-:Y:S01]  /*eb40*/  HMMA.16816.F32.BF16 R124, R96.reuse, R116, R12 ;  /* 0x00000074607c723c */ /* 0x040fe2000004180c */
[----:B------:R-:W2:Y:S02]  /*eb50*/  LDSM.16.MT88.4 R12, [R184+0x7800] ;  /* 0x00780000b80c783b */ /* 0x000ea40000004200 */
[----:B------:R-:W-:Y:S01]  /*eb60*/  FADD.FTZ R158, R158, R245 ;  /* 0x000000f59e9e7221 */ /* 0x000fe20000010000 */
[----:B------:R-:W-:Y:S01]  /*eb70*/  LOP3.LUT R110, R19, UR17, R110, 0x96, !PT ;  /* 0x00000011136e7c12 */ /* 0x000fe2000f8e966e */
[----:B------:R-:W-:Y:S01]  /*eb80*/  FADD.FTZ R152, R152, R155 ;  /* 0x0000009b98987221 */ /* 0x000fe20000010000 */
[C---:B------:R-:W-:Y:S01]  /*eb90*/  LOP3.LUT R17, R18.reuse, 0xffff, RZ, 0xc0, !PT ;  /* 0x0000ffff12117812 */ /* 0x040fe200078ec0ff */
[----:B------:R-:W-:Y:S01]  /*eba0*/  FADD.FTZ R213, R159, R158 ;  /* 0x0000009e9fd57221 */ /* 0x000fe20000010000 */
[----:B------:R-:W-:Y:S01]  /*ebb0*/  HMMA.16816.F32.BF16 R120, R96, R118, R20 ;  /* 0x000000766078723c */ /* 0x000fe20000041814 */
[----:B------:R-:W-:Y:S01]  /*ebc0*/  SHF.R.U32.HI R19, RZ, 0x10, R18 ;  /* 0x00000010ff137819 */ /* 0x000fe20000011612 */
[----:B------:R-:W-:Y:S01]  /*ebd0*/  FADD.FTZ R211, R153, R152 ;  /* 0x0000009899d37221 */ /* 0x000fe20000010000 */
[----:B------:R-:W-:-:S02]  /*ebe0*/  LOP3.LUT R16, R18, 0xff, RZ, 0xc0, !PT ;  /* 0x000000ff12107812 */ /* 0x000fc400078ec0ff */
[----:B------:R-:W-:Y:S02]  /*ebf0*/  SHF.R.U32.HI R18, RZ, 0x18, R18 ;  /* 0x00000018ff127819 */ /* 0x000fe40000011612 */
[--C-:B------:R-:W-:Y:S01]  /*ec00*/  FFMA.FTZ R20, R132, c[0x0][0x23c], -R109.reuse ;  /* 0x00008f0084147a23 */ /* 0x100fe2000001086d */
[----:B------:R-:W-:Y:S01]  /*ec10*/  LOP3.LUT R23, R110, 0xffff, RZ, 0xc0, !PT ;  /* 0x0000ffff6e177812 */ /* 0x000fe200078ec0ff */
[--C-:B------:R-:W-:Y:S01]  /*ec20*/  FFMA.FTZ R21, R136, c[0x0][0x23c], -R109.reuse ;  /* 0x00008f0088157a23 */ /* 0x100fe2000001086d */
[----:B------:R-:W-:Y:S01]  /*ec30*/  HMMA.16816.F32.BF16 R72, R96, R112, R24 ;  /* 0x000000706048723c */ /* 0x000fe20000041818 */
[----:B------:R-:W-:Y:S01]  /*ec40*/  FFMA.FTZ R22, R145, c[0x0][0x23c], -R109 ;  /* 0x00008f0091167a23 */ /* 0x000fe2000001086d */
[----:B------:R-:W-:Y:S01]  /*ec50*/  LOP3.LUT R19, R19, 0xff, RZ, 0xc0, !PT ;  /* 0x000000ff13137812 */ /* 0x000fe200078ec0ff */
[----:B------:R-:W-:Y:S01]  /*ec60*/  MUFU.EX2 R20, R20 ;  /* 0x0000001400147308 */ /* 0x000fe20000000800 */
[----:B------:R-:W-:Y:S02]  /*ec70*/  IMAD.MOV.U32 R132, RZ, RZ, R140 ;  /* 0x000000ffff847224 */ /* 0x000fe400078e008c */
[----:B------:R-:W-:-:S02]  /*ec80*/  PRMT R19, R19, 0x5410, R18 ;  /* 0x0000541013137816 */ /* 0x000fc40000000012 */
[----:B------:R-:W-:Y:S01]  /*ec90*/  SHF.R.U32.HI R27, RZ, 0x8, R17 ;  /* 0x00000008ff1b7819 */ /* 0x000fe20000011611 */
[----:B------:R-:W-:Y:S01]  /*eca0*/  HMMA.16816.F32.BF16 R52, R84, R82, R52 ;  /* 0x000000525434723c */ /* 0x000fe20000041834 */
[----:B------:R-:W-:Y:S01]  /*ecb0*/  SHF.R.U32.HI R17, RZ, 0x8, R23 ;  /* 0x00000008ff117819 */ /* 0x000fe20000011617 */
[----:B------:R-:W4:Y:S01]  /*ecc0*/  MUFU.EX2 R21, R21 ;  /* 0x0000001500157308 */ /* 0x000f220000000800 */
[--C-:B------:R-:W-:Y:S01]  /*ecd0*/  SHF.R.U32.HI R25, RZ, 0x10, R110.reuse ;  /* 0x00000010ff197819 */ /* 0x100fe2000001166e */
[----:B------:R-:W-:Y:S01]  /*ece0*/  HSET2.LE.AND R19, R19, R148, PT ;  /* 0x0000009413137233 */ /* 0x000fe20003803000 */
[----:B------:R-:W-:Y:S02]  /*ecf0*/  LOP3.LUT R24, R110, 0xff, RZ, 0xc0, !PT ;  /* 0x000000ff6e187812 */ /* 0x000fe400078ec0ff */
[----:B------:R-:W-:Y:S01]  /*ed00*/  SHF.R.U32.HI R26, RZ, 0x18, R110 ;  /* 0x00000018ff1a7819 */ /* 0x000fe2000001166e */
[----:B------:R-:W-:Y:S01]  /*ed10*/  HMMA.16816.F32.BF16 R76, R96, R114, R28 ;  /* 0x00000072604c723c */ /* 0x000fe2000004181c */
[----:B------:R-:W-:Y:S01]  /*ed20*/  LOP3.LUT R25, R25, 0xff, RZ, 0xc0, !PT ;  /* 0x000000ff19197812 */ /* 0x000fe200078ec0ff */
[----:B------:R-:W-:Y:S01]  /*ed30*/  MUFU.EX2 R22, R22 ;  /* 0x0000001600167308 */ /* 0x000fe20000000800 */
[----:B------:R-:W-:-:S02]  /*ed40*/  PRMT R27, R16, 0x5410, R27 ;  /* 0x00005410101b7816 */ /* 0x000fc4000000001b */
[----:B------:R-:W-:Y:S02]  /*ed50*/  PRMT R17, R24, 0x5410, R17 ;  /* 0x0000541018117816 */ /* 0x000fe40000000011 */
[----:B------:R-:W-:Y:S01]  /*ed60*/  PRMT R25, R25, 0x5410, R26 ;  /* 0x0000541019197816 */ /* 0x000fe2000000001a */
[--C-:B------:R-:W-:Y:S01]  /*ed70*/  HSET2.LE.AND R18, R27, R148.reuse, PT ;  /* 0x000000941b127233 */ /* 0x100fe20003803000 */
[C---:B-1----:R-:W-:Y:S01]  /*ed80*/  HMMA.16816.F32.BF16 R84, R96.reuse, R88, R32 ;  /* 0x000000586054723c */ /* 0x042fe20000041820 */
[----:B------:R-:W1:Y:S01]  /*ed90*/  MUFU.EX2 R23, R146 ;  /* 0x0000009200177308 */ /* 0x000e620000000800 */
[--C-:B------:R-:W-:Y:S01]  /*eda0*/  HSET2.LE.AND R16, R17, R148.reuse, PT ;  /* 0x0000009411107233 */ /* 0x100fe20003803000 */
[----:B---3--:R-:W-:Y:S01]  /*edb0*/  F2FP.BF16.PACK_AB R17, R137, R138 ;  /* 0x0000008a8911723e */ /* 0x008fe200000010ff */
[----:B------:R-:W-:Y:S01]  /*edc0*/  HSET2.LE.AND R148, R25, R148, PT ;  /* 0x0000009419947233 */ /* 0x000fe20003803000 */
[----:B----4-:R-:W-:Y:S01]  /*edd0*/  F2FP.BF16.PACK_AB R27, R21, R20 ;  /* 0x00000014151b723e */ /* 0x010fe200000010ff */
        /* <DEDUP_REMOVED lines=8> */
[----:B------:R-:W-:Y:S01]  /*ee60*/  HMMA.16816.F32.BF16 R108, R96, R90, R36 ;  /* 0x0000005a606c723c */ /* 0x000fe20000041824 */
[----:B------:R-:W-:Y:S01]  /*ee70*/  FADD.FTZ R147, R147, R138 ;  /* 0x0000008a93937221 */ /* 0x000fe20000010000 */
[----:B-1----:R-:W-:Y:S01]  /*ee80*/  F2FP.BF16.PACK_AB R24, R23, R22 ;  /* 0x000000161718723e */ /* 0x002fe200000010ff */
[----:B------:R-:W-:-:S02]  /*ee90*/  FADD.FTZ R22, R22, R21 ;  /* 0x0000001516167221 */ /* 0x000fc40000010000 */
[----:B------:R-:W-:Y:S01]  /*eea0*/  FADD.FTZ R223, R154, R147 ;  /* 0x000000939adf7221 */ /* 0x000fe20000010000 */
[----:B------:R-:W-:Y:S02]  /*eeb0*/  LOP3.LUT R19, R19, R24, RZ, 0xc0, !PT ;  /* 0x0000001813137212 */ /* 0x000fe400078ec0ff */
[----:B--2---:R-:W-:Y:S01]  /*eec0*/  HMMA.16816.F32.BF16 R92, R96, R12, R40 ;  /* 0x0000000c605c723c */ /* 0x004fe20000041828 */
[----:B------:R-:W-:-:S07]  /*eed0*/  FADD.FTZ R222, R23, R22 ;  /* 0x0000001617de7221 */ /* 0x000fce0000010000 */
[C---:B------:R-:W-:Y:S08]  /*eee0*/  HMMA.16816.F32.BF16 R128, R16.reuse, R116, R48 ;  /* 0x000000741080723c */ /* 0x040ff00000041830 */
[C---:B------:R-:W-:Y:S08]  /*eef0*/  HMMA.16816.F32.BF16 R68, R16.reuse, R112, R56 ;  /* 0x000000701044723c */ /* 0x040ff00000041838 */
[----:B------:R-:W-:Y:S08]  /*ef00*/  HMMA.16816.F32.BF16 R80, R16, R88, R64 ;  /* 0x000000581050723c */ /* 0x000ff00000041840 */
[----:B------:R-:W-:Y:S08]  /*ef10*/  HMMA.16816.F32.BF16 R96, R96, R14, R44 ;  /* 0x0000000e6060723c */ /* 0x000ff0000004182c */
[C---:B------:R-:W-:Y:S08]  /*ef20*/  HMMA.16816.F32.BF16 R116, R16.reuse, R118, R52 ;  /* 0x000000761074723c */ /* 0x040ff00000041834 */
[C---:B------:R-:W-:Y:S08]  /*ef30*/  HMMA.16816.F32.BF16 R112, R16.reuse, R114, R60 ;  /* 0x000000721070723c */ /* 0x040ff0000004183c */
[C---:B------:R-:W-:Y:S08]  /*ef40*/  HMMA.16816.F32.BF16 R88, R16.reuse, R90, R8 ;  /* 0x0000005a1058723c */ /* 0x040ff00000041808 */
[C---:B------:R-:W-:Y:S08]  /*ef50*/  HMMA.16816.F32.BF16 R104, R16.reuse, R12, R104 ;  /* 0x0000000c1068723c */ /* 0x040ff00000041868 */
[----:B------:R-:W-:Y:S01]  /*ef60*/  HMMA.16816.F32.BF16 R100, R16, R14, R100 ;  /* 0x0000000e1064723c */ /* 0x000fe20000041864 */
[----:B------:R-:W-:Y:S05]  /*ef70*/  @!UPT UIADD3 URZ, URZ, URZ, URZ ;  /* 0x0000003f3f3ff290 */ /* 0x000fea000fffe03f */
[----:B------:R-:W-:Y:S11]  /*ef80*/  @P1 BRA `(.L_x_549) ;  /* 0x0000001000001947 */ /* 0x000ff60003800000 */
.L_x_542:
[----:B------:R-:W-:-:S07]  /*ef90*/  IADD3 R209, R132, -0x1, RZ ;  /* 0xffffffff84d17810 */ /* 0x000fce0007ffe0ff */
.L_x_549:
[----:B------:R-:W-:-:S13]  /*efa0*/  ISETP.GE.AND P0, PT, R209, RZ, PT ;  /* 0x000000ffd100720c */ /* 0x000fda0003f06270 */
[----:B------:R-:W-:Y:S05]  /*efb0*/  @!P0 BRA `(.L_x_550) ;  /* 0x00003c6000008947 */ /* 0x000fea0003800000 */
[----:B------:R-:W1:Y:S01]  /*efc0*/  LDC.U8 R207, c[0x0][0x2d8] ;  /* 0x0000b600ffcf7b82 */ /* 0x000e620000000000 */
[----:B------:R-:W-:Y:S01]  /*efd0*/  IMAD.WIDE.U32 R230, R230, -0x326172a9, RZ ;  /* 0xcd9e8d57e6e67825 */ /* 0x000fe200078e00ff */
[----:B------:R-:W-:Y:S01]  /*efe0*/  ULDC.64 UR4, c[0x0][0x1a0] ;  /* 0x0000680000047ab9 */ /* 0x000fe20000000a00 */
[----:B------:R-:W-:Y:S01]  /*eff0*/  MOV R3, R134 ;  /* 0x0000008600037202 */ /* 0x000fe20000000f00 */
[----:B------:R-:W-:Y:S01]  /*f000*/  USHF.L.U64.HI UR18, UR4, 0x5, UR5 ;  /* 0x0000000504127899 */ /* 0x000fe20008010205 */
[----:B------:R-:W-:Y:S01]  /*f010*/  IMAD.WIDE.U32 R226, R232, -0x326172a9, RZ ;  /* 0xcd9e8d57e8e27825 */ /* 0x000fe200078e00ff */
[----:B------:R-:W-:Y:S01]  /*f020*/  USHF.L.U32 UR19, UR4, 0x5, URZ ;  /* 0x0000000504137899 */ /* 0x000fe2000800063f */
[-C--:B------:R-:W-:Y:S01]  /*f030*/  LOP3.LUT R4, R231, R229.reuse, RZ, 0x3c, !PT ;  /* 0x000000e5e7047212 */ /* 0x080fe200078e3cff */
[----:B------:R-:W-:Y:S01]  /*f040*/  UIMAD.WIDE.U32 UR26, UR4, 0x30, URZ ;  /* 0x00000030041a78a5 */ /* 0x000fe2000f8e003f */
[----:B------:R-:W-:Y:S01]  /*f050*/  IMAD.WIDE.U32 R232, R228, -0x2daee0ad, RZ ;  /* 0xd2511f53e4e87825 */ /* 0x000fe200078e00ff */
[----:B------:R-:W-:Y:S01]  /*f060*/  UIMAD UR22, UR5, 0x30, URZ ;  /* 0x00000030051678a4 */ /* 0x000fe2000f8e023f */
[----:B------:R-:W-:-:S02]  /*f070*/  LOP3.LUT R224, R227, R229, RZ, 0x3c, !PT ;  /* 0x000000e5e3e07212 */ /* 0x000fc400078e3cff */
[----:B------:R-:W-:Y:S01]  /*f080*/  ULDC.64 UR4, c[0x0][0x198] ;  /* 0x0000660000047ab9 */ /* 0x000fe20000000a00 */
[----:B------:R-:W-:Y:S01]  /*f090*/  MOV R132, R135 ;  /* 0x0000008700847202 */ /* 0x000fe20000000f00 */
[----:B------:R-:W-:Y:S01]  /*f0a0*/  USHF.L.U64.HI UR23, UR4, 0x5, UR5 ;  /* 0x0000000504177899 */ /* 0x000fe20008010205 */
[----:B------:R-:W-:Y:S01]  /*f0b0*/  IMAD.MOV.U32 R0, RZ, RZ, R7 ;  /* 0x000000ffff007224 */ /* 0x000fe200078e0007 */
[----:B------:R-:W-:Y:S01]  /*f0c0*/  UIMAD.WIDE.U32 UR28, UR4, 0x30, URZ ;  /* 0x00000030041c78a5 */ /* 0x000fe2000f8e003f */
[----:B------:R-:W-:Y:S01]  /*f0d0*/  MOV R2, R133 ;  /* 0x0000008500027202 */ /* 0x000fe20000000f00 */
[----:B------:R-:W-:Y:S01]  /*f0e0*/  UIMAD UR5, UR5, 0x30, URZ ;  /* 0x00000030050578a4 */ /* 0x000fe2000f8e023f */
[----:B------:R-:W-:Y:S01]  /*f0f0*/  ISETP.GE.AND P0, PT, R218, c[0x0][0x220], PT ;  /* 0x00008800da007a0c */ /* 0x000fe20003f06270 */
[----:B------:R-:W-:Y:S01]  /*f100*/  IMAD.WIDE.U32 R228, R4, -0x2daee0ad, RZ ;  /* 0xd2511f5304e47825 */ /* 0x000fe200078e00ff */
[----:B------:R-:W-:Y:S01]  /*f110*/  USHF.L.U32 UR4, UR4, 0x5, URZ ;  /* 0x0000000504047899 */ /* 0x000fe2000800063f */
[----:B-1----:R-:W-:-:S02]  /*f120*/  PRMT R207, R207, 0x7054, R207 ;  /* 0x00007054cfcf7816 */ /* 0x002fc400000000cf */
[----:B------:R-:W-:Y:S01]  /*f130*/  IMAD.WIDE.U32 R224, R224, -0x2daee0ad, RZ ;  /* 0xd2511f53e0e07825 */ /* 0x000fe200078e00ff */
[----:B------:R-:W-:Y:S02]  /*f140*/  UIADD3 UR22, UR22, UR27, URZ ;  /* 0x0000001b16167290 */ /* 0x000fe4000fffe03f */
[----:B------:R-:W-:Y:S01]  /*f150*/  UIADD3 UR5, UR5, UR29, URZ ;  /* 0x0000001d05057290 */ /* 0x000fe2000fffe03f */
[----:B------:R-:W-:Y:S01]  /*f160*/  IMAD.MOV.U32 R235, RZ, RZ, R237 ;  /* 0x000000ffffeb7224 */ /* 0x000fe200078e00ed */
[----:B------:R-:W-:Y:S05]  /*f170*/  BRA `(.L_x_551) ;  /* 0x000002c000007947 */ /* 0x000fea0003800000 */
.L_x_553:
[----:B------:R1:W-:Y:S01]  /*f180*/  @P0 STS.128 [R205+0x4000], RZ ;  /* 0x004000ffcd000388 */ /* 0x0003e20000000c00 */
[----:B------:R-:W-:Y:S04]  /*f190*/  IADD3 R134, R209, -0x1, RZ ;  /* 0xffffffffd1867810 */ /* 0x000fe80007ffe0ff */
[----:B------:R-:W-:Y:S01]  /*f1a0*/  SHF.R.S32.HI R133, RZ, 0x1f, R134 ;  /* 0x0000001fff857819 */ /* 0x000fe20000011486 */
[C---:B------:R-:W-:Y:S04]  /*f1b0*/  IMAD.WIDE.U32 R140, R134.reuse, c[0x0][0x198], RZ ;  /* 0x00006600868c7a25 */ /* 0x040fe800078e00ff */
[----:B------:R-:W-:Y:S04]  /*f1c0*/  IMAD R133, R133, c[0x0][0x198], RZ ;  /* 0x0000660085857a24 */ /* 0x000fe800078e02ff */
[----:B------:R-:W-:Y:S01]  /*f1d0*/  IMAD R133, R134, c[0x0][0x19c], R133 ;  /* 0x0000670086857a24 */ /* 0x000fe200078e0285 */
[----:B------:R-:W-:Y:S03]  /*f1e0*/  LEA R134, P3, R140, R214, 0x6 ;  /* 0x000000d68c867211 */ /* 0x000fe600078630ff */
[----:B------:R-:W-:Y:S01]  /*f1f0*/  IMAD.IADD R133, R141, 0x1, R133 ;  /* 0x000000018d857824 */ /* 0x000fe200078e0285 */
[----:B------:R-:W-:Y:S02]  /*f200*/  @!P0 LEA R148, P6, R134, c[0x0][0x168], 0x1 ;  /* 0x00005a0086948a11 */ /* 0x000fe400078c08ff */
[----:B------:R-:W-:Y:S02]  /*f210*/  @!P0 IADD3 R136, P4, R197, R134, RZ ;  /* 0x00000086c5888210 */ /* 0x000fe40007f9e0ff */
[----:B------:R-:W-:Y:S02]  /*f220*/  LEA.HI.X R133, R140, R217, R133, 0x6, P3 ;  /* 0x000000d98c857211 */ /* 0x000fe400018f3485 */
[----:B------:R-:W-:Y:S02]  /*f230*/  @!P0 LEA R146, P5, R136, c[0x0][0x168], 0x1 ;  /* 0x00005a0088928a11 */ /* 0x000fe400078a08ff */
[--C-:B------:R-:W-:Y:S01]  /*f240*/  @!P0 LEA.HI.X R149, R134, c[0x0][0x16c], R133.reuse, 0x1, P6 ;  /* 0x00005b0086958a11 */ /* 0x100fe200030f0c85 */
[----:B------:R-:W-:Y:S01]  /*f250*/  @!P0 IMAD.X R135, R196, 0x1, R133, P4 ;  /* 0x00000001c4878824 */ /* 0x000fe200020e0685 */
[C---:B------:R-:W-:Y:S02]  /*f260*/  @!P0 IADD3 R138, P2, R134.reuse, UR4, RZ ;  /* 0x00000004868a8c10 */ /* 0x040fe4000ff5e0ff */
        /* <DEDUP_REMOVED lines=8> */
[C---:B------:R-:W-:Y:S02]  /*f2f0*/  @!P0 IADD3.X R137, R133.reuse, UR23, RZ, P2, !PT ;  /* 0x0000001785898c10 */ /* 0x040fe400097fe4ff */
[----:B------:R-:W-:Y:S01]  /*f300*/  @!P0 LEA R142, P2, R140, c[0x0][0x168], 0x1 ;  /* 0x00005a008c8e8a11 */ /* 0x000fe200078408ff */
[----:B------:R-:W-:Y:S01]  /*f310*/  @!PT LDS RZ, [RZ] ;  /* 0x00000000fffff984 */ /* 0x000fe20000000800 */
[----:B------:R-:W-:Y:S01]  /*f320*/  @!PT LDS RZ, [RZ] ;  /* 0x00000000fffff984 */ /* 0x000fe20000000800 */
[----:B------:R-:W-:Y:S01]  /*f330*/  @!PT LDS RZ, [RZ] ;  /* 0x00000000fffff984 */ /* 0x000fe20000000800 */
[----:B------:R1:W-:Y:S01]  /*f340*/  @!P0 LDGSTS.E.BYPASS.LTC128B.128 [R205+0x4800], [R146.64] ;  /* 0x0480000092cd8fae */ /* 0x0003e2000b901d54 */
[----:B------:R-:W-:Y:S02]  /*f350*/  @!P0 LEA.HI.X R145, R138, c[0x0][0x16c], R137, 0x1, P4 ;  /* 0x00005b008a918a11 */ /* 0x000fe400020f0c89 */
[----:B------:R-:W-:Y:S01]  /*f360*/  @!P0 IADD3.X R139, R133, UR5, RZ, P3, !PT ;  /* 0x00000005858b8c10 */ /* 0x000fe20009ffe4ff */
[----:B------:R1:W-:Y:S03]  /*f370*/  @P0 STS.128 [R205+0x5000], RZ ;  /* 0x005000ffcd000388 */ /* 0x0003e60000000c00 */
        /* <DEDUP_REMOVED lines=12> */
.L_x_551:
[----:B------:R-:W-:Y:S04]  /*f440*/  DEPBAR.LE SB0, 0x0 ;  /* 0x000080000000791a */ /* 0x000fe80000000000 */
[----:B------:R-:W-:Y:S01]  /*f450*/  BAR.SYNC.DEFER_BLOCKING 0x0 ;  /* 0x0000000000007b1d */ /* 0x000fe20000010000 */
[----:B------:R-:W-:Y:S01]  /*f460*/  SHF.R.S32.HI R134, RZ, 0x1f, R209 ;  /* 0x0000001fff867819 */ /* 0x000fe200000114d1 */
[----:B------:R-:W-:Y:S02]  /*f470*/  IMAD R133, R198, R209, RZ ;  /* 0x000000d1c6857224 */ /* 0x000fe400078e02ff */
[-C--:B------:R-:W-:Y:S04]  /*f480*/  IMAD.WIDE.U32 R240, R209, R199.reuse, R234 ;  /* 0x000000c7d1f07225 */ /* 0x080fe800078e00ea */
[----:B------:R-:W-:Y:S01]  /*f490*/  IMAD R133, R134, R199, R133 ;  /* 0x000000c786857224 */ /* 0x000fe200078e0285 */
[C---:B------:R-:W-:Y:S02]  /*f4a0*/  @!P0 LEA R248, P6, R240.reuse, c[0x0][0x170], 0x1 ;  /* 0x00005c00f0f88a11 */ /* 0x040fe400078c08ff */
[----:B------:R-:W-:Y:S01]  /*f4b0*/  @!P0 IADD3 R135, P1, R201, R240, RZ ;  /* 0x000000f0c9878210 */ /* 0x000fe20007f3e0ff */
[----:B------:R-:W-:Y:S01]  /*f4c0*/  IMAD.IADD R133, R241, 0x1, R133 ;  /* 0x00000001f1857824 */ /* 0x000fe200078e0285 */
[----:B------:R-:W-:Y:S02]  /*f4d0*/  @!P0 IADD3 R237, P4, R240, UR19, RZ ;  /* 0x00000013f0ed8c10 */ /* 0x000fe4000ff9e0ff */
[----:B------:R-:W-:Y:S01]  /*f4e0*/  @!P0 LEA R246, P5, R135, c[0x0][0x170], 0x1 ;  /* 0x00005c0087f68a11 */ /* 0x000fe200078a08ff */
[--C-:B------:R-:W-:Y:S01]  /*f4f0*/  @!P0 IMAD.X R134, R200, 0x1, R133.reuse, P1 ;  /* 0x00000001c8868824 */ /* 0x100fe200008e0685 */
[C---:B------:R-:W-:Y:S02]  /*f500*/  @!P0 LEA.HI.X R249, R240.reuse, c[0x0][0x174], R133, 0x1, P6 ;  /* 0x00005d00f0f98a11 */ /* 0x040fe400030f0c85 */
[----:B------:R-:W-:Y:S02]  /*f510*/  @!P0 LEA R244, P3, R237, c[0x0][0x170], 0x1 ;  /* 0x00005c00edf48a11 */ /* 0x000fe400078608ff */
[----:B------:R-:W-:Y:S02]  /*f520*/  @!P0 LEA.HI.X R247, R135, c[0x0][0x174], R134, 0x1, P5 ;  /* 0x00005d0087f78a11 */ /* 0x000fe400028f0c86 */
[----:B------:R-:W-:Y:S01]  /*f530*/  @!P0 IADD3.X R236, R133, UR18, RZ, P4, !PT ;  /* 0x0000001285ec8c10 */ /* 0x000fe2000a7fe4ff */
[----:B------:R-:W-:Y:S01]  /*f540*/  @P0 STS.128 [R205+0x6000], RZ ;  /* 0x006000ffcd000388 */ /* 0x000fe20000000c00 */
[----:B------:R-:W-:Y:S02]  /*f550*/  @!P0 IADD3 R239, P2, R240, UR26, RZ ;  /* 0x0000001af0ef8c10 */ /* 0x000fe4000ff5e0ff */
[----:B------:R-:W-:Y:S02]  /*f560*/  @!P0 LEA.HI.X R245, R237, c[0x0][0x174], R236, 0x1, P3 ;  /* 0x00005d00edf58a11 */ /* 0x000fe400018f0cec */
[----:B------:R-:W-:Y:S01]  /*f570*/  @!P0 LEA R242, P1, R239, c[0x0][0x170], 0x1 ;  /* 0x00005c00eff28a11 */ /* 0x000fe200078208ff */
[----:B------:R-:W-:Y:S01]  /*f580*/  @!PT LDS RZ, [RZ] ;  /* 0x00000000fffff984 */ /* 0x000fe20000000800 */
[----:B------:R-:W-:Y:S01]  /*f590*/  @!PT LDS RZ, [RZ] ;  /* 0x00000000fffff984 */ /* 0x000fe20000000800 */
[----:B------:R-:W-:Y:S01]  /*f5a0*/  @!PT LDS RZ, [RZ] ;  /* 0x00000000fffff984 */ /* 0x000fe20000000800 */
[----:B------:R1:W-:Y:S01]  /*f5b0*/  @!P0 LDGSTS.E.BYPASS.LTC128B.128 [R205+0x6000], [R248.64] ;  /* 0x06000000f8cd8fae */ /* 0x0003e2000b901d54 */
[----:B------:R-:W-:Y:S04]  /*f5c0*/  @!P0 IADD3.X R238, R133, UR22, RZ, P2, !PT ;  /* 0x0000001685ee8c10 */ /* 0x000fe800097fe4ff */
[----:B------:R-:W-:Y:S01]  /*f5d0*/  @!P0 LEA.HI.X R243, R239, c[0x0][0x174], R238, 0x1, P1 ;  /* 0x00005d00eff38a11 */ /* 0x000fe200008f0cee */
[----:B------:R-:W-:Y:S01]  /*f5e0*/  @P0 STS.128 [R205+0x6800], RZ ;  /* 0x006800ffcd000388 */ /* 0x000fe20000000c00 */
[----:B------:R-:W-:Y:S05]  /*f5f0*/  ISETP.GT.AND P1, PT, R209, RZ, PT ;  /* 0x000000ffd100720c */ /* 0x000fea0003f24270 */
        /* <DEDUP_REMOVED lines=15> */
[----:B-----5:R-:W2:Y:S06]  /*f6f0*/  LDSM.16.M88.4 R140, [R193+0x4000] ;  /* 0x00400000c18c783b */ /* 0x020eac0000000200 */
[----:B------:R-:W3:Y:S06]  /*f700*/  LDSM.16.M88.4 R144, [R194+0x2000] ;  /* 0x00200000c290783b */ /* 0x000eec0000000200 */
[----:B------:R-:W4:Y:S06]  /*f710*/  LDSM.16.M88.4 R148, [R193+0x4800] ;  /* 0x00480000c194783b */ /* 0x000f2c0000000200 */
[----:B------:R-:W0:Y:S06]  /*f720*/  LDGDEPBAR ;  /* 0x00000000000079af */ /* 0x000e2c0000000000 */
[----:B------:R-:W1:Y:S06]  /*f730*/  LDSM.16.M88.4 R152, [R193+0x5000] ;  /* 0x00500000c198783b */ /* 0x000e6c0000000200 */
[----:B------:R-:W1:Y:S06]  /*f740*/  LDSM.16.M88.4 R156, [R193+0x5800] ;  /* 0x00580000c19c783b */ /* 0x000e6c0000000200 */
[----:B------:R-:W-:Y:S01]  /*f750*/  LDSM.16.M88.4 R160, [R192] ;  /* 0x00000000c0a0783b */ /* 0x000fe20000000200 */
[-C--:B--2---:R-:W-:Y:S05]  /*f760*/  HMMA.16816.F32.BF16 R4, R136, R140.reuse, RZ ;  /* 0x0000008c8804723c */ /* 0x084fea00000418ff */
[----:B------:R-:W2:Y:S03]  /*f770*/  LDSM.16.M88.4 R164, [R187+0x4000] ;  /* 0x00400000bba4783b */ /* 0x000ea60000000200 */
[C---:B---3--:R-:W-:Y:S03]  /*f780*/  HMMA.16816.F32.BF16 R8, R144.reuse, R140, RZ ;  /* 0x0000008c9008723c */ /* 0x048fe600000418ff */
[----:B------:R-:W3:Y:S06]  /*f790*/  LDSM.16.M88.4 R168, [R192+0x2000] ;  /* 0x00200000c0a8783b */ /* 0x000eec0000000200 */
[----:B------:R-:W-:Y:S01]  /*f7a0*/  LDSM.16.M88.4 R172, [R187+0x5000] ;  /* 0x00500000bbac783b */ /* 0x000fe20000000200 */
[-C--:B------:R-:W-:Y:S05]  /*f7b0*/  HMMA.16816.F32.BF16 R12, R144, R142.reuse, RZ ;  /* 0x0000008e900c723c */ /* 0x080fea00000418ff */
[----:B------:R-:W-:Y:S03]  /*f7c0*/  LDSM.16.M88.4 R176, [R187+0x5800] ;  /* 0x00580000bbb0783b */ /* 0x000fe60000000200 */
[C---:B------:R-:W-:Y:S03]  /*f7d0*/  HMMA.16816.F32.BF16 R16, R136.reuse, R142, RZ ;  /* 0x0000008e8810723c */ /* 0x040fe600000418ff */
[----:B------:R-:W2:Y:S05]  /*f7e0*/  LDSM.16.M88.4 R140, [R187+0x4800] ;  /* 0x00480000bb8c783b */ /* 0x000eaa0000000200 */
[-C--:B----4-:R-:W-:Y:S08]  /*f7f0*/  HMMA.16816.F32.BF16 R20, R136, R148.reuse, RZ ;  /* 0x000000948814723c */ /* 0x090ff000000418ff */
[C---:B------:R-:W-:Y:S08]  /*f800*/  HMMA.16816.F32.BF16 R24, R144.reuse, R148, RZ ;  /* 0x000000949018723c */ /* 0x040ff000000418ff */
[-C--:B------:R-:W-:Y:S08]  /*f810*/  HMMA.16816.F32.BF16 R28, R144, R150.reuse, RZ ;  /* 0x00000096901c723c */ /* 0x080ff000000418ff */
[C---:B------:R-:W-:Y:S01]  /*f820*/  HMMA.16816.F32.BF16 R32, R136.reuse, R150, RZ ;  /* 0x000000968820723c */ /* 0x040fe200000418ff */
[----:B------:R-:W-:Y:S07]  /*f830*/  LDSM.16.M88.4 R148, [R191+0x2000] ;  /* 0x00200000bf94783b */ /* 0x000fee0000000200 */
[-C--:B-1----:R-:W-:Y:S08]  /*f840*/  HMMA.16816.F32.BF16 R36, R136, R152.reuse, RZ ;  /* 0x000000988824723c */ /* 0x082ff000000418ff */
[C---:B------:R-:W-:Y:S08]  /*f850*/  HMMA.16816.F32.BF16 R40, R144.reuse, R152, RZ ;  /* 0x000000989028723c */ /* 0x040ff000000418ff */
[-C--:B------:R-:W-:Y:S08]  /*f860*/  HMMA.16816.F32.BF16 R44, R144, R154.reuse, RZ ;  /* 0x0000009a902c723c */ /* 0x080ff000000418ff */
[C---:B------:R-:W-:Y:S01]  /*f870*/  HMMA.16816.F32.BF16 R48, R136.reuse, R154, RZ ;  /* 0x0000009a8830723c */ /* 0x040fe200000418ff */
[----:B------:R-:W-:Y:S07]  /*f880*/  LDSM.16.M88.4 R152, [R182] ;  /* 0x00000000b698783b */ /* 0x000fee0000000200 */
[-C--:B------:R-:W-:Y:S08]  /*f890*/  HMMA.16816.F32.BF16 R52, R136, R156.reuse, RZ ;  /* 0x0000009c8834723c */ /* 0x080ff000000418ff */
[C---:B------:R-:W-:Y:S08]  /*f8a0*/  HMMA.16816.F32.BF16 R56, R144.reuse, R156, RZ ;  /* 0x0000009c9038723c */ /* 0x040ff000000418ff */
[-C--:B------:R-:W-:Y:S01]  /*f8b0*/  HMMA.16816.F32.BF16 R60, R144, R158.reuse, RZ ;  /* 0x0000009e903c723c */ /* 0x080fe200000418ff */
[----:B------:R-:W-:Y:S07]  /*f8c0*/  LDSM.16.M88.4 R144, [R190] ;  /* 0x00000000be90783b */ /* 0x000fee0000000200 */
[----:B------:R-:W-:Y:S01]  /*f8d0*/  HMMA.16816.F32.BF16 R64, R136, R158, RZ ;  /* 0x0000009e8840723c */ /* 0x000fe200000418ff */
[----:B------:R-:W1:Y:S06]  /*f8e0*/  LDSM.16.M88.4 R136, [R191] ;  /* 0x00000000bf88783b */ /* 0x000e6c0000000200 */
[----:B------:R-:W-:Y:S01]  /*f8f0*/  LDSM.16.M88.4 R156, [R181] ;  /* 0x00000000b59c783b */ /* 0x000fe20000000200 */
[-C--:B--2---:R-:W-:Y:S08]  /*f900*/  HMMA.16816.F32.BF16 R4, R160, R164.reuse, R4 ;  /* 0x000000a4a004723c */ /* 0x084ff00000041804 */
[C---:B---3--:R-:W-:Y:S08]  /*f910*/  HMMA.16816.F32.BF16 R8, R168.reuse, R164, R8 ;  /* 0x000000a4a808723c */ /* 0x048ff00000041808 */
[-C--:B------:R-:W-:Y:S08]  /*f920*/  HMMA.16816.F32.BF16 R12, R168, R166.reuse, R12 ;  /* 0x000000a6a80c723c */ /* 0x080ff0000004180c */
[C---:B------:R-:W-:Y:S01]  /*f930*/  HMMA.16816.F32.BF16 R16, R160.reuse, R166, R16 ;  /* 0x000000a6a010723c */ /* 0x040fe20000041810 */
[----:B------:R-:W-:Y:S07]  /*f940*/  LDSM.16.M88.4 R164, [R180] ;  /* 0x00000000b4a4783b */ /* 0x000fee0000000200 */
[-C--:B------:R-:W-:Y:S08]  /*f950*/  HMMA.16816.F32.BF16 R20, R160, R140.reuse, R20 ;  /* 0x0000008ca014723c */ /* 0x080ff00000041814 */
[C---:B------:R-:W-:Y:S08]  /*f960*/  HMMA.16816.F32.BF16 R24, R168.reuse, R140, R24 ;  /* 0x0000008ca818723c */ /* 0x040ff00000041818 */
[-C--:B------:R-:W-:Y:S08]  /*f970*/  HMMA.16816.F32.BF16 R28, R168, R142.reuse, R28 ;  /* 0x0000008ea81c723c */ /* 0x080ff0000004181c */
[C---:B------:R-:W-:Y:S01]  /*f980*/  HMMA.16816.F32.BF16 R32, R160.reuse, R142, R32 ;  /* 0x0000008ea020723c */ /* 0x040fe20000041820 */
[----:B------:R-:W2:Y:S07]  /*f990*/  LDSM.16.M88.4 R140, [R183] ;  /* 0x00000000b78c783b */ /* 0x000eae0000000200 */
[-C--:B------:R-:W-:Y:S08]  /*f9a0*/  HMMA.16816.F32.BF16 R36, R160, R172.reuse, R36 ;  /* 0x000000aca024723c */ /* 0x080ff00000041824 */
[C---:B------:R-:W-:Y:S08]  /*f9b0*/  HMMA.16816.F32.BF16 R40, R168.reuse, R172, R40 ;  /* 0x000000aca828723c */ /* 0x040ff00000041828 */
[-C--:B------:R-:W-:Y:S08]  /*f9c0*/  HMMA.16816.F32.BF16 R44, R168, R174.reuse, R44 ;  /* 0x000000aea82c723c */ /* 0x080ff0000004182c */
[C---:B------:R-:W-:Y:S01]  /*f9d0*/  HMMA.16816.F32.BF16 R48, R160.reuse, R174, R48 ;  /* 0x000000aea030723c */ /* 0x040fe20000041830 */
[----:B------:R-:W-:Y:S07]  /*f9e0*/  LDSM.16.M88.4 R172, [R180+0x800] ;  /* 0x00080000b4ac783b */ /* 0x000fee0000000200 */
[-C--:B------:R-:W-:Y:S08]  /*f9f0*/  HMMA.16816.F32.BF16 R52, R160, R176.reuse, R52 ;  /* 0x000000b0a034723c */ /* 0x080ff00000041834 */
[C---:B------:R-:W-:Y:S08]  /*fa00*/  HMMA.16816.F32.BF16 R56, R168.reuse, R176, R56 ;  /* 0x000000b0a838723c */ /* 0x040ff00000041838 */
[-C--:B------:R-:W-:Y:S01]  /*fa10*/  HMMA.16816.F32.BF16 R60, R168, R178.reuse, R60 ;  /* 0x000000b2a83c723c */ /* 0x080fe2000004183c */
[----:B------:R-:W-:Y:S07]  /*fa20*/  LDSM.16.M88.4 R168, [R189+0x2000] ;  /* 0x00200000bda8783b */ /* 0x000fee0000000200 */
[----:B------:R-:W-:Y:S01]  /*fa30*/  HMMA.16816.F32.BF16 R64, R160, R178, R64 ;  /* 0x000000b2a040723c */ /* 0x000fe20000041840 */
[----:B------:R-:W3:Y:S06]  /*fa40*/  LDSM.16.M88.4 R160, [R189] ;  /* 0x00000000bda0783b */ /* 0x000eec0000000200 */
[----:B------:R-:W4:Y:S01]  /*fa50*/  LDSM.16.M88.4 R176, [R180+0x1000] ;  /* 0x00100000b4b0783b */ /* 0x000f220000000200 */
[-C--:B-1----:R-:W-:Y:S08]  /*fa60*/  HMMA.16816.F32.BF16 R4, R136, R144.reuse, R4 ;  /* 0x000000908804723c */ /* 0x082ff00000041804 */
[C---:B------:R-:W-:Y:S08]  /*fa70*/  HMMA.16816.F32.BF16 R8, R148.reuse, R144, R8 ;  /* 0x000000909408723c */ /* 0x040ff00000041808 */
[-C--:B------:R-:W-:Y:S08]  /*fa80*/  HMMA.16816.F32.BF16 R12, R148, R146.reuse, R12 ;  /* 0x00000092940c723c */ /* 0x080ff0000004180c */
[C---:B------:R-:W-:Y:S01]  /*fa90*/  HMMA.16816.F32.BF16 R16, R136.reuse, R146, R16 ;  /* 0x000000928810723c */ /* 0x040fe20000041810 */
[----:B------:R-:W1:Y:S01]  /*faa0*/  LDSM.16.M88.4 R144, [R180+0x1800] ;  /* 0x00180000b490783b */ /* 0x000e620000000200 */
[----:B------:R-:W-:Y:S05]  /*fab0*/  DEPBAR.LE SB0, 0x0 ;  /* 0x000080000000791a */ /* 0x000fea0000000000 */
[----:B------:R-:W-:Y:S01]  /*fac0*/  BAR.SYNC.DEFER_BLOCKING 0x0 ;  /* 0x0000000000007b1d */ /* 0x000fe20000010000 */
[-C--:B--2---:R-:W-:Y:S08]  /*fad0*/  HMMA.16816.F32.BF16 R20, R136, R140.reuse, R20 ;  /* 0x0000008c8814723c */ /* 0x084ff00000041814 */
[C---:B------:R-:W-:Y:S08]  /*fae0*/  HMMA.16816.F32.BF16 R24, R148.reuse, R140, R24 ;  /* 0x0000008c9418723c */ /* 0x040ff00000041818 */
[-C--:B------:R-:W-:Y:S08]  /*faf0*/  HMMA.16816.F32.BF16 R28, R148, R142.reuse, R28 ;  /* 0x0000008e941c723c */ /* 0x080ff0000004181c */
        /* <DEDUP_REMOVED lines=8> */
[----:B------:R-:W-:Y:S08]  /*fb80*/  HMMA.16816.F32.BF16 R64, R136, R158, R64 ;  /* 0x0000009e8840723c */ /* 0x000ff00000041840 */
[-C--:B---3--:R-:W-:Y:S08]  /*fb90*/  HMMA.16816.F32.BF16 R4, R160, R164.reuse, R4 ;  /* 0x000000a4a004723c */ /* 0x088ff00000041804 */
[C---:B------:R-:W-:Y:S08]  /*fba0*/  HMMA.16816.F32.BF16 R8, R168.reuse, R164, R8 ;  /* 0x000000a4a808723c */ /* 0x040ff00000041808 */
[-C--:B------:R-:W-:Y:S08]  /*fbb0*/  HMMA.16816.F32.BF16 R12, R168, R166.reuse, R12 ;  /* 0x000000a6a80c723c */ /* 0x080ff0000004180c */
[C---:B------:R-:W-:Y:S08]  /*fbc0*/  HMMA.16816.F32.BF16 R16, R160.reuse, R166, R16 ;  /* 0x000000a6a010723c */ /* 0x040ff00000041810 */
[-C--:B------:R-:W-:Y:S08]  /*fbd0*/  HMMA.16816.F32.BF16 R20, R160, R172.reuse, R20 ;  /* 0x000000aca014723c */ /* 0x080ff00000041814 */
[C---:B------:R-:W-:Y:S08]  /*fbe0*/  HMMA.16816.F32.BF16 R24, R168.reuse, R172, R24 ;  /* 0x000000aca818723c */ /* 0x040ff00000041818 */
[-C--:B------:R-:W-:Y:S08]  /*fbf0*/  HMMA.16816.F32.BF16 R28, R168, R174.reuse, R28 ;  /* 0x000000aea81c723c */ /* 0x080ff0000004181c */
[C---:B------:R-:W-:Y:S08]  /*fc00*/  HMMA.16816.F32.BF16 R32, R160.reuse, R174, R32 ;  /* 0x000000aea020723c */ /* 0x040ff00000041820 */
[-C--:B----4-:R-:W-:Y:S08]  /*fc10*/  HMMA.16816.F32.BF16 R36, R160, R176.reuse, R36 ;  /* 0x000000b0a024723c */ /* 0x090ff00000041824 */
[C---:B------:R-:W-:Y:S08]  /*fc20*/  HMMA.16816.F32.BF16 R40, R168.reuse, R176, R40 ;  /* 0x000000b0a828723c */ /* 0x040ff00000041828 */
[-C--:B------:R-:W-:Y:S08]  /*fc30*/  HMMA.16816.F32.BF16 R44, R168, R178.reuse, R44 ;  /* 0x000000b2a82c723c */ /* 0x080ff0000004182c */
[C---:B------:R-:W-:Y:S08]  /*fc40*/  HMMA.16816.F32.BF16 R48, R160.reuse, R178, R48 ;  /* 0x000000b2a030723c */ /* 0x040ff00000041830 */
[-C--:B-1----:R-:W-:Y:S08]  /*fc50*/  HMMA.16816.F32.BF16 R52, R160, R144.reuse, R52 ;  /* 0x00000090a034723c */ /* 0x082ff00000041834 */
[C---:B------:R-:W-:Y:S08]  /*fc60*/  HMMA.16816.F32.BF16 R56, R168.reuse, R144, R56 ;  /* 0x00000090a838723c */ /* 0x040ff00000041838 */
[-C--:B------:R-:W-:Y:S08]  /*fc70*/  HMMA.16816.F32.BF16 R60, R168, R146.reuse, R60 ;  /* 0x00000092a83c723c */ /* 0x080ff0000004183c */
[----:B------:R-:W-:Y:S01]  /*fc80*/  HMMA.16816.F32.BF16 R64, R160, R146, R64 ;  /* 0x00000092a040723c */ /* 0x000fe20000041840 */
[----:B------:R-:W-:-:S07]  /*fc90*/  @P1 BRA `(.L_x_553) ;  /* 0xfffff4e000001947 */ /* 0x000fce000383ffff */
.L_x_552:
[----:B------:R-:W-:Y:S01]  /*fca0*/  FMNMX.FTZ R134, R4, R132, !PT ;  /* 0x0000008404867209 */ /* 0x000fe20007810000 */
[----:B------:R-:W-:Y:S01]  /*fcb0*/  IMAD.SHL.U32 R237, R209, 0x2, RZ ;  /* 0x00000002d1ed7824 */ /* 0x000fe200078e00ff */
        /* <DEDUP_REMOVED lines=47> */
[--C-:B------:R-:W-:Y:S02]  /*ffb0*/  LOP3.LUT R242, R229, UR14, R232.reuse, 0x96, !PT ;  /* 0x0000000ee5f27c12 */ /* 0x100fe4000f8e96e8 */
[----:B-1----:R-:W-:Y:S01]  /*ffc0*/  FMNMX.FTZ R142, R61, R140, !PT ;  /* 0x0000008c3d8e7209 */ /* 0x002fe20007810000 */
[----:B------:R-:W1:Y:S01]  /*ffd0*/  SHFL.BFLY PT, R134, R139, 0x2, 0x1f ;  /* 0x0c401f008b867f89 */ /* 0x000e6200000e0000 */
[----:B------:R-:W-:Y:S01]  /*ffe0*/  FMNMX.FTZ R140, R10, R0, !PT ;  /* 0x000000000a8c7209 */ /* 0x000fe20007810000 */
[----:B------:R-:W-:Y:S01]  /*fff0*/  IMAD.WIDE.U32 R242, R242, -0x326172a9, RZ ;  /* 0xcd9e8d57f2f27825 */ /* 0x000fe200078e00ff */
[----:B------:R-:W-:Y:S02]  /*10000*/  LOP3.LUT R240, R225, UR14, R232, 0x96, !PT ;  /* 0x0000000ee1f07c12 */ /* 0x000fe4000f8e96e8 */
[----:B------:R-:W-:Y:S03]  /*10010*/  IADD3 R209, R209, -0x1, RZ ;  /* 0xffffffffd1d17810 */ /* 0x000fe60007ffe0ff */
[----:B------:R-:W3:Y:S01]  /*10020*/  SHFL.BFLY PT, R133, R142, 0x2, 0x1f ;  /* 0x0c401f008e857f89 */ /* 0x000ee200000e0000 */
[----:B------:R-:W-:Y:S01]  /*10030*/  IMAD.WIDE.U32 R240, R240, -0x326172a9, RZ ;  /* 0xcd9e8d57f0f07825 */ /* 0x000fe200078e00ff */
[----:B--2---:R-:W-:Y:S06]  /*10040*/  FMNMX.FTZ R136, R138, R135, !PT ;  /* 0x000000878a887209 */ /* 0x004fec0007810000 */
[----:B------:R-:W2:Y:S01]  /*10050*/  SHFL.BFLY PT, R135, R136, 0x1, 0x1f ;  /* 0x0c201f0088877f89 */ /* 0x000ea200000e0000 */
[----:B-1----:R-:W-:Y:S07]  /*10060*/  FMNMX.FTZ R141, R139, R134, !PT ;  /* 0x000000868b8d7209 */ /* 0x002fee0007810000 */
[----:B------:R-:W1:Y:S01]  /*10070*/  SHFL.BFLY PT, R134, R141, 0x1, 0x1f ;  /* 0x0c201f008d867f89 */ /* 0x000e6200000e0000 */
[----:B---3--:R-:W-:Y:S02]  /*10080*/  FMNMX.FTZ R138, R142, R133, !PT ;  /* 0x000000858e8a7209 */ /* 0x008fe40007810000 */
[----:B------:R-:W-:Y:S05]  /*10090*/  FMNMX.FTZ R133, R11, R140, !PT ;  /* 0x0000008c0b857209 */ /* 0x000fea0007810000 */
[----:B------:R-:W3:Y:S01]  /*100a0*/  SHFL.BFLY PT, R137, R138, 0x1, 0x1f ;  /* 0x0c201f008a897f89 */ /* 0x000ee200000e0000 */
[----:B------:R-:W-:Y:S04]  /*100b0*/  FMNMX.FTZ R140, R14, R133, !PT ;  /* 0x000000850e8c7209 */ /* 0x000fe80007810000 */
[----:B------:R-:W-:Y:S02]  /*100c0*/  FMNMX.FTZ R133, R15, R140, !PT ;  /* 0x0000008c0f857209 */ /* 0x000fe40007810000 */
[----:B--2---:R-:W-:Y:S02]  /*100d0*/  FMNMX.FTZ R135, R136, R135, !PT ;  /* 0x0000008788877209 */ /* 0x004fe40007810000 */
[----:B------:R-:W-:Y:S02]  /*100e0*/  FMNMX.FTZ R140, R26, R133, !PT ;  /* 0x000000851a8c7209 */ /* 0x000fe40007810000 */
[C---:B------:R-:W-:Y:S01]  /*100f0*/  FSETP.NEU.FTZ.AND P2, PT, R135.reuse, -INF , PT ;  /* 0xff8000008700780b */ /* 0x040fe20003f5d000 */
[----:B------:R-:W-:Y:S01]  /*10100*/  FADD.FTZ R133, -R135, R132 ;  /* 0x0000008487857221 */ /* 0x000fe20000010100 */
[----:B------:R-:W-:Y:S01]  /*10110*/  FMNMX.FTZ R139, R27, R140, !PT ;  /* 0x0000008c1b8b7209 */ /* 0x000fe20007810000 */
[----:B------:R-:W-:Y:S01]  /*10120*/  FMUL.FTZ R174, R135, c[0x0][0x23c] ;  /* 0x00008f0087ae7a20 */ /* 0x000fe20000410000 */
[----:B-1----:R-:W-:Y:S01]  /*10130*/  FMNMX.FTZ R134, R141, R134, !PT ;  /* 0x000000868d867209 */ /* 0x002fe20007810000 */
[----:B------:R-:W-:Y:S01]  /*10140*/  FMUL.FTZ R132, R133, c[0x0][0x23c] ;  /* 0x00008f0085847a20 */ /* 0x000fe20000410000 */
[----:B------:R-:W-:Y:S01]  /*10150*/  FMNMX.FTZ R136, R30, R139, !PT ;  /* 0x0000008b1e887209 */ /* 0x000fe20007810000 */
[----:B------:R-:W-:Y:S01]  /*10160*/  LDSM.16.MT88.4 R140, [R188+0x6000] ;  /* 0x00600000bc8c783b */ /* 0x000fe20000004200 */
[----:B------:R-:W-:Y:S01]  /*10170*/  FSEL R174, R174, RZ, P2 ;  /* 0x000000ffaeae7208 */ /* 0x000fe20001000000 */
[----:B------:R-:W-:Y:S01]  /*10180*/  FMUL.FTZ R172, R134, c[0x0][0x23c] ;  /* 0x00008f0086ac7a20 */ /* 0x000fe20000410000 */
[----:B------:R-:W-:Y:S01]  /*10190*/  FMNMX.FTZ R139, R31, R136, !PT ;  /* 0x000000881f8b7209 */ /* 0x000fe20007810000 */
[----:B------:R-:W1:Y:S01]  /*101a0*/  MUFU.EX2 R132, R132 ;  /* 0x0000008400847308 */ /* 0x000e620000000800 */
[----:B---3--:R-:W-:Y:S01]  /*101b0*/  FMNMX.FTZ R133, R138, R137, !PT ;  /* 0x000000898a857209 */ /* 0x008fe20007810000 */
[----:B------:R-:W-:Y:S01]  /*101c0*/  FADD.FTZ R136, -R134, R3 ;  /* 0x0000000386887221 */ /* 0x000fe20000010100 */
[----:B------:R-:W-:Y:S01]  /*101d0*/  FMNMX.FTZ R138, R42, R139, !PT ;  /* 0x0000008b2a8a7209 */ /* 0x000fe20007810000 */
[----:B------:R-:W-:Y:S01]  /*101e0*/  FFMA.FTZ R148, R16, c[0x0][0x23c], -R174 ;  /* 0x00008f0010947a23 */ /* 0x000fe200000108ae */
[----:B------:R-:W-:Y:S01]  /*101f0*/  FSETP.NEU.FTZ.AND P2, PT, R134, -INF , PT ;  /* 0xff8000008600780b */ /* 0x000fe20003f5d000 */
[----:B------:R-:W-:Y:S01]  /*10200*/  FMUL.FTZ R3, R136, c[0x0][0x23c] ;  /* 0x00008f0088037a20 */ /* 0x000fe20000410000 */
[----:B------:R-:W-:Y:S01]  /*10210*/  FMNMX.FTZ R137, R43, R138, !PT ;  /* 0x0000008a2b897209 */ /* 0x000fe20007810000 */
[C---:B------:R-:W-:Y:S01]  /*10220*/  FADD.FTZ R136, -R133.reuse, R2 ;  /* 0x0000000285887221 */ /* 0x040fe20000010100 */
[----:B------:R-:W-:Y:S01]  /*10230*/  FSEL R172, R172, RZ, P2 ;  /* 0x000000ffacac7208 */ /* 0x000fe20001000000 */
[----:B------:R-:W-:Y:S01]  /*10240*/  MUFU.EX2 R148, R148 ;  /* 0x0000009400947308 */ /* 0x000fe20000000800 */
[----:B------:R-:W-:Y:S01]  /*10250*/  FMNMX.FTZ R138, R46, R137, !PT ;  /* 0x000000892e8a7209 */ /* 0x000fe20007810000 */
[----:B------:R-:W-:Y:S01]  /*10260*/  FMUL.FTZ R2, R136, c[0x0][0x23c] ;  /* 0x00008f0088027a20 */ /* 0x000fe20000410000 */
[----:B------:R-:W-:Y:S01]  /*10270*/  FSETP.NEU.FTZ.AND P2, PT, R133, -INF , PT ;  /* 0xff8000008500780b */ /* 0x000fe20003f5d000 */
[----:B------:R-:W-:Y:S01]  /*10280*/  FFMA.FTZ R149, R17, c[0x0][0x23c], -R174 ;  /* 0x00008f0011957a23 */ /* 0x000fe200000108ae */
[----:B------:R-:W-:Y:S01]  /*10290*/  FMNMX.FTZ R137, R47, R138, !PT ;  /* 0x0000008a2f897209 */ /* 0x000fe20007810000 */
[--C-:B------:R-:W-:Y:S01]  /*102a0*/  FFMA.FTZ R150, R18, c[0x0][0x23c], -R172.reuse ;  /* 0x00008f0012967a23 */ /* 0x100fe200000108ac */
[----:B------:R-:W-:Y:S01]  /*102b0*/  LOP3.LUT R18, R233, UR25, R237, 0x96, !PT ;  /* 0x00000019e9127c12 */ /* 0x000fe2000f8e96ed */
[--C-:B------:R-:W-:Y:S01]  /*102c0*/  FFMA.FTZ R151, R19, c[0x0][0x23c], -R172.reuse ;  /* 0x00008f0013977a23 */ /* 0x100fe200000108ac */
[----:B------:R-:W-:Y:S01]  /*102d0*/  FMNMX.FTZ R136, R58, R137, !PT ;  /* 0x000000893a887209 */ /* 0x000fe20007810000 */
[----:B------:R-:W-:Y:S01]  /*102e0*/  MUFU.EX2 R149, R149 ;  /* 0x0000009500957308 */ /* 0x000fe20000000800 */
[--C-:B------:R-:W-:Y:S01]  /*102f0*/  FFMA.FTZ R155, R7, c[0x0][0x23c], -R172.reuse ;  /* 0x00008f00079b7a23 */ /* 0x100fe200000108ac */
[----:B------:R-:W-:Y:S01]  /*10300*/  IADD3 R237, R237, 0x1, RZ ;  /* 0x00000001eded7810 */ /* 0x000fe20007ffe0ff */
[----:B------:R-:W-:Y:S01]  /*10310*/  IMAD.WIDE.U32 R178, R18, -0x326172a9, RZ ;  /* 0xcd9e8d5712b27825 */ /* 0x000fe200078e00ff */
[----:B------:R-:W-:Y:S02]  /*10320*/  FMNMX.FTZ R137, R59, R136, !PT ;  /* 0x000000883b897209 */ /* 0x000fe40007810000 */
[----:B------:R-:W-:Y:S01]  /*10330*/  LOP3.LUT R237, R233, UR25, R237, 0x96, !PT ;  /* 0x00000019e9ed7c12 */ /* 0x000fe2000f8e96ed */
[----:B------:R-:W-:Y:S01]  /*10340*/  FFMA.FTZ R248, R67, c[0x0][0x23c], -R172 ;  /* 0x00008f0043f87a23 */ /* 0x000fe200000108ac */
[----:B------:R-:W-:Y:S01]  /*10350*/  FMNMX.FTZ R136, R62, R137, !PT ;  /* 0x000000893e887209 */ /* 0x000fe20007810000 */
[----:B------:R-:W-:Y:S01]  /*10360*/  FFMA.FTZ R164, R32, c[0x0][0x23c], -R174 ;  /* 0x00008f0020a47a23 */ /* 0x000fe200000108ae */
[----:B------:R-:W-:Y:S01]  /*10370*/  MUFU.EX2 R150, R150 ;  /* 0x0000009600967308 */ /* 0x000fe20000000800 */
[----:B------:R-:W-:Y:S01]  /*10380*/  LOP3.LUT R244, R243, UR13, R178, 0x96, !PT ;  /* 0x0000000df3f47c12 */ /* 0x000fe2000f8e96b2 */
[----:B------:R-:W-:Y:S01]  /*10390*/  FMUL.FTZ R167, R133, c[0x0][0x23c] ;  /* 0x00008f0085a77a20 */ /* 0x000fe20000410000 */
[----:B------:R-:W-:Y:S01]  /*103a0*/  FMNMX.FTZ R16, R63, R136, !PT ;  /* 0x000000883f107209 */ /* 0x000fe20007810000 */
[----:B-1----:R-:W-:Y:S01]  /*103b0*/  FMUL.FTZ R32, R132, R116 ;  /* 0x0000007484207220 */ /* 0x002fe20000410000 */
[----:B------:R-:W-:Y:S01]  /*103c0*/  LOP3.LUT R19, R179, UR15, R230, 0x96, !PT ;  /* 0x0000000fb3137c12 */ /* 0x000fe2000f8e96e6 */
[----:B------:R-:W-:Y:S01]  /*103d0*/  IMAD.WIDE.U32 R244, R244, -0x2daee0ad, RZ ;  /* 0xd2511f53f4f47825 */ /* 0x000fe200078e00ff */
[----:B------:R-:W-:Y:S01]  /*103e0*/  LOP3.LUT R178, R241, UR13, R178, 0x96, !PT ;  /* 0x0000000df1b27c12 */ /* 0x000fe2000f8e96b2 */
[----:B------:R-:W1:Y:S01]  /*103f0*/  SHFL.BFLY PT, R17, R16, 0x2, 0x1f ;  /* 0x0c401f0010117f89 */ /* 0x000e6200000e0000 */
[----:B------:R-:W-:Y:S01]  /*10400*/  LOP3.LUT R18, R179, UR15, R226, 0x96, !PT ;  /* 0x0000000fb3127c12 */ /* 0x000fe2000f8e96e2 */
[----:B------:R-:W-:Y:S01]  /*10410*/  MUFU.EX2 R151, R151 ;  /* 0x0000009700977308 */ /* 0x000fe20000000800 */
[----:B------:R-:W-:Y:S01]  /*10420*/  IMAD.WIDE.U32 R238, R19, -0x2daee0ad, RZ ;  /* 0xd2511f5313ee7825 */ /* 0x000fe200078e00ff */
[----:B------:R-:W-:Y:S03]  /*10430*/  FSEL R167, R167, RZ, P2 ;  /* 0x000000ffa7a77208 */ /* 0x000fe60001000000 */
[----:B------:R-:W-:Y:S01]  /*10440*/  IMAD.WIDE.U32 R168, R18, -0x2daee0ad, RZ ;  /* 0xd2511f5312a87825 */ /* 0x000fe200078e00ff */
[----:B------:R-:W-:Y:S02]  /*10450*/  LOP3.LUT R238, R245, UR10, R238, 0x96, !PT ;  /* 0x0000000af5ee7c12 */ /* 0x000fe4000f8e96ee */
[----:B------:R-:W-:Y:S01]  /*10460*/  LOP3.LUT R7, R239, UR12, R228, 0x96, !PT ;  /* 0x0000000cef077c12 */ /* 0x000fe2000f8e96e4 */
[----:B------:R-:W-:Y:S01]  /*10470*/  IMAD.WIDE.U32 R178, R178, -0x2daee0ad, RZ ;  /* 0xd2511f53b2b27825 */ /* 0x000fe200078e00ff */
[----:B------:R-:W-:Y:S01]  /*10480*/  MUFU.EX2 R155, R155 ;  /* 0x0000009b009b7308 */ /* 0x000fe20000000800 */
[----:B------:R-:W-:Y:S02]  /*10490*/  LOP3.LUT R18, R169, UR12, R224, 0x96, !PT ;  /* 0x0000000ca9127c12 */ /* 0x000fe4000f8e96e0 */
[----:B------:R-:W-:Y:S01]  /*104a0*/  IMAD.WIDE.U32 R238, R238, -0x326172a9, RZ ;  /* 0xcd9e8d57eeee7825 */ /* 0x000fe200078e00ff */
[----:B------:R-:W-:Y:S03]  /*104b0*/  LOP3.LUT R168, R179, UR10, R168, 0x96, !PT ;  /* 0x0000000ab3a87c12 */ /* 0x000fe6000f8e96a8 */
[----:B------:R-:W-:Y:S03]  /*104c0*/  IMAD.WIDE.U32 R176, R7, -0x326172a9, RZ ;  /* 0xcd9e8d5707b07825 */ /* 0x000fe600078e00ff */
[----:B------:R-:W2:Y:S01]  /*104d0*/  MUFU.EX2 R3, R3 ;  /* 0x0000000300037308 */ /* 0x000ea20000000800 */
[----:B------:R-:W-:Y:S01]  /*104e0*/  IMAD.WIDE.U32 R168, R168, -0x326172a9, RZ ;  /* 0xcd9e8d57a8a87825 */ /* 0x000fe200078e00ff */
[----:B-1----:R-:W-:Y:S02]  /*104f0*/  FMNMX.FTZ R17, R16, R17, !PT ;  /* 0x0000001110117209 */ /* 0x002fe40007810000 */
[----:B------:R-:W-:Y:S01]  /*10500*/  LOP3.LUT R176, R239, UR9, R176, 0x96, !PT ;  /* 0x00000009efb07c12 */ /* 0x000fe2000f8e96b0 */
[----:B------:R-:W-:Y:S02]  /*10510*/  IMAD.WIDE.U32 R18, R18, -0x326172a9, RZ ;  /* 0xcd9e8d5712127825 */ /* 0x000fe400078e00ff */
[----:B------:R-:W1:Y:S02]  /*10520*/  SHFL.BFLY PT, R16, R17, 0x1, 0x1f ;  /* 0x0c201f0011107f89 */ /* 0x000e6400000e0000 */
[--C-:B------:R-:W-:Y:S01]  /*10530*/  FFMA.FTZ R157, R13, c[0x0][0x23c], -R167.reuse ;  /* 0x00008f000d9d7a23 */ /* 0x100fe200000108a7 */
[----:B------:R-:W3:Y:S01]  /*10540*/  MUFU.EX2 R2, R2 ;  /* 0x0000000200027308 */ /* 0x000ee20000000800 */
[--C-:B------:R-:W-:Y:S01]  /*10550*/  FFMA.FTZ R156, R12, c[0x0][0x23c], -R167.reuse ;  /* 0x00008f000c9c7a23 */ /* 0x100fe200000108a7 */
[----:B------:R-:W-:Y:S01]  /*10560*/  LOP3.LUT R170, R169, UR9, R18, 0x96, !PT ;  /* 0x00000009a9aa7c12 */ /* 0x000fe2000f8e9612 */
[----:B------:R-:W-:Y:S01]  /*10570*/  FFMA.FTZ R154, R6, c[0x0][0x23c], -R172 ;  /* 0x00008f00069a7a23 */ /* 0x000fe200000108ac */
[----:B------:R-:W-:Y:S01]  /*10580*/  LOP3.LUT R12, R19, UR11, R240, 0x96, !PT ;  /* 0x0000000b130c7c12 */ /* 0x000fe2000f8e96f0 */
[--C-:B------:R-:W-:Y:S02]  /*10590*/  FFMA.FTZ R152, R4, c[0x0][0x23c], -R174.reuse ;  /* 0x00008f0004987a23 */ /* 0x100fe400000108ae */
[----:B------:R-:W-:Y:S03]  /*105a0*/  IMAD.WIDE.U32 R170, R170, -0x2daee0ad, RZ ;  /* 0xd2511f53aaaa7825 */ /* 0x000fe600078e00ff */
[----:B------:R-:W4:Y:S01]  /*105b0*/  MUFU.EX2 R154, R154 ;  /* 0x0000009a009a7308 */ /* 0x000f220000000800 */
[----:B------:R-:W-:Y:S04]  /*105c0*/  IMAD.WIDE.U32 R18, R12, -0x2daee0ad, RZ ;  /* 0xd2511f530c127825 */ /* 0x000fe800078e00ff */
[----:B------:R-:W-:Y:S01]  /*105d0*/  FFMA.FTZ R153, R5, c[0x0][0x23c], -R174 ;  /* 0x00008f0005997a23 */ /* 0x000fe200000108ae */
[----:B------:R-:W-:Y:S01]  /*105e0*/  LOP3.LUT R12, R171, UR6, R18, 0x96, !PT ;  /* 0x00000006ab0c7c12 */ /* 0x000fe2000f8e9612 */
[--C-:B------:R-:W-:Y:S01]  /*105f0*/  FFMA.FTZ R160, R8, c[0x0][0x23c], -R167.reuse ;  /* 0x00008f0008a07a23 */ /* 0x100fe200000108a7 */
[----:B------:R-:W-:Y:S01]  /*10600*/  LOP3.LUT R178, R19, UR8, R178, 0x96, !PT ;  /* 0x0000000813b27c12 */ /* 0x000fe2000f8e96b2 */
[--C-:B------:R-:W-:Y:S01]  /*10610*/  FFMA.FTZ R161, R9, c[0x0][0x23c], -R167.reuse ;  /* 0x00008f0009a17a23 */ /* 0x100fe200000108a7 */
[----:B------:R-:W-:Y:S01]  /*10620*/  MUFU.EX2 R156, R156 ;  /* 0x0000009c009c7308 */ /* 0x000fe20000000800 */
[----:B-1----:R-:W-:Y:S01]  /*10630*/  FMNMX.FTZ R7, R17, R16, !PT ;  /* 0x0000001011077209 */ /* 0x002fe20007810000 */
[----:B------:R-:W-:Y:S01]  /*10640*/  FFMA.FTZ R165, R33, c[0x0][0x23c], -R174 ;  /* 0x00008f0021a57a23 */ /* 0x000fe200000108ae */
[----:B------:R-:W-:Y:S01]  /*10650*/  LOP3.LUT R16, R177, UR11, R242, 0x96, !PT ;  /* 0x0000000bb1107c12 */ /* 0x000fe2000f8e96f2 */
[----:B------:R-:W-:Y:S01]  /*10660*/  IMAD.WIDE.U32 R176, R176, -0x2daee0ad, RZ ;  /* 0xd2511f53b0b07825 */ /* 0x000fe200078e00ff */
[C---:B------:R-:W-:Y:S03]  /*10670*/  FSETP.NEU.FTZ.AND P2, PT, R7.reuse, -INF , PT ;  /* 0xff8000000700780b */ /* 0x040fe60003f5d000 */
[----:B------:R-:W-:Y:S02]  /*10680*/  IMAD.WIDE.U32 R16, R16, -0x2daee0ad, RZ ;  /* 0xd2511f5310107825 */ /* 0x000fe400078e00ff */
[----:B------:R-:W1:Y:S02]  /*10690*/  MUFU.EX2 R157, R157 ;  /* 0x0000009d009d7308 */ /* 0x000e640000000800 */
[----:B------:R-:W-:Y:S01]  /*106a0*/  FMUL.FTZ R166, R7, c[0x0][0x23c] ;  /* 0x00008f0007a67a20 */ /* 0x000fe20000410000 */
[----:B------:R-:W-:Y:S01]  /*106b0*/  LOP3.LUT R13, R177, UR6, R16, 0x96, !PT ;  /* 0x00000006b10d7c12 */ /* 0x000fe2000f8e9610 */
[----:B------:R-:W-:Y:S01]  /*106c0*/  IMAD.WIDE.U32 R136, R12, -0x326172a9, RZ ;  /* 0xcd9e8d570c887825 */ /* 0x000fe200078e00ff */
[----:B------:R-:W-:Y:S02]  /*106d0*/  LOP3.LUT R244, R17, UR8, R244, 0x96, !PT ;  /* 0x0000000811f47c12 */ /* 0x000fe4000f8e96f4 */
[----:B------:R-:W-:Y:S01]  /*106e0*/  FSEL R166, R166, RZ, P2 ;  /* 0x000000ffa6a67208 */ /* 0x000fe20001000000 */
[----:B------:R-:W-:Y:S01]  /*106f0*/  IMAD.WIDE.U32 R16, R13, -0x326172a9, RZ ;  /* 0xcd9e8d570d107825 */ /* 0x000fe200078e00ff */
[----:B------:R-:W-:Y:S01]  /*10700*/  LOP3.LUT R146, R136, 0xff, RZ, 0xc0, !PT ;  /* 0x000000ff88927812 */ /* 0x000fe200078ec0ff */
[----:B------:R-:W-:Y:S01]  /*10710*/  MUFU.EX2 R152, R152 ;  /* 0x0000009800987308 */ /* 0x000fe20000000800 */
[----:B------:R-:W-:Y:S01]  /*10720*/  SHF.R.U32.HI R12, RZ, 0x18, R136 ;  /* 0x00000018ff0c7819 */ /* 0x000fe20000011688 */
[----:B------:R-:W-:Y:S01]  /*10730*/  IMAD.WIDE.U32 R244, R244, -0x326172a9, RZ ;  /* 0xcd9e8d57f4f47825 */ /* 0x000fe200078e00ff */
[----:B------:R-:W-:Y:S02]  /*10740*/  SHF.R.U32.HI R13, RZ, 0x10, R16 ;  /* 0x00000010ff0d7819 */ /* 0x000fe40000011610 */
[----:B------:R-:W-:Y:S01]  /*10750*/  LOP3.LUT R19, R16, 0xffff, RZ, 0xc0, !PT ;  /* 0x0000ffff10137812 */ /* 0x000fe200078ec0ff */
[----:B------:R-:W-:Y:S01]  /*10760*/  FFMA.FTZ R158, R14, c[0x0][0x23c], -R166 ;  /* 0x00008f000e9e7a23 */ /* 0x000fe200000108a6 */
[----:B------:R-:W-:Y:S01]  /*10770*/  LOP3.LUT R14, R17, UR16, R244, 0x96, !PT ;  /* 0x00000010110e7c12 */ /* 0x000fe2000f8e96f4 */
[----:B------:R-:W-:Y:S01]  /*10780*/  FFMA.FTZ R159, R15, c[0x0][0x23c], -R166 ;  /* 0x00008f000f9f7a23 */ /* 0x000fe200000108a6 */
[----:B------:R-:W-:Y:S01]  /*10790*/  LOP3.LUT R138, R16, 0xff, RZ, 0xc0, !PT ;  /* 0x000000ff108a7812 */ /* 0x000fe200078ec0ff */
[----:B------:R-:W5:Y:S01]  /*107a0*/  MUFU.EX2 R153, R153 ;  /* 0x0000009900997308 */ /* 0x000f620000000800 */
[----:B------:R-:W-:Y:S01]  /*107b0*/  SHF.R.U32.HI R16, RZ, 0x18, R16 ;  /* 0x00000018ff107819 */ /* 0x000fe20000011610 */
[--C-:B------:R-:W-:Y:S01]  /*107c0*/  FFMA.FTZ R162, R10, c[0x0][0x23c], -R166.reuse ;  /* 0x00008f000aa27a23 */ /* 0x100fe200000108a6 */
[----:B------:R-:W-:Y:S01]  /*107d0*/  LOP3.LUT R13, R13, 0xff, RZ, 0xc0, !PT ;  /* 0x000000ff0d0d7812 */ /* 0x000fe200078ec0ff */
[----:B------:R-:W-:Y:S01]  /*107e0*/  FFMA.FTZ R163, R11, c[0x0][0x23c], -R166 ;  /* 0x00008f000ba37a23 */ /* 0x000fe200000108a6 */
[----:B------:R-:W-:Y:S01]  /*107f0*/  SHF.R.U32.HI R9, RZ, 0x10, R14 ;  /* 0x00000010ff097819 */ /* 0x000fe2000001160e */
[----:B------:R-:W-:Y:S01]  /*10800*/  IMAD.WIDE.U32 R178, R178, -0x326172a9, RZ ;  /* 0xcd9e8d57b2b27825 */ /* 0x000fe200078e00ff */
[----:B------:R-:W-:Y:S02]  /*10810*/  PRMT R16, R13, 0x5410, R16 ;  /* 0x000054100d107816 */ /* 0x000fe40000000010 */
[----:B------:R-:W-:Y:S01]  /*10820*/  LOP3.LUT R13, R14, 0xffff, RZ, 0xc0, !PT ;  /* 0x0000ffff0e0d7812 */ /* 0x000fe200078ec0ff */
[----:B------:R-:W-:Y:S01]  /*10830*/  MUFU.EX2 R158, R158 ;  /* 0x0000009e009e7308 */ /* 0x000fe20000000800 */
[----:B------:R-:W-:Y:S01]  /*10840*/  FMUL.FTZ R33, R132, R117 ;  /* 0x0000007584217220 */ /* 0x000fe20000410000 */
[--C-:B------:R-:W-:Y:S01]  /*10850*/  HSET2.LE.AND R139, R16, R207.reuse, PT ;  /* 0x000000cf108b7233 */ /* 0x100fe20003803000 */
[----:B------:R-:W-:Y:S01]  /*10860*/  FFMA.FTZ R244, R46, c[0x0][0x23c], -R166 ;  /* 0x00008f002ef47a23 */ /* 0x000fe200000108a6 */
[----:B------:R-:W-:Y:S01]  /*10870*/  LOP3.LUT R17, R136, 0xffff, RZ, 0xc0, !PT ;  /* 0x0000ffff88117812 */ /* 0x000fe200078ec0ff */
[----:B------:R-:W-:Y:S01]  /*10880*/  FFMA.FTZ R169, R23, c[0x0][0x23c], -R172 ;  /* 0x00008f0017a97a23 */ /* 0x000fe200000108ac */
[----:B------:R-:W-:Y:S01]  /*10890*/  LOP3.LUT R8, R137, UR16, R178, 0x96, !PT ;  /* 0x0000001089087c12 */ /* 0x000fe2000f8e96b2 */
[----:B--2---:R-:W-:Y:S01]  /*108a0*/  FMUL.FTZ R23, R3, R115 ;  /* 0x0000007303177220 */ /* 0x004fe20000410000 */
[----:B------:R-:W-:Y:S01]  /*108b0*/  LOP3.LUT R9, R9, 0xff, RZ, 0xc0, !PT ;  /* 0x000000ff09097812 */ /* 0x000fe200078ec0ff */
[----:B------:R-:W-:Y:S01]  /*108c0*/  FFMA.FTZ R171, R25, c[0x0][0x23c], -R167 ;  /* 0x00008f0019ab7a23 */ /* 0x000fe200000108a7 */
[----:B------:R-:W2:Y:S01]  /*108d0*/  MUFU.EX2 R159, R159 ;  /* 0x0000009f009f7308 */ /* 0x000ea20000000800 */
[C---:B---3--:R-:W-:Y:S01]  /*108e0*/  FMUL.FTZ R96, R2.reuse, R96 ;  /* 0x0000006002607220 */ /* 0x048fe20000410000 */
[----:B------:R-:W-:Y:S01]  /*108f0*/  SHF.R.U32.HI R11, RZ, 0x18, R8 ;  /* 0x00000018ff0b7819 */ /* 0x000fe20000011608 */
[----:B------:R-:W-:Y:S01]  /*10900*/  FMUL.FTZ R97, R2, R97 ;  /* 0x0000006102617220 */ /* 0x000fe20000410000 */
[----:B------:R-:W-:Y:S01]  /*10910*/  SHF.R.U32.HI R19, RZ, 0x8, R19 ;  /* 0x00000008ff137819 */ /* 0x000fe20000011613 */
[----:B------:R-:W-:Y:S01]  /*10920*/  FFMA.FTZ R239, R44, c[0x0][0x23c], -R167 ;  /* 0x00008f002cef7a23 */ /* 0x000fe200000108a7 */
[----:B------:R-:W-:Y:S01]  /*10930*/  SHF.R.U32.HI R17, RZ, 0x8, R17 ;  /* 0x00000008ff117819 */ /* 0x000fe20000011611 */
[--C-:B------:R-:W-:Y:S01]  /*10940*/  FFMA.FTZ R246, R65, c[0x0][0x23c], -R174.reuse ;  /* 0x00008f0041f67a23 */ /* 0x100fe200000108ae */
[----:B------:R-:W-:Y:S01]  /*10950*/  PRMT R138, R138, 0x5410, R19 ;  /* 0x000054108a8a7816 */ /* 0x000fe20000000013 */
[----:B------:R-:W-:Y:S01]  /*10960*/  FFMA.FTZ R247, R52, c[0x0][0x23c], -R174 ;  /* 0x00008f0034f77a23 */ /* 0x000fe200000108ae */
[----:B------:R-:W-:Y:S01]  /*10970*/  MUFU.EX2 R160, R160 ;  /* 0x000000a000a07308 */ /* 0x000fe20000000800 */
[----:B------:R-:W-:Y:S01]  /*10980*/  FFMA.FTZ R249, R54, c[0x0][0x23c], -R172 ;  /* 0x00008f0036f97a23 */ /* 0x000fe200000108ac */
[----:B------:R-:W-:Y:S01]  /*10990*/  PRMT R146, R146, 0x5410, R17 ;  /* 0x0000541092927816 */ /* 0x000fe20000000011 */
[--C-:B------:R-:W-:Y:S01]  /*109a0*/  HSET2.LE.AND R138, R138, R207.reuse, PT ;  /* 0x000000cf8a8a7233 */ /* 0x100fe20003803000 */
[C---:B------:R-:W-:Y:S01]  /*109b0*/  FMUL.FTZ R16, R2.reuse, R120 ;  /* 0x0000007802107220 */ /* 0x040fe20000410000 */
[----:B------:R-:W-:Y:S01]  /*109c0*/  SHF.R.U32.HI R15, RZ, 0x10, R136 ;  /* 0x00000010ff0f7819 */ /* 0x000fe20000011688 */
[----:B------:R-:W-:Y:S01]  /*109d0*/  FMUL.FTZ R17, R2, R121 ;  /* 0x0000007902117220 */ /* 0x000fe20000410000 */
[--C-:B------:R-:W-:Y:S01]  /*109e0*/  HSET2.LE.AND R146, R146, R207.reuse, PT ;  /* 0x000000cf92927233 */ /* 0x100fe20003803000 */
[----:B------:R-:W-:Y:S01]  /*109f0*/  FFMA.FTZ R20, R20, c[0x0][0x23c], -R174 ;  /* 0x00008f0014147a23 */ /* 0x000fe200000108ae */
[----:B------:R-:W-:Y:S01]  /*10a00*/  LOP3.LUT R15, R15, 0xff, RZ, 0xc0, !PT ;  /* 0x000000ff0f0f7812 */ /* 0x000fe200078ec0ff */
[----:B------:R-:W3:Y:S01]  /*10a10*/  MUFU.EX2 R161, R161 ;  /* 0x000000a100a17308 */ /* 0x000ee20000000800 */
[----:B------:R-:W-:Y:S01]  /*10a20*/  LOP3.LUT R136, R14, 0xff, RZ, 0xc0, !PT ;  /* 0x000000ff0e887812 */ /* 0x000fe200078ec0ff */
[C---:B------:R-:W-:Y:S01]  /*10a30*/  FMUL.FTZ R68, R132.reuse, R68 ;  /* 0x0000004484447220 */ /* 0x040fe20000410000 */
[----:B------:R-:W-:Y:S01]  /*10a40*/  SHF.R.U32.HI R14, RZ, 0x18, R14 ;  /* 0x00000018ff0e7819 */ /* 0x000fe2000001160e */
[----:B------:R-:W-:Y:S01]  /*10a50*/  FMUL.FTZ R69, R132, R69 ;  /* 0x0000004584457220 */ /* 0x000fe20000410000 */
[----:B------:R-:W-:Y:S01]  /*10a60*/  SHF.R.U32.HI R13, RZ, 0x8, R13 ;  /* 0x00000008ff0d7819 */ /* 0x000fe2000001160d */
[----:B------:R-:W-:Y:S01]  /*10a70*/  FMUL.FTZ R70, R3, R70 ;  /* 0x0000004603467220 */ /* 0x000fe20000410000 */
[----:B------:R-:W-:Y:S01]  /*10a80*/  PRMT R10, R9, 0x5410, R14 ;  /* 0x00005410090a7816 */ /* 0x000fe2000000000e */
[----:B------:R-:W-:Y:S01]  /*10a90*/  FMUL.FTZ R71, R3, R71 ;  /* 0x0000004703477220 */ /* 0x000fe20000410000 */
[----:B------:R-:W-:Y:S01]  /*10aa0*/  PRMT R136, R136, 0x5410, R13 ;  /* 0x0000541088887816 */ /* 0x000fe2000000000d */
[----:B------:R-:W-:Y:S01]  /*10ab0*/  MUFU.EX2 R162, R162 ;  /* 0x000000a200a27308 */ /* 0x000fe20000000800 */
[C---:B------:R-:W-:Y:S01]  /*10ac0*/  LOP3.LUT R13, R8.reuse, 0xffff, RZ, 0xc0, !PT ;  /* 0x0000ffff080d7812 */ /* 0x040fe200078ec0ff */
[--C-:B------:R-:W-:Y:S01]  /*10ad0*/  HSET2.LE.AND R137, R10, R207.reuse, PT ;  /* 0x000000cf0a897233 */ /* 0x100fe20003803000 */
[----:B------:R-:W-:Y:S01]  /*10ae0*/  SHF.R.U32.HI R14, RZ, 0x10, R8 ;  /* 0x00000010ff0e7819 */ /* 0x000fe20000011608 */
[--C-:B------:R-:W-:Y:S01]  /*10af0*/  HSET2.LE.AND R136, R136, R207.reuse, PT ;  /* 0x000000cf88887233 */ /* 0x100fe20003803000 */
[----:B------:R-:W-:Y:S01]  /*10b00*/  LOP3.LUT R144, R8, 0xff, RZ, 0xc0, !PT ;  /* 0x000000ff08907812 */ /* 0x000fe200078ec0ff */
[----:B------:R-:W-:Y:S01]  /*10b10*/  FADD.FTZ R8, -R7, R0 ;  /* 0x0000000007087221 */ /* 0x000fe20000010100 */
[----:B------:R-:W-:Y:S01]  /*10b20*/  SHF.R.U32.HI R13, RZ, 0x8, R13 ;  /* 0x00000008ff0d7819 */ /* 0x000fe2000001160d */
[----:B------:R-:W-:Y:S01]  /*10b30*/  FMUL.FTZ R72, R2, R72 ;  /* 0x0000004802487220 */ /* 0x000fe20000410000 */
[----:B------:R-:W-:Y:S01]  /*10b40*/  LOP3.LUT R14, R14, 0xff, RZ, 0xc0, !PT ;  /* 0x000000ff0e0e7812 */ /* 0x000fe200078ec0ff */
[----:B------:R-:W2:Y:S01]  /*10b50*/  MUFU.EX2 R163, R163 ;  /* 0x000000a300a37308 */ /* 0x000ea20000000800 */
[----:B------:R-:W-:Y:S01]  /*10b60*/  FMUL.FTZ R0, R8, c[0x0][0x23c] ;  /* 0x00008f0008007a20 */ /* 0x000fe20000410000 */
[----:B------:R-:W-:Y:S01]  /*10b70*/  F2FP.BF16.PACK_AB R9, R149, R148 ;  /* 0x000000949509723e */ /* 0x000fe200000010ff */
[----:B------:R-:W-:Y:S01]  /*10b80*/  FMUL.FTZ R73, R2, R73 ;  /* 0x0000004902497220 */ /* 0x000fe20000410000 */
[----:B------:R-:W-:Y:S01]  /*10b90*/  PRMT R14, R14, 0x5410, R11 ;  /* 0x000054100e0e7816 */ /* 0x000fe2000000000b */
[C---:B------:R-:W-:Y:S01]  /*10ba0*/  FMUL.FTZ R76, R2.reuse, R76 ;  /* 0x0000004c024c7220 */ /* 0x040fe20000410000 */
[----:B------:R-:W-:Y:S01]  /*10bb0*/  PRMT R12, R15, 0x5410, R12 ;  /* 0x000054100f0c7816 */ /* 0x000fe2000000000c */
[----:B------:R-:W-:Y:S01]  /*10bc0*/  FMUL.FTZ R77, R2, R77 ;  /* 0x0000004d024d7220 */ /* 0x000fe20000410000 */
[----:B------:R-:W-:Y:S01]  /*10bd0*/  PRMT R144, R144, 0x5410, R13 ;  /* 0x0000541090907816 */ /* 0x000fe2000000000d */
[--C-:B------:R-:W-:Y:S01]  /*10be0*/  HSET2.LE.AND R145, R14, R207.reuse, PT ;  /* 0x000000cf0e917233 */ /* 0x100fe20003803000 */
[----:B------:R-:W3:Y:S01]  /*10bf0*/  MUFU.EX2 R0, R0 ;  /* 0x0000000000007308 */ /* 0x000ee20000000800 */
[----:B------:R-:W-:Y:S01]  /*10c00*/  LOP3.LUT R138, R138, R9, RZ, 0xc0, !PT ;  /* 0x000000098a8a7212 */ /* 0x000fe200078ec0ff */
[--C-:B------:R-:W-:Y:S01]  /*10c10*/  HSET2.LE.AND R147, R12, R207.reuse, PT ;  /* 0x000000cf0c937233 */ /* 0x100fe20003803000 */
[----:B------:R-:W-:Y:S01]  /*10c20*/  F2FP.BF16.PACK_AB R10, R151, R150 ;  /* 0x00000096970a723e */ /* 0x000fe200000010ff */
[--C-:B------:R-:W-:Y:S01]  /*10c30*/  HSET2.LE.AND R144, R144, R207.reuse, PT ;  /* 0x000000cf90907233 */ /* 0x100fe20003803000 */
[----:B----4-:R-:W-:Y:S01]  /*10c40*/  F2FP.BF16.PACK_AB R8, R155, R154 ;  /* 0x0000009a9b08723e */ /* 0x010fe200000010ff */
[C---:B------:R-:W-:Y:S01]  /*10c50*/  FMUL.FTZ R12, R2.reuse, R124 ;  /* 0x0000007c020c7220 */ /* 0x040fe20000410000 */
[----:B-1----:R-:W-:Y:S01]  /*10c60*/  F2FP.BF16.PACK_AB R9, R157, R156 ;  /* 0x0000009c9d09723e */ /* 0x002fe200000010ff */
[----:B------:R-:W-:Y:S01]  /*10c70*/  FMUL.FTZ R13, R2, R125 ;  /* 0x0000007d020d7220 */ /* 0x000fe20000410000 */
[----:B-----5:R-:W-:Y:S01]  /*10c80*/  F2FP.BF16.PACK_AB R11, R153, R152 ;  /* 0x00000098990b723e */ /* 0x020fe200000010ff */
[--C-:B------:R-:W-:Y:S01]  /*10c90*/  FFMA.FTZ R124, R34, c[0x0][0x23c], -R172.reuse ;  /* 0x00008f00227c7a23 */ /* 0x100fe200000108ac */
[----:B------:R-:W-:Y:S01]  /*10ca0*/  LOP3.LUT R139, R139, R10, RZ, 0xc0, !PT ;  /* 0x0000000a8b8b7212 */ /* 0x000fe200078ec0ff */
[----:B------:R-:W-:Y:S01]  /*10cb0*/  FMUL.FTZ R34, R3, R118 ;  /* 0x0000007603227220 */ /* 0x000fe20000410000 */
[----:B------:R-:W-:Y:S01]  /*10cc0*/  LOP3.LUT R137, R137, R8, RZ, 0xc0, !PT ;  /* 0x0000000889897212 */ /* 0x000fe200078ec0ff */
[----:B------:R-:W-:Y:S01]  /*10cd0*/  FFMA.FTZ R120, R22, c[0x0][0x23c], -R172 ;  /* 0x00008f0016787a23 */ /* 0x000fe200000108ac */
[----:B------:R-:W-:Y:S01]  /*10ce0*/  LOP3.LUT R146, R146, R9, RZ, 0xc0, !PT ;  /* 0x0000000992927212 */ /* 0x000fe200078ec0ff */
[----:B------:R-:W-:Y:S01]  /*10cf0*/  FMUL.FTZ R22, R3, R114 ;  /* 0x0000007203167220 */ /* 0x000fe20000410000 */
[----:B--2---:R-:W-:Y:S01]  /*10d00*/  F2FP.BF16.PACK_AB R10, R159, R158 ;  /* 0x0000009e9f0a723e */ /* 0x004fe200000010ff */
[----:B------:R-:W-:Y:S01]  /*10d10*/  FFMA.FTZ R114, R24, c[0x0][0x23c], -R167 ;  /* 0x00008f0018727a23 */ /* 0x000fe200000108a7 */
[----:B---3--:R-:W-:Y:S01]  /*10d20*/  F2FP.BF16.PACK_AB R9, R161, R160 ;  /* 0x000000a0a109723e */ /* 0x008fe200000010ff */
[C---:B------:R-:W-:Y:S01]  /*10d30*/  FMUL.FTZ R80, R132.reuse, R80 ;  /* 0x0000005084507220 */ /* 0x040fe20000410000 */
[----:B------:R-:W-:Y:S01]  /*10d40*/  F2FP.BF16.PACK_AB R8, R163, R162 ;  /* 0x000000a2a308723e */ /* 0x000fe200000010ff */
[----:B------:R-:W-:Y:S01]  /*10d50*/  FMUL.FTZ R81, R132, R81 ;  /* 0x0000005184517220 */ /* 0x000fe20000410000 */
[----:B------:R-:W-:Y:S01]  /*10d60*/  LOP3.LUT R136, R136, R11, RZ, 0xc0, !PT ;  /* 0x0000000b88887212 */ /* 0x000fe200078ec0ff */
[----:B------:R-:W-:Y:S01]  /*10d70*/  FMUL.FTZ R11, R3, R131 ;  /* 0x00000083030b7220 */ /* 0x000fe20000410000 */
[----:B------:R-:W-:Y:S01]  /*10d80*/  LOP3.LUT R147, R147, R10, RZ, 0xc0, !PT ;  /* 0x0000000a93937212 */ /* 0x000fe200078ec0ff */
[----:B------:R-:W-:Y:S01]  /*10d90*/  FMUL.FTZ R10, R3, R130 ;  /* 0x00000082030a7220 */ /* 0x000fe20000410000 */
[----:B------:R-:W-:Y:S01]  /*10da0*/  LOP3.LUT R144, R144, R9, RZ, 0xc0, !PT ;  /* 0x0000000990907212 */ /* 0x000fe200078ec0ff */
[C---:B------:R-:W-:Y:S01]  /*10db0*/  FMUL.FTZ R9, R132.reuse, R129 ;  /* 0x0000008184097220 */ /* 0x040fe20000410000 */
[----:B------:R-:W-:Y:S01]  /*10dc0*/  LOP3.LUT R145, R145, R8, RZ, 0xc0, !PT ;  /* 0x0000000891917212 */ /* 0x000fe200078ec0ff */
[----:B------:R-:W-:Y:S01]  /*10dd0*/  FMUL.FTZ R8, R132, R128 ;  /* 0x0000008084087220 */ /* 0x000fe20000410000 */
[----:B------:R-:W-:Y:S01]  /*10de0*/  MUFU.EX2 R239, R239 ;  /* 0x000000ef00ef7308 */ /* 0x000fe20000000800 */
[----:B------:R-:W1:Y:S01]  /*10df0*/  LDSM.16.MT88.4 R128, [R186+0x6000] ;  /* 0x00600000ba80783b */ /* 0x000e620000004200 */
[C---:B------:R-:W-:Y:S02]  /*10e00*/  FMUL.FTZ R98, R0.reuse, R98 ;  /* 0x0000006200627220 */ /* 0x040fe40000410000 */
[C---:B------:R-:W-:Y:S02]  /*10e10*/  FMUL.FTZ R99, R0.reuse, R99 ;  /* 0x0000006300637220 */ /* 0x040fe40000410000 */
[-C--:B------:R-:W-:Y:S01]  /*10e20*/  HMMA.16816.F32.BF16 R8, R136, R140.reuse, R8 ;  /* 0x0000008c8808723c */ /* 0x080fe20000041808 */
[C---:B------:R-:W-:Y:S01]  /*10e30*/  FMUL.FTZ R14, R0.reuse, R126 ;  /* 0x0000007e000e7220 */ /* 0x040fe20000410000 */
[----:B------:R-:W-:Y:S01]  /*10e40*/  LOP3.LUT R126, R179, UR7, R168, 0x96, !PT ;  /* 0x00000007b37e7c12 */ /* 0x000fe2000f8e96a8 */
[C---:B------:R-:W-:Y:S01]  /*10e50*/  FMUL.FTZ R15, R0.reuse, R127 ;  /* 0x0000007f000f7220 */ /* 0x040fe20000410000 */
[----:B------:R-:W-:Y:S01]  /*10e60*/  MUFU.EX2 R244, R244 ;  /* 0x000000f400f47308 */ /* 0x000fe20000000800 */
[----:B------:R-:W-:Y:S01]  /*10e70*/  FMUL.FTZ R18, R0, R122 ;  /* 0x0000007a00127220 */ /* 0x000fe20000410000 */
[----:B------:R-:W-:Y:S01]  /*10e80*/  LOP3.LUT R122, R245, UR7, R238, 0x96, !PT ;  /* 0x00000007f57a7c12 */ /* 0x000fe2000f8e96ee */
[----:B------:R-:W-:Y:S02]  /*10e90*/  FFMA.FTZ R245, R66, c[0x0][0x23c], -R172 ;  /* 0x00008f0042f57a23 */ /* 0x000fe400000108ac */
[----:B------:R-:W-:Y:S01]  /*10ea0*/  FMUL.FTZ R19, R0, R123 ;  /* 0x0000007b00137220 */ /* 0x000fe20000410000 */
[C---:B------:R-:W-:Y:S02]  /*10eb0*/  HMMA.16816.F32.BF16 R12, R144.reuse, R140, R12 ;  /* 0x0000008c900c723c */ /* 0x040fe4000004180c */
[----:B------:R-:W-:Y:S02]  /*10ec0*/  IMAD.WIDE.U32 R122, R122, -0x2daee0ad, RZ ;  /* 0xd2511f537a7a7825 */ /* 0x000fe400078e00ff */
[----:B------:R2:W-:Y:S02]  /*10ed0*/  MUFU.EX2 R140, R124 ;  /* 0x0000007c008c7308 */ /* 0x0005e40000000800 */
[C---:B------:R-:W-:Y:S01]  /*10ee0*/  FMUL.FTZ R74, R0.reuse, R74 ;  /* 0x0000004a004a7220 */ /* 0x040fe20000410000 */
[----:B------:R-:W-:Y:S01]  /*10ef0*/  LOP3.LUT R177, R123, UR17, R176, 0x96, !PT ;  /* 0x000000117bb17c12 */ /* 0x000fe2000f8e96b0 */
[-C--:B------:R-:W-:Y:S01]  /*10f00*/  HMMA.16816.F32.BF16 R16, R144, R142.reuse, R16 ;  /* 0x0000008e9010723c */ /* 0x080fe20000041810 */
[----:B------:R-:W-:Y:S03]  /*10f10*/  FFMA.FTZ R141, R35, c[0x0][0x23c], -R172 ;  /* 0x00008f00238d7a23 */ /* 0x000fe600000108ac */
[----:B------:R-:W-:Y:S02]  /*10f20*/  FMUL.FTZ R35, R3, R119 ;  /* 0x0000007703237220 */ /* 0x000fe40000410000 */
[----:B------:R-:W3:Y:S01]  /*10f30*/  LDSM.16.MT88.4 R116, [R185+0x6000] ;  /* 0x00600000b974783b */ /* 0x000ee20000004200 */
[C---:B------:R-:W-:Y:S01]  /*10f40*/  FMUL.FTZ R75, R0.reuse, R75 ;  /* 0x0000004b004b7220 */ /* 0x040fe20000410000 */
[----:B------:R-:W-:Y:S01]  /*10f50*/  MUFU.EX2 R171, R171 ;  /* 0x000000ab00ab7308 */ /* 0x000fe20000000800 */
[C---:B------:R-:W-:Y:S02]  /*10f60*/  FMUL.FTZ R78, R0.reuse, R78 ;  /* 0x0000004e004e7220 */ /* 0x040fe40000410000 */
[C---:B------:R-:W-:Y:S01]  /*10f70*/  HMMA.16816.F32.BF16 R32, R136.reuse, R142, R32 ;  /* 0x0000008e8820723c */ /* 0x040fe20000041820 */
[----:B------:R-:W-:Y:S02]  /*10f80*/  FMUL.FTZ R79, R0, R79 ;  /* 0x0000004f004f7220 */ /* 0x000fe40000410000 */
[----:B------:R-:W-:Y:S04]  /*10f90*/  IMAD.WIDE.U32 R126, R126, -0x2daee0ad, RZ ;  /* 0xd2511f537e7e7825 */ /* 0x000fe800078e00ff */
[----:B------:R4:W-:Y:S01]  /*10fa0*/  MUFU.EX2 R142, R20 ;  /* 0x00000014008e7308 */ /* 0x0009e20000000800 */
[-C--:B-1----:R-:W-:Y:S01]  /*10fb0*/  HMMA.16816.F32.BF16 R68, R136, R128.reuse, R68 ;  /* 0x000000808844723c */ /* 0x082fe20000041844 */
[----:B------:R-:W-:Y:S03]  /*10fc0*/  LOP3.LUT R121, R127, UR17, R170, 0x96, !PT ;  /* 0x000000117f797c12 */ /* 0x000fe6000f8e96aa */
[----:B--2---:R-:W-:Y:S01]  /*10fd0*/  LOP3.LUT R124, R122, 0xff, RZ, 0xc0, !PT ;  /* 0x000000ff7a7c7812 */ /* 0x004fe200078ec0ff */
[----:B------:R-:W-:Y:S01]  /*10fe0*/  FFMA.FTZ R143, R21, c[0x0][0x23c], -R174 ;  /* 0x00008f00158f7a23 */ /* 0x000fe200000108ae */
[----:B------:R-:W-:Y:S01]  /*10ff0*/  LOP3.LUT R125, R126, 0xff, RZ, 0xc0, !PT ;  /* 0x000000ff7e7d7812 */ /* 0x000fe200078ec0ff */
[----:B------:R-:W-:Y:S01]  /*11000*/  FMUL.FTZ R21, R132, R113 ;  /* 0x0000007184157220 */ /* 0x000fe20000410000 */
[C---:B------:R-:W-:Y:S01]  /*11010*/  HMMA.16816.F32.BF16 R72, R144.reuse, R128, R72 ;  /* 0x000000809048723c */ /* 0x040fe20000041848 */
[----:B------:R1:W-:Y:S03]  /*11020*/  MUFU.EX2 R170, R114 ;  /* 0x0000007200aa7308 */ /* 0x0003e60000000800 */
[----:B------:R-:W-:Y:S01]  /*11030*/  LOP3.LUT R113, R122, 0xffff, RZ, 0xc0, !PT ;  /* 0x0000ffff7a717812 */ /* 0x000fe200078ec0ff */
[----:B------:R-:W-:Y:S01]  /*11040*/  FMUL.FTZ R84, R2, R84 ;  /* 0x0000005402547220 */ /* 0x000fe20000410000 */
[----:B------:R-:W-:Y:S01]  /*11050*/  LOP3.LUT R24, R126, 0xffff, RZ, 0xc0, !PT ;  /* 0x0000ffff7e187812 */ /* 0x000fe200078ec0ff */
[----:B------:R-:W-:Y:S01]  /*11060*/  FMUL.FTZ R85, R2, R85 ;  /* 0x0000005502557220 */ /* 0x000fe20000410000 */
[-C--:B------:R-:W-:Y:S01]  /*11070*/  HMMA.16816.F32.BF16 R76, R144, R130.reuse, R76 ;  /* 0x00000082904c723c */ /* 0x080fe2000004184c */
[C---:B------:R-:W-:Y:S02]  /*11080*/  FMUL.FTZ R82, R3.reuse, R82 ;  /* 0x0000005203527220 */ /* 0x040fe40000410000 */
[----:B------:R2:W-:Y:S01]  /*11090*/  MUFU.EX2 R168, R120 ;  /* 0x0000007800a87308 */ /* 0x0005e20000000800 */
[----:B------:R-:W-:Y:S01]  /*110a0*/  FMUL.FTZ R83, R3, R83 ;  /* 0x0000005303537220 */ /* 0x000fe20000410000 */
[----:B------:R-:W-:Y:S01]  /*110b0*/  SHF.R.U32.HI R113, RZ, 0x8, R113 ;  /* 0x00000008ff717819 */ /* 0x000fe20000011671 */
[----:B------:R-:W-:Y:S01]  /*110c0*/  FMUL.FTZ R86, R0, R86 ;  /* 0x0000005600567220 */ /* 0x000fe20000410000 */
[----:B------:R-:W-:Y:S01]  /*110d0*/  SHF.R.U32.HI R123, RZ, 0x18, R126 ;  /* 0x00000018ff7b7819 */ /* 0x000fe2000001167e */
[----:B----4-:R-:W-:Y:S01]  /*110e0*/  FMUL.FTZ R20, R132, R112 ;  /* 0x0000007084147220 */ /* 0x010fe20000410000 */
[----:B------:R-:W-:Y:S03]  /*110f0*/  SHF.R.U32.HI R112, RZ, 0x10, R122 ;  /* 0x00000010ff707819 */ /* 0x000fe6000001167a */
[----:B------:R-:W-:Y:S01]  /*11100*/  PRMT R124, R124, 0x5410, R113 ;  /* 0x000054107c7c7816 */ /* 0x000fe20000000071 */
[----:B------:R-:W-:Y:S01]  /*11110*/  FMUL.FTZ R87, R0, R87 ;  /* 0x0000005700577220 */ /* 0x000fe20000410000 */
[----:B------:R-:W-:Y:S01]  /*11120*/  LOP3.LUT R25, R112, 0xff, RZ, 0xc0, !PT ;  /* 0x000000ff70197812 */ /* 0x000fe200078ec0ff */
[C---:B------:R-:W-:Y:S01]  /*11130*/  HMMA.16816.F32.BF16 R20, R136.reuse, R130, R20 ;  /* 0x000000828814723c */ /* 0x040fe20000041814 */
[--C-:B------:R-:W-:Y:S01]  /*11140*/  FFMA.FTZ R173, R26, c[0x0][0x23c], -R166.reuse ;  /* 0x00008f001aad7a23 */ /* 0x100fe200000108a6 */
[----:B-1----:R-:W1:Y:S01]  /*11150*/  LDSM.16.MT88.4 R112, [R184+0x6000] ;  /* 0x00600000b870783b */ /* 0x002e620000004200 */
[----:B------:R-:W-:Y:S01]  /*11160*/  FMUL.FTZ R26, R0, R110 ;  /* 0x0000006e001a7220 */ /* 0x000fe20000410000 */
[----:B------:R-:W-:Y:S01]  /*11170*/  LOP3.LUT R128, R121, 0xff, RZ, 0xc0, !PT ;  /* 0x000000ff79807812 */ /* 0x000fe200078ec0ff */
[----:B------:R-:W-:Y:S01]  /*11180*/  FFMA.FTZ R110, R30, c[0x0][0x23c], -R166 ;  /* 0x00008f001e6e7a23 */ /* 0x000fe200000108a6 */
[----:B------:R-:W-:Y:S01]  /*11190*/  SHF.R.U32.HI R122, RZ, 0x18, R122 ;  /* 0x00000018ff7a7819 */ /* 0x000fe2000001167a */
[----:B------:R-:W-:Y:S01]  /*111a0*/  FFMA.FTZ R175, R28, c[0x0][0x23c], -R167 ;  /* 0x00008f001caf7a23 */ /* 0x000fe200000108a7 */
[-C--:B---3--:R-:W-:Y:S01]  /*111b0*/  HMMA.16816.F32.BF16 R80, R136, R116.reuse, R80 ;  /* 0x000000748850723c */ /* 0x088fe20000041850 */
[----:B------:R-:W-:Y:S01]  /*111c0*/  SHF.R.U32.HI R130, RZ, 0x18, R177 ;  /* 0x00000018ff827819 */ /* 0x000fe200000116b1 */
[----:B------:R-:W-:Y:S02]  /*111d0*/  MUFU.EX2 R173, R173 ;  /* 0x000000ad00ad7308 */ /* 0x000fe40000000800 */
[----:B------:R-:W-:Y:S01]  /*111e0*/  FMUL.FTZ R28, R132, R104 ;  /* 0x00000068841c7220 */ /* 0x000fe20000410000 */
[----:B------:R-:W-:Y:S01]  /*111f0*/  PRMT R122, R25, 0x5410, R122 ;  /* 0x00005410197a7816 */ /* 0x000fe2000000007a */
[----:B------:R-:W-:Y:S01]  /*11200*/  FMUL.FTZ R25, R2, R109 ;  /* 0x0000006d02197220 */ /* 0x000fe20000410000 */
[----:B------:R-:W-:Y:S01]  /*11210*/  SHF.R.U32.HI R109, RZ, 0x10, R121 ;  /* 0x00000010ff6d7819 */ /* 0x000fe20000011679 */
[C---:B------:R-:W-:Y:S01]  /*11220*/  HMMA.16816.F32.BF16 R84, R144.reuse, R116, R84 ;  /* 0x000000749054723c */ /* 0x040fe20000041854 */
[----:B------:R-:W-:Y:S03]  /*11230*/  FFMA.FTZ R176, R27, c[0x0][0x23c], -R166 ;  /* 0x00008f001bb07a23 */ /* 0x000fe600000108a6 */
[----:B------:R-:W-:Y:S01]  /*11240*/  FMUL.FTZ R27, R0, R111 ;  /* 0x0000006f001b7220 */ /* 0x000fe20000410000 */
[----:B--2---:R-:W-:Y:S01]  /*11250*/  SHF.R.U32.HI R120, RZ, 0x10, R126 ;  /* 0x00000010ff787819 */ /* 0x004fe2000001167e */
[----:B------:R-:W-:Y:S01]  /*11260*/  FMUL.FTZ R88, R132, R88 ;  /* 0x0000005884587220 */ /* 0x000fe20000410000 */
[----:B------:R-:W-:Y:S01]  /*11270*/  SHF.R.U32.HI R116, RZ, 0x8, R24 ;  /* 0x00000008ff747819 */ /* 0x000fe20000011618 */
[----:B------:R-:W-:Y:S01]  /*11280*/  FMUL.FTZ R24, R2, R108 ;  /* 0x0000006c02187220 */ /* 0x000fe20000410000 */
[----:B------:R-:W-:Y:S01]  /*11290*/  LOP3.LUT R109, R109, 0xff, RZ, 0xc0, !PT ;  /* 0x000000ff6d6d7812 */ /* 0x000fe200078ec0ff */
[----:B------:R-:W-:Y:S02]  /*112a0*/  MUFU.EX2 R176, R176 ;  /* 0x000000b000b07308 */ /* 0x000fe40000000800 */
[----:B------:R-:W-:Y:S01]  /*112b0*/  LOP3.LUT R108, R120, 0xff, RZ, 0xc0, !PT ;  /* 0x000000ff786c7812 */ /* 0x000fe200078ec0ff */
[----:B------:R-:W-:Y:S01]  /*112c0*/  FFMA.FTZ R178, R29, c[0x0][0x23c], -R167 ;  /* 0x00008f001db27a23 */ /* 0x000fe200000108a7 */
[----:B------:R-:W-:Y:S01]  /*112d0*/  PRMT R120, R125, 0x5410, R116 ;  /* 0x000054107d787816 */ /* 0x000fe20000000074 */
[-C--:B------:R-:W-:Y:S01]  /*112e0*/  HMMA.16816.F32.BF16 R24, R144, R118.reuse, R24 ;  /* 0x000000769018723c */ /* 0x080fe20000041818 */
[----:B------:R-:W-:Y:S01]  /*112f0*/  FMUL.FTZ R89, R132, R89 ;  /* 0x0000005984597220 */ /* 0x000fe20000410000 */
[----:B------:R-:W-:Y:S01]  /*11300*/  PRMT R116, R108, 0x5410, R123 ;  /* 0x000054106c747816 */ /* 0x000fe2000000007b */
[----:B------:R-:W-:Y:S01]  /*11310*/  FMUL.FTZ R90, R3, R90 ;  /* 0x0000005a035a7220 */ /* 0x000fe20000410000 */
[----:B------:R-:W-:Y:S01]  /*11320*/  LOP3.LUT R108, R177, 0xff, RZ, 0xc0, !PT ;  /* 0x000000ffb16c7812 */ /* 0x000fe200078ec0ff */
[----:B------:R-:W-:Y:S01]  /*11330*/  FMUL.FTZ R91, R3, R91 ;  /* 0x0000005b035b7220 */ /* 0x000fe20000410000 */
[----:B------:R-:W-:Y:S01]  /*11340*/  LOP3.LUT R111, R177, 0xffff, RZ, 0xc0, !PT ;  /* 0x0000ffffb16f7812 */ /* 0x000fe200078ec0ff */
[----:B------:R-:W-:Y:S01]  /*11350*/  FMUL.FTZ R29, R132, R105 ;  /* 0x00000069841d7220 */ /* 0x000fe20000410000 */
[----:B------:R-:W-:Y:S01]  /*11360*/  SHF.R.U32.HI R126, RZ, 0x18, R121 ;  /* 0x00000018ff7e7819 */ /* 0x000fe20000011679 */
[----:B------:R-:W-:Y:S01]  /*11370*/  FMUL.FTZ R30, R3, R106 ;  /* 0x0000006a031e7220 */ /* 0x000fe20000410000 */
[----:B------:R-:W-:Y:S02]  /*11380*/  MUFU.EX2 R175, R175 ;  /* 0x000000af00af7308 */ /* 0x000fe40000000800 */
[C---:B------:R-:W-:Y:S01]  /*11390*/  HMMA.16816.F32.BF16 R88, R136.reuse, R118, R88 ;  /* 0x000000768858723c */ /* 0x040fe20000041858 */
[----:B------:R-:W-:Y:S01]  /*113a0*/  FFMA.FTZ R236, R31, c[0x0][0x23c], -R166 ;  /* 0x00008f001fec7a23 */ /* 0x000fe200000108a6 */
[----:B------:R-:W-:Y:S01]  /*113b0*/  SHF.R.U32.HI R111, RZ, 0x8, R111 ;  /* 0x00000008ff6f7819 */ /* 0x000fe2000001166f */
[----:B------:R-:W-:Y:S01]  /*113c0*/  FMUL.FTZ R31, R3, R107 ;  /* 0x0000006b031f7220 */ /* 0x000fe20000410000 */
[----:B------:R-:W-:Y:S01]  /*113d0*/  PRMT R126, R109, 0x5410, R126 ;  /* 0x000054106d7e7816 */ /* 0x000fe2000000007e */
[--C-:B------:R-:W-:Y:S01]  /*113e0*/  HSET2.LE.AND R106, R124, R207.reuse, PT ;  /* 0x000000cf7c6a7233 */ /* 0x100fe20003803000 */
[----:B------:R-:W-:Y:S01]  /*113f0*/  PRMT R104, R108, 0x5410, R111 ;  /* 0x000054106c687816 */ /* 0x000fe2000000006f */
[C---:B------:R-:W-:Y:S01]  /*11400*/  FMUL.FTZ R92, R2.reuse, R92 ;  /* 0x0000005c025c7220 */ /* 0x040fe20000410000 */
[----:B------:R-:W-:Y:S01]  /*11410*/  SHF.R.U32.HI R118, RZ, 0x10, R177 ;  /* 0x00000010ff767819 */ /* 0x000fe200000116b1 */
[----:B------:R-:W-:Y:S01]  /*11420*/  FMUL.FTZ R93, R2, R93 ;  /* 0x0000005d025d7220 */ /* 0x000fe20000410000 */
[-C--:B-1----:R-:W-:Y:S01]  /*11430*/  HMMA.16816.F32.BF16 R28, R136, R112.reuse, R28 ;  /* 0x00000070881c723c */ /* 0x082fe2000004181c */
[----:B------:R1:W-:Y:S01]  /*11440*/  MUFU.EX2 R177, R110 ;  /* 0x0000006e00b17308 */ /* 0x0003e20000000800 */
[C---:B------:R-:W-:Y:S01]  /*11450*/  FMUL.FTZ R94, R0.reuse, R94 ;  /* 0x0000005e005e7220 */ /* 0x040fe20000410000 */
[----:B------:R-:W-:Y:S01]  /*11460*/  LOP3.LUT R117, R121, 0xffff, RZ, 0xc0, !PT ;  /* 0x0000ffff79757812 */ /* 0x000fe200078ec0ff */
[----:B------:R-:W-:Y:S01]  /*11470*/  FMUL.FTZ R95, R0, R95 ;  /* 0x0000005f005f7220 */ /* 0x000fe20000410000 */
[----:B------:R-:W-:Y:S01]  /*11480*/  LOP3.LUT R107, R118, 0xff, RZ, 0xc0, !PT ;  /* 0x000000ff766b7812 */ /* 0x000fe200078ec0ff */
[----:B------:R-:W-:Y:S01]  /*11490*/  FFMA.FTZ R179, R48, c[0x0][0x23c], -R174 ;  /* 0x00008f0030b37a23 */ /* 0x000fe200000108ae */
[----:B------:R-:W-:Y:S01]  /*114a0*/  SHF.R.U32.HI R105, RZ, 0x8, R117 ;  /* 0x00000008ff697819 */ /* 0x000fe20000011675 */
[----:B------:R-:W-:Y:S01]  /*114b0*/  FFMA.FTZ R117, R50, c[0x0][0x23c], -R172 ;  /* 0x00008f0032757a23 */ /* 0x000fe200000108ac */
[----:B------:R-:W-:Y:S02]  /*114c0*/  PRMT R130, R107, 0x5410, R130 ;  /* 0x000054106b827816 */ /* 0x000fe40000000082 */
[C---:B------:R-:W-:Y:S01]  /*114d0*/  HMMA.16816.F32.BF16 R92, R144.reuse, R112, R92 ;  /* 0x00000070905c723c */ /* 0x040fe2000004185c */
[----:B------:R-:W-:Y:S01]  /*114e0*/  MUFU.EX2 R164, R164 ;  /* 0x000000a400a47308 */ /* 0x000fe20000000800 */
[----:B------:R-:W-:Y:S01]  /*114f0*/  PRMT R128, R128, 0x5410, R105 ;  /* 0x0000541080807816 */ /* 0x000fe20000000069 */
[----:B------:R-:W-:Y:S01]  /*11500*/  FMUL.FTZ R50, R3, R102 ;  /* 0x0000006603327220 */ /* 0x000fe20000410000 */
[--C-:B------:R-:W-:Y:S01]  /*11510*/  HSET2.LE.AND R105, R130, R207.reuse, PT ;  /* 0x000000cf82697233 */ /* 0x100fe20003803000 */
[----:B------:R-:W-:Y:S01]  /*11520*/  FFMA.FTZ R238, R49, c[0x0][0x23c], -R174 ;  /* 0x00008f0031ee7a23 */ /* 0x000fe200000108ae */
[--C-:B------:R-:W-:Y:S01]  /*11530*/  HSET2.LE.AND R107, R122, R207.reuse, PT ;  /* 0x000000cf7a6b7233 */ /* 0x100fe20003803000 */
[--C-:B------:R-:W-:Y:S01]  /*11540*/  FFMA.FTZ R118, R51, c[0x0][0x23c], -R172.reuse ;  /* 0x00008f0033767a23 */ /* 0x100fe200000108ac */
[-C--:B------:R-:W-:Y:S01]  /*11550*/  HMMA.16816.F32.BF16 R96, R144, R114.reuse, R96 ;  /* 0x000000729060723c */ /* 0x080fe20000041860 */
[----:B------:R-:W-:Y:S02]  /*11560*/  FMUL.FTZ R51, R3, R103 ;  /* 0x0000006703337220 */ /* 0x000fe40000410000 */
[----:B------:R-:W2:Y:S01]  /*11570*/  MUFU.EX2 R165, R165 ;  /* 0x000000a500a57308 */ /* 0x000ea20000000800 */
[--C-:B------:R-:W-:Y:S01]  /*11580*/  HSET2.LE.AND R113, R128, R207.reuse, PT ;  /* 0x000000cf80717233 */ /* 0x100fe20003803000 */
[--C-:B------:R-:W-:Y:S01]  /*11590*/  FFMA.FTZ R56, R56, c[0x0][0x23c], -R167.reuse ;  /* 0x00008f0038387a23 */ /* 0x100fe200000108a7 */
[----:B-1----:R-:W1:Y:S01]  /*115a0*/  LDSM.16.MT88.4 R108, [R188+0x6800] ;  /* 0x00680000bc6c783b */ /* 0x002e620000004200 */
[--C-:B------:R-:W-:Y:S01]  /*115b0*/  HSET2.LE.AND R112, R126, R207.reuse, PT ;  /* 0x000000cf7e707233 */ /* 0x100fe20003803000 */
[----:B------:R-:W-:Y:S01]  /*115c0*/  FFMA.FTZ R145, R39, c[0x0][0x23c], -R172 ;  /* 0x00008f0027917a23 */ /* 0x000fe200000108ac */
[--C-:B------:R-:W-:Y:S03]  /*115d0*/  HSET2.LE.AND R104, R104, R207.reuse, PT ;  /* 0x000000cf68687233 */ /* 0x100fe60003803000 */
[--C-:B------:R-:W-:Y:S01]  /*115e0*/  FFMA.FTZ R146, R40, c[0x0][0x23c], -R167.reuse ;  /* 0x00008f0028927a23 */ /* 0x100fe200000108a7 */
[----:B------:R-:W3:Y:S01]  /*115f0*/  MUFU.EX2 R141, R141 ;  /* 0x0000008d008d7308 */ /* 0x000ee20000000800 */
[--C-:B------:R-:W-:Y:S02]  /*11600*/  FFMA.FTZ R147, R41, c[0x0][0x23c], -R167.reuse ;  /* 0x00008f0029937a23 */ /* 0x100fe400000108a7 */
[--C-:B------:R-:W-:Y:S02]  /*11610*/  FFMA.FTZ R57, R57, c[0x0][0x23c], -R167.reuse ;  /* 0x00008f0039397a23 */ /* 0x100fe400000108a7 */
[----:B------:R-:W-:Y:S02]  /*11620*/  FFMA.FTZ R60, R60, c[0x0][0x23c], -R167 ;  /* 0x00008f003c3c7a23 */ /* 0x000fe400000108a7 */
[--C-:B------:R-:W-:Y:S02]  /*11630*/  FFMA.FTZ R58, R58, c[0x0][0x23c], -R166.reuse ;  /* 0x00008f003a3a7a23 */ /* 0x100fe400000108a6 */
[----:B------:R-:W-:Y:S01]  /*11640*/  FFMA.FTZ R59, R59, c[0x0][0x23c], -R166 ;  /* 0x00008f003b3b7a23 */ /* 0x000fe200000108a6 */
[----:B------:R-:W4:Y:S01]  /*11650*/  MUFU.EX2 R143, R143 ;  /* 0x0000008f008f7308 */ /* 0x000f220000000800 */
[----:B------:R-:W-:Y:S02]  /*11660*/  FFMA.FTZ R152, R132, R223, R152 ;  /* 0x000000df84987223 */ /* 0x000fe40000010098 */
[----:B------:R-:W-:Y:S01]  /*11670*/  FFMA.FTZ R154, R3, R222, R154 ;  /* 0x000000de039a7223 */ /* 0x000fe2000001009a */
[----:B--2---:R-:W-:Y:S01]  /*11680*/  F2FP.BF16.PACK_AB R49, R165, R164 ;  /* 0x000000a4a531723e */ /* 0x004fe200000010ff */
[----:B------:R-:W-:Y:S02]  /*11690*/  FFMA.FTZ R160, R2, R213, R160 ;  /* 0x000000d502a07223 */ /* 0x000fe400000100a0 */
[----:B------:R-:W-:Y:S01]  /*116a0*/  FFMA.FTZ R162, R0, R211, R162 ;  /* 0x000000d300a27223 */ /* 0x000fe200000100a2 */
[----:B------:R-:W-:Y:S01]  /*116b0*/  LOP3.LUT R106, R106, R49, RZ, 0xc0, !PT ;  /* 0x000000316a6a7212 */ /* 0x000fe200078ec0ff */
[----:B------:R-:W-:Y:S01]  /*116c0*/  FMUL.FTZ R49, R132, R101 ;  /* 0x0000006584317220 */ /* 0x000fe20000410000 */
[----:B------:R-:W2:Y:S01]  /*116d0*/  MUFU.EX2 R169, R169 ;  /* 0x000000a900a97308 */ /* 0x000ea20000000800 */
[----:B------:R-:W-:Y:S01]  /*116e0*/  F2FP.BF16.PACK_AB R101, R176, R173 ;  /* 0x000000adb065723e */ /* 0x000fe200000010ff */
[----:B------:R-:W-:Y:S01]  /*116f0*/  FADD.FTZ R153, R153, R152 ;  /* 0x0000009899997221 */ /* 0x000fe20000010000 */
[----:B---3--:R-:W-:Y:S01]  /*11700*/  F2FP.BF16.PACK_AB R48, R141, R140 ;  /* 0x0000008c8d30723e */ /* 0x008fe200000010ff */
[----:B------:R-:W-:Y:S01]  /*11710*/  FADD.FTZ R155, R155, R154 ;  /* 0x0000009a9b9b7221 */ /* 0x000fe20000010000 */
[----:B------:R-:W-:Y:S01]  /*11720*/  LOP3.LUT R101, R112, R101, RZ, 0xc0, !PT ;  /* 0x0000006570657212 */ /* 0x000fe200078ec0ff */
[----:B------:R-:W-:Y:S01]  /*11730*/  FADD.FTZ R161, R161, R160 ;  /* 0x000000a0a1a17221 */ /* 0x000fe20000010000 */
[----:B------:R-:W-:Y:S01]  /*11740*/  LOP3.LUT R107, R107, R48, RZ, 0xc0, !PT ;  /* 0x000000306b6b7212 */ /* 0x000fe200078ec0ff */
[----:B------:R-:W-:Y:S02]  /*11750*/  FMUL.FTZ R48, R132, R100 ;  /* 0x0000006484307220 */ /* 0x000fe40000410000 */
[----:B------:R-:W-:Y:S01]  /*11760*/  MUFU.EX2 R178, R178 ;  /* 0x000000b200b27308 */ /* 0x000fe20000000800 */
[----:B------:R-:W-:Y:S01]  /*11770*/  F2FP.BF16.PACK_AB R100, R171, R170 ;  /* 0x000000aaab64723e */ /* 0x000fe200000010ff */
[----:B------:R-:W-:Y:S01]  /*11780*/  FADD.FTZ R163, R163, R162 ;  /* 0x000000a2a3a37221 */ /* 0x000fe20000010000 */
[----:B----4-:R-:W-:Y:S01]  /*11790*/  F2FP.BF16.PACK_AB R103, R143, R142 ;  /* 0x0000008e8f67723e */ /* 0x010fe200000010ff */
[----:B------:R-:W-:Y:S01]  /*117a0*/  FADD.FTZ R148, R148, R153 ;  /* 0x0000009994947221 */ /* 0x000fe20000010000 */
[----:B------:R-:W-:Y:S01]  /*117b0*/  HMMA.16816.F32.BF16 R48, R136, R114, R48 ;  /* 0x000000728830723c */ /* 0x000fe20000041830 */
[----:B------:R-:W-:Y:S01]  /*117c0*/  LOP3.LUT R100, R113, R100, RZ, 0xc0, !PT ;  /* 0x0000006471647212 */ /* 0x000fe200078ec0ff */
[----:B------:R-:W-:Y:S01]  /*117d0*/  FADD.FTZ R150, R150, R155 ;  /* 0x0000009b96967221 */ /* 0x000fe20000010000 */
[----:B------:R-:W3:Y:S02]  /*117e0*/  LDSM.16.MT88.4 R112, [R186+0x6800] ;  /* 0x00680000ba70783b */ /* 0x000ee40000004200 */
[----:B------:R-:W4:Y:S01]  /*117f0*/  MUFU.EX2 R236, R236 ;  /* 0x000000ec00ec7308 */ /* 0x000f220000000800 */
[----:B------:R-:W-:Y:S01]  /*11800*/  LOP3.LUT R104, R104, R103, RZ, 0xc0, !PT ;  /* 0x0000006768687212 */ /* 0x000fe200078ec0ff */
[--C-:B------:R-:W-:Y:S01]  /*11810*/  HSET2.LE.AND R103, R116, R207.reuse, PT ;  /* 0x000000cf74677233 */ /* 0x100fe20003803000 */
[----:B------:R-:W-:Y:S01]  /*11820*/  FFMA.FTZ R136, R36, c[0x0][0x23c], -R174 ;  /* 0x00008f0024887a23 */ /* 0x000fe200000108ae */
[----:B--2---:R-:W-:Y:S03]  /*11830*/  F2FP.BF16.PACK_AB R102, R169, R168 ;  /* 0x000000a8a966723e */ /* 0x004fe600000010ff */
[----:B------:R-:W-:Y:S01]  /*11840*/  FFMA.FTZ R138, R38, c[0x0][0x23c], -R172 ;  /* 0x00008f00268a7a23 */ /* 0x000fe200000108ac */
[----:B------:R-:W-:Y:S01]  /*11850*/  LOP3.LUT R105, R105, R102, RZ, 0xc0, !PT ;  /* 0x0000006669697212 */ /* 0x000fe200078ec0ff */
[--C-:B------:R-:W-:Y:S01]  /*11860*/  HSET2.LE.AND R102, R120, R207.reuse, PT ;  /* 0x000000cf78667233 */ /* 0x100fe20003803000 */
[----:B------:R2:W-:Y:S01]  /*11870*/  MUFU.EX2 R144, R117 ;  /* 0x0000007500907308 */ /* 0x0005e20000000800 */
[----:B------:R-:W-:Y:S02]  /*11880*/  FFMA.FTZ R139, R37, c[0x0][0x23c], -R174 ;  /* 0x00008f00258b7a23 */ /* 0x000fe400000108ae */
[----:B------:R-:W-:Y:S02]  /*11890*/  FFMA.FTZ R172, R55, c[0x0][0x23c], -R172 ;  /* 0x00008f0037ac7a23 */ /* 0x000fe400000108ac */
[-C--:B-1----:R-:W-:Y:S01]  /*118a0*/  HMMA.16816.F32.BF16 R8, R104, R108.reuse, R8 ;  /* 0x0000006c6808723c */ /* 0x082fe20000041808 */
[----:B------:R-:W-:Y:S02]  /*118b0*/  FADD.FTZ R156, R156, R161 ;  /* 0x000000a19c9c7221 */ /* 0x000fe40000010000 */
[----:B------:R-:W-:Y:S02]  /*118c0*/  FADD.FTZ R158, R158, R163 ;  /* 0x000000a39e9e7221 */ /* 0x000fe40000010000 */
[----:B------:R-:W-:Y:S01]  /*118d0*/  MUFU.EX2 R137, R118 ;  /* 0x0000007600897308 */ /* 0x000fe20000000800 */
[----:B------:R-:W-:Y:S02]  /*118e0*/  FADD.FTZ R149, R149, R148 ;  /* 0x0000009495957221 */ /* 0x000fe40000010000 */
[----:B------:R-:W-:Y:S01]  /*118f0*/  FADD.FTZ R151, R151, R150 ;  /* 0x0000009697977221 */ /* 0x000fe20000010000 */
[----:B----4-:R-:W-:Y:S03]  /*11900*/  F2FP.BF16.PACK_AB R116, R236, R177 ;  /* 0x000000b1ec74723e */ /* 0x010fe600000010ff */
[----:B------:R-:W-:Y:S01]  /*11910*/  FADD.FTZ R157, R157, R156 ;  /* 0x0000009c9d9d7221 */ /* 0x000fe20000010000 */
[----:B------:R-:W-:Y:S01]  /*11920*/  LOP3.LUT R103, R103, R116, RZ, 0xc0, !PT ;  /* 0x0000007467677212 */ /* 0x000fe200078ec0ff */
[----:B------:R-:W-:Y:S01]  /*11930*/  FADD.FTZ R158, R159, R158 ;  /* 0x0000009e9f9e7221 */ /* 0x000fe20000010000 */
[----:B------:R-:W-:Y:S01]  /*11940*/  MUFU.EX2 R136, R136 ;  /* 0x0000008800887308 */ /* 0x000fe20000000800 */
[----:B------:R-:W-:Y:S02]  /*11950*/  FADD.FTZ R142, R142, R149 ;  /* 0x000000958e8e7221 */ /* 0x000fe40000010000 */
[----:B------:R-:W-:Y:S01]  /*11960*/  FADD.FTZ R168, R168, R151 ;  /* 0x00000097a8a87221 */ /* 0x000fe20000010000 */
[----:B--2---:R-:W-:Y:S01]  /*11970*/  F2FP.BF16.PACK_AB R117, R178, R175 ;  /* 0x000000afb275723e */ /* 0x004fe200000010ff */
[----:B------:R-:W-:Y:S02]  /*11980*/  FADD.FTZ R170, R170, R157 ;  /* 0x0000009daaaa7221 */ /* 0x000fe40000010000 */
[----:B------:R-:W-:Y:S01]  /*11990*/  FADD.FTZ R173, R173, R158 ;  /* 0x0000009eadad7221 */ /* 0x000fe20000010000 */
[----:B------:R-:W-:Y:S01]  /*119a0*/  LOP3.LUT R102, R102, R117, RZ, 0xc0, !PT ;  /* 0x0000007566667212 */ /* 0x000fe200078ec0ff */
[----:B------:R-:W-:Y:S01]  /*119b0*/  FADD.FTZ R143, R143, R142 ;  /* 0x0000008e8f8f7221 */ /* 0x000fe20000010000 */
[----:B------:R-:W1:Y:S01]  /*119c0*/  MUFU.EX2 R139, R139 ;  /* 0x0000008b008b7308 */ /* 0x000e620000000800 */
[----:B------:R-:W-:Y:S02]  /*119d0*/  FADD.FTZ R169, R169, R168 ;  /* 0x000000a8a9a97221 */ /* 0x000fe40000010000 */
[----:B------:R-:W-:Y:S02]  /*119e0*/  FADD.FTZ R170, R171, R170 ;  /* 0x000000aaabaa7221 */ /* 0x000fe40000010000 */
[C---:B------:R-:W-:Y:S01]  /*119f0*/  HMMA.16816.F32.BF16 R12, R100.reuse, R108, R12 ;  /* 0x0000006c640c723c */ /* 0x040fe2000004180c */
[----:B------:R-:W-:Y:S02]  /*11a00*/  FADD.FTZ R176, R176, R173 ;  /* 0x000000adb0b07221 */ /* 0x000fe40000010000 */
[----:B------:R-:W-:Y:S02]  /*11a10*/  FADD.FTZ R164, R164, R143 ;  /* 0x0000008fa4a47221 */ /* 0x000fe40000010000 */
[----:B------:R-:W-:Y:S01]  /*11a20*/  MUFU.EX2 R179, R179 ;  /* 0x000000b300b37308 */ /* 0x000fe20000000800 */
[----:B------:R-:W-:Y:S02]  /*11a30*/  FADD.FTZ R140, R140, R169 ;  /* 0x000000a98c8c7221 */ /* 0x000fe40000010000 */
[-C--:B------:R-:W-:Y:S01]  /*11a40*/  HMMA.16816.F32.BF16 R16, R100, R110.reuse, R16 ;  /* 0x0000006e6410723c */ /* 0x080fe20000041810 */
[----:B------:R-:W-:Y:S04]  /*11a50*/  IMAD.WIDE.U32 R108, R237, -0x326172a9, RZ ;  /* 0xcd9e8d57ed6c7825 */ /* 0x000fe800078e00ff */
[----:B------:R-:W-:Y:S01]  /*11a60*/  FFMA.FTZ R237, R42, c[0x0][0x23c], -R166 ;  /* 0x00008f002aed7a23 */ /* 0x000fe200000108a6 */
[----:B------:R-:W-:Y:S01]  /*11a70*/  LOP3.LUT R120, R109, UR15, R230, 0x96, !PT ;  /* 0x0000000f6d787c12 */ /* 0x000fe2000f8e96e6 */
[----:B------:R-:W2:Y:S01]  /*11a80*/  MUFU.EX2 R238, R238 ;  /* 0x000000ee00ee7308 */ /* 0x000ea20000000800 */
[C---:B------:R-:W-:Y:S01]  /*11a90*/  HMMA.16816.F32.BF16 R32, R104.reuse, R110, R32 ;  /* 0x0000006e6820723c */ /* 0x040fe20000041820 */
[----:B------:R-:W-:Y:S03]  /*11aa0*/  LOP3.LUT R36, R243, UR13, R108, 0x96, !PT ;  /* 0x0000000df3247c12 */ /* 0x000fe6000f8e966c */
[----:B------:R-:W-:Y:S01]  /*11ab0*/  LOP3.LUT R116, R109, UR15, R226, 0x96, !PT ;  /* 0x0000000f6d747c12 */ /* 0x000fe2000f8e96e2 */
[----:B------:R-:W-:Y:S01]  /*11ac0*/  IMAD.WIDE.U32 R120, R120, -0x2daee0ad, RZ ;  /* 0xd2511f5378787825 */ /* 0x000fe200078e00ff */
[----:B------:R-:W-:Y:S02]  /*11ad0*/  LOP3.LUT R38, R241, UR13, R108, 0x96, !PT ;  /* 0x0000000df1267c12 */ /* 0x000fe4000f8e966c */
[-C--:B---3--:R-:W-:Y:S01]  /*11ae0*/  HMMA.16816.F32.BF16 R68, R104, R112.reuse, R68 ;  /* 0x000000706844723c */ /* 0x088fe20000041844 */
[----:B------:R-:W3:Y:S01]  /*11af0*/  LDSM.16.MT88.4 R108, [R185+0x6800] ;  /* 0x00680000b96c783b */ /* 0x000ee20000004200 */
[----:B------:R-:W-:Y:S02]  /*11b00*/  MUFU.EX2 R237, R237 ;  /* 0x000000ed00ed7308 */ /* 0x000fe40000000800 */
[----:B------:R-:W-:Y:S01]  /*11b10*/  IMAD.WIDE.U32 R36, R36, -0x2daee0ad, RZ ;  /* 0xd2511f5324247825 */ /* 0x000fe200078e00ff */
[----:B------:R-:W-:Y:S02]  /*11b20*/  LOP3.LUT R117, R121, UR12, R228, 0x96, !PT ;  /* 0x0000000c79757c12 */ /* 0x000fe4000f8e96e4 */
[----:B-1----:R-:W-:Y:S01]  /*11b30*/  F2FP.BF16.PACK_AB R65, R139, R136 ;  /* 0x000000888b41723e */ /* 0x002fe200000010ff */
[C---:B------:R-:W-:Y:S01]  /*11b40*/  HMMA.16816.F32.BF16 R72, R100.reuse, R112, R72 ;  /* 0x000000706448723c */ /* 0x040fe20000041848 */
[----:B------:R-:W-:Y:S03]  /*11b50*/  IMAD.WIDE.U32 R122, R116, -0x2daee0ad, RZ ;  /* 0xd2511f53747a7825 */ /* 0x000fe600078e00ff */
[----:B------:R-:W-:Y:S01]  /*11b60*/  LOP3.LUT R120, R37, UR10, R120, 0x96, !PT ;  /* 0x0000000a25787c12 */ /* 0x000fe2000f8e9678 */
[----:B------:R-:W-:Y:S01]  /*11b70*/  IMAD.WIDE.U32 R38, R38, -0x2daee0ad, RZ ;  /* 0xd2511f5326267825 */ /* 0x000fe200078e00ff */
[----:B------:R-:W-:Y:S01]  /*11b80*/  LOP3.LUT R37, R123, UR12, R224, 0x96, !PT ;  /* 0x0000000c7b257c12 */ /* 0x000fe2000f8e96e0 */
[----:B------:R-:W-:Y:S01]  /*11b90*/  MUFU.EX2 R146, R146 ;  /* 0x0000009200927308 */ /* 0x000fe20000000800 */
[-C--:B------:R-:W-:Y:S01]  /*11ba0*/  HMMA.16816.F32.BF16 R76, R100, R114.reuse, R76 ;  /* 0x00000072644c723c */ /* 0x080fe2000004184c */
[----:B------:R-:W-:Y:S03]  /*11bb0*/  IMAD.WIDE.U32 R118, R117, -0x326172a9, RZ ;  /* 0xcd9e8d5775767825 */ /* 0x000fe600078e00ff */
[----:B------:R-:W-:Y:S01]  /*11bc0*/  LOP3.LUT R116, R39, UR10, R122, 0x96, !PT ;  /* 0x0000000a27747c12 */ /* 0x000fe2000f8e967a */
[----:B------:R-:W-:Y:S01]  /*11bd0*/  IMAD.WIDE.U32 R120, R120, -0x326172a9, RZ ;  /* 0xcd9e8d5778787825 */ /* 0x000fe200078e00ff */
[----:B------:R-:W-:Y:S02]  /*11be0*/  LOP3.LUT R242, R119, UR11, R242, 0x96, !PT ;  /* 0x0000000b77f27c12 */ /* 0x000fe4000f8e96f2 */
[C---:B------:R-:W-:Y:S01]  /*11bf0*/  HMMA.16816.F32.BF16 R20, R104.reuse, R114, R20 ;  /* 0x000000726814723c */ /* 0x040fe20000041814 */
[----:B------:R-:W-:Y:S01]  /*11c00*/  IMAD.WIDE.U32 R122, R37, -0x326172a9, RZ ;  /* 0xcd9e8d57257a7825 */ /* 0x000fe200078e00ff */
[----:B------:R-:W1:Y:S02]  /*11c10*/  MUFU.EX2 R147, R147 ;  /* 0x0000009300937308 */ /* 0x000e640000000800 */
[----:B------:R-:W-:Y:S01]  /*11c20*/  LOP3.LUT R118, R121, UR9, R118, 0x96, !PT ;  /* 0x0000000979767c12 */ /* 0x000fe2000f8e9676 */
[----:B------:R-:W-:Y:S01]  /*11c30*/  IMAD.WIDE.U32 R242, R242, -0x2daee0ad, RZ ;  /* 0xd2511f53f2f27825 */ /* 0x000fe200078e00ff */
[----:B------:R-:W-:Y:S03]  /*11c40*/  LOP3.LUT R240, R123, UR11, R240, 0x96, !PT ;  /* 0x0000000b7bf07c12 */ /* 0x000fe6000f8e96f0 */
[----:B------:R-:W-:Y:S03]  /*11c50*/  IMAD.WIDE.U32 R118, R118, -0x2daee0ad, RZ ;  /* 0xd2511f5376767825 */ /* 0x000fe600078e00ff */
[----:B------:R-:W-:Y:S01]  /*11c60*/  LOP3.LUT R40, R243, UR8, R36, 0x96, !PT ;  /* 0x00000008f3287c12 */ /* 0x000fe2000f8e9624 */
[----:B------:R-:W-:Y:S01]  /*11c70*/  IMAD.WIDE.U32 R116, R116, -0x326172a9, RZ ;  /* 0xcd9e8d5774747825 */ /* 0x000fe200078e00ff */
[----:B------:R-:W-:Y:S01]  /*11c80*/  LOP3.LUT R36, R119, UR6, R242, 0x96, !PT ;  /* 0x0000000677247c12 */ /* 0x000fe2000f8e96f2 */
[----:B------:R-:W-:Y:S01]  /*11c90*/  MUFU.EX2 R138, R138 ;  /* 0x0000008a008a7308 */ /* 0x000fe20000000800 */
[-C--:B---3--:R-:W-:Y:S01]  /*11ca0*/  HMMA.16816.F32.BF16 R80, R104, R108.reuse, R80 ;  /* 0x0000006c6850723c */ /* 0x088fe20000041850 */
[----:B------:R-:W-:Y:S01]  /*11cb0*/  IMAD.WIDE.U32 R240, R240, -0x2daee0ad, RZ ;  /* 0xd2511f53f0f07825 */ /* 0x000fe200078e00ff */
[----:B------:R-:W-:Y:S03]  /*11cc0*/  LOP3.LUT R112, R117, UR9, R122, 0x96, !PT ;  /* 0x0000000975707c12 */ /* 0x000fe6000f8e967a */
[----:B------:R-:W-:Y:S01]  /*11cd0*/  IMAD.WIDE.U32 R124, R36, -0x326172a9, RZ ;  /* 0xcd9e8d57247c7825 */ /* 0x000fe200078e00ff */
[----:B------:R-:W-:Y:S02]  /*11ce0*/  LOP3.LUT R117, R241, UR8, R38, 0x96, !PT ;  /* 0x00000008f1757c12 */ /* 0x000fe4000f8e9626 */
[C---:B------:R-:W-:Y:S01]  /*11cf0*/  HMMA.16816.F32.BF16 R84, R100.reuse, R108, R84 ;  /* 0x0000006c6454723c */ /* 0x040fe20000041854 */
[----:B------:R-:W3:Y:S01]  /*11d00*/  LDSM.16.MT88.4 R36, [R184+0x6800] ;  /* 0x00680000b824783b */ /* 0x000ee20000004200 */
[----:B------:R-:W4:Y:S02]  /*11d10*/  MUFU.EX2 R145, R145 ;  /* 0x0000009100917308 */ /* 0x000f240000000800 */
[----:B------:R-:W-:Y:S01]  /*11d20*/  IMAD.WIDE.U32 R112, R112, -0x2daee0ad, RZ ;  /* 0xd2511f5370707825 */ /* 0x000fe200078e00ff */
[----:B------:R-:W-:Y:S02]  /*11d30*/  SHF.R.U32.HI R119, RZ, 0x10, R124 ;  /* 0x00000010ff777819 */ /* 0x000fe4000001167c */
[C---:B------:R-:W-:Y:S01]  /*11d40*/  LOP3.LUT R42, R124.reuse, 0xff, RZ, 0xc0, !PT ;  /* 0x000000ff7c2a7812 */ /* 0x040fe200078ec0ff */
[-C--:B------:R-:W-:Y:S01]  /*11d50*/  HMMA.16816.F32.BF16 R24, R100, R110.reuse, R24 ;  /* 0x0000006e6418723c */ /* 0x080fe20000041818 */
[----:B------:R-:W-:Y:S03]  /*11d60*/  LOP3.LUT R41, R113, UR6, R240, 0x96, !PT ;  /* 0x0000000671297c12 */ /* 0x000fe6000f8e96f0 */
[----:B------:R-:W-:Y:S01]  /*11d70*/  IMAD.WIDE.U32 R108, R117, -0x326172a9, RZ ;  /* 0xcd9e8d57756c7825 */ /* 0x000fe200078e00ff */
[----:B------:R-:W-:Y:S01]  /*11d80*/  LOP3.LUT R119, R119, 0xff, RZ, 0xc0, !PT ;  /* 0x000000ff77777812 */ /* 0x000fe200078ec0ff */
[----:B------:R-:W-:Y:S01]  /*11d90*/  MUFU.EX2 R246, R246 ;  /* 0x000000f600f67308 */ /* 0x000fe20000000800 */
[----:B------:R-:W-:Y:S01]  /*11da0*/  LOP3.LUT R121, R124, 0xffff, RZ, 0xc0, !PT ;  /* 0x0000ffff7c797812 */ /* 0x000fe200078ec0ff */
[C---:B------:R-:W-:Y:S01]  /*11db0*/  HMMA.16816.F32.BF16 R88, R104.reuse, R110, R88 ;  /* 0x0000006e6858723c */ /* 0x040fe20000041858 */
[----:B------:R-:W-:Y:S03]  /*11dc0*/  IMAD.WIDE.U32 R122, R41, -0x326172a9, RZ ;  /* 0xcd9e8d57297a7825 */ /* 0x000fe600078e00ff */
[----:B------:R-:W-:Y:S01]  /*11dd0*/  SHF.R.U32.HI R121, RZ, 0x8, R121 ;  /* 0x00000008ff797819 */ /* 0x000fe20000011679 */
[----:B------:R-:W-:Y:S01]  /*11de0*/  FFMA.FTZ R242, R45, c[0x0][0x23c], -R167 ;  /* 0x00008f002df27a23 */ /* 0x000fe200000108a7 */
[----:B------:R-:W-:Y:S01]  /*11df0*/  SHF.R.U32.HI R44, RZ, 0x10, R122 ;  /* 0x00000010ff2c7819 */ /* 0x000fe2000001167a */
[--C-:B------:R-:W-:Y:S01]  /*11e00*/  FFMA.FTZ R241, R47, c[0x0][0x23c], -R166.reuse ;  /* 0x00008f002ff17a23 */ /* 0x100fe200000108a6 */
[----:B------:R-:W-:Y:S01]  /*11e10*/  LOP3.LUT R117, R122, 0xffff, RZ, 0xc0, !PT ;  /* 0x0000ffff7a757812 */ /* 0x000fe200078ec0ff */
[----:B------:R-:W-:Y:S01]  /*11e20*/  FFMA.FTZ R240, R43, c[0x0][0x23c], -R166 ;  /* 0x00008f002bf07a23 */ /* 0x000fe200000108a6 */
[----:B------:R-:W-:Y:S02]  /*11e30*/  MUFU.EX2 R245, R245 ;  /* 0x000000f500f57308 */ /* 0x000fe40000000800 */
[----:B------:R-:W-:Y:S01]  /*11e40*/  LOP3.LUT R43, R123, UR16, R108, 0x96, !PT ;  /* 0x000000107b2b7c12 */ /* 0x000fe2000f8e966c */
[----:B------:R-:W-:Y:S01]  /*11e50*/  IMAD.WIDE.U32 R114, R40, -0x326172a9, RZ ;  /* 0xcd9e8d5728727825 */ /* 0x000fe200078e00ff */
[----:B------:R-:W-:Y:S02]  /*11e60*/  LOP3.LUT R108, R44, 0xff, RZ, 0xc0, !PT ;  /* 0x000000ff2c6c7812 */ /* 0x000fe400078ec0ff */
[----:B------:R-:W5:Y:S01]  /*11e70*/  LDSM.16.MT88.4 R44, [R188+0x7000] ;  /* 0x00700000bc2c783b */ /* 0x000f620000004200 */
[----:B------:R-:W-:Y:S01]  /*11e80*/  SHF.R.U32.HI R117, RZ, 0x8, R117 ;  /* 0x00000008ff757819 */ /* 0x000fe20000011675 */
[----:B------:R-:W-:Y:S01]  /*11e90*/  FFMA.FTZ R243, R64, c[0x0][0x23c], -R174 ;  /* 0x00008f0040f37a23 */ /* 0x000fe200000108ae */
[----:B------:R-:W-:Y:S01]  /*11ea0*/  SHF.R.U32.HI R40, RZ, 0x18, R124 ;  /* 0x00000018ff287819 */ /* 0x000fe2000001167c */
[----:B------:R-:W-:Y:S01]  /*11eb0*/  MUFU.EX2 R242, R242 ;  /* 0x000000f200f27308 */ /* 0x000fe20000000800 */
[----:B------:R-:W-:Y:S01]  /*11ec0*/  FFMA.FTZ R174, R53, c[0x0][0x23c], -R174 ;  /* 0x00008f0035ae7a23 */ /* 0x000fe200000108ae */
[----:B------:R-:W-:Y:S01]  /*11ed0*/  LOP3.LUT R41, R125, UR16, R114, 0x96, !PT ;  /* 0x000000107d297c12 */ /* 0x000fe2000f8e9672 */
[----:B------:R-:W-:Y:S01]  /*11ee0*/  FFMA.FTZ R167, R61, c[0x0][0x23c], -R167 ;  /* 0x00008f003da77a23 */ /* 0x000fe200000108a7 */
[----:B------:R-:W-:Y:S01]  /*11ef0*/  PRMT R40, R119, 0x5410, R40 ;  /* 0x0000541077287816 */ /* 0x000fe20000000028 */
[-C--:B---3--:R-:W-:Y:S01]  /*11f00*/  HMMA.16816.F32.BF16 R28, R104, R36.reuse, R28 ;  /* 0x00000024681c723c */ /* 0x088fe2000004181c */
[----:B------:R-:W-:Y:S01]  /*11f10*/  SHF.R.U32.HI R113, RZ, 0x18, R122 ;  /* 0x00000018ff717819 */ /* 0x000fe2000001167a */
[----:B------:R-:W-:Y:S01]  /*11f20*/  FADD.FTZ R175, R175, R170 ;  /* 0x000000aaafaf7221 */ /* 0x000fe20000010000 */
[----:B------:R-:W-:Y:S01]  /*11f30*/  LOP3.LUT R126, R41, 0xff, RZ, 0xc0, !PT ;  /* 0x000000ff297e7812 */ /* 0x000fe200078ec0ff */
[----:B------:R-:W-:Y:S01]  /*11f40*/  FADD.FTZ R177, R177, R176 ;  /* 0x000000b0b1b17221 */ /* 0x000fe20000010000 */
[----:B------:R-:W3:Y:S01]  /*11f50*/  MUFU.EX2 R240, R240 ;  /* 0x000000f000f07308 */ /* 0x000ee20000000800 */
[----:B------:R-:W-:Y:S01]  /*11f60*/  PRMT R108, R108, 0x5410, R113 ;  /* 0x000054106c6c7816 */ /* 0x000fe20000000071 */
[----:B------:R-:W-:Y:S01]  /*11f70*/  FADD.FTZ R165, R165, R164 ;  /* 0x000000a4a5a57221 */ /* 0x000fe20000010000 */
[C---:B------:R-:W-:Y:S01]  /*11f80*/  HMMA.16816.F32.BF16 R92, R100.reuse, R36, R92 ;  /* 0x00000024645c723c */ /* 0x040fe2000004185c */
[----:B------:R-:W-:Y:S03]  /*11f90*/  LOP3.LUT R113, R41, 0xffff, RZ, 0xc0, !PT ;  /* 0x0000ffff29717812 */ /* 0x000fe600078ec0ff */
[----:B------:R-:W-:Y:S01]  /*11fa0*/  SHF.R.U32.HI R124, RZ, 0x18, R41 ;  /* 0x00000018ff7c7819 */ /* 0x000fe20000011629 */
[----:B------:R-:W-:Y:S01]  /*11fb0*/  FADD.FTZ R141, R141, R140 ;  /* 0x0000008c8d8d7221 */ /* 0x000fe20000010000 */
[----:B------:R-:W-:Y:S01]  /*11fc0*/  SHF.R.U32.HI R110, RZ, 0x10, R43 ;  /* 0x00000010ff6e7819 */ /* 0x000fe2000001162b */
[----:B------:R-:W1:Y:S01]  /*11fd0*/  MUFU.EX2 R241, R241 ;  /* 0x000000f100f17308 */ /* 0x000e620000000800 */
[-C--:B------:R-:W-:Y:S01]  /*11fe0*/  HMMA.16816.F32.BF16 R96, R100, R38.reuse, R96 ;  /* 0x000000266460723c */ /* 0x080fe20000041860 */
[----:B------:R-:W-:Y:S03]  /*11ff0*/  SHF.R.U32.HI R111, RZ, 0x10, R41 ;  /* 0x00000010ff6f7819 */ /* 0x000fe60000011629 */
[C---:B------:R-:W-:Y:S01]  /*12000*/  LOP3.LUT R41, R43.reuse, 0xffff, RZ, 0xc0, !PT ;  /* 0x0000ffff2b297812 */ /* 0x040fe200078ec0ff */
[----:B------:R-:W-:Y:S01]  /*12010*/  FADD.FTZ R175, R178, R175 ;  /* 0x000000afb2af7221 */ /* 0x000fe20000010000 */
[----:B------:R-:W-:Y:S01]  /*12020*/  SHF.R.U32.HI R113, RZ, 0x8, R113 ;  /* 0x00000008ff717819 */ /* 0x000fe20000011671 */
[----:B------:R-:W-:Y:S01]  /*12030*/  FADD.FTZ R236, R236, R177 ;  /* 0x000000b1ecec7221 */ /* 0x000fe20000010000 */
[----:B------:R-:W-:Y:S01]  /*12040*/  HMMA.16816.F32.BF16 R48, R104, R38, R48 ;  /* 0x000000266830723c */ /* 0x000fe20000041830 */
[----:B------:R-:W-:Y:S01]  /*12050*/  LOP3.LUT R114, R122, 0xff, RZ, 0xc0, !PT ;  /* 0x000000ff7a727812 */ /* 0x000fe200078ec0ff */
[----:B------:R-:W1:Y:S02]  /*12060*/  MUFU.EX2 R243, R243 ;  /* 0x000000f300f37308 */ /* 0x000e640000000800 */
[----:B------:R-:W-:Y:S01]  /*12070*/  PRMT R42, R42, 0x5410, R121 ;  /* 0x000054102a2a7816 */ /* 0x000fe20000000079 */
[----:B------:R-:W-:Y:S01]  /*12080*/  FADD.FTZ R136, R136, R165 ;  /* 0x000000a588887221 */ /* 0x000fe20000010000 */
[----:B------:R-:W-:Y:S01]  /*12090*/  SHF.R.U32.HI R41, RZ, 0x8, R41 ;  /* 0x00000008ff297819 */ /* 0x000fe20000011629 */
[--C-:B------:R-:W-:Y:S01]  /*120a0*/  HSET2.LE.AND R39, R108, R207.reuse, PT ;  /* 0x000000cf6c277233 */ /* 0x100fe20003803000 */
[----:B------:R-:W-:Y:S01]  /*120b0*/  LOP3.LUT R122, R43, 0xff, RZ, 0xc0, !PT ;  /* 0x000000ff2b7a7812 */ /* 0x000fe200078ec0ff */
[--C-:B------:R-:W-:Y:S03]  /*120c0*/  HSET2.LE.AND R42, R42, R207.reuse, PT ;  /* 0x000000cf2a2a7233 */ /* 0x100fe60003803000 */
[----:B------:R-:W-:Y:S01]  /*120d0*/  SHF.R.U32.HI R43, RZ, 0x18, R43 ;  /* 0x00000018ff2b7819 */ /* 0x000fe2000001162b */
[----:B------:R-:W-:Y:S01]  /*120e0*/  MUFU.EX2 R248, R248 ;  /* 0x000000f800f87308 */ /* 0x000fe20000000800 */
[----:B------:R-:W-:Y:S01]  /*120f0*/  LOP3.LUT R110, R110, 0xff, RZ, 0xc0, !PT ;  /* 0x000000ff6e6e7812 */ /* 0x000fe200078ec0ff */
[----:B------:R-:W-:Y:S01]  /*12100*/  FADD.FTZ R136, R139, R136 ;  /* 0x000000888b887221 */ /* 0x000fe20000010000 */
[----:B------:R-:W-:Y:S01]  /*12110*/  LOP3.LUT R111, R111, 0xff, RZ, 0xc0, !PT ;  /* 0x000000ff6f6f7812 */ /* 0x000fe200078ec0ff */
[----:B------:R-:W-:Y:S01]  /*12120*/  IMAD.MOV.U32 R0, RZ, RZ, R7 ;  /* 0x000000ffff007224 */ /* 0x000fe200078e0007 */
[----:B------:R-:W-:Y:S01]  /*12130*/  PRMT R126, R126, 0x5410, R113 ;  /* 0x000054107e7e7816 */ /* 0x000fe20000000071 */
[----:B------:R-:W-:Y:S01]  /*12140*/  IMAD.MOV.U32 R3, RZ, RZ, R134 ;  /* 0x000000ffff037224 */ /* 0x000fe200078e0086 */
[----:B------:R-:W-:Y:S01]  /*12150*/  PRMT R122, R122, 0x5410, R41 ;  /* 0x000054107a7a7816 */ /* 0x000fe20000000029 */
[----:B------:R-:W-:Y:S01]  /*12160*/  IMAD.MOV.U32 R132, RZ, RZ, R135 ;  /* 0x000000ffff847224 */ /* 0x000fe200078e0087 */
[----:B------:R-:W-:Y:S01]  /*12170*/  PRMT R110, R110, 0x5410, R43 ;  /* 0x000054106e6e7816 */ /* 0x000fe2000000002b */
[--C-:B------:R-:W-:Y:S01]  /*12180*/  HSET2.LE.AND R43, R40, R207.reuse, PT ;  /* 0x000000cf282b7233 */ /* 0x100fe20003803000 */
[----:B------:R-:W-:Y:S01]  /*12190*/  F2FP.BF16.PACK_AB R36, R137, R144 ;  /* 0x000000908924723e */ /* 0x000fe200000010ff */
[--C-:B------:R-:W-:Y:S01]  /*121a0*/  HSET2.LE.AND R40, R126, R207.reuse, PT ;  /* 0x000000cf7e287233 */ /* 0x100fe20003803000 */
[----:B------:R-:W-:Y:S01]  /*121b0*/  PRMT R124, R111, 0x5410, R124 ;  /* 0x000054106f7c7816 */ /* 0x000fe2000000007c */
[----:B------:R-:W-:Y:S01]  /*121c0*/  MUFU.EX2 R247, R247 ;  /* 0x000000f700f77308 */ /* 0x000fe20000000800 */
[----:B--2---:R-:W-:Y:S01]  /*121d0*/  F2FP.BF16.PACK_AB R37, R238, R179 ;  /* 0x000000b3ee25723e */ /* 0x004fe200000010ff */
[----:B------:R-:W-:Y:S01]  /*121e0*/  FADD.FTZ R179, R179, R136 ;  /* 0x00000088b3b37221 */ /* 0x000fe20000010000 */
[----:B------:R-:W-:Y:S01]  /*121f0*/  LOP3.LUT R43, R43, R36, RZ, 0xc0, !PT ;  /* 0x000000242b2b7212 */ /* 0x000fe200078ec0ff */
[--C-:B------:R-:W-:Y:S01]  /*12200*/  HSET2.LE.AND R36, R122, R207.reuse, PT ;  /* 0x000000cf7a247233 */ /* 0x100fe20003803000 */
[----:B------:R-:W-:Y:S01]  /*12210*/  LOP3.LUT R42, R42, R37, RZ, 0xc0, !PT ;  /* 0x000000252a2a7212 */ /* 0x000fe200078ec0ff */
[--C-:B------:R-:W-:Y:S01]  /*12220*/  HSET2.LE.AND R41, R124, R207.reuse, PT ;  /* 0x000000cf7c297233 */ /* 0x100fe20003803000 */
[----:B-1----:R-:W-:Y:S01]  /*12230*/  F2FP.BF16.PACK_AB R37, R147, R146 ;  /* 0x000000929325723e */ /* 0x002fe200000010ff */
[----:B------:R-:W-:Y:S01]  /*12240*/  FADD.FTZ R146, R146, R175 ;  /* 0x000000af92927221 */ /* 0x000fe20000010000 */
[----:B----4-:R-:W-:Y:S01]  /*12250*/  F2FP.BF16.PACK_AB R100, R145, R138 ;  /* 0x0000008a9164723e */ /* 0x010fe200000010ff */
[----:B------:R-:W1:Y:S01]  /*12260*/  MUFU.EX2 R174, R174 ;  /* 0x000000ae00ae7308 */ /* 0x000e620000000800 */
[----:B------:R-:W-:Y:S01]  /*12270*/  LOP3.LUT R40, R40, R65, RZ, 0xc0, !PT ;  /* 0x0000004128287212 */ /* 0x000fe200078ec0ff */
[----:B------:R-:W-:Y:S01]  /*12280*/  FADD.FTZ R138, R138, R141 ;  /* 0x0000008d8a8a7221 */ /* 0x000fe20000010000 */
[----:B------:R-:W-:Y:S01]  /*12290*/  PRMT R114, R114, 0x5410, R117 ;  /* 0x0000541072727816 */ /* 0x000fe20000000075 */
[----:B------:R-:W2:Y:S01]  /*122a0*/  LDSM.16.MT88.4 R64, [R186+0x7000] ;  /* 0x00700000ba40783b */ /* 0x000ea20000004200 */
[----:B------:R-:W-:Y:S01]  /*122b0*/  LOP3.LUT R36, R36, R37, RZ, 0xc0, !PT ;  /* 0x0000002524247212 */ /* 0x000fe200078ec0ff */
[--C-:B------:R-:W-:Y:S01]  /*122c0*/  HSET2.LE.AND R37, R110, R207.reuse, PT ;  /* 0x000000cf6e257233 */ /* 0x100fe20003803000 */
[----:B------:R-:W-:Y:S01]  /*122d0*/  LOP3.LUT R41, R41, R100, RZ, 0xc0, !PT ;  /* 0x0000006429297212 */ /* 0x000fe200078ec0ff */
[--C-:B------:R-:W-:Y:S01]  /*122e0*/  HSET2.LE.AND R38, R114, R207.reuse, PT ;  /* 0x000000cf72267233 */ /* 0x100fe20003803000 */
[----:B---3--:R-:W-:Y:S01]  /*122f0*/  F2FP.BF16.PACK_AB R100, R240, R237 ;  /* 0x000000edf064723e */ /* 0x008fe200000010ff */
[----:B------:R-:W-:Y:S01]  /*12300*/  MUFU.EX2 R249, R249 ;  /* 0x000000f900f97308 */ /* 0x000fe20000000800 */
[----:B------:R-:W-:Y:S01]  /*12310*/  F2FP.BF16.PACK_AB R101, R242, R239 ;  /* 0x000000eff265723e */ /* 0x000fe200000010ff */
[----:B------:R-:W-:Y:S01]  /*12320*/  FADD.FTZ R237, R237, R236 ;  /* 0x000000eceded7221 */ /* 0x000fe20000010000 */
[----:B------:R-:W-:Y:S01]  /*12330*/  LOP3.LUT R37, R37, R100, RZ, 0xc0, !PT ;  /* 0x0000006425257212 */ /* 0x000fe200078ec0ff */
[-C--:B-----5:R-:W-:Y:S01]  /*12340*/  HMMA.16816.F32.BF16 R8, R40, R44.reuse, R8 ;  /* 0x0000002c2808723c */ /* 0x0a0fe20000041808 */
[----:B------:R-:W-:Y:S01]  /*12350*/  F2FP.BF16.PACK_AB R100, R241, R244 ;  /* 0x000000f4f164723e */ /* 0x000fe200000010ff */
[----:B------:R-:W-:Y:S01]  /*12360*/  FADD.FTZ R145, R145, R138 ;  /* 0x0000008a91917221 */ /* 0x000fe20000010000 */
[----:B------:R-:W-:Y:S01]  /*12370*/  LOP3.LUT R38, R38, R101, RZ, 0xc0, !PT ;  /* 0x0000006526267212 */ /* 0x000fe200078ec0ff */
[----:B------:R-:W-:Y:S01]  /*12380*/  FADD.FTZ R146, R147, R146 ;  /* 0x0000009293927221 */ /* 0x000fe20000010000 */
[----:B------:R-:W-:Y:S01]  /*12390*/  LOP3.LUT R39, R39, R100, RZ, 0xc0, !PT ;  /* 0x0000006427277212 */ /* 0x000fe200078ec0ff */
[----:B------:R-:W3:Y:S01]  /*123a0*/  MUFU.EX2 R172, R172 ;  /* 0x000000ac00ac7308 */ /* 0x000ee20000000800 */
[----:B------:R-:W4:Y:S01]  /*123b0*/  LDSM.16.MT88.4 R100, [R185+0x7000] ;  /* 0x00700000b964783b */ /* 0x000f220000004200 */
[----:B------:R-:W-:Y:S01]  /*123c0*/  LOP3.LUT R104, R109, UR7, R116, 0x96, !PT ;  /* 0x000000076d687c12 */ /* 0x000fe2000f8e9674 */
[----:B------:R-:W-:Y:S03]  /*123d0*/  FADD.FTZ R237, R240, R237 ;  /* 0x000000edf0ed7221 */ /* 0x000fe60000010000 */
[C---:B------:R-:W-:Y:S01]  /*123e0*/  HMMA.16816.F32.BF16 R12, R36.reuse, R44, R12 ;  /* 0x0000002c240c723c */ /* 0x040fe2000004180c */
[----:B------:R-:W-:Y:S01]  /*123f0*/  IMAD.WIDE.U32 R104, R104, -0x2daee0ad, RZ ;  /* 0xd2511f5368687825 */ /* 0x000fe200078e00ff */
[----:B------:R-:W-:Y:S02]  /*12400*/  LOP3.LUT R114, R115, UR7, R120, 0x96, !PT ;  /* 0x0000000773727c12 */ /* 0x000fe4000f8e9678 */
[----:B------:R-:W-:Y:S01]  /*12410*/  MUFU.EX2 R56, R56 ;  /* 0x0000003800387308 */ /* 0x000fe20000000800 */
[----:B------:R-:W-:Y:S01]  /*12420*/  FADD.FTZ R144, R144, R145 ;  /* 0x0000009190907221 */ /* 0x000fe20000010000 */
[----:B------:R-:W-:Y:S01]  /*12430*/  LOP3.LUT R52, R105, UR17, R112, 0x96, !PT ;  /* 0x0000001169347c12 */ /* 0x000fe2000f8e9670 */
[----:B------:R-:W-:Y:S01]  /*12440*/  IMAD.WIDE.U32 R114, R114, -0x2daee0ad, RZ ;  /* 0xd2511f5372727825 */ /* 0x000fe200078e00ff */
[-C--:B------:R-:W-:Y:S01]  /*12450*/  HMMA.16816.F32.BF16 R16, R36, R46.reuse, R16 ;  /* 0x0000002e2410723c */ /* 0x080fe20000041810 */
[----:B------:R-:W-:Y:S03]  /*12460*/  LOP3.LUT R55, R104, 0xffff, RZ, 0xc0, !PT ;  /* 0x0000ffff68377812 */ /* 0x000fe600078ec0ff */
[----:B------:R-:W-:Y:S01]  /*12470*/  LOP3.LUT R118, R115, UR17, R118, 0x96, !PT ;  /* 0x0000001173767c12 */ /* 0x000fe2000f8e9676 */
[----:B------:R-:W-:Y:S01]  /*12480*/  FADD.FTZ R239, R239, R146 ;  /* 0x00000092efef7221 */ /* 0x000fe20000010000 */
[----:B------:R-:W-:Y:S01]  /*12490*/  SHF.R.U32.HI R53, RZ, 0x18, R114 ;  /* 0x00000018ff357819 */ /* 0x000fe20000011672 */
[----:B------:R-:W5:Y:S01]  /*124a0*/  MUFU.EX2 R57, R57 ;  /* 0x0000003900397308 */ /* 0x000f620000000800 */
[C---:B------:R-:W-:Y:S01]  /*124b0*/  HMMA.16816.F32.BF16 R32, R40.reuse, R46, R32 ;  /* 0x0000002e2820723c */ /* 0x040fe20000041820 */
[----:B------:R-:W1:Y:S03]  /*124c0*/  LDSM.16.MT88.4 R44, [R184+0x7000] ;  /* 0x00700000b82c783b */ /* 0x000e660000004200 */
[----:B------:R-:W-:Y:S01]  /*124d0*/  LOP3.LUT R61, R118, 0xffff, RZ, 0xc0, !PT ;  /* 0x0000ffff763d7812 */ /* 0x000fe200078ec0ff */
[----:B------:R-:W-:Y:S01]  /*124e0*/  FADD.FTZ R244, R244, R237 ;  /* 0x000000edf4f47221 */ /* 0x000fe20000010000 */
[----:B------:R-:W-:Y:S01]  /*124f0*/  LOP3.LUT R106, R118, 0xff, RZ, 0xc0, !PT ;  /* 0x000000ff766a7812 */ /* 0x000fe200078ec0ff */
[----:B------:R-:W-:Y:S01]  /*12500*/  FADD.FTZ R238, R238, R179 ;  /* 0x000000b3eeee7221 */ /* 0x000fe20000010000 */
[-C--:B--2---:R-:W-:Y:S01]  /*12510*/  HMMA.16816.F32.BF16 R68, R40, R64.reuse, R68 ;  /* 0x000000402844723c */ /* 0x084fe20000041844 */
[----:B------:R-:W-:Y:S01]  /*12520*/  LOP3.LUT R54, R114, 0xff, RZ, 0xc0, !PT ;  /* 0x000000ff72367812 */ /* 0x000fe200078ec0ff */
[----:B------:R-:W-:Y:S02]  /*12530*/  MUFU.EX2 R58, R58 ;  /* 0x0000003a003a7308 */ /* 0x000fe40000000800 */
[----:B------:R-:W-:Y:S01]  /*12540*/  SHF.R.U32.HI R55, RZ, 0x8, R55 ;  /* 0x00000008ff377819 */ /* 0x000fe20000011637 */
[----:B------:R-:W-:Y:S01]  /*12550*/  FADD.FTZ R144, R137, R144 ;  /* 0x0000009089907221 */ /* 0x000fe20000010000 */
[----:B------:R-:W-:Y:S01]  /*12560*/  SHF.R.U32.HI R61, RZ, 0x8, R61 ;  /* 0x00000008ff3d7819 */ /* 0x000fe2000001163d */
[----:B------:R-:W-:Y:S01]  /*12570*/  FADD.FTZ R239, R242, R239 ;  /* 0x000000eff2ef7221 */ /* 0x000fe20000010000 */
[C---:B------:R-:W-:Y:S01]  /*12580*/  HMMA.16816.F32.BF16 R72, R36.reuse, R64, R72 ;  /* 0x000000402448723c */ /* 0x040fe20000041848 */
[----:B------:R-:W-:Y:S03]  /*12590*/  FADD.FTZ R241, R241, R244 ;  /* 0x000000f4f1f17221 */ /* 0x000fe60000010000 */
[----:B------:R-:W-:Y:S01]  /*125a0*/  PRMT R106, R106, 0x5410, R61 ;  /* 0x000054106a6a7816 */ /* 0x000fe2000000003d */
[----:B------:R-:W-:Y:S01]  /*125b0*/  FFMA.FTZ R61, R62, c[0x0][0x23c], -R166 ;  /* 0x00008f003e3d7a23 */ /* 0x000fe200000108a6 */
[----:B------:R-:W-:Y:S01]  /*125c0*/  SHF.R.U32.HI R62, RZ, 0x10, R52 ;  /* 0x00000010ff3e7819 */ /* 0x000fe20000011634 */
[----:B------:R-:W-:Y:S01]  /*125d0*/  FFMA.FTZ R166, R63, c[0x0][0x23c], -R166 ;  /* 0x00008f003fa67a23 */ /* 0x000fe200000108a6 */
[-C--:B------:R-:W-:Y:S01]  /*125e0*/  HMMA.16816.F32.BF16 R76, R36, R66.reuse, R76 ;  /* 0x00000042244c723c */ /* 0x080fe2000004184c */
[----:B------:R-:W-:Y:S01]  /*125f0*/  LOP3.LUT R64, R114, 0xffff, RZ, 0xc0, !PT ;  /* 0x0000ffff72407812 */ /* 0x000fe200078ec0ff */
[----:B------:R-:W2:Y:S02]  /*12600*/  MUFU.EX2 R59, R59 ;  /* 0x0000003b003b7308 */ /* 0x000ea40000000800 */
[----:B------:R-:W-:Y:S01]  /*12610*/  SHF.R.U32.HI R65, RZ, 0x10, R104 ;  /* 0x00000010ff417819 */ /* 0x000fe20000011668 */
[----:B------:R-:W-:Y:S01]  /*12620*/  IMAD.MOV.U32 R2, RZ, RZ, R133 ;  /* 0x000000ffff027224 */ /* 0x000fe200078e0085 */
[----:B------:R-:W-:Y:S02]  /*12630*/  LOP3.LUT R62, R62, 0xff, RZ, 0xc0, !PT ;  /* 0x000000ff3e3e7812 */ /* 0x000fe400078ec0ff */
[C---:B------:R-:W-:Y:S01]  /*12640*/  HMMA.16816.F32.BF16 R20, R40.reuse, R66, R20 ;  /* 0x000000422814723c */ /* 0x040fe20000041814 */
[----:B------:R-:W-:Y:S03]  /*12650*/  LOP3.LUT R65, R65, 0xff, RZ, 0xc0, !PT ;  /* 0x000000ff41417812 */ /* 0x000fe600078ec0ff */
[----:B------:R-:W-:Y:S03]  /*12660*/  MUFU.EX2 R60, R60 ;  /* 0x0000003c003c7308 */ /* 0x000fe60000000800 */
[----:B------:R-:W-:Y:S01]  /*12670*/  SHF.R.U32.HI R66, RZ, 0x10, R114 ;  /* 0x00000010ff427819 */ /* 0x000fe20000011672 */
[-C--:B----4-:R-:W-:Y:S01]  /*12680*/  HMMA.16816.F32.BF16 R80, R40, R100.reuse, R80 ;  /* 0x000000642850723c */ /* 0x090fe20000041850 */
[----:B------:R-:W-:Y:S03]  /*12690*/  LDSM.16.MT88.4 R112, [R186+0x7800] ;  /* 0x00780000ba70783b */ /* 0x000fe60000004200 */
[----:B------:R-:W-:Y:S02]  /*126a0*/  SHF.R.U32.HI R67, RZ, 0x8, R64 ;  /* 0x00000008ff437819 */ /* 0x000fe40000011640 */
[----:B------:R-:W-:Y:S01]  /*126b0*/  SHF.R.U32.HI R64, RZ, 0x18, R104 ;  /* 0x00000018ff407819 */ /* 0x000fe20000011668 */
[----:B------:R-:W4:Y:S01]  /*126c0*/  MUFU.EX2 R167, R167 ;  /* 0x000000a700a77308 */ /* 0x000f220000000800 */
[C---:B------:R-:W-:Y:S01]  /*126d0*/  HMMA.16816.F32.BF16 R84, R36.reuse, R100, R84 ;  /* 0x000000642454723c */ /* 0x040fe20000041854 */
[----:B------:R-:W-:Y:S03]  /*126e0*/  PRMT R54, R54, 0x5410, R67 ;  /* 0x0000541036367816 */ /* 0x000fe60000000043 */
[----:B------:R-:W-:Y:S03]  /*126f0*/  PRMT R64, R65, 0x5410, R64 ;  /* 0x0000541041407816 */ /* 0x000fe60000000040 */
[----:B------:R-:W-:Y:S01]  /*12700*/  LOP3.LUT R100, R66, 0xff, RZ, 0xc0, !PT ;  /* 0x000000ff42647812 */ /* 0x000fe200078ec0ff */
[-C--:B------:R-:W-:Y:S01]  /*12710*/  HMMA.16816.F32.BF16 R24, R36, R102.reuse, R24 ;  /* 0x000000662418723c */ /* 0x080fe20000041818 */
[----:B------:R-:W-:Y:S01]  /*12720*/  LOP3.LUT R66, R104, 0xff, RZ, 0xc0, !PT ;  /* 0x000000ff68427812 */ /* 0x000fe200078ec0ff */
[----:B------:R-:W-:Y:S02]  /*12730*/  MUFU.EX2 R61, R61 ;  /* 0x0000003d003d7308 */ /* 0x000fe40000000800 */
[--C-:B------:R-:W-:Y:S02]  /*12740*/  SHF.R.U32.HI R104, RZ, 0x10, R118.reuse ;  /* 0x00000010ff687819 */ /* 0x100fe40000011676 */
[----:B------:R-:W-:Y:S02]  /*12750*/  PRMT R100, R100, 0x5410, R53 ;  /* 0x0000541064647816 */ /* 0x000fe40000000035 */
[C---:B------:R-:W-:Y:S01]  /*12760*/  HMMA.16816.F32.BF16 R88, R40.reuse, R102, R88 ;  /* 0x000000662858723c */ /* 0x040fe20000041858 */
[----:B------:R-:W-:Y:S02]  /*12770*/  SHF.R.U32.HI R53, RZ, 0x18, R118 ;  /* 0x00000018ff357819 */ /* 0x000fe40000011676 */
[----:B------:R-:W2:Y:S01]  /*12780*/  LDSM.16.MT88.4 R116, [R188+0x7800] ;  /* 0x00780000bc74783b */ /* 0x000ea20000004200 */
[----:B------:R-:W-:Y:S01]  /*12790*/  PRMT R66, R66, 0x5410, R55 ;  /* 0x0000541042427816 */ /* 0x000fe20000000037 */
[----:B------:R-:W2:Y:S01]  /*127a0*/  MUFU.EX2 R166, R166 ;  /* 0x000000a600a67308 */ /* 0x000ea20000000800 */
[----:B------:R-:W-:Y:S01]  /*127b0*/  LOP3.LUT R55, R52, 0xffff, RZ, 0xc0, !PT ;  /* 0x0000ffff34377812 */ /* 0x000fe200078ec0ff */
[--C-:B------:R-:W-:Y:S01]  /*127c0*/  HSET2.LE.AND R102, R54, R207.reuse, PT ;  /* 0x000000cf36667233 */ /* 0x100fe20003803000 */
[-C--:B-1----:R-:W-:Y:S01]  /*127d0*/  HMMA.16816.F32.BF16 R28, R40, R44.reuse, R28 ;  /* 0x0000002c281c723c */ /* 0x082fe2000004181c */
[----:B------:R-:W-:Y:S03]  /*127e0*/  LOP3.LUT R104, R104, 0xff, RZ, 0xc0, !PT ;  /* 0x000000ff68687812 */ /* 0x000fe600078ec0ff */
[----:B------:R-:W-:Y:S01]  /*127f0*/  SHF.R.U32.HI R55, RZ, 0x8, R55 ;  /* 0x00000008ff377819 */ /* 0x000fe20000011637 */
[--C-:B------:R-:W-:Y:S01]  /*12800*/  HSET2.LE.AND R103, R100, R207.reuse, PT ;  /* 0x000000cf64677233 */ /* 0x100fe20003803000 */
[----:B------:R-:W-:Y:S01]  /*12810*/  PRMT R104, R104, 0x5410, R53 ;  /* 0x0000541068687816 */ /* 0x000fe20000000035 */
[--C-:B------:R-:W-:Y:S01]  /*12820*/  HSET2.LE.AND R100, R106, R207.reuse, PT ;  /* 0x000000cf6a647233 */ /* 0x100fe20003803000 */
[C---:B------:R-:W-:Y:S01]  /*12830*/  HMMA.16816.F32.BF16 R92, R36.reuse, R44, R92 ;  /* 0x0000002c245c723c */ /* 0x040fe2000004185c */
[----:B------:R-:W-:Y:S03]  /*12840*/  SHF.R.U32.HI R53, RZ, 0x18, R52 ;  /* 0x00000018ff357819 */ /* 0x000fe60000011634 */
[--C-:B------:R-:W-:Y:S01]  /*12850*/  HSET2.LE.AND R101, R104, R207.reuse, PT ;  /* 0x000000cf68657233 */ /* 0x100fe20003803000 */
[----:B------:R-:W-:Y:S02]  /*12860*/  PRMT R62, R62, 0x5410, R53 ;  /* 0x000054103e3e7816 */ /* 0x000fe40000000035 */
[----:B------:R-:W-:Y:S01]  /*12870*/  LOP3.LUT R44, R52, 0xff, RZ, 0xc0, !PT ;  /* 0x000000ff342c7812 */ /* 0x000fe200078ec0ff */
[-C--:B------:R-:W-:Y:S01]  /*12880*/  HMMA.16816.F32.BF16 R96, R36, R46.reuse, R96 ;  /* 0x0000002e2460723c */ /* 0x080fe20000041860 */
[----:B------:R-:W-:Y:S03]  /*12890*/  F2FP.BF16.PACK_AB R45, R246, R243 ;  /* 0x000000f3f62d723e */ /* 0x000fe600000010ff */
[----:B------:R-:W-:Y:S02]  /*128a0*/  PRMT R44, R44, 0x5410, R55 ;  /* 0x000054102c2c7816 */ /* 0x000fe40000000037 */
[----:B------:R-:W1:Y:S01]  /*128b0*/  LDSM.16.MT88.4 R52, [R185+0x7800] ;  /* 0x00780000b934783b */ /* 0x000e620000004200 */
[----:B------:R-:W-:Y:S01]  /*128c0*/  F2FP.BF16.PACK_AB R39, R174, R247 ;  /* 0x000000f7ae27723e */ /* 0x000fe200000010ff */
[----:B------:R-:W-:Y:S01]  /*128d0*/  HMMA.16816.F32.BF16 R48, R40, R46, R48 ;  /* 0x0000002e2830723c */ /* 0x000fe20000041830 */
[----:B---3--:R-:W-:Y:S03]  /*128e0*/  F2FP.BF16.PACK_AB R38, R172, R249 ;  /* 0x000000f9ac26723e */ /* 0x008fe600000010ff */
[--C-:B------:R-:W-:Y:S01]  /*128f0*/  HSET2.LE.AND R36, R44, R207.reuse, PT ;  /* 0x000000cf2c247233 */ /* 0x100fe20003803000 */
[----:B------:R-:W-:Y:S01]  /*12900*/  F2FP.BF16.PACK_AB R44, R248, R245 ;  /* 0x000000f5f82c723e */ /* 0x000fe200000010ff */
[----:B------:R-:W-:Y:S01]  /*12910*/  FADD.FTZ R247, R247, R238 ;  /* 0x000000eef7f77221 */ /* 0x000fe20000010000 */
[----:B-----5:R-:W-:Y:S01]  /*12920*/  F2FP.BF16.PACK_AB R37, R57, R56 ;  /* 0x000000383925723e */ /* 0x020fe200000010ff */
[----:B------:R-:W-:Y:S01]  /*12930*/  FADD.FTZ R249, R249, R144 ;  /* 0x00000090f9f97221 */ /* 0x000fe20000010000 */
[----:B------:R-:W-:Y:S03]  /*12940*/  LOP3.LUT R102, R102, R45, RZ, 0xc0, !PT ;  /* 0x0000002d66667212 */ /* 0x000fe600078ec0ff */
[----:B------:R-:W-:Y:S01]  /*12950*/  LOP3.LUT R103, R103, R44, RZ, 0xc0, !PT ;  /* 0x0000002c67677212 */ /* 0x000fe200078ec0ff */
[----:B------:R-:W-:Y:S01]  /*12960*/  FADD.FTZ R56, R56, R239 ;  /* 0x000000ef38387221 */ /* 0x000fe20000010000 */
[----:B------:R-:W-:Y:S01]  /*12970*/  LOP3.LUT R100, R100, R39, RZ, 0xc0, !PT ;  /* 0x0000002764647212 */ /* 0x000fe200078ec0ff */
[--C-:B------:R-:W-:Y:S01]  /*12980*/  HSET2.LE.AND R39, R64, R207.reuse, PT ;  /* 0x000000cf40277233 */ /* 0x100fe20003803000 */
[----:B------:R-:W-:Y:S01]  /*12990*/  LOP3.LUT R101, R101, R38, RZ, 0xc0, !PT ;  /* 0x0000002665657212 */ /* 0x000fe200078ec0ff */
[--C-:B------:R-:W-:Y:S01]  /*129a0*/  HSET2.LE.AND R38, R66, R207.reuse, PT ;  /* 0x000000cf42267233 */ /* 0x100fe20003803000 */
[----:B------:R-:W-:Y:S01]  /*129b0*/  LOP3.LUT R36, R36, R37, RZ, 0xc0, !PT ;  /* 0x0000002524247212 */ /* 0x000fe200078ec0ff */
[----:B------:R-:W-:Y:S01]  /*129c0*/  HSET2.LE.AND R37, R62, R207, PT ;  /* 0x000000cf3e257233 */ /* 0x000fe20003803000 */
[----:B--2---:R-:W-:Y:S01]  /*129d0*/  F2FP.BF16.PACK_AB R42, R59, R58 ;  /* 0x0000003a3b2a723e */ /* 0x004fe200000010ff */
[----:B------:R-:W-:Y:S01]  /*129e0*/  FADD.FTZ R58, R58, R241 ;  /* 0x000000f13a3a7221 */ /* 0x000fe20000010000 */
[----:B----4-:R-:W-:Y:S01]  /*129f0*/  F2FP.BF16.PACK_AB R41, R167, R60 ;  /* 0x0000003ca729723e */ /* 0x010fe200000010ff */
[-C--:B------:R-:W-:Y:S01]  /*12a00*/  HMMA.16816.F32.BF16 R128, R100, R116.reuse, R8 ;  /* 0x000000746480723c */ /* 0x080fe20000041808 */
[----:B------:R-:W-:Y:S01]  /*12a10*/  F2FP.BF16.PACK_AB R40, R166, R61 ;  /* 0x0000003da628723e */ /* 0x000fe200000010ff */
[----:B------:R-:W2:Y:S01]  /*12a20*/  LDSM.16.MT88.4 R8, [R184+0x7800] ;  /* 0x00780000b808783b */ /* 0x000ea20000004200 */
[----:B------:R-:W-:Y:S01]  /*12a30*/  LOP3.LUT R37, R37, R42, RZ, 0xc0, !PT ;  /* 0x0000002a25257212 */ /* 0x000fe200078ec0ff */
[----:B------:R-:W-:Y:S01]  /*12a40*/  FADD.FTZ R174, R174, R247 ;  /* 0x000000f7aeae7221 */ /* 0x000fe20000010000 */
[----:B------:R-:W-:Y:S01]  /*12a50*/  LOP3.LUT R38, R38, R41, RZ, 0xc0, !PT ;  /* 0x0000002926267212 */ /* 0x000fe200078ec0ff */
[----:B------:R-:W-:Y:S01]  /*12a60*/  FADD.FTZ R172, R172, R249 ;  /* 0x000000f9acac7221 */ /* 0x000fe20000010000 */
[----:B------:R-:W-:Y:S01]  /*12a70*/  LOP3.LUT R39, R39, R40, RZ, 0xc0, !PT ;  /* 0x0000002827277212 */ /* 0x000fe200078ec0ff */
[----:B------:R-:W-:Y:S04]  /*12a80*/  FADD.FTZ R57, R57, R56 ;  /* 0x0000003839397221 */ /* 0x000fe80000010000 */
[----:B------:R-:W-:Y:S02]  /*12a90*/  FADD.FTZ R58, R59, R58 ;  /* 0x0000003a3b3a7221 */ /* 0x000fe40000010000 */
[C---:B------:R-:W-:Y:S01]  /*12aa0*/  HMMA.16816.F32.BF16 R124, R36.reuse, R116, R12 ;  /* 0x00000074247c723c */ /* 0x040fe2000004180c */
[----:B------:R-:W-:Y:S02]  /*12ab0*/  FADD.FTZ R223, R243, R174 ;  /* 0x000000aef3df7221 */ /* 0x000fe40000010000 */
[----:B------:R-:W-:Y:S02]  /*12ac0*/  FADD.FTZ R245, R245, R172 ;  /* 0x000000acf5f57221 */ /* 0x000fe40000010000 */
[----:B------:R-:W-:Y:S02]  /*12ad0*/  FADD.FTZ R60, R60, R57 ;  /* 0x000000393c3c7221 */ /* 0x000fe40000010000 */
[----:B------:R-:W-:Y:S01]  /*12ae0*/  FADD.FTZ R61, R61, R58 ;  /* 0x0000003a3d3d7221 */ /* 0x000fe20000010000 */
[-C--:B------:R-:W-:Y:S01]  /*12af0*/  HMMA.16816.F32.BF16 R120, R36, R118.reuse, R16 ;  /* 0x000000762478723c */ /* 0x080fe20000041810 */
[----:B------:R-:W-:Y:S03]  /*12b00*/  FADD.FTZ R223, R246, R223 ;  /* 0x000000dff6df7221 */ /* 0x000fe60000010000 */
[----:B------:R-:W-:Y:S02]  /*12b10*/  FADD.FTZ R222, R248, R245 ;  /* 0x000000f5f8de7221 */ /* 0x000fe40000010000 */
[----:B------:R-:W-:Y:S02]  /*12b20*/  FADD.FTZ R213, R167, R60 ;  /* 0x0000003ca7d57221 */ /* 0x000fe40000010000 */
[C---:B------:R-:W-:Y:S01]  /*12b30*/  HMMA.16816.F32.BF16 R116, R100.reuse, R118, R32 ;  /* 0x000000766474723c */ /* 0x040fe20000041820 */
[----:B------:R-:W-:Y:S07]  /*12b40*/  FADD.FTZ R211, R166, R61 ;  /* 0x0000003da6d37221 */ /* 0x000fee0000010000 */
        /* <DEDUP_REMOVED lines=13> */
.L_x_550:
[----:B------:R-:W1:Y:S01]  /*12c20*/  SHFL.BFLY PT, R8, R213, 0x2, 0x1f ;  /* 0x0c401f00d5087f89 */ /* 0x000e6200000e0000 */
[----:B------:R-:W-:Y:S01]  /*12c30*/  MOV R12, 0x3f800000 ;  /* 0x3f800000000c7802 */ /* 0x000fe20000000f00 */
[----:B------:R-:W2:Y:S01]  /*12c40*/  LDC.U8 R16, c[0x0][0x329] ;  /* 0x0000ca40ff107b82 */ /* 0x000ea20000000000 */
[----:B------:R-:W-:Y:S01]  /*12c50*/  MOV R14, 0x3f800000 ;  /* 0x3f800000000e7802 */ /* 0x000fe20000000f00 */
[----:B------:R-:W3:Y:S01]  /*12c60*/  SHFL.BFLY PT, R3, R222, 0x2, 0x1f ;  /* 0x0c401f00de037f89 */ /* 0x000ee200000e0000 */
[----:B------:R-:W-:Y:S01]  /*12c70*/  MOV R15, 0x3f800000 ;  /* 0x3f800000000f7802 */ /* 0x000fe20000000f00 */
[----:B------:R-:W-:Y:S01]  /*12c80*/  BSSY B0, `(.L_x_554) ;  /* 0x0000127000007945 */ /* 0x000fe20003800000 */
[----:B------:R-:W-:Y:S01]  /*12c90*/  ISETP.NE.AND P0, PT, R202, -0x1, PT ;  /* 0xffffffffca00780c */ /* 0x000fe20003f05270 */
[----:B------:R-:W4:Y:S02]  /*12ca0*/  SHFL.BFLY PT, R0, R223, 0x2, 0x1f ;  /* 0x0c401f00df007f89 */ /* 0x000f2400000e0000 */
[----:B------:R-:W2:Y:S02]  /*12cb0*/  LDC.U8 R20, c[0x0][0x328] ;  /* 0x0000ca00ff147b82 */ /* 0x000ea40000000000 */
[----:B------:R-:W2:Y:S01]  /*12cc0*/  SHFL.BFLY PT, R4, R211, 0x2, 0x1f ;  /* 0x0c401f00d3047f89 */ /* 0x000ea200000e0000 */
[----:B-1----:R-:W-:-:S02]  /*12cd0*/  FADD.FTZ R8, R8, R213 ;  /* 0x000000d508087221 */ /* 0x002fc40000010000 */
[----:B---3--:R-:W-:-:S03]  /*12ce0*/  FADD.FTZ R3, R3, R222 ;  /* 0x000000de03037221 */ /* 0x008fc60000010000 */
[----:B------:R-:W1:Y:S01]  /*12cf0*/  SHFL.BFLY PT, R5, R8, 0x1, 0x1f ;  /* 0x0c201f0008057f89 */ /* 0x000e6200000e0000 */
[----:B----4-:R-:W-:-:S03]  /*12d00*/  FADD.FTZ R9, R0, R223 ;  /* 0x000000df00097221 */ /* 0x010fc60000010000 */
[----:B------:R-:W3:Y:S01]  /*12d10*/  SHFL.BFLY PT, R6, R3, 0x1, 0x1f ;  /* 0x0c201f0003067f89 */ /* 0x000ee200000e0000 */
[----:B--2---:R-:W-:-:S03]  /*12d20*/  FADD.FTZ R17, R4, R211 ;  /* 0x000000d304117221 */ /* 0x004fc60000010000 */
[----:B------:R-:W2:Y:S04]  /*12d30*/  S2R R0, SR_TID.X ;  /* 0x0000000000007919 */ /* 0x000ea80000002100 */
[----:B------:R-:W4:Y:S04]  /*12d40*/  SHFL.BFLY PT, R2, R9, 0x1, 0x1f ;  /* 0x0c201f0009027f89 */ /* 0x000f2800000e0000 */
[----:B------:R-:W4:Y:S01]  /*12d50*/  SHFL.BFLY PT, R4, R17, 0x1, 0x1f ;  /* 0x0c201f0011047f89 */ /* 0x000f2200000e0000 */
[----:B-1----:R-:W-:Y:S02]  /*12d60*/  FADD.FTZ R5, R8, R5 ;  /* 0x0000000508057221 */ /* 0x002fe40000010000 */
[----:B---3--:R-:W-:-:S03]  /*12d70*/  FADD.FTZ R6, R3, R6 ;  /* 0x0000000603067221 */ /* 0x008fc60000010000 */
[----:B------:R-:W-:Y:S02]  /*12d80*/  FSETP.NE.FTZ.AND P4, PT, R5, RZ, PT ;  /* 0x000000ff0500720b */ /* 0x000fe40003f95000 */
[----:B--2---:R-:W-:Y:S02]  /*12d90*/  SHF.R.S32.HI R3, RZ, 0x1f, R0 ;  /* 0x0000001fff037819 */ /* 0x004fe40000011400 */
[----:B------:R-:W-:Y:S02]  /*12da0*/  FSETP.NE.FTZ.AND P5, PT, R6, RZ, PT ;  /* 0x000000ff0600720b */ /* 0x000fe40003fb5000 */
[-C--:B------:R-:W-:Y:S01]  /*12db0*/  LEA.HI R11, R3, R0.reuse, RZ, 0x2 ;  /* 0x00000000030b7211 */ /* 0x080fe200078f10ff */
[----:B----4-:R-:W-:Y:S01]  /*12dc0*/  FADD.FTZ R2, R9, R2 ;  /* 0x0000000209027221 */ /* 0x010fe20000010000 */
[----:B------:R-:W-:Y:S01]  /*12dd0*/  LEA.HI R3, R3, R0, RZ, 0x5 ;  /* 0x0000000003037211 */ /* 0x000fe200078f28ff */
[----:B------:R-:W-:Y:S01]  /*12de0*/  @P0 IMAD.WIDE.U32 R8, R202, c[0x0][0x1e8], RZ ;  /* 0x00007a00ca080a25 */ /* 0x000fe200078e00ff */
[----:B------:R-:W-:-:S03]  /*12df0*/  SHF.R.S32.HI R13, RZ, 0x2, R11 ;  /* 0x00000002ff0d7819 */ /* 0x000fc6000001140b */
[----:B------:R-:W1:Y:S01]  /*12e00*/  @P4 MUFU.RCP R12, R5 ;  /* 0x00000005000c4308 */ /* 0x000e620000001000 */
[----:B------:R-:W-:Y:S01]  /*12e10*/  SHF.R.S32.HI R10, RZ, 0x1f, R11 ;  /* 0x0000001fff0a7819 */ /* 0x000fe2000001140b */
[----:B------:R-:W-:Y:S01]  /*12e20*/  FADD.FTZ R4, R17, R4 ;  /* 0x0000000411047221 */ /* 0x000fe20000010000 */
[----:B------:R-:W-:Y:S01]  /*12e30*/  FSETP.NE.FTZ.AND P6, PT, R2, RZ, PT ;  /* 0x000000ff0200720b */ /* 0x000fe20003fd5000 */
[----:B------:R-:W-:Y:S01]  /*12e40*/  @P0 IMAD R9, R202, c[0x0][0x1ec], R9 ;  /* 0x00007b00ca090a24 */ /* 0x000fe200078e0209 */
[----:B------:R-:W-:Y:S02]  /*12e50*/  LEA.HI R10, R10, R13, RZ, 0x3 ;  /* 0x0000000d0a0a7211 */ /* 0x000fe400078f18ff */
[----:B------:R-:W-:Y:S01]  /*12e60*/  FSETP.NE.FTZ.AND P3, PT, R4, RZ, PT ;  /* 0x000000ff0400720b */ /* 0x000fe20003f75000 */
[----:B------:R-:W2:Y:S01]  /*12e70*/  @P5 MUFU.RCP R14, R6 ;  /* 0x00000006000e5308 */ /* 0x000ea20000001000 */
[----:B------:R-:W-:Y:S02]  /*12e80*/  LOP3.LUT R10, R10, 0xfffffff8, RZ, 0xc0, !PT ;  /* 0xfffffff80a0a7812 */ /* 0x000fe400078ec0ff */
[----:B------:R-:W-:-:S02]  /*12e90*/  LOP3.LUT R11, R11, 0x3ffffffc, RZ, 0xc0, !PT ;  /* 0x3ffffffc0b0b7812 */ /* 0x000fc400078ec0ff */
[----:B------:R-:W-:Y:S02]  /*12ea0*/  IADD3 R10, R13, -R10, RZ ;  /* 0x8000000a0d0a7210 */ /* 0x000fe40007ffe0ff */
[----:B------:R-:W-:Y:S01]  /*12eb0*/  MOV R13, 0x3f800000 ;  /* 0x3f800000000d7802 */ /* 0x000fe20000000f00 */
[----:B-1----:R-:W-:Y:S01]  /*12ec0*/  FMUL.FTZ R12, R12, c[0x0][0x2dc] ;  /* 0x0000b7000c0c7a20 */ /* 0x002fe20000410000 */
[----:B------:R-:W1:Y:S01]  /*12ed0*/  @P6 MUFU.RCP R15, R2 ;  /* 0x00000002000f6308 */ /* 0x000e620000001000 */
[----:B------:R-:W-:Y:S02]  /*12ee0*/  IMAD.IADD R11, R0, 0x1, -R11 ;  /* 0x00000001000b7824 */ /* 0x000fe400078e0a0b */
[C---:B------:R-:W-:Y:S02]  /*12ef0*/  FMUL.FTZ R124, R12.reuse, R124 ;  /* 0x0000007c0c7c7220 */ /* 0x040fe40000410000 */
[C---:B------:R-:W-:Y:S02]  /*12f00*/  FMUL.FTZ R125, R12.reuse, R125 ;  /* 0x0000007d0c7d7220 */ /* 0x040fe40000410000 */
[C---:B------:R-:W-:Y:S01]  /*12f10*/  FMUL.FTZ R120, R12.reuse, R120 ;  /* 0x000000780c787220 */ /* 0x040fe20000410000 */
[----:B------:R-:W3:Y:S01]  /*12f20*/  @P3 MUFU.RCP R13, R4 ;  /* 0x00000004000d3308 */ /* 0x000ee20000001000 */
[C---:B------:R-:W-:Y:S01]  /*12f30*/  FMUL.FTZ R121, R12.reuse, R121 ;  /* 0x000000790c797220 */ /* 0x040fe20000410000 */
[----:B------:R-:W-:Y:S01]  /*12f40*/  F2FP.BF16.PACK_AB R124, R125, R124 ;  /* 0x0000007c7d7c723e */ /* 0x000fe200000010ff */
[----:B------:R-:W-:-:S02]  /*12f50*/  FMUL.FTZ R72, R12, R72 ;  /* 0x000000480c487220 */ /* 0x000fc40000410000 */
[C---:B------:R-:W-:Y:S01]  /*12f60*/  FMUL.FTZ R73, R12.reuse, R73 ;  /* 0x000000490c497220 */ /* 0x040fe20000410000 */
[----:B------:R-:W-:Y:S01]  /*12f70*/  F2FP.BF16.PACK_AB R120, R121, R120 ;  /* 0x000000787978723e */ /* 0x000fe200000010ff */
[C---:B------:R-:W-:Y:S01]  /*12f80*/  FMUL.FTZ R76, R12.reuse, R76 ;  /* 0x0000004c0c4c7220 */ /* 0x040fe20000410000 */
[----:B------:R-:W4:Y:S01]  /*12f90*/  @P6 MUFU.LG2 R2, R2 ;  /* 0x0000000200026308 */ /* 0x000f220000000c00 */
[C---:B------:R-:W-:Y:S01]  /*12fa0*/  FMUL.FTZ R77, R12.reuse, R77 ;  /* 0x0000004d0c4d7220 */ /* 0x040fe20000410000 */
[----:B------:R-:W-:Y:S01]  /*12fb0*/  F2FP.BF16.PACK_AB R72, R73, R72 ;  /* 0x000000484948723e */ /* 0x000fe200000010ff */
[C---:B------:R-:W-:Y:S02]  /*12fc0*/  FMUL.FTZ R84, R12.reuse, R84 ;  /* 0x000000540c547220 */ /* 0x040fe40000410000 */
[C---:B------:R-:W-:Y:S01]  /*12fd0*/  FMUL.FTZ R85, R12.reuse, R85 ;  /* 0x000000550c557220 */ /* 0x040fe20000410000 */
[----:B------:R-:W-:Y:S01]  /*12fe0*/  F2FP.BF16.PACK_AB R76, R77, R76 ;  /* 0x0000004c4d4c723e */ /* 0x000fe200000010ff */
[C---:B------:R-:W-:Y:S01]  /*12ff0*/  FMUL.FTZ R108, R12.reuse, R108 ;  /* 0x0000006c0c6c7220 */ /* 0x040fe20000410000 */
[----:B------:R-:W3:Y:S01]  /*13000*/  @P3 MUFU.LG2 R4, R4 ;  /* 0x0000000400043308 */ /* 0x000ee20000000c00 */
[C---:B------:R-:W-:Y:S01]  /*13010*/  FMUL.FTZ R109, R12.reuse, R109 ;  /* 0x0000006d0c6d7220 */ /* 0x040fe20000410000 */
[----:B------:R-:W-:Y:S01]  /*13020*/  F2FP.BF16.PACK_AB R84, R85, R84 ;  /* 0x000000545554723e */ /* 0x000fe200000010ff */
[----:B------:R-:W-:-:S02]  /*13030*/  FMUL.FTZ R92, R12, R92 ;  /* 0x0000005c0c5c7220 */ /* 0x000fc40000410000 */
[C---:B------:R-:W-:Y:S01]  /*13040*/  FMUL.FTZ R93, R12.reuse, R93 ;  /* 0x0000005d0c5d7220 */ /* 0x040fe20000410000 */
[----:B------:R-:W-:Y:S01]  /*13050*/  F2FP.BF16.PACK_AB R108, R109, R108 ;  /* 0x0000006c6d6c723e */ /* 0x000fe200000010ff */
[C---:B------:R-:W-:Y:S01]  /*13060*/  FMUL.FTZ R96, R12.reuse, R96 ;  /* 0x000000600c607220 */ /* 0x040fe20000410000 */
[----:B------:R-:W3:Y:S01]  /*13070*/  @P5 MUFU.LG2 R6, R6 ;  /* 0x0000000600065308 */ /* 0x000ee20000000c00 */
[----:B------:R-:W-:Y:S01]  /*13080*/  FMUL.FTZ R97, R12, R97 ;  /* 0x000000610c617220 */ /* 0x000fe20000410000 */
[----:B------:R-:W-:Y:S01]  /*13090*/  LOP3.LUT R12, R10, 0x1, RZ, 0xc0, !PT ;  /* 0x000000010a0c7812 */ /* 0x000fe200078ec0ff */
[----:B--2---:R-:W-:Y:S01]  /*130a0*/  FMUL.FTZ R14, R14, c[0x0][0x2dc] ;  /* 0x0000b7000e0e7a20 */ /* 0x004fe20000410000 */
[----:B------:R-:W-:Y:S01]  /*130b0*/  F2FP.BF16.PACK_AB R92, R93, R92 ;  /* 0x0000005c5d5c723e */ /* 0x000fe200000010ff */
[----:B-1----:R-:W-:Y:S01]  /*130c0*/  FMUL.FTZ R15, R15, c[0x0][0x2dc] ;  /* 0x0000b7000f0f7a20 */ /* 0x002fe20000410000 */
[----:B------:R-:W-:Y:S01]  /*130d0*/  ISETP.NE.U32.AND P1, PT, R12, 0x1, PT ;  /* 0x000000010c00780c */ /* 0x000fe20003f25070 */
[C---:B------:R-:W-:Y:S01]  /*130e0*/  FMUL.FTZ R130, R14.reuse, R130 ;  /* 0x000000820e827220 */ /* 0x040fe20000410000 */
[----:B------:R-:W-:Y:S01]  /*130f0*/  MOV R12, 0xfffffff0 ;  /* 0xfffffff0000c7802 */ /* 0x000fe20000000f00 */
[C---:B------:R-:W-:Y:S01]  /*13100*/  FMUL.FTZ R131, R14.reuse, R131 ;  /* 0x000000830e837220 */ /* 0x040fe20000410000 */
[----:B------:R-:W-:Y:S01]  /*13110*/  F2FP.BF16.PACK_AB R96, R97, R96 ;  /* 0x000000606160723e */ /* 0x000fe200000010ff */
[----:B------:R-:W-:Y:S01]  /*13120*/  FMUL.FTZ R118, R14, R118 ;  /* 0x000000760e767220 */ /* 0x000fe20000410000 */
[----:B------:R-:W-:Y:S01]  /*13130*/  SEL R12, R12, 0x10, !P1 ;  /* 0x000000100c0c7807 */ /* 0x000fe20004800000 */
[----:B------:R-:W-:Y:S01]  /*13140*/  FMUL.FTZ R119, R14, R119 ;  /* 0x000000770e777220 */ /* 0x000fe20000410000 */
[----:B------:R-:W-:Y:S01]  /*13150*/  R2P PR, R10, 0x6 ;  /* 0x000000060a007804 */ /* 0x000fe20000000000 */
[----:B------:R-:W-:Y:S01]  /*13160*/  FMUL.FTZ R70, R14, R70 ;  /* 0x000000460e467220 */ /* 0x000fe20000410000 */
[----:B------:R-:W-:Y:S01]  /*13170*/  SHF.L.U32 R10, R10, 0x6, RZ ;  /* 0x000000060a0a7819 */ /* 0x000fe200000006ff */
[C---:B------:R-:W-:Y:S01]  /*13180*/  FMUL.FTZ R71, R14.reuse, R71 ;  /* 0x000000470e477220 */ /* 0x040fe20000410000 */
[----:B------:R-:W-:Y:S01]  /*13190*/  F2FP.BF16.PACK_AB R130, R131, R130 ;  /* 0x000000828382723e */ /* 0x000fe200000010ff */
[----:B------:R-:W-:Y:S01]  /*131a0*/  FMUL.FTZ R114, R14, R114 ;  /* 0x000000720e727220 */ /* 0x000fe20000410000 */
[----:B------:R-:W-:Y:S01]  /*131b0*/  LOP3.LUT R10, R10, 0x1c0, RZ, 0xc0, !PT ;  /* 0x000001c00a0a7812 */ /* 0x000fe200078ec0ff */
[C---:B------:R-:W-:Y:S01]  /*131c0*/  FMUL.FTZ R115, R14.reuse, R115 ;  /* 0x000000730e737220 */ /* 0x040fe20000410000 */
[----:B------:R-:W-:Y:S01]  /*131d0*/  F2FP.BF16.PACK_AB R118, R119, R118 ;  /* 0x000000767776723e */ /* 0x000fe200000010ff */
[----:B------:R-:W-:Y:S01]  /*131e0*/  FMUL.FTZ R82, R14, R82 ;  /* 0x000000520e527220 */ /* 0x000fe20000410000 */
[----:B------:R-:W-:Y:S01]  /*131f0*/  LEA.HI R10, R10, R10, RZ, 0x1d ;  /* 0x0000000a0a0a7211 */ /* 0x000fe200078fe8ff */
[C---:B------:R-:W-:Y:S01]  /*13200*/  FMUL.FTZ R83, R14.reuse, R83 ;  /* 0x000000530e537220 */ /* 0x040fe20000410000 */
[----:B------:R-:W-:Y:S01]  /*13210*/  F2FP.BF16.PACK_AB R70, R71, R70 ;  /* 0x000000464746723e */ /* 0x000fe200000010ff */
[C---:B------:R-:W-:Y:S01]  /*13220*/  FMUL.FTZ R90, R14.reuse, R90 ;  /* 0x0000005a0e5a7220 */ /* 0x040fe20000410000 */
[----:B------:R-:W-:Y:S01]  /*13230*/  F2FP.BF16.PACK_AB R114, R115, R114 ;  /* 0x000000727372723e */ /* 0x000fe200000010ff */
[C---:B------:R-:W-:Y:S01]  /*13240*/  FMUL.FTZ R91, R14.reuse, R91 ;  /* 0x0000005b0e5b7220 */ /* 0x040fe20000410000 */
[----:B------:R-:W-:Y:S01]  /*13250*/  F2FP.BF16.PACK_AB R82, R83, R82 ;  /* 0x000000525352723e */ /* 0x000fe200000010ff */
[C---:B------:R-:W-:Y:S01]  /*13260*/  FMUL.FTZ R106, R14.reuse, R106 ;  /* 0x0000006a0e6a7220 */ /* 0x040fe20000410000 */
[----:B------:R-:W1:Y:S01]  /*13270*/  @P4 MUFU.LG2 R5, R5 ;  /* 0x0000000500054308 */ /* 0x000e620000000c00 */
[C---:B------:R-:W-:Y:S01]  /*13280*/  FMUL.FTZ R107, R14.reuse, R107 ;  /* 0x0000006b0e6b7220 */ /* 0x040fe20000410000 */
[----:B------:R-:W-:Y:S01]  /*13290*/  F2FP.BF16.PACK_AB R90, R91, R90 ;  /* 0x0000005a5b5a723e */ /* 0x000fe200000010ff */
[----:B------:R-:W-:-:S02]  /*132a0*/  FMUL.FTZ R102, R14, R102 ;  /* 0x000000660e667220 */ /* 0x000fc40000410000 */
[----:B------:R-:W-:Y:S01]  /*132b0*/  FMUL.FTZ R103, R14, R103 ;  /* 0x000000670e677220 */ /* 0x000fe20000410000 */
[----:B------:R-:W-:Y:S01]  /*132c0*/  SHF.R.S32.HI R14, RZ, 0x5, R3 ;  /* 0x00000005ff0e7819 */ /* 0x000fe20000011403 */
[----:B---3--:R-:W-:Y:S01]  /*132d0*/  FMUL.FTZ R13, R13, c[0x0][0x2dc] ;  /* 0x0000b7000d0d7a20 */ /* 0x008fe20000410000 */
[----:B------:R-:W-:Y:S01]  /*132e0*/  F2FP.BF16.PACK_AB R106, R107, R106 ;  /* 0x0000006a6b6a723e */ /* 0x000fe200000010ff */
[C---:B------:R-:W-:Y:S01]  /*132f0*/  FMUL.FTZ R128, R15.reuse, R128 ;  /* 0x000000800f807220 */ /* 0x040fe20000410000 */
[----:B------:R-:W-:Y:S01]  /*13300*/  LEA R11, R14, R11, 0x9 ;  /* 0x0000000b0e0b7211 */ /* 0x000fe200078e48ff */
[----:B------:R-:W-:Y:S01]  /*13310*/  FMUL.FTZ R129, R15, R129 ;  /* 0x000000810f817220 */ /* 0x000fe20000410000 */
[----:B------:R-:W-:Y:S01]  /*13320*/  F2FP.BF16.PACK_AB R102, R103, R102 ;  /* 0x000000666766723e */ /* 0x000fe200000010ff */
[----:B------:R-:W-:Y:S01]  /*13330*/  FMUL.FTZ R116, R15, R116 ;  /* 0x000000740f747220 */ /* 0x000fe20000410000 */
[----:B------:R-:W-:Y:S01]  /*13340*/  LEA R10, R11, R10, 0x1 ;  /* 0x0000000a0b0a7211 */ /* 0x000fe200078e08ff */
[----:B------:R-:W-:Y:S01]  /*13350*/  FMUL.FTZ R117, R15, R117 ;  /* 0x000000750f757220 */ /* 0x000fe20000410000 */
[----:B------:R-:W-:Y:S01]  /*13360*/  F2FP.BF16.PACK_AB R128, R129, R128 ;  /* 0x000000808180723e */ /* 0x000fe200000010ff */
[C---:B------:R-:W-:Y:S01]  /*13370*/  FMUL.FTZ R126, R13.reuse, R126 ;  /* 0x0000007e0d7e7220 */ /* 0x040fe20000410000 */
[----:B------:R-:W-:Y:S01]  /*13380*/  SHF.L.U32 R11, R10, 0x1, RZ ;  /* 0x000000010a0b7819 */ /* 0x000fe200000006ff */
[C---:B------:R-:W-:Y:S01]  /*13390*/  FMUL.FTZ R127, R13.reuse, R127 ;  /* 0x0000007f0d7f7220 */ /* 0x040fe20000410000 */
[----:B------:R-:W-:Y:S01]  /*133a0*/  MOV R10, 0x20 ;  /* 0x00000020000a7802 */ /* 0x000fe20000000f00 */
[----:B------:R-:W-:Y:S01]  /*133b0*/  FMUL.FTZ R122, R13, R122 ;  /* 0x0000007a0d7a7220 */ /* 0x000fe20000410000 */
[----:B------:R-:W-:Y:S01]  /*133c0*/  F2FP.BF16.PACK_AB R116, R117, R116 ;  /* 0x000000747574723e */ /* 0x000fe200000010ff */
[C---:B------:R-:W-:Y:S01]  /*133d0*/  FMUL.FTZ R123, R13.reuse, R123 ;  /* 0x0000007b0d7b7220 */ /* 0x040fe20000410000 */
[----:B------:R-:W-:Y:S01]  /*133e0*/  SEL R18, R10, 0xffffffe0, !P1 ;  /* 0xffffffe00a127807 */ /* 0x000fe20004800000 */
[----:B------:R-:W-:Y:S01]  /*133f0*/  FMUL.FTZ R74, R13, R74 ;  /* 0x0000004a0d4a7220 */ /* 0x000fe20000410000 */
[----:B------:R-:W-:Y:S01]  /*13400*/  IADD3 R17, R11, R12, RZ ;  /* 0x0000000c0b117210 */ /* 0x000fe20007ffe0ff */
[----:B------:R-:W-:Y:S01]  /*13410*/  FMUL.FTZ R75, R13, R75 ;  /* 0x0000004b0d4b7220 */ /* 0x000fe20000410000 */
[----:B------:R-:W-:Y:S01]  /*13420*/  F2FP.BF16.PACK_AB R126, R127, R126 ;  /* 0x0000007e7f7e723e */ /* 0x000fe200000010ff */
[----:B------:R-:W-:Y:S01]  /*13430*/  FMUL.FTZ R78, R13, R78 ;  /* 0x0000004e0d4e7220 */ /* 0x000fe20000410000 */
[----:B------:R-:W-:Y:S01]  /*13440*/  F2FP.BF16.PACK_AB R122, R123, R122 ;  /* 0x0000007a7b7a723e */ /* 0x000fe200000010ff */
[C---:B------:R-:W-:Y:S01]  /*13450*/  FMUL.FTZ R79, R13.reuse, R79 ;  /* 0x0000004f0d4f7220 */ /* 0x040fe20000410000 */
[----:B------:R-:W-:Y:S01]  /*13460*/  STS [R11], R128 ;  /* 0x000000800b007388 */ /* 0x000fe20000000800 */
[----:B------:R-:W-:Y:S01]  /*13470*/  FMUL.FTZ R86, R13, R86 ;  /* 0x000000560d567220 */ /* 0x000fe20000410000 */
[----:B------:R-:W-:Y:S01]  /*13480*/  IADD3 R21, R17, R18, RZ ;  /* 0x0000001211157210 */ /* 0x000fe20007ffe0ff */
[C---:B------:R-:W-:Y:S01]  /*13490*/  FMUL.FTZ R87, R13.reuse, R87 ;  /* 0x000000570d577220 */ /* 0x040fe20000410000 */
[----:B------:R-:W-:Y:S01]  /*134a0*/  STS [R11+0x400], R130 ;  /* 0x000400820b007388 */ /* 0x000fe20000000800 */
[----:B------:R-:W-:Y:S01]  /*134b0*/  FMUL.FTZ R110, R13, R110 ;  /* 0x0000006e0d6e7220 */ /* 0x000fe20000410000 */
[----:B------:R-:W-:Y:S01]  /*134c0*/  F2FP.BF16.PACK_AB R74, R75, R74 ;  /* 0x0000004a4b4a723e */ /* 0x000fe200000010ff */
[C---:B------:R-:W-:Y:S01]  /*134d0*/  FMUL.FTZ R111, R13.reuse, R111 ;  /* 0x0000006f0d6f7220 */ /* 0x040fe20000410000 */
[----:B------:R-:W-:Y:S01]  /*134e0*/  STS [R17], R116 ;  /* 0x0000007411007388 */ /* 0x000fe20000000800 */
[----:B------:R-:W-:Y:S01]  /*134f0*/  FMUL.FTZ R94, R13, R94 ;  /* 0x0000005e0d5e7220 */ /* 0x000fe20000410000 */
[----:B------:R-:W-:Y:S01]  /*13500*/  F2FP.BF16.PACK_AB R78, R79, R78 ;  /* 0x0000004e4f4e723e */ /* 0x000fe200000010ff */
[C---:B------:R-:W-:Y:S01]  /*13510*/  FMUL.FTZ R95, R13.reuse, R95 ;  /* 0x0000005f0d5f7220 */ /* 0x040fe20000410000 */
[----:B------:R-:W-:Y:S01]  /*13520*/  STS [R17+0x400], R118 ;  /* 0x0004007611007388 */ /* 0x000fe20000000800 */
[----:B------:R-:W-:Y:S01]  /*13530*/  FMUL.FTZ R98, R13, R98 ;  /* 0x000000620d627220 */ /* 0x000fe20000410000 */
[----:B------:R-:W-:Y:S01]  /*13540*/  F2FP.BF16.PACK_AB R86, R87, R86 ;  /* 0x000000565756723e */ /* 0x000fe200000010ff */
[----:B------:R-:W-:Y:S01]  /*13550*/  FMUL.FTZ R13, R13, R99 ;  /* 0x000000630d0d7220 */ /* 0x000fe20000410000 */
[----:B------:R-:W-:Y:S01]  /*13560*/  STS [R11+0x2000], R124 ;  /* 0x0020007c0b007388 */ /* 0x000fe20000000800 */
[----:B------:R-:W-:Y:S01]  /*13570*/  FMUL.FTZ R68, R15, R68 ;  /* 0x000000440f447220 */ /* 0x000fe20000410000 */
[----:B------:R-:W-:Y:S01]  /*13580*/  F2FP.BF16.PACK_AB R110, R111, R110 ;  /* 0x0000006e6f6e723e */ /* 0x000fe200000010ff */
[----:B------:R-:W-:Y:S01]  /*13590*/  FMUL.FTZ R69, R15, R69 ;  /* 0x000000450f457220 */ /* 0x000fe20000410000 */
[----:B------:R-:W-:Y:S01]  /*135a0*/  F2FP.BF16.PACK_AB R98, R13, R98 ;  /* 0x000000620d62723e */ /* 0x000fe200000010ff */
[----:B------:R-:W-:Y:S01]  /*135b0*/  FMUL.FTZ R112, R15, R112 ;  /* 0x000000700f707220 */ /* 0x000fe20000410000 */
[----:B------:R-:W-:Y:S01]  /*135c0*/  IADD3 R13, R11, 0x40, RZ ;  /* 0x000000400b0d7810 */ /* 0x000fe20007ffe0ff */
[----:B------:R-:W-:Y:S01]  /*135d0*/  FMUL.FTZ R113, R15, R113 ;  /* 0x000000710f717220 */ /* 0x000fe20000410000 */
[----:B------:R-:W-:Y:S01]  /*135e0*/  F2FP.BF16.PACK_AB R68, R69, R68 ;  /* 0x000000444544723e */ /* 0x000fe200000010ff */
[----:B------:R-:W-:Y:S01]  /*135f0*/  FMUL.FTZ R80, R15, R80 ;  /* 0x000000500f507220 */ /* 0x000fe20000410000 */
[----:B------:R-:W-:Y:S01]  /*13600*/  @P2 IADD3 R13, R11, -0x40, RZ ;  /* 0xffffffc00b0d2810 */ /* 0x000fe20007ffe0ff */
[----:B------:R-:W-:Y:S01]  /*13610*/  FMUL.FTZ R81, R15, R81 ;  /* 0x000000510f517220 */ /* 0x000fe20000410000 */
[----:B------:R-:W-:Y:S01]  /*13620*/  F2FP.BF16.PACK_AB R112, R113, R112 ;  /* 0x000000707170723e */ /* 0x000fe200000010ff */
[C---:B------:R-:W-:Y:S01]  /*13630*/  FMUL.FTZ R88, R15.reuse, R88 ;  /* 0x000000580f587220 */ /* 0x040fe20000410000 */
[----:B------:R-:W-:Y:S01]  /*13640*/  STS [R11+0x2400], R126 ;  /* 0x0024007e0b007388 */ /* 0x000fe20000000800 */
[----:B------:R-:W-:Y:S01]  /*13650*/  FMUL.FTZ R89, R15, R89 ;  /* 0x000000590f597220 */ /* 0x000fe20000410000 */
[----:B------:R-:W-:Y:S01]  /*13660*/  F2FP.BF16.PACK_AB R80, R81, R80 ;  /* 0x000000505150723e */ /* 0x000fe200000010ff */
[----:B------:R-:W-:Y:S01]  /*13670*/  IMAD.IADD R19, R11, 0x1, R18 ;  /* 0x000000010b137824 */ /* 0x000fe200078e0212 */
[----:B------:R-:W-:Y:S01]  /*13680*/  STS [R17+0x2000], R120 ;  /* 0x0020007811007388 */ /* 0x000fe20000000800 */
[----:B------:R-:W-:Y:S01]  /*13690*/  FMUL.FTZ R104, R15, R104 ;  /* 0x000000680f687220 */ /* 0x000fe20000410000 */
[----:B------:R-:W-:Y:S01]  /*136a0*/  F2FP.BF16.PACK_AB R88, R89, R88 ;  /* 0x000000585958723e */ /* 0x000fe200000010ff */
[C---:B------:R-:W-:Y:S01]  /*136b0*/  FMUL.FTZ R105, R15.reuse, R105 ;  /* 0x000000690f697220 */ /* 0x040fe20000410000 */
[----:B------:R2:W-:Y:S01]  /*136c0*/  STS [R17+0x2400], R122 ;  /* 0x0024007a11007388 */ /* 0x0005e20000000800 */
[C---:B------:R-:W-:Y:S01]  /*136d0*/  FMUL.FTZ R100, R15.reuse, R100 ;  /* 0x000000640f647220 */ /* 0x040fe20000410000 */
[----:B------:R-:W-:Y:S01]  /*136e0*/  IADD3 R23, R18, 0x400, R13 ;  /* 0x0000040012177810 */ /* 0x000fe20007ffe00d */
[----:B------:R-:W-:Y:S01]  /*136f0*/  FMUL.FTZ R15, R15, R101 ;  /* 0x000000650f0f7220 */ /* 0x000fe20000410000 */
[----:B------:R-:W-:Y:S01]  /*13700*/  STS [R19], R68 ;  /* 0x0000004413007388 */ /* 0x000fe20000000800 */
[----:B------:R-:W-:Y:S01]  /*13710*/  F2FP.BF16.PACK_AB R104, R105, R104 ;  /* 0x000000686968723e */ /* 0x000fe200000010ff */
[----:B----4-:R-:W-:Y:S01]  /*13720*/  @P6 FMUL.FTZ R2, R2, 0.69314718246459960938 ;  /* 0x3f31721802026820 */ /* 0x010fe20000410000 */
[----:B------:R-:W-:Y:S01]  /*13730*/  IADD3 R23, R12, R23, RZ ;  /* 0x000000170c177210 */ /* 0x000fe20007ffe0ff */
[----:B------:R-:W-:Y:S01]  /*13740*/  STS [R19+0x400], R70 ;  /* 0x0004004613007388 */ /* 0x000fe20000000800 */
[----:B------:R-:W-:-:S02]  /*13750*/  F2FP.BF16.PACK_AB R15, R15, R100 ;  /* 0x000000640f0f723e */ /* 0x000fc400000010ff */
[----:B------:R-:W-:Y:S01]  /*13760*/  F2FP.BF16.PACK_AB R94, R95, R94 ;  /* 0x0000005e5f5e723e */ /* 0x000fe200000010ff */
[----:B------:R-:W-:Y:S01]  /*13770*/  STS [R21], R112 ;  /* 0x0000007015007388 */ /* 0x000fe20000000800 */
[----:B------:R-:W-:Y:S02]  /*13780*/  ISETP.NE.AND P2, PT, R16, RZ, PT ;  /* 0x000000ff1000720c */ /* 0x000fe40003f45270 */
[----:B------:R-:W-:Y:S01]  /*13790*/  LOP3.LUT R3, R3, 0xffffffe0, RZ, 0xc0, !PT ;  /* 0xffffffe003037812 */ /* 0x000fe200078ec0ff */
[----:B------:R-:W-:Y:S03]  /*137a0*/  STS [R21+0x400], R114 ;  /* 0x0004007215007388 */ /* 0x000fe60000000800 */
[----:B------:R-:W-:Y:S01]  /*137b0*/  IADD3 R3, -R3, R0, RZ ;  /* 0x0000000003037210 */ /* 0x000fe20007ffe1ff */
[----:B------:R-:W-:Y:S04]  /*137c0*/  STS [R19+0x2000], R72 ;  /* 0x0020004813007388 */ /* 0x000fe80000000800 */
[----:B------:R3:W-:Y:S01]  /*137d0*/  STS [R19+0x2400], R74 ;  /* 0x0024004a13007388 */ /* 0x0007e20000000800 */
[----:B--2---:R-:W-:Y:S01]  /*137e0*/  IADD3 R17, R12, R13, RZ ;  /* 0x0000000d0c117210 */ /* 0x004fe20007ffe0ff */
[----:B------:R-:W-:Y:S01]  /*137f0*/  @P2 IMAD.MOV.U32 R0, RZ, RZ, c[0x0][0x210] ;  /* 0x00008400ff002624 */ /* 0x000fe200078e00ff */
[----:B------:R-:W-:Y:S01]  /*13800*/  @P2 MOV R11, c[0x0][0x210] ;  /* 0x00008400000b2a02 */ /* 0x000fe20000000f00 */
[----:B------:R-:W-:Y:S01]  /*13810*/  STS [R21+0x2000], R76 ;  /* 0x0020004c15007388 */ /* 0x000fe20000000800 */
[----:B------:R-:W-:-:S02]  /*13820*/  @!P2 ISETP.NE.AND P1, PT, R20, RZ, PT ;  /* 0x000000ff1400a20c */ /* 0x000fc40003f25270 */
[----:B------:R-:W-:Y:S01]  /*13830*/  @!P2 MOV R12, c[0x0][0x214] ;  /* 0x00008500000caa02 */ /* 0x000fe20000000f00 */
[----:B------:R-:W-:Y:S01]  /*13840*/  STS [R21+0x2400], R78 ;  /* 0x0024004e15007388 */ /* 0x000fe20000000800 */
[----:B------:R-:W-:Y:S01]  /*13850*/  @P2 IMAD R11, R11, c[0x0][0x214], RZ ;  /* 0x000085000b0b2a24 */ /* 0x000fe200078e02ff */
[----:B------:R-:W-:Y:S02]  /*13860*/  @!P2 MOV R0, 0x1 ;  /* 0x000000010000a802 */ /* 0x000fe40000000f00 */
[----:B------:R-:W2:Y:S01]  /*13870*/  S2R R10, SR_CTAID.Y ;  /* 0x00000000000a7919 */ /* 0x000ea20000002600 */
[----:B------:R-:W-:Y:S02]  /*13880*/  @!P2 SEL R11, R12, c[0x0][0x234], !P1 ;  /* 0x00008d000c0baa07 */ /* 0x000fe40004800000 */
[----:B------:R-:W-:Y:S01]  /*13890*/  ISETP.NE.AND P1, PT, R20, RZ, PT ;  /* 0x000000ff1400720c */ /* 0x000fe20003f25270 */
[----:B------:R-:W-:Y:S03]  /*138a0*/  STS [R13], R80 ;  /* 0x000000500d007388 */ /* 0x000fe60000000800 */
[----:B------:R-:W-:Y:S01]  /*138b0*/  ISETP.EQ.AND P1, PT, R16, RZ, P1 ;  /* 0x000000ff1000720c */ /* 0x000fe20000f22270 */
[----:B------:R-:W-:Y:S04]  /*138c0*/  STS [R13+0x400], R82 ;  /* 0x000400520d007388 */ /* 0x000fe80000000800 */
[----:B------:R-:W-:Y:S01]  /*138d0*/  STS [R17], R88 ;  /* 0x0000005811007388 */ /* 0x000fe20000000800 */
[C---:B---3--:R-:W-:Y:S01]  /*138e0*/  IADD3 R19, R18.reuse, R13, RZ ;  /* 0x0000000d12137210 */ /* 0x048fe20007ffe0ff */
[----:B------:R-:W-:-:S02]  /*138f0*/  IMAD.IADD R18, R18, 0x1, R17 ;  /* 0x0000000112127824 */ /* 0x000fc400078e0211 */
[----:B------:R-:W-:Y:S04]  /*13900*/  STS [R17+0x400], R90 ;  /* 0x0004005a11007388 */ /* 0x000fe80000000800 */
[----:B------:R-:W-:Y:S01]  /*13910*/  STS [R13+0x2000], R84 ;  /* 0x002000540d007388 */ /* 0x000fe20000000800 */
[----:B------:R-:W-:-:S03]  /*13920*/  @!P1 CS2R R52, SRZ ;  /* 0x0000000000349805 */ /* 0x000fc6000001ff00 */
[----:B------:R3:W-:Y:S01]  /*13930*/  STS [R13+0x2400], R86 ;  /* 0x002400560d007388 */ /* 0x0007e20000000800 */
[----:B--2---:R-:W-:-:S03]  /*13940*/  @!P0 IMAD.WIDE.U32 R50, R10, c[0x0][0x1e0], RZ ;  /* 0x000078000a328a25 */ /* 0x004fc600078e00ff */
[----:B------:R-:W-:Y:S01]  /*13950*/  STS [R17+0x2000], R108 ;  /* 0x0020006c11007388 */ /* 0x000fe20000000800 */
[----:B------:R-:W-:Y:S01]  /*13960*/  @P1 IMAD R49, R10, c[0x0][0x214], RZ ;  /* 0x000085000a311a24 */ /* 0x000fe200078e02ff */
[----:B------:R-:W-:Y:S01]  /*13970*/  @!P0 MOV R8, R50 ;  /* 0x0000003200088202 */ /* 0x000fe20000000f00 */
[----:B------:R-:W-:Y:S01]  /*13980*/  @P3 FMUL.FTZ R50, R4, 0.69314718246459960938 ;  /* 0x3f31721804323820 */ /* 0x000fe20000410000 */
[----:B------:R2:W-:Y:S02]  /*13990*/  STS [R17+0x2400], R110 ;  /* 0x0024006e11007388 */ /* 0x0005e40000000800 */
[----:B------:R-:W-:Y:S02]  /*139a0*/  @P1 SEL R49, R49, R202, !P0 ;  /* 0x000000ca31311207 */ /* 0x000fe40004000000 */
[----:B------:R-:W-:Y:S02]  /*139b0*/  STS [R19], R104 ;  /* 0x0000006813007388 */ /* 0x000fe40000000800 */
[----:B------:R-:W-:-:S02]  /*139c0*/  @P1 MOV R52, R49 ;  /* 0x0000003100341202 */ /* 0x000fc40000000f00 */
[----:B------:R-:W-:Y:S01]  /*139d0*/  STS [R19+0x400], R106 ;  /* 0x0004006a13007388 */ /* 0x000fe20000000800 */
[----:B------:R-:W-:-:S03]  /*139e0*/  @P1 SHF.R.S32.HI R53, RZ, 0x1f, R49 ;  /* 0x0000001fff351819 */ /* 0x000fc60000011431 */
[----:B------:R4:W-:Y:S04]  /*139f0*/  STS [R18], R15 ;  /* 0x0000000f12007388 */ /* 0x0009e80000000800 */
[----:B------:R1:W-:Y:S01]  /*13a00*/  STS [R23], R102 ;  /* 0x0000006617007388 */ /* 0x0003e20000000800 */
[----:B---3--:R-:W-:-:S03]  /*13a10*/  @!P0 SHF.R.S32.HI R13, RZ, 0x1f, R10 ;  /* 0x0000001fff0d8819 */ /* 0x008fc6000001140a */
[----:B------:R3:W-:Y:S04]  /*13a20*/  STS [R19+0x2000], R92 ;  /* 0x0020005c13007388 */ /* 0x0007e80000000800 */
[----:B------:R3:W-:Y:S01]  /*13a30*/  STS [R19+0x2400], R94 ;  /* 0x0024005e13007388 */ /* 0x0007e20000000800 */
[----:B--2---:R-:W-:-:S03]  /*13a40*/  @!P0 IMAD R17, R13, c[0x0][0x1e0], RZ ;  /* 0x000078000d118a24 */ /* 0x004fc600078e02ff */
[----:B------:R3:W-:Y:S01]  /*13a50*/  STS [R18+0x2000], R96 ;  /* 0x0020006012007388 */ /* 0x0007e20000000800 */
[----:B------:R-:W-:-:S03]  /*13a60*/  @!P0 IMAD R48, R10, c[0x0][0x1e4], R17 ;  /* 0x000079000a308a24 */ /* 0x000fc600078e0211 */
[----:B------:R3:W-:Y:S02]  /*13a70*/  STS [R23+0x2000], R98 ;  /* 0x0020006217007388 */ /* 0x0007e40000000800 */
[----:B------:R-:W-:Y:S02]  /*13a80*/  @!P0 IADD3 R9, R51, R48, RZ ;  /* 0x0000003033098210 */ /* 0x000fe40007ffe0ff */
[----:B------:R-:W-:Y:S01]  /*13a90*/  BAR.SYNC.DEFER_BLOCKING 0x0 ;  /* 0x0000000000007b1d */ /* 0x000fe20000010000 */
[----:B----4-:R-:W-:Y:S01]  /*13aa0*/  @P2 MOV R15, 0x1 ;  /* 0x00000001000f2802 */ /* 0x010fe20000000f00 */
[----:B------:R-:W-:Y:S01]  /*13ab0*/  @!P2 IMAD R15, R11, c[0x0][0x1c0], RZ ;  /* 0x000070000b0faa24 */ /* 0x000fe200078e02ff */
[----:B------:R-:W-:Y:S02]  /*13ac0*/  LOP3.LUT P0, RZ, R3, 0x3, RZ, 0xc0, !PT ;  /* 0x0000000303ff7812 */ /* 0x000fe4000780c0ff */
[----:B------:R-:W-:Y:S01]  /*13ad0*/  MOV R3, 0x7f800000 ;  /* 0x7f80000000037802 */ /* 0x000fe20000000f00 */
[----:B------:R-:W2:Y:S01]  /*13ae0*/  S2R R13, SR_CTAID.X ;  /* 0x00000000000d7919 */ /* 0x000ea20000002500 */
[----:B------:R-:W-:Y:S01]  /*13af0*/  IMAD R15, R10, R15, RZ ;  /* 0x0000000f0a0f7224 */ /* 0x000fe200078e02ff */
[----:B------:R-:W-:Y:S01]  /*13b00*/  MOV R10, 0x7f800000 ;  /* 0x7f800000000a7802 */ /* 0x000fe20000000f00 */
[----:B------:R-:W-:Y:S01]  /*13b10*/  @P6 FFMA.FTZ R10, R135, c[0x0][0x238], R2 ;  /* 0x00008e00870a6a23 */ /* 0x000fe20000010002 */
[----:B------:R-:W4:Y:S01]  /*13b20*/  S2R R12, SR_CTAID.Z ;  /* 0x00000000000c7919 */ /* 0x000f220000002700 */
[----:B------:R-:W-:Y:S01]  /*13b30*/  MOV R2, 0x7f800000 ;  /* 0x7f80000000027802 */ /* 0x000fe20000000f00 */
[----:B------:R-:W-:Y:S01]  /*13b40*/  @P3 FFMA.FTZ R3, R7, c[0x0][0x238], R50 ;  /* 0x00008e0007033a23 */ /* 0x000fe20000010032 */
[----:B------:R-:W-:Y:S01]  /*13b50*/  SEL R15, R15, RZ, !P1 ;  /* 0x000000ff0f0f7207 */ /* 0x000fe20004800000 */
[----:B------:R3:W3:Y:S04]  /*13b60*/  LDS.128 R40, [R205] ;  /* 0x00000000cd287984 */ /* 0x0006e80000000c00 */
[----:B------:R3:W3:Y:S01]  /*13b70*/  LDS.128 R36, [R205+0x800] ;  /* 0x00080000cd247984 */ /* 0x0006e20000000c00 */
[----:B--2---:R-:W-:-:S03]  /*13b80*/  IMAD R13, R13, R0, RZ ;  /* 0x000000000d0d7224 */ /* 0x004fc600078e02ff */
[----:B------:R2:W2:Y:S01]  /*13b90*/  LDS.128 R32, [R205+0x1000] ;  /* 0x00100000cd207984 */ /* 0x0004a20000000c00 */
[----:B----4-:R-:W-:Y:S01]  /*13ba0*/  IMAD R15, R12, R11, R15 ;  /* 0x0000000b0c0f7224 */ /* 0x010fe200078e020f */
[----:B------:R-:W-:Y:S02]  /*13bb0*/  SHF.L.U32 R48, R13, 0x7, RZ ;  /* 0x000000070d307819 */ /* 0x000fe400000006ff */
[----:B------:R4:W2:Y:S01]  /*13bc0*/  LDS.128 R28, [R205+0x1800] ;  /* 0x00180000cd1c7984 */ /* 0x0008a20000000c00 */
[----:B------:R-:W-:Y:S01]  /*13bd0*/  @P5 FMUL.FTZ R13, R6, 0.69314718246459960938 ;  /* 0x3f317218060d5820 */ /* 0x000fe20000410000 */
[----:B------:R-:W-:Y:S01]  /*13be0*/  MOV R11, 0x7f800000 ;  /* 0x7f800000000b7802 */ /* 0x000fe20000000f00 */
[----:B-1----:R-:W-:Y:S01]  /*13bf0*/  @P4 FMUL.FTZ R6, R5, 0.69314718246459960938 ;  /* 0x3f31721805064820 */ /* 0x002fe20000410000 */
[----:B------:R4:W1:Y:S01]  /*13c00*/  LDS.128 R24, [R205+0x2000] ;  /* 0x00200000cd187984 */ /* 0x0008620000000c00 */
[----:B------:R-:W-:Y:S01]  /*13c10*/  IADD3 R4, P2, P1, R48, R52, R15 ;  /* 0x0000003430047210 */ /* 0x000fe2000795e00f */
[----:B------:R-:W-:Y:S01]  /*13c20*/  @P5 FFMA.FTZ R11, R134, c[0x0][0x238], R13 ;  /* 0x00008e00860b5a23 */ /* 0x000fe2000001000d */
[----:B------:R-:W-:Y:S01]  /*13c30*/  SHF.R.S32.HI R48, RZ, 0x1f, R48 ;  /* 0x0000001fff307819 */ /* 0x000fe20000011430 */
[----:B------:R4:W1:Y:S01]  /*13c40*/  LDS.128 R20, [R205+0x2800] ;  /* 0x00280000cd147984 */ /* 0x0008620000000c00 */
[----:B------:R-:W-:Y:S01]  /*13c50*/  SHF.R.S32.HI R15, RZ, 0x1f, R15 ;  /* 0x0000001fff0f7819 */ /* 0x000fe2000001140f */
[----:B------:R-:W-:-:S02]  /*13c60*/  @P4 FFMA.FTZ R2, R133, c[0x0][0x238], R6 ;  /* 0x00008e0085024a23 */ /* 0x000fc40000010006 */
[----:B------:R4:W1:Y:S01]  /*13c70*/  LDS.128 R16, [R205+0x3000] ;  /* 0x00300000cd107984 */ /* 0x0008620000000c00 */
[----:B------:R-:W-:-:S03]  /*13c80*/  IADD3.X R15, R48, R53, R15, P2, P1 ;  /* 0x00000035300f7210 */ /* 0x000fc600017e240f */
[----:B------:R4:W1:Y:S01]  /*13c90*/  LDS.128 R44, [R205+0x3800] ;  /* 0x00380000cd2c7984 */ /* 0x0008620000000c00 */
[----:B------:R-:W-:Y:S05]  /*13ca0*/  @P0 BRA `(.L_x_555) ;  /* 0x0000024000000947 */ /* 0x000fea0003800000 */
[----:B------:R-:W-:-:S04]  /*13cb0*/  SHF.R.S32.HI R5, RZ, 0x1f, R14 ;  /* 0x0000001fff057819 */ /* 0x000fc8000001140e */
[----:B------:R-:W-:-:S04]  /*13cc0*/  LEA.HI R5, R5, R14, RZ, 0x2 ;  /* 0x0000000e05057211 */ /* 0x000fc800078f10ff */
[----:B------:R-:W-:-:S05]  /*13cd0*/  LOP3.LUT R5, R5, 0xffffffc, RZ, 0xc0, !PT ;  /* 0x0ffffffc05057812 */ /* 0x000fca00078ec0ff */
[----:B------:R-:W-:-:S04]  /*13ce0*/  IMAD.IADD R14, R14, 0x1, -R5 ;  /* 0x000000010e0e7824 */ /* 0x000fc800078e0a05 */
[----:B------:R-:W-:-:S05]  /*13cf0*/  IMAD R5, R14, 0x10, R203 ;  /* 0x000000100e057824 */ /* 0x000fca00078e02cb */
[CC--:B------:R-:W-:Y:S02]  /*13d00*/  ISETP.GE.AND P6, PT, R5.reuse, R195.reuse, PT ;  /* 0x000000c30500720c */ /* 0x0c0fe40003fc6270 */
[C---:B------:R-:W-:Y:S02]  /*13d10*/  IADD3 R13, R5.reuse, 0x8, RZ ;  /* 0x00000008050d7810 */ /* 0x040fe40007ffe0ff */
[C---:B------:R-:W-:Y:S02]  /*13d20*/  IADD3 R7, R5.reuse, 0x40, RZ ;  /* 0x0000004005077810 */ /* 0x040fe40007ffe0ff */
[----:B------:R-:W-:Y:S02]  /*13d30*/  IADD3 R14, R5, 0x48, RZ ;  /* 0x00000048050e7810 */ /* 0x000fe40007ffe0ff */
[-C--:B------:R-:W-:Y:S02]  /*13d40*/  ISETP.GE.AND P5, PT, R13, R195.reuse, PT ;  /* 0x000000c30d00720c */ /* 0x080fe40003fa6270 */
[----:B------:R-:W-:-:S02]  /*13d50*/  ISETP.GE.AND P4, PT, R7, R195, PT ;  /* 0x000000c30700720c */ /* 0x000fc40003f86270 */
[----:B------:R-:W-:Y:S01]  /*13d60*/  ISETP.GE.AND P3, PT, R14, R195, PT ;  /* 0x000000c30e00720c */ /* 0x000fe20003f66270 */
[----:B------:R-:W-:-:S05]  /*13d70*/  @!P6 IMAD R5, R5, R0, RZ ;  /* 0x000000000505e224 */ /* 0x000fca00078e02ff */
[----:B------:R-:W-:-:S03]  /*13d80*/  @!P6 IADD3 R6, P0, R5, R4, RZ ;  /* 0x000000040506e210 */ /* 0x000fc60007f1e0ff */
[-C--:B------:R-:W-:Y:S01]  /*13d90*/  @!P5 IMAD R13, R13, R0.reuse, RZ ;  /* 0x000000000d0dd224 */ /* 0x080fe200078e02ff */
[-C--:B------:R-:W-:Y:S01]  /*13da0*/  @!P6 LEA.HI.X.SX32 R5, R5, R15.reuse, 0x1, P0 ;  /* 0x0000000f0505e211 */ /* 0x080fe200000f0eff */
[-C--:B------:R-:W-:Y:S01]  /*13db0*/  @!P4 IMAD R7, R7, R0.reuse, RZ ;  /* 0x000000000707c224 */ /* 0x080fe200078e02ff */
[----:B------:R-:W-:Y:S01]  /*13dc0*/  @!P6 LEA R48, P0, R6, c[0x0][0x200], 0x2 ;  /* 0x000080000630ea11 */ /* 0x000fe200078010ff */
[----:B------:R-:W-:Y:S01]  /*13dd0*/  @!P3 IMAD R14, R14, R0, RZ ;  /* 0x000000000e0eb224 */ /* 0x000fe200078e02ff */
[-C--:B------:R-:W-:Y:S02]  /*13de0*/  @!P5 IADD3 R0, P2, R13, R4.reuse, RZ ;  /* 0x000000040d00d210 */ /* 0x080fe40007f5e0ff */
[----:B------:R-:W-:Y:S02]  /*13df0*/  @!P6 LEA.HI.X R49, R6, c[0x0][0x204], R5, 0x2, P0 ;  /* 0x000081000631ea11 */ /* 0x000fe400000f1405 */
[-C--:B------:R-:W-:Y:S02]  /*13e00*/  @!P4 IADD3 R5, P1, R7, R4.reuse, RZ ;  /* 0x000000040705c210 */ /* 0x080fe40007f3e0ff */
[----:B------:R-:W-:Y:S01]  /*13e10*/  @!P3 IADD3 R4, P0, R14, R4, RZ ;  /* 0x000000040e04b210 */ /* 0x000fe20007f1e0ff */
[----:B------:R4:W-:Y:S01]  /*13e20*/  @!P6 STG.E [R48.64], R10 ;  /* 0x0000000a3000e986 */ /* 0x0009e2000c101914 */
[----:B------:R-:W-:-:S02]  /*13e30*/  @!P5 LEA.HI.X.SX32 R13, R13, R15, 0x1, P2 ;  /* 0x0000000f0d0dd211 */ /* 0x000fc400010f0eff */
[----:B------:R-:W-:Y:S02]  /*13e40*/  @!P5 LEA R50, P2, R0, c[0x0][0x200], 0x2 ;  /* 0x000080000032da11 */ /* 0x000fe400078410ff */
[-C--:B------:R-:W-:Y:S02]  /*13e50*/  @!P4 LEA.HI.X.SX32 R6, R7, R15.reuse, 0x1, P1 ;  /* 0x0000000f0706c211 */ /* 0x080fe400008f0eff */
[----:B------:R-:W-:Y:S02]  /*13e60*/  @!P3 LEA.HI.X.SX32 R15, R14, R15, 0x1, P0 ;  /* 0x0000000f0e0fb211 */ /* 0x000fe400000f0eff */
[----:B------:R-:W-:Y:S02]  /*13e70*/  @!P4 LEA R52, P1, R5, c[0x0][0x200], 0x2 ;  /* 0x000080000534ca11 */ /* 0x000fe400078210ff */
[----:B------:R-:W-:Y:S02]  /*13e80*/  @!P3 LEA R14, P0, R4, c[0x0][0x200], 0x2 ;  /* 0x00008000040eba11 */ /* 0x000fe400078010ff */
[----:B------:R-:W-:-:S02]  /*13e90*/  @!P5 LEA.HI.X R51, R0, c[0x0][0x204], R13, 0x2, P2 ;  /* 0x000081000033da11 */ /* 0x000fc400010f140d */
[----:B------:R-:W-:Y:S02]  /*13ea0*/  @!P4 LEA.HI.X R53, R5, c[0x0][0x204], R6, 0x2, P1 ;  /* 0x000081000535ca11 */ /* 0x000fe400008f1406 */
[----:B------:R-:W-:Y:S01]  /*13eb0*/  @!P3 LEA.HI.X R15, R4, c[0x0][0x204], R15, 0x2, P0 ;  /* 0x00008100040fba11 */ /* 0x000fe200000f140f */
[----:B------:R4:W-:Y:S04]  /*13ec0*/  @!P5 STG.E [R50.64], R11 ;  /* 0x0000000b3200d986 */ /* 0x0009e8000c101914 */
[----:B------:R4:W-:Y:S04]  /*13ed0*/  @!P4 STG.E [R52.64], R2 ;  /* 0x000000023400c986 */ /* 0x0009e8000c101914 */
[----:B------:R4:W-:Y:S02]  /*13ee0*/  @!P3 STG.E [R14.64], R3 ;  /* 0x000000030e00b986 */ /* 0x0009e4000c101914 */
.L_x_555:
[----:B------:R-:W-:Y:S05]  /*13ef0*/  BSYNC B0 ;  /* 0x0000000000007941 */ /* 0x000fea0003800000 */
.L_x_554:
[----:B----4-:R-:W4:Y:S01]  /*13f00*/  S2R R3, SR_TID.X ;  /* 0x0000000000037919 */ /* 0x010f220000002100 */
[C---:B------:R-:W-:Y:S01]  /*13f10*/  IADD3 R8, P0, R218.reuse, R8, RZ ;  /* 0x00000008da087210 */ /* 0x040fe20007f1e0ff */
[----:B------:R-:W-:Y:S01]  /*13f20*/  BSSY B0, `(.L_x_556) ;  /* 0x0000015000007945 */ /* 0x000fe20003800000 */
[----:B------:R-:W-:-:S02]  /*13f30*/  ISETP.GE.AND P1, PT, R218, c[0x0][0x220], PT ;  /* 0x00008800da007a0c */ /* 0x000fc40003f26270 */
[----:B------:R-:W-:Y:S01]  /*13f40*/  SHF.R.S32.HI R2, RZ, 0x1f, R12 ;  /* 0x0000001fff027819 */ /* 0x000fe2000001140c */
[----:B------:R-:W-:Y:S01]  /*13f50*/  IMAD.X R9, R219, 0x1, R9, P0 ;  /* 0x00000001db097824 */ /* 0x000fe200000e0609 */
[----:B----4-:R-:W-:-:S04]  /*13f60*/  SHF.R.S32.HI R0, RZ, 0x1f, R3 ;  /* 0x0000001fff007819 */ /* 0x010fc80000011403 */
[----:B------:R-:W-:Y:S01]  /*13f70*/  LEA.HI R0, R0, R3, RZ, 0x3 ;  /* 0x0000000300007211 */ /* 0x000fe200078f18ff */
[----:B------:R-:W-:-:S03]  /*13f80*/  IMAD R3, R2, c[0x0][0x1f0], RZ ;  /* 0x00007c0002037a24 */ /* 0x000fc600078e02ff */
[----:B------:R-:W-:Y:S01]  /*13f90*/  SHF.R.S32.HI R0, RZ, 0x3, R0 ;  /* 0x00000003ff007819 */ /* 0x000fe20000011400 */
[C---:B------:R-:W-:Y:S02]  /*13fa0*/  IMAD R3, R12.reuse, c[0x0][0x1f4], R3 ;  /* 0x00007d000c037a24 */ /* 0x040fe400078e0203 */
[----:B------:R-:W-:Y:S01]  /*13fb0*/  IMAD.WIDE.U32 R12, R12, c[0x0][0x1f0], R8 ;  /* 0x00007c000c0c7a25 */ /* 0x000fe200078e0008 */
[----:B------:R-:W-:-:S03]  /*13fc0*/  ISETP.GE.OR P0, PT, R0, R195, P1 ;  /* 0x000000c30000720c */ /* 0x000fc60000f06670 */
[----:B------:R-:W-:-:S10]  /*13fd0*/  IMAD.IADD R5, R13, 0x1, R3 ;  /* 0x000000010d057824 */ /* 0x000fd400078e0203 */
        /* <DEDUP_REMOVED lines=8> */
[----:B---3--:R3:W-:Y:S02]  /*14060*/  STG.E.128 [R8.64], R40 ;  /* 0x0000002808007986 */ /* 0x0087e4000c101d14 */
.L_x_557:
[----:B------:R-:W-:Y:S05]  /*14070*/  BSYNC B0 ;  /* 0x0000000000007941 */ /* 0x000fea0003800000 */
.L_x_556:
[----:B------:R-:W-:Y:S01]  /*14080*/  IADD3 R2, R0, 0x10, RZ ;  /* 0x0000001000027810 */ /* 0x000fe20007ffe0ff */
[----:B------:R-:W-:Y:S03]  /*14090*/  BSSY B0, `(.L_x_558) ;  /* 0x000000e000007945 */ /* 0x000fe60003800000 */
[----:B------:R-:W-:-:S13]  /*140a0*/  ISETP.GE.OR P0, PT, R2, R195, P1 ;  /* 0x000000c30200720c */ /* 0x000fda0000f06670 */
[----:B------:R-:W-:Y:S05]  /*140b0*/  @P0 BRA `(.L_x_559) ;  /* 0x000000b000000947 */ /* 0x000fea0003800000 */
[----:B------:R-:W-:Y:S01]  /*140c0*/  IADD3 R3, P0, R220, 0x10, RZ ;  /* 0x00000010dc037810 */ /* 0x000fe20007f1e0ff */
[----:B------:R-:W-:Y:S01]  /*140d0*/  IMAD.MOV.U32 R6, RZ, RZ, R12 ;  /* 0x000000ffff067224 */ /* 0x000fe200078e000c */
[----:B------:R-:W-:-:S03]  /*140e0*/  MOV R7, R5 ;  /* 0x0000000500077202 */ /* 0x000fc60000000f00 */
[----:B------:R-:W-:Y:S02]  /*140f0*/  IMAD.X R2, RZ, RZ, R221, P0 ;  /* 0x000000ffff027224 */ /* 0x000fe400000e06dd */
[----:B------:R-:W-:-:S04]  /*14100*/  IMAD.WIDE.U32 R6, R3, c[0x0][0x1e8], R6 ;  /* 0x00007a0003067a25 */ /* 0x000fc800078e0006 */
[----:B------:R-:W-:Y:S01]  /*14110*/  IMAD R2, R2, c[0x0][0x1e8], RZ ;  /* 0x00007a0002027a24 */ /* 0x000fe200078e02ff */
[----:B---3--:R-:W-:-:S03]  /*14120*/  LEA R8, P0, R6, c[0x0][0x1d0], 0x1 ;  /* 0x0000740006087a11 */ /* 0x008fc600078008ff */
[----:B------:R-:W-:-:S05]  /*14130*/  IMAD R2, R3, c[0x0][0x1ec], R2 ;  /* 0x00007b0003027a24 */ /* 0x000fca00078e0202 */
[----:B------:R-:W-:-:S04]  /*14140*/  IADD3 R2, R7, R2, RZ ;  /* 0x0000000207027210 */ /* 0x000fc80007ffe0ff */
[----:B------:R-:W-:-:S05]  /*14150*/  LEA.HI.X R9, R6, c[0x0][0x1d4], R2, 0x1, P0 ;  /* 0x0000750006097a11 */ /* 0x000fca00000f0c02 */
[----:B------:R3:W-:Y:S02]  /*14160*/  STG.E.128 [R8.64], R36 ;  /* 0x0000002408007986 */ /* 0x0007e4000c101d14 */
.L_x_559:
[----:B------:R-:W-:Y:S05]  /*14170*/  BSYNC B0 ;  /* 0x0000000000007941 */ /* 0x000fea0003800000 */
.L_x_558:
        /* <DEDUP_REMOVED lines=15> */
.L_x_561:
[----:B------:R-:W-:Y:S05]  /*14270*/  BSYNC B0 ;  /* 0x0000000000007941 */ /* 0x000fea0003800000 */
.L_x_560:
[----:B------:R-:W-:Y:S01]  /*14280*/  ISETP.GE.OR P0, PT, R212, R195, P1 ;  /* 0x000000c3d400720c */ /* 0x000fe20000f06670 */
[----:B------:R-:W-:-:S12]  /*14290*/  BSSY B0, `(.L_x_562) ;  /* 0x000000d000007945 */ /* 0x000fd80003800000 */
[----:B------:R-:W-:Y:S05]  /*142a0*/  @P0 BRA `(.L_x_563) ;  /* 0x000000b000000947 */ /* 0x000fea0003800000 */
[----:B--2---:R-:W-:Y:S01]  /*142b0*/  IADD3 R2, P0, R220, 0x30, RZ ;  /* 0x00000030dc027810 */ /* 0x004fe20007f1e0ff */
        /* <DEDUP_REMOVED lines=10> */
.L_x_563:
[----:B------:R-:W-:Y:S05]  /*14360*/  BSYNC B0 ;  /* 0x0000000000007941 */ /* 0x000fea0003800000 */
.L_x_562:
        /* <DEDUP_REMOVED lines=14> */
.L_x_565:
[----:B------:R-:W-:Y:S05]  /*14450*/  BSYNC B0 ;  /* 0x0000000000007941 */ /* 0x000fea0003800000 */
.L_x_564:
[----:B------:R-:W-:Y:S01]  /*14460*/  ISETP.GE.OR P0, PT, R208, R195, P1 ;  /* 0x000000c3d000720c */ /* 0x000fe20000f06670 */
[----:B------:R-:W-:-:S12]  /*14470*/  BSSY B0, `(.L_x_566) ;  /* 0x000000d000007945 */ /* 0x000fd80003800000 */
[----:B------:R-:W-:Y:S05]  /*14480*/  @P0 BRA `(.L_x_567) ;  /* 0x000000b000000947 */ /* 0x000fea0003800000 */
[----:B-12---:R-:W-:Y:S01]  /*14490*/  IADD3 R2, P0, R220, 0x50, RZ ;  /* 0x00000050dc027810 */ /* 0x006fe20007f1e0ff */
        /* <DEDUP_REMOVED lines=10> */
.L_x_567:
[----:B------:R-:W-:Y:S05]  /*14540*/  BSYNC B0 ;  /* 0x0000000000007941 */ /* 0x000fea0003800000 */
.L_x_566:
        /* <DEDUP_REMOVED lines=14> */
.L_x_569:
[----:B------:R-:W-:Y:S05]  /*14630*/  BSYNC B0 ;  /* 0x0000000000007941 */ /* 0x000fea0003800000 */
.L_x_568:
[----:B------:R-:W-:-:S13]  /*14640*/  ISETP.GE.OR P1, PT, R204, R195, P1 ;  /* 0x000000c3cc00720c */ /* 0x000fda0000f26670 */
[----:B------:R-:W-:Y:S05]  /*14650*/  @P1 EXIT ;  /* 0x000000000000194d */ /* 0x000fea0003800000 */
[----:B------:R-:W-:Y:S02]  /*14660*/  IADD3 R0, P0, R220, 0x70, RZ ;  /* 0x00000070dc007810 */ /* 0x000fe40007f1e0ff */
[----:B------:R-:W-:Y:S02]  /*14670*/  MOV R4, R12 ;  /* 0x0000000c00047202 */ /* 0x000fe40000000f00 */
[----:B------:R-:W-:-:S03]  /*14680*/  IADD3.X R220, RZ, R221, RZ, P0, !PT ;  /* 0x000000ddffdc7210 */ /* 0x000fc600007fe4ff */
[----:B------:R-:W-:-:S04]  /*14690*/  IMAD.WIDE.U32 R4, R0, c[0x0][0x1e8], R4 ;  /* 0x00007a0000047a25 */ /* 0x000fc800078e0004 */
[----:B-12---:R-:W-:Y:S01]  /*146a0*/  IMAD R3, R220, c[0x0][0x1e8], RZ ;  /* 0x00007a00dc037a24 */ /* 0x006fe200078e02ff */
[----:B------:R-:W-:-:S03]  /*146b0*/  LEA R2, P0, R4, c[0x0][0x1d0], 0x1 ;  /* 0x0000740004027a11 */ /* 0x000fc600078008ff */
[----:B------:R-:W-:-:S05]  /*146c0*/  IMAD R3, R0, c[0x0][0x1ec], R3 ;  /* 0x00007b0000037a24 */ /* 0x000fca00078e0203 */
[----:B------:R-:W-:-:S04]  /*146d0*/  IADD3 R3, R5, R3, RZ ;  /* 0x0000000305037210 */ /* 0x000fc80007ffe0ff */
[----:B------:R-:W-:-:S05]  /*146e0*/  LEA.HI.X R3, R4, c[0x0][0x1d4], R3, 0x1, P0 ;  /* 0x0000750004037a11 */ /* 0x000fca00000f0c03 */
[----:B------:R-:W-:Y:S01]  /*146f0*/  STG.E.128 [R2.64], R44 ;  /* 0x0000002c02007986 */ /* 0x000fe2000c101d14 */
[----:B------:R-:W-:Y:S05]  /*14700*/  EXIT ;  /* 0x000000000000794d */ /* 0x000fea0003800000 */
.L_x_504:
[----:B------:R-:W1:Y:S01]  /*14710*/  LDC.U8 R2, c[0x0][0x329] ;  /* 0x0000ca40ff027b82 */ /* 0x000e620000000000 */
[----:B------:R-:W-:Y:S01]  /*14720*/  ISETP.NE.AND P4, PT, R202, -0x1, PT ;  /* 0xffffffffca00780c */ /* 0x000fe20003f85270 */
[----:B------:R-:W-:Y:S01]  /*14730*/  BSSY B0, `(.L_x_570) ;  /* 0x000003f000007945 */ /* 0x000fe20003800000 */
[----:B------:R-:W-:Y:S02]  /*14740*/  LEA.HI R4, R14, R239, RZ, 0x3 ;  /* 0x000000ef0e047211 */ /* 0x000fe400078f18ff */
[----:B------:R-:W-:Y:S02]  /*14750*/  IADD3 R18, -R13, R18, RZ ;  /* 0x000000120d127210 */ /* 0x000fe40007ffe1ff */
[----:B------:R-:W-:Y:S01]  /*14760*/  LOP3.LUT R8, R4, 0xfffffff8, RZ, 0xc0, !PT ;  /* 0xfffffff804087812 */ /* 0x000fe200078ec0ff */
[----:B------:R-:W2:Y:S01]  /*14770*/  LDC.U8 R6, c[0x0][0x328] ;  /* 0x0000ca00ff067b82 */ /* 0x000ea20000000000 */
[----:B------:R-:W-:-:S03]  /*14780*/  SHF.R.S32.HI R4, RZ, 0x3, R4 ;  /* 0x00000003ff047819 */ /* 0x000fc60000011404 */
[----:B------:R-:W-:Y:S02]  /*14790*/  IMAD.IADD R239, R239, 0x1, -R8 ;  /* 0x00000001efef7824 */ /* 0x000fe400078e0a08 */
[----:B------:R-:W-:Y:S01]  /*147a0*/  @!P4 SHF.R.S32.HI R5, RZ, 0x1f, R0 ;  /* 0x0000001fff05c819 */ /* 0x000fe20000011400 */
[----:B------:R-:W-:-:S04]  /*147b0*/  @P4 IMAD.WIDE.U32 R20, R202, c[0x0][0x1e8], RZ ;  /* 0x00007a00ca144a25 */ /* 0x000fc800078e00ff */
[----:B------:R-:W-:Y:S02]  /*147c0*/  @!P4 IMAD R5, R5, c[0x0][0x1e0], RZ ;  /* 0x000078000505ca24 */ /* 0x000fe400078e02ff */
[----:B------:R-:W-:Y:S01]  /*147d0*/  @!P4 IMAD.WIDE.U32 R10, R0, c[0x0][0x1e0], RZ ;  /* 0x00007800000aca25 */ /* 0x000fe200078e00ff */
[----:B-1----:R-:W-:-:S03]  /*147e0*/  ISETP.NE.AND P2, PT, R2, RZ, PT ;  /* 0x000000ff0200720c */ /* 0x002fc60003f45270 */
[----:B------:R-:W-:Y:S01]  /*147f0*/  @!P4 IMAD.MOV.U32 R20, RZ, RZ, R10 ;  /* 0x000000ffff14c224 */ /* 0x000fe200078e000a */
[----:B--2---:R-:W-:-:S04]  /*14800*/  ISETP.NE.AND P0, PT, R6, RZ, PT ;  /* 0x000000ff0600720c */ /* 0x004fc80003f05270 */
[----:B------:R-:W-:-:S05]  /*14810*/  ISETP.EQ.AND P0, PT, R2, RZ, P0 ;  /* 0x000000ff0200720c */ /* 0x000fca0000702270 */
[----:B------:R-:W-:Y:S01]  /*14820*/  @P2 IMAD.MOV.U32 R3, RZ, RZ, c[0x0][0x210] ;  /* 0x00008400ff032624 */ /* 0x000fe200078e00ff */
[----:B------:R-:W-:Y:S01]  /*14830*/  @!P2 ISETP.NE.AND P3, PT, R6, RZ, PT ;  /* 0x000000ff0600a20c */ /* 0x000fe20003f65270 */
[----:B------:R-:W-:Y:S01]  /*14840*/  @!P4 IMAD R6, R0, c[0x0][0x1e4], R5 ;  /* 0x000079000006ca24 */ /* 0x000fe200078e0205 */
[C---:B------:R-:W-:Y:S01]  /*14850*/  ISETP.NE.OR P1, PT, R202.reuse, -0x1, !P0 ;  /* 0xffffffffca00780c */ /* 0x040fe20004725670 */
[----:B------:R-:W-:Y:S01]  /*14860*/  @!P2 IMAD.MOV.U32 R5, RZ, RZ, c[0x0][0x214] ;  /* 0x00008500ff05a624 */ /* 0x000fe200078e00ff */
[----:B------:R-:W-:Y:S01]  /*14870*/  @P2 MOV R7, 0x1 ;  /* 0x0000000100072802 */ /* 0x000fe20000000f00 */
[----:B------:R-:W-:Y:S02]  /*14880*/  @P2 IMAD R3, R3, c[0x0][0x214], RZ ;  /* 0x0000850003032a24 */ /* 0x000fe400078e02ff */
[----:B------:R-:W-:Y:S01]  /*14890*/  @P4 IMAD R2, R202, c[0x0][0x1ec], R21 ;  /* 0x00007b00ca024a24 */ /* 0x000fe200078e0215 */
[----:B------:R-:W-:Y:S01]  /*148a0*/  @!P2 SEL R3, R5, c[0x0][0x234], !P3 ;  /* 0x00008d000503aa07 */ /* 0x000fe20005800000 */
[----:B------:R-:W-:Y:S01]  /*148b0*/  @!P4 IMAD.IADD R2, R11, 0x1, R6 ;  /* 0x000000010b02c824 */ /* 0x000fe200078e0206 */
[----:B------:R-:W-:Y:S01]  /*148c0*/  SHF.R.S32.HI R5, RZ, 0x1f, R22 ;  /* 0x0000001fff057819 */ /* 0x000fe20000011416 */
[----:B------:R-:W-:Y:S01]  /*148d0*/  IMAD.SHL.U32 R11, R239, 0x8, RZ ;  /* 0x00000008ef0b7824 */ /* 0x000fe200078e00ff */
[----:B------:R-:W-:Y:S01]  /*148e0*/  @!P0 CS2R R8, SRZ ;  /* 0x0000000000088805 */ /* 0x000fe2000001ff00 */
[----:B------:R-:W-:-:S02]  /*148f0*/  @!P2 IMAD R7, R3, c[0x0][0x1c0], RZ ;  /* 0x000070000307aa24 */ /* 0x000fc400078e02ff */
[C---:B------:R-:W-:Y:S01]  /*14900*/  @!P1 IMAD R202, R0.reuse, c[0x0][0x214], RZ ;  /* 0x0000850000ca9a24 */ /* 0x040fe200078e02ff */
[C---:B------:R-:W-:Y:S01]  /*14910*/  IADD3 R20, P3, R11.reuse, R20, RZ ;  /* 0x000000140b147210 */ /* 0x040fe20007f7e0ff */
[----:B------:R-:W-:Y:S01]  /*14920*/  IMAD R0, R0, R7, RZ ;  /* 0x0000000700007224 */ /* 0x000fe200078e02ff */
[----:B------:R-:W-:Y:S01]  /*14930*/  ISETP.GE.AND P1, PT, R11, c[0x0][0x220], PT ;  /* 0x000088000b007a0c */ /* 0x000fe20003f26270 */
[----:B------:R-:W-:Y:S01]  /*14940*/  IMAD R5, R5, c[0x0][0x1f0], RZ ;  /* 0x00007c0005057a24 */ /* 0x000fe200078e02ff */
[----:B------:R-:W-:Y:S01]  /*14950*/  LEA.HI.X.SX32 R21, R11, R2, 0x1, P3 ;  /* 0x000000020b157211 */ /* 0x000fe200018f0eff */
[----:B------:R-:W-:Y:S01]  /*14960*/  @P2 IMAD.MOV.U32 R2, RZ, RZ, c[0x0][0x210] ;  /* 0x00008400ff022624 */ /* 0x000fe200078e00ff */
[----:B------:R-:W-:Y:S01]  /*14970*/  SEL R0, R0, RZ, !P0 ;  /* 0x000000ff00007207 */ /* 0x000fe20004000000 */
[----:B------:R-:W-:Y:S01]  /*14980*/  @!P2 IMAD.MOV.U32 R2, RZ, RZ, 0x1 ;  /* 0x00000001ff02a424 */ /* 0x000fe200078e00ff */
[-C--:B------:R-:W-:Y:S01]  /*14990*/  ISETP.GE.OR P3, PT, R4, R18.reuse, P1 ;  /* 0x000000120400720c */ /* 0x080fe20000f66670 */
[--C-:B------:R-:W-:Y:S01]  /*149a0*/  @P0 IMAD.MOV.U32 R8, RZ, RZ, R202.reuse ;  /* 0x000000ffff080224 */ /* 0x100fe200078e00ca */
[----:B------:R-:W-:Y:S01]  /*149b0*/  @P0 SHF.R.S32.HI R9, RZ, 0x1f, R202 ;  /* 0x0000001fff090819 */ /* 0x000fe200000114ca */
[----:B------:R-:W-:Y:S01]  /*149c0*/  IMAD R25, R22, c[0x0][0x1f4], R5 ;  /* 0x00007d0016197a24 */ /* 0x000fe200078e0205 */
[----:B------:R-:W-:Y:S01]  /*149d0*/  ISETP.GE.AND P0, PT, R4, R18, PT ;  /* 0x000000120400720c */ /* 0x000fe20003f06270 */
[----:B------:R-:W-:Y:S01]  /*149e0*/  IMAD.WIDE.U32 R20, R22, c[0x0][0x1f0], R20 ;  /* 0x00007c0016147a25 */ /* 0x000fe200078e0014 */
[----:B------:R-:W-:-:S03]  /*149f0*/  SHF.R.S32.HI R5, RZ, 0x1f, R4 ;  /* 0x0000001fff057819 */ /* 0x000fc60000011404 */
[----:B------:R-:W-:Y:S02]  /*14a00*/  IMAD R13, R13, R2, RZ ;  /* 0x000000020d0d7224 */ /* 0x000fe400078e02ff */
[----:B------:R-:W-:Y:S01]  /*14a10*/  IMAD R22, R22, R3, R0 ;  /* 0x0000000316167224 */ /* 0x000fe200078e0200 */
[----:B------:R-:W-:Y:S01]  /*14a20*/  P2R R3, PR, RZ, 0x1 ;  /* 0x00000001ff037803 */ /* 0x000fe20000000000 */
[----:B------:R-:W-:Y:S01]  /*14a30*/  IMAD.IADD R25, R25, 0x1, R21 ;  /* 0x0000000119197824 */ /* 0x000fe200078e0215 */
[----:B------:R-:W-:Y:S02]  /*14a40*/  SHF.R.S32.HI R7, RZ, 0x1f, R13 ;  /* 0x0000001fff077819 */ /* 0x000fe4000001140d */
[--C-:B------:R-:W-:Y:S02]  /*14a50*/  IADD3 R0, P2, P0, R13, R8, R22.reuse ;  /* 0x000000080d007210 */ /* 0x100fe4000785e016 */
[----:B------:R-:W-:Y:S01]  /*14a60*/  SHF.R.S32.HI R8, RZ, 0x1f, R22 ;  /* 0x0000001fff087819 */ /* 0x000fe20000011416 */
[----:B------:R-:W-:-:S03]  /*14a70*/  IMAD.WIDE R22, R19, 0x80, R4 ;  /* 0x0000008013167825 */ /* 0x000fc600078e0204 */
[----:B------:R-:W-:Y:S01]  /*14a80*/  IADD3.X R8, R7, R9, R8, P2, P0 ;  /* 0x0000000907087210 */ /* 0x000fe200017e0408 */
        /* <DEDUP_REMOVED lines=9> */
.L_x_571:
[----:B------:R-:W-:Y:S05]  /*14b20*/  BSYNC B0 ;  /* 0x0000000000007941 */ /* 0x000fea0003800000 */
.L_x_570:
[----:B------:R-:W-:Y:S01]  /*14b30*/  IADD3 R19, R4, 0x10, RZ ;  /* 0x0000001004137810 */ /* 0x000fe20007ffe0ff */
[----:B------:R-:W-:Y:S03]  /*14b40*/  BSSY B0, `(.L_x_572) ;  /* 0x0000010000007945 */ /* 0x000fe60003800000 */
[CC--:B------:R-:W-:Y:S02]  /*14b50*/  ISETP.GE.OR P0, PT, R19.reuse, R18.reuse, P1 ;  /* 0x000000121300720c */ /* 0x0c0fe40000f06670 */
[----:B------:R-:W-:-:S04]  /*14b60*/  ISETP.GE.AND P2, PT, R19, R18, PT ;  /* 0x000000121300720c */ /* 0x000fc80003f46270 */
[----:B------:R-:W-:-:S07]  /*14b70*/  P2R R10, PR, RZ, 0x4 ;  /* 0x00000004ff0a7803 */ /* 0x000fce0000000000 */
[----:B------:R-:W-:Y:S05]  /*14b80*/  @P0 BRA `(.L_x_573) ;  /* 0x000000b000000947 */ /* 0x000fea0003800000 */
[----:B------:R-:W-:Y:S01]  /*14b90*/  IADD3 R7, P0, R22, 0x10, RZ ;  /* 0x0000001016077810 */ /* 0x000fe20007f1e0ff */
[----:B-1----:R-:W-:Y:S01]  /*14ba0*/  IMAD.MOV.U32 R12, RZ, RZ, R20 ;  /* 0x000000ffff0c7224 */ /* 0x002fe200078e0014 */
        /* <DEDUP_REMOVED lines=8> */
[----:B------:R1:W-:Y:S02]  /*14c30*/  STG.E.128 [R14.64], RZ ;  /* 0x000000ff0e007986 */ /* 0x0003e4000c101d14 */
.L_x_573:
[----:B------:R-:W-:Y:S05]  /*14c40*/  BSYNC B0 ;  /* 0x0000000000007941 */ /* 0x000fea0003800000 */
.L_x_572:
[----:B------:R-:W-:Y:S01]  /*14c50*/  IADD3 R17, R4, 0x20, RZ ;  /* 0x0000002004117810 */ /* 0x000fe20007ffe0ff */
[----:B------:R-:W-:Y:S03]  /*14c60*/  BSSY B0, `(.L_x_574) ;  /* 0x000000f000007945 */ /* 0x000fe60003800000 */
[CC--:B------:R-:W-:Y:S02]  /*14c70*/  ISETP.GE.OR P0, PT, R17.reuse, R18.reuse, P1 ;  /* 0x000000121100720c */ /* 0x0c0fe40000f06670 */
[----:B------:R-:W-:-:S11]  /*14c80*/  ISETP.GE.AND P6, PT, R17, R18, PT ;  /* 0x000000121100720c */ /* 0x000fd60003fc6270 */
        /* <DEDUP_REMOVED lines=12> */
.L_x_575:
[----:B------:R-:W-:Y:S05]  /*14d50*/  BSYNC B0 ;  /* 0x0000000000007941 */ /* 0x000fea0003800000 */
.L_x_574:
[----:B-1----:R-:W-:Y:S01]  /*14d60*/  IADD3 R15, R4, 0x30, RZ ;  /* 0x00000030040f7810 */ /* 0x002fe20007ffe0ff */
[----:B------:R-:W-:Y:S03]  /*14d70*/  BSSY B0, `(.L_x_576) ;  /* 0x000000f000007945 */ /* 0x000fe60003800000 */
[CC--:B------:R-:W-:Y:S02]  /*14d80*/  ISETP.GE.OR P0, PT, R15.reuse, R18.reuse, P1 ;  /* 0x000000120f00720c */ /* 0x0c0fe40000f06670 */
[----:B------:R-:W-:-:S11]  /*14d90*/  ISETP.GE.AND P5, PT, R15, R18, PT ;  /* 0x000000120f00720c */ /* 0x000fd60003fa6270 */
[----:B------:R-:W-:Y:S05]  /*14da0*/  @P0 BRA `(.L_x_577) ;  /* 0x000000b000000947 */ /* 0x000fea0003800000 */
[----:B------:R-:W-:Y:S01]  /*14db0*/  IADD3 R7, P0, R22, 0x30, RZ ;  /* 0x0000003016077810 */ /* 0x000fe20007f1e0ff */
[----:B------:R-:W-:Y:S01]  /*14dc0*/  IMAD.MOV.U32 R12, RZ, RZ, R20 ;  /* 0x000000ffff0c7224 */ /* 0x000fe200078e0014 */
        /* <DEDUP_REMOVED lines=9> */
.L_x_577:
[----:B------:R-:W-:Y:S05]  /*14e60*/  BSYNC B0 ;  /* 0x0000000000007941 */ /* 0x000fea0003800000 */
.L_x_576:
        /* <DEDUP_REMOVED lines=16> */
.L_x_579:
[----:B------:R-:W-:Y:S05]  /*14f70*/  BSYNC B0 ;  /* 0x0000000000007941 */ /* 0x000fea0003800000 */
.L_x_578:
        /* <DEDUP_REMOVED lines=16> */
.L_x_581:
[----:B------:R-:W-:Y:S05]  /*15080*/  BSYNC B0 ;  /* 0x0000000000007941 */ /* 0x000fea0003800000 */
.L_x_580:
        /* <DEDUP_REMOVED lines=16> */
.L_x_583:
[----:B------:R-:W-:Y:S05]  /*15190*/  BSYNC B0 ;  /* 0x0000000000007941 */ /* 0x000fea0003800000 */
.L_x_582:
[----:B------:R-:W-:Y:S01]  /*151a0*/  IADD3 R7, R4, 0x70, RZ ;  /* 0x0000007004077810 */ /* 0x000fe20007ffe0ff */
[----:B------:R-:W-:Y:S03]  /*151b0*/  BSSY B0, `(.L_x_584) ;  /* 0x000000f000007945 */ /* 0x000fe60003800000 */
[CC--:B------:R-:W-:Y:S02]  /*151c0*/  ISETP.GE.OR P0, PT, R7.reuse, R18.reuse, P1 ;  /* 0x000000120700720c */ /* 0x0c0fe40000f06670 */
[----:B------:R-:W-:-:S11]  /*151d0*/  ISETP.GE.AND P1, PT, R7, R18, PT ;  /* 0x000000120700720c */ /* 0x000fd60003f26270 */
[----:B------:R-:W-:Y:S05]  /*151e0*/  @P0 BRA `(.L_x_585) ;  /* 0x000000b000000947 */ /* 0x000fea0003800000 */
[----:B------:R-:W-:Y:S01]  /*151f0*/  IADD3 R6, P0, R22, 0x70, RZ ;  /* 0x0000007016067810 */ /* 0x000fe20007f1e0ff */
[----:B------:R-:W-:-:S04]  /*15200*/  IMAD.MOV.U32 R22, RZ, RZ, R20 ;  /* 0x000000ffff167224 */ /* 0x000fc800078e0014 */
[----:B------:R-:W-:Y:S01]  /*15210*/  IMAD.X R21, RZ, RZ, R23, P0 ;  /* 0x000000ffff157224 */ /* 0x000fe200000e0617 */
[----:B------:R-:W-:-:S03]  /*15220*/  MOV R23, R25 ;  /* 0x0000001900177202 */ /* 0x000fc60000000f00 */
[----:B------:R-:W-:Y:S02]  /*15230*/  IMAD R21, R21, c[0x0][0x1e8], RZ ;  /* 0x00007a0015157a24 */ /* 0x000fe400078e02ff */
[----:B------:R-:W-:-:S04]  /*15240*/  IMAD.WIDE.U32 R22, R6, c[0x0][0x1e8], R22 ;  /* 0x00007a0006167a25 */ /* 0x000fc800078e0016 */
[----:B------:R-:W-:Y:S01]  /*15250*/  IMAD R21, R6, c[0x0][0x1ec], R21 ;  /* 0x00007b0006157a24 */ /* 0x000fe200078e0215 */
[----:B------:R-:W-:-:S04]  /*15260*/  LEA R20, P0, R22, c[0x0][0x1d0], 0x1 ;  /* 0x0000740016147a11 */ /* 0x000fc800078008ff */
[----:B------:R-:W-:-:S04]  /*15270*/  IADD3 R21, R21, R23, RZ ;  /* 0x0000001715157210 */ /* 0x000fc80007ffe0ff */
[----:B------:R-:W-:-:S05]  /*15280*/  LEA.HI.X R21, R22, c[0x0][0x1d4], R21, 0x1, P0 ;  /* 0x0000750016157a11 */ /* 0x000fca00000f0c15 */
[----:B------:R2:W-:Y:S02]  /*15290*/  STG.E.128 [R20.64], RZ ;  /* 0x000000ff14007986 */ /* 0x0005e4000c101d14 */
.L_x_585:
[----:B------:R-:W-:Y:S05]  /*152a0*/  BSYNC B0 ;  /* 0x0000000000007941 */ /* 0x000fea0003800000 */
.L_x_584:
        /* <DEDUP_REMOVED lines=9> */
[----:B------:R-:W-:-:S05]  /*15340*/  @!P0 IMAD R23, R4, R2, RZ ;  /* 0x0000000204178224 */ /* 0x000fca00078e02ff */
[----:B--2---:R-:W-:Y:S01]  /*15350*/  @!P0 IADD3 R21, P1, R23, R0, RZ ;  /* 0x0000000017158210 */ /* 0x004fe20007f3e0ff */
[----:B------:R-:W-:-:S03]  /*15360*/  @!P6 IMAD R17, R17, R2, RZ ;  /* 0x000000021111e224 */ /* 0x000fc600078e02ff */
[----:B------:R-:W-:Y:S02]  /*15370*/  @!P0 LEA.HI.X.SX32 R4, R23, R8, 0x1, P1 ;  /* 0x0000000817048211 */ /* 0x000fe400008f0eff */
[----:B------:R-:W-:-:S13]  /*15380*/  ISETP.NE.OR P1, PT, R239, RZ, P2 ;  /* 0x000000ffef00720c */ /* 0x000fda0001725670 */
[----:B------:R-:W-:-:S05]  /*15390*/  @!P1 IMAD R23, R19, R2, RZ ;  /* 0x0000000213179224 */ /* 0x000fca00078e02ff */
[----:B------:R-:W-:-:S04]  /*153a0*/  @!P1 IADD3 R19, P2, R23, R0, RZ ;  /* 0x0000000017139210 */ /* 0x000fc80007f5e0ff */
[----:B------:R-:W-:Y:S01]  /*153b0*/  @!P1 LEA.HI.X.SX32 R6, R23, R8, 0x1, P2 ;  /* 0x0000000817069211 */ /* 0x000fe200010f0eff */
[----:B------:R-:W-:Y:S01]  /*153c0*/  @!P1 IMAD.MOV.U32 R23, RZ, RZ, 0x7f800000 ;  /* 0x7f800000ff179424 */ /* 0x000fe200078e00ff */
[----:B------:R-:W-:-:S04]  /*153d0*/  @!P0 LEA R20, P2, R21, c[0x0][0x200], 0x2 ;  /* 0x0000800015148a11 */ /* 0x000fc800078410ff */
[----:B------:R-:W-:Y:S02]  /*153e0*/  @!P0 LEA.HI.X R21, R21, c[0x0][0x204], R4, 0x2, P2 ;  /* 0x0000810015158a11 */ /* 0x000fe400010f1404 */
[----:B------:R-:W-:-:S04]  /*153f0*/  @!P1 LEA R18, P2, R19, c[0x0][0x200], 0x2 ;  /* 0x0000800013129a11 */ /* 0x000fc800078410ff */
[----:B------:R-:W-:Y:S02]  /*15400*/  @!P1 LEA.HI.X R19, R19, c[0x0][0x204], R6, 0x2, P2 ;  /* 0x0000810013139a11 */ /* 0x000fe400010f1406 */
[----:B------:R-:W-:Y:S01]  /*15410*/  ISETP.NE.AND P2, PT, R3, RZ, PT ;  /* 0x000000ff0300720c */ /* 0x000fe20003f45270 */
[----:B------:R-:W-:-:S03]  /*15420*/  @!P0 IMAD.MOV.U32 R3, RZ, RZ, 0x7f800000 ;  /* 0x7f800000ff038424 */ /* 0x000fc600078e00ff */
[----:B------:R-:W-:Y:S02]  /*15430*/  ISETP.NE.OR P2, PT, R239, RZ, P2 ;  /* 0x000000ffef00720c */ /* 0x000fe40001745670 */
[----:B------:R2:W-:Y:S01]  /*15440*/  @!P0 STG.E [R20.64], R3 ;  /* 0x0000000314008986 */ /* 0x0005e2000c101914 */
[----:B------:R-:W-:-:S03]  /*15450*/  @!P6 IADD3 R4, P0, R17, R0, RZ ;  /* 0x000000001104e210 */ /* 0x000fc60007f1e0ff */
[----:B------:R3:W-:Y:S01]  /*15460*/  @!P1 STG.E [R18.64], R23 ;  /* 0x0000001712009986 */ /* 0x0007e2000c101914 */
[----:B------:R-:W-:Y:S01]  /*15470*/  ISETP.NE.AND P1, PT, R5, RZ, PT ;  /* 0x000000ff0500720c */ /* 0x000fe20003f25270 */
[----:B------:R-:W-:Y:S01]  /*15480*/  @!P5 IMAD R5, R15, R2, RZ ;  /* 0x000000020f05d224 */ /* 0x000fe200078e02ff */
[----:B------:R-:W-:Y:S02]  /*15490*/  @!P6 LEA.HI.X.SX32 R17, R17, R8, 0x1, P0 ;  /* 0x000000081111e211 */ /* 0x000fe400000f0eff */
[C---:B------:R-:W-:Y:S02]  /*154a0*/  @!P6 LEA R14, P0, R4.reuse, c[0x0][0x200], 0x2 ;  /* 0x00008000040eea11 */ /* 0x040fe400078010ff */
[-C--:B------:R-:W-:Y:S01]  /*154b0*/  @!P2 IMAD R9, R9, R2.reuse, RZ ;  /* 0x000000020909a224 */ /* 0x080fe200078e02ff */
[----:B------:R-:W-:Y:S02]  /*154c0*/  ISETP.NE.OR P1, PT, R239, RZ, P1 ;  /* 0x000000ffef00720c */ /* 0x000fe40000f25670 */
[----:B------:R-:W-:Y:S01]  /*154d0*/  @!P6 LEA.HI.X R15, R4, c[0x0][0x204], R17, 0x2, P0 ;  /* 0x00008100040fea11 */ /* 0x000fe200000f1411 */
[----:B------:R-:W-:Y:S01]  /*154e0*/  @!P4 IMAD R17, R13, R2, RZ ;  /* 0x000000020d11c224 */ /* 0x000fe200078e02ff */
[----:B------:R-:W-:Y:S01]  /*154f0*/  @!P5 IADD3 R6, P0, R5, R0, RZ ;  /* 0x000000000506d210 */ /* 0x000fe20007f1e0ff */
[----:B------:R-:W-:-:S03]  /*15500*/  @!P3 IMAD R13, R11, R2, RZ ;  /* 0x000000020b0db224 */ /* 0x000fc600078e02ff */
[----:B--2---:R-:W-:Y:S01]  /*15510*/  @!P5 LEA.HI.X.SX32 R3, R5, R8, 0x1, P0 ;  /* 0x000000080503d211 */ /* 0x004fe200000f0eff */
[----:B------:R-:W-:Y:S01]  /*15520*/  @!P2 IMAD.MOV.U32 R21, RZ, RZ, 0x7f800000 ;  /* 0x7f800000ff15a424 */ /* 0x000fe200078e00ff */
[----:B------:R-:W-:Y:S01]  /*15530*/  @!P5 LEA R4, P0, R6, c[0x0][0x200], 0x2 ;  /* 0x000080000604da11 */ /* 0x000fe200078010ff */
[----:B---3--:R-:W-:-:S03]  /*15540*/  @!P3 IMAD.MOV.U32 R23, RZ, RZ, 0x7f800000 ;  /* 0x7f800000ff17b424 */ /* 0x008fc600078e00ff */
[----:B------:R-:W-:Y:S02]  /*15550*/  @!P5 LEA.HI.X R5, R6, c[0x0][0x204], R3, 0x2, P0 ;  /* 0x000081000605da11 */ /* 0x000fe400000f1403 */
[----:B------:R-:W-:-:S04]  /*15560*/  @!P4 IADD3 R3, P0, R17, R0, RZ ;  /* 0x000000001103c210 */ /* 0x000fc80007f1e0ff */
[----:B------:R-:W-:Y:S01]  /*15570*/  @!P4 LEA.HI.X.SX32 R6, R17, R8, 0x1, P0 ;  /* 0x000000081106c211 */ /* 0x000fe200000f0eff */
[----:B------:R-:W-:Y:S01]  /*15580*/  @!P4 IMAD.MOV.U32 R17, RZ, RZ, 0x7f800000 ;  /* 0x7f800000ff11c424 */ /* 0x000fe200078e00ff */
[----:B------:R-:W-:-:S04]  /*15590*/  @!P4 LEA R10, P0, R3, c[0x0][0x200], 0x2 ;  /* 0x00008000030aca11 */ /* 0x000fc800078010ff */
[----:B------:R-:W-:Y:S02]  /*155a0*/  @!P4 LEA.HI.X R11, R3, c[0x0][0x204], R6, 0x2, P0 ;  /* 0x00008100030bca11 */ /* 0x000fe400000f1406 */
[----:B------:R-:W-:-:S04]  /*155b0*/  @!P3 IADD3 R3, P0, R13, R0, RZ ;  /* 0x000000000d03b210 */ /* 0x000fc80007f1e0ff */
[----:B------:R-:W-:Y:S02]  /*155c0*/  @!P3 LEA.HI.X.SX32 R6, R13, R8, 0x1, P0 ;  /* 0x000000080d06b211 */ /* 0x000fe400000f0eff */
[----:B------:R-:W-:-:S04]  /*155d0*/  @!P3 LEA R12, P0, R3, c[0x0][0x200], 0x2 ;  /* 0x00008000030cba11 */ /* 0x000fc800078010ff */
[----:B------:R-:W-:Y:S02]  /*155e0*/  @!P3 LEA.HI.X R13, R3, c[0x0][0x204], R6, 0x2, P0 ;  /* 0x00008100030dba11 */ /* 0x000fe400000f1406 */
[----:B------:R-:W-:-:S04]  /*155f0*/  @!P2 IADD3 R3, P0, R9, R0, RZ ;  /* 0x000000000903a210 */ /* 0x000fc80007f1e0ff */
[----:B------:R-:W-:Y:S01]  /*15600*/  @!P2 LEA.HI.X.SX32 R6, R9, R8, 0x1, P0 ;  /* 0x000000080906a211 */ /* 0x000fe200000f0eff */
[----:B------:R-:W-:Y:S01]  /*15610*/  @!P6 IMAD.MOV.U32 R9, RZ, RZ, 0x7f800000 ;  /* 0x7f800000ff09e424 */ /* 0x000fe200078e00ff */
[----:B------:R-:W-:-:S04]  /*15620*/  @!P2 LEA R18, P0, R3, c[0x0][0x200], 0x2 ;  /* 0x000080000312aa11 */ /* 0x000fc800078010ff */
[----:B------:R-:W-:Y:S01]  /*15630*/  @!P2 LEA.HI.X R19, R3, c[0x0][0x204], R6, 0x2, P0 ;  /* 0x000081000313aa11 */ /* 0x000fe200000f1406 */
[----:B------:R-:W-:Y:S01]  /*15640*/  @!P5 IMAD.MOV.U32 R3, RZ, RZ, 0x7f800000 ;  /* 0x7f800000ff03d424 */ /* 0x000fe200078e00ff */
[----:B------:R2:W-:Y:S04]  /*15650*/  @!P6 STG.E [R14.64], R9 ;  /* 0x000000090e00e986 */ /* 0x0005e8000c101914 */
[----:B------:R2:W-:Y:S04]  /*15660*/  @!P5 STG.E [R4.64], R3 ;  /* 0x000000030400d986 */ /* 0x0005e8000c101914 */
[----:B------:R2:W-:Y:S04]  /*15670*/  @!P4 STG.E [R10.64], R17 ;  /* 0x000000110a00c986 */ /* 0x0005e8000c101914 */
[----:B------:R2:W-:Y:S04]  /*15680*/  @!P3 STG.E [R12.64], R23 ;  /* 0x000000170c00b986 */ /* 0x0005e8000c101914 */
[----:B------:R2:W-:Y:S01]  /*15690*/  @!P2 STG.E [R18.64], R21 ;  /* 0x000000151200a986 */ /* 0x0005e2000c101914 */
[----:B------:R-:W-:Y:S05]  /*156a0*/  @P1 EXIT ;  /* 0x000000000000194d */ /* 0x000fea0003800000 */
[----:B------:R-:W-:Y:S02]  /*156b0*/  IMAD R7, R7, R2, RZ ;  /* 0x0000000207077224 */ /* 0x000fe400078e02ff */
[----:B--2---:R-:W-:-:S03]  /*156c0*/  IMAD.MOV.U32 R5, RZ, RZ, 0x7f800000 ;  /* 0x7f800000ff057424 */ /* 0x004fc600078e00ff */
[----:B------:R-:W-:-:S04]  /*156d0*/  IADD3 R0, P0, R7, R0, RZ ;  /* 0x0000000007007210 */ /* 0x000fc80007f1e0ff */
[----:B------:R-:W-:Y:S02]  /*156e0*/  LEA.HI.X.SX32 R7, R7, R8, 0x1, P0 ;  /* 0x0000000807077211 */ /* 0x000fe400000f0eff */
[----:B------:R-:W-:-:S04]  /*156f0*/  LEA R2, P0, R0, c[0x0][0x200], 0x2 ;  /* 0x0000800000027a11 */ /* 0x000fc800078010ff */
[----:B------:R-:W-:-:S05]  /*15700*/  LEA.HI.X R3, R0, c[0x0][0x204], R7, 0x2, P0 ;  /* 0x0000810000037a11 */ /* 0x000fca00000f1407 */
[----:B------:R-:W-:Y:S01]  /*15710*/  STG.E [R2.64], R5 ;  /* 0x0000000502007986 */ /* 0x000fe2000c101914 */
[----:B------:R-:W-:Y:S05]  /*15720*/  EXIT ;  /* 0x000000000000794d */ /* 0x000fea0003800000 */
.L_x_586:
        /* <DEDUP_REMOVED lines=13> */
.L_x_1138:


//--------------------- .text._ZN5flash16flash_fwd_kernelI23Flash_fwd_kernel_traitsILi64ELi128ELi64ELi4ELb0ELb0EN7cutlass10bfloat16_tE19Flash_kernel_traitsILi64ELi128ELi64ELi4ES3_EELb1ELb1ELb0ELb0ELb1ELb1ELb0ELb0EEEvNS_16Flash_fwd_paramsE --------------------------
	.section	.text._ZN5flash16flash_fwd_kernelI23Flash_fwd_kernel_traitsILi64ELi128ELi64ELi4ELb0ELb0EN7cutlass10bfloat16_tE19Flash_kernel_traitsILi64ELi128ELi64ELi4ES3_EELb1ELb1ELb0ELb0ELb1ELb1ELb0ELb0EEEvNS_16Flash_fwd_paramsE,"ax",@progbits
	.sectioninfo	@"SHI_REGISTERS=255"
	.align	128
        .global         _ZN5flash16flash_fwd_kernelI23Flash_fwd_kernel_traitsILi64ELi128ELi64ELi4ELb0ELb0EN7cutlass10bfloat16_tE19Flash_kernel_traitsILi64ELi128ELi64ELi4ES3_EELb1ELb1ELb0ELb0ELb1ELb1ELb0ELb0EEEvNS_16Flash_fwd_paramsE
        .type           _ZN5flash16flash_fwd_kernelI23Flash_fwd_kernel_traitsILi64ELi128ELi64ELi4ELb0ELb0EN7cutlass10bfloat16_tE19Flash_kernel_traitsILi64ELi128ELi64ELi4ES3_EELb1ELb1ELb0ELb0ELb1ELb1ELb0ELb0EEEvNS_16Flash_fwd_paramsE,@function
        .size           _ZN5flash16flash_fwd_kernelI23Flash_fwd_kernel_traitsILi64ELi128ELi64ELi4ELb0ELb0EN7cutlass10bfloat16_tE19Flash_kernel_traitsILi64ELi128ELi64ELi4ES3_EELb1ELb1ELb0ELb0ELb1ELb1ELb0ELb0EEEvNS_16Flash_fwd_paramsE,(.L_x_1139 - _ZN5flash16flash_fwd_kernelI23Flash_fwd_kernel_traitsILi64ELi128ELi64ELi4ELb0ELb0EN7cutlass10bfloat16_tE19Flash_kernel_traitsILi64ELi128ELi64ELi4ES3_EELb1ELb1ELb0ELb0ELb1ELb1ELb0ELb0EEEvNS_16Flash_fwd_paramsE)
        .other          _ZN5flash16flash_fwd_kernelI23Flash_fwd_kernel_traitsILi64ELi128ELi64ELi4ELb0ELb0EN7cutlass10bfloat16_tE19Flash_kernel_traitsILi64ELi128ELi64ELi4ES3_EELb1ELb1ELb0ELb0ELb1ELb1ELb0ELb0EEEvNS_16Flash_fwd_paramsE,@"STO_CUDA_ENTRY STV_DEFAULT"
_ZN5flash16flash_fwd_kernelI23Flash_fwd_kernel_traitsILi64ELi128ELi64ELi4ELb0ELb0EN7cutlass10bfloat16_tE19Flash_kernel_traitsILi64ELi128ELi64ELi4ES3_EELb1ELb1ELb0ELb0ELb1ELb1ELb0ELb0EEEvNS_16Flash_fwd_paramsE:
.text._ZN5flash16flash_fwd_kernelI23Flash_fwd_kernel_traitsILi64ELi128ELi64ELi4ELb0ELb0EN7cutlass10bfloat16_tE19Flash_kernel_traitsILi64ELi128ELi64ELi4ES3_EELb1ELb1ELb0ELb0ELb1ELb1ELb0ELb0EEEvNS_16Flash_fwd_paramsE:
[----:B------:R-:W-:Y:S02]  /*0000*/  MOV R1, c[0x0][0x28] ;  /* 0x00000a0000017a02 */ /* 0x000fe40000000f00 */
[----:B------:R-:W-:Y:S02]  /*0010*/  ULDC.U8 UR4, c[0x0][0x304] ;  /* 0x0000c10000047ab9 */ /* 0x000fe40000000000 */
[----:B------:R-:W-:Y:S01]  /*0020*/  ISETP.NE.AND P2, PT, RZ, UR4, PT ;  /* 0x00000004ff007c0c */ /* 0x000fe2000bf45270 */
[----:B------:R-:W-:Y:S02]  /*0030*/  ULDC.64 UR14, c[0x0][0x2f0] ;  /* 0x0000bc00000e7ab9 */ /* 0x000fe40000000a00 */
[----:B------:R-:W-:Y:S01]  /*0040*/  IMAD.U32 R2, RZ, RZ, UR14 ;  /* 0x0000000eff027e24 */ /* 0x000fe2000f8e00ff */
[----:B------:R-:W-:Y:S01]  /*0050*/  ULDC.64 UR12, c[0x0][0x118] ;  /* 0x00004600000c7ab9 */ /* 0x000fe20000000a00 */
[----:B------:R-:W-:-:S08]  /*0060*/  IMAD.U32 R3, RZ, RZ, UR15 ;  /* 0x0000000fff037e24 */ /* 0x000fd0000f8e00ff */
[----:B------:R-:W2:Y:S01]  /*0070*/  @P2 LDG.E.64 R2, [R2.64] ;  /* 0x0000000c02022981 */ /* 0x000ea2000c1e1b00 */
[----:B------:R-:W-:Y:S02]  /*0080*/  IMAD.MOV.U32 R137, RZ, RZ, c[0x0][0x2f8] ;  /* 0x0000be00ff897624 */ /* 0x000fe400078e00ff */
[----:B------:R-:W-:Y:S02]  /*0090*/  IMAD.MOV.U32 R116, RZ, RZ, c[0x0][0x2fc] ;  /* 0x0000bf00ff747624 */ /* 0x000fe400078e00ff */
[----:B------:R-:W-:Y:S02]  /*00a0*/  @P2 IMAD.MOV.U32 R4, RZ, RZ, R137 ;  /* 0x000000ffff042224 */ /* 0x000fe400078e0089 */
[----:B------:R-:W-:-:S05]  /*00b0*/  @P2 IMAD.MOV.U32 R5, RZ, RZ, R116 ;  /* 0x000000ffff052224 */ /* 0x000fca00078e0074 */
[----:B------:R-:W3:Y:S01]  /*00c0*/  @P2 LDG.E.64 R8, [R4.64] ;  /* 0x0000000c04082981 */ /* 0x000ee2000c1e1b00 */
[----:B------:R-:W-:Y:S02]  /*00d0*/  ISETP.NE.U32.AND P1, PT, RZ, c[0x0][0x250], PT ;  /* 0x00009400ff007a0c */ /* 0x000fe40003f25070 */
[----:B------:R-:W-:Y:S01]  /*00e0*/  ISETP.NE.U32.AND P4, PT, RZ, c[0x0][0x258], PT ;  /* 0x00009600ff007a0c */ /* 0x000fe20003f85070 */
[----:B------:R-:W1:Y:S01]  /*00f0*/  S2R R117, SR_CTAID.X ;  /* 0x0000000000757919 */ /* 0x000e620000002500 */
[----:B------:R-:W-:Y:S02]  /*0100*/  ISETP.NE.AND.EX P1, PT, RZ, c[0x0][0x254], PT, P1 ;  /* 0x00009500ff007a0c */ /* 0x000fe40003f25310 */
[----:B------:R-:W-:Y:S01]  /*0110*/  ISETP.NE.AND.EX P4, PT, RZ, c[0x0][0x25c], PT, P4 ;  /* 0x00009700ff007a0c */ /* 0x000fe20003f85340 */
[----:B------:R-:W1:Y:S04]  /*0120*/  S2R R10, SR_CTAID.Y ;  /* 0x00000000000a7919 */ /* 0x000e680000002600 */
[----:B------:R-:W1:Y:S04]  /*0130*/  S2R R14, SR_CTAID.Z ;  /* 0x00000000000e7919 */ /* 0x000e680000002700 */
[----:B------:R-:W4:Y:S01]  /*0140*/  S2R R119, SR_TID.X ;  /* 0x0000000000777919 */ /* 0x000f220000002100 */
[----:B-1----:R-:W-:-:S04]  /*0150*/  LOP3.LUT R0, R14, R117, R10, 0xfe, !PT ;  /* 0x000000750e007212 */ /* 0x002fc800078efe0a */
[----:B----4-:R-:W-:Y:S01]  /*0160*/  LOP3.LUT P3, RZ, R0, R119, RZ, 0xfc, !PT ;  /* 0x0000007700ff7212 */ /* 0x010fe2000786fcff */
[----:B------:R-:W-:-:S04]  /*0170*/  @P4 IMAD.MOV.U32 R0, RZ, RZ, 0x4 ;  /* 0x00000004ff004424 */ /* 0x000fc800078e00ff */
[----:B------:R-:W-:-:S08]  /*0180*/  @P4 IMAD.WIDE R12, R10, R0, c[0x0][0x258] ;  /* 0x000096000a0c4625 */ /* 0x000fd000078e0200 */
[----:B------:R-:W-:Y:S02]  /*0190*/  @!P3 IMAD.MOV.U32 R6, RZ, RZ, c[0x0][0x308] ;  /* 0x0000c200ff06b624 */ /* 0x000fe400078e00ff */
[----:B------:R-:W-:Y:S01]  /*01a0*/  @!P3 IMAD.MOV.U32 R7, RZ, RZ, c[0x0][0x30c] ;  /* 0x0000c300ff07b624 */ /* 0x000fe200078e00ff */
[----:B--2---:R1:W2:Y:S08]  /*01b0*/  @P2 R2UR UR14, R2 ;  /* 0x00000000020e23c2 */ /* 0x0042b000000e0000 */
[----:B------:R4:W5:Y:S01]  /*01c0*/  @P2 R2UR UR15, R3 ;  /* 0x00000000030f23c2 */ /* 0x00096200000e0000 */
[----:B---3--:R-:W-:-:S05]  /*01d0*/  @P2 IADD3 R137, P0, R8, c[0x0][0x300], RZ ;  /* 0x0000c00008892a10 */ /* 0x008fca0007f1e0ff */
[----:B------:R-:W-:Y:S02]  /*01e0*/  @P2 IMAD.X R116, RZ, RZ, R9, P0 ;  /* 0x000000ffff742224 */ /* 0x000fe400000e0609 */
[----:B-1----:R-:W-:Y:S02]  /*01f0*/  IMAD.MOV.U32 R2, RZ, RZ, RZ ;  /* 0x000000ffff027224 */ /* 0x002fe400078e00ff */
[----:B--2---:R-:W-:Y:S01]  /*0200*/  IMAD.U32 R4, RZ, RZ, UR14 ;  /* 0x0000000eff047e24 */ /* 0x004fe2000f8e00ff */
[----:B----4-:R-:W-:Y:S02]  /*0210*/  @P1 MOV R3, 0x4 ;  /* 0x0000000400031802 */ /* 0x010fe40000000f00 */
[----:B-----5:R-:W-:-:S03]  /*0220*/  MOV R5, UR15 ;  /* 0x0000000f00057c02 */ /* 0x020fc60008000f00 */
[----:B------:R-:W-:Y:S02]  /*0230*/  @P1 IMAD.WIDE R8, R10, R3, c[0x0][0x250] ;  /* 0x000094000a081625 */ /* 0x000fe400078e0203 */
[----:B------:R1:W-:Y:S02]  /*0240*/  @!P3 STG.E.64 [R6.64], R4 ;  /* 0x000000040600b986 */ /* 0x0003e4000c101b0c */
[----:B-1----:R-:W-:Y:S02]  /*0250*/  @!P3 IMAD.MOV.U32 R4, RZ, RZ, R137 ;  /* 0x000000ffff04b224 */ /* 0x002fe400078e0089 */
[----:B------:R-:W-:-:S05]  /*0260*/  @!P3 IMAD.MOV.U32 R5, RZ, RZ, R116 ;  /* 0x000000ffff05b224 */ /* 0x000fca00078e0074 */
[----:B------:R1:W-:Y:S04]  /*0270*/  @!P3 STG.E.64 [R6.64+0x8], R4 ;  /* 0x000008040600b986 */ /* 0x0003e8000c101b0c */
[----:B------:R-:W2:Y:S04]  /*0280*/  @P1 LDG.E R2, [R8.64] ;  /* 0x0000000c08021981 */ /* 0x000ea8000c1e1900 */
[----:B------:R-:W2:Y:S01]  /*0290*/  @P4 LDG.E R123, [R12.64] ;  /* 0x0000000c0c7b4981 */ /* 0x000ea2000c1e1900 */
[----:B------:R-:W-:Y:S01]  /*02a0*/  SHF.R.S32.HI R18, RZ, 0x1f, R119 ;  /* 0x0000001fff127819 */ /* 0x000fe20000011477 */
[----:B------:R-:W-:Y:S01]  /*02b0*/  IMAD R3, R10, c[0x0][0x1c0], R14 ;  /* 0x000070000a037a24 */ /* 0x000fe200078e020e */
[----:B------:R-:W-:-:S02]  /*02c0*/  SHF.L.U32 R124, R117, 0x7, RZ ;  /* 0x00000007757c7819 */ /* 0x000fc400000006ff */
[----:B------:R-:W-:Y:S01]  /*02d0*/  LEA.HI R118, R18, R119, RZ, 0x5 ;  /* 0x0000007712767211 */ /* 0x000fe200078f28ff */
[----:B------:R-:W-:Y:S01]  /*02e0*/  IMAD.SHL.U32 R3, R3, 0x20, RZ ;  /* 0x0000002003037824 */ /* 0x000fe200078e00ff */
[----:B------:R-:W-:Y:S02]  /*02f0*/  ISETP.GE.AND P2, PT, R124, c[0x0][0x214], PT ;  /* 0x000085007c007a0c */ /* 0x000fe40003f46270 */
[----:B------:R-:W-:Y:S02]  /*0300*/  LOP3.LUT R125, R118, 0xffffffe0, RZ, 0xc0, !PT ;  /* 0xffffffe0767d7812 */ /* 0x000fe400078ec0ff */
[----:B------:R-:W-:-:S03]  /*0310*/  @!P4 ISETP.NE.U32.AND P3, PT, RZ, c[0x0][0x268], PT ;  /* 0x00009a00ff00ca0c */ /* 0x000fc60003f65070 */
[----:B------:R-:W-:Y:S01]  /*0320*/  IMAD.IADD R125, R119, 0x1, -R125 ;  /* 0x00000001777d7824 */ /* 0x000fe200078e0a7d */
[----:B------:R-:W-:-:S04]  /*0330*/  @!P4 ISETP.NE.AND.EX P3, PT, RZ, c[0x0][0x26c], PT, P3 ;  /* 0x00009b00ff00ca0c */ /* 0x000fc80003f65330 */
[----:B------:R-:W-:Y:S02]  /*0340*/  IADD3 R137, P1, P0, R3, R137, R125 ;  /* 0x0000008903897210 */ /* 0x000fe4000783e07d */
[----:B------:R-:W-:Y:S02]  /*0350*/  SHF.R.S32.HI R3, RZ, 0x1f, R3 ;  /* 0x0000001fff037819 */ /* 0x000fe40000011403 */
[----:B------:R-:W-:Y:S02]  /*0360*/  @!P4 SEL R0, RZ, c[0x0][0x21c], !P3 ;  /* 0x00008700ff00ca07 */ /* 0x000fe40005800000 */
[----:B-1----:R-:W-:-:S04]  /*0370*/  SHF.R.S32.HI R4, RZ, 0x1f, R125 ;  /* 0x0000001fff047819 */ /* 0x002fc8000001147d */
[----:B------:R-:W-:Y:S01]  /*0380*/  IADD3.X R116, R3, R116, R4, P1, P0 ;  /* 0x0000007403747210 */ /* 0x000fe20000fe0404 */
[--C-:B--2---:R-:W-:Y:S01]  /*0390*/  @P4 IMAD.IADD R123, R123, 0x1, -R2.reuse ;  /* 0x000000017b7b4824 */ /* 0x104fe200078e0a02 */
[----:B------:R-:W-:Y:S01]  /*03a0*/  @!P4 IADD3 R123, R0, c[0x0][0x218], -R2 ;  /* 0x00008600007bca10 */ /* 0x000fe20007ffe802 */
[----:B------:R-:W-:Y:S06]  /*03b0*/  @P2 EXIT ;  /* 0x000000000000294d */ /* 0x000fec0003800000 */
[----:B------:R-:W-:Y:S02]  /*03c0*/  IADD3 R3, R124, 0xbf, RZ ;  /* 0x000000bf7c037810 */ /* 0x000fe40007ffe0ff */
[C---:B------:R-:W-:Y:S02]  /*03d0*/  IADD3 R5, R123.reuse, 0x3f, RZ ;  /* 0x0000003f7b057810 */ /* 0x040fe40007ffe0ff */
[----:B------:R-:W-:Y:S02]  /*03e0*/  IADD3 R3, R123, -c[0x0][0x214], R3 ;  /* 0x800085007b037a10 */ /* 0x000fe40007ffe003 */
[----:B------:R-:W-:Y:S02]  /*03f0*/  SHF.R.S32.HI R4, RZ, 0x1f, R5 ;  /* 0x0000001fff047819 */ /* 0x000fe40000011405 */
[----:B------:R-:W-:-:S02]  /*0400*/  IADD3 R3, R3, c[0x0][0x2e8], RZ ;  /* 0x0000ba0003037a10 */ /* 0x000fc40007ffe0ff */
[----:B------:R-:W-:Y:S02]  /*0410*/  LEA.HI R4, R4, R5, RZ, 0x6 ;  /* 0x0000000504047211 */ /* 0x000fe400078f30ff */
[----:B------:R-:W-:Y:S02]  /*0420*/  SHF.R.S32.HI R0, RZ, 0x1f, R3 ;  /* 0x0000001fff007819 */ /* 0x000fe40000011403 */
[----:B------:R-:W-:Y:S02]  /*0430*/  SHF.R.S32.HI R4, RZ, 0x6, R4 ;  /* 0x00000006ff047819 */ /* 0x000fe40000011404 */
[----:B------:R-:W-:-:S04]  /*0440*/  LEA.HI R0, R0, R3, RZ, 0x6 ;  /* 0x0000000300007211 */ /* 0x000fc800078f30ff */
[----:B------:R-:W-:-:S04]  /*0450*/  SHF.R.S32.HI R0, RZ, 0x6, R0 ;  /* 0x00000006ff007819 */ /* 0x000fc80000011400 */
[----:B------:R-:W-:-:S04]  /*0460*/  IMNMX R132, R4, R0, PT ;  /* 0x0000000004847217 */ /* 0x000fc80003800200 */
[----:B------:R-:W-:-:S13]  /*0470*/  ISETP.GE.AND P0, PT, R132, 0x1, PT ;  /* 0x000000018400780c */ /* 0x000fda0003f06270 */
[----:B------:R-:W-:Y:S05]  /*0480*/  @!P0 BRA `(.L_x_587) ;  /* 0x0000db0000008947 */ /* 0x000fea0003800000 */
[----:B------:R-:W-:Y:S01]  /*0490*/  IABS R8, c[0x0][0x1c8] ;  /* 0x0000720000087a13 */ /* 0x000fe20000000000 */
[----:B------:R-:W-:Y:S01]  /*04a0*/  UMOV UR10, 0x6 ;  /* 0x00000006000a7882 */ /* 0x000fe20000000000 */
[----:B------:R-:W-:Y:S01]  /*04b0*/  LEA.HI R5, R18, R119, RZ, 0x3 ;  /* 0x0000007712057211 */ /* 0x000fe200078f18ff */
[----:B------:R-:W-:Y:S01]  /*04c0*/  ULDC.64 UR6, c[0x0][0x198] ;  /* 0x0000660000067ab9 */ /* 0x000fe20000000a00 */
[----:B------:R-:W1:Y:S01]  /*04d0*/  I2F.RP R12, R8 ;  /* 0x00000008000c7306 */ /* 0x000e620000209400 */
[----:B------:R-:W-:Y:S01]  /*04e0*/  IABS R19, R14 ;  /* 0x0000000e00137213 */ /* 0x000fe20000000000 */
[----:B------:R-:W-:Y:S01]  /*04f0*/  ULDC.64 UR4, c[0x0][0x1a0] ;  /* 0x0000680000047ab9 */ /* 0x000fe20000000a00 */
[----:B------:R-:W-:Y:S01]  /*0500*/  SHF.R.S32.HI R204, RZ, 0x3, R5 ;  /* 0x00000003ffcc7819 */ /* 0x000fe20000011405 */
[----:B------:R-:W-:Y:S01]  /*0510*/  USHF.L.U64.HI UR16, UR6, UR10, UR7 ;  /* 0x0000000a06107299 */ /* 0x000fe20008010207 */
[----:B------:R-:W-:Y:S01]  /*0520*/  LOP3.LUT R84, R5, 0xfffffff8, RZ, 0xc0, !PT ;  /* 0xfffffff805547812 */ /* 0x000fe200078ec0ff */
[----:B------:R-:W-:Y:S01]  /*0530*/  USHF.L.U64.HI UR10, UR4, UR10, UR5 ;  /* 0x0000000a040a7299 */ /* 0x000fe20008010205 */
[----:B------:R-:W-:Y:S01]  /*0540*/  SHF.R.S32.HI R9, RZ, 0x1f, R10 ;  /* 0x0000001fff097819 */ /* 0x000fe2000001140a */
[C---:B------:R-:W-:Y:S01]  /*0550*/  IMAD.SHL.U32 R17, R204.reuse, 0x40, RZ ;  /* 0x00000040cc117824 */ /* 0x040fe200078e00ff */
[----:B------:R-:W-:Y:S01]  /*0560*/  SHF.R.S32.HI R205, RZ, 0x1f, R204 ;  /* 0x0000001fffcd7819 */ /* 0x000fe200000114cc */
[----:B------:R-:W-:Y:S01]  /*0570*/  IMAD.IADD R84, R119, 0x1, -R84 ;  /* 0x0000000177547824 */ /* 0x000fe200078e0a54 */
[----:B------:R-:W-:Y:S01]  /*0580*/  IADD3 R20, P0, R204, R2, RZ ;  /* 0x00000002cc147210 */ /* 0x000fe20007f1e0ff */
[----:B------:R-:W-:Y:S01]  /*0590*/  USHF.L.U32 UR17, UR6, 0x6, URZ ;  /* 0x0000000606117899 */ /* 0x000fe2000800063f */
[----:B------:R-:W-:Y:S01]  /*05a0*/  LOP3.LUT R17, R17, 0x1c0, RZ, 0xc0, !PT ;  /* 0x000001c011117812 */ /* 0x000fe200078ec0ff */
[----:B------:R-:W-:Y:S01]  /*05b0*/  IMAD.SHL.U32 R200, R84, 0x8, RZ ;  /* 0x0000000854c87824 */ /* 0x000fe200078e00ff */
[----:B------:R-:W-:Y:S01]  /*05c0*/  LEA.HI.X.SX32 R2, R2, R205, 0x1, P0 ;  /* 0x000000cd02027211 */ /* 0x000fe200000f0eff */
[----:B-1----:R-:W1:Y:S01]  /*05d0*/  MUFU.RCP R12, R12 ;  /* 0x0000000c000c7308 */ /* 0x002e620000001000 */
[----:B------:R-:W-:Y:S01]  /*05e0*/  LOP3.LUT R0, R14, c[0x0][0x1c8], RZ, 0x3c, !PT ;  /* 0x000072000e007a12 */ /* 0x000fe200078e3cff */
[----:B------:R-:W-:Y:S01]  /*05f0*/  IMAD.WIDE R204, R117, 0x80, R204 ;  /* 0x0000008075cc7825 */ /* 0x000fe200078e02cc */
[--C-:B------:R-:W-:Y:S01]  /*0600*/  LOP3.LUT R3, R17, 0x38, R200.reuse, 0xf8, !PT ;  /* 0x0000003811037812 */ /* 0x100fe200078ef8c8 */
[----:B------:R-:W-:Y:S01]  /*0610*/  USHF.L.U32 UR11, UR4, 0x6, URZ ;  /* 0x00000006040b7899 */ /* 0x000fe2000800063f */
[----:B------:R-:W-:Y:S01]  /*0620*/  SHF.R.U32.HI R17, RZ, 0x3, R17 ;  /* 0x00000003ff117819 */ /* 0x000fe20000011611 */
[----:B------:R-:W-:Y:S01]  /*0630*/  ULDC.64 UR8, c[0x0][0x190] ;  /* 0x0000640000087ab9 */ /* 0x000fe20000000a00 */
[--C-:B------:R-:W-:Y:S01]  /*0640*/  SHF.R.S32.HI R201, RZ, 0x1f, R200.reuse ;  /* 0x0000001fffc97819 */ /* 0x100fe200000114c8 */
[----:B------:R-:W-:Y:S01]  /*0650*/  USHF.L.U32 UR19, UR8, 0x5, URZ ;  /* 0x0000000508137899 */ /* 0x000fe2000800063f */
[----:B------:R-:W-:Y:S01]  /*0660*/  LOP3.LUT R17, R3, R17, RZ, 0x3c, !PT ;  /* 0x0000001103117212 */ /* 0x000fe200078e3cff */
[----:B------:R-:W-:Y:S01]  /*0670*/  IMAD R3, R9, c[0x0][0x178], RZ ;  /* 0x00005e0009037a24 */ /* 0x000fe200078e02ff */
[----:B------:R-:W-:Y:S01]  /*0680*/  IADD3 R120, R132, -0x1, RZ ;  /* 0xffffffff84787810 */ /* 0x000fe20007ffe0ff */
[----:B------:R-:W-:Y:S01]  /*0690*/  IMAD.WIDE.U32 R24, R10, c[0x0][0x178], R200 ;  /* 0x00005e000a187a25 */ /* 0x000fe200078e00c8 */
[----:B------:R-:W-:Y:S01]  /*06a0*/  ISETP.GE.AND P1, PT, R0, RZ, PT ;  /* 0x000000ff0000720c */ /* 0x000fe20003f26270 */
[----:B------:R-:W-:Y:S01]  /*06b0*/  UMOV UR18, 0x5 ;  /* 0x0000000500127882 */ /* 0x000fe20000000000 */
[----:B------:R-:W-:Y:S01]  /*06c0*/  SHF.R.S32.HI R4, RZ, 0x1f, R120 ;  /* 0x0000001fff047819 */ /* 0x000fe20000011478 */
[----:B------:R-:W-:Y:S01]  /*06d0*/  IMAD R3, R10, c[0x0][0x17c], R3 ;  /* 0x00005f000a037a24 */ /* 0x000fe200078e0203 */
[----:B-1----:R-:W-:Y:S01]  /*06e0*/  IADD3 R12, R12, 0xffffffe, RZ ;  /* 0x0ffffffe0c0c7810 */ /* 0x002fe20007ffe0ff */
[----:B------:R-:W-:Y:S01]  /*06f0*/  IMAD.WIDE.U32 R22, R20, c[0x0][0x198], R200 ;  /* 0x0000660014167a25 */ /* 0x000fe200078e00c8 */
[----:B------:R-:W-:Y:S01]  /*0700*/  USHF.L.U64.HI UR9, UR8, UR18, UR9 ;  /* 0x0000001208097299 */ /* 0x000fe20008010209 */
[----:B------:R-:W-:Y:S01]  /*0710*/  SHF.R.S32.HI R118, RZ, 0x5, R118 ;  /* 0x00000005ff767819 */ /* 0x000fe20000011476 */
[----:B------:R-:W1:Y:S01]  /*0720*/  F2I.FTZ.U32.TRUNC.NTZ R13, R12 ;  /* 0x0000000c000d7305 */ /* 0x000e62000021f000 */
[----:B------:R-:W-:Y:S01]  /*0730*/  IMAD.IADD R25, R25, 0x1, R3 ;  /* 0x0000000119197824 */ /* 0x000fe200078e0203 */
[----:B------:R-:W-:Y:S01]  /*0740*/  USHF.L.U32 UR8, UR6, 0x5, URZ ;  /* 0x0000000506087899 */ /* 0x000fe2000800063f */
[C---:B------:R-:W-:Y:S01]  /*0750*/  IMAD R6, R120.reuse, UR16, RZ ;  /* 0x0000001078067c24 */ /* 0x040fe2000f8e02ff */
[----:B------:R-:W-:Y:S01]  /*0760*/  USHF.L.U64.HI UR6, UR6, UR18, UR7 ;  /* 0x0000001206067299 */ /* 0x000fe20008010207 */
[----:B------:R-:W-:Y:S01]  /*0770*/  IMAD R0, R120, UR10, RZ ;  /* 0x0000000a78007c24 */ /* 0x000fe2000f8e02ff */
[----:B------:R-:W-:Y:S01]  /*0780*/  USHF.L.U32 UR25, UR4, 0x5, URZ ;  /* 0x0000000504197899 */ /* 0x000fe2000800063f */
[C---:B------:R-:W-:Y:S01]  /*0790*/  IMAD R6, R4.reuse, UR17, R6 ;  /* 0x0000001104067c24 */ /* 0x040fe2000f8e0206 */
[----:B------:R-:W-:Y:S01]  /*07a0*/  USHF.L.U64.HI UR5, UR4, UR18, UR5 ;  /* 0x0000001204057299 */ /* 0x000fe20008010205 */
[----:B------:R-:W-:Y:S01]  /*07b0*/  IMAD R0, R4, UR11, R0 ;  /* 0x0000000b04007c24 */ /* 0x000fe2000f8e0200 */
[-C--:B------:R-:W-:Y:S01]  /*07c0*/  LEA.HI R4, R18, R119.reuse, RZ, 0x4 ;  /* 0x0000007712047211 */ /* 0x080fe200078f20ff */
[----:B------:R-:W-:Y:S01]  /*07d0*/  IMAD R124, R118, 0x10, R124 ;  /* 0x00000010767c7824 */ /* 0x000fe200078e027c */
[----:B------:R-:W-:Y:S01]  /*07e0*/  LEA.HI R18, R18, R119, RZ, 0x6 ;  /* 0x0000007712127211 */ /* 0x000fe200078f30ff */
[----:B------:R-:W2:Y:S01]  /*07f0*/  LDC.U8 R203, c[0x0][0x2d8] ;  /* 0x0000b600ffcb7b82 */ /* 0x000ea20000000000 */
[----:B------:R-:W-:Y:S01]  /*0800*/  LOP3.LUT R16, R4, 0xfffffff0, RZ, 0xc0, !PT ;  /* 0xfffffff004107812 */ /* 0x000fe200078ec0ff */
[----:B------:R-:W-:Y:S01]  /*0810*/  IMAD.SHL.U32 R233, R119, 0x2, RZ ;  /* 0x0000000277e97824 */ /* 0x000fe200078e00ff */
[----:B------:R-:W-:Y:S01]  /*0820*/  UIADD3 UR24, UR14, -0x4ab325aa, URZ ;  /* 0xb54cda560e187890 */ /* 0x000fe2000fffe03f */
[----:B-1----:R-:W-:-:S02]  /*0830*/  IMAD.MOV R7, RZ, RZ, -R13 ;  /* 0x000000ffff077224 */ /* 0x002fc400078e0a0d */
[----:B------:R-:W-:Y:S01]  /*0840*/  IMAD.MOV.U32 R12, RZ, RZ, RZ ;  /* 0x000000ffff0c7224 */ /* 0x000fe200078e00ff */
[----:B------:R-:W-:Y:S01]  /*0850*/  LOP3.LUT R233, R233, 0x6, RZ, 0xc0, !PT ;  /* 0x00000006e9e97812 */ /* 0x000fe200078ec0ff */
[----:B------:R-:W-:Y:S02]  /*0860*/  IMAD R7, R7, R8, RZ ;  /* 0x0000000807077224 */ /* 0x000fe400078e02ff */
[----:B------:R-:W-:Y:S02]  /*0870*/  IMAD.IADD R16, R119, 0x1, -R16 ;  /* 0x0000000177107824 */ /* 0x000fe400078e0a10 */
[----:B------:R-:W-:Y:S01]  /*0880*/  IMAD.HI.U32 R7, R13, R7, R12 ;  /* 0x000000070d077227 */ /* 0x000fe200078e000c */
[----:B------:R-:W-:Y:S02]  /*0890*/  SHF.R.S32.HI R12, RZ, 0x1f, R14 ;  /* 0x0000001fff0c7819 */ /* 0x000fe4000001140e */
[----:B------:R-:W-:Y:S01]  /*08a0*/  SHF.R.S32.HI R3, RZ, 0x1f, R16 ;  /* 0x0000001fff037819 */ /* 0x000fe20000011410 */
[----:B------:R-:W-:-:S02]  /*08b0*/  IMAD R13, R2, c[0x0][0x198], RZ ;  /* 0x00006600020d7a24 */ /* 0x000fc400078e02ff */
[----:B------:R-:W-:Y:S01]  /*08c0*/  IMAD.HI.U32 R7, R7, R19, RZ ;  /* 0x0000001307077227 */ /* 0x000fe200078e00ff */
[----:B------:R-:W-:-:S03]  /*08d0*/  LEA.HI R3, R3, R16, RZ, 0x3 ;  /* 0x0000001003037211 */ /* 0x000fc600078f18ff */
[----:B------:R-:W-:Y:S02]  /*08e0*/  IMAD.MOV R11, RZ, RZ, -R7 ;  /* 0x000000ffff0b7224 */ /* 0x000fe400078e0a07 */
[----:B------:R-:W-:Y:S02]  /*08f0*/  IMAD R12, R12, c[0x0][0x1a8], RZ ;  /* 0x00006a000c0c7a24 */ /* 0x000fe400078e02ff */
[----:B------:R-:W-:Y:S02]  /*0900*/  IMAD R11, R8, R11, R19 ;  /* 0x0000000b080b7224 */ /* 0x000fe400078e0213 */
[----:B------:R-:W-:Y:S02]  /*0910*/  IMAD R2, R2, c[0x0][0x1a0], RZ ;  /* 0x0000680002027a24 */ /* 0x000fe400078e02ff */
[----:B------:R-:W-:Y:S01]  /*0920*/  IMAD R13, R20, c[0x0][0x19c], R13 ;  /* 0x00006700140d7a24 */ /* 0x000fe200078e020d */
[----:B------:R-:W-:Y:S01]  /*0930*/  ISETP.GT.U32.AND P2, PT, R8, R11, PT ;  /* 0x0000000b0800720c */ /* 0x000fe20003f44070 */
[----:B------:R-:W-:-:S02]  /*0940*/  IMAD R12, R14, c[0x0][0x1ac], R12 ;  /* 0x00006b000e0c7a24 */ /* 0x000fc400078e020c */
[----:B------:R-:W-:-:S04]  /*0950*/  IMAD.WIDE.U32 R14, R14, c[0x0][0x1a8], R24 ;  /* 0x00006a000e0e7a25 */ /* 0x000fc800078e0018 */
[C---:B------:R-:W-:Y:S02]  /*0960*/  IMAD R2, R20.reuse, c[0x0][0x1a4], R2 ;  /* 0x0000690014027a24 */ /* 0x040fe400078e0202 */
[----:B------:R-:W-:Y:S02]  /*0970*/  IMAD.IADD R23, R23, 0x1, R13 ;  /* 0x0000000117177824 */ /* 0x000fe400078e020d */
[----:B------:R-:W-:Y:S02]  /*0980*/  IMAD.WIDE.U32 R20, R20, c[0x0][0x1a0], R200 ;  /* 0x0000680014147a25 */ /* 0x000fe400078e00c8 */
[----:B------:R-:W-:Y:S02]  /*0990*/  @!P2 IADD3 R7, R7, 0x1, RZ ;  /* 0x000000010707a810 */ /* 0x000fe40007ffe0ff */
[----:B------:R-:W-:Y:S02]  /*09a0*/  IMAD.IADD R15, R15, 0x1, R12 ;  /* 0x000000010f0f7824 */ /* 0x000fe400078e020c */
[----:B------:R-:W-:-:S02]  /*09b0*/  IMAD R13, R205, c[0x0][0x190], RZ ;  /* 0x00006400cd0d7a24 */ /* 0x000fc400078e02ff */
[----:B------:R-:W-:Y:S02]  /*09c0*/  IMAD R12, R9, c[0x0][0x180], RZ ;  /* 0x00006000090c7a24 */ /* 0x000fe400078e02ff */
[----:B------:R-:W-:Y:S02]  /*09d0*/  @!P2 IMAD.IADD R11, R11, 0x1, -R8 ;  /* 0x000000010b0ba824 */ /* 0x000fe400078e0a08 */
[----:B------:R-:W-:Y:S02]  /*09e0*/  IMAD.IADD R21, R21, 0x1, R2 ;  /* 0x0000000115157824 */ /* 0x000fe400078e0202 */
[----:B------:R-:W-:Y:S01]  /*09f0*/  IMAD R9, R9, c[0x0][0x188], RZ ;  /* 0x0000620009097a24 */ /* 0x000fe200078e02ff */
[----:B------:R-:W-:Y:S01]  /*0a00*/  ISETP.GE.U32.AND P3, PT, R11, R8, PT ;  /* 0x000000080b00720c */ /* 0x000fe20003f66070 */
[C---:B------:R-:W-:Y:S02]  /*0a10*/  IMAD R13, R204.reuse, c[0x0][0x194], R13 ;  /* 0x00006500cc0d7a24 */ /* 0x040fe400078e020d */
[----:B------:R-:W-:-:S04]  /*0a20*/  IMAD.WIDE.U32 R14, R204, c[0x0][0x190], R14 ;  /* 0x00006400cc0e7a25 */ /* 0x000fc800078e000e */
[C---:B------:R-:W-:Y:S02]  /*0a30*/  IMAD R12, R10.reuse, c[0x0][0x184], R12 ;  /* 0x000061000a0c7a24 */ /* 0x040fe400078e020c */
[----:B------:R-:W-:-:S04]  /*0a40*/  IMAD.WIDE.U32 R22, R10, c[0x0][0x180], R22 ;  /* 0x000060000a167a25 */ /* 0x000fc800078e0016 */
[C---:B------:R-:W-:Y:S01]  /*0a50*/  IMAD R9, R10.reuse, c[0x0][0x18c], R9 ;  /* 0x000063000a097a24 */ /* 0x040fe200078e0209 */
[----:B------:R-:W-:Y:S01]  /*0a60*/  @P3 IADD3 R7, R7, 0x1, RZ ;  /* 0x0000000107073810 */ /* 0x000fe20007ffe0ff */
[----:B------:R-:W-:Y:S01]  /*0a70*/  IMAD.WIDE.U32 R20, R10, c[0x0][0x188], R20 ;  /* 0x000062000a147a25 */ /* 0x000fe200078e0014 */
[----:B------:R-:W-:-:S03]  /*0a80*/  LEA R10, P0, R14, c[0x0][0x160], 0x1 ;  /* 0x000058000e0a7a11 */ /* 0x000fc600078008ff */
[----:B------:R-:W-:Y:S01]  /*0a90*/  IMAD.IADD R13, R15, 0x1, R13 ;  /* 0x000000010f0d7824 */ /* 0x000fe200078e020d */
[----:B------:R-:W-:Y:S01]  /*0aa0*/  IADD3 R8, P2, R10, UR19, RZ ;  /* 0x000000130a087c10 */ /* 0x000fe2000ff5e0ff */
[----:B------:R-:W-:Y:S01]  /*0ab0*/  IMAD.SHL.U32 R19, R18, 0x8, RZ ;  /* 0x0000000812137824 */ /* 0x000fe200078e00ff */
[----:B------:R-:W-:Y:S01]  /*0ac0*/  LOP3.LUT R18, R3, 0xfffffff8, RZ, 0xc0, !PT ;  /* 0xfffffff803127812 */ /* 0x000fe200078ec0ff */
[----:B------:R-:W-:Y:S01]  /*0ad0*/  IMAD.IADD R223, R21, 0x1, R9 ;  /* 0x0000000115df7824 */ /* 0x000fe200078e0209 */
[----:B------:R-:W-:Y:S01]  /*0ae0*/  LEA.HI.X R11, R14, c[0x0][0x164], R13, 0x1, P0 ;  /* 0x000059000e0b7a11 */ /* 0x000fe200000f0c0d */
[----:B------:R-:W-:Y:S01]  /*0af0*/  IMAD.IADD R23, R23, 0x1, R12 ;  /* 0x0000000117177824 */ /* 0x000fe200078e020c */
[----:B------:R-:W-:Y:S01]  /*0b00*/  ISETP.NE.AND P0, PT, RZ, c[0x0][0x1c8], PT ;  /* 0x00007200ff007a0c */ /* 0x000fe20003f05270 */
[----:B------:R-:W-:Y:S01]  /*0b10*/  @!P1 IMAD.MOV R7, RZ, RZ, -R7 ;  /* 0x000000ffff079224 */ /* 0x000fe200078e0a07 */
[----:B------:R-:W-:Y:S01]  /*0b20*/  LOP3.LUT R17, R17, 0x7ffffe00, R19, 0xf8, !PT ;  /* 0x7ffffe0011117812 */ /* 0x000fe200078ef813 */
[----:B------:R-:W-:Y:S01]  /*0b30*/  IMAD.MOV.U32 R222, RZ, RZ, R20 ;  /* 0x000000ffffde7224 */ /* 0x000fe200078e0014 */
[----:B------:R-:W-:Y:S01]  /*0b40*/  IADD3.X R9, R11, UR9, RZ, P2, !PT ;  /* 0x000000090b097c10 */ /* 0x000fe200097fe4ff */
[----:B------:R-:W-:Y:S01]  /*0b50*/  IMAD.IADD R2, R16, 0x1, -R18 ;  /* 0x0000000110027824 */ /* 0x000fe200078e0a12 */
[----:B------:R-:W-:Y:S01]  /*0b60*/  IADD3 R12, P2, R8, UR19, RZ ;  /* 0x00000013080c7c10 */ /* 0x000fe2000ff5e0ff */
[----:B------:R-:W-:-:S02]  /*0b70*/  IMAD.SHL.U32 R195, R17, 0x2, RZ ;  /* 0x0000000211c37824 */ /* 0x000fc400078e00ff */
[----:B------:R-:W-:Y:S01]  /*0b80*/  IMAD.SHL.U32 R121, R2, 0x40, RZ ;  /* 0x0000004002797824 */ /* 0x000fe200078e00ff */
[----:B------:R-:W-:Y:S01]  /*0b90*/  IADD3.X R13, R9, UR9, RZ, P2, !PT ;  /* 0x00000009090d7c10 */ /* 0x000fe200097fe4ff */
[----:B------:R-:W-:Y:S01]  /*0ba0*/  IMAD.SHL.U32 R122, R3, 0x40, RZ ;  /* 0x00000040037a7824 */ /* 0x000fe200078e00ff */
[----:B------:R1:W-:Y:S01]  /*0bb0*/  LDGSTS.E.BYPASS.LTC128B.128 [R195], [R10.64] ;  /* 0x000000000ac37fae */ /* 0x0003e2000b901d4c */
[----:B------:R-:W-:Y:S02]  /*0bc0*/  @!P0 LOP3.LUT R7, RZ, c[0x0][0x1c8], RZ, 0x33, !PT ;  /* 0x00007200ff078a12 */ /* 0x000fe400078e33ff */
[----:B------:R-:W-:Y:S01]  /*0bd0*/  LOP3.LUT R121, R121, 0x1c0, RZ, 0xc0, !PT ;  /* 0x000001c079797812 */ /* 0x000fe200078ec0ff */
[----:B------:R3:W-:Y:S01]  /*0be0*/  LDGSTS.E.BYPASS.LTC128B.128 [R195+0x800], [R8.64] ;  /* 0x0080000008c37fae */ /* 0x0007e2000b901d4c */
[----:B------:R-:W-:Y:S01]  /*0bf0*/  LOP3.LUT R122, R122, 0xfffffe00, RZ, 0xc0, !PT ;  /* 0xfffffe007a7a7812 */ /* 0x000fe200078ec0ff */
[----:B------:R-:W-:Y:S02]  /*0c00*/  IMAD.WIDE.U32 R196, R7, c[0x0][0x1b0], R22 ;  /* 0x00006c0007c47a25 */ /* 0x000fe400078e0016 */
[----:B------:R4:W-:Y:S02]  /*0c10*/  LDGSTS.E.BYPASS.LTC128B.128 [R195+0x1000], [R12.64] ;  /* 0x010000000cc37fae */ /* 0x0009e4000b901d4c */
[----:B------:R-:W-:-:S02]  /*0c20*/  IMAD.MOV.U32 R198, RZ, RZ, R196 ;  /* 0x000000ffffc67224 */ /* 0x000fc400078e00c4 */
[----:B------:R-:W-:-:S04]  /*0c30*/  IMAD.WIDE.U32 R222, R7, c[0x0][0x1b8], R222 ;  /* 0x00006e0007de7a25 */ /* 0x000fc800078e00de */
[----:B------:R-:W-:Y:S02]  /*0c40*/  IMAD.MOV.U32 R224, RZ, RZ, R222 ;  /* 0x000000ffffe07224 */ /* 0x000fe400078e00de */
[----:B------:R-:W-:Y:S01]  /*0c50*/  IMAD R194, R118, 0x400, R122 ;  /* 0x0000040076c27824 */ /* 0x000fe200078e027a */
[----:B-1----:R-:W-:Y:S02]  /*0c60*/  IADD3 R10, P1, R12, UR19, RZ ;  /* 0x000000130c0a7c10 */ /* 0x002fe4000ff3e0ff */
[----:B---3--:R-:W-:Y:S02]  /*0c70*/  SHF.R.S32.HI R8, RZ, 0x1f, R7 ;  /* 0x0000001fff087819 */ /* 0x008fe40000011407 */
[----:B------:R-:W-:Y:S02]  /*0c80*/  IADD3.X R11, R13, UR9, RZ, P1, !PT ;  /* 0x000000090d0b7c10 */ /* 0x000fe40008ffe4ff */
[----:B------:R-:W-:Y:S01]  /*0c90*/  IADD3 R14, P0, R10, UR19, RZ ;  /* 0x000000130a0e7c10 */ /* 0x000fe2000ff1e0ff */
[----:B------:R-:W-:-:S02]  /*0ca0*/  IMAD R9, R8, c[0x0][0x1b0], RZ ;  /* 0x00006c0008097a24 */ /* 0x000fc400078e02ff */
[----:B------:R1:W-:Y:S01]  /*0cb0*/  LDGSTS.E.BYPASS.LTC128B.128 [R195+0x1800], [R10.64] ;  /* 0x018000000ac37fae */ /* 0x0003e2000b901d4c */
[----:B------:R-:W-:Y:S01]  /*0cc0*/  IADD3.X R15, R11, UR9, RZ, P0, !PT ;  /* 0x000000090b0f7c10 */ /* 0x000fe200087fe4ff */
[----:B------:R-:W-:Y:S01]  /*0cd0*/  IMAD R9, R7, c[0x0][0x1b4], R9 ;  /* 0x00006d0007097a24 */ /* 0x000fe200078e0209 */
[----:B----4-:R-:W-:Y:S01]  /*0ce0*/  IADD3 R12, P0, R14, UR19, RZ ;  /* 0x000000130e0c7c10 */ /* 0x010fe2000ff1e0ff */
[----:B------:R-:W-:Y:S02]  /*0cf0*/  IMAD R8, R8, c[0x0][0x1b8], RZ ;  /* 0x00006e0008087a24 */ /* 0x000fe400078e02ff */
[----:B------:R-:W-:Y:S01]  /*0d00*/  IMAD.IADD R199, R197, 0x1, R9 ;  /* 0x00000001c5c77824 */ /* 0x000fe200078e0209 */
[----:B------:R-:W-:Y:S01]  /*0d10*/  IADD3.X R13, R15, UR9, RZ, P0, !PT ;  /* 0x000000090f0d7c10 */ /* 0x000fe200087fe4ff */
[----:B------:R3:W-:Y:S01]  /*0d20*/  LDGSTS.E.BYPASS.LTC128B.128 [R195+0x2000], [R14.64] ;  /* 0x020000000ec37fae */ /* 0x0007e2000b901d4c */
[----:B------:R-:W-:Y:S02]  /*0d30*/  IMAD R7, R7, c[0x0][0x1bc], R8 ;  /* 0x00006f0007077a24 */ /* 0x000fe400078e0208 */
[----:B------:R-:W-:Y:S01]  /*0d40*/  IMAD.SHL.U32 R8, R84, 0x40, RZ ;  /* 0x0000004054087824 */ /* 0x000fe200078e00ff */
[----:B------:R4:W-:Y:S01]  /*0d50*/  LDGSTS.E.BYPASS.LTC128B.128 [R195+0x2800], [R12.64] ;  /* 0x028000000cc37fae */ /* 0x0009e2000b901d4c */
[----:B------:R-:W-:-:S03]  /*0d60*/  IMAD.IADD R225, R223, 0x1, R7 ;  /* 0x00000001dfe17824 */ /* 0x000fc600078e0207 */
[----:B------:R-:W-:-:S04]  /*0d70*/  LOP3.LUT R8, R8, 0x1c0, RZ, 0xc0, !PT ;  /* 0x000001c008087812 */ /* 0x000fc800078ec0ff */
[----:B------:R-:W-:Y:S02]  /*0d80*/  LOP3.LUT R7, R8, 0x8, R5, 0xf8, !PT ;  /* 0x0000000808077812 */ /* 0x000fe400078ef805 */
[----:B------:R-:W-:-:S04]  /*0d90*/  SHF.R.U32.HI R5, RZ, 0x3, R8 ;  /* 0x00000003ff057819 */ /* 0x000fc80000011608 */
[----:B------:R-:W-:Y:S02]  /*0da0*/  LOP3.LUT R5, R7, R5, RZ, 0x3c, !PT ;  /* 0x0000000507057212 */ /* 0x000fe400078e3cff */
[----:B-1----:R-:W-:-:S04]  /*0db0*/  IADD3 R10, P0, R12, UR19, RZ ;  /* 0x000000130c0a7c10 */ /* 0x002fc8000ff1e0ff */
[----:B------:R-:W-:Y:S01]  /*0dc0*/  IADD3.X R11, R13, UR9, RZ, P0, !PT ;  /* 0x000000090d0b7c10 */ /* 0x000fe200087fe4ff */
[----:B---3--:R-:W-:-:S04]  /*0dd0*/  IMAD.WIDE.U32 R14, R120, UR17, R198 ;  /* 0x00000011780e7c25 */ /* 0x008fc8000f8e00c6 */
[----:B------:R1:W-:Y:S01]  /*0de0*/  LDGSTS.E.BYPASS.LTC128B.128 [R195+0x3000], [R10.64] ;  /* 0x030000000ac37fae */ /* 0x0003e2000b901d4c */
[----:B------:R-:W-:Y:S01]  /*0df0*/  IMAD.IADD R6, R15, 0x1, R6 ;  /* 0x000000010f067824 */ /* 0x000fe200078e0206 */
[----:B----4-:R-:W-:-:S04]  /*0e00*/  LEA R12, P0, R14, c[0x0][0x168], 0x1 ;  /* 0x00005a000e0c7a11 */ /* 0x010fc800078008ff */
[----:B------:R-:W-:Y:S02]  /*0e10*/  LEA.HI.X R13, R14, c[0x0][0x16c], R6, 0x1, P0 ;  /* 0x00005b000e0d7a11 */ /* 0x000fe400000f0c06 */
[----:B------:R-:W-:Y:S02]  /*0e20*/  IADD3 R14, P0, R12, UR8, RZ ;  /* 0x000000080c0e7c10 */ /* 0x000fe4000ff1e0ff */
[----:B------:R-:W-:Y:S02]  /*0e30*/  SHF.R.S32.HI R6, RZ, 0x4, R4 ;  /* 0x00000004ff067819 */ /* 0x000fe40000011404 */
[----:B------:R-:W-:Y:S02]  /*0e40*/  IADD3.X R15, R13, UR6, RZ, P0, !PT ;  /* 0x000000060d0f7c10 */ /* 0x000fe400087fe4ff */
[----:B------:R-:W-:-:S04]  /*0e50*/  LEA.HI R4, R4, R6, RZ, 0x1 ;  /* 0x0000000604047211 */ /* 0x000fc800078f08ff */
[----:B------:R-:W-:-:S05]  /*0e60*/  LOP3.LUT R4, R4, 0xfffffffe, RZ, 0xc0, !PT ;  /* 0xfffffffe04047812 */ /* 0x000fca00078ec0ff */
[----:B------:R-:W-:Y:S01]  /*0e70*/  IMAD.IADD R4, R6, 0x1, -R4 ;  /* 0x0000000106047824 */ /* 0x000fe200078e0a04 */
[----:B-1----:R-:W-:-:S04]  /*0e80*/  IADD3 R10, P1, R10, UR19, RZ ;  /* 0x000000130a0a7c10 */ /* 0x002fc8000ff3e0ff */
[----:B------:R-:W-:Y:S02]  /*0e90*/  IADD3.X R11, R11, UR9, RZ, P1, !PT ;  /* 0x000000090b0b7c10 */ /* 0x000fe40008ffe4ff */
[----:B------:R-:W-:-:S03]  /*0ea0*/  LOP3.LUT P1, RZ, R2, 0x2, RZ, 0xc0, !PT ;  /* 0x0000000202ff7812 */ /* 0x000fc6000782c0ff */
[----:B------:R1:W-:Y:S04]  /*0eb0*/  LDGSTS.E.BYPASS.LTC128B.128 [R195+0x3800], [R10.64] ;  /* 0x038000000ac37fae */ /* 0x0003e8000b901d4c */
[----:B------:R3:W-:Y:S04]  /*0ec0*/  LDGSTS.E.BYPASS.LTC128B.128 [R195+0x4000], [R12.64] ;  /* 0x040000000cc37fae */ /* 0x0007e8000b901d4c */
[----:B------:R4:W-:Y:S01]  /*0ed0*/  LDGSTS.E.BYPASS.LTC128B.128 [R195+0x4800], [R14.64] ;  /* 0x048000000ec37fae */ /* 0x0009e2000b901d4c */
[----:B-1----:R-:W-:-:S04]  /*0ee0*/  IADD3 R10, P0, R14, UR8, RZ ;  /* 0x000000080e0a7c10 */ /* 0x002fc8000ff1e0ff */
[----:B------:R-:W-:Y:S02]  /*0ef0*/  IADD3.X R11, R15, UR6, RZ, P0, !PT ;  /* 0x000000060f0b7c10 */ /* 0x000fe400087fe4ff */
[----:B---3--:R-:W-:-:S03]  /*0f00*/  IADD3 R12, P0, R10, UR8, RZ ;  /* 0x000000080a0c7c10 */ /* 0x008fc6000ff1e0ff */
[----:B------:R1:W-:Y:S01]  /*0f10*/  LDGSTS.E.BYPASS.LTC128B.128 [R195+0x5000], [R10.64] ;  /* 0x050000000ac37fae */ /* 0x0003e2000b901d4c */
[----:B------:R-:W-:-:S05]  /*0f20*/  IADD3.X R13, R11, UR6, RZ, P0, !PT ;  /* 0x000000060b0d7c10 */ /* 0x000fca00087fe4ff */
[----:B------:R4:W-:Y:S04]  /*0f30*/  LDGSTS.E.BYPASS.LTC128B.128 [R195+0x5800], [R12.64] ;  /* 0x058000000cc37fae */ /* 0x0009e8000b901d4c */
[----:B------:R-:W0:Y:S01]  /*0f40*/  LDGDEPBAR ;  /* 0x00000000000079af */ /* 0x000e220000000000 */
[----:B-1----:R-:W-:-:S04]  /*0f50*/  IMAD.WIDE.U32 R10, R120, UR11, R224 ;  /* 0x0000000b780a7c25 */ /* 0x002fc8000f8e00e0 */
[----:B------:R-:W-:Y:S01]  /*0f60*/  IMAD.IADD R0, R11, 0x1, R0 ;  /* 0x000000010b007824 */ /* 0x000fe200078e0200 */
[----:B------:R-:W-:Y:S01]  /*0f70*/  LEA R8, P0, R10, c[0x0][0x170], 0x1 ;  /* 0x00005c000a087a11 */ /* 0x000fe200078008ff */
[----:B------:R-:W-:-:S04]  /*0f80*/  DEPBAR.LE SB0, 0x0 ;  /* 0x000080000000791a */ /* 0x000fc80000000000 */
[----:B------:R-:W-:Y:S01]  /*0f90*/  LEA.HI.X R9, R10, c[0x0][0x174], R0, 0x1, P0 ;  /* 0x00005d000a097a11 */ /* 0x000fe200000f0c00 */
[----:B------:R-:W-:Y:S01]  /*0fa0*/  BAR.SYNC.DEFER_BLOCKING 0x0 ;  /* 0x0000000000007b1d */ /* 0x000fe20000010000 */
[----:B------:R-:W-:Y:S01]  /*0fb0*/  IMAD.SHL.U32 R0, R4, 0x8, RZ ;  /* 0x0000000804007824 */ /* 0x000fe200078e00ff */
[----:B------:R-:W-:-:S04]  /*0fc0*/  IADD3 R6, P0, R8, UR25, RZ ;  /* 0x0000001908067c10 */ /* 0x000fc8000ff1e0ff */
[----:B------:R-:W-:Y:S01]  /*0fd0*/  LOP3.LUT R3, R121, 0x8, R0, 0xf8, !PT ;  /* 0x0000000879037812 */ /* 0x000fe200078ef800 */
[----:B------:R-:W-:Y:S01]  /*0fe0*/  IMAD R0, R4, 0x200, R5 ;  /* 0x0000020004007824 */ /* 0x000fe200078e0205 */
[----:B------:R-:W-:Y:S02]  /*0ff0*/  SHF.R.U32.HI R121, RZ, 0x3, R121 ;  /* 0x00000003ff797819 */ /* 0x000fe40000011679 */
[----:B------:R-:W-:Y:S01]  /*1000*/  IADD3.X R7, R9, UR5, RZ, P0, !PT ;  /* 0x0000000509077c10 */ /* 0x000fe200087fe4ff */
[----:B------:R-:W-:Y:S01]  /*1010*/  IMAD.SHL.U32 R80, R0, 0x2, RZ ;  /* 0x0000000200507824 */ /* 0x000fe200078e00ff */
[----:B------:R-:W-:Y:S02]  /*1020*/  IADD3 R4, P0, R6, UR25, RZ ;  /* 0x0000001906047c10 */ /* 0x000fe4000ff1e0ff */
[----:B------:R-:W-:Y:S02]  /*1030*/  LOP3.LUT R121, R3, R121, RZ, 0x3c, !PT ;  /* 0x0000007903797212 */ /* 0x000fe400078e3cff */
[----:B------:R-:W-:-:S02]  /*1040*/  IADD3.X R5, R7, UR5, RZ, P0, !PT ;  /* 0x0000000507057c10 */ /* 0x000fc400087fe4ff */
[----:B------:R-:W-:Y:S01]  /*1050*/  LEA R193, R0, 0x4000, 0x1 ;  /* 0x0000400000c17811 */ /* 0x000fe200078e08ff */
[----:B------:R-:W-:-:S03]  /*1060*/  IMAD.IADD R194, R194, 0x1, R121 ;  /* 0x00000001c2c27824 */ /* 0x000fc600078e0279 */
[----:B------:R-:W-:Y:S01]  /*1070*/  IADD3 R189, R193, 0x40, RZ ;  /* 0x00000040c1bd7810 */ /* 0x000fe20007ffe0ff */
[----:B------:R-:W-:Y:S01]  /*1080*/  IMAD.SHL.U32 R194, R194, 0x2, RZ ;  /* 0x00000002c2c27824 */ /* 0x000fe200078e00ff */
[----:B------:R-:W-:Y:S01]  /*1090*/  @!PT LDS RZ, [RZ] ;  /* 0x00000000fffff984 */ /* 0x000fe20000000800 */
[----:B------:R-:W-:Y:S01]  /*10a0*/  @!PT LDS RZ, [RZ] ;  /* 0x00000000fffff984 */ /* 0x000fe20000000800 */
[----:B------:R-:W-:Y:S01]  /*10b0*/  @!PT LDS RZ, [RZ] ;  /* 0x00000000fffff984 */ /* 0x000fe20000000800 */
[----:B------:R1:W-:Y:S04]  /*10c0*/  LDGSTS.E.BYPASS.LTC128B.128 [R195+0x6000], [R8.64] ;  /* 0x0600000008c37fae */ /* 0x0003e8000b901d4c */
[----:B------:R3:W-:Y:S04]  /*10d0*/  LDGSTS.E.BYPASS.LTC128B.128 [R195+0x6800], [R6.64] ;  /* 0x0680000006c37fae */ /* 0x0007e8000b901d4c */
[----:B------:R5:W-:Y:S01]  /*10e0*/  LDGSTS.E.BYPASS.LTC128B.128 [R195+0x7000], [R4.64] ;  /* 0x0700000004c37fae */ /* 0x000be2000b901d4c */
[----:B-1----:R-:W-:-:S04]  /*10f0*/  IADD3 R8, P0, R4, UR25, RZ ;  /* 0x0000001904087c10 */ /* 0x002fc8000ff1e0ff */
[----:B------:R-:W-:Y:S02]  /*1100*/  IADD3.X R9, R5, UR5, RZ, P0, !PT ;  /* 0x0000000505097c10 */ /* 0x000fe400087fe4ff */
[----:B------:R-:W-:Y:S01]  /*1110*/  LOP3.LUT P0, RZ, R84, 0x2, RZ, 0xc0, !PT ;  /* 0x0000000254ff7812 */ /* 0x000fe2000780c0ff */
[----:B-----5:R-:W-:Y:S02]  /*1120*/  IMAD.MOV.U32 R4, RZ, RZ, 0x20 ;  /* 0x00000020ff047424 */ /* 0x020fe400078e00ff */
[----:B------:R1:W-:Y:S04]  /*1130*/  LDGSTS.E.BYPASS.LTC128B.128 [R195+0x7800], [R8.64] ;  /* 0x0780000008c37fae */ /* 0x0003e8000b901d4c */
[----:B------:R-:W-:Y:S01]  /*1140*/  LDSM.16.M88.4 R56, [R80+0x4000] ;  /* 0x004000005038783b */ /* 0x000fe20000000200 */
[----:B------:R-:W-:-:S02]  /*1150*/  SEL R3, R4, 0xffffffe0, !P0 ;  /* 0xffffffe004037807 */ /* 0x000fc40004000000 */
[----:B------:R-:W-:Y:S01]  /*1160*/  SEL R0, R4, 0xffffffe0, !P1 ;  /* 0xffffffe004007807 */ /* 0x000fe20004800000 */
[----:B------:R-:W-:Y:S01]  /*1170*/  LDSM.16.M88.4 R44, [R80+0x4800] ;  /* 0x00480000502c783b */ /* 0x000fe20000000200 */
[----:B------:R-:W-:Y:S01]  /*1180*/  LOP3.LUT P0, RZ, R84, 0x4, RZ, 0xc0, !PT ;  /* 0x0000000454ff7812 */ /* 0x000fe2000780c0ff */
[----:B------:R-:W-:Y:S01]  /*1190*/  IMAD.IADD R191, R193, 0x1, R3 ;  /* 0x00000001c1bf7824 */ /* 0x000fe200078e0203 */
[----:B------:R-:W-:Y:S01]  /*11a0*/  LOP3.LUT P1, RZ, R2, 0x4, RZ, 0xc0, !PT ;  /* 0x0000000402ff7812 */ /* 0x000fe2000782c0ff */
[----:B------:R-:W-:Y:S01]  /*11b0*/  LDSM.16.M88.4 R28, [R80+0x5000] ;  /* 0x00500000501c783b */ /* 0x000fe20000000200 */
[----:B------:R-:W-:Y:S02]  /*11c0*/  IMAD.IADD R192, R194, 0x1, R0 ;  /* 0x00000001c2c07824 */ /* 0x000fe400078e0200 */
[----:B------:R-:W-:Y:S01]  /*11d0*/  IMAD.MOV.U32 R2, RZ, RZ, 0x40 ;  /* 0x00000040ff027424 */ /* 0x000fe200078e00ff */
[----:B----4-:R-:W4:Y:S04]  /*11e0*/  LDSM.16.M88.4 R12, [R194] ;  /* 0x00000000c20c783b */ /* 0x010f280000000200 */
[----:B------:R-:W5:Y:S01]  /*11f0*/  LDSM.16.M88.4 R16, [R194+0x2000] ;  /* 0x00200000c210783b */ /* 0x000f620000000200 */
[----:B------:R-:W-:-:S02]  /*1200*/  SEL R2, R2, 0xffffffc0, !P1 ;  /* 0xffffffc002027807 */ /* 0x000fc40004800000 */
[----:B------:R-:W-:Y:S01]  /*1210*/  @P0 IADD3 R189, R193, -0x40, RZ ;  /* 0xffffffc0c1bd0810 */ /* 0x000fe20007ffe0ff */
[----:B------:R-:W2:Y:S01]  /*1220*/  LDSM.16.M88.4 R80, [R80+0x5800] ;  /* 0x005800005050783b */ /* 0x000ea20000000200 */
[----:B------:R-:W-:Y:S01]  /*1230*/  ISETP.NE.AND P0, PT, R132, 0x1, PT ;  /* 0x000000018400780c */ /* 0x000fe20003f05270 */
[----:B------:R-:W-:Y:S01]  /*1240*/  IMAD.IADD R190, R194, 0x1, R2 ;  /* 0x00000001c2be7824 */ /* 0x000fe200078e0202 */
[----:B------:R-:W-:Y:S01]  /*1250*/  IADD3 R183, R189, 0x800, RZ ;  /* 0x00000800bdb77810 */ /* 0x000fe20007ffe0ff */
[----:B------:R-:W-:Y:S01]  /*1260*/  LDSM.16.M88.4 R72, [R191] ;  /* 0x00000000bf48783b */ /* 0x000fe20000000200 */
[----:B------:R-:W-:Y:S01]  /*1270*/  IMAD.IADD R180, R3, 0x1, R189 ;  /* 0x0000000103b47824 */ /* 0x000fe200078e02bd */
[----:B------:R-:W-:Y:S01]  /*1280*/  SHF.R.S32.HI R3, RZ, 0x1f, R125 ;  /* 0x0000001fff037819 */ /* 0x000fe2000001147d */
[----:B------:R-:W-:Y:S01]  /*1290*/  IMAD.IADD R188, R0, 0x1, R190 ;  /* 0x0000000100bc7824 */ /* 0x000fe200078e02be */
[----:B------:R-:W2:Y:S01]  /*12a0*/  LDSM.16.M88.4 R76, [R192+0x2000] ;  /* 0x00200000c04c783b */ /* 0x000ea20000000200 */
[----:B------:R-:W-:-:S02]  /*12b0*/  IADD3 R182, R189, 0x1000, RZ ;  /* 0x00001000bdb67810 */ /* 0x000fc40007ffe0ff */
[----:B------:R-:W-:Y:S01]  /*12c0*/  LEA.HI R3, R3, R125, RZ, 0x2 ;  /* 0x0000007d03037211 */ /* 0x000fe200078f10ff */
[----:B------:R-:W2:Y:S01]  /*12d0*/  LDSM.16.M88.4 R68, [R191+0x800] ;  /* 0x00080000bf44783b */ /* 0x000ea20000000200 */
[----:B------:R-:W-:Y:S02]  /*12e0*/  IADD3 R181, R189, 0x1800, RZ ;  /* 0x00001800bdb57810 */ /* 0x000fe40007ffe0ff */
[----:B------:R-:W-:Y:S01]  /*12f0*/  SHF.R.S32.HI R202, RZ, 0x2, R3 ;  /* 0x00000002ffca7819 */ /* 0x000fe20000011403 */
[----:B------:R-:W2:Y:S03]  /*1300*/  LDSM.16.M88.4 R88, [R191+0x1000] ;  /* 0x00100000bf58783b */ /* 0x000ea60000000200 */
[----:B------:R-:W-:Y:S01]  /*1310*/  IADD3 R3, R124, 0x1, R202 ;  /* 0x000000017c037810 */ /* 0x000fe20007ffe0ca */
[----:B-1----:R-:W1:Y:S03]  /*1320*/  LDSM.16.M88.4 R8, [R191+0x1800] ;  /* 0x00180000bf08783b */ /* 0x002e660000000200 */
[----:B------:R-:W-:Y:S01]  /*1330*/  IADD3 R3, R123, -c[0x0][0x214], R3 ;  /* 0x800085007b037a10 */ /* 0x000fe20007ffe003 */
[----:B---3--:R-:W3:Y:S03]  /*1340*/  LDSM.16.M88.4 R4, [R192] ;  /* 0x00000000c004783b */ /* 0x008ee60000000200 */
[----:B------:R-:W-:Y:S01]  /*1350*/  IADD3 R3, R3, c[0x0][0x2e8], RZ ;  /* 0x0000ba0003037a10 */ /* 0x000fe20007ffe0ff */
[----:B------:R-:W-:Y:S03]  /*1360*/  LDSM.16.M88.4 R84, [R190+0x2000] ;  /* 0x00200000be54783b */ /* 0x000fe60000000200 */
[C---:B------:R-:W-:Y:S01]  /*1370*/  IADD3 R231, R3.reuse, 0x8, RZ ;  /* 0x0000000803e77810 */ /* 0x040fe20007ffe0ff */
[----:B----4-:R-:W-:Y:S01]  /*1380*/  HMMA.16816.F32.BF16 R64, R12, R56, RZ ;  /* 0x000000380c40723c */ /* 0x010fe200000418ff */
[----:B------:R-:W-:Y:S01]  /*1390*/  LDSM.16.M88.4 R112, [R188+0x2000] ;  /* 0x00200000bc70783b */ /* 0x000fe20000000200 */
[----:B------:R-:W-:-:S02]  /*13a0*/  IADD3 R230, R3, 0x40, RZ ;  /* 0x0000004003e67810 */ /* 0x000fc40007ffe0ff */
[C---:B------:R-:W-:Y:S01]  /*13b0*/  IADD3 R206, R3.reuse, 0x48, RZ ;  /* 0x0000004803ce7810 */ /* 0x040fe20007ffe0ff */
[----:B------:R-:W-:Y:S01]  /*13c0*/  LDSM.16.M88.4 R108, [R180] ;  /* 0x00000000b46c783b */ /* 0x000fe20000000200 */
[-C--:B------:R-:W-:Y:S02]  /*13d0*/  IMNMX R232, R3, R123.reuse, PT ;  /* 0x0000007b03e87217 */ /* 0x080fe40003800200 */
[----:B-----5:R-:W-:Y:S01]  /*13e0*/  HMMA.16816.F32.BF16 R96, R16, R56, RZ ;  /* 0x000000381060723c */ /* 0x020fe200000418ff */
[----:B------:R-:W-:Y:S01]  /*13f0*/  LDSM.16.M88.4 R104, [R180+0x800] ;  /* 0x00080000b468783b */ /* 0x000fe20000000200 */
[-C--:B------:R-:W-:Y:S02]  /*1400*/  IMNMX R231, R231, R123.reuse, PT ;  /* 0x0000007be7e77217 */ /* 0x080fe40003800200 */
[-C--:B------:R-:W-:Y:S01]  /*1410*/  IMNMX R230, R230, R123.reuse, PT ;  /* 0x0000007be6e67217 */ /* 0x080fe20003800200 */
[----:B------:R-:W-:Y:S01]  /*1420*/  LDSM.16.M88.4 R100, [R180+0x1000] ;  /* 0x00100000b464783b */ /* 0x000fe20000000200 */
[----:B------:R-:W-:-:S02]  /*1430*/  IMNMX R206, R206, R123, PT ;  /* 0x0000007bcece7217 */ /* 0x000fc40003800200 */
[----:B------:R-:W-:Y:S01]  /*1440*/  HMMA.16816.F32.BF16 R60, R16, R58, RZ ;  /* 0x0000003a103c723c */ /* 0x000fe200000418ff */
[----:B------:R-:W0:Y:S01]  /*1450*/  LDGDEPBAR ;  /* 0x00000000000079af */ /* 0x000e220000000000 */
[----:B------:R-:W-:-:S06]  /*1460*/  LOP3.LUT R3, R121, R122, RZ, 0xfc, !PT ;  /* 0x0000007a79037212 */ /* 0x000fcc00078efcff */
[C---:B------:R-:W-:Y:S08]  /*1470*/  HMMA.16816.F32.BF16 R92, R16.reuse, R44, RZ ;  /* 0x0000002c105c723c */ /* 0x040ff000000418ff */
[C---:B------:R-:W-:Y:S08]  /*1480*/  HMMA.16816.F32.BF16 R36, R16.reuse, R28, RZ ;  /* 0x0000001c1024723c */ /* 0x040ff000000418ff */
[C---:B--2---:R-:W-:Y:S08]  /*1490*/  HMMA.16816.F32.BF16 R20, R16.reuse, R80, RZ ;  /* 0x000000501014723c */ /* 0x044ff000000418ff */
[C---:B------:R-:W-:Y:S08]  /*14a0*/  HMMA.16816.F32.BF16 R48, R16.reuse, R46, RZ ;  /* 0x0000002e1030723c */ /* 0x040ff000000418ff */
[----:B------:R-:W-:Y:S08]  /*14b0*/  HMMA.16816.F32.BF16 R32, R16, R30, RZ ;  /* 0x0000001e1020723c */ /* 0x000ff000000418ff */
[C---:B------:R-:W-:Y:S08]  /*14c0*/  HMMA.16816.F32.BF16 R52, R12.reuse, R44, RZ ;  /* 0x0000002c0c34723c */ /* 0x040ff000000418ff */
[C---:B------:R-:W-:Y:S08]  /*14d0*/  HMMA.16816.F32.BF16 R40, R12.reuse, R28, RZ ;  /* 0x0000001c0c28723c */ /* 0x040ff000000418ff */
[----:B------:R-:W-:Y:S08]  /*14e0*/  HMMA.16816.F32.BF16 R56, R12, R58, RZ ;  /* 0x0000003a0c38723c */ /* 0x000ff000000418ff */
[----:B------:R-:W-:Y:S08]  /*14f0*/  HMMA.16816.F32.BF16 R16, R16, R82, RZ ;  /* 0x000000521010723c */ /* 0x000ff000000418ff */
[C---:B------:R-:W-:Y:S08]  /*1500*/  HMMA.16816.F32.BF16 R44, R12.reuse, R46, RZ ;  /* 0x0000002e0c2c723c */ /* 0x040ff000000418ff */
[C---:B------:R-:W-:Y:S08]  /*1510*/  HMMA.16816.F32.BF16 R28, R12.reuse, R30, RZ ;  /* 0x0000001e0c1c723c */ /* 0x040ff000000418ff */
[C---:B------:R-:W-:Y:S08]  /*1520*/  HMMA.16816.F32.BF16 R24, R12.reuse, R80, RZ ;  /* 0x000000500c18723c */ /* 0x040ff000000418ff */
[----:B------:R-:W-:Y:S01]  /*1530*/  HMMA.16816.F32.BF16 R12, R12, R82, RZ ;  /* 0x000000520c0c723c */ /* 0x000fe200000418ff */
[----:B------:R-:W2:Y:S07]  /*1540*/  LDSM.16.M88.4 R80, [R189] ;  /* 0x00000000bd50783b */ /* 0x000eae0000000200 */
[C---:B------:R-:W-:Y:S08]  /*1550*/  HMMA.16816.F32.BF16 R96, R76.reuse, R72, R96 ;  /* 0x000000484c60723c */ /* 0x040ff00000041860 */
[C---:B------:R-:W-:Y:S08]  /*1560*/  HMMA.16816.F32.BF16 R92, R76.reuse, R68, R92 ;  /* 0x000000444c5c723c */ /* 0x040ff0000004185c */
[C---:B------:R-:W-:Y:S08]  /*1570*/  HMMA.16816.F32.BF16 R36, R76.reuse, R88, R36 ;  /* 0x000000584c24723c */ /* 0x040ff00000041824 */
[C---:B-1----:R-:W-:Y:S08]  /*1580*/  HMMA.16816.F32.BF16 R20, R76.reuse, R8, R20 ;  /* 0x000000084c14723c */ /* 0x042ff00000041814 */
[C---:B------:R-:W-:Y:S08]  /*1590*/  HMMA.16816.F32.BF16 R60, R76.reuse, R74, R60 ;  /* 0x0000004a4c3c723c */ /* 0x040ff0000004183c */
[C---:B------:R-:W-:Y:S08]  /*15a0*/  HMMA.16816.F32.BF16 R48, R76.reuse, R70, R48 ;  /* 0x000000464c30723c */ /* 0x040ff00000041830 */
[C---:B------:R-:W-:Y:S08]  /*15b0*/  HMMA.16816.F32.BF16 R32, R76.reuse, R90, R32 ;  /* 0x0000005a4c20723c */ /* 0x040ff00000041820 */
[----:B------:R-:W-:Y:S01]  /*15c0*/  HMMA.16816.F32.BF16 R16, R76, R10, R16 ;  /* 0x0000000a4c10723c */ /* 0x000fe20000041810 */
[----:B------:R-:W1:Y:S07]  /*15d0*/  LDSM.16.M88.4 R76, [R189+0x800] ;  /* 0x00080000bd4c783b */ /* 0x000e6e0000000200 */
[C---:B---3--:R-:W-:Y:S08]  /*15e0*/  HMMA.16816.F32.BF16 R64, R4.reuse, R72, R64 ;  /* 0x000000480440723c */ /* 0x048ff00000041840 */
[C---:B------:R-:W-:Y:S08]  /*15f0*/  HMMA.16816.F32.BF16 R52, R4.reuse, R68, R52 ;  /* 0x000000440434723c */ /* 0x040ff00000041834 */
[C---:B------:R-:W-:Y:S08]  /*1600*/  HMMA.16816.F32.BF16 R40, R4.reuse, R88, R40 ;  /* 0x000000580428723c */ /* 0x040ff00000041828 */
[C---:B------:R-:W-:Y:S01]  /*1610*/  HMMA.16816.F32.BF16 R56, R4.reuse, R74, R56 ;  /* 0x0000004a0438723c */ /* 0x040fe20000041838 */
[----:B------:R-:W3:Y:S07]  /*1620*/  LDSM.16.M88.4 R72, [R189+0x1000] ;  /* 0x00100000bd48783b */ /* 0x000eee0000000200 */
[C---:B------:R-:W-:Y:S01]  /*1630*/  HMMA.16816.F32.BF16 R44, R4.reuse, R70, R44 ;  /* 0x00000046042c723c */ /* 0x040fe2000004182c */
[----:B------:R-:W4:Y:S07]  /*1640*/  LDSM.16.M88.4 R68, [R189+0x1800] ;  /* 0x00180000bd44783b */ /* 0x000f2e0000000200 */
[C---:B------:R-:W-:Y:S01]  /*1650*/  HMMA.16816.F32.BF16 R28, R4.reuse, R90, R28 ;  /* 0x0000005a041c723c */ /* 0x040fe2000004181c */
[----:B------:R-:W5:Y:S07]  /*1660*/  LDSM.16.M88.4 R88, [R190] ;  /* 0x00000000be58783b */ /* 0x000f6e0000000200 */
[C---:B------:R-:W-:Y:S08]  /*1670*/  HMMA.16816.F32.BF16 R24, R4.reuse, R8, R24 ;  /* 0x000000080418723c */ /* 0x040ff00000041818 */
[----:B------:R-:W-:Y:S01]  /*1680*/  HMMA.16816.F32.BF16 R12, R4, R10, R12 ;  /* 0x0000000a040c723c */ /* 0x000fe2000004180c */
[----:B------:R-:W5:Y:S04]  /*1690*/  LDSM.16.M88.4 R4, [R180+0x1800] ;  /* 0x00180000b404783b */ /* 0x000f680000000200 */
[----:B------:R-:W5:Y:S01]  /*16a0*/  LDSM.16.M88.4 R8, [R188] ;  /* 0x00000000bc08783b */ /* 0x000f620000000200 */
[----:B------:R-:W-:-:S04]  /*16b0*/  DEPBAR.LE SB0, 0x0 ;  /* 0x000080000000791a */ /* 0x000fc80000000000 */
[C---:B--2---:R-:W-:Y:S08]  /*16c0*/  HMMA.16816.F32.BF16 R96, R84.reuse, R80, R96 ;  /* 0x000000505460723c */ /* 0x044ff00000041860 */
[C---:B-1----:R-:W-:Y:S08]  /*16d0*/  HMMA.16816.F32.BF16 R92, R84.reuse, R76, R92 ;  /* 0x0000004c545c723c */ /* 0x042ff0000004185c */
[C---:B---3--:R-:W-:Y:S08]  /*16e0*/  HMMA.16816.F32.BF16 R36, R84.reuse, R72, R36 ;  /* 0x000000485424723c */ /* 0x048ff00000041824 */
[C---:B----4-:R-:W-:Y:S08]  /*16f0*/  HMMA.16816.F32.BF16 R20, R84.reuse, R68, R20 ;  /* 0x000000445414723c */ /* 0x050ff00000041814 */
[C---:B------:R-:W-:Y:S08]  /*1700*/  HMMA.16816.F32.BF16 R60, R84.reuse, R82, R60 ;  /* 0x00000052543c723c */ /* 0x040ff0000004183c */
[C---:B------:R-:W-:Y:S08]  /*1710*/  HMMA.16816.F32.BF16 R48, R84.reuse, R78, R48 ;  /* 0x0000004e5430723c */ /* 0x040ff00000041830 */
[C---:B------:R-:W-:Y:S08]  /*1720*/  HMMA.16816.F32.BF16 R32, R84.reuse, R74, R32 ;  /* 0x0000004a5420723c */ /* 0x040ff00000041820 */
[----:B------:R-:W-:Y:S08]  /*1730*/  HMMA.16816.F32.BF16 R16, R84, R70, R16 ;  /* 0x000000465410723c */ /* 0x000ff00000041810 */
[C---:B-----5:R-:W-:Y:S08]  /*1740*/  HMMA.16816.F32.BF16 R64, R88.reuse, R80, R64 ;  /* 0x000000505840723c */ /* 0x060ff00000041840 */
[C---:B------:R-:W-:Y:S08]  /*1750*/  HMMA.16816.F32.BF16 R56, R88.reuse, R82, R56 ;  /* 0x000000525838723c */ /* 0x040ff00000041838 */
        /* <DEDUP_REMOVED lines=8> */
[C---:B------:R-:W-:Y:S08]  /*17e0*/  HMMA.16816.F32.BF16 R92, R112.reuse, R104, R92 ;  /* 0x00000068705c723c */ /* 0x040ff0000004185c */
[C---:B------:R-:W-:Y:S08]  /*17f0*/  HMMA.16816.F32.BF16 R48, R112.reuse, R106, R48 ;  /* 0x0000006a7030723c */ /* 0x040ff00000041830 */
[C---:B------:R-:W-:Y:S08]  /*1800*/  HMMA.16816.F32.BF16 R36, R112.reuse, R100, R36 ;  /* 0x000000647024723c */ /* 0x040ff00000041824 */
[C---:B------:R-:W-:Y:S07]  /*1810*/  HMMA.16816.F32.BF16 R68, R112.reuse, R102, R32 ;  /* 0x000000667044723c */ /* 0x040fee0000041820 */
[----:B------:R-:W-:Y:S01]  /*1820*/  IMAD.MOV.U32 R32, RZ, RZ, R120 ;  /* 0x000000ffff207224 */ /* 0x000fe200078e0078 */
        /* <DEDUP_REMOVED lines=10> */
[----:B------:R-:W-:Y:S06]  /*18d0*/  BAR.SYNC.DEFER_BLOCKING 0x0 ;  /* 0x0000000000007b1d */ /* 0x000fec0000010000 */
[----:B------:R-:W-:Y:S05]  /*18e0*/  @!P0 BRA `(.L_x_588) ;  /* 0x0000016000008947 */ /* 0x000fea0003800000 */
[----:B------:R-:W-:-:S04]  /*18f0*/  IADD3 R6, R132, -0x2, RZ ;  /* 0xfffffffe84067810 */ /* 0x000fc80007ffe0ff */
[----:B------:R-:W-:Y:S01]  /*1900*/  SHF.R.S32.HI R5, RZ, 0x1f, R6 ;  /* 0x0000001fff057819 */ /* 0x000fe20000011406 */
[C---:B------:R-:W-:Y:S02]  /*1910*/  IMAD R4, R6.reuse, UR16, RZ ;  /* 0x0000001006047c24 */ /* 0x040fe4000f8e02ff */
[----:B------:R-:W-:-:S04]  /*1920*/  IMAD.WIDE.U32 R6, R6, UR17, R198 ;  /* 0x0000001106067c25 */ /* 0x000fc8000f8e00c6 */
[----:B------:R-:W-:Y:S01]  /*1930*/  IMAD R4, R5, UR17, R4 ;  /* 0x0000001105047c24 */ /* 0x000fe2000f8e0204 */
[----:B------:R-:W-:-:S03]  /*1940*/  LEA R8, P1, R6, c[0x0][0x168], 0x1 ;  /* 0x00005a0006087a11 */ /* 0x000fc600078208ff */
[----:B------:R-:W-:Y:S01]  /*1950*/  IMAD.IADD R4, R7, 0x1, R4 ;  /* 0x0000000107047824 */ /* 0x000fe200078e0204 */
[----:B------:R-:W-:-:S04]  /*1960*/  IADD3 R10, P0, R8, UR8, RZ ;  /* 0x00000008080a7c10 */ /* 0x000fc8000ff1e0ff */
        /* <DEDUP_REMOVED lines=9> */
[----:B------:R1:W-:Y:S03]  /*1a00*/  LDGSTS.E.BYPASS.LTC128B.128 [R195+0x4800], [R10.64] ;  /* 0x048000000ac37fae */ /* 0x0003e6000b901d4c */
[----:B------:R-:W-:Y:S01]  /*1a10*/  IADD3.X R5, R7, UR6, RZ, P0, !PT ;  /* 0x0000000607057c10 */ /* 0x000fe200087fe4ff */
[----:B------:R1:W-:Y:S04]  /*1a20*/  LDGSTS.E.BYPASS.LTC128B.128 [R195+0x5000], [R6.64] ;  /* 0x0500000006c37fae */ /* 0x0003e8000b901d4c */
[----:B------:R1:W-:Y:S04]  /*1a30*/  LDGSTS.E.BYPASS.LTC128B.128 [R195+0x5800], [R4.64] ;  /* 0x0580000004c37fae */ /* 0x0003e8000b901d4c */
[----:B------:R-:W0:Y:S02]  /*1a40*/  LDGDEPBAR ;  /* 0x00000000000079af */ /* 0x000e240000000000 */
.L_x_588:
[----:B------:R-:W-:Y:S01]  /*1a50*/  IMAD R33, R32, 0x40, R233 ;  /* 0x0000004020217824 */ /* 0x000fe200078e02e9 */
[----:B------:R-:W-:Y:S01]  /*1a60*/  LOP3.LUT R138, R116, UR14, RZ, 0x3c, !PT ;  /* 0x0000000e748a7c12 */ /* 0x000fe2000f8e3cff */
[----:B------:R-:W-:Y:S01]  /*1a70*/  IMAD R211, R117, 0x8, R118 ;  /* 0x0000000875d37824 */ /* 0x000fe200078e0276 */
[----:B------:R-:W-:Y:S01]  /*1a80*/  UIADD3 UR21, UR15, -0x4498517b, URZ ;  /* 0xbb67ae850f157890 */ /* 0x000fe2000fffe03f */
[----:B------:R-:W-:Y:S01]  /*1a90*/  IMAD.WIDE.U32 R228, R137, -0x2daee0ad, RZ ;  /* 0xd2511f5389e47825 */ /* 0x000fe200078e00ff */
[C---:B-1----:R-:W-:Y:S01]  /*1aa0*/  IADD3 R4, R33.reuse, 0x1, RZ ;  /* 0x0000000121047810 */ /* 0x042fe20007ffe0ff */
[----:B------:R-:W-:Y:S01]  /*1ab0*/  UIADD3 UR22, UR14, -0x61c88647, URZ ;  /* 0x9e3779b90e167890 */ /* 0x000fe2000fffe03f */
[----:B------:R-:W-:Y:S01]  /*1ac0*/  IADD3 R5, R33, 0x8, RZ ;  /* 0x0000000821057810 */ /* 0x000fe20007ffe0ff */
[----:B------:R-:W-:Y:S01]  /*1ad0*/  UIADD3 UR20, UR14, 0x3c6ef372, URZ ;  /* 0x3c6ef3720e147890 */ /* 0x000fe2000fffe03f */
[C---:B------:R-:W-:Y:S01]  /*1ae0*/  ISETP.GE.AND P6, PT, R4.reuse, R232, PT ;  /* 0x000000e80400720c */ /* 0x040fe20003fc6270 */
[----:B------:R-:W-:Y:S01]  /*1af0*/  UIADD3 UR19, UR15, 0x76cf5d0a, URZ ;  /* 0x76cf5d0a0f137890 */ /* 0x000fe2000fffe03f */
[CC--:B------:R-:W-:Y:S01]  /*1b00*/  ISETP.GE.AND P5, PT, R4.reuse, R231.reuse, PT ;  /* 0x000000e70400720c */ /* 0x0c0fe20003fa6270 */
[----:B------:R-:W-:Y:S01]  /*1b10*/  UIADD3 UR17, UR15, 0x32370b8f, URZ ;  /* 0x32370b8f0f117890 */ /* 0x000fe2000fffe03f */
[C---:B------:R-:W-:Y:S01]  /*1b20*/  ISETP.GE.AND P3, PT, R4.reuse, R230, PT ;  /* 0x000000e60400720c */ /* 0x040fe20003f66270 */
[----:B------:R-:W-:Y:S01]  /*1b30*/  UIADD3 UR18, UR14, -0x255992d5, URZ ;  /* 0xdaa66d2b0e127890 */ /* 0x000fe2000fffe03f */
[----:B------:R-:W-:Y:S01]  /*1b40*/  ISETP.GE.AND P1, PT, R4, R206, PT ;  /* 0x000000ce0400720c */ /* 0x000fe20003f26270 */
[----:B------:R-:W-:Y:S01]  /*1b50*/  UIADD3 UR16, UR14, 0x78dde6e4, URZ ;  /* 0x78dde6e40e107890 */ /* 0x000fe2000fffe03f */
[----:B------:R-:W-:Y:S01]  /*1b60*/  ISETP.GE.AND P0, PT, R5, R231, PT ;  /* 0x000000e70500720c */ /* 0x000fe20003f06270 */
[----:B------:R-:W-:Y:S01]  /*1b70*/  IMAD.SHL.U32 R187, R3, 0x2, RZ ;  /* 0x0000000203bb7824 */ /* 0x000fe200078e00ff */
[----:B------:R-:W-:Y:S01]  /*1b80*/  IADD3 R4, R33, 0x9, RZ ;  /* 0x0000000921047810 */ /* 0x000fe20007ffe0ff */
[----:B------:R-:W-:Y:S01]  /*1b90*/  UIADD3 UR9, UR15, -0x126145ec, URZ ;  /* 0xed9eba140f097890 */ /* 0x000fe2000fffe03f */
[CC--:B------:R-:W-:Y:S01]  /*1ba0*/  ISETP.GE.AND P2, PT, R5.reuse, R232.reuse, PT ;  /* 0x000000e80500720c */ /* 0x0c0fe20003f46270 */
[----:B------:R-:W-:Y:S01]  /*1bb0*/  UIADD3 UR4, UR15, -0x56f99767, URZ ;  /* 0xa90668990f047890 */ /* 0x000fe2000fffe03f */
[----:B------:R-:W-:Y:S01]  /*1bc0*/  FSEL R73, R58, -INF , !P0 ;  /* 0xff8000003a497808 */ /* 0x000fe20004000000 */
[--C-:B------:R-:W-:Y:S01]  /*1bd0*/  IMAD.IADD R185, R2, 0x1, R187.reuse ;  /* 0x0000000102b97824 */ /* 0x100fe200078e02bb */
[----:B------:R-:W-:Y:S01]  /*1be0*/  ISETP.GE.AND P0, PT, R4, R232, PT ;  /* 0x000000e80400720c */ /* 0x000fe20003f06270 */
[----:B------:R-:W-:Y:S01]  /*1bf0*/  IMAD.IADD R186, R0, 0x1, R187 ;  /* 0x0000000100ba7824 */ /* 0x000fe200078e02bb */
[----:B------:R-:W-:Y:S01]  /*1c00*/  FSEL R75, R56, -INF , !P2 ;  /* 0xff800000384b7808 */ /* 0x000fe20005000000 */
[----:B------:R-:W-:Y:S01]  /*1c10*/  IMAD.IADD R184, R0, 0x1, R185 ;  /* 0x0000000100b87824 */ /* 0x000fe200078e02b9 */
[C---:B------:R-:W-:Y:S01]  /*1c20*/  ISETP.GE.AND P2, PT, R5.reuse, R206, PT ;  /* 0x000000ce0500720c */ /* 0x040fe20003f46270 */
[----:B------:R-:W-:Y:S01]  /*1c30*/  UIADD3 UR7, UR14, 0x1715609d, URZ ;  /* 0x1715609d0e077890 */ /* 0x000fe2000fffe03f */
[----:B------:R-:W-:Y:S01]  /*1c40*/  ISETP.GE.AND P4, PT, R5, R230, PT ;  /* 0x000000e60500720c */ /* 0x000fe20003f86270 */
[----:B------:R-:W-:Y:S01]  /*1c50*/  LDSM.16.MT88.4 R116, [R187+0x6000] ;  /* 0x00600000bb74783b */ /* 0x000fe20000004200 */
[----:B------:R-:W-:Y:S01]  /*1c60*/  FSEL R74, R57, -INF , !P0 ;  /* 0xff800000394a7808 */ /* 0x000fe20004000000 */
[----:B------:R-:W-:Y:S01]  /*1c70*/  UIADD3 UR23, UR15, 0x646e171e, URZ ;  /* 0x646e171e0f177890 */ /* 0x000fe2000fffe03f */
[----:B------:R-:W-:Y:S01]  /*1c80*/  ISETP.GE.AND P0, PT, R4, R206, PT ;  /* 0x000000ce0400720c */ /* 0x000fe20003f06270 */
[----:B------:R-:W-:Y:S01]  /*1c90*/  LDSM.16.MT88.4 R108, [R186+0x6000] ;  /* 0x00600000ba6c783b */ /* 0x000fe20000004200 */
[----:B------:R-:W-:-:S02]  /*1ca0*/  FSEL R62, R62, -INF , !P2 ;  /* 0xff8000003e3e7808 */ /* 0x000fc40005000000 */
[----:B------:R-:W-:Y:S01]  /*1cb0*/  IADD3 R8, R33, 0x10, RZ ;  /* 0x0000001021087810 */ /* 0x000fe20007ffe0ff */
[----:B------:R-:W-:Y:S01]  /*1cc0*/  LDSM.16.MT88.4 R84, [R185+0x6000] ;  /* 0x00600000b954783b */ /* 0x000fe20000004200 */
[----:B------:R-:W-:Y:S02]  /*1cd0*/  FSEL R5, R60, -INF , !P4 ;  /* 0xff8000003c057808 */ /* 0x000fe40006000000 */
[C---:B------:R-:W-:Y:S02]  /*1ce0*/  ISETP.GE.AND P2, PT, R4.reuse, R230, PT ;  /* 0x000000e60400720c */ /* 0x040fe40003f46270 */
[-C--:B------:R-:W-:Y:S02]  /*1cf0*/  ISETP.GE.AND P4, PT, R4, R231.reuse, PT ;  /* 0x000000e70400720c */ /* 0x080fe40003f86270 */
[----:B------:R-:W-:Y:S02]  /*1d00*/  FSEL R4, R63, -INF , !P0 ;  /* 0xff8000003f047808 */ /* 0x000fe40004000000 */
[----:B------:R-:W-:-:S02]  /*1d10*/  ISETP.GE.AND P0, PT, R8, R231, PT ;  /* 0x000000e70800720c */ /* 0x000fc40003f06270 */
[----:B------:R-:W-:Y:S02]  /*1d20*/  FSEL R6, R61, -INF , !P2 ;  /* 0xff8000003d067808 */ /* 0x000fe40005000000 */
[----:B------:R-:W-:Y:S02]  /*1d30*/  IADD3 R7, R33, 0x11, RZ ;  /* 0x0000001121077810 */ /* 0x000fe40007ffe0ff */
[-C--:B------:R-:W-:Y:S02]  /*1d40*/  ISETP.GE.AND P2, PT, R8, R232.reuse, PT ;  /* 0x000000e80800720c */ /* 0x080fe40003f46270 */
[----:B------:R-:W-:Y:S02]  /*1d50*/  FSEL R60, R54, -INF , !P0 ;  /* 0xff800000363c7808 */ /* 0x000fe40004000000 */
[----:B------:R-:W-:Y:S02]  /*1d60*/  ISETP.GE.AND P0, PT, R7, R232, PT ;  /* 0x000000e80700720c */ /* 0x000fe40003f06270 */
[----:B------:R-:W-:-:S02]  /*1d70*/  FSEL R56, R52, -INF , !P2 ;  /* 0xff80000034387808 */ /* 0x000fc40005000000 */
[C---:B------:R-:W-:Y:S02]  /*1d80*/  ISETP.GE.AND P2, PT, R8.reuse, R206, PT ;  /* 0x000000ce0800720c */ /* 0x040fe40003f46270 */
[----:B------:R-:W-:Y:S02]  /*1d90*/  FSEL R72, R59, -INF , !P4 ;  /* 0xff8000003b487808 */ /* 0x000fe40006000000 */
[----:B------:R-:W-:Y:S02]  /*1da0*/  FSEL R54, R53, -INF , !P0 ;  /* 0xff80000035367808 */ /* 0x000fe40004000000 */
[----:B------:R-:W-:Y:S02]  /*1db0*/  ISETP.GE.AND P4, PT, R8, R230, PT ;  /* 0x000000e60800720c */ /* 0x000fe40003f86270 */
[----:B------:R-:W-:Y:S02]  /*1dc0*/  ISETP.GE.AND P0, PT, R7, R206, PT ;  /* 0x000000ce0700720c */ /* 0x000fe40003f06270 */
[----:B------:R-:W-:-:S02]  /*1dd0*/  FSEL R8, R94, -INF , !P2 ;  /* 0xff8000005e087808 */ /* 0x000fc40005000000 */
[----:B------:R-:W-:Y:S02]  /*1de0*/  IADD3 R9, R33, 0x18, RZ ;  /* 0x0000001821097810 */ /* 0x000fe40007ffe0ff */
[----:B------:R-:W-:Y:S02]  /*1df0*/  ISETP.GE.AND P2, PT, R7, R230, PT ;  /* 0x000000e60700720c */ /* 0x000fe40003f46270 */
[----:B------:R-:W-:Y:S02]  /*1e00*/  FSEL R76, R92, -INF , !P4 ;  /* 0xff8000005c4c7808 */ /* 0x000fe40006000000 */
[----:B------:R-:W-:Y:S02]  /*1e10*/  FSEL R53, R95, -INF , !P0 ;  /* 0xff8000005f357808 */ /* 0x000fe40004000000 */
[-C--:B------:R-:W-:Y:S02]  /*1e20*/  ISETP.GE.AND P4, PT, R7, R231.reuse, PT ;  /* 0x000000e70700720c */ /* 0x080fe40003f86270 */
[----:B------:R-:W-:-:S02]  /*1e30*/  ISETP.GE.AND P0, PT, R9, R231, PT ;  /* 0x000000e70900720c */ /* 0x000fc40003f06270 */
[----:B------:R-:W-:Y:S02]  /*1e40*/  FSEL R61, R93, -INF , !P2 ;  /* 0xff8000005d3d7808 */ /* 0x000fe40005000000 */
[----:B------:R-:W-:Y:S02]  /*1e50*/  IADD3 R7, R33, 0x19, RZ ;  /* 0x0000001921077810 */ /* 0x000fe40007ffe0ff */
[-C--:B------:R-:W-:Y:S02]  /*1e60*/  ISETP.GE.AND P2, PT, R9, R232.reuse, PT ;  /* 0x000000e80900720c */ /* 0x080fe40003f46270 */
[----:B------:R-:W-:Y:S02]  /*1e70*/  FSEL R172, R46, -INF , !P0 ;  /* 0xff8000002eac7808 */ /* 0x000fe40004000000 */
[----:B------:R-:W-:Y:S02]  /*1e80*/  FSEL R171, R55, -INF , !P4 ;  /* 0xff80000037ab7808 */ /* 0x000fe40006000000 */
[----:B------:R-:W-:-:S02]  /*1e90*/  ISETP.GE.AND P0, PT, R7, R232, PT ;  /* 0x000000e80700720c */ /* 0x000fc40003f06270 */
[----:B------:R-:W-:Y:S02]  /*1ea0*/  FSEL R55, R44, -INF , !P2 ;  /* 0xff8000002c377808 */ /* 0x000fe40005000000 */
[----:B------:R-:W-:Y:S02]  /*1eb0*/  ISETP.GE.AND P2, PT, R9, R206, PT ;  /* 0x000000ce0900720c */ /* 0x000fe40003f46270 */
        /* <DEDUP_REMOVED lines=14> */
[----:B------:R-:W-:Y:S02]  /*1fa0*/  ISETP.GE.AND P0, PT, R7, R232, PT ;  /* 0x000000e80700720c */ /* 0x000fe40003f06270 */
[----:B------:R-:W-:-:S02]  /*1fb0*/  FSEL R63, R47, -INF , !P4 ;  /* 0xff8000002f3f7808 */ /* 0x000fc40006000000 */
[----:B------:R-:W-:Y:S02]  /*1fc0*/  FSEL R160, R40, -INF , !P2 ;  /* 0xff80000028a07808 */ /* 0x000fe40005000000 */
[C---:B------:R-:W-:Y:S02]  /*1fd0*/  ISETP.GE.AND P4, PT, R34.reuse, R230, PT ;  /* 0x000000e62200720c */ /* 0x040fe40003f86270 */
[-C--:B------:R-:W-:Y:S02]  /*1fe0*/  ISETP.GE.AND P2, PT, R34, R206.reuse, PT ;  /* 0x000000ce2200720c */ /* 0x080fe40003f46270 */
[----:B------:R-:W-:Y:S02]  /*1ff0*/  FSEL R159, R41, -INF , !P0 ;  /* 0xff800000299f7808 */ /* 0x000fe40004000000 */
[----:B------:R-:W-:Y:S02]  /*2000*/  ISETP.GE.AND P0, PT, R7, R206, PT ;  /* 0x000000ce0700720c */ /* 0x000fe40003f06270 */
[----:B------:R-:W-:-:S02]  /*2010*/  FSEL R143, R36, -INF , !P4 ;  /* 0xff800000248f7808 */ /* 0x000fc40006000000 */
[----:B------:R-:W-:Y:S02]  /*2020*/  FSEL R154, R38, -INF , !P2 ;  /* 0xff800000269a7808 */ /* 0x000fe40005000000 */
[----:B------:R-:W-:Y:S02]  /*2030*/  IADD3 R34, R33, 0x28, RZ ;  /* 0x0000002821227810 */ /* 0x000fe40007ffe0ff */
[CC--:B------:R-:W-:Y:S02]  /*2040*/  ISETP.GE.AND P4, PT, R7.reuse, R231.reuse, PT ;  /* 0x000000e70700720c */ /* 0x0c0fe40003f86270 */
[----:B------:R-:W-:Y:S02]  /*2050*/  ISETP.GE.AND P2, PT, R7, R230, PT ;  /* 0x000000e60700720c */ /* 0x000fe40003f46270 */
[----:B------:R-:W-:Y:S02]  /*2060*/  FSEL R157, R39, -INF , !P0 ;  /* 0xff800000279d7808 */ /* 0x000fe40004000000 */
[----:B------:R-:W-:-:S02]  /*2070*/  ISETP.GE.AND P0, PT, R34, R231, PT ;  /* 0x000000e72200720c */ /* 0x000fc40003f06270 */
[----:B------:R-:W-:Y:S02]  /*2080*/  FSEL R158, R43, -INF , !P4 ;  /* 0xff8000002b9e7808 */ /* 0x000fe40006000000 */
[----:B------:R-:W-:Y:S02]  /*2090*/  FSEL R145, R37, -INF , !P2 ;  /* 0xff80000025917808 */ /* 0x000fe40005000000 */
[----:B------:R-:W-:Y:S02]  /*20a0*/  IADD3 R7, R33, 0x29, RZ ;  /* 0x0000002921077810 */ /* 0x000fe40007ffe0ff */
[C---:B------:R-:W-:Y:S02]  /*20b0*/  ISETP.GE.AND P2, PT, R34.reuse, R232, PT ;  /* 0x000000e82200720c */ /* 0x040fe40003f46270 */
[----:B------:R-:W-:Y:S02]  /*20c0*/  ISETP.GE.AND P4, PT, R34, R230, PT ;  /* 0x000000e62200720c */ /* 0x000fe40003f86270 */
[----:B------:R-:W-:-:S02]  /*20d0*/  FSEL R166, R30, -INF , !P0 ;  /* 0xff8000001ea67808 */ /* 0x000fc40004000000 */
[C---:B------:R-:W-:Y:S02]  /*20e0*/  ISETP.GE.AND P0, PT, R7.reuse, R232, PT ;  /* 0x000000e80700720c */ /* 0x040fe40003f06270 */
[----:B------:R-:W-:Y:S02]  /*20f0*/  FSEL R168, R28, -INF , !P2 ;  /* 0xff8000001ca87808 */ /* 0x000fe40005000000 */
[----:B------:R-:W-:Y:S02]  /*2100*/  FSEL R147, R68, -INF , !P4 ;  /* 0xff80000044937808 */ /* 0x000fe40006000000 */
[----:B------:R-:W-:Y:S02]  /*2110*/  ISETP.GE.AND P2, PT, R34, R206, PT ;  /* 0x000000ce2200720c */ /* 0x000fe40003f46270 */
[----:B------:R-:W-:Y:S02]  /*2120*/  ISETP.GE.AND P4, PT, R7, R231, PT ;  /* 0x000000e70700720c */ /* 0x000fe40003f86270 */
[----:B------:R-:W-:-:S02]  /*2130*/  IADD3 R28, R33, 0x30, RZ ;  /* 0x00000030211c7810 */ /* 0x000fc40007ffe0ff */
[----:B------:R-:W-:Y:S02]  /*2140*/  FSEL R167, R29, -INF , !P0 ;  /* 0xff8000001da77808 */ /* 0x000fe40004000000 */
[----:B------:R-:W-:Y:S02]  /*2150*/  ISETP.GE.AND P0, PT, R7, R206, PT ;  /* 0x000000ce0700720c */ /* 0x000fe40003f06270 */
[----:B------:R-:W-:Y:S02]  /*2160*/  FSEL R170, R70, -INF , !P2 ;  /* 0xff80000046aa7808 */ /* 0x000fe40005000000 */
[----:B------:R-:W-:Y:S02]  /*2170*/  FSEL R165, R31, -INF , !P4 ;  /* 0xff8000001fa57808 */ /* 0x000fe40006000000 */
[-C--:B------:R-:W-:Y:S02]  /*2180*/  ISETP.GE.AND P2, PT, R7, R230.reuse, PT ;  /* 0x000000e60700720c */ /* 0x080fe40003f46270 */
[----:B------:R-:W-:-:S02]  /*2190*/  ISETP.GE.AND P4, PT, R28, R230, PT ;  /* 0x000000e61c00720c */ /* 0x000fc40003f86270 */
[----:B------:R-:W-:Y:S02]  /*21a0*/  IADD3 R7, R33, 0x31, RZ ;  /* 0x0000003121077810 */ /* 0x000fe40007ffe0ff */
        /* <DEDUP_REMOVED lines=8> */
[----:B------:R-:W-:Y:S02]  /*2230*/  ISETP.GE.AND P2, PT, R28, R232, PT ;  /* 0x000000e81c00720c */ /* 0x000fe40003f46270 */
[----:B------:R-:W-:Y:S02]  /*2240*/  ISETP.GE.AND P4, PT, R33, R230, PT ;  /* 0x000000e62100720c */ /* 0x000fe40003f86270 */
[----:B------:R-:W-:-:S02]  /*2250*/  FSEL R141, R25, -INF , !P0 ;  /* 0xff800000198d7808 */ /* 0x000fc40004000000 */
[-C--:B------:R-:W-:Y:S02]  /*2260*/  ISETP.GE.AND P0, PT, R7, R206.reuse, PT ;  /* 0x000000ce0700720c */ /* 0x080fe40003f06270 */
[----:B------:R-:W-:Y:S01]  /*2270*/  FSEL R140, R24, -INF , !P2 ;  /* 0xff800000188c7808 */ /* 0x000fe20005000000 */
[----:B------:R-:W-:Y:S01]  /*2280*/  IMAD.WIDE.U32 R24, R211, -0x326172a9, RZ ;  /* 0xcd9e8d57d3187825 */ /* 0x000fe200078e00ff */
[----:B------:R-:W-:Y:S02]  /*2290*/  FSEL R96, R96, -INF , !P4 ;  /* 0xff80000060607808 */ /* 0x000fe40006000000 */
[----:B------:R-:W-:Y:S02]  /*22a0*/  FSEL R97, R97, -INF , !P3 ;  /* 0xff80000061617808 */ /* 0x000fe40005800000 */
[----:B------:R-:W-:Y:S02]  /*22b0*/  ISETP.GE.AND P2, PT, R28, R206, PT ;  /* 0x000000ce1c00720c */ /* 0x000fe40003f46270 */
[----:B------:R-:W-:-:S02]  /*22c0*/  FSEL R149, R23, -INF , !P0 ;  /* 0xff80000017957808 */ /* 0x000fc40004000000 */
[----:B------:R-:W-:Y:S02]  /*22d0*/  FMNMX.FTZ R23, R96, R97, !PT ;  /* 0x0000006160177209 */ /* 0x000fe40007810000 */
[----:B------:R-:W-:Y:S02]  /*22e0*/  FSEL R150, R22, -INF , !P2 ;  /* 0xff80000016967808 */ /* 0x000fe40005000000 */
[----:B------:R-:W-:Y:S02]  /*22f0*/  ISETP.GE.AND P2, PT, R7, R230, PT ;  /* 0x000000e60700720c */ /* 0x000fe40003f46270 */
[----:B------:R-:W-:Y:S02]  /*2300*/  IADD3 R7, R33, 0x38, RZ ;  /* 0x0000003821077810 */ /* 0x000fe40007ffe0ff */
[----:B------:R-:W-:Y:S02]  /*2310*/  FMNMX.FTZ R23, R5, R23, !PT ;  /* 0x0000001705177209 */ /* 0x000fe40007810000 */
[----:B------:R-:W-:-:S02]  /*2320*/  ISETP.GE.AND P0, PT, R33, R232, PT ;  /* 0x000000e82100720c */ /* 0x000fc40003f06270 */
[----:B------:R-:W-:Y:S02]  /*2330*/  FSEL R155, R21, -INF , !P2 ;  /* 0xff800000159b7808 */ /* 0x000fe40005000000 */
[----:B------:R-:W-:Y:S02]  /*2340*/  ISETP.GE.AND P2, PT, R7, R232, PT ;  /* 0x000000e80700720c */ /* 0x000fe40003f46270 */
[----:B------:R-:W-:Y:S02]  /*2350*/  FSEL R20, R67, -INF , !P5 ;  /* 0xff80000043147808 */ /* 0x000fe40006800000 */
[C---:B------:R-:W-:Y:S02]  /*2360*/  ISETP.GE.AND P4, PT, R7.reuse, R231, PT ;  /* 0x000000e70700720c */ /* 0x040fe40003f86270 */
[C---:B------:R-:W-:Y:S02]  /*2370*/  ISETP.GE.AND P3, PT, R7.reuse, R230, PT ;  /* 0x000000e60700720c */ /* 0x040fe40003f66270 */
[----:B------:R-:W-:-:S02]  /*2380*/  ISETP.GE.AND P5, PT, R7, R206, PT ;  /* 0x000000ce0700720c */ /* 0x000fc40003fa6270 */
[----:B------:R-:W-:Y:S02]  /*2390*/  FMNMX.FTZ R23, R6, R23, !PT ;  /* 0x0000001706177209 */ /* 0x000fe40007810000 */
[----:B------:R-:W-:Y:S02]  /*23a0*/  FSEL R22, R65, -INF , !P6 ;  /* 0xff80000041167808 */ /* 0x000fe40007000000 */
[----:B------:R-:W-:Y:S02]  /*23b0*/  FSEL R7, R64, -INF , !P0 ;  /* 0xff80000040077808 */ /* 0x000fe40004000000 */
[C---:B------:R-:W-:Y:S02]  /*23c0*/  ISETP.GE.AND P6, PT, R33.reuse, R231, PT ;  /* 0x000000e72100720c */ /* 0x040fe40003fc6270 */
[C---:B------:R-:W-:Y:S02]  /*23d0*/  ISETP.GE.AND P0, PT, R33.reuse, R206, PT ;  /* 0x000000ce2100720c */ /* 0x040fe40003f06270 */
[----:B------:R-:W-:-:S02]  /*23e0*/  IADD3 R33, R33, 0x39, RZ ;  /* 0x0000003921217810 */ /* 0x000fc40007ffe0ff */
[----:B------:R-:W-:Y:S02]  /*23f0*/  FSEL R144, R12, -INF , !P2 ;  /* 0xff8000000c907808 */ /* 0x000fe40005000000 */
[----:B------:R-:W-:Y:S02]  /*2400*/  FMNMX.FTZ R12, R76, R23, !PT ;  /* 0x000000174c0c7209 */ /* 0x000fe40007810000 */
[----:B------:R-:W-:Y:S02]  /*2410*/  FSEL R99, R99, -INF , !P1 ;  /* 0xff80000063637808 */ /* 0x000fe40004800000 */
[----:B------:R-:W-:Y:S02]  /*2420*/  ISETP.GE.AND P1, PT, R33, R232, PT ;  /* 0x000000e82100720c */ /* 0x000fe40003f26270 */
[----:B------:R-:W-:Y:S02]  /*2430*/  FMNMX.FTZ R12, R61, R12, !PT ;  /* 0x0000000c3d0c7209 */ /* 0x000fe40007810000 */
[----:B------:R-:W-:-:S02]  /*2440*/  FSEL R98, R98, -INF , !P0 ;  /* 0xff80000062627808 */ /* 0x000fc40004000000 */
[----:B------:R-:W-:Y:S02]  /*2450*/  FSEL R142, R13, -INF , !P1 ;  /* 0xff8000000d8e7808 */ /* 0x000fe40004800000 */
[----:B------:R-:W-:Y:S02]  /*2460*/  FMNMX.FTZ R13, R52, R12, !PT ;  /* 0x0000000c340d7209 */ /* 0x000fe40007810000 */
[----:B------:R-:W-:Y:S02]  /*2470*/  FMNMX.FTZ R12, R98, R99, !PT ;  /* 0x00000063620c7209 */ /* 0x000fe40007810000 */
[----:B------:R-:W-:Y:S02]  /*2480*/  FMNMX.FTZ R13, R11, R13, !PT ;  /* 0x0000000d0b0d7209 */ /* 0x000fe40007810000 */
[----:B------:R-:W-:Y:S02]  /*2490*/  FMNMX.FTZ R12, R62, R12, !PT ;  /* 0x0000000c3e0c7209 */ /* 0x000fe40007810000 */
[----:B------:R-:W-:Y:S01]  /*24a0*/  FSEL R21, R66, -INF , !P6 ;  /* 0xff80000042157808 */ /* 0x000fe20007000000 */
[----:B------:R-:W-:Y:S01]  /*24b0*/  IMAD.SHL.U32 R66, R32, 0x2, RZ ;  /* 0x0000000220427824 */ /* 0x000fe200078e00ff */
[----:B------:R-:W-:-:S02]  /*24c0*/  FMNMX.FTZ R12, R4, R12, !PT ;  /* 0x0000000c040c7209 */ /* 0x000fc40007810000 */
[----:B------:R-:W-:Y:S02]  /*24d0*/  ISETP.GE.AND P6, PT, R33, R230, PT ;  /* 0x000000e62100720c */ /* 0x000fe40003fc6270 */
[----:B------:R-:W-:Y:S02]  /*24e0*/  FMNMX.FTZ R12, R8, R12, !PT ;  /* 0x0000000c080c7209 */ /* 0x000fe40007810000 */
[----:B------:R-:W-:Y:S02]  /*24f0*/  FMNMX.FTZ R13, R143, R13, !PT ;  /* 0x0000000d8f0d7209 */ /* 0x000fe40007810000 */
[----:B------:R-:W-:Y:S02]  /*2500*/  FMNMX.FTZ R12, R53, R12, !PT ;  /* 0x0000000c350c7209 */ /* 0x000fe40007810000 */
[----:B------:R-:W-:Y:S02]  /*2510*/  FSEL R163, R16, -INF , !P3 ;  /* 0xff80000010a37808 */ /* 0x000fe40005800000 */
[----:B------:R-:W-:-:S02]  /*2520*/  FMNMX.FTZ R12, R10, R12, !PT ;  /* 0x0000000c0a0c7209 */ /* 0x000fc40007810000 */
[----:B------:R-:W-:Y:S02]  /*2530*/  FSEL R161, R17, -INF , !P6 ;  /* 0xff80000011a17808 */ /* 0x000fe40007000000 */
        /* <DEDUP_REMOVED lines=20> */
[----:B------:R-:W-:Y:S02]  /*2680*/  FSEL R65, R14, -INF , !P4 ;  /* 0xff8000000e417808 */ /* 0x000fe40006000000 */
[----:B------:R-:W-:Y:S02]  /*2690*/  FMNMX.FTZ R17, R163, R17, !PT ;  /* 0x00000011a3117209 */ /* 0x000fe40007810000 */
[----:B------:R-:W-:-:S02]  /*26a0*/  FMNMX.FTZ R16, R55, R16, !PT ;  /* 0x0000001037107209 */ /* 0x000fc40007810000 */
[----:B------:R-:W-:Y:S02]  /*26b0*/  ISETP.GE.AND P4, PT, R33, R206, PT ;  /* 0x000000ce2100720c */ /* 0x000fe40003f86270 */
[----:B------:R-:W-:Y:S02]  /*26c0*/  FSEL R151, R18, -INF , !P5 ;  /* 0xff80000012977808 */ /* 0x000fe40006800000 */
[----:B------:R-:W-:Y:S02]  /*26d0*/  FMNMX.FTZ R12, R149, R12, !PT ;  /* 0x0000000c950c7209 */ /* 0x000fe40007810000 */
[----:B------:R-:W-:Y:S02]  /*26e0*/  FMNMX.FTZ R135, R171, R135, !PT ;  /* 0x00000087ab877209 */ /* 0x000fe40007810000 */
[----:B------:R-:W-:Y:S02]  /*26f0*/  ISETP.GE.AND P2, PT, R33, R231, PT ;  /* 0x000000e72100720c */ /* 0x000fe40003f46270 */
[----:B------:R-:W-:-:S02]  /*2700*/  FMNMX.FTZ R17, R161, R17, !PT ;  /* 0x00000011a1117209 */ /* 0x000fc40007810000 */
[----:B------:R-:W-:Y:S02]  /*2710*/  FMNMX.FTZ R16, R57, R16, !PT ;  /* 0x0000001039107209 */ /* 0x000fe40007810000 */
[----:B------:R-:W-:Y:S02]  /*2720*/  FSEL R152, R19, -INF , !P4 ;  /* 0xff80000013987808 */ /* 0x000fe40006000000 */
[----:B------:R-:W-:Y:S02]  /*2730*/  FMNMX.FTZ R12, R151, R12, !PT ;  /* 0x0000000c970c7209 */ /* 0x000fe40007810000 */
[----:B------:R-:W-:Y:S02]  /*2740*/  FMNMX.FTZ R135, R172, R135, !PT ;  /* 0x00000087ac877209 */ /* 0x000fe40007810000 */
[----:B------:R-:W-:Y:S02]  /*2750*/  FSEL R64, R15, -INF , !P2 ;  /* 0xff8000000f407808 */ /* 0x000fe40005000000 */
[----:B------:R-:W-:Y:S01]  /*2760*/  FMNMX.FTZ R16, R160, R16, !PT ;  /* 0x00000010a0107209 */ /* 0x000fe20007810000 */
[----:B------:R-:W1:Y:S01]  /*2770*/  SHFL.BFLY PT, R15, R17, 0x2, 0x1f ;  /* 0x0c401f00110f7f89 */ /* 0x000e6200000e0000 */
[----:B------:R-:W-:-:S02]  /*2780*/  FMNMX.FTZ R12, R152, R12, !PT ;  /* 0x0000000c980c7209 */ /* 0x000fc40007810000 */
[----:B------:R-:W-:Y:S02]  /*2790*/  FMNMX.FTZ R135, R63, R135, !PT ;  /* 0x000000873f877209 */ /* 0x000fe40007810000 */
[----:B------:R-:W-:Y:S01]  /*27a0*/  FMNMX.FTZ R16, R159, R16, !PT ;  /* 0x000000109f107209 */ /* 0x000fe20007810000 */
[----:B------:R-:W2:Y:S01]  /*27b0*/  SHFL.BFLY PT, R18, R12, 0x2, 0x1f ;  /* 0x0c401f000c127f89 */ /* 0x000ea200000e0000 */
[----:B------:R-:W-:Y:S02]  /*27c0*/  FMNMX.FTZ R135, R164, R135, !PT ;  /* 0x00000087a4877209 */ /* 0x000fe40007810000 */
[----:B------:R-:W-:Y:S02]  /*27d0*/  IADD3 R139, R211, 0x4, RZ ;  /* 0x00000004d38b7810 */ /* 0x000fe40007ffe0ff */
[----:B------:R-:W-:Y:S02]  /*27e0*/  FMNMX.FTZ R16, R168, R16, !PT ;  /* 0x00000010a8107209 */ /* 0x000fe40007810000 */
[----:B------:R-:W-:Y:S01]  /*27f0*/  FMNMX.FTZ R135, R158, R135, !PT ;  /* 0x000000879e877209 */ /* 0x000fe20007810000 */
[----:B------:R-:W-:Y:S01]  /*2800*/  IMAD.WIDE.U32 R226, R139, -0x326172a9, RZ ;  /* 0xcd9e8d578be27825 */ /* 0x000fe200078e00ff */
[----:B------:R-:W-:-:S02]  /*2810*/  FMNMX.FTZ R13, R167, R16, !PT ;  /* 0x00000010a70d7209 */ /* 0x000fc40007810000 */
[----:B------:R-:W-:Y:S02]  /*2820*/  FMNMX.FTZ R135, R166, R135, !PT ;  /* 0x00000087a6877209 */ /* 0x000fe40007810000 */
[----:B------:R-:W-:Y:S02]  /*2830*/  FMNMX.FTZ R13, R140, R13, !PT ;  /* 0x0000000d8c0d7209 */ /* 0x000fe40007810000 */
[-C--:B------:R-:W-:Y:S02]  /*2840*/  LOP3.LUT R218, R25, R138.reuse, RZ, 0x3c, !PT ;  /* 0x0000008a19da7212 */ /* 0x080fe400078e3cff */
[----:B------:R-:W-:Y:S02]  /*2850*/  FMNMX.FTZ R135, R165, R135, !PT ;  /* 0x00000087a5877209 */ /* 0x000fe40007810000 */
[----:B------:R-:W-:Y:S01]  /*2860*/  LOP3.LUT R220, R227, R138, RZ, 0x3c, !PT ;  /* 0x0000008ae3dc7212 */ /* 0x000fe200078e3cff */
[----:B------:R-:W-:Y:S01]  /*2870*/  IMAD.WIDE.U32 R218, R218, -0x2daee0ad, RZ ;  /* 0xd2511f53dada7825 */ /* 0x000fe200078e00ff */
[----:B------:R-:W-:-:S02]  /*2880*/  FMNMX.FTZ R13, R141, R13, !PT ;  /* 0x0000000d8d0d7209 */ /* 0x000fc40007810000 */
[----:B------:R-:W-:Y:S01]  /*2890*/  FMNMX.FTZ R135, R59, R135, !PT ;  /* 0x000000873b877209 */ /* 0x000fe20007810000 */
[----:B------:R-:W-:Y:S01]  /*28a0*/  IMAD.WIDE.U32 R220, R220, -0x2daee0ad, RZ ;  /* 0xd2511f53dcdc7825 */ /* 0x000fe200078e00ff */
[----:B------:R-:W-:Y:S02]  /*28b0*/  LOP3.LUT R28, R229, UR15, R66, 0x96, !PT ;  /* 0x0000000fe51c7c12 */ /* 0x000fe4000f8e9642 */
[----:B------:R-:W-:Y:S02]  /*28c0*/  FMNMX.FTZ R13, R144, R13, !PT ;  /* 0x0000000d900d7209 */ /* 0x000fe40007810000 */
[----:B-1----:R-:W-:Y:S01]  /*28d0*/  FMNMX.FTZ R15, R17, R15, !PT ;  /* 0x0000000f110f7209 */ /* 0x002fe20007810000 */
[----:B------:R-:W-:Y:S01]  /*28e0*/  IMAD.WIDE.U32 R28, R28, -0x326172a9, RZ ;  /* 0xcd9e8d571c1c7825 */ /* 0x000fe200078e00ff */
[----:B------:R-:W-:Y:S02]  /*28f0*/  FMNMX.FTZ R135, R58, R135, !PT ;  /* 0x000000873a877209 */ /* 0x000fe40007810000 */
[--C-:B------:R-:W-:Y:S01]  /*2900*/  LOP3.LUT R216, R219, UR21, R228.reuse, 0x96, !PT ;  /* 0x00000015dbd87c12 */ /* 0x100fe2000f8e96e4 */
[----:B------:R-:W1:Y:S01]  /*2910*/  SHFL.BFLY PT, R134, R15, 0x1, 0x1f ;  /* 0x0c201f000f867f89 */ /* 0x000e6200000e0000 */
[----:B------:R-:W-:-:S02]  /*2920*/  LOP3.LUT R26, R221, UR21, R228, 0x96, !PT ;  /* 0x00000015dd1a7c12 */ /* 0x000fc4000f8e96e4 */
[----:B------:R-:W-:Y:S01]  /*2930*/  FMNMX.FTZ R13, R142, R13, !PT ;  /* 0x0000000d8e0d7209 */ /* 0x000fe20007810000 */
[----:B------:R-:W-:Y:S01]  /*2940*/  IMAD.WIDE.U32 R216, R216, -0x326172a9, RZ ;  /* 0xcd9e8d57d8d87825 */ /* 0x000fe200078e00ff */
[----:B------:R-:W-:Y:S02]  /*2950*/  FMNMX.FTZ R135, R65, R135, !PT ;  /* 0x0000008741877209 */ /* 0x000fe40007810000 */
[----:B--2---:R-:W-:Y:S01]  /*2960*/  FMNMX.FTZ R18, R12, R18, !PT ;  /* 0x000000120c127209 */ /* 0x004fe20007810000 */
[----:B------:R-:W-:Y:S01]  /*2970*/  IMAD.WIDE.U32 R26, R26, -0x326172a9, RZ ;  /* 0xcd9e8d571a1a7825 */ /* 0x000fe200078e00ff */
[----:B------:R-:W-:Y:S01]  /*2980*/  LOP3.LUT R19, R29, UR22, R24, 0x96, !PT ;  /* 0x000000161d137c12 */ /* 0x000fe2000f8e9618 */
[----:B------:R-:W2:Y:S01]  /*2990*/  SHFL.BFLY PT, R136, R13, 0x2, 0x1f ;  /* 0x0c401f000d887f89 */ /* 0x000ea200000e0000 */
[----:B------:R-:W-:Y:S02]  /*29a0*/  FMNMX.FTZ R135, R64, R135, !PT ;  /* 0x0000008740877209 */ /* 0x000fe40007810000 */
[----:B------:R-:W-:Y:S01]  /*29b0*/  LOP3.LUT R178, R217, UR20, R28, 0x96, !PT ;  /* 0x00000014d9b27c12 */ /* 0x000fe2000f8e961c */
[----:B------:R-:W3:Y:S01]  /*29c0*/  SHFL.BFLY PT, R133, R18, 0x1, 0x1f ;  /* 0x0c201f0012857f89 */ /* 0x000ee200000e0000 */
[----:B------:R-:W-:Y:S01]  /*29d0*/  IMAD.WIDE.U32 R176, R19, -0x2daee0ad, RZ ;  /* 0xd2511f5313b07825 */ /* 0x000fe200078e00ff */
[----:B------:R-:W-:-:S02]  /*29e0*/  LOP3.LUT R14, R29, UR22, R226, 0x96, !PT ;  /* 0x000000161d0e7c12 */ /* 0x000fc4000f8e96e2 */
[----:B------:R-:W-:Y:S01]  /*29f0*/  LOP3.LUT R28, R27, UR20, R28, 0x96, !PT ;  /* 0x000000141b1c7c12 */ /* 0x000fe2000f8e961c */
[----:B------:R-:W4:Y:S01]  /*2a00*/  SHFL.BFLY PT, R19, R135, 0x2, 0x1f ;  /* 0x0c401f0087137f89 */ /* 0x000f2200000e0000 */
[----:B------:R-:W-:Y:S01]  /*2a10*/  IMAD.WIDE.U32 R178, R178, -0x2daee0ad, RZ ;  /* 0xd2511f53b2b27825 */ /* 0x000fe200078e00ff */
[----:B------:R-:W-:-:S03]  /*2a20*/  LOP3.LUT R174, R177, UR19, R218, 0x96, !PT ;  /* 0x00000013b1ae7c12 */ /* 0x000fc6000f8e96da */
[----:B------:R-:W-:Y:S01]  /*2a30*/  IMAD.WIDE.U32 R16, R14, -0x2daee0ad, RZ ;  /* 0xd2511f530e107825 */ /* 0x000fe200078e00ff */
[----:B-1----:R-:W-:Y:S02]  /*2a40*/  FMNMX.FTZ R134, R15, R134, !PT ;  /* 0x000000860f867209 */ /* 0x002fe40007810000 */
[----:B------:R-:W-:Y:S01]  /*2a50*/  LOP3.LUT R176, R179, UR17, R176, 0x96, !PT ;  /* 0x00000011b3b07c12 */ /* 0x000fe2000f8e96b0 */
[----:B------:R-:W-:Y:S01]  /*2a60*/  IMAD.WIDE.U32 R28, R28, -0x2daee0ad, RZ ;  /* 0xd2511f531c1c7825 */ /* 0x000fe200078e00ff */
[----:B------:R-:W-:Y:S02]  /*2a70*/  LOP3.LUT R14, R17, UR19, R220, 0x96, !PT ;  /* 0x00000013110e7c12 */ /* 0x000fe4000f8e96dc */
[C---:B------:R-:W-:Y:S01]  /*2a80*/  FSETP.NEU.FTZ.AND P0, PT, R134.reuse, -INF , PT ;  /* 0xff8000008600780b */ /* 0x040fe20003f1d000 */
[----:B------:R-:W-:Y:S01]  /*2a90*/  FMUL.FTZ R162, R134, c[0x0][0x23c] ;  /* 0x00008f0086a27a20 */ /* 0x000fe20000410000 */
[----:B------:R-:W-:Y:S01]  /*2aa0*/  LOP3.LUT R16, R29, UR17, R16, 0x96, !PT ;  /* 0x000000111d107c12 */ /* 0x000fe2000f8e9610 */
[----:B------:R-:W-:Y:S01]  /*2ab0*/  IMAD.WIDE.U32 R30, R14, -0x326172a9, RZ ;  /* 0xcd9e8d570e1e7825 */ /* 0x000fe200078e00ff */
[----:B--2---:R-:W-:-:S02]  /*2ac0*/  FMNMX.FTZ R136, R13, R136, !PT ;  /* 0x000000880d887209 */ /* 0x004fc40007810000 */
[----:B------:R-:W-:Y:S01]  /*2ad0*/  FSEL R162, R162, RZ, P0 ;  /* 0x000000ffa2a27208 */ /* 0x000fe20000000000 */
[----:B------:R-:W-:Y:S01]  /*2ae0*/  IMAD.WIDE.U32 R16, R16, -0x326172a9, RZ ;  /* 0xcd9e8d5710107825 */ /* 0x000fe200078e00ff */
[----:B------:R-:W-:Y:S02]  /*2af0*/  LOP3.LUT R12, R31, UR18, R26, 0x96, !PT ;  /* 0x000000121f0c7c12 */ /* 0x000fe4000f8e961a */
[----:B---3--:R-:W-:Y:S01]  /*2b00*/  FMNMX.FTZ R133, R18, R133, !PT ;  /* 0x0000008512857209 */ /* 0x008fe20007810000 */
[----:B------:R-:W-:Y:S01]  /*2b10*/  IMAD.WIDE.U32 R174, R174, -0x326172a9, RZ ;  /* 0xcd9e8d57aeae7825 */ /* 0x000fe200078e00ff */
[----:B------:R-:W-:Y:S01]  /*2b20*/  LOP3.LUT R14, R17, UR16, R30, 0x96, !PT ;  /* 0x00000010110e7c12 */ /* 0x000fe2000f8e961e */
[----:B------:R-:W1:Y:S01]  /*2b30*/  SHFL.BFLY PT, R18, R136, 0x1, 0x1f ;  /* 0x0c201f0088127f89 */ /* 0x000e6200000e0000 */
[----:B----4-:R-:W-:Y:S01]  /*2b40*/  FMNMX.FTZ R135, R135, R19, !PT ;  /* 0x0000001387877209 */ /* 0x010fe20007810000 */
[----:B------:R-:W-:Y:S01]  /*2b50*/  IMAD.WIDE.U32 R30, R12, -0x2daee0ad, RZ ;  /* 0xd2511f530c1e7825 */ /* 0x000fe200078e00ff */
[----:B------:R-:W-:-:S03]  /*2b60*/  FSETP.NEU.FTZ.AND P0, PT, R133, -INF , PT ;  /* 0xff8000008500780b */ /* 0x000fc60003f1d000 */
[----:B------:R-:W-:Y:S01]  /*2b70*/  IMAD.WIDE.U32 R14, R14, -0x2daee0ad, RZ ;  /* 0xd2511f530e0e7825 */ /* 0x000fe200078e00ff */
[----:B------:R-:W2:Y:S01]  /*2b80*/  SHFL.BFLY PT, R0, R135, 0x1, 0x1f ;  /* 0x0c201f0087007f89 */ /* 0x000ea200000e0000 */
[----:B------:R-:W-:Y:S02]  /*2b90*/  LOP3.LUT R12, R31, UR9, R28, 0x96, !PT ;  /* 0x000000091f0c7c12 */ /* 0x000fe4000f8e961c */
[----:B------:R-:W-:Y:S01]  /*2ba0*/  FMUL.FTZ R153, R133, c[0x0][0x23c] ;  /* 0x00008f0085997a20 */ /* 0x000fe20000410000 */
[----:B------:R-:W-:Y:S01]  /*2bb0*/  LOP3.LUT R15, R15, UR4, R30, 0x96, !PT ;  /* 0x000000040f0f7c12 */ /* 0x000fe2000f8e961e */
[----:B------:R-:W-:-:S03]  /*2bc0*/  IMAD.WIDE.U32 R176, R176, -0x326172a9, RZ ;  /* 0xcd9e8d57b0b07825 */ /* 0x000fc600078e00ff */
[----:B------:R-:W-:Y:S01]  /*2bd0*/  FSEL R153, R153, RZ, P0 ;  /* 0x000000ff99997208 */ /* 0x000fe20000000000 */
[----:B------:R-:W-:Y:S01]  /*2be0*/  IMAD.WIDE.U32 R12, R12, -0x326172a9, RZ ;  /* 0xcd9e8d570c0c7825 */ /* 0x000fe200078e00ff */
[----:B------:R-:W-:-:S03]  /*2bf0*/  LOP3.LUT R174, R177, UR16, R174, 0x96, !PT ;  /* 0x00000010b1ae7c12 */ /* 0x000fc6000f8e96ae */
[----:B------:R-:W-:-:S04]  /*2c00*/  IMAD.WIDE.U32 R28, R15, -0x326172a9, RZ ;  /* 0xcd9e8d570f1c7825 */ /* 0x000fc800078e00ff */
[--C-:B------:R-:W-:Y:S01]  /*2c10*/  FFMA.FTZ R45, R98, c[0x0][0x23c], -R153.reuse ;  /* 0x00008f00622d7a23 */ /* 0x100fe20000010899 */
[----:B------:R-:W-:Y:S01]  /*2c20*/  LOP3.LUT R17, R29, UR24, R12, 0x96, !PT ;  /* 0x000000181d117c12 */ /* 0x000fe2000f8e960c */
[----:B------:R-:W-:Y:S01]  /*2c30*/  FFMA.FTZ R44, R99, c[0x0][0x23c], -R153 ;  /* 0x00008f00632c7a23 */ /* 0x000fe20000010899 */
[----:B------:R-:W-:Y:S01]  /*2c40*/  LOP3.LUT R15, R28, 0xffff, RZ, 0xc0, !PT ;  /* 0x0000ffff1c0f7812 */ /* 0x000fe200078ec0ff */
[--C-:B------:R-:W-:Y:S01]  /*2c50*/  FFMA.FTZ R35, R5, c[0x0][0x23c], -R162.reuse ;  /* 0x00008f0005237a23 */ /* 0x100fe200000108a2 */
[----:B------:R-:W-:Y:S01]  /*2c60*/  SHF.R.U32.HI R93, RZ, 0x10, R17 ;  /* 0x00000010ff5d7819 */ /* 0x000fe20000011611 */
[----:B------:R-:W-:Y:S01]  /*2c70*/  MUFU.EX2 R45, R45 ;  /* 0x0000002d002d7308 */ /* 0x000fe20000000800 */
[----:B------:R-:W-:Y:S01]  /*2c80*/  FFMA.FTZ R34, R6, c[0x0][0x23c], -R162 ;  /* 0x00008f0006227a23 */ /* 0x000fe200000108a2 */
[----:B------:R-:W-:Y:S01]  /*2c90*/  LOP3.LUT R25, R28, 0xff, RZ, 0xc0, !PT ;  /* 0x000000ff1c197812 */ /* 0x000fe200078ec0ff */
[----:B------:R-:W-:Y:S01]  /*2ca0*/  FFMA.FTZ R33, R62, c[0x0][0x23c], -R153 ;  /* 0x00008f003e217a23 */ /* 0x000fe20000010899 */
[--C-:B------:R-:W-:Y:S01]  /*2cb0*/  SHF.R.U32.HI R23, RZ, 0x10, R28.reuse ;  /* 0x00000010ff177819 */ /* 0x100fe2000001161c */
[----:B------:R-:W-:Y:S01]  /*2cc0*/  IMAD R62, R203, 0x10000, R203 ;  /* 0x00010000cb3e7824 */ /* 0x000fe200078e02cb */
[----:B------:R-:W-:Y:S01]  /*2cd0*/  SHF.R.U32.HI R5, RZ, 0x18, R28 ;  /* 0x00000018ff057819 */ /* 0x000fe2000001161c */
[----:B------:R-:W-:Y:S01]  /*2ce0*/  FFMA.FTZ R37, R4, c[0x0][0x23c], -R153 ;  /* 0x00008f0004257a23 */ /* 0x000fe20000010899 */
[----:B------:R-:W3:Y:S01]  /*2cf0*/  MUFU.EX2 R44, R44 ;  /* 0x0000002c002c7308 */ /* 0x000ee20000000800 */
[----:B------:R-:W-:Y:S01]  /*2d00*/  SHF.R.U32.HI R6, RZ, 0x8, R15 ;  /* 0x00000008ff067819 */ /* 0x000fe2000001160f */
[--C-:B------:R-:W-:Y:S01]  /*2d10*/  FFMA.FTZ R42, R96, c[0x0][0x23c], -R162.reuse ;  /* 0x00008f00602a7a23 */ /* 0x100fe200000108a2 */
[----:B------:R-:W-:Y:S01]  /*2d20*/  LOP3.LUT R28, R17, 0xffff, RZ, 0xc0, !PT ;  /* 0x0000ffff111c7812 */ /* 0x000fe200078ec0ff */
[----:B------:R-:W-:Y:S01]  /*2d30*/  FFMA.FTZ R41, R97, c[0x0][0x23c], -R162 ;  /* 0x00008f0061297a23 */ /* 0x000fe200000108a2 */
[----:B------:R-:W-:Y:S01]  /*2d40*/  LOP3.LUT R15, R17, 0xff, RZ, 0xc0, !PT ;  /* 0x000000ff110f7812 */ /* 0x000fe200078ec0ff */
[----:B------:R-:W-:Y:S01]  /*2d50*/  FFMA.FTZ R38, R10, c[0x0][0x23c], -R153 ;  /* 0x00008f000a267a23 */ /* 0x000fe20000010899 */
[----:B------:R-:W-:Y:S01]  /*2d60*/  LOP3.LUT R12, R175, UR18, R216, 0x96, !PT ;  /* 0x00000012af0c7c12 */ /* 0x000fe2000f8e96d8 */
[----:B------:R-:W-:Y:S01]  /*2d70*/  IMAD.WIDE.U32 R174, R174, -0x2daee0ad, RZ ;  /* 0xd2511f53aeae7825 */ /* 0x000fe200078e00ff */
[----:B-1----:R-:W-:Y:S01]  /*2d80*/  FMNMX.FTZ R136, R136, R18, !PT ;  /* 0x0000001288887209 */ /* 0x002fe20007810000 */
[----:B------:R-:W-:Y:S01]  /*2d90*/  MUFU.EX2 R35, R35 ;  /* 0x0000002300237308 */ /* 0x000fe20000000800 */
[----:B------:R-:W-:Y:S01]  /*2da0*/  SHF.R.U32.HI R17, RZ, 0x18, R17 ;  /* 0x00000018ff117819 */ /* 0x000fe20000011611 */
[----:B------:R-:W-:Y:S01]  /*2db0*/  IMAD.WIDE.U32 R18, R12, -0x2daee0ad, RZ ;  /* 0xd2511f530c127825 */ /* 0x000fe200078e00ff */
[----:B------:R-:W-:-:S02]  /*2dc0*/  LOP3.LUT R93, R93, 0xff, RZ, 0xc0, !PT ;  /* 0x000000ff5d5d7812 */ /* 0x000fc400078ec0ff */
[----:B--2---:R-:W-:Y:S01]  /*2dd0*/  FMNMX.FTZ R135, R135, R0, !PT ;  /* 0x0000000087877209 */ /* 0x004fe20007810000 */
[C---:B------:R-:W-:Y:S01]  /*2de0*/  FMUL.FTZ R146, R136.reuse, c[0x0][0x23c] ;  /* 0x00008f0088927a20 */ /* 0x040fe20000410000 */
[----:B------:R-:W-:Y:S01]  /*2df0*/  PRMT R93, R93, 0x5410, R17 ;  /* 0x000054105d5d7816 */ /* 0x000fe20000000011 */
[----:B------:R-:W1:Y:S01]  /*2e00*/  MUFU.EX2 R34, R34 ;  /* 0x0000002200227308 */ /* 0x000e620000000800 */
[----:B------:R-:W-:Y:S01]  /*2e10*/  FSETP.NEU.FTZ.AND P0, PT, R136, -INF , PT ;  /* 0xff8000008800780b */ /* 0x000fe20003f1d000 */
[----:B------:R-:W-:Y:S01]  /*2e20*/  FMUL.FTZ R67, R135, c[0x0][0x23c] ;  /* 0x00008f0087437a20 */ /* 0x000fe20000410000 */
[----:B---3--:R-:W-:Y:S01]  /*2e30*/  F2FP.BF16.PACK_AB R2, R44, R45 ;  /* 0x0000002d2c02723e */ /* 0x008fe200000010ff */
[----:B------:R-:W-:Y:S01]  /*2e40*/  HSET2.LE.AND R93, R93, R62, PT ;  /* 0x0000003e5d5d7233 */ /* 0x000fe20003803000 */
[----:B------:R-:W-:Y:S01]  /*2e50*/  FSEL R146, R146, RZ, P0 ;  /* 0x000000ff92927208 */ /* 0x000fe20000000000 */
[----:B------:R-:W-:Y:S01]  /*2e60*/  FFMA.FTZ R43, R9, c[0x0][0x23c], -R153 ;  /* 0x00008f00092b7a23 */ /* 0x000fe20000010899 */
[----:B------:R-:W-:Y:S01]  /*2e70*/  LOP3.LUT R178, R19, UR9, R178, 0x96, !PT ;  /* 0x0000000913b27c12 */ /* 0x000fe2000f8e96b2 */
[----:B------:R-:W-:Y:S01]  /*2e80*/  MUFU.EX2 R33, R33 ;  /* 0x0000002100217308 */ /* 0x000fe20000000800 */
[----:B------:R-:W-:Y:S01]  /*2e90*/  LOP3.LUT R0, R175, UR4, R18, 0x96, !PT ;  /* 0x00000004af007c12 */ /* 0x000fe2000f8e9612 */
[----:B------:R-:W-:Y:S01]  /*2ea0*/  FFMA.FTZ R51, R7, c[0x0][0x23c], -R146 ;  /* 0x00008f0007337a23 */ /* 0x000fe20000010892 */
[----:B------:R-:W-:Y:S01]  /*2eb0*/  FSETP.NEU.FTZ.AND P0, PT, R135, -INF , PT ;  /* 0xff8000008700780b */ /* 0x000fe20003f1d000 */
[----:B------:R-:W-:Y:S01]  /*2ec0*/  IMAD.WIDE.U32 R178, R178, -0x326172a9, RZ ;  /* 0xcd9e8d57b2b27825 */ /* 0x000fe200078e00ff */
[----:B------:R-:W-:-:S02]  /*2ed0*/  LOP3.LUT R93, R93, R2, RZ, 0xc0, !PT ;  /* 0x000000025d5d7212 */ /* 0x000fc400078ec0ff */
[----:B------:R-:W-:Y:S01]  /*2ee0*/  FSEL R67, R67, RZ, P0 ;  /* 0x000000ff43437208 */ /* 0x000fe20000000000 */
[----:B------:R-:W-:Y:S01]  /*2ef0*/  IMAD.WIDE.U32 R2, R0, -0x326172a9, RZ ;  /* 0xcd9e8d5700027825 */ /* 0x000fe200078e00ff */
[----:B------:R-:W2:Y:S01]  /*2f00*/  MUFU.EX2 R37, R37 ;  /* 0x0000002500257308 */ /* 0x000ea20000000800 */
[----:B------:R-:W-:Y:S02]  /*2f10*/  LOP3.LUT R12, R13, UR7, R16, 0x96, !PT ;  /* 0x000000070d0c7c12 */ /* 0x000fe4000f8e9610 */
[----:B------:R-:W-:Y:S01]  /*2f20*/  FFMA.FTZ R50, R22, c[0x0][0x23c], -R146 ;  /* 0x00008f0016327a23 */ /* 0x000fe20000010892 */
[----:B------:R-:W-:Y:S01]  /*2f30*/  LOP3.LUT R13, R3, UR24, R178, 0x96, !PT ;  /* 0x00000018030d7c12 */ /* 0x000fe2000f8e96b2 */
[--C-:B------:R-:W-:Y:S01]  /*2f40*/  FFMA.FTZ R46, R73, c[0x0][0x23c], -R67.reuse ;  /* 0x00008f00492e7a23 */ /* 0x100fe20000010843 */
[----:B------:R-:W-:Y:S01]  /*2f50*/  LOP3.LUT R23, R23, 0xff, RZ, 0xc0, !PT ;  /* 0x000000ff17177812 */ /* 0x000fe200078ec0ff */
[--C-:B------:R-:W-:Y:S01]  /*2f60*/  FFMA.FTZ R39, R72, c[0x0][0x23c], -R67.reuse ;  /* 0x00008f0048277a23 */ /* 0x100fe20000010843 */
[----:B------:R-:W-:Y:S01]  /*2f70*/  MUFU.EX2 R51, R51 ;  /* 0x0000003300337308 */ /* 0x000fe20000000800 */
[----:B------:R-:W-:Y:S01]  /*2f80*/  LOP3.LUT R0, R13, 0xffff, RZ, 0xc0, !PT ;  /* 0x0000ffff0d007812 */ /* 0x000fe200078ec0ff */
[--C-:B------:R-:W-:Y:S01]  /*2f90*/  FFMA.FTZ R48, R21, c[0x0][0x23c], -R67.reuse ;  /* 0x00008f0015307a23 */ /* 0x100fe20000010843 */
[----:B------:R-:W-:Y:S01]  /*2fa0*/  PRMT R6, R25, 0x5410, R6 ;  /* 0x0000541019067816 */ /* 0x000fe20000000006 */
[----:B------:R-:W-:Y:S01]  /*2fb0*/  FFMA.FTZ R47, R20, c[0x0][0x23c], -R67 ;  /* 0x00008f00142f7a23 */ /* 0x000fe20000010843 */
[----:B------:R-:W-:Y:S01]  /*2fc0*/  PRMT R5, R23, 0x5410, R5 ;  /* 0x0000541017057816 */ /* 0x000fe20000000005 */
[----:B------:R-:W-:Y:S01]  /*2fd0*/  FFMA.FTZ R49, R75, c[0x0][0x23c], -R146 ;  /* 0x00008f004b317a23 */ /* 0x000fe20000010892 */
[----:B------:R-:W-:Y:S01]  /*2fe0*/  SHF.R.U32.HI R99, RZ, 0x10, R2 ;  /* 0x00000010ff637819 */ /* 0x000fe20000011602 */
[----:B------:R-:W3:Y:S01]  /*2ff0*/  MUFU.EX2 R50, R50 ;  /* 0x0000003200327308 */ /* 0x000ee20000000800 */
[----:B------:R-:W-:Y:S01]  /*3000*/  LOP3.LUT R96, R13, 0xff, RZ, 0xc0, !PT ;  /* 0x000000ff0d607812 */ /* 0x000fe200078ec0ff */
[----:B------:R-:W-:Y:S01]  /*3010*/  FFMA.FTZ R40, R74, c[0x0][0x23c], -R146 ;  /* 0x00008f004a287a23 */ /* 0x000fe20000010892 */
[----:B------:R-:W-:Y:S01]  /*3020*/  SHF.R.U32.HI R0, RZ, 0x8, R0 ;  /* 0x00000008ff007819 */ /* 0x000fe20000011600 */
[--C-:B------:R-:W-:Y:S01]  /*3030*/  HSET2.LE.AND R6, R6, R62.reuse, PT ;  /* 0x0000003e06067233 */ /* 0x100fe20003803000 */
[----:B------:R-:W-:Y:S01]  /*3040*/  SHF.R.U32.HI R97, RZ, 0x10, R13 ;  /* 0x00000010ff617819 */ /* 0x000fe2000001160d */
[--C-:B------:R-:W-:Y:S01]  /*3050*/  HSET2.LE.AND R5, R5, R62.reuse, PT ;  /* 0x0000003e05057233 */ /* 0x100fe20003803000 */
[C---:B------:R-:W-:Y:S01]  /*3060*/  LOP3.LUT R3, R2.reuse, 0xffff, RZ, 0xc0, !PT ;  /* 0x0000ffff02037812 */ /* 0x040fe200078ec0ff */
[----:B------:R-:W-:Y:S01]  /*3070*/  MUFU.EX2 R46, R46 ;  /* 0x0000002e002e7308 */ /* 0x000fe20000000800 */
[----:B------:R-:W-:Y:S01]  /*3080*/  LOP3.LUT R98, R2, 0xff, RZ, 0xc0, !PT ;  /* 0x000000ff02627812 */ /* 0x000fe200078ec0ff */
[----:B------:R-:W-:Y:S01]  /*3090*/  FFMA.FTZ R36, R11, c[0x0][0x23c], -R162 ;  /* 0x00008f000b247a23 */ /* 0x000fe200000108a2 */
[----:B-1----:R-:W-:Y:S01]  /*30a0*/  F2FP.BF16.PACK_AB R94, R34, R35 ;  /* 0x00000023225e723e */ /* 0x002fe200000010ff */
[----:B------:R-:W-:Y:S01]  /*30b0*/  FFMA.FTZ R53, R53, c[0x0][0x23c], -R153 ;  /* 0x00008f0035357a23 */ /* 0x000fe20000010899 */
[----:B--2---:R-:W-:Y:S01]  /*30c0*/  F2FP.BF16.PACK_AB R95, R37, R33 ;  /* 0x00000021255f723e */ /* 0x004fe200000010ff */
[----:B------:R-:W-:Y:S01]  /*30d0*/  LDSM.16.MT88.4 R16, [R187+0x6800] ;  /* 0x00680000bb10783b */ /* 0x000fe20000004200 */
[----:B------:R-:W-:Y:S01]  /*30e0*/  SHF.R.U32.HI R2, RZ, 0x18, R2 ;  /* 0x00000018ff027819 */ /* 0x000fe20000011602 */
[----:B------:R-:W1:Y:S01]  /*30f0*/  MUFU.EX2 R39, R39 ;  /* 0x0000002700277308 */ /* 0x000e620000000800 */
[----:B------:R-:W-:Y:S01]  /*3100*/  LOP3.LUT R99, R99, 0xff, RZ, 0xc0, !PT ;  /* 0x000000ff63637812 */ /* 0x000fe200078ec0ff */
[----:B------:R-:W-:Y:S01]  /*3110*/  FFMA.FTZ R55, R55, c[0x0][0x23c], -R146 ;  /* 0x00008f0037377a23 */ /* 0x000fe20000010892 */
[----:B------:R-:W-:Y:S01]  /*3120*/  PRMT R96, R96, 0x5410, R0 ;  /* 0x0000541060607816 */ /* 0x000fe20000000000 */
[--C-:B------:R-:W-:Y:S01]  /*3130*/  FFMA.FTZ R57, R57, c[0x0][0x23c], -R146.reuse ;  /* 0x00008f0039397a23 */ /* 0x100fe20000010892 */
[----:B------:R-:W-:Y:S01]  /*3140*/  SHF.R.U32.HI R13, RZ, 0x18, R13 ;  /* 0x00000018ff0d7819 */ /* 0x000fe2000001160d */
[--C-:B------:R-:W-:Y:S01]  /*3150*/  FFMA.FTZ R56, R56, c[0x0][0x23c], -R146.reuse ;  /* 0x00008f0038387a23 */ /* 0x100fe20000010892 */
[----:B------:R-:W-:Y:S01]  /*3160*/  LOP3.LUT R97, R97, 0xff, RZ, 0xc0, !PT ;  /* 0x000000ff61617812 */ /* 0x000fe200078ec0ff */
[----:B------:R-:W-:Y:S01]  /*3170*/  MUFU.EX2 R48, R48 ;  /* 0x0000003000307308 */ /* 0x000fe20000000800 */
[----:B------:R-:W-:Y:S01]  /*3180*/  LOP3.LUT R94, R6, R94, RZ, 0xc0, !PT ;  /* 0x0000005e065e7212 */ /* 0x000fe200078ec0ff */
[--C-:B------:R-:W-:Y:S01]  /*3190*/  HSET2.LE.AND R96, R96, R62.reuse, PT ;  /* 0x0000003e60607233 */ /* 0x100fe20003803000 */
[----:B------:R-:W-:Y:S01]  /*31a0*/  LOP3.LUT R95, R5, R95, RZ, 0xc0, !PT ;  /* 0x0000005f055f7212 */ /* 0x000fe200078ec0ff */
[----:B------:R-:W-:Y:S01]  /*31b0*/  FFMA.FTZ R54, R54, c[0x0][0x23c], -R146 ;  /* 0x00008f0036367a23 */ /* 0x000fe20000010892 */
[----:B------:R-:W-:Y:S01]  /*31c0*/  PRMT R99, R99, 0x5410, R2 ;  /* 0x0000541063637816 */ /* 0x000fe20000000002 */
[----:B------:R-:W2:Y:S01]  /*31d0*/  LDSM.16.MT88.4 R4, [R184+0x6000] ;  /* 0x00600000b804783b */ /* 0x000ea20000004200 */
[----:B------:R-:W-:Y:S01]  /*31e0*/  PRMT R97, R97, 0x5410, R13 ;  /* 0x0000541061617816 */ /* 0x000fe2000000000d */
[----:B------:R-:W4:Y:S01]  /*31f0*/  MUFU.EX2 R47, R47 ;  /* 0x0000002f002f7308 */ /* 0x000f220000000800 */
[----:B---3--:R-:W-:Y:S01]  /*3200*/  F2FP.BF16.PACK_AB R13, R50, R51 ;  /* 0x00000033320d723e */ /* 0x008fe200000010ff */
[--C-:B------:R-:W-:Y:S01]  /*3210*/  HSET2.LE.AND R99, R99, R62.reuse, PT ;  /* 0x0000003e63637233 */ /* 0x100fe20003803000 */
[----:B------:R-:W-:Y:S01]  /*3220*/  SHF.R.U32.HI R3, RZ, 0x8, R3 ;  /* 0x00000008ff037819 */ /* 0x000fe20000011603 */
[----:B------:R-:W-:Y:S01]  /*3230*/  HSET2.LE.AND R97, R97, R62, PT ;  /* 0x0000003e61617233 */ /* 0x000fe20003803000 */
[----:B-1----:R-:W-:Y:S01]  /*3240*/  F2FP.BF16.PACK_AB R0, R39, R46 ;  /* 0x0000002e2700723e */ /* 0x002fe200000010ff */
[----:B------:R-:W-:Y:S01]  /*3250*/  FFMA.FTZ R63, R63, c[0x0][0x23c], -R67 ;  /* 0x00008f003f3f7a23 */ /* 0x000fe20000010843 */
[----:B------:R-:W-:Y:S01]  /*3260*/  LOP3.LUT R96, R96, R13, RZ, 0xc0, !PT ;  /* 0x0000000d60607212 */ /* 0x000fe200078ec0ff */
[----:B------:R-:W-:Y:S01]  /*3270*/  MUFU.EX2 R49, R49 ;  /* 0x0000003100317308 */ /* 0x000fe20000000800 */
[----:B------:R-:W-:Y:S01]  /*3280*/  IMAD.WIDE.U32 R12, R12, -0x2daee0ad, RZ ;  /* 0xd2511f530c0c7825 */ /* 0x000fe200078e00ff */
[----:B------:R-:W-:-:S02]  /*3290*/  PRMT R98, R98, 0x5410, R3 ;  /* 0x0000541062627816 */ /* 0x000fc40000000003 */
[----:B------:R-:W-:Y:S01]  /*32a0*/  LOP3.LUT R99, R99, R0, RZ, 0xc0, !PT ;  /* 0x0000000063637212 */ /* 0x000fe200078ec0ff */
[----:B------:R-:W-:Y:S01]  /*32b0*/  FFMA.FTZ R3, R76, c[0x0][0x23c], -R162 ;  /* 0x00008f004c037a23 */ /* 0x000fe200000108a2 */
[----:B------:R-:W-:Y:S01]  /*32c0*/  SHF.R.U32.HI R10, RZ, 0x10, R12 ;  /* 0x00000010ff0a7819 */ /* 0x000fe2000001160c */
[--C-:B------:R-:W-:Y:S01]  /*32d0*/  HSET2.LE.AND R98, R98, R62.reuse, PT ;  /* 0x0000003e62627233 */ /* 0x100fe20003803000 */
[----:B------:R-:W1:Y:S01]  /*32e0*/  MUFU.EX2 R40, R40 ;  /* 0x0000002800287308 */ /* 0x000e620000000800 */
[----:B----4-:R-:W-:Y:S01]  /*32f0*/  F2FP.BF16.PACK_AB R0, R47, R48 ;  /* 0x000000302f00723e */ /* 0x010fe200000010ff */
[--C-:B------:R-:W-:Y:S01]  /*3300*/  FFMA.FTZ R154, R154, c[0x0][0x23c], -R153.reuse ;  /* 0x00008f009a9a7a23 */ /* 0x100fe20000010899 */
[----:B------:R-:W-:Y:S01]  /*3310*/  SHF.R.U32.HI R28, RZ, 0x8, R28 ;  /* 0x00000008ff1c7819 */ /* 0x000fe2000001161c */
[--C-:B------:R-:W-:Y:S01]  /*3320*/  FFMA.FTZ R157, R157, c[0x0][0x23c], -R153.reuse ;  /* 0x00008f009d9d7a23 */ /* 0x100fe20000010899 */
[----:B------:R-:W-:Y:S01]  /*3330*/  LOP3.LUT R97, R97, R0, RZ, 0xc0, !PT ;  /* 0x0000000061617212 */ /* 0x000fe200078ec0ff */
[----:B------:R-:W-:Y:S01]  /*3340*/  FFMA.FTZ R0, R52, c[0x0][0x23c], -R162 ;  /* 0x00008f0034007a23 */ /* 0x000fe200000108a2 */
[----:B------:R-:W-:Y:S01]  /*3350*/  LOP3.LUT R11, R12, 0xffff, RZ, 0xc0, !PT ;  /* 0x0000ffff0c0b7812 */ /* 0x000fe200078ec0ff */
[----:B------:R-:W-:Y:S01]  /*3360*/  MUFU.EX2 R38, R38 ;  /* 0x0000002600267308 */ /* 0x000fe20000000800 */
[----:B------:R-:W-:Y:S01]  /*3370*/  SHF.R.U32.HI R23, RZ, 0x18, R12 ;  /* 0x00000018ff177819 */ /* 0x000fe2000001160c */
[--C-:B------:R-:W-:Y:S01]  /*3380*/  FFMA.FTZ R52, R8, c[0x0][0x23c], -R153.reuse ;  /* 0x00008f0008347a23 */ /* 0x100fe20000010899 */
[----:B------:R-:W-:Y:S01]  /*3390*/  LOP3.LUT R10, R10, 0xff, RZ, 0xc0, !PT ;  /* 0x000000ff0a0a7812 */ /* 0x000fe200078ec0ff */
[----:B------:R-:W-:Y:S01]  /*33a0*/  FFMA.FTZ R170, R170, c[0x0][0x23c], -R153 ;  /* 0x00008f00aaaa7a23 */ /* 0x000fe20000010899 */
[----:B------:R-:W-:Y:S01]  /*33b0*/  LOP3.LUT R29, R13, UR23, R14, 0x96, !PT ;  /* 0x000000170d1d7c12 */ /* 0x000fe2000f8e960e */
[----:B------:R-:W-:Y:S01]  /*33c0*/  FFMA.FTZ R147, R147, c[0x0][0x23c], -R162 ;  /* 0x00008f0093937a23 */ /* 0x000fe200000108a2 */
[----:B------:R-:W-:Y:S01]  /*33d0*/  PRMT R15, R15, 0x5410, R28 ;  /* 0x000054100f0f7816 */ /* 0x000fe2000000001c */
[----:B------:R-:W3:Y:S01]  /*33e0*/  MUFU.EX2 R43, R43 ;  /* 0x0000002b002b7308 */ /* 0x000ee20000000800 */
[----:B-1----:R-:W-:Y:S01]  /*33f0*/  F2FP.BF16.PACK_AB R2, R40, R49 ;  /* 0x000000312802723e */ /* 0x002fe200000010ff */
[--C-:B------:R-:W-:Y:S01]  /*3400*/  FFMA.FTZ R148, R148, c[0x0][0x23c], -R162.reuse ;  /* 0x00008f0094947a23 */ /* 0x100fe200000108a2 */
[----:B------:R-:W-:Y:S01]  /*3410*/  LOP3.LUT R21, R12, 0xff, RZ, 0xc0, !PT ;  /* 0x000000ff0c157812 */ /* 0x000fe200078ec0ff */
[--C-:B------:R-:W-:Y:S01]  /*3420*/  HSET2.LE.AND R15, R15, R62.reuse, PT ;  /* 0x0000003e0f0f7233 */ /* 0x100fe20003803000 */
[----:B------:R-:W-:Y:S01]  /*3430*/  LOP3.LUT R98, R98, R2, RZ, 0xc0, !PT ;  /* 0x0000000262627212 */ /* 0x000fe200078ec0ff */
[--C-:B------:R-:W-:Y:S01]  /*3440*/  FFMA.FTZ R2, R61, c[0x0][0x23c], -R162.reuse ;  /* 0x00008f003d027a23 */ /* 0x100fe200000108a2 */
[----:B------:R-:W-:Y:S01]  /*3450*/  SHF.R.U32.HI R11, RZ, 0x8, R11 ;  /* 0x00000008ff0b7819 */ /* 0x000fe2000001160b */
[----:B------:R-:W-:Y:S01]  /*3460*/  MUFU.EX2 R42, R42 ;  /* 0x0000002a002a7308 */ /* 0x000fe20000000800 */
[----:B------:R-:W-:Y:S01]  /*3470*/  PRMT R23, R10, 0x5410, R23 ;  /* 0x000054100a177816 */ /* 0x000fe20000000017 */
[----:B------:R-:W-:Y:S01]  /*3480*/  FFMA.FTZ R61, R60, c[0x0][0x23c], -R67 ;  /* 0x00008f003c3d7a23 */ /* 0x000fe20000010843 */
[----:B------:R-:W-:Y:S01]  /*3490*/  LOP3.LUT R9, R29, 0xffff, RZ, 0xc0, !PT ;  /* 0x0000ffff1d097812 */ /* 0x000fe200078ec0ff */
[C---:B------:R-:W-:Y:S01]  /*34a0*/  HMMA.16816.F32.BF16 R128, R96.reuse, R116, RZ ;  /* 0x000000746080723c */ /* 0x040fe200000418ff */
[----:B------:R-:W-:Y:S01]  /*34b0*/  SHF.R.U32.HI R28, RZ, 0x10, R29 ;  /* 0x00000010ff1c7819 */ /* 0x000fe2000001161d */
[--C-:B------:R-:W-:Y:S01]  /*34c0*/  HSET2.LE.AND R23, R23, R62.reuse, PT ;  /* 0x0000003e17177233 */ /* 0x100fe20003803000 */
[----:B------:R-:W-:Y:S01]  /*34d0*/  PRMT R21, R21, 0x5410, R11 ;  /* 0x0000541015157816 */ /* 0x000fe2000000000b */
[----:B------:R-:W1:Y:S01]  /*34e0*/  MUFU.EX2 R41, R41 ;  /* 0x0000002900297308 */ /* 0x000e620000000800 */
[----:B------:R-:W-:Y:S01]  /*34f0*/  LOP3.LUT R20, R29, 0xff, RZ, 0xc0, !PT ;  /* 0x000000ff1d147812 */ /* 0x000fe200078ec0ff */
[----:B------:R-:W-:Y:S01]  /*3500*/  FFMA.FTZ R60, R172, c[0x0][0x23c], -R67 ;  /* 0x00008f00ac3c7a23 */ /* 0x000fe20000010843 */
[----:B------:R-:W-:Y:S01]  /*3510*/  SHF.R.U32.HI R9, RZ, 0x8, R9 ;  /* 0x00000008ff097819 */ /* 0x000fe20000011609 */
[--C-:B------:R-:W-:Y:S01]  /*3520*/  HSET2.LE.AND R22, R21, R62.reuse, PT ;  /* 0x0000003e15167233 */ /* 0x100fe20003803000 */
[----:B------:R-:W-:Y:S01]  /*3530*/  SHF.R.U32.HI R29, RZ, 0x18, R29 ;  /* 0x00000018ff1d7819 */ /* 0x000fe2000001161d */
[C---:B------:R-:W-:Y:S01]  /*3540*/  HMMA.16816.F32.BF16 R112, R96.reuse, R108, RZ ;  /* 0x0000006c6070723c */ /* 0x040fe200000418ff */
[----:B------:R-:W-:Y:S01]  /*3550*/  LOP3.LUT R28, R28, 0xff, RZ, 0xc0, !PT ;  /* 0x000000ff1c1c7812 */ /* 0x000fe200078ec0ff */
[----:B------:R-:W-:Y:S01]  /*3560*/  MUFU.EX2 R0, R0 ;  /* 0x0000000000007308 */ /* 0x000fe20000000800 */
[----:B---3--:R-:W-:Y:S01]  /*3570*/  F2FP.BF16.PACK_AB R30, R43, R38 ;  /* 0x000000262b1e723e */ /* 0x008fe200000010ff */
[--C-:B------:R-:W-:Y:S01]  /*3580*/  FFMA.FTZ R143, R143, c[0x0][0x23c], -R162.reuse ;  /* 0x00008f008f8f7a23 */ /* 0x100fe200000108a2 */
[----:B------:R-:W-:Y:S01]  /*3590*/  PRMT R20, R20, 0x5410, R9 ;  /* 0x0000541014147816 */ /* 0x000fe20000000009 */
[----:B------:R-:W-:Y:S01]  /*35a0*/  FFMA.FTZ R145, R145, c[0x0][0x23c], -R162 ;  /* 0x00008f0091917a23 */ /* 0x000fe200000108a2 */
[----:B------:R-:W-:Y:S01]  /*35b0*/  PRMT R21, R28, 0x5410, R29 ;  /* 0x000054101c157816 */ /* 0x000fe2000000001d */
[----:B------:R-:W-:Y:S01]  /*35c0*/  LDSM.16.MT88.4 R8, [R185+0x6800] ;  /* 0x00680000b908783b */ /* 0x000fe20000004200 */
[----:B------:R-:W-:Y:S01]  /*35d0*/  LOP3.LUT R23, R23, R30, RZ, 0xc0, !PT ;  /* 0x0000001e17177212 */ /* 0x000fe200078ec0ff */
[----:B------:R-:W3:Y:S01]  /*35e0*/  MUFU.EX2 R36, R36 ;  /* 0x0000002400247308 */ /* 0x000ee20000000800 */
[----:B-1----:R-:W-:Y:S01]  /*35f0*/  F2FP.BF16.PACK_AB R92, R41, R42 ;  /* 0x0000002a295c723e */ /* 0x002fe200000010ff */
[----:B------:R-:W-:Y:S01]  /*3600*/  LDSM.16.MT88.4 R28, [R184+0x6800] ;  /* 0x00680000b81c783b */ /* 0x000fe20000004200 */
[----:B------:R-:W-:Y:S01]  /*3610*/  LOP3.LUT R176, R179, UR7, R176, 0x96, !PT ;  /* 0x00000007b3b07c12 */ /* 0x000fe2000f8e96b0 */
[----:B------:R-:W-:Y:S01]  /*3620*/  HMMA.16816.F32.BF16 R76, R96, R84, RZ ;  /* 0x00000054604c723c */ /* 0x000fe200000418ff */
[----:B------:R-:W-:Y:S01]  /*3630*/  LOP3.LUT R92, R15, R92, RZ, 0xc0, !PT ;  /* 0x0000005c0f5c7212 */ /* 0x000fe200078ec0ff */
[--C-:B------:R-:W-:Y:S01]  /*3640*/  HSET2.LE.AND R20, R20, R62.reuse, PT ;  /* 0x0000003e14147233 */ /* 0x100fe20003803000 */
[----:B------:R-:W1:Y:S01]  /*3650*/  LDSM.16.MT88.4 R12, [R186+0x6800] ;  /* 0x00680000ba0c783b */ /* 0x000e620000004200 */
[----:B------:R-:W4:Y:S01]  /*3660*/  MUFU.EX2 R3, R3 ;  /* 0x0000000300037308 */ /* 0x000f220000000800 */
[----:B------:R-:W-:Y:S01]  /*3670*/  IMAD.WIDE.U32 R176, R176, -0x2daee0ad, RZ ;  /* 0xd2511f53b0b07825 */ /* 0x000fe200078e00ff */
[----:B------:R-:W-:Y:S01]  /*3680*/  HSET2.LE.AND R21, R21, R62, PT ;  /* 0x0000003e15157233 */ /* 0x000fe20003803000 */
[----:B------:R-:W-:Y:S01]  /*3690*/  ISETP.GE.AND P0, PT, R132, 0x2, PT ;  /* 0x000000028400780c */ /* 0x000fe20003f06270 */
[----:B------:R-:W-:Y:S01]  /*36a0*/  HMMA.16816.F32.BF16 R124, R92, R116, RZ ;  /* 0x000000745c7c723c */ /* 0x000fe200000418ff */
[----:B------:R-:W-:-:S02]  /*36b0*/  FFMA.FTZ R166, R166, c[0x0][0x23c], -R67 ;  /* 0x00008f00a6a67a23 */ /* 0x000fc40000010843 */
[--C-:B------:R-:W-:Y:S01]  /*36c0*/  FFMA.FTZ R165, R165, c[0x0][0x23c], -R67.reuse ;  /* 0x00008f00a5a57a23 */ /* 0x100fe20000010843 */
[----:B------:R-:W-:Y:S01]  /*36d0*/  MUFU.EX2 R2, R2 ;  /* 0x0000000200027308 */ /* 0x000fe20000000800 */
[----:B---3--:R-:W-:Y:S01]  /*36e0*/  F2FP.BF16.PACK_AB R25, R36, R0 ;  /* 0x000000002419723e */ /* 0x008fe200000010ff */
[--C-:B------:R-:W-:Y:S02]  /*36f0*/  FFMA.FTZ R160, R160, c[0x0][0x23c], -R146.reuse ;  /* 0x00008f00a0a07a23 */ /* 0x100fe40000010892 */
[----:B------:R-:W-:Y:S01]  /*3700*/  HMMA.16816.F32.BF16 R68, R92, R108, RZ ;  /* 0x0000006c5c44723c */ /* 0x000fe200000418ff */
[----:B------:R-:W-:Y:S01]  /*3710*/  LOP3.LUT R22, R22, R25, RZ, 0xc0, !PT ;  /* 0x0000001916167212 */ /* 0x000fe200078ec0ff */
[----:B------:R-:W-:Y:S01]  /*3720*/  FFMA.FTZ R159, R159, c[0x0][0x23c], -R146 ;  /* 0x00008f009f9f7a23 */ /* 0x000fe20000010892 */
[----:B------:R-:W-:Y:S01]  /*3730*/  LOP3.LUT R25, R176, 0xffff, RZ, 0xc0, !PT ;  /* 0x0000ffffb0197812 */ /* 0x000fe200078ec0ff */
[----:B------:R-:W3:Y:S01]  /*3740*/  MUFU.EX2 R52, R52 ;  /* 0x0000003400347308 */ /* 0x000ee20000000800 */
[----:B------:R-:W-:-:S02]  /*3750*/  FFMA.FTZ R164, R164, c[0x0][0x23c], -R67 ;  /* 0x00008f00a4a47a23 */ /* 0x000fc40000010843 */
[----:B------:R-:W-:Y:S01]  /*3760*/  SHF.R.U32.HI R25, RZ, 0x8, R25 ;  /* 0x00000008ff197819 */ /* 0x000fe20000011619 */
[C---:B------:R-:W-:Y:S01]  /*3770*/  HMMA.16816.F32.BF16 R80, R92.reuse, R84, RZ ;  /* 0x000000545c50723c */ /* 0x040fe200000418ff */
[----:B------:R-:W-:Y:S02]  /*3780*/  FFMA.FTZ R158, R158, c[0x0][0x23c], -R67 ;  /* 0x00008f009e9e7a23 */ /* 0x000fe40000010843 */
[--C-:B------:R-:W-:Y:S01]  /*3790*/  FFMA.FTZ R151, R151, c[0x0][0x23c], -R153.reuse ;  /* 0x00008f0097977a23 */ /* 0x100fe20000010899 */
[----:B------:R-:W-:Y:S01]  /*37a0*/  MUFU.EX2 R53, R53 ;  /* 0x0000003500357308 */ /* 0x000fe20000000800 */
[----:B------:R-:W-:Y:S02]  /*37b0*/  FFMA.FTZ R207, R152, c[0x0][0x23c], -R153 ;  /* 0x00008f0098cf7a23 */ /* 0x000fe40000010899 */
[--C-:B------:R-:W-:Y:S01]  /*37c0*/  FFMA.FTZ R156, R156, c[0x0][0x23c], -R162.reuse ;  /* 0x00008f009c9c7a23 */ /* 0x100fe200000108a2 */
[----:B------:R-:W-:Y:S01]  /*37d0*/  HMMA.16816.F32.BF16 R120, R92, R118, RZ ;  /* 0x000000765c78723c */ /* 0x000fe200000418ff */
[----:B------:R-:W-:-:S02]  /*37e0*/  FFMA.FTZ R155, R155, c[0x0][0x23c], -R162 ;  /* 0x00008f009b9b7a23 */ /* 0x000fc400000108a2 */
[----:B------:R-:W-:Y:S01]  /*37f0*/  FFMA.FTZ R163, R163, c[0x0][0x23c], -R162 ;  /* 0x00008f00a3a37a23 */ /* 0x000fe200000108a2 */
[----:B------:R-:W-:Y:S01]  /*3800*/  MUFU.EX2 R55, R55 ;  /* 0x0000003700377308 */ /* 0x000fe20000000800 */
[--C-:B------:R-:W-:Y:S02]  /*3810*/  FFMA.FTZ R150, R150, c[0x0][0x23c], -R153.reuse ;  /* 0x00008f0096967a23 */ /* 0x100fe40000010899 */
[----:B------:R-:W-:Y:S01]  /*3820*/  FFMA.FTZ R149, R149, c[0x0][0x23c], -R153 ;  /* 0x00008f0095957a23 */ /* 0x000fe20000010899 */
[----:B------:R-:W-:Y:S01]  /*3830*/  HMMA.16816.F32.BF16 R72, R92, R110, RZ ;  /* 0x0000006e5c48723c */ /* 0x000fe200000418ff */
[----:B------:R-:W-:Y:S02]  /*3840*/  FADD.FTZ R50, R51, R50 ;  /* 0x0000003233327221 */ /* 0x000fe40000010000 */
[----:B------:R-:W-:Y:S01]  /*3850*/  FADD.FTZ R47, R48, R47 ;  /* 0x0000002f302f7221 */ /* 0x000fe20000010000 */
[----:B------:R-:W-:Y:S01]  /*3860*/  MUFU.EX2 R57, R57 ;  /* 0x0000003900397308 */ /* 0x000fe20000000800 */
[----:B------:R-:W-:-:S02]  /*3870*/  FADD.FTZ R41, R42, R41 ;  /* 0x000000292a297221 */ /* 0x000fc40000010000 */
[----:B------:R-:W-:Y:S01]  /*3880*/  FADD.FTZ R44, R45, R44 ;  /* 0x0000002c2d2c7221 */ /* 0x000fe20000010000 */
[C---:B------:R-:W-:Y:S01]  /*3890*/  HMMA.16816.F32.BF16 R104, R92.reuse, R86, RZ ;  /* 0x000000565c68723c */ /* 0x040fe200000418ff */
[----:B------:R-:W-:Y:S02]  /*38a0*/  FADD.FTZ R50, R49, R50 ;  /* 0x0000003231327221 */ /* 0x000fe40000010000 */
[----:B------:R-:W-:Y:S01]  /*38b0*/  FADD.FTZ R47, R46, R47 ;  /* 0x0000002f2e2f7221 */ /* 0x000fe20000010000 */
[----:B------:R-:W5:Y:S01]  /*38c0*/  MUFU.EX2 R61, R61 ;  /* 0x0000003d003d7308 */ /* 0x000f620000000800 */
[----:B------:R-:W-:Y:S02]  /*38d0*/  FADD.FTZ R41, R35, R41 ;  /* 0x0000002923297221 */ /* 0x000fe40000010000 */
[----:B------:R-:W-:Y:S01]  /*38e0*/  FADD.FTZ R44, R33, R44 ;  /* 0x0000002c212c7221 */ /* 0x000fe20000010000 */
[----:B--2---:R-:W-:Y:S01]  /*38f0*/  HMMA.16816.F32.BF16 R88, R92, R4, RZ ;  /* 0x000000045c58723c */ /* 0x004fe200000418ff */
[----:B------:R-:W-:-:S02]  /*3900*/  FADD.FTZ R50, R40, R50 ;  /* 0x0000003228327221 */ /* 0x000fc40000010000 */
[----:B------:R-:W-:Y:S01]  /*3910*/  FADD.FTZ R47, R39, R47 ;  /* 0x0000002f272f7221 */ /* 0x000fe20000010000 */
[----:B------:R-:W2:Y:S01]  /*3920*/  MUFU.EX2 R56, R56 ;  /* 0x0000003800387308 */ /* 0x000ea20000000800 */
[----:B------:R-:W-:Y:S02]  /*3930*/  FADD.FTZ R41, R34, R41 ;  /* 0x0000002922297221 */ /* 0x000fe40000010000 */
[----:B------:R-:W-:Y:S01]  /*3940*/  FADD.FTZ R44, R37, R44 ;  /* 0x0000002c252c7221 */ /* 0x000fe20000010000 */
[----:B------:R-:W-:Y:S01]  /*3950*/  HMMA.16816.F32.BF16 R116, R96, R118, RZ ;  /* 0x000000766074723c */ /* 0x000fe200000418ff */
[----:B----4-:R-:W-:Y:S02]  /*3960*/  FADD.FTZ R41, R3, R41 ;  /* 0x0000002903297221 */ /* 0x010fe40000010000 */
[----:B---3--:R-:W-:Y:S01]  /*3970*/  FADD.FTZ R44, R52, R44 ;  /* 0x0000002c342c7221 */ /* 0x008fe20000010000 */
[----:B------:R-:W3:Y:S01]  /*3980*/  MUFU.EX2 R54, R54 ;  /* 0x0000003600367308 */ /* 0x000ee20000000800 */
[----:B-----5:R-:W-:-:S02]  /*3990*/  FADD.FTZ R47, R61, R47 ;  /* 0x0000002f3d2f7221 */ /* 0x020fc40000010000 */
[----:B------:R-:W-:Y:S01]  /*39a0*/  FADD.FTZ R41, R2, R41 ;  /* 0x0000002902297221 */ /* 0x000fe20000010000 */
[C---:B------:R-:W-:Y:S01]  /*39b0*/  HMMA.16816.F32.BF16 R108, R96.reuse, R110, RZ ;  /* 0x0000006e606c723c */ /* 0x040fe200000418ff */
[----:B------:R-:W-:Y:S02]  /*39c0*/  FADD.FTZ R44, R53, R44 ;  /* 0x0000002c352c7221 */ /* 0x000fe40000010000 */
[----:B------:R-:W-:Y:S01]  /*39d0*/  FFMA.FTZ R140, R140, c[0x0][0x23c], -R146 ;  /* 0x00008f008c8c7a23 */ /* 0x000fe20000010892 */
[----:B------:R-:W-:Y:S01]  /*39e0*/  MUFU.EX2 R60, R60 ;  /* 0x0000003c003c7308 */ /* 0x000fe20000000800 */
[----:B--2---:R-:W-:Y:S02]  /*39f0*/  FADD.FTZ R50, R56, R50 ;  /* 0x0000003238327221 */ /* 0x004fe40000010000 */
[--C-:B------:R-:W-:Y:S01]  /*3a00*/  FFMA.FTZ R141, R141, c[0x0][0x23c], -R146.reuse ;  /* 0x00008f008d8d7a23 */ /* 0x100fe20000010892 */
[----:B------:R-:W-:Y:S01]  /*3a10*/  HMMA.16816.F32.BF16 R84, R96, R86, RZ ;  /* 0x000000566054723c */ /* 0x000fe200000418ff */
[----:B------:R-:W-:-:S02]  /*3a20*/  FFMA.FTZ R144, R144, c[0x0][0x23c], -R146 ;  /* 0x00008f0090907a23 */ /* 0x000fc40000010892 */
[----:B------:R-:W-:Y:S01]  /*3a30*/  FFMA.FTZ R210, R142, c[0x0][0x23c], -R146 ;  /* 0x00008f008ed27a23 */ /* 0x000fe20000010892 */
[----:B------:R-:W-:Y:S01]  /*3a40*/  MUFU.EX2 R63, R63 ;  /* 0x0000003f003f7308 */ /* 0x000fe20000000800 */
[C---:B---3--:R-:W-:Y:S01]  /*3a50*/  F2FP.BF16.PACK_AB R173, R54.reuse, R56 ;  /* 0x0000003836ad723e */ /* 0x048fe200000010ff */
[----:B------:R-:W-:Y:S02]  /*3a60*/  FADD.FTZ R50, R54, R50 ;  /* 0x0000003236327221 */ /* 0x000fe40000010000 */
[----:B------:R-:W-:Y:S01]  /*3a70*/  HMMA.16816.F32.BF16 R100, R96, R4, RZ ;  /* 0x000000046064723c */ /* 0x000fe200000418ff */
[--C-:B------:R-:W-:Y:S02]  /*3a80*/  FFMA.FTZ R59, R59, c[0x0][0x23c], -R67.reuse ;  /* 0x00008f003b3b7a23 */ /* 0x100fe40000010843 */
[--C-:B------:R-:W-:Y:S01]  /*3a90*/  FFMA.FTZ R65, R65, c[0x0][0x23c], -R67.reuse ;  /* 0x00008f0041417a23 */ /* 0x100fe20000010843 */
[----:B------:R-:W-:Y:S01]  /*3aa0*/  MUFU.EX2 R154, R154 ;  /* 0x0000009a009a7308 */ /* 0x000fe20000000800 */
[----:B------:R-:W-:-:S02]  /*3ab0*/  FFMA.FTZ R58, R58, c[0x0][0x23c], -R67 ;  /* 0x00008f003a3a7a23 */ /* 0x000fc40000010843 */
[----:B------:R-:W-:Y:S01]  /*3ac0*/  F2FP.BF16.PACK_AB R5, R2, R3 ;  /* 0x000000030205723e */ /* 0x000fe200000010ff */
[-C--:B------:R-:W-:Y:S01]  /*3ad0*/  HMMA.16816.F32.BF16 R92, R92, R6.reuse, RZ ;  /* 0x000000065c5c723c */ /* 0x080fe200000418ff */
[----:B------:R-:W-:Y:S01]  /*3ae0*/  F2FP.BF16.PACK_AB R4, R53, R52 ;  /* 0x000000343504723e */ /* 0x000fe200000010ff */
[----:B------:R-:W-:Y:S01]  /*3af0*/  FADD.FTZ R50, R55, R50 ;  /* 0x0000003237327221 */ /* 0x000fe20000010000 */
[----:B------:R-:W-:Y:S01]  /*3b00*/  LOP3.LUT R20, R20, R5, RZ, 0xc0, !PT ;  /* 0x0000000514147212 */ /* 0x000fe200078ec0ff */
[----:B------:R-:W-:Y:S01]  /*3b10*/  MUFU.EX2 R157, R157 ;  /* 0x0000009d009d7308 */ /* 0x000fe20000000800 */
[----:B------:R-:W-:Y:S01]  /*3b20*/  LOP3.LUT R21, R21, R4, RZ, 0xc0, !PT ;  /* 0x0000000415157212 */ /* 0x000fe200078ec0ff */
[----:B------:R-:W-:Y:S01]  /*3b30*/  FADD.FTZ R41, R0, R41 ;  /* 0x0000002900297221 */ /* 0x000fe20000010000 */
[----:B------:R-:W-:Y:S01]  /*3b40*/  LOP3.LUT R5, R176, 0xff, RZ, 0xc0, !PT ;  /* 0x000000ffb0057812 */ /* 0x000fe200078ec0ff */
[----:B------:R-:W-:Y:S01]  /*3b50*/  HMMA.16816.F32.BF16 R96, R96, R6, RZ ;  /* 0x000000066060723c */ /* 0x000fe200000418ff */
[----:B------:R-:W-:Y:S01]  /*3b60*/  SHF.R.U32.HI R4, RZ, 0x18, R176 ;  /* 0x00000018ff047819 */ /* 0x000fe200000116b0 */
[----:B------:R-:W-:Y:S01]  /*3b70*/  FADD.FTZ R44, R38, R44 ;  /* 0x0000002c262c7221 */ /* 0x000fe20000010000 */
[----:B------:R-:W-:Y:S01]  /*3b80*/  PRMT R5, R5, 0x5410, R25 ;  /* 0x0000541005057816 */ /* 0x000fe20000000019 */
[----:B------:R-:W-:Y:S01]  /*3b90*/  MUFU.EX2 R147, R147 ;  /* 0x0000009300937308 */ /* 0x000fe20000000800 */
[----:B------:R-:W-:-:S02]  /*3ba0*/  FADD.FTZ R50, R57, R50 ;  /* 0x0000003239327221 */ /* 0x000fc40000010000 */
[----:B------:R-:W-:Y:S01]  /*3bb0*/  SHF.R.U32.HI R6, RZ, 0x10, R176 ;  /* 0x00000010ff067819 */ /* 0x000fe200000116b0 */
[----:B------:R-:W-:Y:S01]  /*3bc0*/  HSET2.LE.AND R5, R5, R62, PT ;  /* 0x0000003e05057233 */ /* 0x000fe20003803000 */
[----:B------:R-:W-:Y:S01]  /*3bd0*/  LOP3.LUT R7, R177, UR23, R174, 0x96, !PT ;  /* 0x00000017b1077c12 */ /* 0x000fe2000f8e96ae */
[C---:B------:R-:W-:Y:S01]  /*3be0*/  HMMA.16816.F32.BF16 R124, R20.reuse, R16, R124 ;  /* 0x00000010147c723c */ /* 0x040fe2000004187c */
[----:B------:R-:W-:Y:S01]  /*3bf0*/  LOP3.LUT R6, R6, 0xff, RZ, 0xc0, !PT ;  /* 0x000000ff06067812 */ /* 0x000fe200078ec0ff */
[----:B------:R-:W-:Y:S01]  /*3c00*/  MUFU.EX2 R148, R148 ;  /* 0x0000009400947308 */ /* 0x000fe20000000800 */
[----:B------:R-:W-:Y:S01]  /*3c10*/  IADD3 R176, R66, 0x1, RZ ;  /* 0x0000000142b07810 */ /* 0x000fe20007ffe0ff */
[----:B------:R-:W-:Y:S01]  /*3c20*/  FFMA.FTZ R66, R171, c[0x0][0x23c], -R67 ;  /* 0x00008f00ab427a23 */ /* 0x000fe20000010843 */
[----:B------:R-:W-:Y:S01]  /*3c30*/  PRMT R4, R6, 0x5410, R4 ;  /* 0x0000541006047816 */ /* 0x000fe20000000004 */
[----:B------:R-:W-:Y:S01]  /*3c40*/  FADD.FTZ R41, R36, R41 ;  /* 0x0000002924297221 */ /* 0x000fe20000010000 */
[----:B------:R-:W-:Y:S01]  /*3c50*/  LOP3.LUT R176, R229, UR15, R176, 0x96, !PT ;  /* 0x0000000fe5b07c12 */ /* 0x000fe2000f8e96b0 */
[----:B-1----:R-:W-:Y:S01]  /*3c60*/  HMMA.16816.F32.BF16 R68, R20, R12, R68 ;  /* 0x0000000c1444723c */ /* 0x002fe20000041844 */
[C---:B------:R-:W-:Y:S01]  /*3c70*/  LOP3.LUT R6, R7.reuse, 0xffff, RZ, 0xc0, !PT ;  /* 0x0000ffff07067812 */ /* 0x040fe200078ec0ff */
[----:B------:R-:W1:Y:S01]  /*3c80*/  MUFU.EX2 R66, R66 ;  /* 0x0000004200427308 */ /* 0x000e620000000800 */
[----:B------:R-:W-:Y:S01]  /*3c90*/  SHF.R.U32.HI R25, RZ, 0x10, R7 ;  /* 0x00000010ff197819 */ /* 0x000fe20000011607 */
[----:B------:R-:W-:Y:S01]  /*3ca0*/  IMAD.WIDE.U32 R176, R176, -0x326172a9, RZ ;  /* 0xcd9e8d57b0b07825 */ /* 0x000fe200078e00ff */
[----:B------:R-:W-:-:S02]  /*3cb0*/  LOP3.LUT R172, R7, 0xff, RZ, 0xc0, !PT ;  /* 0x000000ff07ac7812 */ /* 0x000fc400078ec0ff */
[----:B------:R-:W-:Y:S01]  /*3cc0*/  SHF.R.U32.HI R6, RZ, 0x8, R6 ;  /* 0x00000008ff067819 */ /* 0x000fe20000011606 */
[C---:B------:R-:W-:Y:S01]  /*3cd0*/  HMMA.16816.F32.BF16 R80, R20.reuse, R8, R80 ;  /* 0x000000081450723c */ /* 0x040fe20000041850 */
[----:B------:R-:W-:Y:S01]  /*3ce0*/  LOP3.LUT R171, R25, 0xff, RZ, 0xc0, !PT ;  /* 0x000000ff19ab7812 */ /* 0x000fe200078ec0ff */
[----:B------:R-:W2:Y:S01]  /*3cf0*/  MUFU.EX2 R143, R143 ;  /* 0x0000008f008f7308 */ /* 0x000ea20000000800 */
[----:B------:R-:W-:Y:S01]  /*3d00*/  F2FP.BF16.PACK_AB R25, R57, R55 ;  /* 0x000000373919723e */ /* 0x000fe200000010ff */
[----:B------:R-:W-:Y:S01]  /*3d10*/  FADD.FTZ R44, R43, R44 ;  /* 0x0000002c2b2c7221 */ /* 0x000fe20000010000 */
[----:B------:R-:W-:Y:S02]  /*3d20*/  PRMT R172, R172, 0x5410, R6 ;  /* 0x00005410acac7816 */ /* 0x000fe40000000006 */
[----:B------:R-:W-:Y:S01]  /*3d30*/  LOP3.LUT R6, R5, R25, RZ, 0xc0, !PT ;  /* 0x0000001905067212 */ /* 0x000fe200078ec0ff */
[C---:B------:R-:W-:Y:S01]  /*3d40*/  HMMA.16816.F32.BF16 R88, R20.reuse, R28, R88 ;  /* 0x0000001c1458723c */ /* 0x040fe20000041858 */
[----:B------:R-:W-:Y:S01]  /*3d50*/  LOP3.LUT R5, R177, UR22, R226, 0x96, !PT ;  /* 0x00000016b1057c12 */ /* 0x000fe2000f8e96e2 */
[----:B------:R-:W-:Y:S01]  /*3d60*/  MUFU.EX2 R145, R145 ;  /* 0x0000009100917308 */ /* 0x000fe20000000800 */
[----:B------:R-:W-:Y:S01]  /*3d70*/  LOP3.LUT R25, R27, UR20, R176, 0x96, !PT ;  /* 0x000000141b197c12 */ /* 0x000fe2000f8e96b0 */
[C---:B-1----:R-:W-:Y:S01]  /*3d80*/  FADD.FTZ R47, R66.reuse, R47 ;  /* 0x0000002f422f7221 */ /* 0x042fe20000010000 */
[----:B------:R-:W-:Y:S01]  /*3d90*/  SHF.R.U32.HI R7, RZ, 0x18, R7 ;  /* 0x00000018ff077819 */ /* 0x000fe20000011607 */
[----:B------:R-:W-:Y:S01]  /*3da0*/  IMAD.WIDE.U32 R174, R5, -0x2daee0ad, RZ ;  /* 0xd2511f5305ae7825 */ /* 0x000fe200078e00ff */
[----:B------:R-:W-:Y:S01]  /*3db0*/  LOP3.LUT R24, R177, UR22, R24, 0x96, !PT ;  /* 0x00000016b1187c12 */ /* 0x000fe2000f8e9618 */
[C---:B------:R-:W-:Y:S01]  /*3dc0*/  HMMA.16816.F32.BF16 R120, R20.reuse, R18, R120 ;  /* 0x000000121478723c */ /* 0x040fe20000041878 */
[----:B------:R-:W-:Y:S01]  /*3dd0*/  PRMT R7, R171, 0x5410, R7 ;  /* 0x00005410ab077816 */ /* 0x000fe20000000007 */
[----:B------:R-:W-:Y:S01]  /*3de0*/  IMAD.WIDE.U32 R178, R25, -0x2daee0ad, RZ ;  /* 0xd2511f5319b27825 */ /* 0x000fe200078e00ff */
[--C-:B------:R-:W-:Y:S01]  /*3df0*/  HSET2.LE.AND R171, R4, R62.reuse, PT ;  /* 0x0000003e04ab7233 */ /* 0x100fe20003803000 */
[----:B------:R-:W-:Y:S01]  /*3e00*/  MUFU.EX2 R166, R166 ;  /* 0x000000a600a67308 */ /* 0x000fe20000000800 */
[--C-:B------:R-:W-:Y:S01]  /*3e10*/  HSET2.LE.AND R4, R172, R62.reuse, PT ;  /* 0x0000003eac047233 */ /* 0x100fe20003803000 */
[----:B------:R-:W-:Y:S01]  /*3e20*/  F2FP.BF16.PACK_AB R172, R66, R61 ;  /* 0x0000003d42ac723e */ /* 0x000fe200000010ff */
[----:B------:R-:W-:Y:S01]  /*3e30*/  HSET2.LE.AND R27, R7, R62, PT ;  /* 0x0000003e071b7233 */ /* 0x000fe20003803000 */
[C---:B------:R-:W-:Y:S01]  /*3e40*/  HMMA.16816.F32.BF16 R72, R20.reuse, R14, R72 ;  /* 0x0000000e1448723c */ /* 0x040fe20000041848 */
[----:B------:R-:W-:Y:S01]  /*3e50*/  LOP3.LUT R174, R179, UR17, R174, 0x96, !PT ;  /* 0x00000011b3ae7c12 */ /* 0x000fe2000f8e96ae */
[----:B------:R-:W-:Y:S01]  /*3e60*/  IMAD.WIDE.U32 R24, R24, -0x2daee0ad, RZ ;  /* 0xd2511f5318187825 */ /* 0x000fe200078e00ff */
[----:B------:R-:W-:Y:S01]  /*3e70*/  F2FP.BF16.PACK_AB R7, R63, R60 ;  /* 0x0000003c3f07723e */ /* 0x000fe200000010ff */
[----:B------:R-:W-:Y:S01]  /*3e80*/  MUFU.EX2 R165, R165 ;  /* 0x000000a500a57308 */ /* 0x000fe20000000800 */
[----:B------:R-:W-:Y:S01]  /*3e90*/  LOP3.LUT R5, R27, R172, RZ, 0xc0, !PT ;  /* 0x000000ac1b057212 */ /* 0x000fe200078ec0ff */
[----:B------:R-:W-:Y:S01]  /*3ea0*/  FADD.FTZ R47, R60, R47 ;  /* 0x0000002f3c2f7221 */ /* 0x000fe20000010000 */
[----:B------:R-:W-:Y:S01]  /*3eb0*/  LOP3.LUT R7, R171, R7, RZ, 0xc0, !PT ;  /* 0x00000007ab077212 */ /* 0x000fe200078ec0ff */
[----:B------:R-:W-:Y:S01]  /*3ec0*/  HMMA.16816.F32.BF16 R104, R20, R10, R104 ;  /* 0x0000000a1468723c */ /* 0x000fe20000041868 */
[----:B------:R-:W-:Y:S01]  /*3ed0*/  LOP3.LUT R4, R4, R173, RZ, 0xc0, !PT ;  /* 0x000000ad04047212 */ /* 0x000fe200078ec0ff */
[----:B------:R-:W-:Y:S01]  /*3ee0*/  FADD.FTZ R47, R63, R47 ;  /* 0x0000002f3f2f7221 */ /* 0x000fe20000010000 */
[----:B------:R-:W-:Y:S01]  /*3ef0*/  LOP3.LUT R179, R217, UR20, R176, 0x96, !PT ;  /* 0x00000014d9b37c12 */ /* 0x000fe2000f8e96b0 */
[----:B------:R-:W1:Y:S01]  /*3f00*/  MUFU.EX2 R160, R160 ;  /* 0x000000a000a07308 */ /* 0x000e620000000800 */
[----:B------:R-:W-:Y:S01]  /*3f10*/  LOP3.LUT R25, R25, UR19, R218, 0x96, !PT ;  /* 0x0000001319197c12 */ /* 0x000fe2000f8e96da */
[----:B--2---:R-:W-:-:S02]  /*3f20*/  FADD.FTZ R41, R143, R41 ;  /* 0x000000298f297221 */ /* 0x004fc40000010000 */
[----:B------:R-:W-:Y:S01]  /*3f30*/  HMMA.16816.F32.BF16 R92, R20, R30, R92 ;  /* 0x0000001e145c723c */ /* 0x000fe2000004185c */
[----:B------:R-:W-:Y:S02]  /*3f40*/  FADD.FTZ R44, R154, R44 ;  /* 0x0000002c9a2c7221 */ /* 0x000fe40000010000 */
[----:B------:R-:W-:Y:S01]  /*3f50*/  IMAD.WIDE.U32 R208, R25, -0x326172a9, RZ ;  /* 0xcd9e8d5719d07825 */ /* 0x000fe200078e00ff */
[----:B------:R-:W2:Y:S03]  /*3f60*/  MUFU.EX2 R159, R159 ;  /* 0x0000009f009f7308 */ /* 0x000ea60000000800 */
[----:B------:R-:W-:Y:S01]  /*3f70*/  LOP3.LUT R20, R175, UR19, R220, 0x96, !PT ;  /* 0x00000013af147c12 */ /* 0x000fe2000f8e96dc */
[----:B------:R-:W-:Y:S01]  /*3f80*/  IMAD.WIDE.U32 R174, R174, -0x326172a9, RZ ;  /* 0xcd9e8d57aeae7825 */ /* 0x000fe200078e00ff */
[C---:B------:R-:W-:Y:S03]  /*3f90*/  HMMA.16816.F32.BF16 R112, R4.reuse, R12, R112 ;  /* 0x0000000c0470723c */ /* 0x040fe60000041870 */
[----:B------:R-:W-:Y:S01]  /*3fa0*/  IMAD.WIDE.U32 R20, R20, -0x326172a9, RZ ;  /* 0xcd9e8d5714147825 */ /* 0x000fe200078e00ff */
[----:B------:R-:W3:Y:S03]  /*3fb0*/  MUFU.EX2 R164, R164 ;  /* 0x000000a400a47308 */ /* 0x000ee60000000800 */
[----:B-1----:R-:W-:Y:S01]  /*3fc0*/  FADD.FTZ R50, R160, R50 ;  /* 0x00000032a0327221 */ /* 0x002fe20000010000 */
[----:B------:R-:W-:Y:S01]  /*3fd0*/  LOP3.LUT R26, R21, UR18, R26, 0x96, !PT ;  /* 0x00000012151a7c12 */ /* 0x000fe2000f8e961a */
[----:B------:R-:W-:Y:S01]  /*3fe0*/  HMMA.16816.F32.BF16 R76, R4, R8, R76 ;  /* 0x00000008044c723c */ /* 0x000fe2000004184c */
[----:B------:R-:W-:Y:S01]  /*3ff0*/  LOP3.LUT R172, R175, UR16, R20, 0x96, !PT ;  /* 0x00000010afac7c12 */ /* 0x000fe2000f8e9614 */
[----:B--2---:R-:W-:Y:S01]  /*4000*/  FADD.FTZ R50, R159, R50 ;  /* 0x000000329f327221 */ /* 0x004fe20000010000 */
[----:B------:R-:W1:Y:S01]  /*4010*/  MUFU.EX2 R158, R158 ;  /* 0x0000009e009e7308 */ /* 0x000e620000000800 */
[----:B------:R-:W-:-:S04]  /*4020*/  IMAD.WIDE.U32 R26, R26, -0x2daee0ad, RZ ;  /* 0xd2511f531a1a7825 */ /* 0x000fc800078e00ff */
[----:B------:R-:W-:Y:S01]  /*4030*/  IMAD.WIDE.U32 R172, R172, -0x2daee0ad, RZ ;  /* 0xd2511f53acac7825 */ /* 0x000fe200078e00ff */
[----:B------:R-:W-:Y:S01]  /*4040*/  LOP3.LUT R176, R27, UR9, R178, 0x96, !PT ;  /* 0x000000091bb07c12 */ /* 0x000fe2000f8e96b2 */
[C---:B------:R-:W-:Y:S01]  /*4050*/  HMMA.16816.F32.BF16 R100, R4.reuse, R28, R100 ;  /* 0x0000001c0464723c */ /* 0x040fe20000041864 */
[----:B------:R2:W-:Y:S01]  /*4060*/  MUFU.EX2 R28, R170 ;  /* 0x000000aa001c7308 */ /* 0x0005e20000000800 */
[----:B------:R-:W-:Y:S01]  /*4070*/  IMAD.WIDE.U32 R178, R179, -0x2daee0ad, RZ ;  /* 0xd2511f53b3b27825 */ /* 0x000fe200078e00ff */
[----:B------:R-:W-:Y:S02]  /*4080*/  LOP3.LUT R12, R173, UR4, R26, 0x96, !PT ;  /* 0x00000004ad0c7c12 */ /* 0x000fe4000f8e961a */
[----:B------:R-:W-:Y:S01]  /*4090*/  F2FP.BF16.PACK_AB R26, R148, R147 ;  /* 0x00000093941a723e */ /* 0x000fe200000010ff */
[----:B------:R-:W-:Y:S01]  /*40a0*/  IMAD.WIDE.U32 R176, R176, -0x326172a9, RZ ;  /* 0xcd9e8d57b0b07825 */ /* 0x000fe200078e00ff */
[----:B------:R-:W-:Y:S01]  /*40b0*/  LOP3.LUT R171, R179, UR17, R24, 0x96, !PT ;  /* 0x00000011b3ab7c12 */ /* 0x000fe2000f8e9618 */
[C---:B------:R-:W-:Y:S01]  /*40c0*/  HMMA.16816.F32.BF16 R116, R4.reuse, R18, R116 ;  /* 0x000000120474723c */ /* 0x040fe20000041874 */
[----:B------:R-:W-:Y:S01]  /*40d0*/  F2FP.BF16.PACK_AB R173, R145, R143 ;  /* 0x0000008f91ad723e */ /* 0x000fe200000010ff */
[----:B------:R-:W-:Y:S01]  /*40e0*/  IMAD.WIDE.U32 R20, R12, -0x326172a9, RZ ;  /* 0xcd9e8d570c147825 */ /* 0x000fe200078e00ff */
[----:B------:R-:W-:Y:S01]  /*40f0*/  LOP3.LUT R174, R177, UR7, R174, 0x96, !PT ;  /* 0x00000007b1ae7c12 */ /* 0x000fe2000f8e96ae */
[----:B------:R-:W-:Y:S02]  /*4100*/  MUFU.EX2 R151, R151 ;  /* 0x0000009700977308 */ /* 0x000fe40000000800 */
[----:B------:R-:W-:Y:S01]  /*4110*/  FFMA.FTZ R29, R169, c[0x0][0x23c], -R153 ;  /* 0x00008f00a91d7a23 */ /* 0x000fe20000010899 */
[----:B------:R-:W-:Y:S01]  /*4120*/  LOP3.LUT R8, R21, UR24, R176, 0x96, !PT ;  /* 0x0000001815087c12 */ /* 0x000fe2000f8e96b0 */
[C---:B------:R-:W-:Y:S01]  /*4130*/  HMMA.16816.F32.BF16 R128, R4.reuse, R16, R128 ;  /* 0x000000100480723c */ /* 0x040fe20000041880 */
[----:B--2---:R-:W-:Y:S01]  /*4140*/  F2FP.BF16.PACK_AB R170, R157, R154 ;  /* 0x0000009a9daa723e */ /* 0x004fe200000010ff */
[----:B------:R-:W-:Y:S01]  /*4150*/  IMAD.WIDE.U32 R174, R174, -0x2daee0ad, RZ ;  /* 0xd2511f53aeae7825 */ /* 0x000fe200078e00ff */
[--C-:B------:R-:W-:Y:S01]  /*4160*/  SHF.R.U32.HI R169, RZ, 0x10, R8.reuse ;  /* 0x00000010ffa97819 */ /* 0x100fe20000011608 */
[----:B------:R-:W2:Y:S01]  /*4170*/  MUFU.EX2 R29, R29 ;  /* 0x0000001d001d7308 */ /* 0x000ea20000000800 */
[----:B------:R-:W-:Y:S01]  /*4180*/  LOP3.LUT R18, R8, 0xffff, RZ, 0xc0, !PT ;  /* 0x0000ffff08127812 */ /* 0x000fe200078ec0ff */
[----:B---3--:R-:W-:Y:S01]  /*4190*/  FADD.FTZ R47, R164, R47 ;  /* 0x0000002fa42f7221 */ /* 0x008fe20000010000 */
[----:B------:R-:W-:Y:S01]  /*41a0*/  LOP3.LUT R24, R8, 0xff, RZ, 0xc0, !PT ;  /* 0x000000ff08187812 */ /* 0x000fe200078ec0ff */
[C---:B------:R-:W-:Y:S01]  /*41b0*/  HMMA.16816.F32.BF16 R96, R4.reuse, R30, R96 ;  /* 0x0000001e0460723c */ /* 0x040fe20000041860 */
[----:B------:R-:W-:Y:S01]  /*41c0*/  SHF.R.U32.HI R8, RZ, 0x18, R8 ;  /* 0x00000018ff087819 */ /* 0x000fe20000011608 */
[----:B-1----:R-:W-:Y:S01]  /*41d0*/  FADD.FTZ R47, R158, R47 ;  /* 0x0000002f9e2f7221 */ /* 0x002fe20000010000 */
[----:B------:R-:W-:Y:S01]  /*41e0*/  LOP3.LUT R169, R169, 0xff, RZ, 0xc0, !PT ;  /* 0x000000ffa9a97812 */ /* 0x000fe200078ec0ff */
[----:B------:R-:W-:Y:S01]  /*41f0*/  MUFU.EX2 R207, R207 ;  /* 0x000000cf00cf7308 */ /* 0x000fe20000000800 */
[----:B------:R-:W-:Y:S01]  /*4200*/  LOP3.LUT R16, R20, 0xffff, RZ, 0xc0, !PT ;  /* 0x0000ffff14107812 */ /* 0x000fe200078ec0ff */
[----:B------:R-:W-:Y:S01]  /*4210*/  FADD.FTZ R41, R145, R41 ;  /* 0x0000002991297221 */ /* 0x000fe20000010000 */
[----:B------:R-:W-:Y:S01]  /*4220*/  PRMT R169, R169, 0x5410, R8 ;  /* 0x00005410a9a97816 */ /* 0x000fe20000000008 */
[C---:B------:R-:W-:Y:S01]  /*4230*/  HMMA.16816.F32.BF16 R108, R4.reuse, R14, R108 ;  /* 0x0000000e046c723c */ /* 0x040fe2000004186c */
[--C-:B------:R-:W-:Y:S01]  /*4240*/  FFMA.FTZ R30, R168, c[0x0][0x23c], -R146.reuse ;  /* 0x00008f00a81e7a23 */ /* 0x100fe20000010892 */
[----:B------:R-:W-:Y:S01]  /*4250*/  LOP3.LUT R12, R20, 0xff, RZ, 0xc0, !PT ;  /* 0x000000ff140c7812 */ /* 0x000fe200078ec0ff */
[----:B------:R-:W-:Y:S01]  /*4260*/  FFMA.FTZ R31, R167, c[0x0][0x23c], -R146 ;  /* 0x00008f00a71f7a23 */ /* 0x000fe20000010892 */
[----:B------:R-:W-:Y:S01]  /*4270*/  HSET2.LE.AND R169, R169, R62, PT ;  /* 0x0000003ea9a97233 */ /* 0x000fe20003803000 */
[----:B------:R-:W-:Y:S01]  /*4280*/  SHF.R.U32.HI R16, RZ, 0x8, R16 ;  /* 0x00000008ff107819 */ /* 0x000fe20000011610 */
[----:B------:R-:W-:Y:S01]  /*4290*/  MUFU.EX2 R156, R156 ;  /* 0x0000009c009c7308 */ /* 0x000fe20000000800 */
[----:B------:R-:W-:Y:S01]  /*42a0*/  SHF.R.U32.HI R13, RZ, 0x10, R20 ;  /* 0x00000010ff0d7819 */ /* 0x000fe20000011614 */
[----:B------:R-:W-:Y:S01]  /*42b0*/  HMMA.16816.F32.BF16 R84, R4, R10, R84 ;  /* 0x0000000a0454723c */ /* 0x000fe20000041854 */
[----:B------:R-:W-:Y:S01]  /*42c0*/  LOP3.LUT R25, R169, R170, RZ, 0xc0, !PT ;  /* 0x000000aaa9197212 */ /* 0x000fe200078ec0ff */
[----:B------:R-:W-:Y:S01]  /*42d0*/  IMAD.WIDE.U32 R170, R171, -0x326172a9, RZ ;  /* 0xcd9e8d57abaa7825 */ /* 0x000fe200078e00ff */
[----:B------:R-:W-:-:S02]  /*42e0*/  PRMT R12, R12, 0x5410, R16 ;  /* 0x000054100c0c7816 */ /* 0x000fc40000000010 */
[----:B------:R-:W-:Y:S01]  /*42f0*/  SHF.R.U32.HI R9, RZ, 0x18, R20 ;  /* 0x00000018ff097819 */ /* 0x000fe20000011614 */
[----:B------:R-:W1:Y:S01]  /*4300*/  MUFU.EX2 R30, R30 ;  /* 0x0000001e001e7308 */ /* 0x000e620000000800 */
[----:B------:R-:W-:Y:S01]  /*4310*/  LOP3.LUT R4, R209, UR18, R216, 0x96, !PT ;  /* 0x00000012d1047c12 */ /* 0x000fe2000f8e96d8 */
[--C-:B------:R-:W-:Y:S01]  /*4320*/  HSET2.LE.AND R12, R12, R62.reuse, PT ;  /* 0x0000003e0c0c7233 */ /* 0x100fe20003803000 */
[----:B------:R-:W-:Y:S01]  /*4330*/  LOP3.LUT R168, R171, UR16, R208, 0x96, !PT ;  /* 0x00000010aba87c12 */ /* 0x000fe2000f8e96d0 */
[----:B------:R-:W3:Y:S01]  /*4340*/  LDSM.16.MT88.4 R20, [R187+0x7000] ;  /* 0x00700000bb14783b */ /* 0x000ee20000004200 */
[----:B------:R-:W-:Y:S01]  /*4350*/  LOP3.LUT R17, R13, 0xff, RZ, 0xc0, !PT ;  /* 0x000000ff0d117812 */ /* 0x000fe200078ec0ff */
[----:B------:R-:W-:Y:S01]  /*4360*/  IMAD.WIDE.U32 R4, R4, -0x2daee0ad, RZ ;  /* 0xd2511f5304047825 */ /* 0x000fe200078e00ff */
[----:B------:R-:W-:Y:S01]  /*4370*/  SHF.R.U32.HI R13, RZ, 0x8, R18 ;  /* 0x00000008ff0d7819 */ /* 0x000fe20000011612 */
[----:B------:R-:W4:Y:S01]  /*4380*/  MUFU.EX2 R31, R31 ;  /* 0x0000001f001f7308 */ /* 0x000f220000000800 */
[----:B------:R-:W-:Y:S01]  /*4390*/  PRMT R9, R17, 0x5410, R9 ;  /* 0x0000541011097816 */ /* 0x000fe20000000009 */
[----:B------:R-:W-:Y:S01]  /*43a0*/  IMAD.WIDE.U32 R168, R168, -0x2daee0ad, RZ ;  /* 0xd2511f53a8a87825 */ /* 0x000fe200078e00ff */
[----:B------:R-:W-:Y:S01]  /*43b0*/  PRMT R24, R24, 0x5410, R13 ;  /* 0x0000541018187816 */ /* 0x000fe2000000000d */
[----:B------:R-:W-:Y:S01]  /*43c0*/  LDSM.16.MT88.4 R16, [R186+0x7000] ;  /* 0x00700000ba10783b */ /* 0x000fe20000004200 */
[----:B------:R-:W-:Y:S01]  /*43d0*/  LOP3.LUT R26, R12, R26, RZ, 0xc0, !PT ;  /* 0x0000001a0c1a7212 */ /* 0x000fe200078ec0ff */
[--C-:B------:R-:W-:Y:S01]  /*43e0*/  HSET2.LE.AND R9, R9, R62.reuse, PT ;  /* 0x0000003e09097233 */ /* 0x100fe20003803000 */
[----:B------:R-:W-:Y:S01]  /*43f0*/  LOP3.LUT R4, R169, UR4, R4, 0x96, !PT ;  /* 0x00000004a9047c12 */ /* 0x000fe2000f8e9604 */
[----:B------:R-:W5:Y:S01]  /*4400*/  LDSM.16.MT88.4 R12, [R185+0x7000] ;  /* 0x00700000b90c783b */ /* 0x000f620000004200 */
[----:B--2---:R-:W-:Y:S01]  /*4410*/  F2FP.BF16.PACK_AB R27, R29, R28 ;  /* 0x0000001c1d1b723e */ /* 0x004fe200000010ff */
[----:B------:R-:W-:Y:S01]  /*4420*/  HSET2.LE.AND R24, R24, R62, PT ;  /* 0x0000003e18187233 */ /* 0x000fe20003803000 */
[----:B------:R-:W-:Y:S01]  /*4430*/  LOP3.LUT R178, R5, UR9, R178, 0x96, !PT ;  /* 0x0000000905b27c12 */ /* 0x000fe2000f8e96b2 */
[----:B------:R-:W-:Y:S01]  /*4440*/  IMAD.WIDE.U32 R6, R4, -0x326172a9, RZ ;  /* 0xcd9e8d5704067825 */ /* 0x000fe200078e00ff */
[----:B------:R-:W-:Y:S01]  /*4450*/  LOP3.LUT R27, R9, R27, RZ, 0xc0, !PT ;  /* 0x0000001b091b7212 */ /* 0x000fe200078ec0ff */
[----:B------:R-:W-:Y:S01]  /*4460*/  MUFU.EX2 R155, R155 ;  /* 0x0000009b009b7308 */ /* 0x000fe20000000800 */
[----:B------:R-:W2:Y:S01]  /*4470*/  LDSM.16.MT88.4 R8, [R184+0x7000] ;  /* 0x00700000b808783b */ /* 0x000ea20000004200 */
[----:B------:R-:W-:Y:S01]  /*4480*/  IMAD.WIDE.U32 R178, R178, -0x326172a9, RZ ;  /* 0xcd9e8d57b2b27825 */ /* 0x000fe200078e00ff */
[----:B------:R-:W-:-:S02]  /*4490*/  LOP3.LUT R5, R6, 0xffff, RZ, 0xc0, !PT ;  /* 0x0000ffff06057812 */ /* 0x000fc400078ec0ff */
[----:B------:R-:W-:Y:S01]  /*44a0*/  LOP3.LUT R4, R6, 0xff, RZ, 0xc0, !PT ;  /* 0x000000ff06047812 */ /* 0x000fe200078ec0ff */
[----:B------:R-:W-:Y:S01]  /*44b0*/  FFMA.FTZ R208, R161, c[0x0][0x23c], -R162 ;  /* 0x00008f00a1d07a23 */ /* 0x000fe200000108a2 */
[----:B------:R-:W-:Y:S01]  /*44c0*/  SHF.R.U32.HI R5, RZ, 0x8, R5 ;  /* 0x00000008ff057819 */ /* 0x000fe20000011605 */
[----:B------:R-:W-:Y:S01]  /*44d0*/  MUFU.EX2 R163, R163 ;  /* 0x000000a300a37308 */ /* 0x000fe20000000800 */
[----:B------:R-:W-:Y:S01]  /*44e0*/  SHF.R.U32.HI R167, RZ, 0x10, R6 ;  /* 0x00000010ffa77819 */ /* 0x000fe20000011606 */
[----:B------:R-:W-:Y:S01]  /*44f0*/  FFMA.FTZ R209, R64, c[0x0][0x23c], -R67 ;  /* 0x00008f0040d17a23 */ /* 0x000fe20000010843 */
[----:B------:R-:W-:Y:S01]  /*4500*/  LOP3.LUT R7, R7, UR24, R178, 0x96, !PT ;  /* 0x0000001807077c12 */ /* 0x000fe2000f8e96b2 */
[----:B------:R-:W-:Y:S01]  /*4510*/  FADD.FTZ R44, R157, R44 ;  /* 0x0000002c9d2c7221 */ /* 0x000fe20000010000 */
[----:B------:R-:W-:Y:S01]  /*4520*/  PRMT R4, R4, 0x5410, R5 ;  /* 0x0000541004047816 */ /* 0x000fe20000000005 */
[----:B-1----:R-:W-:Y:S01]  /*4530*/  FADD.FTZ R50, R30, R50 ;  /* 0x000000321e327221 */ /* 0x002fe20000010000 */
[----:B------:R-:W-:Y:S01]  /*4540*/  LOP3.LUT R5, R167, 0xff, RZ, 0xc0, !PT ;  /* 0x000000ffa7057812 */ /* 0x000fe200078ec0ff */
[----:B------:R-:W-:Y:S01]  /*4550*/  MUFU.EX2 R208, R208 ;  /* 0x000000d000d07308 */ /* 0x000fe20000000800 */
[----:B------:R-:W-:Y:S01]  /*4560*/  LOP3.LUT R24, R24, R173, RZ, 0xc0, !PT ;  /* 0x000000ad18187212 */ /* 0x000fe200078ec0ff */
[--C-:B------:R-:W-:Y:S01]  /*4570*/  HSET2.LE.AND R4, R4, R62.reuse, PT ;  /* 0x0000003e04047233 */ /* 0x100fe20003803000 */
[----:B------:R-:W-:Y:S01]  /*4580*/  LOP3.LUT R167, R7, 0xffff, RZ, 0xc0, !PT ;  /* 0x0000ffff07a77812 */ /* 0x000fe200078ec0ff */
[----:B------:R-:W-:Y:S01]  /*4590*/  FADD.FTZ R47, R166, R47 ;  /* 0x0000002fa62f7221 */ /* 0x000fe20000010000 */
[----:B------:R-:W-:Y:S01]  /*45a0*/  SHF.R.U32.HI R173, RZ, 0x10, R7 ;  /* 0x00000010ffad7819 */ /* 0x000fe20000011607 */
[----:B------:R-:W-:Y:S01]  /*45b0*/  FADD.FTZ R41, R147, R41 ;  /* 0x0000002993297221 */ /* 0x000fe20000010000 */
[----:B------:R-:W-:Y:S01]  /*45c0*/  SHF.R.U32.HI R6, RZ, 0x18, R6 ;  /* 0x00000018ff067819 */ /* 0x000fe20000011606 */
[----:B------:R-:W-:Y:S01]  /*45d0*/  MUFU.EX2 R150, R150 ;  /* 0x0000009600967308 */ /* 0x000fe20000000800 */
[----:B------:R-:W-:Y:S01]  /*45e0*/  LOP3.LUT R169, R7, 0xff, RZ, 0xc0, !PT ;  /* 0x000000ff07a97812 */ /* 0x000fe200078ec0ff */
[C---:B---3--:R-:W-:Y:S01]  /*45f0*/  HMMA.16816.F32.BF16 R124, R24.reuse, R20, R124 ;  /* 0x00000014187c723c */ /* 0x048fe2000004187c */
[----:B------:R-:W-:Y:S01]  /*4600*/  SHF.R.U32.HI R171, RZ, 0x8, R167 ;  /* 0x00000008ffab7819 */ /* 0x000fe200000116a7 */
[----:B------:R-:W-:Y:S01]  /*4610*/  FADD.FTZ R44, R28, R44 ;  /* 0x0000002c1c2c7221 */ /* 0x000fe20000010000 */
[----:B------:R-:W-:Y:S01]  /*4620*/  SHF.R.U32.HI R7, RZ, 0x18, R7 ;  /* 0x00000018ff077819 */ /* 0x000fe20000011607 */
[----:B----4-:R-:W-:Y:S01]  /*4630*/  FADD.FTZ R50, R31, R50 ;  /* 0x000000321f327221 */ /* 0x010fe20000010000 */
[----:B------:R-:W-:Y:S01]  /*4640*/  LOP3.LUT R167, R173, 0xff, RZ, 0xc0, !PT ;  /* 0x000000ffada77812 */ /* 0x000fe200078ec0ff */
[----:B------:R-:W-:Y:S01]  /*4650*/  MUFU.EX2 R149, R149 ;  /* 0x0000009500957308 */ /* 0x000fe20000000800 */
[----:B------:R-:W-:Y:S01]  /*4660*/  PRMT R5, R5, 0x5410, R6 ;  /* 0x0000541005057816 */ /* 0x000fe20000000006 */
[C---:B-----5:R-:W-:Y:S01]  /*4670*/  HMMA.16816.F32.BF16 R80, R24.reuse, R12, R80 ;  /* 0x0000000c1850723c */ /* 0x060fe20000041850 */
[----:B------:R-:W-:Y:S01]  /*4680*/  F2FP.BF16.PACK_AB R173, R31, R30 ;  /* 0x0000001e1fad723e */ /* 0x000fe200000010ff */
[----:B------:R-:W-:Y:S01]  /*4690*/  FADD.FTZ R47, R165, R47 ;  /* 0x0000002fa52f7221 */ /* 0x000fe20000010000 */
[----:B------:R-:W-:Y:S01]  /*46a0*/  PRMT R169, R169, 0x5410, R171 ;  /* 0x00005410a9a97816 */ /* 0x000fe200000000ab */
[--C-:B------:R-:W-:Y:S01]  /*46b0*/  HSET2.LE.AND R5, R5, R62.reuse, PT ;  /* 0x0000003e05057233 */ /* 0x100fe20003803000 */
[----:B------:R-:W-:Y:S01]  /*46c0*/  PRMT R7, R167, 0x5410, R7 ;  /* 0x00005410a7077816 */ /* 0x000fe20000000007 */
[----:B------:R-:W1:Y:S01]  /*46d0*/  MUFU.EX2 R140, R140 ;  /* 0x0000008c008c7308 */ /* 0x000e620000000800 */
[----:B------:R-:W-:Y:S01]  /*46e0*/  LOP3.LUT R6, R4, R173, RZ, 0xc0, !PT ;  /* 0x000000ad04067212 */ /* 0x000fe200078ec0ff */
[--C-:B------:R-:W-:Y:S01]  /*46f0*/  HSET2.LE.AND R4, R169, R62.reuse, PT ;  /* 0x0000003ea9047233 */ /* 0x100fe20003803000 */
[----:B------:R-:W-:Y:S01]  /*4700*/  F2FP.BF16.PACK_AB R173, R165, R166 ;  /* 0x000000a6a5ad723e */ /* 0x000fe200000010ff */
[----:B------:R-:W-:Y:S01]  /*4710*/  HSET2.LE.AND R167, R7, R62, PT ;  /* 0x0000003e07a77233 */ /* 0x000fe20003803000 */
[----:B------:R-:W-:Y:S01]  /*4720*/  F2FP.BF16.PACK_AB R171, R159, R160 ;  /* 0x000000a09fab723e */ /* 0x000fe200000010ff */
[C---:B------:R-:W-:Y:S01]  /*4730*/  HMMA.16816.F32.BF16 R68, R24.reuse, R16, R68 ;  /* 0x000000101844723c */ /* 0x040fe20000041844 */
[----:B------:R-:W-:Y:S01]  /*4740*/  F2FP.BF16.PACK_AB R169, R158, R164 ;  /* 0x000000a49ea9723e */ /* 0x000fe200000010ff */
[----:B------:R-:W3:Y:S01]  /*4750*/  MUFU.EX2 R141, R141 ;  /* 0x0000008d008d7308 */ /* 0x000ee20000000800 */
[----:B------:R-:W-:Y:S01]  /*4760*/  LOP3.LUT R7, R5, R173, RZ, 0xc0, !PT ;  /* 0x000000ad05077212 */ /* 0x000fe200078ec0ff */
[----:B------:R-:W-:Y:S01]  /*4770*/  FADD.FTZ R41, R148, R41 ;  /* 0x0000002994297221 */ /* 0x000fe20000010000 */
[----:B------:R-:W-:Y:S01]  /*4780*/  LOP3.LUT R4, R4, R171, RZ, 0xc0, !PT ;  /* 0x000000ab04047212 */ /* 0x000fe200078ec0ff */
[----:B------:R-:W-:Y:S01]  /*4790*/  FADD.FTZ R44, R29, R44 ;  /* 0x0000002c1d2c7221 */ /* 0x000fe20000010000 */
[----:B------:R-:W-:Y:S01]  /*47a0*/  LOP3.LUT R5, R167, R169, RZ, 0xc0, !PT ;  /* 0x000000a9a7057212 */ /* 0x000fe200078ec0ff */
[----:B------:R-:W-:Y:S01]  /*47b0*/  HMMA.16816.F32.BF16 R104, R24, R14, R104 ;  /* 0x0000000e1868723c */ /* 0x000fe20000041868 */
[----:B------:R-:W-:Y:S01]  /*47c0*/  LOP3.LUT R172, R175, UR23, R172, 0x96, !PT ;  /* 0x00000017afac7c12 */ /* 0x000fe2000f8e96ac */
[----:B------:R-:W4:Y:S01]  /*47d0*/  MUFU.EX2 R144, R144 ;  /* 0x0000009000907308 */ /* 0x000f220000000800 */
[----:B------:R-:W-:Y:S01]  /*47e0*/  LOP3.LUT R170, R179, UR7, R170, 0x96, !PT ;  /* 0x00000007b3aa7c12 */ /* 0x000fe2000f8e96aa */
[----:B-1----:R-:W-:-:S02]  /*47f0*/  FADD.FTZ R50, R140, R50 ;  /* 0x000000328c327221 */ /* 0x002fc40000010000 */
[----:B------:R-:W-:Y:S02]  /*4800*/  FADD.FTZ R41, R156, R41 ;  /* 0x000000299c297221 */ /* 0x000fe40000010000 */
[C---:B------:R-:W-:Y:S01]  /*4810*/  HMMA.16816.F32.BF16 R76, R4.reuse, R12, R76 ;  /* 0x0000000c044c723c */ /* 0x040fe2000004184c */
[----:B------:R-:W-:Y:S01]  /*4820*/  IMAD.WIDE.U32 R170, R170, -0x2daee0ad, RZ ;  /* 0xd2511f53aaaa7825 */ /* 0x000fe200078e00ff */
[----:B------:R-:W-:Y:S03]  /*4830*/  MUFU.EX2 R210, R210 ;  /* 0x000000d200d27308 */ /* 0x000fe60000000800 */
[----:B------:R-:W-:Y:S01]  /*4840*/  FADD.FTZ R44, R150, R44 ;  /* 0x0000002c962c7221 */ /* 0x000fe20000010000 */
[----:B------:R-:W-:Y:S01]  /*4850*/  LOP3.LUT R168, R171, UR23, R168, 0x96, !PT ;  /* 0x00000017aba87c12 */ /* 0x000fe2000f8e96a8 */
[----:B---3--:R-:W-:Y:S01]  /*4860*/  FADD.FTZ R50, R141, R50 ;  /* 0x000000328d327221 */ /* 0x008fe20000010000 */
[C---:B------:R-:W-:Y:S01]  /*4870*/  HMMA.16816.F32.BF16 R112, R4.reuse, R16, R112 ;  /* 0x000000100470723c */ /* 0x040fe20000041870 */
[C---:B------:R-:W-:Y:S01]  /*4880*/  LOP3.LUT R13, R174.reuse, 0xffff, RZ, 0xc0, !PT ;  /* 0x0000ffffae0d7812 */ /* 0x040fe200078ec0ff */
[----:B------:R-:W1:Y:S01]  /*4890*/  MUFU.EX2 R59, R59 ;  /* 0x0000003b003b7308 */ /* 0x000e620000000800 */
[----:B------:R-:W-:Y:S01]  /*48a0*/  LOP3.LUT R12, R174, 0xff, RZ, 0xc0, !PT ;  /* 0x000000ffae0c7812 */ /* 0x000fe200078ec0ff */
[----:B------:R-:W-:Y:S01]  /*48b0*/  FADD.FTZ R41, R155, R41 ;  /* 0x000000299b297221 */ /* 0x000fe20000010000 */
[----:B------:R-:W-:Y:S01]  /*48c0*/  SHF.R.U32.HI R13, RZ, 0x8, R13 ;  /* 0x00000008ff0d7819 */ /* 0x000fe2000001160d */
[----:B------:R-:W-:Y:S01]  /*48d0*/  FADD.FTZ R44, R149, R44 ;  /* 0x0000002c952c7221 */ /* 0x000fe20000010000 */
[----:B------:R-:W-:Y:S01]  /*48e0*/  SHF.R.U32.HI R16, RZ, 0x10, R174 ;  /* 0x00000010ff107819 */ /* 0x000fe200000116ae */
[----:B------:R-:W-:Y:S01]  /*48f0*/  HMMA.16816.F32.BF16 R84, R4, R14, R84 ;  /* 0x0000000e0454723c */ /* 0x000fe20000041854 */
[----:B------:R-:W-:Y:S01]  /*4900*/  SHF.R.U32.HI R17, RZ, 0x10, R172 ;  /* 0x00000010ff117819 */ /* 0x000fe200000116ac */
[----:B------:R-:W-:Y:S01]  /*4910*/  MUFU.EX2 R65, R65 ;  /* 0x0000004100417308 */ /* 0x000fe20000000800 */
[----:B------:R-:W-:Y:S01]  /*4920*/  LOP3.LUT R16, R16, 0xff, RZ, 0xc0, !PT ;  /* 0x000000ff10107812 */ /* 0x000fe200078ec0ff */
[----:B----4-:R-:W-:Y:S01]  /*4930*/  FADD.FTZ R50, R144, R50 ;  /* 0x0000003290327221 */ /* 0x010fe20000010000 */
[----:B------:R-:W-:Y:S01]  /*4940*/  LOP3.LUT R17, R17, 0xff, RZ, 0xc0, !PT ;  /* 0x000000ff11117812 */ /* 0x000fe200078ec0ff */
[----:B------:R-:W-:Y:S01]  /*4950*/  FADD.FTZ R41, R163, R41 ;  /* 0x00000029a3297221 */ /* 0x000fe20000010000 */
[C---:B------:R-:W-:Y:S01]  /*4960*/  LOP3.LUT R15, R172.reuse, 0xffff, RZ, 0xc0, !PT ;  /* 0x0000ffffac0f7812 */ /* 0x040fe200078ec0ff */
[C---:B--2---:R-:W-:Y:S01]  /*4970*/  HMMA.16816.F32.BF16 R88, R24.reuse, R8, R88 ;  /* 0x000000081858723c */ /* 0x044fe20000041858 */
[----:B------:R-:W-:Y:S01]  /*4980*/  LOP3.LUT R14, R172, 0xff, RZ, 0xc0, !PT ;  /* 0x000000ffac0e7812 */ /* 0x000fe200078ec0ff */
[----:B------:R-:W-:Y:S01]  /*4990*/  MUFU.EX2 R209, R209 ;  /* 0x000000d100d17308 */ /* 0x000fe20000000800 */
[----:B------:R-:W-:Y:S01]  /*49a0*/  SHF.R.U32.HI R172, RZ, 0x18, R172 ;  /* 0x00000018ffac7819 */ /* 0x000fe200000116ac */
[----:B-1----:R-:W-:Y:S01]  /*49b0*/  FADD.FTZ R47, R59, R47 ;  /* 0x0000002f3b2f7221 */ /* 0x002fe20000010000 */
[----:B------:R-:W-:Y:S01]  /*49c0*/  SHF.R.U32.HI R15, RZ, 0x8, R15 ;  /* 0x00000008ff0f7819 */ /* 0x000fe2000001160f */
[----:B------:R-:W-:Y:S01]  /*49d0*/  FADD.FTZ R44, R151, R44 ;  /* 0x0000002c972c7221 */ /* 0x000fe20000010000 */
[----:B------:R-:W-:Y:S01]  /*49e0*/  PRMT R12, R12, 0x5410, R13 ;  /* 0x000054100c0c7816 */ /* 0x000fe2000000000d */
[C---:B------:R-:W-:Y:S01]  /*49f0*/  HMMA.16816.F32.BF16 R120, R24.reuse, R22, R120 ;  /* 0x000000161878723c */ /* 0x040fe20000041878 */
[----:B------:R-:W-:Y:S01]  /*4a00*/  PRMT R14, R14, 0x5410, R15 ;  /* 0x000054100e0e7816 */ /* 0x000fe2000000000f */
[----:B------:R-:W1:Y:S01]  /*4a10*/  MUFU.EX2 R58, R58 ;  /* 0x0000003a003a7308 */ /* 0x000e620000000800 */
[----:B------:R-:W-:Y:S01]  /*4a20*/  PRMT R13, R17, 0x5410, R172 ;  /* 0x00005410110d7816 */ /* 0x000fe200000000ac */
[--C-:B------:R-:W-:Y:S01]  /*4a30*/  HSET2.LE.AND R12, R12, R62.reuse, PT ;  /* 0x0000003e0c0c7233 */ /* 0x100fe20003803000 */
[C---:B------:R-:W-:Y:S01]  /*4a40*/  LOP3.LUT R67, R168.reuse, 0xffff, RZ, 0xc0, !PT ;  /* 0x0000ffffa8437812 */ /* 0x040fe200078ec0ff */
[--C-:B------:R-:W-:Y:S01]  /*4a50*/  HSET2.LE.AND R14, R14, R62.reuse, PT ;  /* 0x0000003e0e0e7233 */ /* 0x100fe20003803000 */
[----:B------:R-:W-:Y:S01]  /*4a60*/  SHF.R.U32.HI R142, RZ, 0x10, R168 ;  /* 0x00000010ff8e7819 */ /* 0x000fe200000116a8 */
[----:B------:R-:W-:Y:S01]  /*4a70*/  HMMA.16816.F32.BF16 R72, R24, R18, R72 ;  /* 0x000000121848723c */ /* 0x000fe20000041848 */
[----:B------:R-:W-:Y:S01]  /*4a80*/  HSET2.LE.AND R13, R13, R62, PT ;  /* 0x0000003e0d0d7233 */ /* 0x000fe20003803000 */
[----:B------:R-:W-:-:S02]  /*4a90*/  LOP3.LUT R64, R168, 0xff, RZ, 0xc0, !PT ;  /* 0x000000ffa8407812 */ /* 0x000fc400078ec0ff */
[----:B------:R-:W-:Y:S02]  /*4aa0*/  SHF.R.U32.HI R168, RZ, 0x18, R168 ;  /* 0x00000018ffa87819 */ /* 0x000fe400000116a8 */
[----:B------:R-:W-:Y:S02]  /*4ab0*/  SHF.R.U32.HI R67, RZ, 0x8, R67 ;  /* 0x00000008ff437819 */ /* 0x000fe40000011643 */
[----:B------:R-:W-:Y:S01]  /*4ac0*/  HMMA.16816.F32.BF16 R92, R24, R10, R92 ;  /* 0x0000000a185c723c */ /* 0x000fe2000004185c */
[----:B------:R-:W-:Y:S01]  /*4ad0*/  LOP3.LUT R142, R142, 0xff, RZ, 0xc0, !PT ;  /* 0x000000ff8e8e7812 */ /* 0x000fe200078ec0ff */
[----:B-1----:R-:W-:Y:S01]  /*4ae0*/  FADD.FTZ R47, R58, R47 ;  /* 0x0000002f3a2f7221 */ /* 0x002fe20000010000 */
[----:B------:R-:W-:Y:S02]  /*4af0*/  PRMT R64, R64, 0x5410, R67 ;  /* 0x0000541040407816 */ /* 0x000fe40000000043 */
[----:B------:R-:W-:Y:S01]  /*4b00*/  F2FP.BF16.PACK_AB R67, R141, R140 ;  /* 0x0000008c8d43723e */ /* 0x000fe200000010ff */
[----:B------:R-:W-:Y:S01]  /*4b10*/  FADD.FTZ R47, R65, R47 ;  /* 0x0000002f412f7221 */ /* 0x000fe20000010000 */
[----:B------:R-:W-:Y:S01]  /*4b20*/  SHF.R.U32.HI R27, RZ, 0x18, R174 ;  /* 0x00000018ff1b7819 */ /* 0x000fe200000116ae */
[----:B------:R-:W-:Y:S01]  /*4b30*/  HMMA.16816.F32.BF16 R100, R4, R8, R100 ;  /* 0x000000080464723c */ /* 0x000fe20000041864 */
[----:B------:R-:W-:-:S02]  /*4b40*/  F2FP.BF16.PACK_AB R24, R155, R156 ;  /* 0x0000009c9b18723e */ /* 0x000fc400000010ff */
[----:B------:R-:W-:Y:S02]  /*4b50*/  PRMT R27, R16, 0x5410, R27 ;  /* 0x00005410101b7816 */ /* 0x000fe4000000001b */
[----:B------:R-:W-:Y:S02]  /*4b60*/  F2FP.BF16.PACK_AB R25, R149, R150 ;  /* 0x000000969519723e */ /* 0x000fe400000010ff */
[----:B------:R-:W-:Y:S01]  /*4b70*/  F2FP.BF16.PACK_AB R8, R207, R151 ;  /* 0x00000097cf08723e */ /* 0x000fe200000010ff */
[----:B------:R-:W-:Y:S01]  /*4b80*/  HSET2.LE.AND R27, R27, R62, PT ;  /* 0x0000003e1b1b7233 */ /* 0x000fe20003803000 */
[----:B------:R-:W-:Y:S01]  /*4b90*/  F2FP.BF16.PACK_AB R26, R208, R163 ;  /* 0x000000a3d01a723e */ /* 0x000fe200000010ff */
[----:B------:R-:W-:Y:S01]  /*4ba0*/  HMMA.16816.F32.BF16 R128, R4, R20, R128 ;  /* 0x000000140480723c */ /* 0x000fe20000041880 */
[----:B------:R-:W-:Y:S01]  /*4bb0*/  LOP3.LUT R24, R14, R24, RZ, 0xc0, !PT ;  /* 0x000000180e187212 */ /* 0x000fe200078ec0ff */
[----:B------:R-:W-:Y:S01]  /*4bc0*/  FADD.FTZ R208, R208, R41 ;  /* 0x00000029d0d07221 */ /* 0x000fe20000010000 */
[----:B------:R-:W-:Y:S01]  /*4bd0*/  LOP3.LUT R25, R13, R25, RZ, 0xc0, !PT ;  /* 0x000000190d197212 */ /* 0x000fe200078ec0ff */
[----:B------:R-:W-:Y:S01]  /*4be0*/  FADD.FTZ R207, R207, R44 ;  /* 0x0000002ccfcf7221 */ /* 0x000fe20000010000 */
[----:B------:R-:W-:-:S02]  /*4bf0*/  LOP3.LUT R26, R12, R26, RZ, 0xc0, !PT ;  /* 0x0000001a0c1a7212 */ /* 0x000fc400078ec0ff */
[----:B------:R-:W-:Y:S01]  /*4c00*/  LOP3.LUT R27, R27, R8, RZ, 0xc0, !PT ;  /* 0x000000081b1b7212 */ /* 0x000fe200078ec0ff */
[C---:B------:R-:W-:Y:S01]  /*4c10*/  HMMA.16816.F32.BF16 R116, R4.reuse, R22, R116 ;  /* 0x000000160474723c */ /* 0x040fe20000041874 */
[----:B------:R-:W1:Y:S04]  /*4c20*/  LDSM.16.MT88.4 R20, [R187+0x7800] ;  /* 0x00780000bb14783b */ /* 0x000e680000004200 */
[----:B------:R-:W-:Y:S03]  /*4c30*/  LDSM.16.MT88.4 R12, [R185+0x7800] ;  /* 0x00780000b90c783b */ /* 0x000fe60000004200 */
[C---:B------:R-:W-:Y:S01]  /*4c40*/  HMMA.16816.F32.BF16 R108, R4.reuse, R18, R108 ;  /* 0x00000012046c723c */ /* 0x040fe2000004186c */
[----:B------:R-:W2:Y:S07]  /*4c50*/  LDSM.16.MT88.4 R16, [R186+0x7800] ;  /* 0x00780000ba10783b */ /* 0x000eae0000004200 */
[----:B------:R-:W-:Y:S01]  /*4c60*/  HMMA.16816.F32.BF16 R96, R4, R10, R96 ;  /* 0x0000000a0460723c */ /* 0x000fe20000041860 */
[----:B------:R-:W3:Y:S06]  /*4c70*/  LDSM.16.MT88.4 R8, [R184+0x7800] ;  /* 0x00780000b808783b */ /* 0x000eec0000004200 */
[----:B------:R-:W-:-:S02]  /*4c80*/  LOP3.LUT R7, R170, 0xffff, RZ, 0xc0, !PT ;  /* 0x0000ffffaa077812 */ /* 0x000fc400078ec0ff */
[--C-:B------:R-:W-:Y:S02]  /*4c90*/  SHF.R.U32.HI R6, RZ, 0x10, R170.reuse ;  /* 0x00000010ff067819 */ /* 0x100fe400000116aa */
[----:B------:R-:W-:Y:S02]  /*4ca0*/  LOP3.LUT R4, R170, 0xff, RZ, 0xc0, !PT ;  /* 0x000000ffaa047812 */ /* 0x000fe400078ec0ff */
[----:B------:R-:W-:Y:S02]  /*4cb0*/  SHF.R.U32.HI R7, RZ, 0x8, R7 ;  /* 0x00000008ff077819 */ /* 0x000fe40000011607 */
[----:B------:R-:W-:Y:S02]  /*4cc0*/  SHF.R.U32.HI R5, RZ, 0x18, R170 ;  /* 0x00000018ff057819 */ /* 0x000fe400000116aa */
[----:B------:R-:W-:Y:S02]  /*4cd0*/  LOP3.LUT R6, R6, 0xff, RZ, 0xc0, !PT ;  /* 0x000000ff06067812 */ /* 0x000fe400078ec0ff */
[----:B------:R-:W-:-:S02]  /*4ce0*/  PRMT R4, R4, 0x5410, R7 ;  /* 0x0000541004047816 */ /* 0x000fc40000000007 */
[----:B------:R-:W-:Y:S02]  /*4cf0*/  PRMT R7, R6, 0x5410, R5 ;  /* 0x0000541006077816 */ /* 0x000fe40000000005 */
[----:B------:R-:W-:Y:S01]  /*4d00*/  PRMT R5, R142, 0x5410, R168 ;  /* 0x000054108e057816 */ /* 0x000fe200000000a8 */
[--C-:B------:R-:W-:Y:S01]  /*4d10*/  HSET2.LE.AND R6, R4, R62.reuse, PT ;  /* 0x0000003e04067233 */ /* 0x100fe20003803000 */
[C---:B------:R-:W-:Y:S01]  /*4d20*/  F2FP.BF16.PACK_AB R142, R209.reuse, R65 ;  /* 0x00000041d18e723e */ /* 0x040fe200000010ff */
[--C-:B------:R-:W-:Y:S01]  /*4d30*/  HSET2.LE.AND R7, R7, R62.reuse, PT ;  /* 0x0000003e07077233 */ /* 0x100fe20003803000 */
[C---:B-1----:R-:W-:Y:S01]  /*4d40*/  HMMA.16816.F32.BF16 R124, R24.reuse, R20, R124 ;  /* 0x00000014187c723c */ /* 0x042fe2000004187c */
        /* <DEDUP_REMOVED lines=8> */
[----:B------:R-:W-:Y:S01]  /*4dd0*/  HMMA.16816.F32.BF16 R120, R24, R22, R120 ;  /* 0x000000161878723c */ /* 0x000fe20000041878 */
[----:B------:R-:W-:-:S02]  /*4de0*/  LOP3.LUT R4, R4, R67, RZ, 0xc0, !PT ;  /* 0x0000004304047212 */ /* 0x000fc400078ec0ff */
[----:B------:R-:W-:-:S05]  /*4df0*/  LOP3.LUT R5, R5, R62, RZ, 0xc0, !PT ;  /* 0x0000003e05057212 */ /* 0x000fca00078ec0ff */
[C---:B--2---:R-:W-:Y:S08]  /*4e00*/  HMMA.16816.F32.BF16 R68, R24.reuse, R16, R68 ;  /* 0x000000101844723c */ /* 0x044ff00000041844 */
[C---:B------:R-:W-:Y:S08]  /*4e10*/  HMMA.16816.F32.BF16 R72, R24.reuse, R18, R72 ;  /* 0x000000121848723c */ /* 0x040ff00000041848 */
[C---:B------:R-:W-:Y:S08]  /*4e20*/  HMMA.16816.F32.BF16 R80, R24.reuse, R12, R80 ;  /* 0x0000000c1850723c */ /* 0x040ff00000041850 */
        /* <DEDUP_REMOVED lines=13> */
[----:B------:R-:W-:Y:S01]  /*4f00*/  IADD3 R234, R132, -0x2, RZ ;  /* 0xfffffffe84ea7810 */ /* 0x000fe20007ffe0ff */
[----:B------:R-:W-:-:S04]  /*4f10*/  DEPBAR.LE SB0, 0x0 ;  /* 0x000080000000791a */ /* 0x000fc80000000000 */
[----:B------:R-:W-:Y:S01]  /*4f20*/  SHF.R.S32.HI R0, RZ, 0x1f, R234 ;  /* 0x0000001fff007819 */ /* 0x000fe200000114ea */
[C---:B------:R-:W-:Y:S02]  /*4f30*/  IMAD R2, R234.reuse, UR10, RZ ;  /* 0x0000000aea027c24 */ /* 0x040fe4000f8e02ff */
[----:B------:R-:W-:-:S04]  /*4f40*/  IMAD.WIDE.U32 R4, R234, UR11, R224 ;  /* 0x0000000bea047c25 */ /* 0x000fc8000f8e00e0 */
[----:B------:R-:W-:Y:S01]  /*4f50*/  IMAD R0, R0, UR11, R2 ;  /* 0x0000000b00007c24 */ /* 0x000fe2000f8e0202 */
[----:B------:R-:W-:Y:S01]  /*4f60*/  BAR.SYNC.DEFER_BLOCKING 0x0 ;  /* 0x0000000000007b1d */ /* 0x000fe20000010000 */
[----:B------:R-:W-:Y:S02]  /*4f70*/  LEA R2, P1, R4, c[0x0][0x170], 0x1 ;  /* 0x00005c0004027a11 */ /* 0x000fe400078208ff */
[----:B------:R-:W-:Y:S02]  /*4f80*/  IMAD.IADD R0, R5, 0x1, R0 ;  /* 0x0000000105007824 */ /* 0x000fe400078e0200 */
[----:B------:R-:W-:-:S03]  /*4f90*/  IADD3 R6, P0, R2, UR25, RZ ;  /* 0x0000001902067c10 */ /* 0x000fc6000ff1e0ff */
[----:B------:R-:W-:Y:S01]  /*4fa0*/  LEA.HI.X R3, R4, c[0x0][0x174], R0, 0x1, P1 ;  /* 0x00005d0004037a11 */ /* 0x000fe200008f0c00 */
[----:B------:R-:W-:Y:S01]  /*4fb0*/  IMAD R0, R234, 0x40, R233 ;  /* 0x00000040ea007824 */ /* 0x000fe200078e02e9 */
[----:B------:R-:W-:Y:S02]  /*4fc0*/  IADD3 R8, P1, R6, UR25, RZ ;  /* 0x0000001906087c10 */ /* 0x000fe4000ff3e0ff */
[----:B------:R-:W-:Y:S02]  /*4fd0*/  IADD3.X R7, R3, UR5, RZ, P0, !PT ;  /* 0x0000000503077c10 */ /* 0x000fe400087fe4ff */
[----:B------:R-:W-:Y:S02]  /*4fe0*/  IADD3 R4, P0, R8, UR25, RZ ;  /* 0x0000001908047c10 */ /* 0x000fe4000ff1e0ff */
[----:B------:R-:W-:Y:S02]  /*4ff0*/  IADD3.X R9, R7, UR5, RZ, P1, !PT ;  /* 0x0000000507097c10 */ /* 0x000fe40008ffe4ff */
[----:B------:R-:W-:-:S02]  /*5000*/  ISETP.GE.AND P4, PT, R0, R232, PT ;  /* 0x000000e80000720c */ /* 0x000fc40003f86270 */
[----:B------:R-:W-:Y:S02]  /*5010*/  IADD3.X R5, R9, UR5, RZ, P0, !PT ;  /* 0x0000000509057c10 */ /* 0x000fe400087fe4ff */
[C---:B------:R-:W-:Y:S01]  /*5020*/  ISETP.GE.AND P1, PT, R0.reuse, R231, PT ;  /* 0x000000e70000720c */ /* 0x040fe20003f26270 */
[----:B------:R-:W-:Y:S01]  /*5030*/  @!PT LDS RZ, [RZ] ;  /* 0x00000000fffff984 */ /* 0x000fe20000000800 */
[----:B------:R-:W-:Y:S01]  /*5040*/  @!PT LDS RZ, [RZ] ;  /* 0x00000000fffff984 */ /* 0x000fe20000000800 */
[----:B------:R-:W-:Y:S01]  /*5050*/  @!PT LDS RZ, [RZ] ;  /* 0x00000000fffff984 */ /* 0x000fe20000000800 */
[----:B------:R1:W-:Y:S04]  /*5060*/  LDGSTS.E.BYPASS.LTC128B.128 [R195+0x6000], [R2.64] ;  /* 0x0600000002c37fae */ /* 0x0003e8000b901d4c */
[----:B------:R2:W-:Y:S04]  /*5070*/  LDGSTS.E.BYPASS.LTC128B.128 [R195+0x6800], [R6.64] ;  /* 0x0680000006c37fae */ /* 0x0005e8000b901d4c */
[----:B------:R3:W-:Y:S04]  /*5080*/  LDGSTS.E.BYPASS.LTC128B.128 [R195+0x7000], [R8.64] ;  /* 0x0700000008c37fae */ /* 0x0007e8000b901d4c */
[----:B------:R2:W-:Y:S04]  /*5090*/  LDGSTS.E.BYPASS.LTC128B.128 [R195+0x7800], [R4.64] ;  /* 0x0780000004c37fae */ /* 0x0005e8000b901d4c */
[----:B------:R-:W-:Y:S04]  /*50a0*/  LDSM.16.M88.4 R60, [R193] ;  /* 0x00000000c13c783b */ /* 0x000fe80000000200 */
[----:B------:R-:W4:Y:S04]  /*50b0*/  LDSM.16.M88.4 R16, [R194+0x2000] ;  /* 0x00200000c210783b */ /* 0x000f280000000200 */
[----:B------:R-:W5:Y:S01]  /*50c0*/  LDSM.16.M88.4 R44, [R193+0x800] ;  /* 0x00080000c12c783b */ /* 0x000f620000000200 */
[----:B-1----:R-:W-:-:S03]  /*50d0*/  IADD3 R2, R0, 0x1, RZ ;  /* 0x0000000100027810 */ /* 0x002fc60007ffe0ff */
[----:B------:R-:W1:Y:S01]  /*50e0*/  LDSM.16.M88.4 R28, [R193+0x1000] ;  /* 0x00100000c11c783b */ /* 0x000e620000000200 */
[----:B------:R-:W-:Y:S02]  /*50f0*/  IADD3 R3, R0, 0x18, RZ ;  /* 0x0000001800037810 */ /* 0x000fe40007ffe0ff */
[C---:B------:R-:W-:Y:S01]  /*5100*/  ISETP.GE.AND P2, PT, R2.reuse, R232, PT ;  /* 0x000000e80200720c */ /* 0x040fe20003f46270 */
[----:B------:R-:W1:Y:S01]  /*5110*/  LDSM.16.M88.4 R152, [R193+0x1800] ;  /* 0x00180000c198783b */ /* 0x000e620000000200 */
[CC--:B------:R-:W-:Y:S02]  /*5120*/  ISETP.GE.AND P0, PT, R2.reuse, R231.reuse, PT ;  /* 0x000000e70200720c */ /* 0x0c0fe40003f06270 */
[C---:B------:R-:W-:Y:S01]  /*5130*/  ISETP.GE.AND P5, PT, R2.reuse, R230, PT ;  /* 0x000000e60200720c */ /* 0x040fe20003fa6270 */
[----:B------:R-:W1:Y:S01]  /*5140*/  LDSM.16.M88.4 R172, [R194] ;  /* 0x00000000c2ac783b */ /* 0x000e620000000200 */
[----:B------:R-:W-:Y:S02]  /*5150*/  ISETP.GE.AND P3, PT, R2, R206, PT ;  /* 0x000000ce0200720c */ /* 0x000fe40003f66270 */
[----:B------:R-:W-:Y:S01]  /*5160*/  IADD3 R2, R0, 0x8, RZ ;  /* 0x0000000800027810 */ /* 0x000fe20007ffe0ff */
[----:B------:R-:W-:Y:S03]  /*5170*/  LDSM.16.M88.4 R12, [R191] ;  /* 0x00000000bf0c783b */ /* 0x000fe60000000200 */
[----:B------:R-:W-:Y:S01]  /*5180*/  ISETP.GE.AND P6, PT, R2, R231, PT ;  /* 0x000000e70200720c */ /* 0x000fe20003fc6270 */
[----:B------:R-:W1:Y:S04]  /*5190*/  LDSM.16.M88.4 R148, [R192+0x2000] ;  /* 0x00200000c094783b */ /* 0x000e680000000200 */
[----:B---3--:R-:W3:Y:S04]  /*51a0*/  LDSM.16.M88.4 R8, [R191+0x800] ;  /* 0x00080000bf08783b */ /* 0x008ee80000000200 */
[----:B--2---:R-:W2:Y:S04]  /*51b0*/  LDSM.16.M88.4 R4, [R191+0x1000] ;  /* 0x00100000bf04783b */ /* 0x004ea80000000200 */
[----:B------:R-:W2:Y:S04]  /*51c0*/  LDSM.16.M88.4 R212, [R191+0x1800] ;  /* 0x00180000bfd4783b */ /* 0x000ea80000000200 */
[----:B------:R-:W2:Y:S01]  /*51d0*/  LDSM.16.M88.4 R176, [R192] ;  /* 0x00000000c0b0783b */ /* 0x000ea20000000200 */
[C---:B----4-:R-:W-:Y:S03]  /*51e0*/  HMMA.16816.F32.BF16 R140, R16.reuse, R60, RZ ;  /* 0x0000003c108c723c */ /* 0x050fe600000418ff */
[----:B------:R-:W-:Y:S04]  /*51f0*/  LDSM.16.M88.4 R160, [R189] ;  /* 0x00000000bda0783b */ /* 0x000fe80000000200 */
[----:B------:R-:W4:Y:S01]  /*5200*/  LDSM.16.M88.4 R168, [R190] ;  /* 0x00000000bea8783b */ /* 0x000f220000000200 */
[C---:B------:R-:W-:Y:S03]  /*5210*/  HMMA.16816.F32.BF16 R64, R16.reuse, R62, RZ ;  /* 0x0000003e1040723c */ /* 0x040fe600000418ff */
[----:B------:R-:W2:Y:S04]  /*5220*/  LDSM.16.M88.4 R164, [R190+0x2000] ;  /* 0x00200000bea4783b */ /* 0x000ea80000000200 */
[----:B------:R-:W-:Y:S01]  /*5230*/  LDSM.16.M88.4 R156, [R183] ;  /* 0x00000000b79c783b */ /* 0x000fe20000000200 */
[C---:B-----5:R-:W-:Y:S03]  /*5240*/  HMMA.16816.F32.BF16 R52, R16.reuse, R44, RZ ;  /* 0x0000002c1034723c */ /* 0x060fe600000418ff */
[----:B------:R-:W0:Y:S05]  /*5250*/  LDGDEPBAR ;  /* 0x00000000000079af */ /* 0x000e2a0000000000 */
[C---:B------:R-:W-:Y:S08]  /*5260*/  HMMA.16816.F32.BF16 R48, R16.reuse, R46, RZ ;  /* 0x0000002e1030723c */ /* 0x040ff000000418ff */
[C---:B-1----:R-:W-:Y:S08]  /*5270*/  HMMA.16816.F32.BF16 R36, R16.reuse, R28, RZ ;  /* 0x0000001c1024723c */ /* 0x042ff000000418ff */
        /* <DEDUP_REMOVED lines=13> */
[C---:B------:R-:W-:Y:S08]  /*5350*/  HMMA.16816.F32.BF16 R64, R148.reuse, R14, R64 ;  /* 0x0000000e9440723c */ /* 0x040ff00000041840 */
[C---:B---3--:R-:W-:Y:S08]  /*5360*/  HMMA.16816.F32.BF16 R52, R148.reuse, R8, R52 ;  /* 0x000000089434723c */ /* 0x048ff00000041834 */
[C---:B------:R-:W-:Y:S08]  /*5370*/  HMMA.16816.F32.BF16 R48, R148.reuse, R10, R48 ;  /* 0x0000000a9430723c */ /* 0x040ff00000041830 */
[C---:B--2---:R-:W-:Y:S08]  /*5380*/  HMMA.16816.F32.BF16 R36, R148.reuse, R4, R36 ;  /* 0x000000049424723c */ /* 0x044ff00000041824 */
[C---:B------:R-:W-:Y:S08]  /*5390*/  HMMA.16816.F32.BF16 R32, R148.reuse, R6, R32 ;  /* 0x000000069420723c */ /* 0x040ff00000041820 */
[C---:B------:R-:W-:Y:S08]  /*53a0*/  HMMA.16816.F32.BF16 R20, R148.reuse, R212, R20 ;  /* 0x000000d49414723c */ /* 0x040ff00000041814 */
[----:B------:R-:W-:Y:S01]  /*53b0*/  HMMA.16816.F32.BF16 R16, R148, R214, R16 ;  /* 0x000000d69410723c */ /* 0x000fe20000041810 */
[----:B------:R-:W1:Y:S07]  /*53c0*/  LDSM.16.M88.4 R148, [R181] ;  /* 0x00000000b594783b */ /* 0x000e6e0000000200 */
[C---:B------:R-:W-:Y:S08]  /*53d0*/  HMMA.16816.F32.BF16 R144, R176.reuse, R12, R144 ;  /* 0x0000000cb090723c */ /* 0x040ff00000041890 */
[C---:B------:R-:W-:Y:S01]  /*53e0*/  HMMA.16816.F32.BF16 R60, R176.reuse, R14, R60 ;  /* 0x0000000eb03c723c */ /* 0x040fe2000004183c */
[----:B------:R-:W-:Y:S07]  /*53f0*/  LDSM.16.M88.4 R12, [R188] ;  /* 0x00000000bc0c783b */ /* 0x000fee0000000200 */
[C---:B------:R-:W-:Y:S08]  /*5400*/  HMMA.16816.F32.BF16 R40, R176.reuse, R4, R40 ;  /* 0x00000004b028723c */ /* 0x040ff00000041828 */
[C---:B------:R-:W-:Y:S01]  /*5410*/  HMMA.16816.F32.BF16 R28, R176.reuse, R6, R28 ;  /* 0x00000006b01c723c */ /* 0x040fe2000004181c */
[----:B------:R-:W2:Y:S07]  /*5420*/  LDSM.16.M88.4 R4, [R180] ;  /* 0x00000000b404783b */ /* 0x000eae0000000200 */
[C---:B------:R-:W-:Y:S08]  /*5430*/  HMMA.16816.F32.BF16 R24, R176.reuse, R212, R24 ;  /* 0x000000d4b018723c */ /* 0x040ff00000041818 */
[C---:B------:R-:W-:Y:S08]  /*5440*/  HMMA.16816.F32.BF16 R172, R176.reuse, R214, R172 ;  /* 0x000000d6b0ac723c */ /* 0x040ff000000418ac */
[C---:B------:R-:W-:Y:S08]  /*5450*/  HMMA.16816.F32.BF16 R56, R176.reuse, R8, R56 ;  /* 0x00000008b038723c */ /* 0x040ff00000041838 */
[----:B------:R-:W-:Y:S01]  /*5460*/  HMMA.16816.F32.BF16 R44, R176, R10, R44 ;  /* 0x0000000ab02c723c */ /* 0x000fe2000004182c */
[----:B------:R-:W3:Y:S07]  /*5470*/  LDSM.16.M88.4 R8, [R188+0x2000] ;  /* 0x00200000bc08783b */ /* 0x000eee0000000200 */
[-C--:B----4-:R-:W-:Y:S08]  /*5480*/  HMMA.16816.F32.BF16 R144, R168, R160.reuse, R144 ;  /* 0x000000a0a890723c */ /* 0x090ff00000041890 */
[C---:B------:R-:W-:Y:S08]  /*5490*/  HMMA.16816.F32.BF16 R140, R164.reuse, R160, R140 ;  /* 0x000000a0a48c723c */ /* 0x040ff0000004188c */
[C---:B-1----:R-:W-:Y:S08]  /*54a0*/  HMMA.16816.F32.BF16 R20, R164.reuse, R148, R20 ;  /* 0x00000094a414723c */ /* 0x042ff00000041814 */
[----:B------:R-:W-:Y:S08]  /*54b0*/  HMMA.16816.F32.BF16 R16, R164, R150, R16 ;  /* 0x00000096a410723c */ /* 0x000ff00000041810 */
[C---:B------:R-:W-:Y:S08]  /*54c0*/  HMMA.16816.F32.BF16 R24, R168.reuse, R148, R24 ;  /* 0x00000094a818723c */ /* 0x040ff00000041818 */
[----:B------:R-:W-:Y:S01]  /*54d0*/  HMMA.16816.F32.BF16 R172, R168, R150, R172 ;  /* 0x00000096a8ac723c */ /* 0x000fe200000418ac */
[----:B------:R-:W1:Y:S07]  /*54e0*/  LDSM.16.M88.4 R148, [R180+0x800] ;  /* 0x00080000b494783b */ /* 0x000e6e0000000200 */
[-C--:B------:R-:W-:Y:S08]  /*54f0*/  HMMA.16816.F32.BF16 R64, R164, R162.reuse, R64 ;  /* 0x000000a2a440723c */ /* 0x080ff00000041840 */
[----:B------:R-:W-:Y:S08]  /*5500*/  HMMA.16816.F32.BF16 R60, R168, R162, R60 ;  /* 0x000000a2a83c723c */ /* 0x000ff0000004183c */
[----:B--2---:R-:W-:Y:S08]  /*5510*/  HMMA.16816.F32.BF16 R144, R12, R4, R144 ;  /* 0x000000040c90723c */ /* 0x004ff00000041890 */
[----:B------:R-:W-:Y:S08]  /*5520*/  HMMA.16816.F32.BF16 R56, R168, R156, R56 ;  /* 0x0000009ca838723c */ /* 0x000ff00000041838 */
[C---:B---3--:R-:W-:Y:S08]  /*5530*/  HMMA.16816.F32.BF16 R140, R8.reuse, R4, R140 ;  /* 0x00000004088c723c */ /* 0x048ff0000004188c */
[----:B------:R-:W-:Y:S01]  /*5540*/  HMMA.16816.F32.BF16 R64, R8, R6, R64 ;  /* 0x000000060840723c */ /* 0x000fe20000041840 */
[----:B------:R-:W-:-:S02]  /*5550*/  FSEL R242, R144, -INF , !P4 ;  /* 0xff80000090f27808 */ /* 0x000fc40006000000 */
[----:B------:R-:W-:Y:S02]  /*5560*/  FSEL R237, R145, -INF , !P2 ;  /* 0xff80000091ed7808 */ /* 0x000fe40005000000 */
[----:B------:R-:W-:Y:S02]  /*5570*/  FSEL R235, R146, -INF , !P1 ;  /* 0xff80000092eb7808 */ /* 0x000fe40004800000 */
[----:B------:R-:W-:Y:S01]  /*5580*/  FSEL R233, R147, -INF , !P0 ;  /* 0xff80000093e97808 */ /* 0x000fe20004000000 */
[----:B------:R-:W-:Y:S01]  /*5590*/  HMMA.16816.F32.BF16 R60, R12, R6, R60 ;  /* 0x000000060c3c723c */ /* 0x000fe2000004183c */
[----:B------:R-:W-:Y:S01]  /*55a0*/  ISETP.GE.AND P1, PT, R0, R230, PT ;  /* 0x000000e60000720c */ /* 0x000fe20003f26270 */
[----:B------:R-:W2:Y:S01]  /*55b0*/  LDSM.16.M88.4 R4, [R180+0x1000] ;  /* 0x00100000b404783b */ /* 0x000ea20000000200 */
[C---:B------:R-:W-:Y:S02]  /*55c0*/  ISETP.GE.AND P4, PT, R2.reuse, R232, PT ;  /* 0x000000e80200720c */ /* 0x040fe40003f86270 */
[----:B------:R-:W-:-:S02]  /*55d0*/  ISETP.GE.AND P0, PT, R2, R230, PT ;  /* 0x000000e60200720c */ /* 0x000fc40003f06270 */
[-C--:B------:R-:W-:Y:S01]  /*55e0*/  ISETP.GE.AND P2, PT, R2, R206.reuse, PT ;  /* 0x000000ce0200720c */ /* 0x080fe20003f46270 */
[----:B-1----:R-:W-:Y:S01]  /*55f0*/  HMMA.16816.F32.BF16 R56, R12, R148, R56 ;  /* 0x000000940c38723c */ /* 0x002fe20000041838 */
[----:B------:R-:W-:Y:S02]  /*5600*/  IADD3 R2, R0, 0x9, RZ ;  /* 0x0000000900027810 */ /* 0x000fe40007ffe0ff */
[----:B------:R-:W-:Y:S02]  /*5610*/  FSEL R244, R140, -INF , !P1 ;  /* 0xff8000008cf47808 */ /* 0x000fe40004800000 */
[----:B------:R-:W-:Y:S02]  /*5620*/  FSEL R243, R141, -INF , !P5 ;  /* 0xff8000008df37808 */ /* 0x000fe40006800000 */
[----:B------:R-:W-:Y:S01]  /*5630*/  ISETP.GE.AND P1, PT, R0, R206, PT ;  /* 0x000000ce0000720c */ /* 0x000fe20003f26270 */
[----:B------:R-:W-:Y:S01]  /*5640*/  HMMA.16816.F32.BF16 R52, R164, R156, R52 ;  /* 0x0000009ca434723c */ /* 0x000fe20000041834 */
[----:B------:R-:W-:-:S02]  /*5650*/  ISETP.GE.AND P5, PT, R2, R230, PT ;  /* 0x000000e60200720c */ /* 0x000fc40003fa6270 */
[----:B------:R-:W-:Y:S02]  /*5660*/  FSEL R247, R64, -INF , !P0 ;  /* 0xff80000040f77808 */ /* 0x000fe40004000000 */
[----:B------:R-:W-:Y:S02]  /*5670*/  FSEL R246, R65, -INF , !P5 ;  /* 0xff80000041f67808 */ /* 0x000fe40006800000 */
[----:B------:R-:W-:Y:S01]  /*5680*/  FSEL R245, R142, -INF , !P1 ;  /* 0xff8000008ef57808 */ /* 0x000fe20004800000 */
[----:B------:R-:W-:Y:S01]  /*5690*/  HMMA.16816.F32.BF16 R48, R164, R158, R48 ;  /* 0x0000009ea430723c */ /* 0x000fe20000041830 */
[C---:B------:R-:W-:Y:S02]  /*56a0*/  ISETP.GE.AND P0, PT, R2.reuse, R232, PT ;  /* 0x000000e80200720c */ /* 0x040fe40003f06270 */
[C---:B------:R-:W-:Y:S02]  /*56b0*/  ISETP.GE.AND P5, PT, R2.reuse, R231, PT ;  /* 0x000000e70200720c */ /* 0x040fe40003fa6270 */
[----:B------:R-:W-:-:S02]  /*56c0*/  ISETP.GE.AND P1, PT, R2, R206, PT ;  /* 0x000000ce0200720c */ /* 0x000fc40003f26270 */
[----:B------:R-:W-:Y:S01]  /*56d0*/  IADD3 R2, R0, 0x10, RZ ;  /* 0x0000001000027810 */ /* 0x000fe20007ffe0ff */
[C---:B------:R-:W-:Y:S01]  /*56e0*/  HMMA.16816.F32.BF16 R44, R168.reuse, R158, R44 ;  /* 0x0000009ea82c723c */ /* 0x040fe2000004182c */
[----:B------:R-:W-:Y:S02]  /*56f0*/  FSEL R250, R143, -INF , !P3 ;  /* 0xff8000008ffa7808 */ /* 0x000fe40005800000 */
[----:B------:R-:W-:Y:S02]  /*5700*/  FSEL R239, R60, -INF , !P4 ;  /* 0xff8000003cef7808 */ /* 0x000fe40006000000 */
[----:B------:R-:W-:Y:S02]  /*5710*/  FSEL R238, R61, -INF , !P0 ;  /* 0xff8000003dee7808 */ /* 0x000fe40004000000 */
[----:B------:R-:W-:Y:S01]  /*5720*/  FSEL R251, R66, -INF , !P2 ;  /* 0xff80000042fb7808 */ /* 0x000fe20005000000 */
[----:B------:R-:W-:Y:S01]  /*5730*/  HMMA.16816.F32.BF16 R40, R168, R152, R40 ;  /* 0x00000098a828723c */ /* 0x000fe20000041828 */
[----:B------:R-:W-:-:S02]  /*5740*/  ISETP.GE.AND P3, PT, R2, R232, PT ;  /* 0x000000e80200720c */ /* 0x000fc40003f66270 */
[C---:B------:R-:W-:Y:S02]  /*5750*/  ISETP.GE.AND P4, PT, R2.reuse, R231, PT ;  /* 0x000000e70200720c */ /* 0x040fe40003f86270 */
[C---:B------:R-:W-:Y:S02]  /*5760*/  ISETP.GE.AND P0, PT, R2.reuse, R230, PT ;  /* 0x000000e60200720c */ /* 0x040fe40003f06270 */
[----:B------:R-:W-:Y:S01]  /*5770*/  ISETP.GE.AND P2, PT, R2, R206, PT ;  /* 0x000000ce0200720c */ /* 0x000fe20003f46270 */
[----:B------:R-:W-:Y:S01]  /*5780*/  HMMA.16816.F32.BF16 R36, R164, R152, R36 ;  /* 0x00000098a424723c */ /* 0x000fe20000041824 */
[----:B------:R-:W-:Y:S02]  /*5790*/  IADD3 R2, R0, 0x11, RZ ;  /* 0x0000001100027810 */ /* 0x000fe40007ffe0ff */
[----:B------:R-:W-:Y:S02]  /*57a0*/  FSEL R252, R67, -INF , !P1 ;  /* 0xff80000043fc7808 */ /* 0x000fe40004800000 */
[----:B------:R-:W-:-:S02]  /*57b0*/  FSEL R236, R62, -INF , !P6 ;  /* 0xff8000003eec7808 */ /* 0x000fc40007000000 */
[C---:B------:R-:W-:Y:S01]  /*57c0*/  ISETP.GE.AND P6, PT, R2.reuse, R232, PT ;  /* 0x000000e80200720c */ /* 0x040fe20003fc6270 */
[----:B------:R-:W-:Y:S01]  /*57d0*/  HMMA.16816.F32.BF16 R52, R8, R148, R52 ;  /* 0x000000940834723c */ /* 0x000fe20000041834 */
[----:B------:R-:W-:Y:S02]  /*57e0*/  ISETP.GE.AND P1, PT, R2, R231, PT ;  /* 0x000000e70200720c */ /* 0x000fe40003f26270 */
[----:B------:R-:W-:Y:S02]  /*57f0*/  FSEL R163, R56, -INF , !P3 ;  /* 0xff80000038a37808 */ /* 0x000fe40005800000 */
[----:B------:R-:W-:Y:S02]  /*5800*/  FSEL R162, R57, -INF , !P6 ;  /* 0xff80000039a27808 */ /* 0x000fe40007000000 */
[----:B------:R-:W-:Y:S01]  /*5810*/  FSEL R161, R58, -INF , !P4 ;  /* 0xff8000003aa17808 */ /* 0x000fe20006000000 */
[----:B------:R-:W-:Y:S01]  /*5820*/  HMMA.16816.F32.BF16 R32, R164, R154, R32 ;  /* 0x0000009aa420723c */ /* 0x000fe20000041820 */
[----:B------:R-:W-:-:S02]  /*5830*/  FSEL R156, R59, -INF , !P1 ;  /* 0xff8000003b9c7808 */ /* 0x000fc40004800000 */
[----:B------:R-:W1:Y:S01]  /*5840*/  LDSM.16.M88.4 R56, [R180+0x1800] ;  /* 0x00180000b438783b */ /* 0x000e620000000200 */
[----:B------:R-:W-:Y:S01]  /*5850*/  FSEL R64, R63, -INF , !P5 ;  /* 0xff8000003f407808 */ /* 0x000fe20006800000 */
[----:B------:R-:W-:-:S04]  /*5860*/  DEPBAR.LE SB0, 0x0 ;  /* 0x000080000000791a */ /* 0x000fc80000000000 */
[-C--:B------:R-:W-:Y:S01]  /*5870*/  HMMA.16816.F32.BF16 R48, R8, R150.reuse, R48 ;  /* 0x000000960830723c */ /* 0x080fe20000041830 */
[C---:B------:R-:W-:Y:S02]  /*5880*/  ISETP.GE.AND P5, PT, R2.reuse, R230, PT ;  /* 0x000000e60200720c */ /* 0x040fe40003fa6270 */
[----:B------:R-:W-:Y:S02]  /*5890*/  ISETP.GE.AND P3, PT, R2, R206, PT ;  /* 0x000000ce0200720c */ /* 0x000fe40003f66270 */
[----:B------:R-:W-:Y:S02]  /*58a0*/  IADD3 R2, R0, 0x19, RZ ;  /* 0x0000001900027810 */ /* 0x000fe40007ffe0ff */
[----:B------:R-:W-:Y:S01]  /*58b0*/  FSEL R153, R53, -INF , !P5 ;  /* 0xff80000035997808 */ /* 0x000fe20006800000 */
[----:B------:R-:W-:Y:S01]  /*58c0*/  HMMA.16816.F32.BF16 R44, R12, R150, R44 ;  /* 0x000000960c2c723c */ /* 0x000fe2000004182c */
[-C--:B------:R-:W-:Y:S02]  /*58d0*/  ISETP.GE.AND P1, PT, R3, R230.reuse, PT ;  /* 0x000000e60300720c */ /* 0x080fe40003f26270 */
[----:B------:R-:W-:-:S02]  /*58e0*/  ISETP.GE.AND P5, PT, R2, R230, PT ;  /* 0x000000e60200720c */ /* 0x000fc40003fa6270 */
[C---:B------:R-:W-:Y:S02]  /*58f0*/  ISETP.GE.AND P4, PT, R3.reuse, R232, PT ;  /* 0x000000e80300720c */ /* 0x040fe40003f86270 */
[----:B------:R-:W-:Y:S01]  /*5900*/  FSEL R151, R52, -INF , !P0 ;  /* 0xff80000034977808 */ /* 0x000fe20004000000 */
[----:B------:R-:W-:Y:S01]  /*5910*/  HMMA.16816.F32.BF16 R28, R168, R154, R28 ;  /* 0x0000009aa81c723c */ /* 0x000fe2000004181c */
[----:B------:R-:W-:Y:S02]  /*5920*/  ISETP.GE.AND P0, PT, R3, R206, PT ;  /* 0x000000ce0300720c */ /* 0x000fe40003f06270 */
[----:B------:R-:W-:Y:S02]  /*5930*/  FSEL R157, R55, -INF , !P3 ;  /* 0xff800000379d7808 */ /* 0x000fe40005800000 */
[----:B------:R-:W-:Y:S02]  /*5940*/  ISETP.GE.AND P6, PT, R3, R231, PT ;  /* 0x000000e70300720c */ /* 0x000fe40003fc6270 */
[----:B------:R-:W-:Y:S01]  /*5950*/  FSEL R154, R54, -INF , !P2 ;  /* 0xff800000369a7808 */ /* 0x000fe20005000000 */
[----:B--2---:R-:W-:Y:S01]  /*5960*/  HMMA.16816.F32.BF16 R40, R12, R4, R40 ;  /* 0x000000040c28723c */ /* 0x004fe20000041828 */
[----:B------:R-:W-:-:S02]  /*5970*/  FSEL R152, R48, -INF , !P1 ;  /* 0xff80000030987808 */ /* 0x000fc40004800000 */
[----:B------:R-:W-:Y:S02]  /*5980*/  FSEL R155, R49, -INF , !P5 ;  /* 0xff800000319b7808 */ /* 0x000fe40006800000 */
[C---:B------:R-:W-:Y:S02]  /*5990*/  ISETP.GE.AND P1, PT, R2.reuse, R232, PT ;  /* 0x000000e80200720c */ /* 0x040fe40003f26270 */
[C---:B------:R-:W-:Y:S01]  /*59a0*/  ISETP.GE.AND P5, PT, R2.reuse, R231, PT ;  /* 0x000000e70200720c */ /* 0x040fe20003fa6270 */
[----:B------:R-:W-:Y:S01]  /*59b0*/  HMMA.16816.F32.BF16 R36, R8, R4, R36 ;  /* 0x000000040824723c */ /* 0x000fe20000041824 */
[----:B------:R-:W-:Y:S02]  /*59c0*/  ISETP.GE.AND P2, PT, R2, R206, PT ;  /* 0x000000ce0200720c */ /* 0x000fe40003f46270 */
[----:B------:R-:W-:Y:S02]  /*59d0*/  IADD3 R2, R0, 0x20, RZ ;  /* 0x0000002000027810 */ /* 0x000fe40007ffe0ff */
[----:B------:R-:W-:-:S02]  /*59e0*/  FSEL R171, R44, -INF , !P4 ;  /* 0xff8000002cab7808 */ /* 0x000fc40006000000 */
[----:B------:R-:W-:Y:S01]  /*59f0*/  FSEL R176, R45, -INF , !P1 ;  /* 0xff8000002db07808 */ /* 0x000fe20004800000 */
[----:B------:R-:W-:Y:S01]  /*5a00*/  HMMA.16816.F32.BF16 R32, R8, R6, R32 ;  /* 0x000000060820723c */ /* 0x000fe20000041820 */
[----:B------:R-:W-:Y:S02]  /*5a10*/  FSEL R158, R50, -INF , !P0 ;  /* 0xff800000329e7808 */ /* 0x000fe40004000000 */
[C---:B------:R-:W-:Y:S02]  /*5a20*/  ISETP.GE.AND P3, PT, R2.reuse, R232, PT ;  /* 0x000000e80200720c */ /* 0x040fe40003f66270 */
[C---:B------:R-:W-:Y:S02]  /*5a30*/  ISETP.GE.AND P4, PT, R2.reuse, R231, PT ;  /* 0x000000e70200720c */ /* 0x040fe40003f86270 */
[C---:B------:R-:W-:Y:S01]  /*5a40*/  ISETP.GE.AND P1, PT, R2.reuse, R230, PT ;  /* 0x000000e60200720c */ /* 0x040fe20003f26270 */
[----:B-1----:R-:W-:Y:S01]  /*5a50*/  HMMA.16816.F32.BF16 R24, R12, R56, R24 ;  /* 0x000000380c18723c */ /* 0x002fe20000041818 */
        /* <DEDUP_REMOVED lines=9> */
[C---:B------:R-:W-:Y:S01]  /*5af0*/  HMMA.16816.F32.BF16 R20, R8.reuse, R56, R20 ;  /* 0x000000380814723c */ /* 0x040fe20000041814 */
[C---:B------:R-:W-:Y:S02]  /*5b00*/  ISETP.GE.AND P5, PT, R2.reuse, R230, PT ;  /* 0x000000e60200720c */ /* 0x040fe40003fa6270 */
[----:B------:R-:W-:Y:S02]  /*5b10*/  ISETP.GE.AND P3, PT, R2, R206, PT ;  /* 0x000000ce0200720c */ /* 0x000fe40003f66270 */
[C---:B------:R-:W-:Y:S02]  /*5b20*/  IADD3 R3, R0.reuse, 0x28, RZ ;  /* 0x0000002800037810 */ /* 0x040fe40007ffe0ff */
[----:B------:R-:W-:Y:S01]  /*5b30*/  IADD3 R2, R0, 0x29, RZ ;  /* 0x0000002900027810 */ /* 0x000fe20007ffe0ff */
[----:B------:R-:W-:Y:S01]  /*5b40*/  HMMA.16816.F32.BF16 R16, R8, R58, R16 ;  /* 0x0000003a0810723c */ /* 0x000fe20000041810 */
[----:B------:R-:W-:-:S02]  /*5b50*/  FSEL R60, R43, -INF , !P2 ;  /* 0xff8000002b3c7808 */ /* 0x000fc40005000000 */
[----:B------:R-:W-:Y:S02]  /*5b60*/  FSEL R168, R36, -INF , !P1 ;  /* 0xff80000024a87808 */ /* 0x000fe40004800000 */
[-C--:B------:R-:W-:Y:S02]  /*5b70*/  ISETP.GE.AND P2, PT, R3, R230.reuse, PT ;  /* 0x000000e60300720c */ /* 0x080fe40003f46270 */
[----:B------:R-:W-:Y:S01]  /*5b80*/  ISETP.GE.AND P1, PT, R2, R230, PT ;  /* 0x000000e60200720c */ /* 0x000fe20003f26270 */
[----:B------:R-:W-:Y:S01]  /*5b90*/  HMMA.16816.F32.BF16 R172, R12, R58, R172 ;  /* 0x0000003a0cac723c */ /* 0x000fe200000418ac */
[----:B------:R-:W-:Y:S01]  /*5ba0*/  FSEL R166, R32, -INF , !P2 ;  /* 0xff80000020a67808 */ /* 0x000fe20005000000 */
[----:B------:R-:W-:Y:S01]  /*5bb0*/  IMAD.MOV.U32 R32, RZ, RZ, R234 ;  /* 0x000000ffff207224 */ /* 0x000fe200078e00ea */
[----:B------:R-:W-:Y:S02]  /*5bc0*/  FSEL R164, R33, -INF , !P1 ;  /* 0xff80000021a47808 */ /* 0x000fe40004800000 */
[----:B------:R-:W-:-:S02]  /*5bd0*/  FSEL R165, R38, -INF , !P0 ;  /* 0xff80000026a57808 */ /* 0x000fc40004000000 */
[C---:B------:R-:W-:Y:S02]  /*5be0*/  ISETP.GE.AND P2, PT, R2.reuse, R232, PT ;  /* 0x000000e80200720c */ /* 0x040fe40003f46270 */
[CC--:B------:R-:W-:Y:S02]  /*5bf0*/  ISETP.GE.AND P1, PT, R2.reuse, R231.reuse, PT ;  /* 0x000000e70200720c */ /* 0x0c0fe40003f26270 */
[----:B------:R-:W-:Y:S02]  /*5c00*/  ISETP.GE.AND P0, PT, R2, R206, PT ;  /* 0x000000ce0200720c */ /* 0x000fe40003f06270 */
[----:B------:R-:W-:Y:S02]  /*5c10*/  IADD3 R2, R0, 0x30, RZ ;  /* 0x0000003000027810 */ /* 0x000fe40007ffe0ff */
[----:B------:R-:W-:Y:S02]  /*5c20*/  FSEL R170, R35, -INF , !P0 ;  /* 0xff80000023aa7808 */ /* 0x000fe40004000000 */
[----:B------:R-:W-:-:S02]  /*5c30*/  ISETP.GE.AND P0, PT, R2, R231, PT ;  /* 0x000000e70200720c */ /* 0x000fc40003f06270 */
[C---:B------:R-:W-:Y:S02]  /*5c40*/  IADD3 R6, R0.reuse, 0x31, RZ ;  /* 0x0000003100067810 */ /* 0x040fe40007ffe0ff */
[C---:B------:R-:W-:Y:S02]  /*5c50*/  IADD3 R5, R0.reuse, 0x38, RZ ;  /* 0x0000003800057810 */ /* 0x040fe40007ffe0ff */
[----:B------:R-:W-:Y:S02]  /*5c60*/  IADD3 R4, R0, 0x39, RZ ;  /* 0x0000003900047810 */ /* 0x000fe40007ffe0ff */
[----:B------:R-:W-:Y:S01]  /*5c70*/  FSEL R0, R26, -INF , !P0 ;  /* 0xff8000001a007808 */ /* 0x000fe20004000000 */
[----:B------:R-:W-:Y:S01]  /*5c80*/  BAR.SYNC.DEFER_BLOCKING 0x0 ;  /* 0x0000000000007b1d */ /* 0x000fe20000010000 */
[----:B------:R-:W-:Y:S02]  /*5c90*/  ISETP.GE.AND P0, PT, R2, R206, PT ;  /* 0x000000ce0200720c */ /* 0x000fe40003f06270 */
[----:B------:R-:W-:-:S02]  /*5ca0*/  FSEL R149, R29, -INF , !P2 ;  /* 0xff8000001d957808 */ /* 0x000fc40005000000 */
[----:B------:R-:W-:Y:S02]  /*5cb0*/  ISETP.GE.AND P2, PT, R6, R232, PT ;  /* 0x000000e80600720c */ /* 0x000fe40003f46270 */
[----:B------:R-:W-:Y:S02]  /*5cc0*/  FSEL R66, R22, -INF , !P0 ;  /* 0xff80000016427808 */ /* 0x000fe40004000000 */
[----:B------:R-:W-:Y:S02]  /*5cd0*/  FSEL R144, R31, -INF , !P1 ;  /* 0xff8000001f907808 */ /* 0x000fe40004800000 */
[----:B------:R-:W-:Y:S02]  /*5ce0*/  ISETP.GE.AND P0, PT, R4, R230, PT ;  /* 0x000000e60400720c */ /* 0x000fe40003f06270 */
[----:B------:R-:W-:Y:S02]  /*5cf0*/  ISETP.GE.AND P1, PT, R6, R231, PT ;  /* 0x000000e70600720c */ /* 0x000fe40003f26270 */
[----:B------:R-:W-:-:S02]  /*5d00*/  FSEL R167, R39, -INF , !P3 ;  /* 0xff80000027a77808 */ /* 0x000fc40005800000 */
[----:B------:R-:W-:Y:S02]  /*5d10*/  FSEL R51, R25, -INF , !P2 ;  /* 0xff80000019337808 */ /* 0x000fe40005000000 */
[C---:B------:R-:W-:Y:S02]  /*5d20*/  ISETP.GE.AND P3, PT, R2.reuse, R232, PT ;  /* 0x000000e80200720c */ /* 0x040fe40003f66270 */
[----:B------:R-:W-:Y:S02]  /*5d30*/  ISETP.GE.AND P2, PT, R2, R230, PT ;  /* 0x000000e60200720c */ /* 0x000fe40003f46270 */
[----:B------:R-:W-:Y:S02]  /*5d40*/  FSEL R141, R17, -INF , !P0 ;  /* 0xff800000118d7808 */ /* 0x000fe40004000000 */
[----:B------:R-:W-:Y:S02]  /*5d50*/  FSEL R2, R27, -INF , !P1 ;  /* 0xff8000001b027808 */ /* 0x000fe40004800000 */
[----:B------:R-:W-:-:S02]  /*5d60*/  ISETP.NE.AND P0, PT, R132, 0x2, PT ;  /* 0x000000028400780c */ /* 0x000fc40003f05270 */
[----:B------:R-:W-:Y:S02]  /*5d70*/  ISETP.GE.AND P1, PT, R6, R230, PT ;  /* 0x000000e60600720c */ /* 0x000fe40003f26270 */
[----:B------:R-:W-:Y:S02]  /*5d80*/  FSEL R145, R41, -INF , !P6 ;  /* 0xff80000029917808 */ /* 0x000fe40007000000 */
[----:B------:R-:W-:Y:S02]  /*5d90*/  FSEL R62, R42, -INF , !P4 ;  /* 0xff8000002a3e7808 */ /* 0x000fe40006000000 */
[----:B------:R-:W-:Y:S02]  /*5da0*/  FSEL R169, R37, -INF , !P5 ;  /* 0xff80000025a97808 */ /* 0x000fe40006800000 */
[----:B------:R-:W-:Y:S02]  /*5db0*/  FSEL R142, R20, -INF , !P2 ;  /* 0xff800000148e7808 */ /* 0x000fe40005000000 */
[----:B------:R-:W-:-:S02]  /*5dc0*/  FSEL R140, R21, -INF , !P1 ;  /* 0xff800000158c7808 */ /* 0x000fc40004800000 */
[C---:B------:R-:W-:Y:S02]  /*5dd0*/  ISETP.GE.AND P6, PT, R3.reuse, R232, PT ;  /* 0x000000e80300720c */ /* 0x040fe40003fc6270 */
[C---:B------:R-:W-:Y:S02]  /*5de0*/  ISETP.GE.AND P4, PT, R3.reuse, R231, PT ;  /* 0x000000e70300720c */ /* 0x040fe40003f86270 */
[-C--:B------:R-:W-:Y:S02]  /*5df0*/  ISETP.GE.AND P5, PT, R3, R206.reuse, PT ;  /* 0x000000ce0300720c */ /* 0x080fe40003fa6270 */
[----:B------:R-:W-:Y:S02]  /*5e00*/  ISETP.GE.AND P2, PT, R6, R206, PT ;  /* 0x000000ce0600720c */ /* 0x000fe40003f46270 */
[----:B------:R-:W-:Y:S02]  /*5e10*/  ISETP.GE.AND P1, PT, R5, R230, PT ;  /* 0x000000e60500720c */ /* 0x000fe40003f26270 */
[----:B------:R-:W-:-:S02]  /*5e20*/  FSEL R150, R28, -INF , !P6 ;  /* 0xff8000001c967808 */ /* 0x000fc40007000000 */
[----:B------:R-:W-:Y:S02]  /*5e30*/  FSEL R160, R34, -INF , !P5 ;  /* 0xff80000022a07808 */ /* 0x000fe40006800000 */
[----:B------:R-:W-:Y:S02]  /*5e40*/  FSEL R148, R30, -INF , !P4 ;  /* 0xff8000001e947808 */ /* 0x000fe40006000000 */
[----:B------:R-:W-:Y:S02]  /*5e50*/  FSEL R3, R24, -INF , !P3 ;  /* 0xff80000018037808 */ /* 0x000fe40005800000 */
[----:B------:R-:W-:Y:S02]  /*5e60*/  FSEL R65, R23, -INF , !P2 ;  /* 0xff80000017417808 */ /* 0x000fe40005000000 */
[----:B------:R-:W-:Y:S02]  /*5e70*/  FSEL R143, R16, -INF , !P1 ;  /* 0xff800000108f7808 */ /* 0x000fe40004800000 */
[----:B------:R-:W-:-:S02]  /*5e80*/  ISETP.GE.AND P6, PT, R5, R232, PT ;  /* 0x000000e80500720c */ /* 0x000fc40003fc6270 */
[C---:B------:R-:W-:Y:S02]  /*5e90*/  ISETP.GE.AND P5, PT, R4.reuse, R232, PT ;  /* 0x000000e80400720c */ /* 0x040fe40003fa6270 */
[CC--:B------:R-:W-:Y:S02]  /*5ea0*/  ISETP.GE.AND P4, PT, R5.reuse, R231.reuse, PT ;  /* 0x000000e70500720c */ /* 0x0c0fe40003f86270 */
[C---:B------:R-:W-:Y:S02]  /*5eb0*/  ISETP.GE.AND P3, PT, R4.reuse, R231, PT ;  /* 0x000000e70400720c */ /* 0x040fe40003f66270 */
        /* <DEDUP_REMOVED lines=9> */
[----:B------:R-:W-:-:S04]  /*5f50*/  IADD3 R5, R132, -0x3, RZ ;  /* 0xfffffffd84057810 */ /* 0x000fc80007ffe0ff */
[----:B------:R-:W-:Y:S01]  /*5f60*/  SHF.R.S32.HI R4, RZ, 0x1f, R5 ;  /* 0x0000001fff047819 */ /* 0x000fe20000011405 */
[----:B------:R-:W-:-:S04]  /*5f70*/  IMAD.WIDE.U32 R6, R5, c[0x0][0x198], RZ ;  /* 0x0000660005067a25 */ /* 0x000fc800078e00ff */
[----:B------:R-:W-:-:S04]  /*5f80*/  IMAD R4, R4, c[0x0][0x198], RZ ;  /* 0x0000660004047a24 */ /* 0x000fc800078e02ff */
[----:B------:R-:W-:Y:S01]  /*5f90*/  IMAD R4, R5, c[0x0][0x19c], R4 ;  /* 0x0000670005047a24 */ /* 0x000fe200078e0204 */
[----:B------:R-:W-:-:S03]  /*5fa0*/  LEA R5, P0, R6, R196, 0x6 ;  /* 0x000000c406057211 */ /* 0x000fc600078030ff */
[----:B------:R-:W-:Y:S01]  /*5fb0*/  IMAD.IADD R4, R7, 0x1, R4 ;  /* 0x0000000107047824 */ /* 0x000fe200078e0204 */
[----:B------:R-:W-:-:S04]  /*5fc0*/  LEA R8, P1, R5, c[0x0][0x168], 0x1 ;  /* 0x00005a0005087a11 */ /* 0x000fc800078208ff */
[----:B------:R-:W-:Y:S02]  /*5fd0*/  LEA.HI.X R4, R6, R199, R4, 0x6, P0 ;  /* 0x000000c706047211 */ /* 0x000fe400000f3404 */
        /* <DEDUP_REMOVED lines=8> */
[----:B------:R-:W-:-:S02]  /*6060*/  IADD3 R4, P0, R10, UR8, RZ ;  /* 0x000000080a047c10 */ /* 0x000fc4000ff1e0ff */
[----:B------:R-:W-:Y:S01]  /*6070*/  IADD3.X R11, R7, UR6, RZ, P1, !PT ;  /* 0x00000006070b7c10 */ /* 0x000fe20008ffe4ff */
[----:B------:R1:W-:Y:S03]  /*6080*/  LDGSTS.E.BYPASS.LTC128B.128 [R195+0x4800], [R6.64] ;  /* 0x0480000006c37fae */ /* 0x0003e6000b901d4c */
[----:B------:R-:W-:Y:S01]  /*6090*/  IADD3.X R5, R11, UR6, RZ, P0, !PT ;  /* 0x000000060b057c10 */ /* 0x000fe200087fe4ff */
[----:B------:R1:W-:Y:S04]  /*60a0*/  LDGSTS.E.BYPASS.LTC128B.128 [R195+0x5000], [R10.64] ;  /* 0x050000000ac37fae */ /* 0x0003e8000b901d4c */
[----:B------:R1:W-:Y:S04]  /*60b0*/  LDGSTS.E.BYPASS.LTC128B.128 [R195+0x5800], [R4.64] ;  /* 0x0580000004c37fae */ /* 0x0003e8000b901d4c */
[----:B------:R-:W0:Y:S02]  /*60c0*/  LDGDEPBAR ;  /* 0x00000000000079af */ /* 0x000e240000000000 */
.L_x_590:
[----:B-1----:R-:W-:Y:S01]  /*60d0*/  FMNMX.FTZ R10, R136, R242, !PT ;  /* 0x000000f2880a7209 */ /* 0x002fe20007810000 */
[----:B------:R-:W-:Y:S01]  /*60e0*/  IMAD.SHL.U32 R30, R32, 0x2, RZ ;  /* 0x00000002201e7824 */ /* 0x000fe200078e00ff */
[----:B------:R-:W-:Y:S01]  /*60f0*/  FMNMX.FTZ R6, R134, R244, !PT ;  /* 0x000000f486067209 */ /* 0x000fe20007810000 */
[----:B------:R-:W-:Y:S01]  /*6100*/  IMAD R179, R211, -0x326172a9, RZ ;  /* 0xcd9e8d57d3b37824 */ /* 0x000fe200078e02ff */
        /* <DEDUP_REMOVED lines=35> */
[----:B------:R-:W-:Y:S02]  /*6340*/  LOP3.LUT R12, R229, UR15, R30, 0x96, !PT ;  /* 0x0000000fe50c7c12 */ /* 0x000fe4000f8e961e */
[----:B------:R-:W-:-:S02]  /*6350*/  FMNMX.FTZ R9, R160, R9, !PT ;  /* 0x00000009a0097209 */ /* 0x000fc40007810000 */
[----:B------:R-:W-:Y:S01]  /*6360*/  FMNMX.FTZ R7, R236, R7, !PT ;  /* 0x00000007ec077209 */ /* 0x000fe20007810000 */
[----:B------:R-:W-:Y:S01]  /*6370*/  IMAD.WIDE.U32 R12, R12, -0x326172a9, RZ ;  /* 0xcd9e8d570c0c7825 */ /* 0x000fe200078e00ff */
        /* <DEDUP_REMOVED lines=8> */
[----:B------:R-:W-:Y:S02]  /*6400*/  LOP3.LUT R4, R13, UR22, R179, 0x96, !PT ;  /* 0x000000160d047c12 */ /* 0x000fe4000f8e96b3 */
[----:B------:R-:W-:Y:S02]  /*6410*/  FMNMX.FTZ R10, R173, R10, !PT ;  /* 0x0000000aad0a7209 */ /* 0x000fe40007810000 */
[----:B------:R-:W-:Y:S01]  /*6420*/  FMNMX.FTZ R6, R143, R6, !PT ;  /* 0x000000068f067209 */ /* 0x000fe20007810000 */
[----:B------:R-:W-:Y:S01]  /*6430*/  IMAD.WIDE.U32 R230, R4, -0x2daee0ad, RZ ;  /* 0xd2511f5304e67825 */ /* 0x000fe200078e00ff */
[----:B------:R-:W-:Y:S01]  /*6440*/  FMNMX.FTZ R9, R65, R9, !PT ;  /* 0x0000000941097209 */ /* 0x000fe20007810000 */
[----:B------:R-:W1:Y:S01]  /*6450*/  SHFL.BFLY PT, R5, R10, 0x2, 0x1f ;  /* 0x0c401f000a057f89 */ /* 0x000e6200000e0000 */
[----:B------:R-:W-:-:S02]  /*6460*/  FMNMX.FTZ R7, R156, R7, !PT ;  /* 0x000000079c077209 */ /* 0x000fc40007810000 */
[----:B------:R-:W-:Y:S02]  /*6470*/  FMNMX.FTZ R6, R141, R6, !PT ;  /* 0x000000068d067209 */ /* 0x000fe40007810000 */
[----:B------:R-:W-:Y:S02]  /*6480*/  FMNMX.FTZ R9, R61, R9, !PT ;  /* 0x000000093d097209 */ /* 0x000fe40007810000 */
[----:B------:R-:W-:Y:S01]  /*6490*/  FMNMX.FTZ R7, R178, R7, !PT ;  /* 0x00000007b2077209 */ /* 0x000fe20007810000 */
[----:B------:R-:W2:Y:S01]  /*64a0*/  SHFL.BFLY PT, R8, R6, 0x2, 0x1f ;  /* 0x0c401f0006087f89 */ /* 0x000ea200000e0000 */
[----:B------:R-:W-:Y:S02]  /*64b0*/  LOP3.LUT R4, R231, UR19, R218, 0x96, !PT ;  /* 0x00000013e7047c12 */ /* 0x000fe4000f8e96da */
[----:B------:R-:W-:Y:S02]  /*64c0*/  FMNMX.FTZ R9, R63, R9, !PT ;  /* 0x000000093f097209 */ /* 0x000fe40007810000 */
[----:B------:R-:W-:Y:S01]  /*64d0*/  FMNMX.FTZ R7, R177, R7, !PT ;  /* 0x00000007b1077209 */ /* 0x000fe20007810000 */
[----:B------:R-:W-:Y:S01]  /*64e0*/  IMAD.WIDE.U32 R28, R4, -0x326172a9, RZ ;  /* 0xcd9e8d57041c7825 */ /* 0x000fe200078e00ff */
[----:B------:R-:W-:Y:S01]  /*64f0*/  LOP3.LUT R214, R217, UR20, R12, 0x96, !PT ;  /* 0x00000014d9d67c12 */ /* 0x000fe2000f8e960c */
[----:B------:R-:W3:Y:S01]  /*6500*/  SHFL.BFLY PT, R4, R9, 0x2, 0x1f ;  /* 0x0c401f0009047f89 */ /* 0x000ee200000e0000 */
[----:B------:R-:W-:-:S02]  /*6510*/  FMNMX.FTZ R7, R62, R7, !PT ;  /* 0x000000073e077209 */ /* 0x000fc40007810000 */
[----:B------:R-:W-:Y:S01]  /*6520*/  LOP3.LUT R11, R13, UR22, R226, 0x96, !PT ;  /* 0x000000160d0b7c12 */ /* 0x000fe2000f8e96e2 */
[----:B------:R-:W-:Y:S01]  /*6530*/  IMAD.WIDE.U32 R214, R214, -0x2daee0ad, RZ ;  /* 0xd2511f53d6d67825 */ /* 0x000fe200078e00ff */
[----:B------:R-:W-:Y:S02]  /*6540*/  FMNMX.FTZ R7, R60, R7, !PT ;  /* 0x000000073c077209 */ /* 0x000fe40007810000 */
[----:B------:R-:W-:Y:S01]  /*6550*/  LOP3.LUT R212, R221, UR21, R228, 0x96, !PT ;  /* 0x00000015ddd47c12 */ /* 0x000fe2000f8e96e4 */
[----:B------:R-:W-:Y:S01]  /*6560*/  IMAD.WIDE.U32 R248, R11, -0x2daee0ad, RZ ;  /* 0xd2511f530bf87825 */ /* 0x000fe200078e00ff */
[----:B------:R-:W-:Y:S02]  /*6570*/  FMNMX.FTZ R7, R148, R7, !PT ;  /* 0x0000000794077209 */ /* 0x000fe40007810000 */
[----:B------:R-:W-:Y:S01]  /*6580*/  LOP3.LUT R230, R215, UR17, R230, 0x96, !PT ;  /* 0x00000011d7e67c12 */ /* 0x000fe2000f8e96e6 */
[----:B------:R-:W-:Y:S01]  /*6590*/  IMAD.WIDE.U32 R212, R212, -0x326172a9, RZ ;  /* 0xcd9e8d57d4d47825 */ /* 0x000fe200078e00ff */
[----:B------:R-:W-:-:S02]  /*65a0*/  FMNMX.FTZ R7, R144, R7, !PT ;  /* 0x0000000790077209 */ /* 0x000fc40007810000 */
[----:B-1----:R-:W-:Y:S01]  /*65b0*/  FMNMX.FTZ R5, R10, R5, !PT ;  /* 0x000000050a057209 */ /* 0x002fe20007810000 */
[----:B------:R-:W-:Y:S01]  /*65c0*/  IMAD.WIDE.U32 R230, R230, -0x326172a9, RZ ;  /* 0xcd9e8d57e6e67825 */ /* 0x000fe200078e00ff */
[----:B------:R-:W-:Y:S02]  /*65d0*/  LOP3.LUT R10, R249, UR19, R220, 0x96, !PT ;  /* 0x00000013f90a7c12 */ /* 0x000fe4000f8e96dc */
[----:B------:R-:W-:Y:S01]  /*65e0*/  FMNMX.FTZ R7, R0, R7, !PT ;  /* 0x0000000700077209 */ /* 0x000fe20007810000 */
[----:B------:R-:W1:Y:S01]  /*65f0*/  SHFL.BFLY PT, R36, R5, 0x1, 0x1f ;  /* 0x0c201f0005247f89 */ /* 0x000e6200000e0000 */
[----:B--2---:R-:W-:Y:S01]  /*6600*/  FMNMX.FTZ R8, R6, R8, !PT ;  /* 0x0000000806087209 */ /* 0x004fe20007810000 */
[----:B------:R-:W-:Y:S01]  /*6610*/  IMAD.WIDE.U32 R240, R10, -0x326172a9, RZ ;  /* 0xcd9e8d570af07825 */ /* 0x000fe200078e00ff */
[----:B------:R-:W-:Y:S02]  /*6620*/  LOP3.LUT R6, R29, UR18, R216, 0x96, !PT ;  /* 0x000000121d067c12 */ /* 0x000fe4000f8e96d8 */
[----:B------:R-:W-:Y:S01]  /*6630*/  FMNMX.FTZ R7, R2, R7, !PT ;  /* 0x0000000702077209 */ /* 0x000fe20007810000 */
[----:B------:R-:W2:Y:S01]  /*6640*/  SHFL.BFLY PT, R34, R8, 0x1, 0x1f ;  /* 0x0c201f0008227f89 */ /* 0x000ea200000e0000 */
[----:B------:R-:W-:Y:S01]  /*6650*/  LOP3.LUT R28, R231, UR16, R28, 0x96, !PT ;  /* 0x00000010e71c7c12 */ /* 0x000fe2000f8e961c */
[----:B------:R-:W-:Y:S01]  /*6660*/  IMAD.WIDE.U32 R10, R6, -0x2daee0ad, RZ ;  /* 0xd2511f53060a7825 */ /* 0x000fe200078e00ff */
[----:B------:R-:W-:-:S02]  /*6670*/  LOP3.LUT R12, R213, UR20, R12, 0x96, !PT ;  /* 0x00000014d50c7c12 */ /* 0x000fc4000f8e960c */
[----:B------:R-:W-:Y:S01]  /*6680*/  FMNMX.FTZ R7, R174, R7, !PT ;  /* 0x00000007ae077209 */ /* 0x000fe20007810000 */
[----:B------:R-:W-:Y:S01]  /*6690*/  IMAD.WIDE.U32 R28, R28, -0x2daee0ad, RZ ;  /* 0xd2511f531c1c7825 */ /* 0x000fe200078e00ff */
[----:B---3--:R-:W-:Y:S02]  /*66a0*/  FMNMX.FTZ R4, R9, R4, !PT ;  /* 0x0000000409047209 */ /* 0x008fe40007810000 */
[----:B------:R-:W-:Y:S01]  /*66b0*/  LOP3.LUT R6, R241, UR18, R212, 0x96, !PT ;  /* 0x00000012f1067c12 */ /* 0x000fe2000f8e96d4 */
[----:B------:R-:W-:Y:S01]  /*66c0*/  IMAD.WIDE.U32 R12, R12, -0x2daee0ad, RZ ;  /* 0xd2511f530c0c7825 */ /* 0x000fe200078e00ff */
[----:B------:R-:W-:Y:S01]  /*66d0*/  FMNMX.FTZ R7, R175, R7, !PT ;  /* 0x00000007af077209 */ /* 0x000fe20007810000 */
[----:B------:R-:W3:Y:S01]  /*66e0*/  SHFL.BFLY PT, R33, R4, 0x1, 0x1f ;  /* 0x0c201f0004217f89 */ /* 0x000ee200000e0000 */
[----:B------:R-:W-:Y:S01]  /*66f0*/  LOP3.LUT R214, R11, UR9, R214, 0x96, !PT ;  /* 0x000000090bd67c12 */ /* 0x000fe2000f8e96d6 */
[----:B------:R-:W-:Y:S01]  /*6700*/  IMAD.WIDE.U32 R14, R6, -0x2daee0ad, RZ ;  /* 0xd2511f53060e7825 */ /* 0x000fe200078e00ff */
[----:B------:R-:W-:-:S02]  /*6710*/  LOP3.LUT R6, R29, UR4, R10, 0x96, !PT ;  /* 0x000000041d067c12 */ /* 0x000fc4000f8e960a */
[----:B------:R-:W4:Y:S01]  /*6720*/  SHFL.BFLY PT, R10, R7, 0x2, 0x1f ;  /* 0x0c401f00070a7f89 */ /* 0x000f2200000e0000 */
[----:B------:R-:W-:Y:S01]  /*6730*/  LOP3.LUT R248, R13, UR17, R248, 0x96, !PT ;  /* 0x000000110df87c12 */ /* 0x000fe2000f8e96f8 */
[----:B------:R-:W-:Y:S01]  /*6740*/  IMAD.WIDE.U32 R214, R214, -0x326172a9, RZ ;  /* 0xcd9e8d57d6d67825 */ /* 0x000fe200078e00ff */
[----:B-1----:R-:W-:Y:S02]  /*6750*/  FMNMX.FTZ R36, R5, R36, !PT ;  /* 0x0000002405247209 */ /* 0x002fe40007810000 */
[----:B------:R-:W-:Y:S01]  /*6760*/  LOP3.LUT R5, R15, UR9, R12, 0x96, !PT ;  /* 0x000000090f057c12 */ /* 0x000fe2000f8e960c */
[----:B------:R-:W-:Y:S01]  /*6770*/  IMAD.WIDE.U32 R248, R248, -0x326172a9, RZ ;  /* 0xcd9e8d57f8f87825 */ /* 0x000fe200078e00ff */
[----:B--2---:R-:W-:Y:S02]  /*6780*/  FMNMX.FTZ R34, R8, R34, !PT ;  /* 0x0000002208227209 */ /* 0x004fe40007810000 */
[----:B------:R-:W-:Y:S01]  /*6790*/  FSETP.NEU.FTZ.AND P2, PT, R36, -INF , PT ;  /* 0xff8000002400780b */ /* 0x000fe20003f5d000 */
[----:B------:R-:W-:Y:S01]  /*67a0*/  IMAD.WIDE.U32 R8, R6, -0x326172a9, RZ ;  /* 0xcd9e8d5706087825 */ /* 0x000fe200078e00ff */
[----:B------:R-:W-:-:S02]  /*67b0*/  LOP3.LUT R240, R249, UR16, R240, 0x96, !PT ;  /* 0x00000010f9f07c12 */ /* 0x000fc4000f8e96f0 */
[C---:B------:R-:W-:Y:S01]  /*67c0*/  FSETP.NEU.FTZ.AND P1, PT, R34.reuse, -INF , PT ;  /* 0xff8000002200780b */ /* 0x040fe20003f3d000 */
[----:B------:R-:W-:Y:S01]  /*67d0*/  FMUL.FTZ R147, R34, c[0x0][0x23c] ;  /* 0x00008f0022937a20 */ /* 0x000fe20000410000 */
[----:B------:R-:W-:Y:S01]  /*67e0*/  LOP3.LUT R24, R9, UR24, R214, 0x96, !PT ;  /* 0x0000001809187c12 */ /* 0x000fe2000f8e96d6 */
[----:B------:R-:W-:Y:S01]  /*67f0*/  IMAD.WIDE.U32 R240, R240, -0x2daee0ad, RZ ;  /* 0xd2511f53f0f07825 */ /* 0x000fe200078e00ff */
[----:B------:R-:W-:Y:S02]  /*6800*/  LOP3.LUT R12, R8, 0xffff, RZ, 0xc0, !PT ;  /* 0x0000ffff080c7812 */ /* 0x000fe400078ec0ff */
[----:B---3--:R-:W-:Y:S01]  /*6810*/  FMNMX.FTZ R33, R4, R33, !PT ;  /* 0x0000002104217209 */ /* 0x008fe20007810000 */
[----:B------:R-:W-:Y:S01]  /*6820*/  FMUL.FTZ R56, R36, c[0x0][0x23c] ;  /* 0x00008f0024387a20 */ /* 0x000fe20000410000 */
[----:B------:R-:W-:Y:S01]  /*6830*/  LOP3.LUT R14, R241, UR4, R14, 0x96, !PT ;  /* 0x00000004f10e7c12 */ /* 0x000fe2000f8e960e */
[----:B------:R-:W-:Y:S01]  /*6840*/  IMAD.WIDE.U32 R16, R5, -0x326172a9, RZ ;  /* 0xcd9e8d5705107825 */ /* 0x000fe200078e00ff */
[----:B------:R-:W-:-:S02]  /*6850*/  FSEL R147, R147, RZ, P1 ;  /* 0x000000ff93937208 */ /* 0x000fc40000800000 */
[----:B----4-:R-:W-:Y:S01]  /*6860*/  FMNMX.FTZ R7, R7, R10, !PT ;  /* 0x0000000a07077209 */ /* 0x010fe20007810000 */
[----:B------:R-:W-:Y:S01]  /*6870*/  IMAD.WIDE.U32 R14, R14, -0x326172a9, RZ ;  /* 0xcd9e8d570e0e7825 */ /* 0x000fe200078e00ff */
[--C-:B------:R-:W-:Y:S02]  /*6880*/  SHF.R.U32.HI R9, RZ, 0x10, R8.reuse ;  /* 0x00000010ff097819 */ /* 0x100fe40000011608 */
[C---:B------:R-:W-:Y:S01]  /*6890*/  FSETP.NEU.FTZ.AND P0, PT, R33.reuse, -INF , PT ;  /* 0xff8000002100780b */ /* 0x040fe20003f1d000 */
[----:B------:R-:W-:Y:S01]  /*68a0*/  FMUL.FTZ R67, R33, c[0x0][0x23c] ;  /* 0x00008f0021437a20 */ /* 0x000fe20000410000 */
[----:B------:R-:W1:Y:S01]  /*68b0*/  SHFL.BFLY PT, R35, R7, 0x1, 0x1f ;  /* 0x0c201f0007237f89 */ /* 0x000e6200000e0000 */
[----:B------:R-:W-:Y:S01]  /*68c0*/  FSEL R56, R56, RZ, P2 ;  /* 0x000000ff38387208 */ /* 0x000fe20001000000 */
[--C-:B------:R-:W-:Y:S01]  /*68d0*/  FFMA.FTZ R42, R247, c[0x0][0x23c], -R147.reuse ;  /* 0x00008f00f72a7a23 */ /* 0x100fe20000010893 */
[----:B------:R-:W-:Y:S01]  /*68e0*/  LOP3.LUT R27, R8, 0xff, RZ, 0xc0, !PT ;  /* 0x000000ff081b7812 */ /* 0x000fe200078ec0ff */
[--C-:B------:R-:W-:Y:S01]  /*68f0*/  FFMA.FTZ R41, R246, c[0x0][0x23c], -R147.reuse ;  /* 0x00008f00f6297a23 */ /* 0x100fe20000010893 */
[----:B------:R-:W-:Y:S01]  /*6900*/  SHF.R.U32.HI R31, RZ, 0x18, R8 ;  /* 0x00000018ff1f7819 */ /* 0x000fe20000011608 */
[----:B------:R-:W-:Y:S01]  /*6910*/  FFMA.FTZ R48, R242, c[0x0][0x23c], -R56 ;  /* 0x00008f00f2307a23 */ /* 0x000fe20000010838 */
[----:B------:R-:W-:Y:S01]  /*6920*/  LOP3.LUT R8, R14, 0xffff, RZ, 0xc0, !PT ;  /* 0x0000ffff0e087812 */ /* 0x000fe200078ec0ff */
[--C-:B------:R-:W-:Y:S01]  /*6930*/  FFMA.FTZ R44, R244, c[0x0][0x23c], -R147.reuse ;  /* 0x00008f00f42c7a23 */ /* 0x100fe20000010893 */
[----:B------:R-:W-:Y:S01]  /*6940*/  LOP3.LUT R9, R9, 0xff, RZ, 0xc0, !PT ;  /* 0x000000ff09097812 */ /* 0x000fe200078ec0ff */
[----:B------:R-:W-:Y:S01]  /*6950*/  FFMA.FTZ R43, R243, c[0x0][0x23c], -R147 ;  /* 0x00008f00f32b7a23 */ /* 0x000fe20000010893 */
[----:B------:R-:W-:Y:S01]  /*6960*/  FSEL R67, R67, RZ, P0 ;  /* 0x000000ff43437208 */ /* 0x000fe20000000000 */
[----:B------:R-:W-:Y:S01]  /*6970*/  IMAD.MOV.U32 R242, RZ, RZ, R16 ;  /* 0x000000fffff27224 */ /* 0x000fe200078e0010 */
[----:B------:R-:W-:Y:S01]  /*6980*/  LOP3.LUT R6, R14, 0xff, RZ, 0xc0, !PT ;  /* 0x000000ff0e067812 */ /* 0x000fe200078ec0ff */
[----:B------:R-:W-:Y:S01]  /*6990*/  MUFU.EX2 R42, R42 ;  /* 0x0000002a002a7308 */ /* 0x000fe20000000800 */
[----:B------:R-:W-:Y:S01]  /*69a0*/  SHF.R.U32.HI R8, RZ, 0x8, R8 ;  /* 0x00000008ff087819 */ /* 0x000fe20000011608 */
[----:B------:R-:W-:Y:S01]  /*69b0*/  FFMA.FTZ R38, R251, c[0x0][0x23c], -R67 ;  /* 0x00008f00fb267a23 */ /* 0x000fe20000010843 */
[----:B------:R-:W-:Y:S01]  /*69c0*/  PRMT R31, R9, 0x5410, R31 ;  /* 0x00005410091f7816 */ /* 0x000fe2000000001f */
[--C-:B------:R-:W-:Y:S01]  /*69d0*/  FFMA.FTZ R37, R252, c[0x0][0x23c], -R67.reuse ;  /* 0x00008f00fc257a23 */ /* 0x100fe20000010843 */
[----:B------:R-:W-:Y:S01]  /*69e0*/  LOP3.LUT R9, R24, 0xffff, RZ, 0xc0, !PT ;  /* 0x0000ffff18097812 */ /* 0x000fe200078ec0ff */
[--C-:B------:R-:W-:Y:S01]  /*69f0*/  FFMA.FTZ R40, R245, c[0x0][0x23c], -R67.reuse ;  /* 0x00008f00f5287a23 */ /* 0x100fe20000010843 */
[----:B------:R-:W-:Y:S01]  /*6a00*/  PRMT R6, R6, 0x5410, R8 ;  /* 0x0000541006067816 */ /* 0x000fe20000000008 */
[----:B------:R-:W2:Y:S01]  /*6a10*/  MUFU.EX2 R41, R41 ;  /* 0x0000002900297308 */ /* 0x000ea20000000800 */
[----:B------:R-:W-:Y:S01]  /*6a20*/  FFMA.FTZ R39, R250, c[0x0][0x23c], -R67 ;  /* 0x00008f00fa277a23 */ /* 0x000fe20000010843 */
[----:B------:R-:W-:Y:S01]  /*6a30*/  LOP3.LUT R25, R24, 0xff, RZ, 0xc0, !PT ;  /* 0x000000ff18197812 */ /* 0x000fe200078ec0ff */
[----:B------:R-:W-:Y:S01]  /*6a40*/  IMAD.MOV.U32 R243, RZ, RZ, R17 ;  /* 0x000000fffff37224 */ /* 0x000fe200078e0011 */
[----:B------:R-:W-:Y:S01]  /*6a50*/  SHF.R.U32.HI R8, RZ, 0x10, R24 ;  /* 0x00000010ff087819 */ /* 0x000fe20000011618 */
[----:B------:R-:W3:Y:S01]  /*6a60*/  LDSM.16.MT88.4 R16, [R187+0x6000] ;  /* 0x00600000bb10783b */ /* 0x000ee20000004200 */
[----:B------:R-:W-:Y:S01]  /*6a70*/  SHF.R.U32.HI R9, RZ, 0x8, R9 ;  /* 0x00000008ff097819 */ /* 0x000fe20000011609 */
[----:B------:R-:W-:Y:S01]  /*6a80*/  FFMA.FTZ R46, R239, c[0x0][0x23c], -R56 ;  /* 0x00008f00ef2e7a23 */ /* 0x000fe20000010838 */
[----:B------:R-:W-:Y:S01]  /*6a90*/  LOP3.LUT R4, R15, UR24, R242, 0x96, !PT ;  /* 0x000000180f047c12 */ /* 0x000fe2000f8e96f2 */
[----:B------:R-:W-:Y:S01]  /*6aa0*/  MUFU.EX2 R44, R44 ;  /* 0x0000002c002c7308 */ /* 0x000fe20000000800 */
[----:B------:R-:W-:Y:S01]  /*6ab0*/  SHF.R.U32.HI R11, RZ, 0x10, R14 ;  /* 0x00000010ff0b7819 */ /* 0x000fe2000001160e */
[----:B------:R-:W-:Y:S01]  /*6ac0*/  FFMA.FTZ R45, R238, c[0x0][0x23c], -R56 ;  /* 0x00008f00ee2d7a23 */ /* 0x000fe20000010838 */
[----:B------:R-:W-:Y:S01]  /*6ad0*/  SHF.R.U32.HI R24, RZ, 0x18, R24 ;  /* 0x00000018ff187819 */ /* 0x000fe20000011618 */
[----:B------:R-:W-:Y:S01]  /*6ae0*/  FFMA.FTZ R47, R237, c[0x0][0x23c], -R56 ;  /* 0x00008f00ed2f7a23 */ /* 0x000fe20000010838 */
[----:B------:R-:W-:Y:S01]  /*6af0*/  LOP3.LUT R8, R8, 0xff, RZ, 0xc0, !PT ;  /* 0x000000ff08087812 */ /* 0x000fe200078ec0ff */
[----:B------:R-:W-:Y:S01]  /*6b00*/  FFMA.FTZ R152, R152, c[0x0][0x23c], -R147 ;  /* 0x00008f0098987a23 */ /* 0x000fe20000010893 */
[----:B------:R-:W-:Y:S01]  /*6b10*/  PRMT R25, R25, 0x5410, R9 ;  /* 0x0000541019197816 */ /* 0x000fe20000000009 */
[----:B------:R-:W-:Y:S01]  /*6b20*/  MUFU.EX2 R43, R43 ;  /* 0x0000002b002b7308 */ /* 0x000fe20000000800 */
[----:B------:R-:W-:Y:S01]  /*6b30*/  LOP3.LUT R10, R4, 0xffff, RZ, 0xc0, !PT ;  /* 0x0000ffff040a7812 */ /* 0x000fe200078ec0ff */
[----:B------:R-:W-:Y:S01]  /*6b40*/  FFMA.FTZ R155, R155, c[0x0][0x23c], -R147 ;  /* 0x00008f009b9b7a23 */ /* 0x000fe20000010893 */
[----:B------:R-:W-:Y:S01]  /*6b50*/  SHF.R.U32.HI R9, RZ, 0x10, R4 ;  /* 0x00000010ff097819 */ /* 0x000fe20000011604 */
[--C-:B------:R-:W-:Y:S01]  /*6b60*/  FFMA.FTZ R171, R171, c[0x0][0x23c], -R56.reuse ;  /* 0x00008f00abab7a23 */ /* 0x100fe20000010838 */
[----:B------:R-:W-:Y:S01]  /*6b70*/  PRMT R53, R203, 0x7054, R203 ;  /* 0x00007054cb357816 */ /* 0x000fe200000000cb */
[----:B------:R-:W-:Y:S01]  /*6b80*/  FFMA.FTZ R176, R176, c[0x0][0x23c], -R56 ;  /* 0x00008f00b0b07a23 */ /* 0x000fe20000010838 */
[----:B------:R-:W-:Y:S01]  /*6b90*/  SHF.R.U32.HI R5, RZ, 0x18, R14 ;  /* 0x00000018ff057819 */ /* 0x000fe2000001160e */
[----:B------:R-:W-:Y:S01]  /*6ba0*/  MUFU.EX2 R38, R38 ;  /* 0x0000002600267308 */ /* 0x000fe20000000800 */
[----:B------:R-:W-:Y:S01]  /*6bb0*/  LOP3.LUT R11, R11, 0xff, RZ, 0xc0, !PT ;  /* 0x000000ff0b0b7812 */ /* 0x000fe200078ec0ff */
[--C-:B------:R-:W-:Y:S01]  /*6bc0*/  HSET2.LE.AND R6, R6, R53.reuse, PT ;  /* 0x0000003506067233 */ /* 0x100fe20003803000 */
[----:B------:R-:W-:Y:S01]  /*6bd0*/  PRMT R24, R8, 0x5410, R24 ;  /* 0x0000541008187816 */ /* 0x000fe20000000018 */
[--C-:B------:R-:W-:Y:S01]  /*6be0*/  HSET2.LE.AND R31, R31, R53.reuse, PT ;  /* 0x000000351f1f7233 */ /* 0x100fe20003803000 */
[----:B------:R-:W-:Y:S01]  /*6bf0*/  LOP3.LUT R20, R4, 0xff, RZ, 0xc0, !PT ;  /* 0x000000ff04147812 */ /* 0x000fe200078ec0ff */
[--C-:B------:R-:W-:Y:S01]  /*6c00*/  HSET2.LE.AND R25, R25, R53.reuse, PT ;  /* 0x0000003519197233 */ /* 0x100fe20003803000 */
[----:B------:R-:W-:Y:S01]  /*6c10*/  SHF.R.U32.HI R4, RZ, 0x18, R4 ;  /* 0x00000018ff047819 */ /* 0x000fe20000011604 */
[----:B------:R-:W4:Y:S01]  /*6c20*/  MUFU.EX2 R37, R37 ;  /* 0x0000002500257308 */ /* 0x000f220000000800 */
[----:B------:R-:W-:Y:S01]  /*6c30*/  SHF.R.U32.HI R10, RZ, 0x8, R10 ;  /* 0x00000008ff0a7819 */ /* 0x000fe2000001160a */
[--C-:B------:R-:W-:Y:S01]  /*6c40*/  FFMA.FTZ R151, R151, c[0x0][0x23c], -R147.reuse ;  /* 0x00008f0097977a23 */ /* 0x100fe20000010893 */
[----:B------:R-:W-:Y:S01]  /*6c50*/  LOP3.LUT R9, R9, 0xff, RZ, 0xc0, !PT ;  /* 0x000000ff09097812 */ /* 0x000fe200078ec0ff */
[----:B------:R-:W-:Y:S01]  /*6c60*/  FFMA.FTZ R153, R153, c[0x0][0x23c], -R147 ;  /* 0x00008f0099997a23 */ /* 0x000fe20000010893 */
[----:B------:R-:W-:Y:S01]  /*6c70*/  FSEL R8, R33, RZ, P0 ;  /* 0x000000ff21087208 */ /* 0x000fe20000000000 */
[----:B------:R-:W-:Y:S01]  /*6c80*/  FFMA.FTZ R158, R158, c[0x0][0x23c], -R67 ;  /* 0x00008f009e9e7a23 */ /* 0x000fe20000010843 */
[----:B------:R-:W-:Y:S01]  /*6c90*/  PRMT R5, R11, 0x5410, R5 ;  /* 0x000054100b057816 */ /* 0x000fe20000000005 */
[----:B------:R-:W-:Y:S01]  /*6ca0*/  MUFU.EX2 R40, R40 ;  /* 0x0000002800287308 */ /* 0x000fe20000000800 */
[----:B------:R-:W-:Y:S01]  /*6cb0*/  PRMT R20, R20, 0x5410, R10 ;  /* 0x0000541014147816 */ /* 0x000fe2000000000a */
[----:B------:R-:W-:Y:S01]  /*6cc0*/  FADD.FTZ R8, R133, -R8 ;  /* 0x8000000885087221 */ /* 0x000fe20000010000 */
[----:B------:R-:W-:Y:S01]  /*6cd0*/  PRMT R4, R9, 0x5410, R4 ;  /* 0x0000541009047816 */ /* 0x000fe20000000004 */
[--C-:B------:R-:W-:Y:S01]  /*6ce0*/  HSET2.LE.AND R23, R5, R53.reuse, PT ;  /* 0x0000003505177233 */ /* 0x100fe20003803000 */
[----:B--2---:R-:W-:Y:S01]  /*6cf0*/  F2FP.BF16.PACK_AB R22, R41, R42 ;  /* 0x0000002a2916723e */ /* 0x004fe200000010ff */
[----:B------:R-:W-:Y:S01]  /*6d00*/  FMUL.FTZ R8, R8, c[0x0][0x23c] ;  /* 0x00008f0008087a20 */ /* 0x000fe20000410000 */
[----:B-1----:R-:W-:Y:S01]  /*6d10*/  FMNMX.FTZ R35, R7, R35, !PT ;  /* 0x0000002307237209 */ /* 0x002fe20007810000 */
[----:B------:R-:W1:Y:S01]  /*6d20*/  MUFU.EX2 R39, R39 ;  /* 0x0000002700277308 */ /* 0x000e620000000800 */
[----:B------:R-:W-:Y:S01]  /*6d30*/  LOP3.LUT R22, R6, R22, RZ, 0xc0, !PT ;  /* 0x0000001606167212 */ /* 0x000fe200078ec0ff */
[--C-:B------:R-:W-:Y:S01]  /*6d40*/  HSET2.LE.AND R20, R20, R53.reuse, PT ;  /* 0x0000003514147233 */ /* 0x100fe20003803000 */
[----:B------:R-:W-:Y:S01]  /*6d50*/  SHF.R.U32.HI R12, RZ, 0x8, R12 ;  /* 0x00000008ff0c7819 */ /* 0x000fe2000001160c */
[--C-:B------:R-:W-:Y:S01]  /*6d60*/  HSET2.LE.AND R4, R4, R53.reuse, PT ;  /* 0x0000003504047233 */ /* 0x100fe20003803000 */
[----:B----4-:R-:W-:Y:S01]  /*6d70*/  F2FP.BF16.PACK_AB R6, R37, R38 ;  /* 0x000000262506723e */ /* 0x010fe200000010ff */
[----:B------:R-:W-:Y:S01]  /*6d80*/  FMUL.FTZ R54, R35, c[0x0][0x23c] ;  /* 0x00008f0023367a20 */ /* 0x000fe20000410000 */
[----:B------:R-:W-:Y:S01]  /*6d90*/  F2FP.BF16.PACK_AB R5, R43, R44 ;  /* 0x0000002c2b05723e */ /* 0x000fe200000010ff */
[----:B------:R2:W4:Y:S01]  /*6da0*/  MUFU.EX2 R49, R8 ;  /* 0x0000000800317308 */ /* 0x0005220000000800 */
[----:B------:R-:W-:Y:S01]  /*6db0*/  FSETP.NEU.FTZ.AND P0, PT, R35, -INF , PT ;  /* 0xff8000002300780b */ /* 0x000fe20003f1d000 */
[----:B------:R-:W-:Y:S01]  /*6dc0*/  FFMA.FTZ R154, R154, c[0x0][0x23c], -R67 ;  /* 0x00008f009a9a7a23 */ /* 0x000fe20000010843 */
[----:B------:R-:W-:Y:S01]  /*6dd0*/  PRMT R27, R27, 0x5410, R12 ;  /* 0x000054101b1b7816 */ /* 0x000fe2000000000c */
[--C-:B------:R-:W-:Y:S01]  /*6de0*/  FFMA.FTZ R163, R163, c[0x0][0x23c], -R56.reuse ;  /* 0x00008f00a3a37a23 */ /* 0x100fe20000010838 */
[----:B------:R-:W-:Y:S01]  /*6df0*/  LOP3.LUT R23, R23, R6, RZ, 0xc0, !PT ;  /* 0x0000000617177212 */ /* 0x000fe200078ec0ff */
[----:B------:R-:W5:Y:S01]  /*6e00*/  LDSM.16.MT88.4 R12, [R186+0x6000] ;  /* 0x00600000ba0c783b */ /* 0x000f620000004200 */
[----:B------:R-:W-:Y:S01]  /*6e10*/  LOP3.LUT R20, R20, R5, RZ, 0xc0, !PT ;  /* 0x0000000514147212 */ /* 0x000fe200078ec0ff */
[----:B------:R-:W-:Y:S01]  /*6e20*/  MUFU.EX2 R46, R46 ;  /* 0x0000002e002e7308 */ /* 0x000fe20000000800 */
[----:B-1----:R-:W-:Y:S01]  /*6e30*/  F2FP.BF16.PACK_AB R21, R39, R40 ;  /* 0x000000282715723e */ /* 0x002fe200000010ff */
[----:B------:R-:W-:Y:S01]  /*6e40*/  HSET2.LE.AND R27, R27, R53, PT ;  /* 0x000000351b1b7233 */ /* 0x000fe20003803000 */
[----:B------:R-:W-:Y:S01]  /*6e50*/  FSEL R54, R54, RZ, P0 ;  /* 0x000000ff36367208 */ /* 0x000fe20000000000 */
[----:B------:R-:W-:Y:S01]  /*6e60*/  FFMA.FTZ R162, R162, c[0x0][0x23c], -R56 ;  /* 0x00008f00a2a27a23 */ /* 0x000fe20000010838 */
[----:B------:R-:W-:Y:S01]  /*6e70*/  LOP3.LUT R21, R4, R21, RZ, 0xc0, !PT ;  /* 0x0000001504157212 */ /* 0x000fe200078ec0ff */
[----:B------:R-:W-:Y:S01]  /*6e80*/  FFMA.FTZ R168, R168, c[0x0][0x23c], -R147 ;  /* 0x00008f00a8a87a23 */ /* 0x000fe20000010893 */
[----:B------:R-:W-:Y:S01]  /*6e90*/  LDSM.16.MT88.4 R4, [R184+0x6000] ;  /* 0x00600000b804783b */ /* 0x000fe20000004200 */
[----:B------:R-:W-:Y:S01]  /*6ea0*/  FSEL R29, R36, RZ, P2 ;  /* 0x000000ff241d7208 */ /* 0x000fe20001000000 */
[--C-:B------:R-:W-:Y:S01]  /*6eb0*/  FFMA.FTZ R57, R236, c[0x0][0x23c], -R54.reuse ;  /* 0x00008f00ec397a23 */ /* 0x100fe20000010836 */
[----:B------:R-:W-:Y:S01]  /*6ec0*/  FSEL R26, R35, RZ, P0 ;  /* 0x000000ff231a7208 */ /* 0x000fe20000000000 */
[----:B--2---:R-:W1:Y:S01]  /*6ed0*/  LDSM.16.MT88.4 R8, [R185+0x6000] ;  /* 0x00600000b908783b */ /* 0x004e620000004200 */
[--C-:B------:R-:W-:Y:S01]  /*6ee0*/  FFMA.FTZ R58, R64, c[0x0][0x23c], -R54.reuse ;  /* 0x00008f00403a7a23 */ /* 0x100fe20000010836 */
[----:B------:R-:W-:Y:S01]  /*6ef0*/  FSEL R50, R34, RZ, P1 ;  /* 0x000000ff22327208 */ /* 0x000fe20000800000 */
[--C-:B------:R-:W-:Y:S01]  /*6f00*/  FFMA.FTZ R52, R235, c[0x0][0x23c], -R54.reuse ;  /* 0x00008f00eb347a23 */ /* 0x100fe20000010836 */
[----:B------:R-:W-:Y:S01]  /*6f10*/  MUFU.EX2 R45, R45 ;  /* 0x0000002d002d7308 */ /* 0x000fe20000000800 */
[----:B------:R-:W-:Y:S01]  /*6f20*/  FFMA.FTZ R55, R233, c[0x0][0x23c], -R54 ;  /* 0x00008f00e9377a23 */ /* 0x000fe20000010836 */
[----:B------:R-:W-:Y:S01]  /*6f30*/  LOP3.LUT R248, R243, UR7, R248, 0x96, !PT ;  /* 0x00000007f3f87c12 */ /* 0x000fe2000f8e96f8 */
[----:B------:R-:W-:Y:S01]  /*6f40*/  FADD.FTZ R29, R136, -R29 ;  /* 0x8000001d881d7221 */ /* 0x000fe20000010000 */
[----:B------:R-:W-:Y:S01]  /*6f50*/  IADD3 R30, R30, 0x1, RZ ;  /* 0x000000011e1e7810 */ /* 0x000fe20007ffe0ff */
[----:B------:R-:W-:Y:S01]  /*6f60*/  FADD.FTZ R26, R135, -R26 ;  /* 0x8000001a871a7221 */ /* 0x000fe20000010000 */
[----:B------:R-:W-:Y:S01]  /*6f70*/  ISETP.GE.AND P0, PT, R132, 0x3, PT ;  /* 0x000000038400780c */ /* 0x000fe20003f06270 */
[----:B------:R-:W-:Y:S01]  /*6f80*/  FADD.FTZ R50, R134, -R50 ;  /* 0x8000003286327221 */ /* 0x000fe20000010000 */
[----:B------:R-:W-:Y:S01]  /*6f90*/  MUFU.EX2 R57, R57 ;  /* 0x0000003900397308 */ /* 0x000fe20000000800 */
[----:B------:R-:W-:-:S02]  /*6fa0*/  FMUL.FTZ R29, R29, c[0x0][0x23c] ;  /* 0x00008f001d1d7a20 */ /* 0x000fc40000410000 */
[----:B------:R-:W-:Y:S02]  /*6fb0*/  FMUL.FTZ R26, R26, c[0x0][0x23c] ;  /* 0x00008f001a1a7a20 */ /* 0x000fe40000410000 */
[----:B------:R-:W-:Y:S02]  /*6fc0*/  FMUL.FTZ R50, R50, c[0x0][0x23c] ;  /* 0x00008f0032327a20 */ /* 0x000fe40000410000 */
[-C--:B----4-:R-:W-:Y:S01]  /*6fd0*/  FMUL.FTZ R70, R70, R49.reuse ;  /* 0x0000003146467220 */ /* 0x090fe20000410000 */
[----:B------:R-:W-:Y:S01]  /*6fe0*/  MUFU.EX2 R58, R58 ;  /* 0x0000003a003a7308 */ /* 0x000fe20000000800 */
[-C--:B------:R-:W-:Y:S02]  /*6ff0*/  FMUL.FTZ R71, R71, R49.reuse ;  /* 0x0000003147477220 */ /* 0x080fe40000410000 */
[-C--:B------:R-:W-:Y:S01]  /*7000*/  FMUL.FTZ R82, R82, R49.reuse ;  /* 0x0000003152527220 */ /* 0x080fe20000410000 */
[----:B------:R-:W-:Y:S01]  /*7010*/  @P0 IADD3 R206, R132, -0x3, RZ ;  /* 0xfffffffd84ce0810 */ /* 0x000fe20007ffe0ff */
[----:B------:R-:W-:-:S02]  /*7020*/  FMUL.FTZ R83, R83, R49 ;  /* 0x0000003153537220 */ /* 0x000fc40000410000 */
[-C--:B------:R-:W-:Y:S01]  /*7030*/  FMUL.FTZ R74, R74, R49.reuse ;  /* 0x000000314a4a7220 */ /* 0x080fe20000410000 */
[----:B------:R-:W-:Y:S01]  /*7040*/  MUFU.EX2 R48, R48 ;  /* 0x0000003000307308 */ /* 0x000fe20000000800 */
[----:B------:R-:W-:Y:S02]  /*7050*/  FMUL.FTZ R75, R75, R49 ;  /* 0x000000314b4b7220 */ /* 0x000fe40000410000 */
[----:B------:R-:W-:-:S04]  /*7060*/  IMAD.WIDE.U32 R248, R248, -0x2daee0ad, RZ ;  /* 0xd2511f53f8f87825 */ /* 0x000fc800078e00ff */
[-C--:B------:R-:W-:Y:S01]  /*7070*/  FMUL.FTZ R126, R126, R49.reuse ;  /* 0x000000317e7e7220 */ /* 0x080fe20000410000 */
[----:B------:R-:W2:Y:S01]  /*7080*/  MUFU.EX2 R47, R47 ;  /* 0x0000002f002f7308 */ /* 0x000ea20000000800 */
[-C--:B------:R-:W-:Y:S01]  /*7090*/  FMUL.FTZ R127, R127, R49.reuse ;  /* 0x000000317f7f7220 */ /* 0x080fe20000410000 */
[----:B------:R-:W-:Y:S01]  /*70a0*/  LOP3.LUT R240, R249, UR23, R240, 0x96, !PT ;  /* 0x00000017f9f07c12 */ /* 0x000fe2000f8e96f0 */
[-C--:B------:R-:W-:Y:S02]  /*70b0*/  FMUL.FTZ R122, R122, R49.reuse ;  /* 0x000000317a7a7220 */ /* 0x080fe40000410000 */
[----:B------:R-:W-:Y:S02]  /*70c0*/  FMUL.FTZ R123, R123, R49 ;  /* 0x000000317b7b7220 */ /* 0x000fe40000410000 */
[--C-:B------:R-:W-:Y:S01]  /*70d0*/  FFMA.FTZ R178, R178, c[0x0][0x23c], -R54.reuse ;  /* 0x00008f00b2b27a23 */ /* 0x100fe20000010836 */
[----:B------:R-:W-:Y:S01]  /*70e0*/  MUFU.EX2 R52, R52 ;  /* 0x0000003400347308 */ /* 0x000fe20000000800 */
[----:B------:R-:W-:-:S02]  /*70f0*/  FFMA.FTZ R177, R177, c[0x0][0x23c], -R54 ;  /* 0x00008f00b1b17a23 */ /* 0x000fc40000010836 */
[--C-:B------:R-:W-:Y:S02]  /*7100*/  FFMA.FTZ R161, R161, c[0x0][0x23c], -R54.reuse ;  /* 0x00008f00a1a17a23 */ /* 0x100fe40000010836 */
[----:B------:R-:W-:Y:S02]  /*7110*/  FFMA.FTZ R156, R156, c[0x0][0x23c], -R54 ;  /* 0x00008f009c9c7a23 */ /* 0x000fe40000010836 */
[-C--:B------:R-:W-:Y:S01]  /*7120*/  FMUL.FTZ R106, R106, R49.reuse ;  /* 0x000000316a6a7220 */ /* 0x080fe20000410000 */
[----:B------:R-:W4:Y:S01]  /*7130*/  MUFU.EX2 R55, R55 ;  /* 0x0000003700377308 */ /* 0x000f220000000800 */
[----:B--2---:R-:W-:Y:S01]  /*7140*/  F2FP.BF16.PACK_AB R134, R47, R48 ;  /* 0x000000302f86723e */ /* 0x004fe200000010ff */
[-C--:B------:R-:W-:Y:S02]  /*7150*/  FMUL.FTZ R107, R107, R49.reuse ;  /* 0x000000316b6b7220 */ /* 0x080fe40000410000 */
[-C--:B------:R-:W-:Y:S02]  /*7160*/  FMUL.FTZ R90, R90, R49.reuse ;  /* 0x000000315a5a7220 */ /* 0x080fe40000410000 */
[----:B------:R-:W-:-:S02]  /*7170*/  FMUL.FTZ R91, R91, R49 ;  /* 0x000000315b5b7220 */ /* 0x000fc40000410000 */
[----:B------:R2:W1:Y:S01]  /*7180*/  MUFU.EX2 R59, R29 ;  /* 0x0000001d003b7308 */ /* 0x0004620000000800 */
[-C--:B------:R-:W-:Y:S02]  /*7190*/  FMUL.FTZ R94, R94, R49.reuse ;  /* 0x000000315e5e7220 */ /* 0x080fe40000410000 */
[----:B------:R-:W-:Y:S02]  /*71a0*/  FMUL.FTZ R95, R95, R49 ;  /* 0x000000315f5f7220 */ /* 0x000fe40000410000 */
[----:B------:R-:W-:Y:S02]  /*71b0*/  FFMA.FTZ R169, R169, c[0x0][0x23c], -R147 ;  /* 0x00008f00a9a97a23 */ /* 0x000fe40000010893 */
[--C-:B------:R-:W-:Y:S01]  /*71c0*/  FFMA.FTZ R165, R165, c[0x0][0x23c], -R67.reuse ;  /* 0x00008f00a5a57a23 */ /* 0x100fe20000010843 */
[----:B------:R3:W3:Y:S01]  /*71d0*/  MUFU.EX2 R64, R26 ;  /* 0x0000001a00407308 */ /* 0x0006e20000000800 */
[----:B----4-:R-:W-:Y:S01]  /*71e0*/  F2FP.BF16.PACK_AB R133, R55, R52 ;  /* 0x000000343785723e */ /* 0x010fe200000010ff */
[----:B------:R-:W-:-:S02]  /*71f0*/  FFMA.FTZ R167, R167, c[0x0][0x23c], -R67 ;  /* 0x00008f00a7a77a23 */ /* 0x000fc40000010843 */
[--C-:B------:R-:W-:Y:S02]  /*7200*/  FFMA.FTZ R166, R166, c[0x0][0x23c], -R147.reuse ;  /* 0x00008f00a6a67a23 */ /* 0x100fe40000010893 */
[----:B------:R-:W-:Y:S02]  /*7210*/  FFMA.FTZ R164, R164, c[0x0][0x23c], -R147 ;  /* 0x00008f00a4a47a23 */ /* 0x000fe40000010893 */
[----:B------:R-:W4:Y:S01]  /*7220*/  MUFU.EX2 R50, R50 ;  /* 0x0000003200327308 */ /* 0x000f220000000800 */
[----:B--2---:R-:W-:Y:S01]  /*7230*/  HSET2.LE.AND R29, R24, R53, PT ;  /* 0x00000035181d7233 */ /* 0x004fe20003803000 */
[----:B------:R-:W-:Y:S01]  /*7240*/  F2FP.BF16.PACK_AB R24, R58, R57 ;  /* 0x000000393a18723e */ /* 0x000fe200000010ff */
[-C--:B-1----:R-:W-:Y:S02]  /*7250*/  FMUL.FTZ R128, R128, R59.reuse ;  /* 0x0000003b80807220 */ /* 0x082fe40000410000 */
[-C--:B------:R-:W-:Y:S02]  /*7260*/  FMUL.FTZ R129, R129, R59.reuse ;  /* 0x0000003b81817220 */ /* 0x080fe40000410000 */
[-C--:B------:R-:W-:Y:S01]  /*7270*/  FMUL.FTZ R116, R116, R59.reuse ;  /* 0x0000003b74747220 */ /* 0x080fe20000410000 */
[----:B---3--:R-:W-:Y:S01]  /*7280*/  F2FP.BF16.PACK_AB R26, R45, R46 ;  /* 0x0000002e2d1a723e */ /* 0x008fe200000010ff */
[-C--:B------:R-:W-:Y:S01]  /*7290*/  FMUL.FTZ R130, R130, R64.reuse ;  /* 0x0000004082827220 */ /* 0x080fe20000410000 */
[----:B------:R-:W-:Y:S01]  /*72a0*/  MUFU.EX2 R152, R152 ;  /* 0x0000009800987308 */ /* 0x000fe20000000800 */
[----:B------:R-:W-:Y:S01]  /*72b0*/  FMUL.FTZ R131, R131, R64 ;  /* 0x0000004083837220 */ /* 0x000fe20000410000 */
[----:B------:R-:W-:Y:S01]  /*72c0*/  LOP3.LUT R26, R27, R26, RZ, 0xc0, !PT ;  /* 0x0000001a1b1a7212 */ /* 0x000fe200078ec0ff */
[-C--:B------:R-:W-:Y:S01]  /*72d0*/  FMUL.FTZ R117, R117, R59.reuse ;  /* 0x0000003b75757220 */ /* 0x080fe20000410000 */
[----:B------:R-:W-:Y:S01]  /*72e0*/  LOP3.LUT R27, R31, R24, RZ, 0xc0, !PT ;  /* 0x000000181f1b7212 */ /* 0x000fe200078ec0ff */
[----:B------:R-:W-:Y:S01]  /*72f0*/  FMUL.FTZ R118, R118, R64 ;  /* 0x0000004076767220 */ /* 0x000fe20000410000 */
[----:B------:R-:W-:Y:S01]  /*7300*/  LOP3.LUT R24, R25, R134, RZ, 0xc0, !PT ;  /* 0x0000008619187212 */ /* 0x000fe200078ec0ff */
[-C--:B------:R-:W-:Y:S01]  /*7310*/  FMUL.FTZ R119, R119, R64.reuse ;  /* 0x0000004077777220 */ /* 0x080fe20000410000 */
[----:B------:R-:W-:Y:S01]  /*7320*/  LOP3.LUT R134, R215, UR7, R230, 0x96, !PT ;  /* 0x00000007d7867c12 */ /* 0x000fe2000f8e96e6 */
[----:B------:R-:W-:Y:S01]  /*7330*/  FMUL.FTZ R112, R112, R59 ;  /* 0x0000003b70707220 */ /* 0x000fe20000410000 */
[----:B------:R-:W-:Y:S01]  /*7340*/  LOP3.LUT R25, R29, R133, RZ, 0xc0, !PT ;  /* 0x000000851d197212 */ /* 0x000fe200078ec0ff */
[----:B------:R-:W-:Y:S01]  /*7350*/  FMUL.FTZ R113, R113, R59 ;  /* 0x0000003b71717220 */ /* 0x000fe20000410000 */
[----:B------:R-:W1:Y:S01]  /*7360*/  MUFU.EX2 R155, R155 ;  /* 0x0000009b009b7308 */ /* 0x000e620000000800 */
[----:B------:R-:W-:-:S02]  /*7370*/  FMUL.FTZ R114, R114, R64 ;  /* 0x0000004072727220 */ /* 0x000fc40000410000 */
[-C--:B------:R-:W-:Y:S02]  /*7380*/  FMUL.FTZ R115, R115, R64.reuse ;  /* 0x0000004073737220 */ /* 0x080fe40000410000 */
[-C--:B------:R-:W-:Y:S01]  /*7390*/  FMUL.FTZ R108, R108, R59.reuse ;  /* 0x0000003b6c6c7220 */ /* 0x080fe20000410000 */
[C---:B------:R-:W-:Y:S01]  /*73a0*/  HMMA.16816.F32.BF16 R128, R24.reuse, R16, R128 ;  /* 0x000000101880723c */ /* 0x040fe20000041880 */
[-C--:B------:R-:W-:Y:S01]  /*73b0*/  FMUL.FTZ R109, R109, R59.reuse ;  /* 0x0000003b6d6d7220 */ /* 0x080fe20000410000 */
[----:B------:R-:W-:Y:S01]  /*73c0*/  MUFU.EX2 R171, R171 ;  /* 0x000000ab00ab7308 */ /* 0x000fe20000000800 */
[-C--:B------:R-:W-:Y:S02]  /*73d0*/  FMUL.FTZ R110, R110, R64.reuse ;  /* 0x000000406e6e7220 */ /* 0x080fe40000410000 */
[-C--:B------:R-:W-:Y:S02]  /*73e0*/  FMUL.FTZ R111, R111, R64.reuse ;  /* 0x000000406f6f7220 */ /* 0x080fe40000410000 */
[-C--:B------:R-:W-:Y:S01]  /*73f0*/  FMUL.FTZ R76, R76, R59.reuse ;  /* 0x0000003b4c4c7220 */ /* 0x080fe20000410000 */
[----:B------:R-:W-:Y:S01]  /*7400*/  HMMA.16816.F32.BF16 R116, R24, R18, R116 ;  /* 0x000000121874723c */ /* 0x000fe20000041874 */
[----:B------:R-:W-:Y:S01]  /*7410*/  FMUL.FTZ R77, R77, R59 ;  /* 0x0000003b4d4d7220 */ /* 0x000fe20000410000 */
[----:B------:R-:W2:Y:S01]  /*7420*/  MUFU.EX2 R176, R176 ;  /* 0x000000b000b07308 */ /* 0x000ea20000000800 */
[----:B------:R-:W-:-:S02]  /*7430*/  FMUL.FTZ R78, R78, R64 ;  /* 0x000000404e4e7220 */ /* 0x000fc40000410000 */
[-C--:B------:R-:W-:Y:S02]  /*7440*/  FMUL.FTZ R79, R79, R64.reuse ;  /* 0x000000404f4f7220 */ /* 0x080fe40000410000 */
[-C--:B------:R-:W-:Y:S01]  /*7450*/  FMUL.FTZ R84, R84, R59.reuse ;  /* 0x0000003b54547220 */ /* 0x080fe20000410000 */
[C---:B-----5:R-:W-:Y:S01]  /*7460*/  HMMA.16816.F32.BF16 R112, R24.reuse, R12, R112 ;  /* 0x0000000c1870723c */ /* 0x060fe20000041870 */
[-C--:B------:R-:W-:Y:S01]  /*7470*/  FMUL.FTZ R85, R85, R59.reuse ;  /* 0x0000003b55557220 */ /* 0x080fe20000410000 */
[----:B------:R-:W-:Y:S01]  /*7480*/  MUFU.EX2 R178, R178 ;  /* 0x000000b200b27308 */ /* 0x000fe20000000800 */
[-C--:B------:R-:W-:Y:S02]  /*7490*/  FMUL.FTZ R86, R86, R64.reuse ;  /* 0x0000004056567220 */ /* 0x080fe40000410000 */
[-C--:B------:R-:W-:Y:S02]  /*74a0*/  FMUL.FTZ R87, R87, R64.reuse ;  /* 0x0000004057577220 */ /* 0x080fe40000410000 */
[-C--:B------:R-:W-:Y:S01]  /*74b0*/  FMUL.FTZ R100, R100, R59.reuse ;  /* 0x0000003b64647220 */ /* 0x080fe20000410000 */
[----:B------:R-:W-:Y:S01]  /*74c0*/  HMMA.16816.F32.BF16 R108, R24, R14, R108 ;  /* 0x0000000e186c723c */ /* 0x000fe2000004186c */
[----:B------:R-:W-:Y:S01]  /*74d0*/  FMUL.FTZ R101, R101, R59 ;  /* 0x0000003b65657220 */ /* 0x000fe20000410000 */
[----:B------:R-:W3:Y:S01]  /*74e0*/  MUFU.EX2 R177, R177 ;  /* 0x000000b100b17308 */ /* 0x000ee20000000800 */
[----:B------:R-:W-:-:S02]  /*74f0*/  FMUL.FTZ R102, R102, R64 ;  /* 0x0000004066667220 */ /* 0x000fc40000410000 */
[-C--:B------:R-:W-:Y:S02]  /*7500*/  FMUL.FTZ R103, R103, R64.reuse ;  /* 0x0000004067677220 */ /* 0x080fe40000410000 */
[-C--:B------:R-:W-:Y:S01]  /*7510*/  FMUL.FTZ R96, R96, R59.reuse ;  /* 0x0000003b60607220 */ /* 0x080fe20000410000 */
[C---:B------:R-:W-:Y:S01]  /*7520*/  HMMA.16816.F32.BF16 R76, R24.reuse, R8, R76 ;  /* 0x00000008184c723c */ /* 0x040fe2000004184c */
[----:B------:R-:W-:Y:S01]  /*7530*/  FMUL.FTZ R97, R97, R59 ;  /* 0x0000003b61617220 */ /* 0x000fe20000410000 */
[----:B------:R-:W-:Y:S01]  /*7540*/  MUFU.EX2 R151, R151 ;  /* 0x0000009700977308 */ /* 0x000fe20000000800 */
[-C--:B------:R-:W-:Y:S02]  /*7550*/  FMUL.FTZ R98, R98, R64.reuse ;  /* 0x0000004062627220 */ /* 0x080fe40000410000 */
[----:B------:R-:W-:Y:S02]  /*7560*/  FMUL.FTZ R99, R99, R64 ;  /* 0x0000004063637220 */ /* 0x000fe40000410000 */
[----:B------:R-:W-:Y:S01]  /*7570*/  IMAD.WIDE.U32 R134, R134, -0x2daee0ad, RZ ;  /* 0xd2511f5386867825 */ /* 0x000fe200078e00ff */
[C---:B------:R-:W-:Y:S02]  /*7580*/  HMMA.16816.F32.BF16 R84, R24.reuse, R10, R84 ;  /* 0x0000000a1854723c */ /* 0x040fe40000041854 */
[----:B------:R-:W5:Y:S01]  /*7590*/  MUFU.EX2 R153, R153 ;  /* 0x0000009900997308 */ /* 0x000f620000000800 */
[-C--:B----4-:R-:W-:Y:S01]  /*75a0*/  FMUL.FTZ R68, R68, R50.reuse ;  /* 0x0000003244447220 */ /* 0x090fe20000410000 */
[----:B------:R-:W-:Y:S01]  /*75b0*/  LOP3.LUT R29, R134, 0xffff, RZ, 0xc0, !PT ;  /* 0x0000ffff861d7812 */ /* 0x000fe200078ec0ff */
[-C--:B------:R-:W-:Y:S01]  /*75c0*/  FMUL.FTZ R69, R69, R50.reuse ;  /* 0x0000003245457220 */ /* 0x080fe20000410000 */
[----:B------:R-:W-:Y:S01]  /*75d0*/  LOP3.LUT R28, R135, UR23, R28, 0x96, !PT ;  /* 0x00000017871c7c12 */ /* 0x000fe2000f8e961c */
[-C--:B------:R-:W-:Y:S01]  /*75e0*/  FMUL.FTZ R80, R80, R50.reuse ;  /* 0x0000003250507220 */ /* 0x080fe20000410000 */
[C---:B------:R-:W-:Y:S01]  /*75f0*/  HMMA.16816.F32.BF16 R100, R24.reuse, R4, R100 ;  /* 0x000000041864723c */ /* 0x040fe20000041864 */
[-C--:B------:R-:W-:Y:S01]  /*7600*/  FMUL.FTZ R81, R81, R50.reuse ;  /* 0x0000003251517220 */ /* 0x080fe20000410000 */
[----:B------:R-:W-:Y:S01]  /*7610*/  SHF.R.U32.HI R29, RZ, 0x8, R29 ;  /* 0x00000008ff1d7819 */ /* 0x000fe2000001161d */
[-C--:B------:R-:W-:Y:S01]  /*7620*/  FMUL.FTZ R72, R72, R50.reuse ;  /* 0x0000003248487220 */ /* 0x080fe20000410000 */
[----:B------:R-:W-:Y:S01]  /*7630*/  SHF.R.U32.HI R133, RZ, 0x10, R28 ;  /* 0x00000010ff857819 */ /* 0x000fe2000001161c */
[-C--:B------:R-:W-:Y:S01]  /*7640*/  FMUL.FTZ R73, R73, R50.reuse ;  /* 0x0000003249497220 */ /* 0x080fe20000410000 */
[----:B------:R-:W-:Y:S01]  /*7650*/  MUFU.EX2 R158, R158 ;  /* 0x0000009e009e7308 */ /* 0x000fe20000000800 */
[-C--:B------:R-:W-:Y:S01]  /*7660*/  FMUL.FTZ R124, R124, R50.reuse ;  /* 0x000000327c7c7220 */ /* 0x080fe20000410000 */
[----:B------:R-:W-:Y:S01]  /*7670*/  HMMA.16816.F32.BF16 R96, R24, R6, R96 ;  /* 0x000000061860723c */ /* 0x000fe20000041860 */
[----:B------:R-:W-:-:S02]  /*7680*/  FMUL.FTZ R125, R125, R50 ;  /* 0x000000327d7d7220 */ /* 0x000fc40000410000 */
[-C--:B------:R-:W-:Y:S02]  /*7690*/  FMUL.FTZ R120, R120, R50.reuse ;  /* 0x0000003278787220 */ /* 0x080fe40000410000 */
[-C--:B------:R-:W-:Y:S01]  /*76a0*/  FMUL.FTZ R121, R121, R50.reuse ;  /* 0x0000003279797220 */ /* 0x080fe20000410000 */
[----:B------:R-:W-:Y:S01]  /*76b0*/  MUFU.EX2 R161, R161 ;  /* 0x000000a100a17308 */ /* 0x000fe20000000800 */
[----:B------:R-:W-:Y:S01]  /*76c0*/  LOP3.LUT R24, R229, UR15, R30, 0x96, !PT ;  /* 0x0000000fe5187c12 */ /* 0x000fe2000f8e961e */
[C---:B------:R-:W-:Y:S01]  /*76d0*/  HMMA.16816.F32.BF16 R68, R20.reuse, R12, R68 ;  /* 0x0000000c1444723c */ /* 0x040fe20000041844 */
[--C-:B------:R-:W-:Y:S01]  /*76e0*/  SHF.R.U32.HI R30, RZ, 0x10, R134.reuse ;  /* 0x00000010ff1e7819 */ /* 0x100fe20000011686 */
[-C--:B------:R-:W-:Y:S01]  /*76f0*/  FMUL.FTZ R104, R104, R50.reuse ;  /* 0x0000003268687220 */ /* 0x080fe20000410000 */
[----:B------:R-:W-:Y:S01]  /*7700*/  SHF.R.U32.HI R26, RZ, 0x18, R134 ;  /* 0x00000018ff1a7819 */ /* 0x000fe20000011686 */
[-C--:B------:R-:W-:Y:S01]  /*7710*/  FMUL.FTZ R105, R105, R50.reuse ;  /* 0x0000003269697220 */ /* 0x080fe20000410000 */
[----:B------:R-:W-:Y:S01]  /*7720*/  LOP3.LUT R30, R30, 0xff, RZ, 0xc0, !PT ;  /* 0x000000ff1e1e7812 */ /* 0x000fe200078ec0ff */
[-C--:B------:R-:W-:Y:S01]  /*7730*/  FMUL.FTZ R88, R88, R50.reuse ;  /* 0x0000003258587220 */ /* 0x080fe20000410000 */
[----:B------:R-:W-:Y:S01]  /*7740*/  LOP3.LUT R13, R248, 0xffff, RZ, 0xc0, !PT ;  /* 0x0000fffff80d7812 */ /* 0x000fe200078ec0ff */
[C---:B------:R-:W-:Y:S01]  /*7750*/  HMMA.16816.F32.BF16 R80, R20.reuse, R8, R80 ;  /* 0x000000081450723c */ /* 0x040fe20000041850 */
[--C-:B------:R-:W-:Y:S01]  /*7760*/  SHF.R.U32.HI R12, RZ, 0x18, R248.reuse ;  /* 0x00000018ff0c7819 */ /* 0x100fe200000116f8 */
[-C--:B------:R-:W-:Y:S01]  /*7770*/  FMUL.FTZ R89, R89, R50.reuse ;  /* 0x0000003259597220 */ /* 0x080fe20000410000 */
[----:B------:R-:W-:Y:S01]  /*7780*/  SHF.R.U32.HI R13, RZ, 0x8, R13 ;  /* 0x00000008ff0d7819 */ /* 0x000fe2000001160d */
[-C--:B------:R-:W-:Y:S01]  /*7790*/  FMUL.FTZ R92, R92, R50.reuse ;  /* 0x000000325c5c7220 */ /* 0x080fe20000410000 */
[----:B------:R-:W-:Y:S01]  /*77a0*/  LOP3.LUT R27, R134, 0xff, RZ, 0xc0, !PT ;  /* 0x000000ff861b7812 */ /* 0x000fe200078ec0ff */
[----:B------:R-:W-:Y:S01]  /*77b0*/  FMUL.FTZ R93, R93, R50 ;  /* 0x000000325d5d7220 */ /* 0x000fe20000410000 */
[----:B------:R-:W-:Y:S01]  /*77c0*/  SHF.R.U32.HI R8, RZ, 0x10, R248 ;  /* 0x00000010ff087819 */ /* 0x000fe200000116f8 */
[----:B------:R-:W-:Y:S01]  /*77d0*/  HMMA.16816.F32.BF16 R72, R20, R14, R72 ;  /* 0x0000000e1448723c */ /* 0x000fe20000041848 */
[----:B------:R-:W-:Y:S01]  /*77e0*/  LOP3.LUT R9, R248, 0xff, RZ, 0xc0, !PT ;  /* 0x000000fff8097812 */ /* 0x000fe200078ec0ff */
[----:B------:R-:W-:Y:S01]  /*77f0*/  MUFU.EX2 R156, R156 ;  /* 0x0000009c009c7308 */ /* 0x000fe20000000800 */
[----:B------:R-:W-:Y:S01]  /*7800*/  LOP3.LUT R8, R8, 0xff, RZ, 0xc0, !PT ;  /* 0x000000ff08087812 */ /* 0x000fe200078ec0ff */
[----:B------:R-:W-:Y:S01]  /*7810*/  IMAD.WIDE.U32 R24, R24, -0x326172a9, RZ ;  /* 0xcd9e8d5718187825 */ /* 0x000fe200078e00ff */
[----:B------:R-:W-:-:S02]  /*7820*/  PRMT R26, R30, 0x5410, R26 ;  /* 0x000054101e1a7816 */ /* 0x000fc4000000001a */
[----:B------:R-:W-:Y:S01]  /*7830*/  LOP3.LUT R30, R28, 0xffff, RZ, 0xc0, !PT ;  /* 0x0000ffff1c1e7812 */ /* 0x000fe200078ec0ff */
[--C-:B------:R-:W-:Y:S01]  /*7840*/  FFMA.FTZ R14, R159, c[0x0][0x23c], -R67.reuse ;  /* 0x00008f009f0e7a23 */ /* 0x100fe20000010843 */
[C---:B------:R-:W-:Y:S01]  /*7850*/  HMMA.16816.F32.BF16 R124, R20.reuse, R16, R124 ;  /* 0x00000010147c723c */ /* 0x040fe2000004187c */
[----:B------:R-:W-:Y:S01]  /*7860*/  FFMA.FTZ R159, R157, c[0x0][0x23c], -R67 ;  /* 0x00008f009d9f7a23 */ /* 0x000fe20000010843 */
[----:B------:R-:W-:Y:S01]  /*7870*/  PRMT R9, R9, 0x5410, R13 ;  /* 0x0000541009097816 */ /* 0x000fe2000000000d */
[----:B------:R1:W4:Y:S01]  /*7880*/  MUFU.EX2 R157, R14 ;  /* 0x0000000e009d7308 */ /* 0x0003220000000800 */
[----:B------:R-:W-:Y:S01]  /*7890*/  PRMT R8, R8, 0x5410, R12 ;  /* 0x0000541008087816 */ /* 0x000fe2000000000c */
[--C-:B------:R-:W-:Y:S01]  /*78a0*/  HSET2.LE.AND R26, R26, R53.reuse, PT ;  /* 0x000000351a1a7233 */ /* 0x100fe20003803000 */
[----:B------:R-:W-:Y:S01]  /*78b0*/  PRMT R29, R27, 0x5410, R29 ;  /* 0x000054101b1d7816 */ /* 0x000fe2000000001d */
[--C-:B------:R-:W-:Y:S01]  /*78c0*/  FFMA.FTZ R160, R160, c[0x0][0x23c], -R67.reuse ;  /* 0x00008f00a0a07a23 */ /* 0x100fe20000010843 */
[C---:B------:R-:W-:Y:S01]  /*78d0*/  HMMA.16816.F32.BF16 R120, R20.reuse, R18, R120 ;  /* 0x000000121478723c */ /* 0x040fe20000041878 */
[----:B------:R-:W4:Y:S01]  /*78e0*/  LDSM.16.MT88.4 R16, [R187+0x6800] ;  /* 0x00680000bb10783b */ /* 0x000f220000004200 */
[----:B------:R-:W-:Y:S01]  /*78f0*/  LOP3.LUT R13, R240, 0xffff, RZ, 0xc0, !PT ;  /* 0x0000fffff00d7812 */ /* 0x000fe200078ec0ff */
[--C-:B------:R-:W-:Y:S01]  /*7900*/  HSET2.LE.AND R29, R29, R53.reuse, PT ;  /* 0x000000351d1d7233 */ /* 0x100fe20003803000 */
[----:B------:R-:W-:Y:S01]  /*7910*/  SHF.R.U32.HI R12, RZ, 0x10, R240 ;  /* 0x00000010ff0c7819 */ /* 0x000fe200000116f0 */
[----:B------:R-:W-:Y:S01]  /*7920*/  MUFU.EX2 R154, R154 ;  /* 0x0000009a009a7308 */ /* 0x000fe20000000800 */
[----:B------:R-:W-:Y:S01]  /*7930*/  LOP3.LUT R27, R28, 0xff, RZ, 0xc0, !PT ;  /* 0x000000ff1c1b7812 */ /* 0x000fe200078ec0ff */
[--C-:B------:R-:W-:Y:S01]  /*7940*/  HSET2.LE.AND R8, R8, R53.reuse, PT ;  /* 0x0000003508087233 */ /* 0x100fe20003803000 */
[----:B------:R-:W-:Y:S01]  /*7950*/  SHF.R.U32.HI R31, RZ, 0x8, R30 ;  /* 0x00000008ff1f7819 */ /* 0x000fe2000001161e */
[C---:B------:R-:W-:Y:S01]  /*7960*/  HMMA.16816.F32.BF16 R104, R20.reuse, R10, R104 ;  /* 0x0000000a1468723c */ /* 0x040fe20000041868 */
[----:B------:R-:W-:Y:S01]  /*7970*/  SHF.R.U32.HI R28, RZ, 0x18, R28 ;  /* 0x00000018ff1c7819 */ /* 0x000fe2000001161c */
[----:B------:R-:W-:Y:S01]  /*7980*/  FFMA.FTZ R170, R170, c[0x0][0x23c], -R67 ;  /* 0x00008f00aaaa7a23 */ /* 0x000fe20000010843 */
[----:B------:R-:W-:Y:S01]  /*7990*/  LOP3.LUT R30, R133, 0xff, RZ, 0xc0, !PT ;  /* 0x000000ff851e7812 */ /* 0x000fe200078ec0ff */
[----:B------:R-:W3:Y:S01]  /*79a0*/  MUFU.EX2 R159, R159 ;  /* 0x0000009f009f7308 */ /* 0x000ee20000000800 */
[----:B------:R-:W-:Y:S01]  /*79b0*/  SHF.R.U32.HI R13, RZ, 0x8, R13 ;  /* 0x00000008ff0d7819 */ /* 0x000fe2000001160d */
[--C-:B------:R-:W-:Y:S01]  /*79c0*/  FFMA.FTZ R146, R146, c[0x0][0x23c], -R56.reuse ;  /* 0x00008f0092927a23 */ /* 0x100fe20000010838 */
[----:B------:R-:W-:Y:S01]  /*79d0*/  LOP3.LUT R10, R240, 0xff, RZ, 0xc0, !PT ;  /* 0x000000fff00a7812 */ /* 0x000fe200078ec0ff */
[C---:B------:R-:W-:Y:S01]  /*79e0*/  HMMA.16816.F32.BF16 R88, R20.reuse, R4, R88 ;  /* 0x000000041458723c */ /* 0x040fe20000041858 */
[----:B------:R-:W-:Y:S01]  /*79f0*/  LOP3.LUT R12, R12, 0xff, RZ, 0xc0, !PT ;  /* 0x000000ff0c0c7812 */ /* 0x000fe200078ec0ff */
[----:B------:R-:W-:Y:S01]  /*7a00*/  FFMA.FTZ R145, R145, c[0x0][0x23c], -R56 ;  /* 0x00008f0091917a23 */ /* 0x000fe20000010838 */
[----:B-1----:R-:W-:Y:S01]  /*7a10*/  F2FP.BF16.PACK_AB R14, R155, R152 ;  /* 0x000000989b0e723e */ /* 0x002fe200000010ff */
[----:B------:R-:W-:Y:S01]  /*7a20*/  MUFU.EX2 R163, R163 ;  /* 0x000000a300a37308 */ /* 0x000fe20000000800 */
[----:B------:R-:W-:Y:S01]  /*7a30*/  PRMT R27, R27, 0x5410, R31 ;  /* 0x000054101b1b7816 */ /* 0x000fe2000000001f */
[----:B------:R-:W-:Y:S01]  /*7a40*/  FFMA.FTZ R144, R144, c[0x0][0x23c], -R54 ;  /* 0x00008f0090907a23 */ /* 0x000fe20000010836 */
[----:B------:R-:W-:Y:S01]  /*7a50*/  SHF.R.U32.HI R11, RZ, 0x18, R240 ;  /* 0x00000018ff0b7819 */ /* 0x000fe200000116f0 */
[----:B------:R-:W-:Y:S01]  /*7a60*/  HMMA.16816.F32.BF16 R92, R20, R6, R92 ;  /* 0x00000006145c723c */ /* 0x000fe2000004185c */
[----:B--2---:R-:W-:Y:S01]  /*7a70*/  F2FP.BF16.PACK_AB R133, R176, R171 ;  /* 0x000000abb085723e */ /* 0x004fe200000010ff */
[----:B------:R-:W-:Y:S01]  /*7a80*/  FFMA.FTZ R66, R66, c[0x0][0x23c], -R67 ;  /* 0x00008f0042427a23 */ /* 0x000fe20000010843 */
[----:B------:R-:W-:Y:S01]  /*7a90*/  PRMT R31, R30, 0x5410, R28 ;  /* 0x000054101e1f7816 */ /* 0x000fe2000000001c */
[----:B------:R-:W1:Y:S01]  /*7aa0*/  MUFU.EX2 R162, R162 ;  /* 0x000000a200a27308 */ /* 0x000e620000000800 */
[----:B------:R-:W-:Y:S01]  /*7ab0*/  PRMT R10, R10, 0x5410, R13 ;  /* 0x000054100a0a7816 */ /* 0x000fe2000000000d */
[--C-:B------:R-:W-:Y:S01]  /*7ac0*/  HSET2.LE.AND R28, R27, R53.reuse, PT ;  /* 0x000000351b1c7233 */ /* 0x100fe20003803000 */
[----:B------:R-:W-:Y:S01]  /*7ad0*/  LOP3.LUT R30, R29, R133, RZ, 0xc0, !PT ;  /* 0x000000851d1e7212 */ /* 0x000fe200078ec0ff */
[--C-:B------:R-:W-:Y:S01]  /*7ae0*/  HSET2.LE.AND R22, R9, R53.reuse, PT ;  /* 0x0000003509167233 */ /* 0x100fe20003803000 */
[----:B------:R-:W-:Y:S01]  /*7af0*/  PRMT R9, R12, 0x5410, R11 ;  /* 0x000054100c097816 */ /* 0x000fe2000000000b */
[--C-:B------:R-:W-:Y:S01]  /*7b00*/  HSET2.LE.AND R29, R31, R53.reuse, PT ;  /* 0x000000351f1d7233 */ /* 0x100fe20003803000 */
[----:B---3--:R-:W-:Y:S01]  /*7b10*/  F2FP.BF16.PACK_AB R31, R177, R178 ;  /* 0x000000b2b11f723e */ /* 0x008fe200000010ff */
[--C-:B------:R-:W-:Y:S01]  /*7b20*/  HSET2.LE.AND R10, R10, R53.reuse, PT ;  /* 0x000000350a0a7233 */ /* 0x100fe20003803000 */
[----:B------:R-:W-:Y:S01]  /*7b30*/  LOP3.LUT R22, R22, R14, RZ, 0xc0, !PT ;  /* 0x0000000e16167212 */ /* 0x000fe200078ec0ff */
[----:B------:R-:W-:Y:S01]  /*7b40*/  HSET2.LE.AND R21, R9, R53, PT ;  /* 0x0000003509157233 */ /* 0x000fe20003803000 */
[----:B------:R-:W2:Y:S01]  /*7b50*/  LDSM.16.MT88.4 R12, [R186+0x6800] ;  /* 0x00680000ba0c783b */ /* 0x000ea20000004200 */
[----:B-----5:R-:W-:Y:S01]  /*7b60*/  F2FP.BF16.PACK_AB R20, R153, R151 ;  /* 0x000000979914723e */ /* 0x020fe200000010ff */
[----:B------:R-:W-:Y:S01]  /*7b70*/  MUFU.EX2 R168, R168 ;  /* 0x000000a800a87308 */ /* 0x000fe20000000800 */
[----:B----4-:R-:W-:Y:S01]  /*7b80*/  F2FP.BF16.PACK_AB R23, R157, R158 ;  /* 0x0000009e9d17723e */ /* 0x010fe200000010ff */
[----:B------:R-:W-:Y:S01]  /*7b90*/  FFMA.FTZ R65, R65, c[0x0][0x23c], -R67 ;  /* 0x00008f0041417a23 */ /* 0x000fe20000010843 */
[----:B------:R-:W-:Y:S01]  /*7ba0*/  LOP3.LUT R226, R25, UR22, R226, 0x96, !PT ;  /* 0x0000001619e27c12 */ /* 0x000fe2000f8e96e2 */
[--C-:B------:R-:W-:Y:S01]  /*7bb0*/  FFMA.FTZ R143, R143, c[0x0][0x23c], -R147.reuse ;  /* 0x00008f008f8f7a23 */ /* 0x100fe20000010893 */
[----:B------:R-:W-:Y:S01]  /*7bc0*/  LOP3.LUT R31, R26, R31, RZ, 0xc0, !PT ;  /* 0x0000001f1a1f7212 */ /* 0x000fe200078ec0ff */
[--C-:B------:R-:W-:Y:S01]  /*7bd0*/  FFMA.FTZ R141, R141, c[0x0][0x23c], -R147.reuse ;  /* 0x00008f008d8d7a23 */ /* 0x100fe20000010893 */
[----:B------:R-:W-:Y:S01]  /*7be0*/  F2FP.BF16.PACK_AB R27, R156, R161 ;  /* 0x000000a19c1b723e */ /* 0x000fe200000010ff */
[----:B------:R-:W-:Y:S01]  /*7bf0*/  IMAD.WIDE.U32 R226, R226, -0x2daee0ad, RZ ;  /* 0xd2511f53e2e27825 */ /* 0x000fe200078e00ff */
[----:B------:R-:W-:Y:S01]  /*7c00*/  LOP3.LUT R26, R213, UR20, R24, 0x96, !PT ;  /* 0x00000014d51a7c12 */ /* 0x000fe2000f8e9618 */
[----:B------:R-:W3:Y:S01]  /*7c10*/  MUFU.EX2 R169, R169 ;  /* 0x000000a900a97308 */ /* 0x000ee20000000800 */
[----:B------:R-:W-:Y:S01]  /*7c20*/  LOP3.LUT R23, R8, R23, RZ, 0xc0, !PT ;  /* 0x0000001708177212 */ /* 0x000fe200078ec0ff */
[--C-:B------:R-:W-:Y:S01]  /*7c30*/  FFMA.FTZ R142, R142, c[0x0][0x23c], -R147.reuse ;  /* 0x00008f008e8e7a23 */ /* 0x100fe20000010893 */
[----:B------:R-:W-:Y:S01]  /*7c40*/  LOP3.LUT R20, R10, R20, RZ, 0xc0, !PT ;  /* 0x000000140a147212 */ /* 0x000fe200078ec0ff */
[----:B------:R-:W-:Y:S01]  /*7c50*/  FFMA.FTZ R140, R140, c[0x0][0x23c], -R147 ;  /* 0x00008f008c8c7a23 */ /* 0x000fe20000010893 */
[----:B------:R-:W4:Y:S01]  /*7c60*/  LDSM.16.MT88.4 R8, [R185+0x6800] ;  /* 0x00680000b908783b */ /* 0x000f220000004200 */
[----:B------:R-:W-:Y:S01]  /*7c70*/  LOP3.LUT R29, R29, R27, RZ, 0xc0, !PT ;  /* 0x0000001b1d1d7212 */ /* 0x000fe200078ec0ff */
[----:B------:R-:W-:Y:S01]  /*7c80*/  IMAD.WIDE.U32 R26, R26, -0x2daee0ad, RZ ;  /* 0xd2511f531a1a7825 */ /* 0x000fe200078e00ff */
[----:B------:R-:W-:Y:S01]  /*7c90*/  F2FP.BF16.PACK_AB R4, R159, R154 ;  /* 0x0000009a9f04723e */ /* 0x000fe200000010ff */
[----:B------:R-:W-:Y:S01]  /*7ca0*/  MUFU.EX2 R165, R165 ;  /* 0x000000a500a57308 */ /* 0x000fe20000000800 */
[----:B-1----:R-:W-:Y:S01]  /*7cb0*/  F2FP.BF16.PACK_AB R133, R162, R163 ;  /* 0x000000a3a285723e */ /* 0x002fe200000010ff */
[----:B------:R-:W-:Y:S01]  /*7cc0*/  FFMA.FTZ R48, R210, R59, R48 ;  /* 0x0000003bd2307223 */ /* 0x000fe20000010030 */
[----:B------:R-:W-:Y:S01]  /*7cd0*/  LOP3.LUT R220, R227, UR19, R220, 0x96, !PT ;  /* 0x00000013e3dc7c12 */ /* 0x000fe2000f8e96dc */
[----:B------:R-:W-:Y:S01]  /*7ce0*/  FFMA.FTZ R52, R209, R64, R52 ;  /* 0x00000040d1347223 */ /* 0x000fe20000010034 */
[----:B------:R-:W-:Y:S01]  /*7cf0*/  LOP3.LUT R134, R27, UR17, R226, 0x96, !PT ;  /* 0x000000111b867c12 */ /* 0x000fe2000f8e96e2 */
[----:B------:R-:W-:Y:S01]  /*7d00*/  FFMA.FTZ R44, R208, R50, R44 ;  /* 0x00000032d02c7223 */ /* 0x000fe2000001002c */
[----:B------:R-:W-:Y:S01]  /*7d10*/  LOP3.LUT R21, R21, R4, RZ, 0xc0, !PT ;  /* 0x0000000415157212 */ /* 0x000fe200078ec0ff */
[----:B------:R-:W-:Y:S01]  /*7d20*/  IMAD.WIDE.U32 R220, R220, -0x326172a9, RZ ;  /* 0xcd9e8d57dcdc7825 */ /* 0x000fe200078e00ff */
[----:B------:R-:W-:Y:S01]  /*7d30*/  LOP3.LUT R28, R28, R133, RZ, 0xc0, !PT ;  /* 0x000000851c1c7212 */ /* 0x000fe200078ec0ff */
[----:B------:R-:W1:Y:S01]  /*7d40*/  LDSM.16.MT88.4 R4, [R184+0x6800] ;  /* 0x00680000b804783b */ /* 0x000e620000004200 */
[----:B------:R-:W-:Y:S01]  /*7d50*/  LOP3.LUT R179, R25, UR22, R179, 0x96, !PT ;  /* 0x0000001619b37c12 */ /* 0x000fe2000f8e96b3 */
[----:B------:R-:W-:Y:S01]  /*7d60*/  IMAD.WIDE.U32 R134, R134, -0x326172a9, RZ ;  /* 0xcd9e8d5786867825 */ /* 0x000fe200078e00ff */
[----:B------:R-:W-:Y:S01]  /*7d70*/  LOP3.LUT R213, R221, UR18, R212, 0x96, !PT ;  /* 0x00000012ddd57c12 */ /* 0x000fe2000f8e96d4 */
[-C--:B------:R-:W-:Y:S01]  /*7d80*/  HMMA.16816.F32.BF16 R120, R20, R18.reuse, R120 ;  /* 0x000000121478723c */ /* 0x080fe20000041878 */
[----:B------:R-:W5:Y:S01]  /*7d90*/  MUFU.EX2 R167, R167 ;  /* 0x000000a700a77308 */ /* 0x000f620000000800 */
[----:B------:R-:W-:Y:S01]  /*7da0*/  FFMA.FTZ R40, R207, R49, R40 ;  /* 0x00000031cf287223 */ /* 0x000fe20000010028 */
[----:B------:R-:W-:Y:S01]  /*7db0*/  LOP3.LUT R212, R135, UR16, R220, 0x96, !PT ;  /* 0x0000001087d47c12 */ /* 0x000fe2000f8e96dc */
[--C-:B------:R-:W-:Y:S01]  /*7dc0*/  FFMA.FTZ R61, R61, c[0x0][0x23c], -R67.reuse ;  /* 0x00008f003d3d7a23 */ /* 0x100fe20000010843 */
[----:B------:R-:W-:Y:S01]  /*7dd0*/  LOP3.LUT R220, R217, UR20, R24, 0x96, !PT ;  /* 0x00000014d9dc7c12 */ /* 0x000fe2000f8e9618 */
[----:B------:R-:W-:Y:S01]  /*7de0*/  FFMA.FTZ R63, R63, c[0x0][0x23c], -R67 ;  /* 0x00008f003f3f7a23 */ /* 0x000fe20000010843 */
[----:B---3--:R-:W-:Y:S01]  /*7df0*/  F2FP.BF16.PACK_AB R24, R169, R168 ;  /* 0x000000a8a918723e */ /* 0x008fe200000010ff */
[----:B------:R-:W-:Y:S01]  /*7e00*/  HMMA.16816.F32.BF16 R116, R28, R18, R116 ;  /* 0x000000121c74723c */ /* 0x000fe20000041874 */
[----:B------:R-:W-:Y:S01]  /*7e10*/  MUFU.EX2 R166, R166 ;  /* 0x000000a600a67308 */ /* 0x000fe20000000800 */
[----:B------:R-:W-:-:S04]  /*7e20*/  IMAD.WIDE.U32 R220, R220, -0x2daee0ad, RZ ;  /* 0xd2511f53dcdc7825 */ /* 0x000fc800078e00ff */
[----:B------:R-:W-:Y:S02]  /*7e30*/  FADD.FTZ R48, R47, R48 ;  /* 0x000000302f307221 */ /* 0x000fe40000010000 */
[----:B------:R-:W-:Y:S01]  /*7e40*/  IMAD.WIDE.U32 R18, R179, -0x2daee0ad, RZ ;  /* 0xd2511f53b3127825 */ /* 0x000fe200078e00ff */
[-C--:B------:R-:W-:Y:S01]  /*7e50*/  HMMA.16816.F32.BF16 R124, R20, R16.reuse, R124 ;  /* 0x00000010147c723c */ /* 0x080fe2000004187c */
[----:B------:R-:W3:Y:S01]  /*7e60*/  MUFU.EX2 R164, R164 ;  /* 0x000000a400a47308 */ /* 0x000ee20000000800 */
[----:B-----5:R-:W-:Y:S01]  /*7e70*/  F2FP.BF16.PACK_AB R25, R167, R165 ;  /* 0x000000a5a719723e */ /* 0x020fe200000010ff */
[----:B------:R-:W-:Y:S01]  /*7e80*/  FADD.FTZ R52, R55, R52 ;  /* 0x0000003437347221 */ /* 0x000fe20000010000 */
[----:B------:R-:W-:Y:S01]  /*7e90*/  LOP3.LUT R214, R19, UR19, R218, 0x96, !PT ;  /* 0x0000001313d67c12 */ /* 0x000fe2000f8e96da */
[----:B------:R-:W-:Y:S01]  /*7ea0*/  FADD.FTZ R44, R43, R44 ;  /* 0x0000002c2b2c7221 */ /* 0x000fe20000010000 */
[----:B------:R-:W-:Y:S01]  /*7eb0*/  LOP3.LUT R217, R221, UR17, R18, 0x96, !PT ;  /* 0x00000011ddd97c12 */ /* 0x000fe2000f8e9612 */
[----:B------:R-:W-:Y:S01]  /*7ec0*/  FADD.FTZ R40, R39, R40 ;  /* 0x0000002827287221 */ /* 0x000fe20000010000 */
[----:B------:R-:W-:Y:S01]  /*7ed0*/  HMMA.16816.F32.BF16 R128, R28, R16, R128 ;  /* 0x000000101c80723c */ /* 0x000fe20000041880 */
[----:B------:R-:W-:Y:S01]  /*7ee0*/  IMAD.WIDE.U32 R214, R214, -0x326172a9, RZ ;  /* 0xcd9e8d57d6d67825 */ /* 0x000fe200078e00ff */
[----:B------:R-:W-:Y:S03]  /*7ef0*/  MUFU.EX2 R160, R160 ;  /* 0x000000a000a07308 */ /* 0x000fe60000000800 */
[----:B------:R-:W-:Y:S01]  /*7f00*/  FADD.FTZ R48, R46, R48 ;  /* 0x000000302e307221 */ /* 0x000fe20000010000 */
[----:B------:R-:W-:Y:S01]  /*7f10*/  LOP3.LUT R133, R215, UR18, R216, 0x96, !PT ;  /* 0x00000012d7857c12 */ /* 0x000fe2000f8e96d8 */
[----:B------:R-:W-:Y:S01]  /*7f20*/  IMAD.WIDE.U32 R16, R213, -0x2daee0ad, RZ ;  /* 0xd2511f53d5107825 */ /* 0x000fe200078e00ff */
[----:B--2---:R-:W-:Y:S02]  /*7f30*/  HMMA.16816.F32.BF16 R68, R20, R12, R68 ;  /* 0x0000000c1444723c */ /* 0x004fe40000041844 */
[----:B------:R-:W2:Y:S01]  /*7f40*/  MUFU.EX2 R170, R170 ;  /* 0x000000aa00aa7308 */ /* 0x000ea20000000800 */
[----:B------:R-:W-:Y:S01]  /*7f50*/  IMAD.WIDE.U32 R212, R212, -0x2daee0ad, RZ ;  /* 0xd2511f53d4d47825 */ /* 0x000fe200078e00ff */
[----:B------:R-:W-:-:S02]  /*7f60*/  LOP3.LUT R218, R17, UR9, R26, 0x96, !PT ;  /* 0x0000000911da7c12 */ /* 0x000fc4000f8e961a */
[----:B---3--:R-:W-:Y:S01]  /*7f70*/  F2FP.BF16.PACK_AB R26, R164, R166 ;  /* 0x000000a6a41a723e */ /* 0x008fe200000010ff */
[----:B------:R-:W-:Y:S01]  /*7f80*/  IMAD.WIDE.U32 R216, R217, -0x326172a9, RZ ;  /* 0xcd9e8d57d9d87825 */ /* 0x000fe200078e00ff */
[----:B------:R-:W-:Y:S01]  /*7f90*/  LOP3.LUT R16, R213, UR4, R16, 0x96, !PT ;  /* 0x00000004d5107c12 */ /* 0x000fe2000f8e9610 */
[----:B------:R-:W-:Y:S01]  /*7fa0*/  HMMA.16816.F32.BF16 R112, R28, R12, R112 ;  /* 0x0000000c1c70723c */ /* 0x000fe20000041870 */
[----:B------:R-:W-:Y:S01]  /*7fb0*/  MUFU.EX2 R146, R146 ;  /* 0x0000009200927308 */ /* 0x000fe20000000800 */
[----:B------:R-:W-:Y:S01]  /*7fc0*/  IMAD.WIDE.U32 R218, R218, -0x326172a9, RZ ;  /* 0xcd9e8d57dada7825 */ /* 0x000fe200078e00ff */
[----:B------:R-:W-:-:S03]  /*7fd0*/  LOP3.LUT R214, R217, UR16, R214, 0x96, !PT ;  /* 0x00000010d9d67c12 */ /* 0x000fc6000f8e96d6 */
[----:B------:R-:W-:Y:S01]  /*7fe0*/  IMAD.WIDE.U32 R226, R133, -0x2daee0ad, RZ ;  /* 0xd2511f5385e27825 */ /* 0x000fe200078e00ff */
[----:B------:R-:W-:Y:S01]  /*7ff0*/  LOP3.LUT R134, R219, UR7, R134, 0x96, !PT ;  /* 0x00000007db867c12 */ /* 0x000fe2000f8e9686 */
[-C--:B------:R-:W-:Y:S01]  /*8000*/  HMMA.16816.F32.BF16 R72, R20, R14.reuse, R72 ;  /* 0x0000000e1448723c */ /* 0x080fe20000041848 */
[----:B--2---:R-:W-:Y:S01]  /*8010*/  F2FP.BF16.PACK_AB R27, R170, R160 ;  /* 0x000000a0aa1b723e */ /* 0x004fe200000010ff */
[----:B------:R-:W-:Y:S01]  /*8020*/  IMAD.WIDE.U32 R12, R16, -0x326172a9, RZ ;  /* 0xcd9e8d57100c7825 */ /* 0x000fe200078e00ff */
[----:B------:R-:W-:Y:S01]  /*8030*/  LOP3.LUT R220, R227, UR9, R220, 0x96, !PT ;  /* 0x00000009e3dc7c12 */ /* 0x000fe2000f8e96dc */
[----:B------:R-:W-:Y:S02]  /*8040*/  MUFU.EX2 R145, R145 ;  /* 0x0000009100917308 */ /* 0x000fe40000000800 */
[----:B------:R-:W-:Y:S01]  /*8050*/  IMAD.WIDE.U32 R214, R214, -0x2daee0ad, RZ ;  /* 0xd2511f53d6d67825 */ /* 0x000fe200078e00ff */
[----:B------:R-:W-:Y:S01]  /*8060*/  LOP3.LUT R16, R13, UR24, R218, 0x96, !PT ;  /* 0x000000180d107c12 */ /* 0x000fe2000f8e96da */
[----:B------:R-:W-:Y:S02]  /*8070*/  HMMA.16816.F32.BF16 R108, R28, R14, R108 ;  /* 0x0000000e1c6c723c */ /* 0x000fe4000004186c */
[----:B------:R-:W-:Y:S01]  /*8080*/  IMAD.WIDE.U32 R220, R220, -0x326172a9, RZ ;  /* 0xcd9e8d57dcdc7825 */ /* 0x000fe200078e00ff */
[----:B------:R-:W-:Y:S01]  /*8090*/  LOP3.LUT R17, R16, 0xff, RZ, 0xc0, !PT ;  /* 0x000000ff10117812 */ /* 0x000fe200078ec0ff */
[----:B------:R-:W-:Y:S01]  /*80a0*/  MUFU.EX2 R66, R66 ;  /* 0x0000004200427308 */ /* 0x000fe20000000800 */
[----:B------:R-:W-:Y:S01]  /*80b0*/  LOP3.LUT R226, R215, UR4, R226, 0x96, !PT ;  /* 0x00000004d7e27c12 */ /* 0x000fe2000f8e96e2 */
[----:B------:R-:W-:Y:S01]  /*80c0*/  FADD.FTZ R52, R57, R52 ;  /* 0x0000003439347221 */ /* 0x000fe20000010000 */
[----:B------:R-:W-:Y:S01]  /*80d0*/  LOP3.LUT R15, R12, 0xffff, RZ, 0xc0, !PT ;  /* 0x0000ffff0c0f7812 */ /* 0x000fe200078ec0ff */
[-C--:B----4-:R-:W-:Y:S01]  /*80e0*/  HMMA.16816.F32.BF16 R80, R20, R8.reuse, R80 ;  /* 0x000000081450723c */ /* 0x090fe20000041850 */
[--C-:B------:R-:W-:Y:S01]  /*80f0*/  SHF.R.U32.HI R14, RZ, 0x10, R12.reuse ;  /* 0x00000010ff0e7819 */ /* 0x100fe2000001160c */
[----:B------:R-:W-:Y:S01]  /*8100*/  IMAD.WIDE.U32 R226, R226, -0x326172a9, RZ ;  /* 0xcd9e8d57e2e27825 */ /* 0x000fe200078e00ff */
[----:B------:R-:W-:Y:S01]  /*8110*/  LOP3.LUT R13, R12, 0xff, RZ, 0xc0, !PT ;  /* 0x000000ff0c0d7812 */ /* 0x000fe200078ec0ff */
[----:B------:R-:W-:Y:S01]  /*8120*/  MUFU.EX2 R65, R65 ;  /* 0x0000004100417308 */ /* 0x000fe20000000800 */
[----:B------:R-:W-:Y:S01]  /*8130*/  SHF.R.U32.HI R12, RZ, 0x18, R12 ;  /* 0x00000018ff0c7819 */ /* 0x000fe2000001160c */
[----:B------:R-:W-:Y:S01]  /*8140*/  FADD.FTZ R44, R42, R44 ;  /* 0x0000002c2a2c7221 */ /* 0x000fe20000010000 */
[----:B------:R-:W-:Y:S01]  /*8150*/  SHF.R.U32.HI R19, RZ, 0x8, R15 ;  /* 0x00000008ff137819 */ /* 0x000fe2000001160f */
[----:B------:R-:W-:Y:S01]  /*8160*/  HMMA.16816.F32.BF16 R76, R28, R8, R76 ;  /* 0x000000081c4c723c */ /* 0x000fe2000004184c */
[----:B------:R-:W-:Y:S01]  /*8170*/  LOP3.LUT R18, R14, 0xff, RZ, 0xc0, !PT ;  /* 0x000000ff0e127812 */ /* 0x000fe200078ec0ff */
[----:B------:R-:W-:Y:S01]  /*8180*/  FADD.FTZ R40, R38, R40 ;  /* 0x0000002826287221 */ /* 0x000fe20000010000 */
[----:B------:R-:W-:Y:S01]  /*8190*/  SHF.R.U32.HI R133, RZ, 0x10, R226 ;  /* 0x00000010ff857819 */ /* 0x000fe200000116e2 */
[----:B------:R-:W-:Y:S01]  /*81a0*/  MUFU.EX2 R143, R143 ;  /* 0x0000008f008f7308 */ /* 0x000fe20000000800 */
[----:B------:R-:W-:-:S02]  /*81b0*/  FADD.FTZ R48, R45, R48 ;  /* 0x000000302d307221 */ /* 0x000fc40000010000 */
[----:B------:R-:W-:Y:S01]  /*81c0*/  LOP3.LUT R9, R16, 0xffff, RZ, 0xc0, !PT ;  /* 0x0000ffff10097812 */ /* 0x000fe200078ec0ff */
[C---:B------:R-:W-:Y:S01]  /*81d0*/  HMMA.16816.F32.BF16 R84, R28.reuse, R10, R84 ;  /* 0x0000000a1c54723c */ /* 0x040fe20000041854 */
[----:B------:R-:W-:Y:S01]  /*81e0*/  SHF.R.U32.HI R8, RZ, 0x10, R16 ;  /* 0x00000010ff087819 */ /* 0x000fe20000011610 */
[----:B------:R-:W-:Y:S01]  /*81f0*/  FADD.FTZ R52, R58, R52 ;  /* 0x000000343a347221 */ /* 0x000fe20000010000 */
[----:B------:R-:W-:Y:S01]  /*8200*/  SHF.R.U32.HI R16, RZ, 0x18, R16 ;  /* 0x00000018ff107819 */ /* 0x000fe20000011610 */
[----:B------:R-:W-:Y:S01]  /*8210*/  MUFU.EX2 R141, R141 ;  /* 0x0000008d008d7308 */ /* 0x000fe20000000800 */
[----:B------:R-:W-:Y:S01]  /*8220*/  SHF.R.U32.HI R15, RZ, 0x8, R9 ;  /* 0x00000008ff0f7819 */ /* 0x000fe20000011609 */
[----:B------:R-:W-:Y:S01]  /*8230*/  FADD.FTZ R44, R41, R44 ;  /* 0x0000002c292c7221 */ /* 0x000fe20000010000 */
[----:B------:R-:W-:Y:S01]  /*8240*/  LOP3.LUT R14, R8, 0xff, RZ, 0xc0, !PT ;  /* 0x000000ff080e7812 */ /* 0x000fe200078ec0ff */
[C---:B-1----:R-:W-:Y:S01]  /*8250*/  HMMA.16816.F32.BF16 R100, R28.reuse, R4, R100 ;  /* 0x000000041c64723c */ /* 0x042fe20000041864 */
[----:B------:R-:W-:Y:S01]  /*8260*/  PRMT R9, R13, 0x5410, R19 ;  /* 0x000054100d097816 */ /* 0x000fe20000000013 */
[----:B------:R-:W-:Y:S01]  /*8270*/  FADD.FTZ R40, R37, R40 ;  /* 0x0000002825287221 */ /* 0x000fe20000010000 */
[----:B------:R-:W-:Y:S01]  /*8280*/  PRMT R8, R18, 0x5410, R12 ;  /* 0x0000541012087816 */ /* 0x000fe2000000000c */
[----:B------:R-:W-:Y:S01]  /*8290*/  MUFU.EX2 R142, R142 ;  /* 0x0000008e008e7308 */ /* 0x000fe20000000800 */
[----:B------:R-:W-:Y:S01]  /*82a0*/  PRMT R13, R17, 0x5410, R15 ;  /* 0x00005410110d7816 */ /* 0x000fe2000000000f */
[--C-:B------:R-:W-:Y:S01]  /*82b0*/  HSET2.LE.AND R9, R9, R53.reuse, PT ;  /* 0x0000003509097233 */ /* 0x100fe20003803000 */
[----:B------:R-:W-:Y:S01]  /*82c0*/  PRMT R12, R14, 0x5410, R16 ;  /* 0x000054100e0c7816 */ /* 0x000fe20000000010 */
[----:B------:R-:W-:Y:S01]  /*82d0*/  HMMA.16816.F32.BF16 R96, R28, R6, R96 ;  /* 0x000000061c60723c */ /* 0x000fe20000041860 */
[--C-:B------:R-:W-:Y:S01]  /*82e0*/  HSET2.LE.AND R8, R8, R53.reuse, PT ;  /* 0x0000003508087233 */ /* 0x100fe20003803000 */
[----:B------:R-:W-:Y:S01]  /*82f0*/  LOP3.LUT R133, R133, 0xff, RZ, 0xc0, !PT ;  /* 0x000000ff85857812 */ /* 0x000fe200078ec0ff */
[--C-:B------:R-:W-:Y:S01]  /*8300*/  HSET2.LE.AND R13, R13, R53.reuse, PT ;  /* 0x000000350d0d7233 */ /* 0x100fe20003803000 */
[----:B------:R-:W-:Y:S01]  /*8310*/  LOP3.LUT R26, R9, R26, RZ, 0xc0, !PT ;  /* 0x0000001a091a7212 */ /* 0x000fe200078ec0ff */
[--C-:B------:R-:W-:Y:S01]  /*8320*/  HSET2.LE.AND R12, R12, R53.reuse, PT ;  /* 0x000000350c0c7233 */ /* 0x100fe20003803000 */
[----:B------:R-:W-:Y:S01]  /*8330*/  LOP3.LUT R27, R8, R27, RZ, 0xc0, !PT ;  /* 0x0000001b081b7212 */ /* 0x000fe200078ec0ff */
[----:B------:R-:W-:Y:S01]  /*8340*/  FFMA.FTZ R30, R62, c[0x0][0x23c], -R54 ;  /* 0x00008f003e1e7a23 */ /* 0x000fe20000010836 */
[----:B------:R-:W-:Y:S01]  /*8350*/  LOP3.LUT R24, R13, R24, RZ, 0xc0, !PT ;  /* 0x000000180d187212 */ /* 0x000fe200078ec0ff */
[C---:B------:R-:W-:Y:S01]  /*8360*/  HMMA.16816.F32.BF16 R88, R20.reuse, R4, R88 ;  /* 0x000000041458723c */ /* 0x040fe20000041858 */
[----:B------:R-:W-:Y:S01]  /*8370*/  LOP3.LUT R25, R12, R25, RZ, 0xc0, !PT ;  /* 0x000000190c197212 */ /* 0x000fe200078ec0ff */
[----:B------:R-:W-:Y:S01]  /*8380*/  FFMA.FTZ R28, R150, c[0x0][0x23c], -R56 ;  /* 0x00008f00961c7a23 */ /* 0x000fe20000010838 */
[----:B------:R-:W-:Y:S01]  /*8390*/  LOP3.LUT R62, R227, UR24, R220, 0x96, !PT ;  /* 0x00000018e33e7c12 */ /* 0x000fe2000f8e96dc */
[----:B------:R-:W1:Y:S01]  /*83a0*/  LDSM.16.MT88.4 R12, [R185+0x7000] ;  /* 0x00700000b90c783b */ /* 0x000e620000004200 */
[----:B------:R-:W-:Y:S01]  /*83b0*/  FFMA.FTZ R29, R149, c[0x0][0x23c], -R56 ;  /* 0x00008f00951d7a23 */ /* 0x000fe20000010838 */
[----:B------:R-:W-:Y:S01]  /*83c0*/  MUFU.EX2 R30, R30 ;  /* 0x0000001e001e7308 */ /* 0x000fe20000000800 */
[----:B------:R-:W-:Y:S01]  /*83d0*/  LOP3.LUT R5, R62, 0xffff, RZ, 0xc0, !PT ;  /* 0x0000ffff3e057812 */ /* 0x000fe200078ec0ff */
[C---:B------:R-:W-:Y:S01]  /*83e0*/  HMMA.16816.F32.BF16 R104, R20.reuse, R10, R104 ;  /* 0x0000000a1468723c */ /* 0x040fe20000041868 */
[--C-:B------:R-:W-:Y:S01]  /*83f0*/  FFMA.FTZ R31, R60, c[0x0][0x23c], -R54.reuse ;  /* 0x00008f003c1f7a23 */ /* 0x100fe20000010836 */
[----:B------:R-:W-:Y:S01]  /*8400*/  LOP3.LUT R4, R62, 0xff, RZ, 0xc0, !PT ;  /* 0x000000ff3e047812 */ /* 0x000fe200078ec0ff */
[----:B------:R-:W-:Y:S01]  /*8410*/  FFMA.FTZ R60, R148, c[0x0][0x23c], -R54 ;  /* 0x00008f00943c7a23 */ /* 0x000fe20000010836 */
[----:B------:R-:W-:Y:S01]  /*8420*/  SHF.R.U32.HI R135, RZ, 0x8, R5 ;  /* 0x00000008ff877819 */ /* 0x000fe20000011605 */
[----:B------:R-:W-:Y:S01]  /*8430*/  LDSM.16.MT88.4 R8, [R184+0x7000] ;  /* 0x00700000b808783b */ /* 0x000fe20000004200 */
[----:B------:R-:W-:Y:S01]  /*8440*/  MUFU.EX2 R28, R28 ;  /* 0x0000001c001c7308 */ /* 0x000fe20000000800 */
[----:B------:R-:W-:Y:S01]  /*8450*/  SHF.R.U32.HI R136, RZ, 0x10, R62 ;  /* 0x00000010ff887819 */ /* 0x000fe2000001163e */
[----:B------:R-:W-:Y:S01]  /*8460*/  HMMA.16816.F32.BF16 R92, R20, R6, R92 ;  /* 0x00000006145c723c */ /* 0x000fe2000004185c */
[----:B------:R-:W2:Y:S01]  /*8470*/  LDSM.16.MT88.4 R20, [R187+0x7000] ;  /* 0x00700000bb14783b */ /* 0x000ea20000004200 */
[----:B------:R-:W-:Y:S01]  /*8480*/  PRMT R4, R4, 0x5410, R135 ;  /* 0x0000541004047816 */ /* 0x000fe20000000087 */
[----:B------:R-:W-:Y:S01]  /*8490*/  FADD.FTZ R48, R163, R48 ;  /* 0x00000030a3307221 */ /* 0x000fe20000010000 */
[----:B------:R-:W-:Y:S01]  /*84a0*/  SHF.R.U32.HI R135, RZ, 0x18, R62 ;  /* 0x00000018ff877819 */ /* 0x000fe2000001163e */
[----:B------:R-:W3:Y:S01]  /*84b0*/  LDSM.16.MT88.4 R16, [R186+0x7000] ;  /* 0x00700000ba10783b */ /* 0x000ee20000004200 */
[----:B------:R-:W4:Y:S01]  /*84c0*/  MUFU.EX2 R29, R29 ;  /* 0x0000001d001d7308 */ /* 0x000f220000000800 */
[C---:B------:R-:W-:Y:S01]  /*84d0*/  LOP3.LUT R7, R226.reuse, 0xffff, RZ, 0xc0, !PT ;  /* 0x0000ffffe2077812 */ /* 0x040fe200078ec0ff */
[--C-:B------:R-:W-:Y:S01]  /*84e0*/  HSET2.LE.AND R4, R4, R53.reuse, PT ;  /* 0x0000003504047233 */ /* 0x100fe20003803000 */
[----:B------:R-:W-:Y:S01]  /*84f0*/  LOP3.LUT R6, R226, 0xff, RZ, 0xc0, !PT ;  /* 0x000000ffe2067812 */ /* 0x000fe200078ec0ff */
[----:B------:R-:W-:Y:S01]  /*8500*/  FADD.FTZ R52, R161, R52 ;  /* 0x00000034a1347221 */ /* 0x000fe20000010000 */
[----:B------:R-:W-:Y:S01]  /*8510*/  SHF.R.U32.HI R7, RZ, 0x8, R7 ;  /* 0x00000008ff077819 */ /* 0x000fe20000011607 */
[----:B------:R-:W-:Y:S01]  /*8520*/  FADD.FTZ R44, R151, R44 ;  /* 0x0000002c972c7221 */ /* 0x000fe20000010000 */
[----:B------:R-:W-:Y:S01]  /*8530*/  LOP3.LUT R136, R136, 0xff, RZ, 0xc0, !PT ;  /* 0x000000ff88887812 */ /* 0x000fe200078ec0ff */
[----:B------:R-:W-:Y:S01]  /*8540*/  MUFU.EX2 R31, R31 ;  /* 0x0000001f001f7308 */ /* 0x000fe20000000800 */
[----:B------:R-:W-:Y:S01]  /*8550*/  SHF.R.U32.HI R5, RZ, 0x18, R226 ;  /* 0x00000018ff057819 */ /* 0x000fe200000116e2 */
[----:B------:R-:W-:Y:S01]  /*8560*/  FADD.FTZ R40, R154, R40 ;  /* 0x000000289a287221 */ /* 0x000fe20000010000 */
[----:B------:R-:W-:Y:S01]  /*8570*/  PRMT R6, R6, 0x5410, R7 ;  /* 0x0000541006067816 */ /* 0x000fe20000000007 */
[----:B------:R-:W-:Y:S01]  /*8580*/  FADD.FTZ R48, R162, R48 ;  /* 0x00000030a2307221 */ /* 0x000fe20000010000 */
[----:B------:R-:W-:Y:S01]  /*8590*/  PRMT R135, R136, 0x5410, R135 ;  /* 0x0000541088877816 */ /* 0x000fe20000000087 */
[----:B------:R-:W-:Y:S01]  /*85a0*/  FADD.FTZ R52, R156, R52 ;  /* 0x000000349c347221 */ /* 0x000fe20000010000 */
[----:B------:R-:W-:Y:S01]  /*85b0*/  PRMT R5, R133, 0x5410, R5 ;  /* 0x0000541085057816 */ /* 0x000fe20000000005 */
[----:B------:R-:W-:Y:S01]  /*85c0*/  MUFU.EX2 R60, R60 ;  /* 0x0000003c003c7308 */ /* 0x000fe20000000800 */
[--C-:B------:R-:W-:Y:S01]  /*85d0*/  HSET2.LE.AND R6, R6, R53.reuse, PT ;  /* 0x0000003506067233 */ /* 0x100fe20003803000 */
[----:B------:R-:W-:Y:S01]  /*85e0*/  FADD.FTZ R44, R153, R44 ;  /* 0x0000002c992c7221 */ /* 0x000fe20000010000 */
[--C-:B------:R-:W-:Y:S01]  /*85f0*/  HSET2.LE.AND R136, R135, R53.reuse, PT ;  /* 0x0000003587887233 */ /* 0x100fe20003803000 */
[----:B----4-:R-:W-:Y:S01]  /*8600*/  F2FP.BF16.PACK_AB R135, R29, R28 ;  /* 0x0000001c1d87723e */ /* 0x010fe200000010ff */
[----:B------:R-:W-:Y:S01]  /*8610*/  HSET2.LE.AND R7, R5, R53, PT ;  /* 0x0000003505077233 */ /* 0x000fe20003803000 */
[----:B-1----:R-:W-:Y:S01]  /*8620*/  HMMA.16816.F32.BF16 R80, R24, R12, R80 ;  /* 0x0000000c1850723c */ /* 0x002fe20000041850 */
[----:B------:R-:W-:Y:S01]  /*8630*/  FADD.FTZ R40, R159, R40 ;  /* 0x000000289f287221 */ /* 0x000fe20000010000 */
[----:B------:R1:W4:Y:S01]  /*8640*/  MUFU.EX2 R62, R144 ;  /* 0x00000090003e7308 */ /* 0x0003220000000800 */
[----:B------:R-:W-:Y:S01]  /*8650*/  LOP3.LUT R6, R6, R135, RZ, 0xc0, !PT ;  /* 0x0000008706067212 */ /* 0x000fe200078ec0ff */
[----:B------:R-:W-:-:S04]  /*8660*/  IMAD.WIDE.U32 R134, R134, -0x2daee0ad, RZ ;  /* 0xd2511f5386867825 */ /* 0x000fc800078e00ff */
[C---:B------:R-:W-:Y:S01]  /*8670*/  HMMA.16816.F32.BF16 R104, R24.reuse, R14, R104 ;  /* 0x0000000e1868723c */ /* 0x040fe20000041868 */
[----:B------:R-:W-:Y:S01]  /*8680*/  LOP3.LUT R212, R135, UR23, R212, 0x96, !PT ;  /* 0x0000001787d47c12 */ /* 0x000fe2000f8e96d4 */
[----:B------:R-:W5:Y:S01]  /*8690*/  MUFU.EX2 R140, R140 ;  /* 0x0000008c008c7308 */ /* 0x000f620000000800 */
[--C-:B------:R-:W-:Y:S02]  /*86a0*/  FFMA.FTZ R3, R3, c[0x0][0x23c], -R56.reuse ;  /* 0x00008f0003037a23 */ /* 0x100fe40000010838 */
[--C-:B------:R-:W-:Y:S02]  /*86b0*/  FFMA.FTZ R51, R51, c[0x0][0x23c], -R56.reuse ;  /* 0x00008f0033337a23 */ /* 0x100fe40000010838 */
[--C-:B------:R-:W-:Y:S01]  /*86c0*/  FFMA.FTZ R67, R172, c[0x0][0x23c], -R56.reuse ;  /* 0x00008f00ac437a23 */ /* 0x100fe20000010838 */
[C---:B--2---:R-:W-:Y:S01]  /*86d0*/  HMMA.16816.F32.BF16 R124, R24.reuse, R20, R124 ;  /* 0x00000014187c723c */ /* 0x044fe2000004187c */
[----:B------:R-:W-:Y:S01]  /*86e0*/  FFMA.FTZ R56, R173, c[0x0][0x23c], -R56 ;  /* 0x00008f00ad387a23 */ /* 0x000fe20000010838 */
[----:B-1----:R-:W-:Y:S01]  /*86f0*/  F2FP.BF16.PACK_AB R144, R145, R146 ;  /* 0x000000929190723e */ /* 0x002fe200000010ff */
[----:B------:R-:W-:Y:S01]  /*8700*/  MUFU.EX2 R61, R61 ;  /* 0x0000003d003d7308 */ /* 0x000fe20000000800 */
[----:B----4-:R-:W-:Y:S01]  /*8710*/  F2FP.BF16.PACK_AB R133, R62, R60 ;  /* 0x0000003c3e85723e */ /* 0x010fe200000010ff */
[--C-:B------:R-:W-:Y:S01]  /*8720*/  FFMA.FTZ R0, R0, c[0x0][0x23c], -R54.reuse ;  /* 0x00008f0000007a23 */ /* 0x100fe20000010836 */
[----:B------:R-:W-:Y:S01]  /*8730*/  LOP3.LUT R4, R4, R144, RZ, 0xc0, !PT ;  /* 0x0000009004047212 */ /* 0x000fe200078ec0ff */
[--C-:B------:R-:W-:Y:S01]  /*8740*/  FFMA.FTZ R2, R2, c[0x0][0x23c], -R54.reuse ;  /* 0x00008f0002027a23 */ /* 0x100fe20000010836 */
[----:B------:R-:W-:Y:S01]  /*8750*/  F2FP.BF16.PACK_AB R144, R31, R30 ;  /* 0x0000001e1f90723e */ /* 0x000fe200000010ff */
[----:B------:R-:W-:Y:S01]  /*8760*/  HMMA.16816.F32.BF16 R120, R24, R22, R120 ;  /* 0x000000161878723c */ /* 0x000fe20000041878 */
[----:B------:R-:W-:Y:S01]  /*8770*/  LOP3.LUT R7, R7, R133, RZ, 0xc0, !PT ;  /* 0x0000008507077212 */ /* 0x000fe200078ec0ff */
[----:B------:R-:W1:Y:S01]  /*8780*/  MUFU.EX2 R63, R63 ;  /* 0x0000003f003f7308 */ /* 0x000e620000000800 */
[----:B------:R-:W-:Y:S01]  /*8790*/  LOP3.LUT R5, R136, R144, RZ, 0xc0, !PT ;  /* 0x0000009088057212 */ /* 0x000fe200078ec0ff */
[----:B------:R-:W-:-:S02]  /*87a0*/  FFMA.FTZ R144, R175, c[0x0][0x23c], -R54 ;  /* 0x00008f00af907a23 */ /* 0x000fc40000010836 */
[----:B------:R-:W-:Y:S02]  /*87b0*/  FADD.FTZ R48, R171, R48 ;  /* 0x00000030ab307221 */ /* 0x000fe40000010000 */
[----:B------:R-:W-:Y:S01]  /*87c0*/  HMMA.16816.F32.BF16 R88, R24, R8, R88 ;  /* 0x000000081858723c */ /* 0x000fe20000041858 */
[----:B------:R-:W-:Y:S01]  /*87d0*/  FADD.FTZ R52, R178, R52 ;  /* 0x00000034b2347221 */ /* 0x000fe20000010000 */
[----:B------:R-:W2:Y:S01]  /*87e0*/  MUFU.EX2 R3, R3 ;  /* 0x0000000300037308 */ /* 0x000ea20000000800 */
[----:B------:R-:W-:Y:S02]  /*87f0*/  FADD.FTZ R44, R152, R44 ;  /* 0x0000002c982c7221 */ /* 0x000fe40000010000 */
[----:B------:R-:W-:Y:S02]  /*8800*/  FADD.FTZ R40, R158, R40 ;  /* 0x000000289e287221 */ /* 0x000fe40000010000 */
[----:B------:R-:W-:Y:S01]  /*8810*/  FFMA.FTZ R174, R174, c[0x0][0x23c], -R54 ;  /* 0x00008f00aeae7a23 */ /* 0x000fe20000010836 */
[----:B------:R-:W-:Y:S01]  /*8820*/  HMMA.16816.F32.BF16 R76, R4, R12, R76 ;  /* 0x0000000c044c723c */ /* 0x000fe2000004184c */
[----:B------:R-:W-:Y:S01]  /*8830*/  FADD.FTZ R48, R176, R48 ;  /* 0x00000030b0307221 */ /* 0x000fe20000010000 */
[----:B------:R-:W-:Y:S01]  /*8840*/  MUFU.EX2 R51, R51 ;  /* 0x0000003300337308 */ /* 0x000fe20000000800 */
[----:B------:R-:W-:-:S02]  /*8850*/  FADD.FTZ R52, R177, R52 ;  /* 0x00000034b1347221 */ /* 0x000fc40000010000 */
[----:B------:R-:W-:Y:S02]  /*8860*/  FADD.FTZ R44, R155, R44 ;  /* 0x0000002c9b2c7221 */ /* 0x000fe40000010000 */
[----:B------:R-:W-:Y:S01]  /*8870*/  LOP3.LUT R13, R134, 0xffff, RZ, 0xc0, !PT ;  /* 0x0000ffff860d7812 */ /* 0x000fe200078ec0ff */
[C---:B------:R-:W-:Y:S01]  /*8880*/  HMMA.16816.F32.BF16 R84, R4.reuse, R14, R84 ;  /* 0x0000000e0454723c */ /* 0x040fe20000041854 */
[----:B------:R-:W-:Y:S01]  /*8890*/  SHF.R.U32.HI R12, RZ, 0x10, R134 ;  /* 0x00000010ff0c7819 */ /* 0x000fe20000011686 */
[----:B------:R-:W-:Y:S01]  /*88a0*/  FADD.FTZ R40, R157, R40 ;  /* 0x000000289d287221 */ /* 0x000fe20000010000 */
[----:B------:R-:W-:Y:S01]  /*88b0*/  SHF.R.U32.HI R13, RZ, 0x8, R13 ;  /* 0x00000008ff0d7819 */ /* 0x000fe2000001160d */
[----:B------:R-:W-:Y:S01]  /*88c0*/  MUFU.EX2 R67, R67 ;  /* 0x0000004300437308 */ /* 0x000fe20000000800 */
[----:B------:R-:W-:Y:S01]  /*88d0*/  LOP3.LUT R12, R12, 0xff, RZ, 0xc0, !PT ;  /* 0x000000ff0c0c7812 */ /* 0x000fe200078ec0ff */
[----:B------:R-:W-:Y:S01]  /*88e0*/  FADD.FTZ R48, R146, R48 ;  /* 0x0000003092307221 */ /* 0x000fe20000010000 */
        /* <DEDUP_REMOVED lines=12> */
[----:B------:R-:W-:Y:S01]  /*89b0*/  PRMT R20, R20, 0x5410, R13 ;  /* 0x0000541014147816 */ /* 0x000fe2000000000d */
[----:B------:R-:W4:Y:S01]  /*89c0*/  MUFU.EX2 R0, R0 ;  /* 0x0000000000007308 */ /* 0x000f220000000800 */
[----:B------:R-:W-:Y:S01]  /*89d0*/  PRMT R21, R14, 0x5410, R21 ;  /* 0x000054100e157816 */ /* 0x000fe20000000015 */
[----:B------:R-:W-:Y:S01]  /*89e0*/  FADD.FTZ R48, R145, R48 ;  /* 0x0000003091307221 */ /* 0x000fe20000010000 */
[----:B------:R-:W-:Y:S01]  /*89f0*/  LOP3.LUT R22, R212, 0xff, RZ, 0xc0, !PT ;  /* 0x000000ffd4167812 */ /* 0x000fe200078ec0ff */
[----:B------:R-:W-:Y:S01]  /*8a00*/  HMMA.16816.F32.BF16 R100, R4, R8, R100 ;  /* 0x000000080464723c */ /* 0x000fe20000041864 */
[----:B------:R-:W-:Y:S01]  /*8a10*/  SHF.R.U32.HI R23, RZ, 0x18, R134 ;  /* 0x00000018ff177819 */ /* 0x000fe20000011686 */
[--C-:B------:R-:W-:Y:S01]  /*8a20*/  HSET2.LE.AND R21, R21, R53.reuse, PT ;  /* 0x0000003515157233 */ /* 0x100fe20003803000 */
[----:B------:R-:W-:Y:S01]  /*8a30*/  PRMT R22, R22, 0x5410, R15 ;  /* 0x0000541016167816 */ /* 0x000fe2000000000f */
[----:B------:R-:W1:Y:S01]  /*8a40*/  MUFU.EX2 R2, R2 ;  /* 0x0000000200027308 */ /* 0x000e620000000800 */
[----:B------:R-:W-:Y:S01]  /*8a50*/  PRMT R23, R12, 0x5410, R23 ;  /* 0x000054100c177816 */ /* 0x000fe20000000017 */
[----:B------:R-:W-:Y:S01]  /*8a60*/  FADD.FTZ R52, R31, R52 ;  /* 0x000000341f347221 */ /* 0x000fe20000010000 */
[--C-:B------:R-:W-:Y:S01]  /*8a70*/  HSET2.LE.AND R8, R20, R53.reuse, PT ;  /* 0x0000003514087233 */ /* 0x100fe20003803000 */
[----:B------:R-:W-:Y:S01]  /*8a80*/  F2FP.BF16.PACK_AB R9, R65, R66 ;  /* 0x000000424109723e */ /* 0x000fe200000010ff */
[--C-:B------:R-:W-:Y:S01]  /*8a90*/  HSET2.LE.AND R20, R22, R53.reuse, PT ;  /* 0x0000003516147233 */ /* 0x100fe20003803000 */
[----:B------:R-:W-:Y:S01]  /*8aa0*/  F2FP.BF16.PACK_AB R22, R141, R143 ;  /* 0x0000008f8d16723e */ /* 0x000fe200000010ff */
[C---:B---3--:R-:W-:Y:S01]  /*8ab0*/  HMMA.16816.F32.BF16 R68, R24.reuse, R16, R68 ;  /* 0x000000101844723c */ /* 0x048fe20000041844 */
[----:B------:R-:W-:Y:S01]  /*8ac0*/  LOP3.LUT R21, R21, R9, RZ, 0xc0, !PT ;  /* 0x0000000915157212 */ /* 0x000fe200078ec0ff */
[----:B------:R-:W-:Y:S01]  /*8ad0*/  LDSM.16.MT88.4 R12, [R186+0x7800] ;  /* 0x00780000ba0c783b */ /* 0x000fe20000004200 */
[----:B------:R-:W-:Y:S01]  /*8ae0*/  LOP3.LUT R22, R8, R22, RZ, 0xc0, !PT ;  /* 0x0000001608167212 */ /* 0x000fe200078ec0ff */
[----:B------:R-:W-:Y:S01]  /*8af0*/  HSET2.LE.AND R23, R23, R53, PT ;  /* 0x0000003517177233 */ /* 0x000fe20003803000 */
[----:B------:R-:W-:Y:S01]  /*8b00*/  LOP3.LUT R134, R221, UR7, R216, 0x96, !PT ;  /* 0x00000007dd867c12 */ /* 0x000fe2000f8e96d8 */
[----:B------:R-:W3:Y:S01]  /*8b10*/  MUFU.EX2 R54, R174 ;  /* 0x000000ae00367308 */ /* 0x000ee20000000800 */
[----:B------:R-:W-:Y:S01]  /*8b20*/  FADD.FTZ R44, R169, R44 ;  /* 0x0000002ca92c7221 */ /* 0x000fe20000010000 */
[----:B------:R-:W-:Y:S01]  /*8b30*/  HMMA.16816.F32.BF16 R72, R24, R18, R72 ;  /* 0x000000121848723c */ /* 0x000fe20000041848 */
[----:B------:R-:W-:-:S02]  /*8b40*/  FADD.FTZ R40, R167, R40 ;  /* 0x00000028a7287221 */ /* 0x000fc40000010000 */
[----:B------:R-:W-:-:S03]  /*8b50*/  IMAD.WIDE.U32 R134, R134, -0x2daee0ad, RZ ;  /* 0xd2511f5386867825 */ /* 0x000fc600078e00ff */
[----:B------:R-:W2:Y:S01]  /*8b60*/  MUFU.EX2 R144, R144 ;  /* 0x0000009000907308 */ /* 0x000ea20000000800 */
[----:B------:R-:W-:Y:S01]  /*8b70*/  FADD.FTZ R48, R28, R48 ;  /* 0x000000301c307221 */ /* 0x000fe20000010000 */
[----:B------:R-:W-:Y:S01]  /*8b80*/  HMMA.16816.F32.BF16 R92, R24, R10, R92 ;  /* 0x0000000a185c723c */ /* 0x000fe2000004185c */
[----:B------:R-:W-:Y:S01]  /*8b90*/  LOP3.LUT R214, R135, UR23, R214, 0x96, !PT ;  /* 0x0000001787d67c12 */ /* 0x000fe2000f8e96d6 */
[----:B------:R-:W-:Y:S02]  /*8ba0*/  FADD.FTZ R52, R60, R52 ;  /* 0x000000343c347221 */ /* 0x000fe40000010000 */
[----:B------:R-:W-:Y:S01]  /*8bb0*/  FADD.FTZ R44, R166, R44 ;  /* 0x0000002ca62c7221 */ /* 0x000fe20000010000 */
[----:B------:R-:W-:Y:S01]  /*8bc0*/  LOP3.LUT R133, R214, 0xff, RZ, 0xc0, !PT ;  /* 0x000000ffd6857812 */ /* 0x000fe200078ec0ff */
[----:B------:R-:W-:Y:S01]  /*8bd0*/  FADD.FTZ R40, R160, R40 ;  /* 0x00000028a0287221 */ /* 0x000fe20000010000 */
[----:B-----5:R-:W-:Y:S01]  /*8be0*/  F2FP.BF16.PACK_AB R24, R140, R142 ;  /* 0x0000008e8c18723e */ /* 0x020fe200000010ff */
[C---:B------:R-:W-:Y:S01]  /*8bf0*/  HMMA.16816.F32.BF16 R112, R4.reuse, R16, R112 ;  /* 0x000000100470723c */ /* 0x040fe20000041870 */
[----:B------:R-:W-:Y:S01]  /*8c00*/  LOP3.LUT R27, R134, 0xffff, RZ, 0xc0, !PT ;  /* 0x0000ffff861b7812 */ /* 0x000fe200078ec0ff */
[----:B------:R-:W-:Y:S01]  /*8c10*/  FADD.FTZ R48, R29, R48 ;  /* 0x000000301d307221 */ /* 0x000fe20000010000 */
[----:B------:R-:W-:Y:S01]  /*8c20*/  LOP3.LUT R20, R20, R24, RZ, 0xc0, !PT ;  /* 0x0000001814147212 */ /* 0x000fe200078ec0ff */
[----:B------:R-:W-:Y:S01]  /*8c30*/  FADD.FTZ R52, R62, R52 ;  /* 0x000000343e347221 */ /* 0x000fe20000010000 */
[----:B-1----:R-:W-:Y:S01]  /*8c40*/  F2FP.BF16.PACK_AB R24, R63, R61 ;  /* 0x0000003d3f18723e */ /* 0x002fe200000010ff */
[----:B------:R-:W-:Y:S01]  /*8c50*/  FADD.FTZ R44, R164, R44 ;  /* 0x0000002ca42c7221 */ /* 0x000fe20000010000 */
[----:B------:R-:W-:Y:S01]  /*8c60*/  SHF.R.U32.HI R26, RZ, 0x10, R134 ;  /* 0x00000010ff1a7819 */ /* 0x000fe20000011686 */
[C---:B------:R-:W-:Y:S01]  /*8c70*/  HMMA.16816.F32.BF16 R108, R4.reuse, R18, R108 ;  /* 0x00000012046c723c */ /* 0x040fe2000004186c */
[----:B------:R-:W1:Y:S01]  /*8c80*/  LDSM.16.MT88.4 R16, [R187+0x7800] ;  /* 0x00780000bb10783b */ /* 0x000e620000004200 */
[----:B------:R-:W-:Y:S01]  /*8c90*/  LOP3.LUT R23, R23, R24, RZ, 0xc0, !PT ;  /* 0x0000001817177212 */ /* 0x000fe200078ec0ff */
[----:B------:R-:W-:Y:S01]  /*8ca0*/  FADD.FTZ R40, R170, R40 ;  /* 0x00000028aa287221 */ /* 0x000fe20000010000 */
[----:B------:R-:W-:Y:S01]  /*8cb0*/  LOP3.LUT R24, R134, 0xff, RZ, 0xc0, !PT ;  /* 0x000000ff86187812 */ /* 0x000fe200078ec0ff */
[----:B--2---:R-:W-:Y:S01]  /*8cc0*/  FADD.FTZ R48, R3, R48 ;  /* 0x0000003003307221 */ /* 0x004fe20000010000 */
[----:B------:R-:W-:Y:S01]  /*8cd0*/  SHF.R.U32.HI R25, RZ, 0x18, R134 ;  /* 0x00000018ff197819 */ /* 0x000fe20000011686 */
[----:B----4-:R-:W-:Y:S01]  /*8ce0*/  FADD.FTZ R52, R0, R52 ;  /* 0x0000003400347221 */ /* 0x010fe20000010000 */
[----:B------:R-:W-:Y:S01]  /*8cf0*/  HMMA.16816.F32.BF16 R96, R4, R10, R96 ;  /* 0x0000000a0460723c */ /* 0x000fe20000041860 */
[----:B------:R-:W2:Y:S01]  /*8d00*/  LDSM.16.MT88.4 R8, [R185+0x7800] ;  /* 0x00780000b908783b */ /* 0x000ea20000004200 */
[----:B------:R-:W-:Y:S01]  /*8d10*/  LOP3.LUT R135, R214, 0xffff, RZ, 0xc0, !PT ;  /* 0x0000ffffd6877812 */ /* 0x000fe200078ec0ff */
[----:B------:R-:W-:Y:S01]  /*8d20*/  FADD.FTZ R44, R142, R44 ;  /* 0x0000002c8e2c7221 */ /* 0x000fe20000010000 */
[----:B------:R-:W-:Y:S01]  /*8d30*/  SHF.R.U32.HI R134, RZ, 0x10, R214 ;  /* 0x00000010ff867819 */ /* 0x000fe200000116d6 */
[----:B------:R-:W4:Y:S01]  /*8d40*/  LDSM.16.MT88.4 R4, [R184+0x7800] ;  /* 0x00780000b804783b */ /* 0x000f220000004200 */
[----:B------:R-:W-:Y:S01]  /*8d50*/  SHF.R.U32.HI R27, RZ, 0x8, R27 ;  /* 0x00000008ff1b7819 */ /* 0x000fe2000001161b */
[----:B------:R-:W-:Y:S01]  /*8d60*/  FADD.FTZ R40, R66, R40 ;  /* 0x0000002842287221 */ /* 0x000fe20000010000 */
[----:B------:R-:W-:Y:S01]  /*8d70*/  LOP3.LUT R26, R26, 0xff, RZ, 0xc0, !PT ;  /* 0x000000ff1a1a7812 */ /* 0x000fe200078ec0ff */
[----:B------:R-:W-:Y:S01]  /*8d80*/  FADD.FTZ R48, R51, R48 ;  /* 0x0000003033307221 */ /* 0x000fe20000010000 */
[----:B------:R-:W-:Y:S01]  /*8d90*/  SHF.R.U32.HI R135, RZ, 0x8, R135 ;  /* 0x00000008ff877819 */ /* 0x000fe20000011687 */
[----:B------:R-:W-:Y:S01]  /*8da0*/  FADD.FTZ R52, R2, R52 ;  /* 0x0000003402347221 */ /* 0x000fe20000010000 */
[----:B------:R-:W-:Y:S01]  /*8db0*/  SHF.R.U32.HI R214, RZ, 0x18, R214 ;  /* 0x00000018ffd67819 */ /* 0x000fe200000116d6 */
[----:B------:R-:W-:Y:S01]  /*8dc0*/  FADD.FTZ R44, R140, R44 ;  /* 0x0000002c8c2c7221 */ /* 0x000fe20000010000 */
[----:B------:R-:W-:Y:S01]  /*8dd0*/  LOP3.LUT R134, R134, 0xff, RZ, 0xc0, !PT ;  /* 0x000000ff86867812 */ /* 0x000fe200078ec0ff */
[----:B------:R-:W-:Y:S01]  /*8de0*/  FADD.FTZ R40, R65, R40 ;  /* 0x0000002841287221 */ /* 0x000fe20000010000 */
[----:B------:R-:W-:Y:S01]  /*8df0*/  PRMT R24, R24, 0x5410, R27 ;  /* 0x0000541018187816 */ /* 0x000fe2000000001b */
[----:B------:R-:W-:Y:S01]  /*8e00*/  FADD.FTZ R48, R67, R48 ;  /* 0x0000003043307221 */ /* 0x000fe20000010000 */
[----:B------:R-:W-:Y:S01]  /*8e10*/  PRMT R25, R26, 0x5410, R25 ;  /* 0x000054101a197816 */ /* 0x000fe20000000019 */
[----:B---3--:R-:W-:Y:S01]  /*8e20*/  FADD.FTZ R52, R54, R52 ;  /* 0x0000003436347221 */ /* 0x008fe20000010000 */
[----:B------:R-:W-:Y:S01]  /*8e30*/  PRMT R133, R133, 0x5410, R135 ;  /* 0x0000541085857816 */ /* 0x000fe20000000087 */
[--C-:B------:R-:W-:Y:S01]  /*8e40*/  HSET2.LE.AND R26, R24, R53.reuse, PT ;  /* 0x00000035181a7233 */ /* 0x100fe20003803000 */
        /* <DEDUP_REMOVED lines=11> */
[----:B-1----:R-:W-:Y:S01]  /*8f00*/  HMMA.16816.F32.BF16 R124, R20, R16, R124 ;  /* 0x00000010147c723c */ /* 0x002fe2000004187c */
[----:B------:R-:W-:Y:S01]  /*8f10*/  LOP3.LUT R25, R134, R135, RZ, 0xc0, !PT ;  /* 0x0000008786197212 */ /* 0x000fe200078ec0ff */
[----:B------:R-:W-:Y:S01]  /*8f20*/  IMAD.MOV.U32 R135, RZ, RZ, R35 ;  /* 0x000000ffff877224 */ /* 0x000fe200078e0023 */
[----:B------:R-:W-:Y:S01]  /*8f30*/  LOP3.LUT R26, R26, R133, RZ, 0xc0, !PT ;  /* 0x000000851a1a7212 */ /* 0x000fe200078ec0ff */
[----:B------:R-:W-:Y:S01]  /*8f40*/  IMAD.MOV.U32 R136, RZ, RZ, R36 ;  /* 0x000000ffff887224 */ /* 0x000fe200078e0024 */
[----:B------:R-:W-:Y:S01]  /*8f50*/  LOP3.LUT R27, R27, R53, RZ, 0xc0, !PT ;  /* 0x000000351b1b7212 */ /* 0x000fe200078ec0ff */
[----:B------:R-:W-:-:S02]  /*8f60*/  IMAD.MOV.U32 R133, RZ, RZ, R33 ;  /* 0x000000ffff857224 */ /* 0x000fc400078e0021 */
[C---:B------:R-:W-:Y:S01]  /*8f70*/  HMMA.16816.F32.BF16 R120, R20.reuse, R18, R120 ;  /* 0x000000121478723c */ /* 0x040fe20000041878 */
[----:B------:R-:W-:Y:S02]  /*8f80*/  IMAD.MOV.U32 R134, RZ, RZ, R34 ;  /* 0x000000ffff867224 */ /* 0x000fe400078e0022 */
[----:B------:R-:W-:Y:S02]  /*8f90*/  @P0 IMAD.MOV.U32 R135, RZ, RZ, R35 ;  /* 0x000000ffff870224 */ /* 0x000fe400078e0023 */
[----:B------:R-:W-:Y:S02]  /*8fa0*/  @P0 IMAD.MOV.U32 R136, RZ, RZ, R36 ;  /* 0x000000ffff880224 */ /* 0x000fe400078e0024 */
[----:B------:R-:W-:Y:S01]  /*8fb0*/  @P0 IMAD.MOV.U32 R133, RZ, RZ, R33 ;  /* 0x000000ffff850224 */ /* 0x000fe200078e0021 */
[----:B------:R-:W-:Y:S01]  /*8fc0*/  HMMA.16816.F32.BF16 R68, R20, R12, R68 ;  /* 0x0000000c1444723c */ /* 0x000fe20000041844 */
[----:B------:R-:W-:Y:S02]  /*8fd0*/  @P0 IMAD.MOV.U32 R134, RZ, RZ, R34 ;  /* 0x000000ffff860224 */ /* 0x000fe400078e0022 */
[----:B------:R-:W-:-:S02]  /*8fe0*/  FADD.FTZ R210, R56, R48 ;  /* 0x0000003038d27221 */ /* 0x000fc40000010000 */
[----:B------:R-:W-:Y:S02]  /*8ff0*/  FADD.FTZ R209, R144, R52 ;  /* 0x0000003490d17221 */ /* 0x000fe40000010000 */
[----:B------:R-:W-:Y:S01]  /*9000*/  FADD.FTZ R208, R141, R44 ;  /* 0x0000002c8dd07221 */ /* 0x000fe20000010000 */
[----:B------:R-:W-:Y:S01]  /*9010*/  HMMA.16816.F32.BF16 R72, R20, R14, R72 ;  /* 0x0000000e1448723c */ /* 0x000fe20000041848 */
[----:B------:R-:W-:-:S07]  /*9020*/  FADD.FTZ R207, R63, R40 ;  /* 0x000000283fcf7221 */ /* 0x000fce0000010000 */
[C---:B--2---:R-:W-:Y:S08]  /*9030*/  HMMA.16816.F32.BF16 R80, R20.reuse, R8, R80 ;  /* 0x000000081450723c */ /* 0x044ff00000041850 */
[C---:B------:R-:W-:Y:S08]  /*9040*/  HMMA.16816.F32.BF16 R104, R20.reuse, R10, R104 ;  /* 0x0000000a1468723c */ /* 0x040ff00000041868 */
[C---:B----4-:R-:W-:Y:S08]  /*9050*/  HMMA.16816.F32.BF16 R88, R20.reuse, R4, R88 ;  /* 0x000000041458723c */ /* 0x050ff00000041858 */
        /* <DEDUP_REMOVED lines=10> */
[----:B------:R-:W-:Y:S11]  /*9100*/  @P0 BRA `(.L_x_591) ;  /* 0x0000001000000947 */ /* 0x000ff60003800000 */
.L_x_589:
[----:B------:R-:W-:-:S07]  /*9110*/  IADD3 R206, R32, -0x1, RZ ;  /* 0xffffffff20ce7810 */ /* 0x000fce0007ffe0ff */
.L_x_591:
[----:B------:R-:W-:-:S13]  /*9120*/  ISETP.GE.AND P0, PT, R206, RZ, PT ;  /* 0x000000ffce00720c */ /* 0x000fda0003f06270 */
[----:B------:R-:W-:Y:S05]  /*9130*/  @!P0 BRA `(.L_x_592) ;  /* 0x0000392000008947 */ /* 0x000fea0003800000 */
[----:B------:R-:W-:Y:S01]  /*9140*/  IMAD.WIDE.U32 R218, R211, -0x326172a9, RZ ;  /* 0xcd9e8d57d3da7825 */ /* 0x000fe200078e00ff */
[----:B------:R-:W-:Y:S02]  /*9150*/  PRMT R203, R203, 0x7054, R203 ;  /* 0x00007054cbcb7816 */ /* 0x000fe400000000cb */
[----:B------:R-:W-:Y:S01]  /*9160*/  MOV R3, R135 ;  /* 0x0000008700037202 */ /* 0x000fe20000000f00 */
[----:B------:R-:W-:Y:S01]  /*9170*/  IMAD.WIDE.U32 R214, R139, -0x326172a9, RZ ;  /* 0xcd9e8d578bd67825 */ /* 0x000fe200078e00ff */
[----:B------:R-:W-:Y:S02]  /*9180*/  LOP3.LUT R216, R219, R138, RZ, 0x3c, !PT ;  /* 0x0000008adbd87212 */ /* 0x000fe400078e3cff */
[----:B------:R-:W-:Y:S01]  /*9190*/  MOV R132, R136 ;  /* 0x0000008800847202 */ /* 0x000fe20000000f00 */
[----:B------:R-:W-:Y:S01]  /*91a0*/  IMAD.WIDE.U32 R220, R137, -0x2daee0ad, RZ ;  /* 0xd2511f5389dc7825 */ /* 0x000fe200078e00ff */
[----:B------:R-:W-:Y:S02]  /*91b0*/  LOP3.LUT R212, R215, R138, RZ, 0x3c, !PT ;  /* 0x0000008ad7d47212 */ /* 0x000fe400078e3cff */
[----:B------:R-:W-:Y:S01]  /*91c0*/  MOV R0, R133 ;  /* 0x0000008500007202 */ /* 0x000fe20000000f00 */
[----:B------:R-:W-:Y:S01]  /*91d0*/  IMAD.WIDE.U32 R216, R216, -0x2daee0ad, RZ ;  /* 0xd2511f53d8d87825 */ /* 0x000fe200078e00ff */
[----:B------:R-:W-:-:S02]  /*91e0*/  MOV R2, R134 ;  /* 0x0000008600027202 */ /* 0x000fc40000000f00 */
[----:B------:R-:W-:Y:S01]  /*91f0*/  MOV R223, R225 ;  /* 0x000000e100df7202 */ /* 0x000fe20000000f00 */
[----:B------:R-:W-:Y:S01]  /*9200*/  IMAD.WIDE.U32 R212, R212, -0x2daee0ad, RZ ;  /* 0xd2511f53d4d47825 */ /* 0x000fe200078e00ff */
[----:B------:R-:W-:Y:S05]  /*9210*/  BRA `(.L_x_593) ;  /* 0x0000019000007947 */ /* 0x000fea0003800000 */
.L_x_595:
[----:B------:R-:W-:Y:S04]  /*9220*/  IADD3 R134, R206, -0x1, RZ ;  /* 0xffffffffce867810 */ /* 0x000fe80007ffe0ff */
[----:B------:R-:W-:Y:S01]  /*9230*/  SHF.R.S32.HI R133, RZ, 0x1f, R134 ;  /* 0x0000001fff857819 */ /* 0x000fe20000011486 */
[C---:B------:R-:W-:Y:S04]  /*9240*/  IMAD.WIDE.U32 R136, R134.reuse, c[0x0][0x198], RZ ;  /* 0x0000660086887a25 */ /* 0x040fe800078e00ff */
[----:B------:R-:W-:Y:S04]  /*9250*/  IMAD R133, R133, c[0x0][0x198], RZ ;  /* 0x0000660085857a24 */ /* 0x000fe800078e02ff */
[----:B------:R-:W-:Y:S01]  /*9260*/  IMAD R133, R134, c[0x0][0x19c], R133 ;  /* 0x0000670086857a24 */ /* 0x000fe200078e0285 */
[----:B------:R-:W-:Y:S03]  /*9270*/  LEA R134, P1, R136, R196, 0x6 ;  /* 0x000000c488867211 */ /* 0x000fe600078230ff */
[----:B------:R-:W-:Y:S01]  /*9280*/  IMAD.IADD R133, R137, 0x1, R133 ;  /* 0x0000000189857824 */ /* 0x000fe200078e0285 */
[----:B------:R-:W-:Y:S04]  /*9290*/  LEA R138, P2, R134, c[0x0][0x168], 0x1 ;  /* 0x00005a00868a7a11 */ /* 0x000fe800078408ff */
        /* <DEDUP_REMOVED lines=15> */
[----:B------:R-:W0:Y:S01]  /*9390*/  LDGDEPBAR ;  /* 0x00000000000079af */ /* 0x000e220000000000 */
[----:B------:R-:W-:-:S05]  /*93a0*/  BRA `(.L_x_594) ;  /* 0x0000073000007947 */ /* 0x000fca0003800000 */
.L_x_593:
[----:B------:R-:W-:Y:S04]  /*93b0*/  DEPBAR.LE SB0, 0x0 ;  /* 0x000080000000791a */ /* 0x000fe80000000000 */
[----:B------:R-:W-:Y:S01]  /*93c0*/  BAR.SYNC.DEFER_BLOCKING 0x0 ;  /* 0x0000000000007b1d */ /* 0x000fe20000010000 */
[----:B------:R-:W-:Y:S01]  /*93d0*/  SHF.R.S32.HI R5, RZ, 0x1f, R206 ;  /* 0x0000001fff057819 */ /* 0x000fe200000114ce */
[C---:B------:R-:W-:Y:S02]  /*93e0*/  IMAD R4, R206.reuse, UR10, RZ ;  /* 0x0000000ace047c24 */ /* 0x040fe4000f8e02ff */
[----:B------:R-:W-:Y:S04]  /*93f0*/  IMAD.WIDE.U32 R6, R206, UR11, R222 ;  /* 0x0000000bce067c25 */ /* 0x000fe8000f8e00de */
[----:B------:R-:W-:Y:S01]  /*9400*/  IMAD R4, R5, UR11, R4 ;  /* 0x0000000b05047c24 */ /* 0x000fe2000f8e0204 */
[----:B------:R-:W-:Y:S03]  /*9410*/  LEA R8, P1, R6, c[0x0][0x170], 0x1 ;  /* 0x00005c0006087a11 */ /* 0x000fe600078208ff */
[----:B------:R-:W-:Y:S01]  /*9420*/  IMAD.IADD R4, R7, 0x1, R4 ;  /* 0x0000000107047824 */ /* 0x000fe200078e0204 */
[----:B------:R-:W-:Y:S04]  /*9430*/  IADD3 R10, P0, R8, UR25, RZ ;  /* 0x00000019080a7c10 */ /* 0x000fe8000ff1e0ff */
[----:B------:R-:W-:Y:S02]  /*9440*/  LEA.HI.X R9, R6, c[0x0][0x174], R4, 0x1, P1 ;  /* 0x00005d0006097a11 */ /* 0x000fe400008f0c04 */
[----:B------:R-:W-:Y:S02]  /*9450*/  IADD3 R6, P1, R10, UR25, RZ ;  /* 0x000000190a067c10 */ /* 0x000fe4000ff3e0ff */
[----:B------:R-:W-:Y:S02]  /*9460*/  IADD3.X R11, R9, UR5, RZ, P0, !PT ;  /* 0x00000005090b7c10 */ /* 0x000fe400087fe4ff */
[----:B------:R-:W-:Y:S01]  /*9470*/  IADD3 R4, P0, R6, UR25, RZ ;  /* 0x0000001906047c10 */ /* 0x000fe2000ff1e0ff */
[----:B------:R-:W-:Y:S01]  /*9480*/  @!PT LDS RZ, [RZ] ;  /* 0x00000000fffff984 */ /* 0x000fe20000000800 */
[----:B------:R-:W-:Y:S01]  /*9490*/  @!PT LDS RZ, [RZ] ;  /* 0x00000000fffff984 */ /* 0x000fe20000000800 */
[----:B------:R-:W-:Y:S01]  /*94a0*/  @!PT LDS RZ, [RZ] ;  /* 0x00000000fffff984 */ /* 0x000fe20000000800 */
[----:B------:R1:W-:Y:S01]  /*94b0*/  LDGSTS.E.BYPASS.LTC128B.128 [R195+0x6000], [R8.64] ;  /* 0x0600000008c37fae */ /* 0x0003e2000b901d4c */
[----:B------:R-:W-:Y:S04]  /*94c0*/  IADD3.X R7, R11, UR5, RZ, P1, !PT ;  /* 0x000000050b077c10 */ /* 0x000fe80008ffe4ff */
[----:B------:R-:W-:Y:S02]  /*94d0*/  IADD3.X R5, R7, UR5, RZ, P0, !PT ;  /* 0x0000000507057c10 */ /* 0x000fe400087fe4ff */
[----:B------:R1:W-:Y:S01]  /*94e0*/  LDGSTS.E.BYPASS.LTC128B.128 [R195+0x6800], [R10.64] ;  /* 0x068000000ac37fae */ /* 0x0003e2000b901d4c */
[----:B------:R-:W-:Y:S06]  /*94f0*/  ISETP.GT.AND P0, PT, R206, RZ, PT ;  /* 0x000000ffce00720c */ /* 0x000fec0003f04270 */
[----:B------:R2:W-:Y:S07]  /*9500*/  LDGSTS.E.BYPASS.LTC128B.128 [R195+0x7000], [R6.64] ;  /* 0x0700000006c37fae */ /* 0x0005ee000b901d4c */
[----:B------:R2:W-:Y:S07]  /*9510*/  LDGSTS.E.BYPASS.LTC128B.128 [R195+0x7800], [R4.64] ;  /* 0x0780000004c37fae */ /* 0x0005ee000b901d4c */
[----:B------:R-:W-:Y:S07]  /*9520*/  LDSM.16.M88.4 R64, [R194] ;  /* 0x00000000c240783b */ /* 0x000fee0000000200 */
[----:B------:R-:W2:Y:S07]  /*9530*/  LDSM.16.M88.4 R16, [R193] ;  /* 0x00000000c110783b */ /* 0x000eae0000000200 */
[----:B------:R-:W1:Y:S07]  /*9540*/  LDSM.16.M88.4 R60, [R194+0x2000] ;  /* 0x00200000c23c783b */ /* 0x000e6e0000000200 */
[----:B------:R-:W3:Y:S07]  /*9550*/  LDSM.16.M88.4 R32, [R193+0x800] ;  /* 0x00080000c120783b */ /* 0x000eee0000000200 */
[----:B------:R-:W0:Y:S07]  /*9560*/  LDGDEPBAR ;  /* 0x00000000000079af */ /* 0x000e2e0000000000 */
[----:B------:R-:W4:Y:S07]  /*9570*/  LDSM.16.M88.4 R48, [R193+0x1000] ;  /* 0x00100000c130783b */ /* 0x000f2e0000000200 */
[----:B------:R-:W5:Y:S01]  /*9580*/  LDSM.16.M88.4 R136, [R193+0x1800] ;  /* 0x00180000c188783b */ /* 0x000f620000000200 */
[-C--:B--2---:R-:W-:Y:S06]  /*9590*/  HMMA.16816.F32.BF16 R4, R64, R16.reuse, RZ ;  /* 0x000000104004723c */ /* 0x084fec00000418ff */
[----:B------:R-:W-:Y:S02]  /*95a0*/  LDSM.16.M88.4 R140, [R192] ;  /* 0x00000000c08c783b */ /* 0x000fe40000000200 */
[C---:B-1----:R-:W-:Y:S05]  /*95b0*/  HMMA.16816.F32.BF16 R8, R60.reuse, R16, RZ ;  /* 0x000000103c08723c */ /* 0x042fea00000418ff */
[----:B------:R-:W1:Y:S03]  /*95c0*/  LDSM.16.M88.4 R144, [R191] ;  /* 0x00000000bf90783b */ /* 0x000e660000000200 */
[-C--:B------:R-:W-:Y:S04]  /*95d0*/  HMMA.16816.F32.BF16 R12, R60, R18.reuse, RZ ;  /* 0x000000123c0c723c */ /* 0x080fe800000418ff */
[----:B------:R-:W2:Y:S04]  /*95e0*/  LDSM.16.M88.4 R148, [R192+0x2000] ;  /* 0x00200000c094783b */ /* 0x000ea80000000200 */
[C---:B------:R-:W-:Y:S03]  /*95f0*/  HMMA.16816.F32.BF16 R16, R64.reuse, R18, RZ ;  /* 0x000000124010723c */ /* 0x040fe600000418ff */
[----:B------:R-:W1:Y:S05]  /*9600*/  LDSM.16.M88.4 R152, [R191+0x800] ;  /* 0x00080000bf98783b */ /* 0x000e6a0000000200 */
[-C--:B---3--:R-:W-:Y:S02]  /*9610*/  HMMA.16816.F32.BF16 R20, R64, R32.reuse, RZ ;  /* 0x000000204014723c */ /* 0x088fe400000418ff */
[----:B------:R-:W3:Y:S06]  /*9620*/  LDSM.16.M88.4 R156, [R191+0x1000] ;  /* 0x00100000bf9c783b */ /* 0x000eec0000000200 */
[C---:B------:R-:W-:Y:S01]  /*9630*/  HMMA.16816.F32.BF16 R24, R60.reuse, R32, RZ ;  /* 0x000000203c18723c */ /* 0x040fe200000418ff */
[----:B------:R-:W1:Y:S07]  /*9640*/  LDSM.16.M88.4 R160, [R191+0x1800] ;  /* 0x00180000bfa0783b */ /* 0x000e6e0000000200 */
[-C--:B------:R-:W-:Y:S01]  /*9650*/  HMMA.16816.F32.BF16 R28, R60, R34.reuse, RZ ;  /* 0x000000223c1c723c */ /* 0x080fe200000418ff */
[----:B------:R-:W-:Y:S07]  /*9660*/  LDSM.16.M88.4 R164, [R190+0x2000] ;  /* 0x00200000bea4783b */ /* 0x000fee0000000200 */
[C---:B------:R-:W-:Y:S01]  /*9670*/  HMMA.16816.F32.BF16 R32, R64.reuse, R34, RZ ;  /* 0x000000224020723c */ /* 0x040fe200000418ff */
[----:B------:R-:W-:Y:S07]  /*9680*/  LDSM.16.M88.4 R168, [R188+0x2000] ;  /* 0x00200000bca8783b */ /* 0x000fee0000000200 */
[-C--:B----4-:R-:W-:Y:S01]  /*9690*/  HMMA.16816.F32.BF16 R36, R64, R48.reuse, RZ ;  /* 0x000000304024723c */ /* 0x090fe200000418ff */
[----:B------:R-:W-:Y:S07]  /*96a0*/  LDSM.16.M88.4 R172, [R180+0x800] ;  /* 0x00080000b4ac783b */ /* 0x000fee0000000200 */
[C---:B------:R-:W-:Y:S01]  /*96b0*/  HMMA.16816.F32.BF16 R40, R60.reuse, R48, RZ ;  /* 0x000000303c28723c */ /* 0x040fe200000418ff */
[----:B------:R-:W-:Y:S07]  /*96c0*/  LDSM.16.M88.4 R176, [R180+0x1000] ;  /* 0x00100000b4b0783b */ /* 0x000fee0000000200 */
[-C--:B------:R-:W-:Y:S08]  /*96d0*/  HMMA.16816.F32.BF16 R44, R60, R50.reuse, RZ ;  /* 0x000000323c2c723c */ /* 0x080ff000000418ff */
[C---:B------:R-:W-:Y:S08]  /*96e0*/  HMMA.16816.F32.BF16 R48, R64.reuse, R50, RZ ;  /* 0x000000324030723c */ /* 0x040ff000000418ff */
[-C--:B-----5:R-:W-:Y:S08]  /*96f0*/  HMMA.16816.F32.BF16 R52, R64, R136.reuse, RZ ;  /* 0x000000884034723c */ /* 0x0a0ff000000418ff */
[C---:B------:R-:W-:Y:S08]  /*9700*/  HMMA.16816.F32.BF16 R56, R60.reuse, R136, RZ ;  /* 0x000000883c38723c */ /* 0x040ff000000418ff */
[-C--:B------:R-:W-:Y:S08]  /*9710*/  HMMA.16816.F32.BF16 R60, R60, R138.reuse, RZ ;  /* 0x0000008a3c3c723c */ /* 0x080ff000000418ff */
[----:B------:R-:W-:Y:S01]  /*9720*/  HMMA.16816.F32.BF16 R64, R64, R138, RZ ;  /* 0x0000008a4040723c */ /* 0x000fe200000418ff */
[----:B------:R-:W-:Y:S07]  /*9730*/  LDSM.16.M88.4 R136, [R190] ;  /* 0x00000000be88783b */ /* 0x000fee0000000200 */
[-C--:B-1----:R-:W-:Y:S08]  /*9740*/  HMMA.16816.F32.BF16 R4, R140, R144.reuse, R4 ;  /* 0x000000908c04723c */ /* 0x082ff00000041804 */
[C---:B--2---:R-:W-:Y:S08]  /*9750*/  HMMA.16816.F32.BF16 R8, R148.reuse, R144, R8 ;  /* 0x000000909408723c */ /* 0x044ff00000041808 */
[-C--:B------:R-:W-:Y:S08]  /*9760*/  HMMA.16816.F32.BF16 R12, R148, R146.reuse, R12 ;  /* 0x00000092940c723c */ /* 0x080ff0000004180c */
[C---:B------:R-:W-:Y:S01]  /*9770*/  HMMA.16816.F32.BF16 R16, R140.reuse, R146, R16 ;  /* 0x000000928c10723c */ /* 0x040fe20000041810 */
[----:B------:R-:W1:Y:S07]  /*9780*/  LDSM.16.M88.4 R144, [R189] ;  /* 0x00000000bd90783b */ /* 0x000e6e0000000200 */
[-C--:B------:R-:W-:Y:S08]  /*9790*/  HMMA.16816.F32.BF16 R20, R140, R152.reuse, R20 ;  /* 0x000000988c14723c */ /* 0x080ff00000041814 */
[C---:B------:R-:W-:Y:S08]  /*97a0*/  HMMA.16816.F32.BF16 R24, R148.reuse, R152, R24 ;  /* 0x000000989418723c */ /* 0x040ff00000041818 */
[-C--:B------:R-:W-:Y:S08]  /*97b0*/  HMMA.16816.F32.BF16 R28, R148, R154.reuse, R28 ;  /* 0x0000009a941c723c */ /* 0x080ff0000004181c */
[C---:B------:R-:W-:Y:S01]  /*97c0*/  HMMA.16816.F32.BF16 R32, R140.reuse, R154, R32 ;  /* 0x0000009a8c20723c */ /* 0x040fe20000041820 */
[----:B------:R-:W2:Y:S07]  /*97d0*/  LDSM.16.M88.4 R152, [R183] ;  /* 0x00000000b798783b */ /* 0x000eae0000000200 */
[-C--:B---3--:R-:W-:Y:S08]  /*97e0*/  HMMA.16816.F32.BF16 R36, R140, R156.reuse, R36 ;  /* 0x0000009c8c24723c */ /* 0x088ff00000041824 */
[C---:B------:R-:W-:Y:S08]  /*97f0*/  HMMA.16816.F32.BF16 R40, R148.reuse, R156, R40 ;  /* 0x0000009c9428723c */ /* 0x040ff00000041828 */
[-C--:B------:R-:W-:Y:S08]  /*9800*/  HMMA.16816.F32.BF16 R44, R148, R158.reuse, R44 ;  /* 0x0000009e942c723c */ /* 0x080ff0000004182c */
[C---:B------:R-:W-:Y:S01]  /*9810*/  HMMA.16816.F32.BF16 R48, R140.reuse, R158, R48 ;  /* 0x0000009e8c30723c */ /* 0x040fe20000041830 */
[----:B------:R-:W-:Y:S07]  /*9820*/  LDSM.16.M88.4 R156, [R181] ;  /* 0x00000000b59c783b */ /* 0x000fee0000000200 */
[-C--:B------:R-:W-:Y:S08]  /*9830*/  HMMA.16816.F32.BF16 R52, R140, R160.reuse, R52 ;  /* 0x000000a08c34723c */ /* 0x080ff00000041834 */
[C---:B------:R-:W-:Y:S08]  /*9840*/  HMMA.16816.F32.BF16 R56, R148.reuse, R160, R56 ;  /* 0x000000a09438723c */ /* 0x040ff00000041838 */
[-C--:B------:R-:W-:Y:S01]  /*9850*/  HMMA.16816.F32.BF16 R60, R148, R162.reuse, R60 ;  /* 0x000000a2943c723c */ /* 0x080fe2000004183c */
[----:B------:R-:W3:Y:S07]  /*9860*/  LDSM.16.M88.4 R148, [R182] ;  /* 0x00000000b694783b */ /* 0x000eee0000000200 */
[----:B------:R-:W-:Y:S01]  /*9870*/  HMMA.16816.F32.BF16 R64, R140, R162, R64 ;  /* 0x000000a28c40723c */ /* 0x000fe20000041840 */
[----:B------:R-:W-:Y:S07]  /*9880*/  LDSM.16.M88.4 R140, [R188] ;  /* 0x00000000bc8c783b */ /* 0x000fee0000000200 */
[-C--:B-1----:R-:W-:Y:S01]  /*9890*/  HMMA.16816.F32.BF16 R4, R136, R144.reuse, R4 ;  /* 0x000000908804723c */ /* 0x082fe20000041804 */
[----:B------:R-:W1:Y:S07]  /*98a0*/  LDSM.16.M88.4 R160, [R180] ;  /* 0x00000000b4a0783b */ /* 0x000e6e0000000200 */
[C---:B------:R-:W-:Y:S08]  /*98b0*/  HMMA.16816.F32.BF16 R8, R164.reuse, R144, R8 ;  /* 0x00000090a408723c */ /* 0x040ff00000041808 */
[-C--:B------:R-:W-:Y:S08]  /*98c0*/  HMMA.16816.F32.BF16 R12, R164, R146.reuse, R12 ;  /* 0x00000092a40c723c */ /* 0x080ff0000004180c */
[C---:B------:R-:W-:Y:S01]  /*98d0*/  HMMA.16816.F32.BF16 R16, R136.reuse, R146, R16 ;  /* 0x000000928810723c */ /* 0x040fe20000041810 */
[----:B------:R-:W4:Y:S01]  /*98e0*/  LDSM.16.M88.4 R144, [R180+0x1800] ;  /* 0x00180000b490783b */ /* 0x000f220000000200 */
[----:B------:R-:W-:Y:S06]  /*98f0*/  DEPBAR.LE SB0, 0x0 ;  /* 0x000080000000791a */ /* 0x000fec0000000000 */
[-C--:B--2---:R-:W-:Y:S01]  /*9900*/  HMMA.16816.F32.BF16 R20, R136, R152.reuse, R20 ;  /* 0x000000988814723c */ /* 0x084fe20000041814 */
[----:B------:R-:W-:Y:S07]  /*9910*/  BAR.SYNC.DEFER_BLOCKING 0x0 ;  /* 0x0000000000007b1d */ /* 0x000fee0000010000 */
[C---:B------:R-:W-:Y:S08]  /*9920*/  HMMA.16816.F32.BF16 R24, R164.reuse, R152, R24 ;  /* 0x00000098a418723c */ /* 0x040ff00000041818 */
[-C--:B------:R-:W-:Y:S08]  /*9930*/  HMMA.16816.F32.BF16 R28, R164, R154.reuse, R28 ;  /* 0x0000009aa41c723c */ /* 0x080ff0000004181c */
[C---:B------:R-:W-:Y:S08]  /*9940*/  HMMA.16816.F32.BF16 R32, R136.reuse, R154, R32 ;  /* 0x0000009a8820723c */ /* 0x040ff00000041820 */
        /* <DEDUP_REMOVED lines=23> */
[----:B------:R-:W-:Y:S01]  /*9ac0*/  HMMA.16816.F32.BF16 R64, R140, R146, R64 ;  /* 0x000000928c40723c */ /* 0x000fe20000041840 */
[----:B------:R-:W-:-:S07]  /*9ad0*/  @P0 BRA `(.L_x_595) ;  /* 0xfffff74000000947 */ /* 0x000fce000383ffff */
.L_x_594:
[----:B-1----:R-:W-:Y:S01]  /*9ae0*/  FMNMX.FTZ R134, R8, R2, !PT ;  /* 0x0000000208867209 */ /* 0x002fe20007810000 */
[----:B------:R-:W-:Y:S01]  /*9af0*/  IMAD.SHL.U32 R230, R206, 0x2, RZ ;  /* 0x00000002cee67824 */ /* 0x000fe200078e00ff */
[----:B------:R-:W-:Y:S01]  /*9b00*/  FMNMX.FTZ R136, R4, R132, !PT ;  /* 0x0000008404887209 */ /* 0x000fe20007810000 */
[----:B------:R-:W-:Y:S01]  /*9b10*/  LDSM.16.MT88.4 R144, [R187+0x6000] ;  /* 0x00600000bb90783b */ /* 0x000fe20000004200 */
        /* <DEDUP_REMOVED lines=39> */
[----:B------:R-:W-:Y:S01]  /*9d90*/  SHFL.BFLY PT, R133, R134, 0x2, 0x1f ;  /* 0x0c401f0086857f89 */ /* 0x000fe200000e0000 */
        /* <DEDUP_REMOVED lines=14> */
[--C-:B------:R-:W-:Y:S01]  /*9e80*/  LOP3.LUT R228, R217, UR21, R220.reuse, 0x96, !PT ;  /* 0x00000015d9e47c12 */ /* 0x100fe2000f8e96dc */
[----:B------:R-:W1:Y:S01]  /*9e90*/  SHFL.BFLY PT, R138, R135, 0x2, 0x1f ;  /* 0x0c401f00878a7f89 */ /* 0x000e6200000e0000 */
[----:B------:R-:W-:Y:S02]  /*9ea0*/  FMNMX.FTZ R137, R30, R137, !PT ;  /* 0x000000891e897209 */ /* 0x000fe40007810000 */
[----:B------:R-:W-:Y:S01]  /*9eb0*/  LOP3.LUT R226, R213, UR21, R220, 0x96, !PT ;  /* 0x00000015d5e27c12 */ /* 0x000fe2000f8e96dc */
[----:B------:R-:W-:Y:S01]  /*9ec0*/  IMAD.WIDE.U32 R228, R228, -0x326172a9, RZ ;  /* 0xcd9e8d57e4e47825 */ /* 0x000fe200078e00ff */
[----:B------:R-:W-:Y:S02]  /*9ed0*/  FMNMX.FTZ R137, R31, R137, !PT ;  /* 0x000000891f897209 */ /* 0x000fe40007810000 */
[----:B------:R-:W-:Y:S01]  /*9ee0*/  IADD3 R206, R206, -0x1, RZ ;  /* 0xffffffffcece7810 */ /* 0x000fe20007ffe0ff */
[----:B------:R-:W-:Y:S01]  /*9ef0*/  IMAD.WIDE.U32 R226, R226, -0x326172a9, RZ ;  /* 0xcd9e8d57e2e27825 */ /* 0x000fe200078e00ff */
[----:B-1----:R-:W-:Y:S02]  /*9f00*/  FMNMX.FTZ R138, R135, R138, !PT ;  /* 0x0000008a878a7209 */ /* 0x002fe40007810000 */
[----:B------:R-:W-:Y:S02]  /*9f10*/  FMNMX.FTZ R133, R134, R133, !PT ;  /* 0x0000008586857209 */ /* 0x000fe40007810000 */
[----:B------:R-:W-:Y:S01]  /*9f20*/  FMNMX.FTZ R139, R136, R139, !PT ;  /* 0x0000008b888b7209 */ /* 0x000fe20007810000 */
[----:B------:R-:W1:Y:S08]  /*9f30*/  SHFL.BFLY PT, R135, R138, 0x1, 0x1f ;  /* 0x0c201f008a877f89 */ /* 0x000e7000000e0000 */
[----:B------:R-:W2:Y:S08]  /*9f40*/  SHFL.BFLY PT, R134, R133, 0x1, 0x1f ;  /* 0x0c201f0085867f89 */ /* 0x000eb000000e0000 */
[----:B------:R-:W3:Y:S01]  /*9f50*/  SHFL.BFLY PT, R136, R139, 0x1, 0x1f ;  /* 0x0c201f008b887f89 */ /* 0x000ee200000e0000 */
[----:B-1----:R-:W-:Y:S05]  /*9f60*/  FMNMX.FTZ R135, R138, R135, !PT ;  /* 0x000000878a877209 */ /* 0x002fea0007810000 */
[C---:B------:R-:W-:Y:S02]  /*9f70*/  FMUL.FTZ R173, R135.reuse, c[0x0][0x23c] ;  /* 0x00008f0087ad7a20 */ /* 0x040fe40000410000 */
[----:B------:R-:W-:Y:S01]  /*9f80*/  FADD.FTZ R3, -R135, R3 ;  /* 0x0000000387037221 */ /* 0x000fe20000010100 */
[----:B--2---:R-:W-:Y:S02]  /*9f90*/  FMNMX.FTZ R134, R133, R134, !PT ;  /* 0x0000008685867209 */ /* 0x004fe40007810000 */
[----:B------:R-:W-:Y:S01]  /*9fa0*/  FMNMX.FTZ R133, R42, R137, !PT ;  /* 0x000000892a857209 */ /* 0x000fe20007810000 */
[----:B------:R-:W-:Y:S02]  /*9fb0*/  FMUL.FTZ R3, R3, c[0x0][0x23c] ;  /* 0x00008f0003037a20 */ /* 0x000fe40000410000 */
[C---:B------:R-:W-:Y:S01]  /*9fc0*/  FMUL.FTZ R168, R134.reuse, c[0x0][0x23c] ;  /* 0x00008f0086a87a20 */ /* 0x040fe20000410000 */
[----:B------:R-:W-:Y:S01]  /*9fd0*/  FMNMX.FTZ R133, R43, R133, !PT ;  /* 0x000000852b857209 */ /* 0x000fe20007810000 */
[----:B------:R-:W-:Y:S01]  /*9fe0*/  FADD.FTZ R2, -R134, R2 ;  /* 0x0000000286027221 */ /* 0x000fe20000010100 */
[----:B---3--:R-:W-:Y:S01]  /*9ff0*/  FMNMX.FTZ R136, R139, R136, !PT ;  /* 0x000000888b887209 */ /* 0x008fe20007810000 */
[----:B------:R-:W1:Y:S01]  /*a000*/  MUFU.EX2 R3, R3 ;  /* 0x0000000300037308 */ /* 0x000e620000000800 */
[----:B------:R-:W-:Y:S01]  /*a010*/  FMNMX.FTZ R133, R46, R133, !PT ;  /* 0x000000852e857209 */ /* 0x000fe20007810000 */
[----:B------:R-:W-:Y:S01]  /*a020*/  FMUL.FTZ R2, R2, c[0x0][0x23c] ;  /* 0x00008f0002027a20 */ /* 0x000fe20000410000 */
[C---:B------:R-:W-:Y:S01]  /*a030*/  FSETP.NEU.FTZ.AND P1, PT, R136.reuse, -INF , PT ;  /* 0xff8000008800780b */ /* 0x040fe20003f3d000 */
[C---:B------:R-:W-:Y:S01]  /*a040*/  FMUL.FTZ R175, R136.reuse, c[0x0][0x23c] ;  /* 0x00008f0088af7a20 */ /* 0x040fe20000410000 */
[----:B------:R-:W-:Y:S01]  /*a050*/  FMNMX.FTZ R133, R47, R133, !PT ;  /* 0x000000852f857209 */ /* 0x000fe20007810000 */
[----:B------:R-:W-:Y:S03]  /*a060*/  FADD.FTZ R132, -R136, R132 ;  /* 0x0000008488847221 */ /* 0x000fe60000010100 */
[----:B------:R-:W-:Y:S01]  /*a070*/  FSEL R175, R175, RZ, P1 ;  /* 0x000000ffafaf7208 */ /* 0x000fe20000800000 */
[----:B------:R-:W2:Y:S01]  /*a080*/  MUFU.EX2 R2, R2 ;  /* 0x0000000200027308 */ /* 0x000ea20000000800 */
[----:B------:R-:W-:Y:S01]  /*a090*/  FMNMX.FTZ R133, R58, R133, !PT ;  /* 0x000000853a857209 */ /* 0x000fe20007810000 */
[----:B------:R-:W-:Y:S01]  /*a0a0*/  FMUL.FTZ R132, R132, c[0x0][0x23c] ;  /* 0x00008f0084847a20 */ /* 0x000fe20000410000 */
[----:B------:R-:W-:Y:S01]  /*a0b0*/  FSETP.NEU.FTZ.AND P1, PT, R135, -INF , PT ;  /* 0xff8000008700780b */ /* 0x000fe20003f3d000 */
[--C-:B------:R-:W-:Y:S01]  /*a0c0*/  FFMA.FTZ R137, R16, c[0x0][0x23c], -R175.reuse ;  /* 0x00008f0010897a23 */ /* 0x100fe200000108af */
[----:B------:R-:W-:Y:S01]  /*a0d0*/  FMNMX.FTZ R16, R59, R133, !PT ;  /* 0x000000853b107209 */ /* 0x000fe20007810000 */
[--C-:B------:R-:W-:Y:S01]  /*a0e0*/  FFMA.FTZ R138, R17, c[0x0][0x23c], -R175.reuse ;  /* 0x00008f00118a7a23 */ /* 0x100fe200000108af */
[----:B------:R-:W-:Y:S01]  /*a0f0*/  FSEL R173, R173, RZ, P1 ;  /* 0x000000ffadad7208 */ /* 0x000fe20000800000 */
[--C-:B------:R-:W-:Y:S01]  /*a100*/  FFMA.FTZ R153, R4, c[0x0][0x23c], -R175.reuse ;  /* 0x00008f0004997a23 */ /* 0x100fe200000108af */
[----:B------:R-:W-:Y:S01]  /*a110*/  FMNMX.FTZ R16, R62, R16, !PT ;  /* 0x000000103e107209 */ /* 0x000fe20007810000 */
[----:B------:R-:W-:Y:S01]  /*a120*/  MUFU.EX2 R137, R137 ;  /* 0x0000008900897308 */ /* 0x000fe20000000800 */
[----:B------:R-:W-:Y:S01]  /*a130*/  FFMA.FTZ R154, R5, c[0x0][0x23c], -R175 ;  /* 0x00008f00059a7a23 */ /* 0x000fe200000108af */
[----:B------:R-:W-:Y:S01]  /*a140*/  FSETP.NEU.FTZ.AND P1, PT, R134, -INF , PT ;  /* 0xff8000008600780b */ /* 0x000fe20003f3d000 */
[--C-:B------:R-:W-:Y:S01]  /*a150*/  FFMA.FTZ R139, R18, c[0x0][0x23c], -R173.reuse ;  /* 0x00008f00128b7a23 */ /* 0x100fe200000108ad */
[----:B------:R-:W-:Y:S01]  /*a160*/  FMNMX.FTZ R17, R63, R16, !PT ;  /* 0x000000103f117209 */ /* 0x000fe20007810000 */
[--C-:B------:R-:W-:Y:S01]  /*a170*/  FFMA.FTZ R152, R19, c[0x0][0x23c], -R173.reuse ;  /* 0x00008f0013987a23 */ /* 0x100fe200000108ad */
[----:B------:R-:W-:Y:S01]  /*a180*/  LOP3.LUT R18, R221, UR15, R230, 0x96, !PT ;  /* 0x0000000fdd127c12 */ /* 0x000fe2000f8e96e6 */
[--C-:B------:R-:W-:Y:S01]  /*a190*/  FFMA.FTZ R155, R6, c[0x0][0x23c], -R173.reuse ;  /* 0x00008f00069b7a23 */ /* 0x100fe200000108ad */
[----:B------:R-:W-:Y:S01]  /*a1a0*/  FSEL R168, R168, RZ, P1 ;  /* 0x000000ffa8a87208 */ /* 0x000fe20000800000 */
[----:B------:R-:W3:Y:S01]  /*a1b0*/  SHFL.BFLY PT, R16, R17, 0x2, 0x1f ;  /* 0x0c401f0011107f89 */ /* 0x000ee200000e0000 */
[----:B------:R-:W-:Y:S01]  /*a1c0*/  MUFU.EX2 R138, R138 ;  /* 0x0000008a008a7308 */ /* 0x000fe20000000800 */
[----:B------:R-:W-:Y:S01]  /*a1d0*/  IMAD.WIDE.U32 R18, R18, -0x326172a9, RZ ;  /* 0xcd9e8d5712127825 */ /* 0x000fe200078e00ff */
[----:B------:R-:W-:Y:S03]  /*a1e0*/  IADD3 R230, R230, 0x1, RZ ;  /* 0x00000001e6e67810 */ /* 0x000fe60007ffe0ff */
[----:B------:R-:W-:Y:S01]  /*a1f0*/  FFMA.FTZ R156, R7, c[0x0][0x23c], -R173 ;  /* 0x00008f00079c7a23 */ /* 0x000fe200000108ad */
[----:B------:R-:W-:Y:S01]  /*a200*/  LOP3.LUT R234, R229, UR20, R18, 0x96, !PT ;  /* 0x00000014e5ea7c12 */ /* 0x000fe2000f8e9612 */
[----:B------:R-:W-:Y:S01]  /*a210*/  FFMA.FTZ R157, R12, c[0x0][0x23c], -R168 ;  /* 0x00008f000c9d7a23 */ /* 0x000fe200000108a8 */
[----:B------:R-:W-:Y:S01]  /*a220*/  LOP3.LUT R6, R19, UR22, R218, 0x96, !PT ;  /* 0x0000001613067c12 */ /* 0x000fe2000f8e96da */
[----:B------:R-:W-:Y:S01]  /*a230*/  FFMA.FTZ R158, R13, c[0x0][0x23c], -R168 ;  /* 0x00008f000d9e7a23 */ /* 0x000fe200000108a8 */
[----:B------:R-:W-:Y:S01]  /*a240*/  MUFU.EX2 R153, R153 ;  /* 0x0000009900997308 */ /* 0x000fe20000000800 */
[----:B------:R-:W-:Y:S01]  /*a250*/  LOP3.LUT R5, R19, UR22, R214, 0x96, !PT ;  /* 0x0000001613057c12 */ /* 0x000fe2000f8e96d6 */
[----:B------:R-:W-:Y:S01]  /*a260*/  IMAD.WIDE.U32 R234, R234, -0x2daee0ad, RZ ;  /* 0xd2511f53eaea7825 */ /* 0x000fe200078e00ff */
[----:B------:R-:W-:Y:S02]  /*a270*/  LOP3.LUT R224, R227, UR20, R18, 0x96, !PT ;  /* 0x00000014e3e07c12 */ /* 0x000fe4000f8e9612 */
[----:B------:R-:W-:Y:S01]  /*a280*/  LOP3.LUT R230, R221, UR15, R230, 0x96, !PT ;  /* 0x0000000fdde67c12 */ /* 0x000fe2000f8e96e6 */
[----:B------:R-:W-:Y:S04]  /*a290*/  IMAD.WIDE.U32 R232, R6, -0x2daee0ad, RZ ;  /* 0xd2511f5306e87825 */ /* 0x000fe800078e00ff */
[----:B------:R-:W-:Y:S01]  /*a2a0*/  MUFU.EX2 R154, R154 ;  /* 0x0000009a009a7308 */ /* 0x000fe20000000800 */
[----:B------:R-:W-:Y:S01]  /*a2b0*/  IMAD.WIDE.U32 R170, R5, -0x2daee0ad, RZ ;  /* 0xd2511f5305aa7825 */ /* 0x000fe200078e00ff */
[----:B------:R-:W-:Y:S02]  /*a2c0*/  LOP3.LUT R6, R233, UR19, R216, 0x96, !PT ;  /* 0x00000013e9067c12 */ /* 0x000fe4000f8e96d8 */
[----:B---3--:R-:W-:Y:S01]  /*a2d0*/  FMNMX.FTZ R4, R17, R16, !PT ;  /* 0x0000001011047209 */ /* 0x008fe20007810000 */
[----:B------:R-:W-:Y:S01]  /*a2e0*/  IMAD.WIDE.U32 R224, R224, -0x2daee0ad, RZ ;  /* 0xd2511f53e0e07825 */ /* 0x000fe200078e00ff */
[----:B------:R-:W-:Y:S02]  /*a2f0*/  LOP3.LUT R232, R235, UR17, R232, 0x96, !PT ;  /* 0x00000011ebe87c12 */ /* 0x000fe4000f8e96e8 */
[----:B------:R-:W-:Y:S01]  /*a300*/  LOP3.LUT R5, R171, UR19, R212, 0x96, !PT ;  /* 0x00000013ab057c12 */ /* 0x000fe2000f8e96d4 */
[----:B------:R-:W3:Y:S01]  /*a310*/  SHFL.BFLY PT, R133, R4, 0x1, 0x1f ;  /* 0x0c201f0004857f89 */ /* 0x000ee200000e0000 */
[----:B------:R-:W-:Y:S01]  /*a320*/  MUFU.EX2 R155, R155 ;  /* 0x0000009b009b7308 */ /* 0x000fe20000000800 */
[----:B------:R-:W-:Y:S01]  /*a330*/  LOP3.LUT R170, R225, UR17, R170, 0x96, !PT ;  /* 0x00000011e1aa7c12 */ /* 0x000fe2000f8e96aa */
[----:B------:R-:W-:Y:S04]  /*a340*/  IMAD.WIDE.U32 R232, R232, -0x326172a9, RZ ;  /* 0xcd9e8d57e8e87825 */ /* 0x000fe800078e00ff */
[----:B------:R-:W-:Y:S04]  /*a350*/  IMAD.WIDE.U32 R6, R6, -0x326172a9, RZ ;  /* 0xcd9e8d5706067825 */ /* 0x000fe800078e00ff */
[----:B------:R-:W-:Y:S01]  /*a360*/  MUFU.EX2 R156, R156 ;  /* 0x0000009c009c7308 */ /* 0x000fe20000000800 */
[----:B------:R-:W-:Y:S01]  /*a370*/  IMAD.WIDE.U32 R170, R170, -0x326172a9, RZ ;  /* 0xcd9e8d57aaaa7825 */ /* 0x000fe200078e00ff */
[----:B------:R-:W-:Y:S03]  /*a380*/  LOP3.LUT R178, R233, UR16, R6, 0x96, !PT ;  /* 0x00000010e9b27c12 */ /* 0x000fe6000f8e9606 */
[----:B------:R-:W-:Y:S01]  /*a390*/  IMAD.WIDE.U32 R176, R5, -0x326172a9, RZ ;  /* 0xcd9e8d5705b07825 */ /* 0x000fe200078e00ff */
[----:B------:R-:W-:Y:S03]  /*a3a0*/  LOP3.LUT R5, R7, UR18, R228, 0x96, !PT ;  /* 0x0000001207057c12 */ /* 0x000fe6000f8e96e4 */
[----:B------:R-:W-:Y:S01]  /*a3b0*/  IMAD.WIDE.U32 R178, R178, -0x2daee0ad, RZ ;  /* 0xd2511f53b2b27825 */ /* 0x000fe200078e00ff */
[----:B------:R-:W-:Y:S01]  /*a3c0*/  MUFU.EX2 R157, R157 ;  /* 0x0000009d009d7308 */ /* 0x000fe20000000800 */
[----:B------:R-:W-:Y:S02]  /*a3d0*/  LOP3.LUT R176, R171, UR16, R176, 0x96, !PT ;  /* 0x00000010abb07c12 */ /* 0x000fe4000f8e96b0 */
[----:B---3--:R-:W-:Y:S01]  /*a3e0*/  FMNMX.FTZ R133, R4, R133, !PT ;  /* 0x0000008504857209 */ /* 0x008fe20007810000 */
[----:B------:R-:W-:Y:S01]  /*a3f0*/  IMAD.WIDE.U32 R6, R5, -0x2daee0ad, RZ ;  /* 0xd2511f5305067825 */ /* 0x000fe200078e00ff */
[----:B------:R-:W-:Y:S02]  /*a400*/  LOP3.LUT R4, R177, UR18, R226, 0x96, !PT ;  /* 0x00000012b1047c12 */ /* 0x000fe4000f8e96e2 */
[C---:B------:R-:W-:Y:S01]  /*a410*/  FSETP.NEU.FTZ.AND P1, PT, R133.reuse, -INF , PT ;  /* 0xff8000008500780b */ /* 0x040fe20003f3d000 */
[----:B------:R-:W-:Y:S01]  /*a420*/  FMUL.FTZ R167, R133, c[0x0][0x23c] ;  /* 0x00008f0085a77a20 */ /* 0x000fe20000410000 */
[----:B------:R-:W-:Y:S01]  /*a430*/  LOP3.LUT R5, R179, UR4, R6, 0x96, !PT ;  /* 0x00000004b3057c12 */ /* 0x000fe2000f8e9606 */
[----:B------:R-:W-:Y:S01]  /*a440*/  MUFU.EX2 R158, R158 ;  /* 0x0000009e009e7308 */ /* 0x000fe20000000800 */
[----:B------:R-:W-:Y:S01]  /*a450*/  IMAD.WIDE.U32 R176, R176, -0x2daee0ad, RZ ;  /* 0xd2511f53b0b07825 */ /* 0x000fe200078e00ff */
[----:B------:R-:W-:Y:S02]  /*a460*/  LOP3.LUT R234, R7, UR9, R234, 0x96, !PT ;  /* 0x0000000907ea7c12 */ /* 0x000fe4000f8e96ea */
[----:B------:R-:W-:Y:S01]  /*a470*/  FSEL R167, R167, RZ, P1 ;  /* 0x000000ffa7a77208 */ /* 0x000fe20000800000 */
[----:B------:R-:W-:Y:S04]  /*a480*/  IMAD.WIDE.U32 R12, R4, -0x2daee0ad, RZ ;  /* 0xd2511f53040c7825 */ /* 0x000fe800078e00ff */
[----:B------:R-:W-:Y:S01]  /*a490*/  IMAD.WIDE.U32 R6, R5, -0x326172a9, RZ ;  /* 0xcd9e8d5705067825 */ /* 0x000fe200078e00ff */
[----:B------:R-:W-:Y:S01]  /*a4a0*/  MUFU.EX2 R139, R139 ;  /* 0x0000008b008b7308 */ /* 0x000fe20000000800 */
[----:B------:R-:W-:Y:S02]  /*a4b0*/  LOP3.LUT R4, R177, UR4, R12, 0x96, !PT ;  /* 0x00000004b1047c12 */ /* 0x000fe4000f8e960c */
[----:B------:R-:W-:Y:S01]  /*a4c0*/  IMAD.WIDE.U32 R234, R234, -0x326172a9, RZ ;  /* 0xcd9e8d57eaea7825 */ /* 0x000fe200078e00ff */
[----:B------:R-:W-:Y:S02]  /*a4d0*/  SHF.R.U32.HI R5, RZ, 0x10, R6 ;  /* 0x00000010ff057819 */ /* 0x000fe40000011606 */
[----:B------:R-:W-:Y:S01]  /*a4e0*/  LOP3.LUT R224, R13, UR9, R224, 0x96, !PT ;  /* 0x000000090de07c12 */ /* 0x000fe2000f8e96e0 */
[--C-:B------:R-:W-:Y:S01]  /*a4f0*/  FFMA.FTZ R159, R14, c[0x0][0x23c], -R167.reuse ;  /* 0x00008f000e9f7a23 */ /* 0x100fe200000108a7 */
[----:B------:R-:W-:Y:S01]  /*a500*/  LOP3.LUT R12, R6, 0xffff, RZ, 0xc0, !PT ;  /* 0x0000ffff060c7812 */ /* 0x000fe200078ec0ff */
[--C-:B------:R-:W-:Y:S01]  /*a510*/  FFMA.FTZ R160, R15, c[0x0][0x23c], -R167.reuse ;  /* 0x00008f000fa07a23 */ /* 0x100fe200000108a7 */
[----:B------:R-:W3:Y:S01]  /*a520*/  MUFU.EX2 R152, R152 ;  /* 0x0000009800987308 */ /* 0x000ee20000000800 */
[----:B------:R-:W-:Y:S01]  /*a530*/  IMAD.WIDE.U32 R14, R4, -0x326172a9, RZ ;  /* 0xcd9e8d57040e7825 */ /* 0x000fe200078e00ff */
[----:B------:R-:W-:Y:S02]  /*a540*/  LOP3.LUT R4, R7, UR24, R234, 0x96, !PT ;  /* 0x0000001807047c12 */ /* 0x000fe4000f8e96ea */
[----:B------:R-:W-:Y:S01]  /*a550*/  LOP3.LUT R142, R6, 0xff, RZ, 0xc0, !PT ;  /* 0x000000ff068e7812 */ /* 0x000fe200078ec0ff */
[----:B------:R-:W-:Y:S01]  /*a560*/  FFMA.FTZ R161, R8, c[0x0][0x23c], -R168 ;  /* 0x00008f0008a17a23 */ /* 0x000fe200000108a8 */
[----:B------:R-:W-:Y:S01]  /*a570*/  SHF.R.U32.HI R143, RZ, 0x18, R6 ;  /* 0x00000018ff8f7819 */ /* 0x000fe20000011606 */
[----:B------:R-:W-:Y:S01]  /*a580*/  FFMA.FTZ R162, R9, c[0x0][0x23c], -R168 ;  /* 0x00008f0009a27a23 */ /* 0x000fe200000108a8 */
[----:B------:R-:W-:Y:S01]  /*a590*/  LOP3.LUT R6, R14, 0xffff, RZ, 0xc0, !PT ;  /* 0x0000ffff0e067812 */ /* 0x000fe200078ec0ff */
[--C-:B------:R-:W-:Y:S01]  /*a5a0*/  FFMA.FTZ R163, R10, c[0x0][0x23c], -R167.reuse ;  /* 0x00008f000aa37a23 */ /* 0x100fe200000108a7 */
[----:B------:R-:W-:Y:S01]  /*a5b0*/  MUFU.EX2 R159, R159 ;  /* 0x0000009f009f7308 */ /* 0x000fe20000000800 */
[----:B------:R-:W-:Y:S01]  /*a5c0*/  FFMA.FTZ R164, R11, c[0x0][0x23c], -R167 ;  /* 0x00008f000ba47a23 */ /* 0x000fe200000108a7 */
[----:B------:R-:W-:Y:S01]  /*a5d0*/  LOP3.LUT R8, R5, 0xff, RZ, 0xc0, !PT ;  /* 0x000000ff05087812 */ /* 0x000fe200078ec0ff */
[----:B------:R-:W-:Y:S01]  /*a5e0*/  FFMA.FTZ R233, R65, c[0x0][0x23c], -R175 ;  /* 0x00008f0041e97a23 */ /* 0x000fe200000108af */
[----:B------:R-:W-:Y:S01]  /*a5f0*/  SHF.R.U32.HI R12, RZ, 0x8, R12 ;  /* 0x00000008ff0c7819 */ /* 0x000fe2000001160c */
[----:B------:R-:W-:Y:S01]  /*a600*/  FFMA.FTZ R234, R66, c[0x0][0x23c], -R173 ;  /* 0x00008f0042ea7a23 */ /* 0x000fe200000108ad */
[----:B------:R-:W-:Y:S01]  /*a610*/  PRMT R143, R8, 0x5410, R143 ;  /* 0x00005410088f7816 */ /* 0x000fe2000000008f */
[----:B------:R-:W-:Y:S01]  /*a620*/  FFMA.FTZ R34, R34, c[0x0][0x23c], -R173 ;  /* 0x00008f0022227a23 */ /* 0x000fe200000108ad */
[----:B------:R-:W-:Y:S01]  /*a630*/  SHF.R.U32.HI R8, RZ, 0x8, R6 ;  /* 0x00000008ff087819 */ /* 0x000fe20000011606 */
[--C-:B------:R-:W-:Y:S01]  /*a640*/  FFMA.FTZ R165, R32, c[0x0][0x23c], -R175.reuse ;  /* 0x00008f0020a57a23 */ /* 0x100fe200000108af */
[----:B------:R-:W-:Y:S01]  /*a650*/  MUFU.EX2 R160, R160 ;  /* 0x000000a000a07308 */ /* 0x000fe20000000800 */
[----:B------:R-:W-:Y:S01]  /*a660*/  FFMA.FTZ R166, R33, c[0x0][0x23c], -R175 ;  /* 0x00008f0021a67a23 */ /* 0x000fe200000108af */
[--C-:B------:R-:W-:Y:S01]  /*a670*/  HSET2.LE.AND R143, R143, R203.reuse, PT ;  /* 0x000000cb8f8f7233 */ /* 0x100fe20003803000 */
[----:B------:R-:W-:Y:S01]  /*a680*/  FFMA.FTZ R169, R22, c[0x0][0x23c], -R173 ;  /* 0x00008f0016a97a23 */ /* 0x000fe200000108ad */
[----:B------:R-:W-:Y:S01]  /*a690*/  SHF.R.U32.HI R7, RZ, 0x10, R14 ;  /* 0x00000010ff077819 */ /* 0x000fe2000001160e */
[----:B-1----:R-:W-:Y:S01]  /*a6a0*/  FMUL.FTZ R22, R3, R110 ;  /* 0x0000006e03167220 */ /* 0x002fe20000410000 */
[----:B------:R-:W-:Y:S01]  /*a6b0*/  LOP3.LUT R150, R14, 0xff, RZ, 0xc0, !PT ;  /* 0x000000ff0e967812 */ /* 0x000fe200078ec0ff */
[C---:B--2---:R-:W-:Y:S01]  /*a6c0*/  FMUL.FTZ R92, R2.reuse, R92 ;  /* 0x0000005c025c7220 */ /* 0x044fe20000410000 */
[----:B------:R-:W-:Y:S01]  /*a6d0*/  LOP3.LUT R7, R7, 0xff, RZ, 0xc0, !PT ;  /* 0x000000ff07077812 */ /* 0x000fe200078ec0ff */
[----:B------:R-:W-:Y:S01]  /*a6e0*/  FMUL.FTZ R93, R2, R93 ;  /* 0x0000005d025d7220 */ /* 0x000fe20000410000 */
[----:B------:R-:W-:Y:S01]  /*a6f0*/  MUFU.EX2 R161, R161 ;  /* 0x000000a100a17308 */ /* 0x000fe20000000800 */
[----:B------:R-:W-:Y:S01]  /*a700*/  IMAD.WIDE.U32 R230, R230, -0x326172a9, RZ ;  /* 0xcd9e8d57e6e67825 */ /* 0x000fe200078e00ff */
[----:B------:R-:W-:Y:S02]  /*a710*/  PRMT R142, R142, 0x5410, R12 ;  /* 0x000054108e8e7816 */ /* 0x000fe4000000000c */
[----:B------:R-:W-:Y:S01]  /*a720*/  SHF.R.U32.HI R151, RZ, 0x18, R14 ;  /* 0x00000018ff977819 */ /* 0x000fe2000001160e */
[----:B------:R-:W-:Y:S01]  /*a730*/  FFMA.FTZ R236, R52, c[0x0][0x23c], -R175 ;  /* 0x00008f0034ec7a23 */ /* 0x000fe200000108af */
[----:B------:R-:W-:Y:S01]  /*a740*/  PRMT R150, R150, 0x5410, R8 ;  /* 0x0000541096967816 */ /* 0x000fe20000000008 */
[----:B------:R-:W-:Y:S01]  /*a750*/  FFMA.FTZ R237, R54, c[0x0][0x23c], -R173 ;  /* 0x00008f0036ed7a23 */ /* 0x000fe200000108ad */
[--C-:B------:R-:W-:Y:S01]  /*a760*/  HSET2.LE.AND R142, R142, R203.reuse, PT ;  /* 0x000000cb8e8e7233 */ /* 0x100fe20003803000 */
[----:B------:R-:W-:Y:S01]  /*a770*/  PRMT R151, R7, 0x5410, R151 ;  /* 0x0000541007977816 */ /* 0x000fe20000000097 */
[----:B------:R-:W-:Y:S01]  /*a780*/  MUFU.EX2 R162, R162 ;  /* 0x000000a200a27308 */ /* 0x000fe20000000800 */
[----:B---3--:R-:W-:Y:S01]  /*a790*/  F2FP.BF16.PACK_AB R7, R152, R139 ;  /* 0x0000008b9807723e */ /* 0x008fe200000010ff */
[--C-:B------:R-:W-:Y:S01]  /*a7a0*/  HSET2.LE.AND R150, R150, R203.reuse, PT ;  /* 0x000000cb96967233 */ /* 0x100fe20003803000 */
[----:B------:R-:W-:Y:S01]  /*a7b0*/  FMUL.FTZ R8, R2, R124 ;  /* 0x0000007c02087220 */ /* 0x000fe20000410000 */
[--C-:B------:R-:W-:Y:S01]  /*a7c0*/  HSET2.LE.AND R151, R151, R203.reuse, PT ;  /* 0x000000cb97977233 */ /* 0x100fe20003803000 */
[----:B------:R-:W-:Y:S01]  /*a7d0*/  LOP3.LUT R143, R143, R7, RZ, 0xc0, !PT ;  /* 0x000000078f8f7212 */ /* 0x000fe200078ec0ff */
[----:B------:R-:W-:Y:S01]  /*a7e0*/  FMUL.FTZ R7, R3, R131 ;  /* 0x0000008303077220 */ /* 0x000fe20000410000 */
[----:B------:R-:W-:Y:S01]  /*a7f0*/  LOP3.LUT R6, R4, 0xffff, RZ, 0xc0, !PT ;  /* 0x0000ffff04067812 */ /* 0x000fe200078ec0ff */
[----:B------:R-:W-:Y:S01]  /*a800*/  FMUL.FTZ R9, R2, R125 ;  /* 0x0000007d02097220 */ /* 0x000fe20000410000 */
[----:B------:R-:W-:Y:S01]  /*a810*/  SHF.R.U32.HI R141, RZ, 0x10, R4 ;  /* 0x00000010ff8d7819 */ /* 0x000fe20000011604 */
[----:B------:R-:W-:Y:S01]  /*a820*/  MUFU.EX2 R163, R163 ;  /* 0x000000a300a37308 */ /* 0x000fe20000000800 */
[----:B------:R-:W-:Y:S01]  /*a830*/  IMAD.WIDE.U32 R224, R224, -0x326172a9, RZ ;  /* 0xcd9e8d57e0e07825 */ /* 0x000fe200078e00ff */
[----:B------:R-:W-:Y:S02]  /*a840*/  LOP3.LUT R140, R4, 0xff, RZ, 0xc0, !PT ;  /* 0x000000ff048c7812 */ /* 0x000fe400078ec0ff */
[----:B------:R-:W-:Y:S01]  /*a850*/  SHF.R.U32.HI R6, RZ, 0x8, R6 ;  /* 0x00000008ff067819 */ /* 0x000fe20000011606 */
[----:B------:R-:W-:Y:S01]  /*a860*/  FADD.FTZ R0, -R133, R0 ;  /* 0x0000000085007221 */ /* 0x000fe20000010100 */
[----:B------:R-:W-:Y:S01]  /*a870*/  LOP3.LUT R5, R15, UR24, R224, 0x96, !PT ;  /* 0x000000180f057c12 */ /* 0x000fe2000f8e96e0 */
[----:B------:R-:W-:Y:S01]  /*a880*/  FMUL.FTZ R12, R2, R120 ;  /* 0x00000078020c7220 */ /* 0x000fe20000410000 */
[----:B------:R-:W-:Y:S01]  /*a890*/  SHF.R.U32.HI R4, RZ, 0x18, R4 ;  /* 0x00000018ff047819 */ /* 0x000fe20000011604 */
[----:B------:R-:W-:Y:S01]  /*a8a0*/  FMUL.FTZ R0, R0, c[0x0][0x23c] ;  /* 0x00008f0000007a20 */ /* 0x000fe20000410000 */
[----:B------:R-:W-:Y:S01]  /*a8b0*/  MUFU.EX2 R164, R164 ;  /* 0x000000a400a47308 */ /* 0x000fe20000000800 */
[----:B------:R-:W-:Y:S01]  /*a8c0*/  PRMT R140, R140, 0x5410, R6 ;  /* 0x000054108c8c7816 */ /* 0x000fe20000000006 */
[----:B------:R-:W-:Y:S01]  /*a8d0*/  FMUL.FTZ R13, R2, R121 ;  /* 0x00000079020d7220 */ /* 0x000fe20000410000 */
[----:B------:R-:W-:Y:S01]  /*a8e0*/  LOP3.LUT R141, R141, 0xff, RZ, 0xc0, !PT ;  /* 0x000000ff8d8d7812 */ /* 0x000fe200078ec0ff */
[----:B------:R-:W-:Y:S01]  /*a8f0*/  FMUL.FTZ R18, R3, R118 ;  /* 0x0000007603127220 */ /* 0x000fe20000410000 */
[----:B------:R-:W-:Y:S01]  /*a900*/  LOP3.LUT R6, R5, 0xffff, RZ, 0xc0, !PT ;  /* 0x0000ffff05067812 */ /* 0x000fe200078ec0ff */
[--C-:B------:R-:W-:Y:S01]  /*a910*/  HSET2.LE.AND R140, R140, R203.reuse, PT ;  /* 0x000000cb8c8c7233 */ /* 0x100fe20003803000 */
[----:B------:R-:W-:Y:S01]  /*a920*/  SHF.R.U32.HI R149, RZ, 0x10, R5 ;  /* 0x00000010ff957819 */ /* 0x000fe20000011605 */
[----:B------:R-:W-:Y:S01]  /*a930*/  FMUL.FTZ R19, R3, R119 ;  /* 0x0000007703137220 */ /* 0x000fe20000410000 */
[----:B------:R-:W-:Y:S01]  /*a940*/  PRMT R141, R141, 0x5410, R4 ;  /* 0x000054108d8d7816 */ /* 0x000fe20000000004 */
[----:B------:R-:W1:Y:S01]  /*a950*/  MUFU.EX2 R132, R132 ;  /* 0x0000008400847308 */ /* 0x000e620000000800 */
[----:B------:R-:W-:Y:S01]  /*a960*/  SHF.R.U32.HI R6, RZ, 0x8, R6 ;  /* 0x00000008ff067819 */ /* 0x000fe20000011606 */
[----:B------:R-:W-:Y:S01]  /*a970*/  FFMA.FTZ R20, R20, c[0x0][0x23c], -R175 ;  /* 0x00008f0014147a23 */ /* 0x000fe200000108af */
[----:B------:R-:W-:Y:S01]  /*a980*/  LOP3.LUT R148, R5, 0xff, RZ, 0xc0, !PT ;  /* 0x000000ff05947812 */ /* 0x000fe200078ec0ff */
[--C-:B------:R-:W-:Y:S01]  /*a990*/  HSET2.LE.AND R141, R141, R203.reuse, PT ;  /* 0x000000cb8d8d7233 */ /* 0x100fe20003803000 */
[----:B------:R-:W-:Y:S01]  /*a9a0*/  SHF.R.U32.HI R5, RZ, 0x18, R5 ;  /* 0x00000018ff057819 */ /* 0x000fe20000011605 */
[C---:B------:R-:W-:Y:S01]  /*a9b0*/  FMUL.FTZ R68, R2.reuse, R68 ;  /* 0x0000004402447220 */ /* 0x040fe20000410000 */
[----:B------:R-:W-:Y:S01]  /*a9c0*/  LOP3.LUT R149, R149, 0xff, RZ, 0xc0, !PT ;  /* 0x000000ff95957812 */ /* 0x000fe200078ec0ff */
[----:B------:R-:W-:Y:S01]  /*a9d0*/  FMUL.FTZ R69, R2, R69 ;  /* 0x0000004502457220 */ /* 0x000fe20000410000 */
[----:B------:R-:W-:Y:S01]  /*a9e0*/  F2FP.BF16.PACK_AB R4, R138, R137 ;  /* 0x000000898a04723e */ /* 0x000fe200000010ff */
[----:B------:R-:W2:Y:S01]  /*a9f0*/  MUFU.EX2 R0, R0 ;  /* 0x0000000000007308 */ /* 0x000ea20000000800 */
[----:B------:R-:W-:Y:S01]  /*aa00*/  PRMT R148, R148, 0x5410, R6 ;  /* 0x0000541094947816 */ /* 0x000fe20000000006 */
[C---:B------:R-:W-:Y:S01]  /*aa10*/  FMUL.FTZ R72, R2.reuse, R72 ;  /* 0x0000004802487220 */ /* 0x040fe20000410000 */
[----:B------:R-:W-:Y:S01]  /*aa20*/  PRMT R149, R149, 0x5410, R5 ;  /* 0x0000541095957816 */ /* 0x000fe20000000005 */
[----:B------:R-:W-:Y:S01]  /*aa30*/  FMUL.FTZ R73, R2, R73 ;  /* 0x0000004902497220 */ /* 0x000fe20000410000 */
[----:B------:R-:W-:Y:S01]  /*aa40*/  LOP3.LUT R142, R142, R4, RZ, 0xc0, !PT ;  /* 0x000000048e8e7212 */ /* 0x000fe200078ec0ff */
[--C-:B------:R-:W-:Y:S01]  /*aa50*/  HSET2.LE.AND R148, R148, R203.reuse, PT ;  /* 0x000000cb94947233 */ /* 0x100fe20003803000 */
[----:B------:R-:W-:Y:S01]  /*aa60*/  F2FP.BF16.PACK_AB R6, R154, R153 ;  /* 0x000000999a06723e */ /* 0x000fe200000010ff */
[--C-:B------:R-:W-:Y:S01]  /*aa70*/  HSET2.LE.AND R149, R149, R203.reuse, PT ;  /* 0x000000cb95957233 */ /* 0x100fe20003803000 */
[----:B------:R-:W-:Y:S01]  /*aa80*/  F2FP.BF16.PACK_AB R5, R156, R155 ;  /* 0x0000009b9c05723e */ /* 0x000fe200000010ff */
[C---:B------:R-:W-:Y:S01]  /*aa90*/  FMUL.FTZ R78, R3.reuse, R78 ;  /* 0x0000004e034e7220 */ /* 0x040fe20000410000 */
[----:B------:R-:W-:Y:S01]  /*aaa0*/  F2FP.BF16.PACK_AB R4, R158, R157 ;  /* 0x0000009d9e04723e */ /* 0x000fe200000010ff */
[----:B------:R-:W-:Y:S01]  /*aab0*/  FMUL.FTZ R79, R3, R79 ;  /* 0x0000004f034f7220 */ /* 0x000fe20000410000 */
[----:B------:R-:W-:Y:S01]  /*aac0*/  LOP3.LUT R140, R140, R6, RZ, 0xc0, !PT ;  /* 0x000000068c8c7212 */ /* 0x000fe200078ec0ff */
[C---:B-1----:R-:W-:Y:S01]  /*aad0*/  FMUL.FTZ R16, R132.reuse, R116 ;  /* 0x0000007484107220 */ /* 0x042fe20000410000 */
[----:B------:R-:W-:Y:S01]  /*aae0*/  LOP3.LUT R141, R141, R5, RZ, 0xc0, !PT ;  /* 0x000000058d8d7212 */ /* 0x000fe200078ec0ff */
[----:B------:R-:W-:Y:S01]  /*aaf0*/  FMUL.FTZ R17, R132, R117 ;  /* 0x0000007584117220 */ /* 0x000fe20000410000 */
[----:B------:R-:W-:Y:S01]  /*ab00*/  LOP3.LUT R150, R150, R4, RZ, 0xc0, !PT ;  /* 0x0000000496967212 */ /* 0x000fe200078ec0ff */
[----:B------:R-:W-:Y:S01]  /*ab10*/  FMUL.FTZ R32, R132, R112 ;  /* 0x0000007084207220 */ /* 0x000fe20000410000 */
[----:B------:R-:W-:Y:S01]  /*ab20*/  F2FP.BF16.PACK_AB R6, R160, R159 ;  /* 0x0000009fa006723e */ /* 0x000fe200000010ff */
[----:B------:R-:W-:Y:S01]  /*ab30*/  FMUL.FTZ R33, R132, R113 ;  /* 0x0000007184217220 */ /* 0x000fe20000410000 */
[----:B------:R-:W-:Y:S01]  /*ab40*/  F2FP.BF16.PACK_AB R5, R162, R161 ;  /* 0x000000a1a205723e */ /* 0x000fe200000010ff */
[----:B------:R-:W-:Y:S01]  /*ab50*/  FMUL.FTZ R76, R132, R76 ;  /* 0x0000004c844c7220 */ /* 0x000fe20000410000 */
[----:B------:R-:W-:Y:S01]  /*ab60*/  F2FP.BF16.PACK_AB R4, R164, R163 ;  /* 0x000000a3a404723e */ /* 0x000fe200000010ff */
[----:B--2---:R-:W-:Y:S01]  /*ab70*/  FMUL.FTZ R10, R0, R126 ;  /* 0x0000007e000a7220 */ /* 0x004fe20000410000 */
[----:B------:R-:W-:Y:S01]  /*ab80*/  LOP3.LUT R151, R151, R6, RZ, 0xc0, !PT ;  /* 0x0000000697977212 */ /* 0x000fe200078ec0ff */
[----:B------:R-:W-:Y:S01]  /*ab90*/  FMUL.FTZ R6, R3, R130 ;  /* 0x0000008203067220 */ /* 0x000fe20000410000 */
[----:B------:R-:W-:Y:S01]  /*aba0*/  LOP3.LUT R148, R148, R5, RZ, 0xc0, !PT ;  /* 0x0000000594947212 */ /* 0x000fe200078ec0ff */
[C---:B------:R-:W-:Y:S01]  /*abb0*/  FMUL.FTZ R5, R132.reuse, R129 ;  /* 0x0000008184057220 */ /* 0x040fe20000410000 */
[----:B------:R-:W-:Y:S01]  /*abc0*/  LOP3.LUT R149, R149, R4, RZ, 0xc0, !PT ;  /* 0x0000000495957212 */ /* 0x000fe200078ec0ff */
[----:B------:R-:W-:Y:S01]  /*abd0*/  FMUL.FTZ R4, R132, R128 ;  /* 0x0000008084047220 */ /* 0x000fe20000410000 */
[----:B------:R-:W-:Y:S01]  /*abe0*/  LOP3.LUT R116, R235, UR7, R232, 0x96, !PT ;  /* 0x00000007eb747c12 */ /* 0x000fe2000f8e96e8 */
[----:B------:R-:W1:Y:S01]  /*abf0*/  LDSM.16.MT88.4 R128, [R186+0x6000] ;  /* 0x00600000ba80783b */ /* 0x000e620000004200 */
[--C-:B------:R-:W-:Y:S01]  /*ac00*/  FFMA.FTZ R235, R67, c[0x0][0x23c], -R173.reuse ;  /* 0x00008f0043eb7a23 */ /* 0x100fe200000108ad */
[----:B------:R-:W-:Y:S01]  /*ac10*/  LOP3.LUT R120, R225, UR7, R170, 0x96, !PT ;  /* 0x00000007e1787c12 */ /* 0x000fe2000f8e96aa */
[--C-:B------:R-:W-:Y:S01]  /*ac20*/  FFMA.FTZ R170, R23, c[0x0][0x23c], -R173.reuse ;  /* 0x00008f0017aa7a23 */ /* 0x100fe200000108ad */
[----:B------:R-:W-:Y:S01]  /*ac30*/  MUFU.EX2 R165, R165 ;  /* 0x000000a500a57308 */ /* 0x000fe20000000800 */
[-C--:B------:R-:W-:Y:S01]  /*ac40*/  HMMA.16816.F32.BF16 R4, R140, R144.reuse, R4 ;  /* 0x000000908c04723c */ /* 0x080fe20000041804 */
[C---:B------:R-:W-:Y:S02]  /*ac50*/  FMUL.FTZ R11, R0.reuse, R127 ;  /* 0x0000007f000b7220 */ /* 0x040fe40000410000 */
[----:B------:R-:W-:Y:S02]  /*ac60*/  FMUL.FTZ R23, R3, R111 ;  /* 0x0000006f03177220 */ /* 0x000fe40000410000 */
[C---:B------:R-:W-:Y:S02]  /*ac70*/  FMUL.FTZ R94, R0.reuse, R94 ;  /* 0x0000005e005e7220 */ /* 0x040fe40000410000 */
[C---:B------:R-:W-:Y:S01]  /*ac80*/  FMUL.FTZ R95, R0.reuse, R95 ;  /* 0x0000005f005f7220 */ /* 0x040fe20000410000 */
[C---:B------:R-:W-:Y:S01]  /*ac90*/  HMMA.16816.F32.BF16 R8, R148.reuse, R144, R8 ;  /* 0x000000909408723c */ /* 0x040fe20000041808 */
[----:B------:R2:W-:Y:S03]  /*aca0*/  MUFU.EX2 R144, R34 ;  /* 0x0000002200907308 */ /* 0x0005e60000000800 */
[C---:B------:R-:W-:Y:S02]  /*acb0*/  FMUL.FTZ R14, R0.reuse, R122 ;  /* 0x0000007a000e7220 */ /* 0x040fe40000410000 */
[----:B------:R-:W-:Y:S02]  /*acc0*/  FMUL.FTZ R15, R0, R123 ;  /* 0x0000007b000f7220 */ /* 0x000fe40000410000 */
[----:B------:R-:W-:Y:S03]  /*acd0*/  FFMA.FTZ R145, R35, c[0x0][0x23c], -R173 ;  /* 0x00008f0023917a23 */ /* 0x000fe600000108ad */
[----:B------:R-:W3:Y:S01]  /*ace0*/  MUFU.EX2 R166, R166 ;  /* 0x000000a600a67308 */ /* 0x000ee20000000800 */
[C---:B------:R-:W-:Y:S01]  /*acf0*/  FMUL.FTZ R35, R3.reuse, R115 ;  /* 0x0000007303237220 */ /* 0x040fe20000410000 */
[-C--:B------:R-:W-:Y:S01]  /*ad00*/  HMMA.16816.F32.BF16 R12, R148, R146.reuse, R12 ;  /* 0x00000092940c723c */ /* 0x080fe2000004180c */
[--C-:B------:R-:W-:Y:S02]  /*ad10*/  FFMA.FTZ R232, R64, c[0x0][0x23c], -R175.reuse ;  /* 0x00008f0040e87a23 */ /* 0x100fe400000108af */
[C---:B------:R-:W-:Y:S02]  /*ad20*/  FMUL.FTZ R70, R0.reuse, R70 ;  /* 0x0000004600467220 */ /* 0x040fe40000410000 */
[C---:B------:R-:W-:Y:S02]  /*ad30*/  FMUL.FTZ R71, R0.reuse, R71 ;  /* 0x0000004700477220 */ /* 0x040fe40000410000 */
[C---:B------:R-:W-:Y:S01]  /*ad40*/  FMUL.FTZ R74, R0.reuse, R74 ;  /* 0x0000004a004a7220 */ /* 0x040fe20000410000 */
[C---:B------:R-:W-:Y:S01]  /*ad50*/  HMMA.16816.F32.BF16 R16, R140.reuse, R146, R16 ;  /* 0x000000928c10723c */ /* 0x040fe20000041810 */
[----:B------:R4:W-:Y:S03]  /*ad60*/  MUFU.EX2 R146, R20 ;  /* 0x0000001400927308 */ /* 0x0009e60000000800 */
[----:B--2---:R-:W-:Y:S02]  /*ad70*/  FMUL.FTZ R34, R3, R114 ;  /* 0x0000007203227220 */ /* 0x004fe40000410000 */
[----:B------:R-:W2:Y:S01]  /*ad80*/  LDSM.16.MT88.4 R112, [R185+0x6000] ;  /* 0x00600000b970783b */ /* 0x000ea20000004200 */
[----:B------:R-:W-:Y:S02]  /*ad90*/  FMUL.FTZ R75, R0, R75 ;  /* 0x0000004b004b7220 */ /* 0x000fe40000410000 */
[----:B------:R-:W-:Y:S02]  /*ada0*/  FFMA.FTZ R147, R21, c[0x0][0x23c], -R175 ;  /* 0x00008f0015937a23 */ /* 0x000fe400000108af */
[-C--:B-1----:R-:W-:Y:S01]  /*adb0*/  HMMA.16816.F32.BF16 R32, R140, R128.reuse, R32 ;  /* 0x000000808c20723c */ /* 0x082fe20000041820 */
[----:B------:R-:W-:Y:S01]  /*adc0*/  FMUL.FTZ R21, R132, R109 ;  /* 0x0000006d84157220 */ /* 0x000fe20000410000 */
[----:B------:R-:W1:Y:S01]  /*add0*/  MUFU.EX2 R145, R145 ;  /* 0x0000009100917308 */ /* 0x000e620000000800 */
[C---:B------:R-:W-:Y:S02]  /*ade0*/  FMUL.FTZ R80, R2.reuse, R80 ;  /* 0x0000005002507220 */ /* 0x040fe40000410000 */
[----:B------:R-:W-:Y:S02]  /*adf0*/  FMUL.FTZ R81, R2, R81 ;  /* 0x0000005102517220 */ /* 0x000fe40000410000 */
[C---:B------:R-:W-:Y:S01]  /*ae00*/  FMUL.FTZ R82, R0.reuse, R82 ;  /* 0x0000005200527220 */ /* 0x040fe20000410000 */
[C---:B------:R-:W-:Y:S01]  /*ae10*/  HMMA.16816.F32.BF16 R68, R148.reuse, R128, R68 ;  /* 0x000000809444723c */ /* 0x040fe20000041844 */
[----:B------:R-:W-:Y:S03]  /*ae20*/  FMUL.FTZ R83, R0, R83 ;  /* 0x0000005300537220 */ /* 0x000fe60000410000 */
[----:B------:R-:W-:Y:S01]  /*ae30*/  IMAD.WIDE.U32 R120, R120, -0x2daee0ad, RZ ;  /* 0xd2511f5378787825 */ /* 0x000fe200078e00ff */
[----:B------:R-:W-:Y:S03]  /*ae40*/  MUFU.EX2 R147, R147 ;  /* 0x0000009300937308 */ /* 0x000fe60000000800 */
[-C--:B------:R-:W-:Y:S01]  /*ae50*/  HMMA.16816.F32.BF16 R72, R148, R130.reuse, R72 ;  /* 0x000000829448723c */ /* 0x080fe20000041848 */
[----:B----4-:R-:W-:Y:S03]  /*ae60*/  FMUL.FTZ R20, R132, R108 ;  /* 0x0000006c84147220 */ /* 0x010fe60000410000 */
[----:B------:R-:W-:Y:S01]  /*ae70*/  LOP3.LUT R118, R121, UR23, R176, 0x96, !PT ;  /* 0x0000001779767c12 */ /* 0x000fe2000f8e96b0 */
[----:B------:R-:W-:Y:S01]  /*ae80*/  FFMA.FTZ R172, R25, c[0x0][0x23c], -R168 ;  /* 0x00008f0019ac7a23 */ /* 0x000fe200000108a8 */
[----:B------:R-:W-:Y:S01]  /*ae90*/  SHF.R.U32.HI R119, RZ, 0x10, R120 ;  /* 0x00000010ff777819 */ /* 0x000fe20000011678 */
[----:B------:R-:W-:Y:S01]  /*aea0*/  FMUL.FTZ R25, R2, R105 ;  /* 0x0000006902197220 */ /* 0x000fe20000410000 */
[C---:B------:R-:W-:Y:S01]  /*aeb0*/  HMMA.16816.F32.BF16 R20, R140.reuse, R130, R20 ;  /* 0x000000828c14723c */ /* 0x040fe20000041814 */
[----:B------:R-:W-:Y:S01]  /*aec0*/  FMUL.FTZ R77, R132, R77 ;  /* 0x0000004d844d7220 */ /* 0x000fe20000410000 */
[----:B------:R-:W-:Y:S02]  /*aed0*/  MUFU.EX2 R169, R169 ;  /* 0x000000a900a97308 */ /* 0x000fe40000000800 */
[--C-:B------:R-:W-:Y:S02]  /*aee0*/  FFMA.FTZ R174, R26, c[0x0][0x23c], -R167.reuse ;  /* 0x00008f001aae7a23 */ /* 0x100fe400000108a7 */
[----:B------:R-:W-:Y:S02]  /*aef0*/  FMUL.FTZ R26, R0, R106 ;  /* 0x0000006a001a7220 */ /* 0x000fe40000410000 */
[----:B------:R-:W-:Y:S01]  /*af00*/  IMAD.WIDE.U32 R116, R116, -0x2daee0ad, RZ ;  /* 0xd2511f5374747825 */ /* 0x000fe200078e00ff */
[-C--:B--2---:R-:W-:Y:S03]  /*af10*/  HMMA.16816.F32.BF16 R76, R140, R112.reuse, R76 ;  /* 0x000000708c4c723c */ /* 0x084fe6000004184c */
[----:B------:R-:W-:Y:S01]  /*af20*/  FFMA.FTZ R177, R28, c[0x0][0x23c], -R168 ;  /* 0x00008f001cb17a23 */ /* 0x000fe200000108a8 */
[----:B------:R-:W-:Y:S01]  /*af30*/  LOP3.LUT R108, R116, 0xffff, RZ, 0xc0, !PT ;  /* 0x0000ffff746c7812 */ /* 0x000fe200078ec0ff */
[----:B------:R-:W-:Y:S01]  /*af40*/  FMUL.FTZ R28, R132, R100 ;  /* 0x00000064841c7220 */ /* 0x000fe20000410000 */
[----:B------:R-:W-:Y:S01]  /*af50*/  SHF.R.U32.HI R109, RZ, 0x10, R116 ;  /* 0x00000010ff6d7819 */ /* 0x000fe20000011674 */
[----:B------:R-:W-:Y:S01]  /*af60*/  MUFU.EX2 R172, R172 ;  /* 0x000000ac00ac7308 */ /* 0x000fe20000000800 */
[----:B------:R-:W-:Y:S01]  /*af70*/  SHF.R.U32.HI R108, RZ, 0x8, R108 ;  /* 0x00000008ff6c7819 */ /* 0x000fe2000001166c */
[----:B------:R-:W-:Y:S01]  /*af80*/  FMUL.FTZ R88, R2, R88 ;  /* 0x0000005802587220 */ /* 0x000fe20000410000 */
[C---:B------:R-:W-:Y:S02]  /*af90*/  HMMA.16816.F32.BF16 R80, R148.reuse, R112, R80 ;  /* 0x000000709450723c */ /* 0x040fe40000041850 */
[----:B------:R-:W-:Y:S01]  /*afa0*/  FFMA.FTZ R171, R24, c[0x0][0x23c], -R168 ;  /* 0x00008f0018ab7a23 */ /* 0x000fe200000108a8 */
[----:B------:R-:W-:Y:S01]  /*afb0*/  LOP3.LUT R24, R120, 0xffff, RZ, 0xc0, !PT ;  /* 0x0000ffff78187812 */ /* 0x000fe200078ec0ff */
[--C-:B------:R-:W-:Y:S01]  /*afc0*/  FFMA.FTZ R176, R27, c[0x0][0x23c], -R167.reuse ;  /* 0x00008f001bb07a23 */ /* 0x100fe200000108a7 */
[----:B------:R-:W-:Y:S01]  /*afd0*/  LOP3.LUT R109, R109, 0xff, RZ, 0xc0, !PT ;  /* 0x000000ff6d6d7812 */ /* 0x000fe200078ec0ff */
[----:B------:R-:W-:Y:S01]  /*afe0*/  FMUL.FTZ R27, R0, R107 ;  /* 0x0000006b001b7220 */ /* 0x000fe20000410000 */
[----:B------:R-:W-:Y:S01]  /*aff0*/  SHF.R.U32.HI R113, RZ, 0x8, R24 ;  /* 0x00000008ff717819 */ /* 0x000fe20000011618 */
[----:B------:R-:W-:Y:S01]  /*b000*/  FMUL.FTZ R24, R2, R104 ;  /* 0x0000006802187220 */ /* 0x000fe20000410000 */
[----:B------:R-:W2:Y:S03]  /*b010*/  MUFU.EX2 R171, R171 ;  /* 0x000000ab00ab7308 */ /* 0x000ea60000000800 */
[----:B------:R-:W-:Y:S01]  /*b020*/  LOP3.LUT R104, R118, 0xff, RZ, 0xc0, !PT ;  /* 0x000000ff76687812 */ /* 0x000fe200078ec0ff */
[----:B------:R-:W-:Y:S01]  /*b030*/  FMUL.FTZ R89, R2, R89 ;  /* 0x0000005902597220 */ /* 0x000fe20000410000 */
[----:B------:R-:W-:Y:S01]  /*b040*/  LOP3.LUT R178, R117, UR23, R178, 0x96, !PT ;  /* 0x0000001775b27c12 */ /* 0x000fe2000f8e96b2 */
[----:B------:R-:W-:Y:S01]  /*b050*/  FMUL.FTZ R90, R0, R90 ;  /* 0x0000005a005a7220 */ /* 0x000fe20000410000 */
[-C--:B------:R-:W-:Y:S01]  /*b060*/  HMMA.16816.F32.BF16 R24, R148, R114.reuse, R24 ;  /* 0x000000729418723c */ /* 0x080fe20000041818 */
[----:B------:R-:W-:Y:S01]  /*b070*/  FMUL.FTZ R84, R132, R84 ;  /* 0x0000005484547220 */ /* 0x000fe20000410000 */
[----:B------:R-:W-:Y:S01]  /*b080*/  LOP3.LUT R117, R116, 0xff, RZ, 0xc0, !PT ;  /* 0x000000ff74757812 */ /* 0x000fe200078ec0ff */
[----:B------:R-:W-:Y:S01]  /*b090*/  FMUL.FTZ R85, R132, R85 ;  /* 0x0000005584557220 */ /* 0x000fe20000410000 */
[----:B------:R-:W-:Y:S01]  /*b0a0*/  SHF.R.U32.HI R116, RZ, 0x18, R116 ;  /* 0x00000018ff747819 */ /* 0x000fe20000011674 */
[C---:B------:R-:W-:Y:S01]  /*b0b0*/  FMUL.FTZ R86, R3.reuse, R86 ;  /* 0x0000005603567220 */ /* 0x040fe20000410000 */
[----:B------:R-:W-:Y:S01]  /*b0c0*/  LOP3.LUT R121, R120, 0xff, RZ, 0xc0, !PT ;  /* 0x000000ff78797812 */ /* 0x000fe200078ec0ff */
[----:B------:R-:W-:Y:S01]  /*b0d0*/  FMUL.FTZ R87, R3, R87 ;  /* 0x0000005703577220 */ /* 0x000fe20000410000 */
[----:B------:R-:W-:Y:S01]  /*b0e0*/  PRMT R117, R117, 0x5410, R108 ;  /* 0x0000541075757816 */ /* 0x000fe2000000006c */
[----:B------:R-:W-:Y:S03]  /*b0f0*/  MUFU.EX2 R174, R174 ;  /* 0x000000ae00ae7308 */ /* 0x000fe60000000800 */
[----:B------:R-:W-:Y:S01]  /*b100*/  PRMT R116, R109, 0x5410, R116 ;  /* 0x000054106d747816 */ /* 0x000fe20000000074 */
[----:B------:R-:W-:Y:S01]  /*b110*/  FMUL.FTZ R91, R0, R91 ;  /* 0x0000005b005b7220 */ /* 0x000fe20000410000 */
[C---:B------:R-:W-:Y:S01]  /*b120*/  HMMA.16816.F32.BF16 R84, R140.reuse, R114, R84 ;  /* 0x000000728c54723c */ /* 0x040fe20000041854 */
[----:B------:R-:W-:Y:S01]  /*b130*/  SHF.R.U32.HI R120, RZ, 0x18, R120 ;  /* 0x00000018ff787819 */ /* 0x000fe20000011678 */
[----:B------:R-:W-:Y:S01]  /*b140*/  FFMA.FTZ R29, R29, c[0x0][0x23c], -R168 ;  /* 0x00008f001d1d7a23 */ /* 0x000fe200000108a8 */
[----:B------:R-:W-:Y:S01]  /*b150*/  LOP3.LUT R112, R119, 0xff, RZ, 0xc0, !PT ;  /* 0x000000ff77707812 */ /* 0x000fe200078ec0ff */
[----:B------:R-:W4:Y:S01]  /*b160*/  LDSM.16.MT88.4 R108, [R184+0x6000] ;  /* 0x00600000b86c783b */ /* 0x000f220000004200 */
[----:B------:R-:W-:Y:S01]  /*b170*/  LOP3.LUT R106, R178, 0xff, RZ, 0xc0, !PT ;  /* 0x000000ffb26a7812 */ /* 0x000fe200078ec0ff */
[--C-:B------:R-:W-:Y:S01]  /*b180*/  FFMA.FTZ R179, R30, c[0x0][0x23c], -R167.reuse ;  /* 0x00008f001eb37a23 */ /* 0x100fe200000108a7 */
[----:B------:R-:W-:Y:S01]  /*b190*/  SHF.R.U32.HI R105, RZ, 0x18, R178 ;  /* 0x00000018ff697819 */ /* 0x000fe200000116b2 */
[----:B------:R-:W-:Y:S01]  /*b1a0*/  FMUL.FTZ R30, R3, R102 ;  /* 0x00000066031e7220 */ /* 0x000fe20000410000 */
[----:B------:R-:W-:Y:S01]  /*b1b0*/  PRMT R112, R112, 0x5410, R120 ;  /* 0x0000541070707816 */ /* 0x000fe20000000078 */
[----:B------:R-:W5:Y:S02]  /*b1c0*/  MUFU.EX2 R176, R176 ;  /* 0x000000b000b07308 */ /* 0x000f640000000800 */
[----:B------:R-:W-:Y:S01]  /*b1d0*/  SHF.R.U32.HI R120, RZ, 0x10, R178 ;  /* 0x00000010ff787819 */ /* 0x000fe200000116b2 */
[----:B------:R-:W-:Y:S01]  /*b1e0*/  FFMA.FTZ R211, R31, c[0x0][0x23c], -R167 ;  /* 0x00008f001fd37a23 */ /* 0x000fe200000108a7 */
[----:B------:R-:W-:Y:S01]  /*b1f0*/  LOP3.LUT R114, R178, 0xffff, RZ, 0xc0, !PT ;  /* 0x0000ffffb2727812 */ /* 0x000fe200078ec0ff */
[----:B------:R-:W-:Y:S01]  /*b200*/  FMUL.FTZ R31, R3, R103 ;  /* 0x00000067031f7220 */ /* 0x000fe20000410000 */
[--C-:B------:R-:W-:Y:S01]  /*b210*/  SHF.R.U32.HI R107, RZ, 0x10, R118.reuse ;  /* 0x00000010ff6b7819 */ /* 0x100fe20000011676 */
[--C-:B------:R-:W-:Y:S01]  /*b220*/  HSET2.LE.AND R102, R117, R203.reuse, PT ;  /* 0x000000cb75667233 */ /* 0x100fe20003803000 */
[----:B------:R-:W-:Y:S01]  /*b230*/  LOP3.LUT R119, R118, 0xffff, RZ, 0xc0, !PT ;  /* 0x0000ffff76777812 */ /* 0x000fe200078ec0ff */
[--C-:B------:R-:W-:Y:S01]  /*b240*/  HSET2.LE.AND R103, R116, R203.reuse, PT ;  /* 0x000000cb74677233 */ /* 0x100fe20003803000 */
[----:B------:R4:W-:Y:S01]  /*b250*/  MUFU.EX2 R178, R29 ;  /* 0x0000001d00b27308 */ /* 0x0009e20000000800 */
[----:B------:R-:W-:Y:S01]  /*b260*/  LOP3.LUT R107, R107, 0xff, RZ, 0xc0, !PT ;  /* 0x000000ff6b6b7812 */ /* 0x000fe200078ec0ff */
[--C-:B------:R-:W-:Y:S01]  /*b270*/  FFMA.FTZ R224, R48, c[0x0][0x23c], -R175.reuse ;  /* 0x00008f0030e07a23 */ /* 0x100fe200000108af */
[----:B------:R-:W-:Y:S01]  /*b280*/  SHF.R.U32.HI R115, RZ, 0x18, R118 ;  /* 0x00000018ff737819 */ /* 0x000fe20000011676 */
[----:B------:R-:W-:Y:S01]  /*b290*/  FFMA.FTZ R225, R49, c[0x0][0x23c], -R175 ;  /* 0x00008f0031e17a23 */ /* 0x000fe200000108af */
[----:B------:R-:W-:Y:S01]  /*b2a0*/  SHF.R.U32.HI R114, RZ, 0x8, R114 ;  /* 0x00000008ff727819 */ /* 0x000fe20000011672 */
[----:B------:R-:W-:Y:S01]  /*b2b0*/  FFMA.FTZ R116, R50, c[0x0][0x23c], -R173 ;  /* 0x00008f0032747a23 */ /* 0x000fe200000108ad */
[----:B------:R-:W-:Y:S01]  /*b2c0*/  SHF.R.U32.HI R118, RZ, 0x8, R119 ;  /* 0x00000008ff767819 */ /* 0x000fe20000011677 */
[----:B------:R-:W-:Y:S01]  /*b2d0*/  FMUL.FTZ R50, R3, R98 ;  /* 0x0000006203327220 */ /* 0x000fe20000410000 */
[----:B------:R-:W-:Y:S01]  /*b2e0*/  PRMT R100, R106, 0x5410, R114 ;  /* 0x000054106a647816 */ /* 0x000fe20000000072 */
[----:B------:R-:W5:Y:S01]  /*b2f0*/  MUFU.EX2 R170, R170 ;  /* 0x000000aa00aa7308 */ /* 0x000f620000000800 */
[----:B------:R-:W-:Y:S01]  /*b300*/  PRMT R118, R104, 0x5410, R118 ;  /* 0x0000541068767816 */ /* 0x000fe20000000076 */
[----:B------:R-:W-:Y:S01]  /*b310*/  FFMA.FTZ R114, R51, c[0x0][0x23c], -R173 ;  /* 0x00008f0033727a23 */ /* 0x000fe200000108ad */
[----:B------:R-:W-:Y:S01]  /*b320*/  PRMT R115, R107, 0x5410, R115 ;  /* 0x000054106b737816 */ /* 0x000fe20000000073 */
[----:B------:R-:W-:Y:S01]  /*b330*/  FMUL.FTZ R51, R3, R99 ;  /* 0x0000006303337220 */ /* 0x000fe20000410000 */
[----:B---3--:R-:W-:Y:S01]  /*b340*/  F2FP.BF16.PACK_AB R49, R166, R165 ;  /* 0x000000a5a631723e */ /* 0x008fe200000010ff */
[--C-:B------:R-:W-:Y:S01]  /*b350*/  HSET2.LE.AND R100, R100, R203.reuse, PT ;  /* 0x000000cb64647233 */ /* 0x100fe20003803000 */
[----:B-1----:R-:W-:Y:S01]  /*b360*/  F2FP.BF16.PACK_AB R48, R145, R144 ;  /* 0x000000909130723e */ /* 0x002fe200000010ff */
[--C-:B------:R-:W-:Y:S01]  /*b370*/  FFMA.FTZ R62, R62, c[0x0][0x23c], -R167.reuse ;  /* 0x00008f003e3e7a23 */ /* 0x100fe200000108a7 */
[----:B------:R-:W-:Y:S01]  /*b380*/  LOP3.LUT R102, R102, R49, RZ, 0xc0, !PT ;  /* 0x0000003166667212 */ /* 0x000fe200078ec0ff */
[----:B------:R-:W1:Y:S01]  /*b390*/  MUFU.EX2 R177, R177 ;  /* 0x000000b100b17308 */ /* 0x000e620000000800 */
[----:B------:R-:W-:Y:S01]  /*b3a0*/  LOP3.LUT R103, R103, R48, RZ, 0xc0, !PT ;  /* 0x0000003067677212 */ /* 0x000fe200078ec0ff */
[----:B------:R-:W-:Y:S01]  /*b3b0*/  FMUL.FTZ R48, R132, R96 ;  /* 0x0000006084307220 */ /* 0x000fe20000410000 */
[----:B--2---:R-:W-:Y:S01]  /*b3c0*/  F2FP.BF16.PACK_AB R96, R172, R171 ;  /* 0x000000abac60723e */ /* 0x004fe200000010ff */
[----:B----4-:R-:W-:Y:S01]  /*b3d0*/  FMUL.FTZ R29, R132, R101 ;  /* 0x00000065841d7220 */ /* 0x010fe20000410000 */
[----:B------:R-:W-:Y:S01]  /*b3e0*/  LOP3.LUT R101, R120, 0xff, RZ, 0xc0, !PT ;  /* 0x000000ff78657812 */ /* 0x000fe200078ec0ff */
[----:B------:R-:W-:Y:S01]  /*b3f0*/  FMUL.FTZ R49, R132, R97 ;  /* 0x0000006184317220 */ /* 0x000fe20000410000 */
[----:B-----5:R-:W-:Y:S01]  /*b400*/  F2FP.BF16.PACK_AB R97, R176, R174 ;  /* 0x000000aeb061723e */ /* 0x020fe200000010ff */
[----:B------:R-:W-:Y:S01]  /*b410*/  FFMA.FTZ R58, R58, c[0x0][0x23c], -R167 ;  /* 0x00008f003a3a7a23 */ /* 0x000fe200000108a7 */
[----:B------:R-:W-:Y:S01]  /*b420*/  PRMT R101, R101, 0x5410, R105 ;  /* 0x0000541065657816 */ /* 0x000fe20000000069 */
[----:B------:R-:W-:Y:S01]  /*b430*/  MUFU.EX2 R179, R179 ;  /* 0x000000b300b37308 */ /* 0x000fe20000000800 */
[-C--:B------:R-:W-:Y:S01]  /*b440*/  HMMA.16816.F32.BF16 R28, R140, R108.reuse, R28 ;  /* 0x0000006c8c1c723c */ /* 0x080fe2000004181c */
[----:B------:R-:W2:Y:S01]  /*b450*/  LDSM.16.MT88.4 R104, [R187+0x6800] ;  /* 0x00680000bb68783b */ /* 0x000ea20000004200 */
[----:B------:R-:W-:Y:S01]  /*b460*/  PRMT R113, R121, 0x5410, R113 ;  /* 0x0000541079717816 */ /* 0x000fe20000000071 */
[--C-:B------:R-:W-:Y:S01]  /*b470*/  HSET2.LE.AND R101, R101, R203.reuse, PT ;  /* 0x000000cb65657233 */ /* 0x100fe20003803000 */
[----:B------:R-:W-:Y:S01]  /*b480*/  F2FP.BF16.PACK_AB R99, R147, R146 ;  /* 0x000000929363723e */ /* 0x000fe200000010ff */
[----:B------:R-:W-:Y:S01]  /*b490*/  FFMA.FTZ R59, R59, c[0x0][0x23c], -R167 ;  /* 0x00008f003b3b7a23 */ /* 0x000fe200000108a7 */
[----:B------:R-:W-:Y:S01]  /*b4a0*/  F2FP.BF16.PACK_AB R98, R170, R169 ;  /* 0x000000a9aa62723e */ /* 0x000fe200000010ff */
[--C-:B------:R-:W-:Y:S01]  /*b4b0*/  FFMA.FTZ R56, R56, c[0x0][0x23c], -R168.reuse ;  /* 0x00008f0038387a23 */ /* 0x100fe200000108a8 */
[C---:B------:R-:W-:Y:S01]  /*b4c0*/  HMMA.16816.F32.BF16 R88, R148.reuse, R108, R88 ;  /* 0x0000006c9458723c */ /* 0x040fe20000041858 */
[----:B------:R-:W3:Y:S03]  /*b4d0*/  MUFU.EX2 R211, R211 ;  /* 0x000000d300d37308 */ /* 0x000ee60000000800 */
[----:B------:R-:W-:Y:S01]  /*b4e0*/  LOP3.LUT R100, R100, R99, RZ, 0xc0, !PT ;  /* 0x0000006364647212 */ /* 0x000fe200078ec0ff */
[--C-:B------:R-:W-:Y:S01]  /*b4f0*/  HSET2.LE.AND R99, R112, R203.reuse, PT ;  /* 0x000000cb70637233 */ /* 0x100fe20003803000 */
[----:B------:R-:W-:Y:S01]  /*b500*/  LOP3.LUT R101, R101, R98, RZ, 0xc0, !PT ;  /* 0x0000006265657212 */ /* 0x000fe200078ec0ff */
[--C-:B------:R-:W-:Y:S01]  /*b510*/  HSET2.LE.AND R109, R118, R203.reuse, PT ;  /* 0x000000cb766d7233 */ /* 0x100fe20003803000 */
[-C--:B------:R-:W-:Y:S01]  /*b520*/  HMMA.16816.F32.BF16 R92, R148, R110.reuse, R92 ;  /* 0x0000006e945c723c */ /* 0x080fe2000004185c */
[--C-:B------:R-:W-:Y:S02]  /*b530*/  HSET2.LE.AND R108, R115, R203.reuse, PT ;  /* 0x000000cb736c7233 */ /* 0x100fe40003803000 */
[----:B------:R4:W-:Y:S01]  /*b540*/  MUFU.EX2 R148, R116 ;  /* 0x0000007400947308 */ /* 0x0009e20000000800 */
[----:B------:R-:W-:Y:S01]  /*b550*/  LOP3.LUT R96, R109, R96, RZ, 0xc0, !PT ;  /* 0x000000606d607212 */ /* 0x000fe200078ec0ff */
[--C-:B------:R-:W-:Y:S01]  /*b560*/  HSET2.LE.AND R98, R113, R203.reuse, PT ;  /* 0x000000cb71627233 */ /* 0x100fe20003803000 */
[----:B------:R-:W-:Y:S01]  /*b570*/  LOP3.LUT R97, R108, R97, RZ, 0xc0, !PT ;  /* 0x000000616c617212 */ /* 0x000fe200078ec0ff */
[----:B------:R-:W-:Y:S01]  /*b580*/  FFMA.FTZ R149, R39, c[0x0][0x23c], -R173 ;  /* 0x00008f0027957a23 */ /* 0x000fe200000108ad */
[----:B------:R-:W-:Y:S01]  /*b590*/  HMMA.16816.F32.BF16 R48, R140, R110, R48 ;  /* 0x0000006e8c30723c */ /* 0x000fe20000041830 */
[----:B------:R-:W5:Y:S03]  /*b5a0*/  LDSM.16.MT88.4 R108, [R186+0x6800] ;  /* 0x00680000ba6c783b */ /* 0x000f660000004200 */
[----:B-1----:R-:W-:Y:S01]  /*b5b0*/  F2FP.BF16.PACK_AB R113, R178, R177 ;  /* 0x000000b1b271723e */ /* 0x002fe200000010ff */
[----:B------:R-:W-:Y:S01]  /*b5c0*/  FFMA.FTZ R151, R41, c[0x0][0x23c], -R168 ;  /* 0x00008f0029977a23 */ /* 0x000fe200000108a8 */
[----:B------:R1:W-:Y:S01]  /*b5d0*/  MUFU.EX2 R140, R114 ;  /* 0x00000072008c7308 */ /* 0x0003e20000000800 */
[--C-:B------:R-:W-:Y:S01]  /*b5e0*/  FFMA.FTZ R141, R36, c[0x0][0x23c], -R175.reuse ;  /* 0x00008f00248d7a23 */ /* 0x100fe200000108af */
[----:B------:R-:W-:Y:S01]  /*b5f0*/  LOP3.LUT R98, R98, R113, RZ, 0xc0, !PT ;  /* 0x0000007162627212 */ /* 0x000fe200078ec0ff */
[--C-:B------:R-:W-:Y:S03]  /*b600*/  FFMA.FTZ R142, R37, c[0x0][0x23c], -R175.reuse ;  /* 0x00008f00258e7a23 */ /* 0x100fe600000108af */
[----:B---3--:R-:W-:Y:S01]  /*b610*/  F2FP.BF16.PACK_AB R112, R211, R179 ;  /* 0x000000b3d370723e */ /* 0x008fe200000010ff */
[----:B------:R-:W-:Y:S01]  /*b620*/  FFMA.FTZ R175, R53, c[0x0][0x23c], -R175 ;  /* 0x00008f0035af7a23 */ /* 0x000fe200000108af */
[----:B------:R-:W-:Y:S01]  /*b630*/  LOP3.LUT R36, R229, UR20, R230, 0x96, !PT ;  /* 0x00000014e5247c12 */ /* 0x000fe2000f8e96e6 */
[----:B------:R-:W-:Y:S01]  /*b640*/  FFMA.FTZ R143, R38, c[0x0][0x23c], -R173 ;  /* 0x00008f00268f7a23 */ /* 0x000fe200000108ad */
[----:B------:R-:W-:Y:S01]  /*b650*/  LOP3.LUT R99, R99, R112, RZ, 0xc0, !PT ;  /* 0x0000007063637212 */ /* 0x000fe200078ec0ff */
[-C--:B--2---:R-:W-:Y:S01]  /*b660*/  HMMA.16816.F32.BF16 R4, R100, R104.reuse, R4 ;  /* 0x000000686404723c */ /* 0x084fe20000041804 */
[C---:B------:R-:W-:Y:S01]  /*b670*/  LOP3.LUT R112, R231.reuse, UR22, R214, 0x96, !PT ;  /* 0x00000016e7707c12 */ /* 0x040fe2000f8e96d6 */
[----:B------:R-:W-:Y:S01]  /*b680*/  IMAD.WIDE.U32 R36, R36, -0x2daee0ad, RZ ;  /* 0xd2511f5324247825 */ /* 0x000fe200078e00ff */
[----:B----4-:R-:W-:Y:S01]  /*b690*/  LOP3.LUT R116, R231, UR22, R218, 0x96, !PT ;  /* 0x00000016e7747c12 */ /* 0x010fe2000f8e96da */
[----:B------:R-:W-:Y:S01]  /*b6a0*/  MUFU.EX2 R141, R141 ;  /* 0x0000008d008d7308 */ /* 0x000fe20000000800 */
[----:B------:R-:W-:Y:S01]  /*b6b0*/  LOP3.LUT R38, R227, UR20, R230, 0x96, !PT ;  /* 0x00000014e3267c12 */ /* 0x000fe2000f8e96e6 */
[--C-:B------:R-:W-:Y:S02]  /*b6c0*/  FFMA.FTZ R231, R46, c[0x0][0x23c], -R167.reuse ;  /* 0x00008f002ee77a23 */ /* 0x100fe400000108a7 */
[C---:B------:R-:W-:Y:S01]  /*b6d0*/  HMMA.16816.F32.BF16 R8, R96.reuse, R104, R8 ;  /* 0x000000686008723c */ /* 0x040fe20000041808 */
[--C-:B------:R-:W-:Y:S03]  /*b6e0*/  FFMA.FTZ R230, R47, c[0x0][0x23c], -R167.reuse ;  /* 0x00008f002fe67a23 */ /* 0x100fe600000108a7 */
[----:B------:R-:W-:Y:S02]  /*b6f0*/  IMAD.WIDE.U32 R38, R38, -0x2daee0ad, RZ ;  /* 0xd2511f5326267825 */ /* 0x000fe400078e00ff */
[----:B------:R-:W2:Y:S02]  /*b700*/  MUFU.EX2 R142, R142 ;  /* 0x0000008e008e7308 */ /* 0x000ea40000000800 */
[-C--:B------:R-:W-:Y:S01]  /*b710*/  HMMA.16816.F32.BF16 R12, R96, R106.reuse, R12 ;  /* 0x0000006a600c723c */ /* 0x080fe2000004180c */
[----:B------:R-:W-:Y:S04]  /*b720*/  IMAD.WIDE.U32 R116, R116, -0x2daee0ad, RZ ;  /* 0xd2511f5374747825 */ /* 0x000fe800078e00ff */
[----:B------:R-:W-:Y:S01]  /*b730*/  IMAD.WIDE.U32 R118, R112, -0x2daee0ad, RZ ;  /* 0xd2511f5370767825 */ /* 0x000fe200078e00ff */
[----:B------:R-:W-:Y:S02]  /*b740*/  LOP3.LUT R113, R117, UR19, R216, 0x96, !PT ;  /* 0x0000001375717c12 */ /* 0x000fe4000f8e96d8 */
[C---:B------:R-:W-:Y:S01]  /*b750*/  HMMA.16816.F32.BF16 R16, R100.reuse, R106, R16 ;  /* 0x0000006a6410723c */ /* 0x040fe20000041810 */
[----:B------:R-:W3:Y:S01]  /*b760*/  LDSM.16.MT88.4 R104, [R185+0x6800] ;  /* 0x00680000b968783b */ /* 0x000ee20000004200 */
[----:B------:R-:W-:Y:S02]  /*b770*/  MUFU.EX2 R231, R231 ;  /* 0x000000e700e77308 */ /* 0x000fe40000000800 */
[----:B------:R-:W-:Y:S01]  /*b780*/  LOP3.LUT R112, R39, UR17, R118, 0x96, !PT ;  /* 0x0000001127707c12 */ /* 0x000fe2000f8e9676 */
[----:B-1----:R-:W-:Y:S01]  /*b790*/  IMAD.WIDE.U32 R114, R113, -0x326172a9, RZ ;  /* 0xcd9e8d5771727825 */ /* 0x002fe200078e00ff */
[----:B------:R-:W-:Y:S02]  /*b7a0*/  LOP3.LUT R116, R37, UR17, R116, 0x96, !PT ;  /* 0x0000001125747c12 */ /* 0x000fe4000f8e9674 */
[-C--:B-----5:R-:W-:Y:S01]  /*b7b0*/  HMMA.16816.F32.BF16 R32, R100, R108.reuse, R32 ;  /* 0x0000006c6420723c */ /* 0x0a0fe20000041820 */
[----:B------:R-:W-:Y:S03]  /*b7c0*/  LOP3.LUT R37, R119, UR19, R212, 0x96, !PT ;  /* 0x0000001377257c12 */ /* 0x000fe6000f8e96d4 */
[----:B------:R-:W-:Y:S01]  /*b7d0*/  IMAD.WIDE.U32 R116, R116, -0x326172a9, RZ ;  /* 0xcd9e8d5774747825 */ /* 0x000fe200078e00ff */
[----:B------:R-:W-:Y:S01]  /*b7e0*/  MUFU.EX2 R230, R230 ;  /* 0x000000e600e67308 */ /* 0x000fe20000000800 */
[----:B--2---:R-:W-:Y:S02]  /*b7f0*/  F2FP.BF16.PACK_AB R64, R142, R141 ;  /* 0x0000008d8e40723e */ /* 0x004fe400000010ff */
        /* <DEDUP_REMOVED lines=13> */
[----:B------:R-:W1:Y:S03]  /*b8d0*/  MUFU.EX2 R225, R225 ;  /* 0x000000e100e17308 */ /* 0x000e660000000800 */
[----:B------:R-:W-:Y:S01]  /*b8e0*/  FFMA.FTZ R150, R40, c[0x0][0x23c], -R168 ;  /* 0x00008f0028967a23 */ /* 0x000fe200000108a8 */
[----:B------:R-:W-:Y:S01]  /*b8f0*/  LOP3.LUT R40, R229, UR9, R36, 0x96, !PT ;  /* 0x00000009e5287c12 */ /* 0x000fe2000f8e9624 */
[----:B------:R-:W-:Y:S01]  /*b900*/  IMAD.WIDE.U32 R108, R108, -0x2daee0ad, RZ ;  /* 0xd2511f536c6c7825 */ /* 0x000fe200078e00ff */
[----:B------:R-:W-:Y:S01]  /*b910*/  LOP3.LUT R36, R115, UR4, R228, 0x96, !PT ;  /* 0x0000000473247c12 */ /* 0x000fe2000f8e96e4 */
[-C--:B---3--:R-:W-:Y:S03]  /*b920*/  HMMA.16816.F32.BF16 R76, R100, R104.reuse, R76 ;  /* 0x00000068644c723c */ /* 0x088fe6000004184c */
[----:B------:R-:W-:Y:S01]  /*b930*/  LOP3.LUT R41, R119, UR9, R38, 0x96, !PT ;  /* 0x0000000977297c12 */ /* 0x000fe2000f8e9626 */
[----:B------:R-:W-:Y:S01]  /*b940*/  IMAD.WIDE.U32 R120, R36, -0x326172a9, RZ ;  /* 0xcd9e8d5724787825 */ /* 0x000fe200078e00ff */
[----:B------:R-:W-:Y:S01]  /*b950*/  MUFU.EX2 R150, R150 ;  /* 0x0000009600967308 */ /* 0x000fe20000000800 */
[----:B------:R-:W2:Y:S02]  /*b960*/  LDSM.16.MT88.4 R36, [R184+0x6800] ;  /* 0x00680000b824783b */ /* 0x000ea40000004200 */
[C---:B------:R-:W-:Y:S01]  /*b970*/  HMMA.16816.F32.BF16 R80, R96.reuse, R104, R80 ;  /* 0x000000686050723c */ /* 0x040fe20000041850 */
[--C-:B------:R-:W-:Y:S03]  /*b980*/  FFMA.FTZ R226, R42, c[0x0][0x23c], -R167.reuse ;  /* 0x00008f002ae27a23 */ /* 0x100fe600000108a7 */
[----:B------:R-:W-:Y:S01]  /*b990*/  LOP3.LUT R42, R109, UR4, R118, 0x96, !PT ;  /* 0x000000046d2a7c12 */ /* 0x000fe2000f8e9676 */
[----:B------:R-:W-:Y:S01]  /*b9a0*/  IMAD.WIDE.U32 R110, R40, -0x326172a9, RZ ;  /* 0xcd9e8d57286e7825 */ /* 0x000fe200078e00ff */
[----:B------:R-:W-:Y:S01]  /*b9b0*/  LOP3.LUT R115, R120, 0xffff, RZ, 0xc0, !PT ;  /* 0x0000ffff78737812 */ /* 0x000fe200078ec0ff */
[----:B------:R-:W-:Y:S01]  /*b9c0*/  MUFU.EX2 R226, R226 ;  /* 0x000000e200e27308 */ /* 0x000fe20000000800 */
[-C--:B------:R-:W-:Y:S01]  /*b9d0*/  HMMA.16816.F32.BF16 R24, R96, R106.reuse, R24 ;  /* 0x0000006a6018723c */ /* 0x080fe20000041818 */
[----:B------:R-:W-:Y:S03]  /*b9e0*/  IMAD.WIDE.U32 R118, R42, -0x326172a9, RZ ;  /* 0xcd9e8d572a767825 */ /* 0x000fe600078e00ff */
[----:B------:R-:W-:Y:S01]  /*b9f0*/  LOP3.LUT R40, R121, UR24, R110, 0x96, !PT ;  /* 0x0000001879287c12 */ /* 0x000fe2000f8e966e */
[----:B------:R-:W-:Y:S01]  /*ba00*/  IMAD.WIDE.U32 R104, R41, -0x326172a9, RZ ;  /* 0xcd9e8d5729687825 */ /* 0x000fe200078e00ff */
[----:B------:R-:W-:Y:S02]  /*ba10*/  SHF.R.U32.HI R117, RZ, 0x10, R118 ;  /* 0x00000010ff757819 */ /* 0x000fe40000011676 */
[C---:B------:R-:W-:Y:S01]  /*ba20*/  HMMA.16816.F32.BF16 R84, R100.reuse, R106, R84 ;  /* 0x0000006a6454723c */ /* 0x040fe20000041854 */
[----:B------:R-:W-:Y:S01]  /*ba30*/  LOP3.LUT R110, R118, 0xffff, RZ, 0xc0, !PT ;  /* 0x0000ffff766e7812 */ /* 0x000fe200078ec0ff */
[----:B------:R-:W3:Y:S02]  /*ba40*/  MUFU.EX2 R151, R151 ;  /* 0x0000009700977308 */ /* 0x000ee40000000800 */
[----:B------:R-:W-:Y:S01]  /*ba50*/  LOP3.LUT R41, R119, UR24, R104, 0x96, !PT ;  /* 0x0000001877297c12 */ /* 0x000fe2000f8e9668 */
[----:B------:R-:W-:Y:S01]  /*ba60*/  FFMA.FTZ R228, R44, c[0x0][0x23c], -R168 ;  /* 0x00008f002ce47a23 */ /* 0x000fe200000108a8 */
[----:B------:R-:W-:Y:S01]  /*ba70*/  SHF.R.U32.HI R44, RZ, 0x18, R118 ;  /* 0x00000018ff2c7819 */ /* 0x000fe20000011676 */
[----:B------:R-:W-:Y:S01]  /*ba80*/  FFMA.FTZ R229, R45, c[0x0][0x23c], -R168 ;  /* 0x00008f002de57a23 */ /* 0x000fe200000108a8 */
[----:B------:R-:W-:Y:S01]  /*ba90*/  LOP3.LUT R104, R117, 0xff, RZ, 0xc0, !PT ;  /* 0x000000ff75687812 */ /* 0x000fe200078ec0ff */
[----:B------:R-:W-:Y:S03]  /*baa0*/  FFMA.FTZ R227, R43, c[0x0][0x23c], -R167 ;  /* 0x00008f002be37a23 */ /* 0x000fe600000108a7 */
[----:B------:R-:W-:Y:S01]  /*bab0*/  SHF.R.U32.HI R113, RZ, 0x10, R120 ;  /* 0x00000010ff717819 */ /* 0x000fe20000011678 */
[----:B------:R-:W-:Y:S01]  /*bac0*/  MUFU.EX2 R228, R228 ;  /* 0x000000e400e47308 */ /* 0x000fe20000000800 */
[----:B------:R-:W-:Y:S01]  /*bad0*/  LOP3.LUT R109, R118, 0xff, RZ, 0xc0, !PT ;  /* 0x000000ff766d7812 */ /* 0x000fe200078ec0ff */
[----:B------:R-:W-:Y:S01]  /*bae0*/  FFMA.FTZ R173, R55, c[0x0][0x23c], -R173 ;  /* 0x00008f0037ad7a23 */ /* 0x000fe200000108ad */
[----:B------:R-:W-:Y:S01]  /*baf0*/  LOP3.LUT R45, R40, 0xffff, RZ, 0xc0, !PT ;  /* 0x0000ffff282d7812 */ /* 0x000fe200078ec0ff */
[----:B------:R-:W-:Y:S01]  /*bb00*/  FFMA.FTZ R167, R63, c[0x0][0x23c], -R167 ;  /* 0x00008f003fa77a23 */ /* 0x000fe200000108a7 */
[----:B------:R-:W-:Y:S01]  /*bb10*/  SHF.R.U32.HI R110, RZ, 0x8, R110 ;  /* 0x00000008ff6e7819 */ /* 0x000fe2000001166e */
[----:B------:R-:W-:Y:S01]  /*bb20*/  FFMA.FTZ R57, R57, c[0x0][0x23c], -R168 ;  /* 0x00008f0039397a23 */ /* 0x000fe200000108a8 */
[----:B------:R-:W-:Y:S01]  /*bb30*/  PRMT R104, R104, 0x5410, R44 ;  /* 0x0000541068687816 */ /* 0x000fe2000000002c */
[----:B------:R-:W-:Y:S01]  /*bb40*/  FFMA.FTZ R60, R60, c[0x0][0x23c], -R168 ;  /* 0x00008f003c3c7a23 */ /* 0x000fe200000108a8 */
[-C--:B--2---:R-:W-:Y:S01]  /*bb50*/  HMMA.16816.F32.BF16 R28, R100, R36.reuse, R28 ;  /* 0x00000024641c723c */ /* 0x084fe2000004181c */
[----:B------:R-:W-:Y:S01]  /*bb60*/  SHF.R.U32.HI R44, RZ, 0x10, R40 ;  /* 0x00000010ff2c7819 */ /* 0x000fe20000011628 */
[----:B------:R-:W-:Y:S01]  /*bb70*/  MUFU.EX2 R143, R143 ;  /* 0x0000008f008f7308 */ /* 0x000fe20000000800 */
[----:B------:R-:W-:Y:S01]  /*bb80*/  SHF.R.U32.HI R115, RZ, 0x8, R115 ;  /* 0x00000008ff737819 */ /* 0x000fe20000011673 */
[----:B------:R-:W-:Y:S01]  /*bb90*/  FFMA.FTZ R168, R61, c[0x0][0x23c], -R168 ;  /* 0x00008f003da87a23 */ /* 0x000fe200000108a8 */
[----:B------:R-:W-:Y:S01]  /*bba0*/  LOP3.LUT R113, R113, 0xff, RZ, 0xc0, !PT ;  /* 0x000000ff71717812 */ /* 0x000fe200078ec0ff */
[----:B------:R-:W-:Y:S01]  /*bbb0*/  FFMA.FTZ R153, R132, R210, R153 ;  /* 0x000000d284997223 */ /* 0x000fe20000010099 */
[----:B------:R-:W-:Y:S01]  /*bbc0*/  LOP3.LUT R42, R120, 0xff, RZ, 0xc0, !PT ;  /* 0x000000ff782a7812 */ /* 0x000fe200078ec0ff */
[C---:B------:R-:W-:Y:S01]  /*bbd0*/  HMMA.16816.F32.BF16 R88, R96.reuse, R36, R88 ;  /* 0x000000246058723c */ /* 0x040fe20000041858 */
[----:B------:R-:W-:Y:S03]  /*bbe0*/  SHF.R.U32.HI R43, RZ, 0x18, R120 ;  /* 0x00000018ff2b7819 */ /* 0x000fe60000011678 */
[----:B------:R-:W-:Y:S01]  /*bbf0*/  PRMT R109, R109, 0x5410, R110 ;  /* 0x000054106d6d7816 */ /* 0x000fe2000000006e */
[----:B------:R-:W2:Y:S01]  /*bc00*/  MUFU.EX2 R149, R149 ;  /* 0x0000009500957308 */ /* 0x000ea20000000800 */
[----:B------:R-:W-:Y:S01]  /*bc10*/  LOP3.LUT R117, R40, 0xff, RZ, 0xc0, !PT ;  /* 0x000000ff28757812 */ /* 0x000fe200078ec0ff */
[----:B------:R-:W-:Y:S01]  /*bc20*/  FFMA.FTZ R155, R3, R209, R155 ;  /* 0x000000d1039b7223 */ /* 0x000fe2000001009b */
[-C--:B------:R-:W-:Y:S01]  /*bc30*/  HMMA.16816.F32.BF16 R92, R96, R38.reuse, R92 ;  /* 0x00000026605c723c */ /* 0x080fe2000004185c */
[----:B------:R-:W-:Y:S03]  /*bc40*/  SHF.R.U32.HI R106, RZ, 0x10, R41 ;  /* 0x00000010ff6a7819 */ /* 0x000fe60000011629 */
[----:B------:R-:W-:Y:S01]  /*bc50*/  LOP3.LUT R107, R41, 0xff, RZ, 0xc0, !PT ;  /* 0x000000ff296b7812 */ /* 0x000fe200078ec0ff */
[----:B------:R-:W-:Y:S01]  /*bc60*/  FFMA.FTZ R161, R2, R208, R161 ;  /* 0x000000d002a17223 */ /* 0x000fe200000100a1 */
[----:B------:R-:W-:Y:S01]  /*bc70*/  SHF.R.U32.HI R110, RZ, 0x18, R41 ;  /* 0x00000018ff6e7819 */ /* 0x000fe20000011629 */
[----:B------:R-:W4:Y:S01]  /*bc80*/  MUFU.EX2 R227, R227 ;  /* 0x000000e300e37308 */ /* 0x000f220000000800 */
[----:B------:R-:W-:Y:S01]  /*bc90*/  HMMA.16816.F32.BF16 R48, R100, R38, R48 ;  /* 0x000000266430723c */ /* 0x000fe20000041830 */
[----:B------:R-:W-:Y:S03]  /*bca0*/  PRMT R42, R42, 0x5410, R115 ;  /* 0x000054102a2a7816 */ /* 0x000fe60000000073 */
[----:B------:R-:W-:Y:S01]  /*bcb0*/  SHF.R.U32.HI R115, RZ, 0x18, R40 ;  /* 0x00000018ff737819 */ /* 0x000fe20000011628 */
[----:B------:R-:W-:Y:S01]  /*bcc0*/  FFMA.FTZ R163, R0, R207, R163 ;  /* 0x000000cf00a37223 */ /* 0x000fe200000100a3 */
[----:B------:R-:W-:Y:S01]  /*bcd0*/  SHF.R.U32.HI R40, RZ, 0x8, R45 ;  /* 0x00000008ff287819 */ /* 0x000fe2000001162d */
[--C-:B------:R-:W-:Y:S01]  /*bce0*/  HSET2.LE.AND R42, R42, R203.reuse, PT ;  /* 0x000000cb2a2a7233 */ /* 0x100fe20003803000 */
[----:B------:R-:W-:Y:S01]  /*bcf0*/  PRMT R43, R113, 0x5410, R43 ;  /* 0x00005410712b7816 */ /* 0x000fe2000000002b */
[----:B------:R-:W5:Y:S03]  /*bd00*/  MUFU.EX2 R229, R229 ;  /* 0x000000e500e57308 */ /* 0x000f660000000800 */
[----:B------:R-:W-:Y:S01]  /*bd10*/  LOP3.LUT R113, R41, 0xffff, RZ, 0xc0, !PT ;  /* 0x0000ffff29717812 */ /* 0x000fe200078ec0ff */
[--C-:B------:R-:W-:Y:S01]  /*bd20*/  HSET2.LE.AND R43, R43, R203.reuse, PT ;  /* 0x000000cb2b2b7233 */ /* 0x100fe20003803000 */
[----:B------:R-:W-:Y:S01]  /*bd30*/  LOP3.LUT R41, R44, 0xff, RZ, 0xc0, !PT ;  /* 0x000000ff2c297812 */ /* 0x000fe200078ec0ff */
[--C-:B------:R-:W-:Y:S01]  /*bd40*/  HSET2.LE.AND R38, R109, R203.reuse, PT ;  /* 0x000000cb6d267233 */ /* 0x100fe20003803000 */
[----:B------:R-:W5:Y:S01]  /*bd50*/  LDSM.16.MT88.4 R44, [R187+0x7000] ;  /* 0x00700000bb2c783b */ /* 0x000f620000004200 */
[----:B------:R-:W-:Y:S01]  /*bd60*/  SHF.R.U32.HI R113, RZ, 0x8, R113 ;  /* 0x00000008ff717819 */ /* 0x000fe20000011671 */
[--C-:B------:R-:W-:Y:S01]  /*bd70*/  HSET2.LE.AND R39, R104, R203.reuse, PT ;  /* 0x000000cb68277233 */ /* 0x100fe20003803000 */
[----:B------:R-:W-:Y:S01]  /*bd80*/  PRMT R40, R117, 0x5410, R40 ;  /* 0x0000541075287816 */ /* 0x000fe20000000028 */
[----:B------:R-:W-:Y:S01]  /*bd90*/  MUFU.EX2 R232, R232 ;  /* 0x000000e800e87308 */ /* 0x000fe20000000800 */
[----:B------:R-:W-:Y:S01]  /*bda0*/  PRMT R107, R107, 0x5410, R113 ;  /* 0x000054106b6b7816 */ /* 0x000fe20000000071 */
[----:B------:R-:W-:Y:S01]  /*bdb0*/  FADD.FTZ R153, R154, R153 ;  /* 0x000000999a997221 */ /* 0x000fe20000010000 */
[----:B------:R-:W-:Y:S01]  /*bdc0*/  LOP3.LUT R106, R106, 0xff, RZ, 0xc0, !PT ;  /* 0x000000ff6a6a7812 */ /* 0x000fe200078ec0ff */
[--C-:B------:R-:W-:Y:S01]  /*bdd0*/  HSET2.LE.AND R40, R40, R203.reuse, PT ;  /* 0x000000cb28287233 */ /* 0x100fe20003803000 */
[----:B------:R-:W-:Y:S01]  /*bde0*/  F2FP.BF16.PACK_AB R36, R140, R148 ;  /* 0x000000948c24723e */ /* 0x000fe200000010ff */
[----:B------:R-:W-:Y:S01]  /*bdf0*/  FADD.FTZ R155, R156, R155 ;  /* 0x0000009b9c9b7221 */ /* 0x000fe20000010000 */
[----:B------:R-:W-:Y:S01]  /*be00*/  PRMT R41, R41, 0x5410, R115 ;  /* 0x0000541029297816 */ /* 0x000fe20000000073 */
[----:B------:R-:W-:Y:S01]  /*be10*/  FADD.FTZ R161, R162, R161 ;  /* 0x000000a1a2a17221 */ /* 0x000fe20000010000 */
[----:B-1----:R-:W-:Y:S01]  /*be20*/  F2FP.BF16.PACK_AB R37, R225, R224 ;  /* 0x000000e0e125723e */ /* 0x002fe200000010ff */
[----:B------:R-:W1:Y:S01]  /*be30*/  MUFU.EX2 R233, R233 ;  /* 0x000000e900e97308 */ /* 0x000e620000000800 */
[----:B------:R-:W-:Y:S01]  /*be40*/  PRMT R106, R106, 0x5410, R110 ;  /* 0x000054106a6a7816 */ /* 0x000fe2000000006e */
[--C-:B------:R-:W-:Y:S01]  /*be50*/  HSET2.LE.AND R41, R41, R203.reuse, PT ;  /* 0x000000cb29297233 */ /* 0x100fe20003803000 */
[----:B------:R-:W-:Y:S01]  /*be60*/  LOP3.LUT R43, R43, R36, RZ, 0xc0, !PT ;  /* 0x000000242b2b7212 */ /* 0x000fe200078ec0ff */
[--C-:B------:R-:W-:Y:S01]  /*be70*/  HSET2.LE.AND R36, R107, R203.reuse, PT ;  /* 0x000000cb6b247233 */ /* 0x100fe20003803000 */
[----:B------:R-:W-:Y:S01]  /*be80*/  LOP3.LUT R42, R42, R37, RZ, 0xc0, !PT ;  /* 0x000000252a2a7212 */ /* 0x000fe200078ec0ff */
[----:B------:R-:W-:Y:S01]  /*be90*/  FADD.FTZ R163, R164, R163 ;  /* 0x000000a3a4a37221 */ /* 0x000fe20000010000 */
[----:B---3--:R-:W-:Y:S01]  /*bea0*/  F2FP.BF16.PACK_AB R37, R151, R150 ;  /* 0x000000969725723e */ /* 0x008fe200000010ff */
[----:B------:R-:W-:Y:S01]  /*beb0*/  FADD.FTZ R153, R137, R153 ;  /* 0x0000009989997221 */ /* 0x000fe20000010000 */
[----:B--2---:R-:W-:Y:S01]  /*bec0*/  F2FP.BF16.PACK_AB R96, R149, R143 ;  /* 0x0000008f9560723e */ /* 0x004fe200000010ff */
[----:B------:R-:W-:Y:S01]  /*bed0*/  MUFU.EX2 R234, R234 ;  /* 0x000000ea00ea7308 */ /* 0x000fe20000000800 */
[----:B------:R-:W-:Y:S01]  /*bee0*/  LOP3.LUT R40, R40, R64, RZ, 0xc0, !PT ;  /* 0x0000004028287212 */ /* 0x000fe200078ec0ff */
[----:B------:R-:W-:Y:S01]  /*bef0*/  FADD.FTZ R155, R139, R155 ;  /* 0x0000009b8b9b7221 */ /* 0x000fe20000010000 */
[----:B------:R-:W2:Y:S01]  /*bf00*/  LDSM.16.MT88.4 R64, [R186+0x7000] ;  /* 0x00700000ba40783b */ /* 0x000ea20000004200 */
[----:B------:R-:W-:Y:S01]  /*bf10*/  LOP3.LUT R36, R36, R37, RZ, 0xc0, !PT ;  /* 0x0000002524247212 */ /* 0x000fe200078ec0ff */
[--C-:B------:R-:W-:Y:S01]  /*bf20*/  HSET2.LE.AND R37, R106, R203.reuse, PT ;  /* 0x000000cb6a257233 */ /* 0x100fe20003803000 */
[----:B------:R-:W-:Y:S01]  /*bf30*/  LOP3.LUT R41, R41, R96, RZ, 0xc0, !PT ;  /* 0x0000006029297212 */ /* 0x000fe200078ec0ff */
[----:B------:R-:W-:Y:S01]  /*bf40*/  FADD.FTZ R161, R157, R161 ;  /* 0x000000a19da17221 */ /* 0x000fe20000010000 */
[----:B----4-:R-:W-:Y:S01]  /*bf50*/  F2FP.BF16.PACK_AB R96, R227, R226 ;  /* 0x000000e2e360723e */ /* 0x010fe200000010ff */
[----:B------:R-:W-:Y:S01]  /*bf60*/  FADD.FTZ R163, R159, R163 ;  /* 0x000000a39fa37221 */ /* 0x000fe20000010000 */
[----:B-----5:R-:W-:Y:S01]  /*bf70*/  F2FP.BF16.PACK_AB R97, R229, R228 ;  /* 0x000000e4e561723e */ /* 0x020fe200000010ff */
[----:B------:R-:W-:Y:S01]  /*bf80*/  MUFU.EX2 R235, R235 ;  /* 0x000000eb00eb7308 */ /* 0x000fe20000000800 */
[----:B------:R-:W-:Y:S01]  /*bf90*/  LOP3.LUT R37, R37, R96, RZ, 0xc0, !PT ;  /* 0x0000006025257212 */ /* 0x000fe200078ec0ff */
[----:B------:R-:W-:Y:S01]  /*bfa0*/  FADD.FTZ R153, R138, R153 ;  /* 0x000000998a997221 */ /* 0x000fe20000010000 */
[----:B------:R-:W-:Y:S01]  /*bfb0*/  F2FP.BF16.PACK_AB R96, R230, R231 ;  /* 0x000000e7e660723e */ /* 0x000fe200000010ff */
[----:B------:R-:W-:Y:S01]  /*bfc0*/  FADD.FTZ R155, R152, R155 ;  /* 0x0000009b989b7221 */ /* 0x000fe20000010000 */
[-C--:B------:R-:W-:Y:S01]  /*bfd0*/  HMMA.16816.F32.BF16 R4, R40, R44.reuse, R4 ;  /* 0x0000002c2804723c */ /* 0x080fe20000041804 */
[----:B------:R-:W-:Y:S01]  /*bfe0*/  LOP3.LUT R38, R38, R97, RZ, 0xc0, !PT ;  /* 0x0000006126267212 */ /* 0x000fe200078ec0ff */
[----:B------:R-:W-:Y:S01]  /*bff0*/  FADD.FTZ R161, R158, R161 ;  /* 0x000000a19ea17221 */ /* 0x000fe20000010000 */
[----:B------:R-:W-:Y:S01]  /*c000*/  LOP3.LUT R39, R39, R96, RZ, 0xc0, !PT ;  /* 0x0000006027277212 */ /* 0x000fe200078ec0ff */
[----:B------:R-:W-:Y:S01]  /*c010*/  FADD.FTZ R163, R160, R163 ;  /* 0x000000a3a0a37221 */ /* 0x000fe20000010000 */
[----:B------:R-:W3:Y:S01]  /*c020*/  LDSM.16.MT88.4 R96, [R185+0x7000] ;  /* 0x00700000b960783b */ /* 0x000ee20000004200 */
[----:B------:R-:W-:Y:S01]  /*c030*/  LOP3.LUT R110, R111, UR7, R116, 0x96, !PT ;  /* 0x000000076f6e7c12 */ /* 0x000fe2000f8e9674 */
[----:B------:R-:W-:Y:S01]  /*c040*/  MUFU.EX2 R236, R236 ;  /* 0x000000ec00ec7308 */ /* 0x000fe20000000800 */
[----:B------:R-:W-:Y:S01]  /*c050*/  LOP3.LUT R100, R105, UR7, R112, 0x96, !PT ;  /* 0x0000000769647c12 */ /* 0x000fe2000f8e9670 */
[----:B------:R-:W-:Y:S01]  /*c060*/  FADD.FTZ R153, R146, R153 ;  /* 0x0000009992997221 */ /* 0x000fe20000010000 */
[C---:B------:R-:W-:Y:S02]  /*c070*/  HMMA.16816.F32.BF16 R8, R36.reuse, R44, R8 ;  /* 0x0000002c2408723c */ /* 0x040fe40000041808 */
[----:B------:R-:W-:Y:S01]  /*c080*/  IMAD.WIDE.U32 R110, R110, -0x2daee0ad, RZ ;  /* 0xd2511f536e6e7825 */ /* 0x000fe200078e00ff */
[----:B------:R-:W-:Y:S03]  /*c090*/  LDSM.16.MT88.4 R116, [R187+0x7800] ;  /* 0x00780000bb74783b */ /* 0x000fe60000004200 */
[----:B------:R-:W-:Y:S01]  /*c0a0*/  IMAD.WIDE.U32 R100, R100, -0x2daee0ad, RZ ;  /* 0xd2511f5364647825 */ /* 0x000fe200078e00ff */
[C---:B------:R-:W-:Y:S01]  /*c0b0*/  LOP3.LUT R54, R110.reuse, 0xffff, RZ, 0xc0, !PT ;  /* 0x0000ffff6e367812 */ /* 0x040fe200078ec0ff */
[-C--:B------:R-:W-:Y:S01]  /*c0c0*/  HMMA.16816.F32.BF16 R12, R36, R46.reuse, R12 ;  /* 0x0000002e240c723c */ /* 0x080fe2000004180c */
[----:B------:R-:W-:Y:S01]  /*c0d0*/  LOP3.LUT R114, R111, UR23, R114, 0x96, !PT ;  /* 0x000000176f727c12 */ /* 0x000fe2000f8e9672 */
[----:B------:R-:W4:Y:S02]  /*c0e0*/  MUFU.EX2 R175, R175 ;  /* 0x000000af00af7308 */ /* 0x000f240000000800 */
[----:B------:R-:W-:Y:S01]  /*c0f0*/  LOP3.LUT R52, R101, UR23, R108, 0x96, !PT ;  /* 0x0000001765347c12 */ /* 0x000fe2000f8e966c */
[----:B------:R-:W-:Y:S01]  /*c100*/  FADD.FTZ R155, R169, R155 ;  /* 0x0000009ba99b7221 */ /* 0x000fe20000010000 */
[----:B------:R-:W-:Y:S01]  /*c110*/  LOP3.LUT R53, R110, 0xff, RZ, 0xc0, !PT ;  /* 0x000000ff6e357812 */ /* 0x000fe200078ec0ff */
[----:B------:R-:W-:Y:S01]  /*c120*/  FADD.FTZ R161, R171, R161 ;  /* 0x000000a1aba17221 */ /* 0x000fe20000010000 */
[C---:B------:R-:W-:Y:S01]  /*c130*/  HMMA.16816.F32.BF16 R16, R40.reuse, R46, R16 ;  /* 0x0000002e2810723c */ /* 0x040fe20000041810 */
[----:B------:R-:W5:Y:S03]  /*c140*/  LDSM.16.MT88.4 R44, [R184+0x7000] ;  /* 0x00700000b82c783b */ /* 0x000f660000004200 */
[----:B------:R-:W-:Y:S01]  /*c150*/  LOP3.LUT R63, R52, 0xff, RZ, 0xc0, !PT ;  /* 0x000000ff343f7812 */ /* 0x000fe200078ec0ff */
[----:B------:R-:W-:Y:S01]  /*c160*/  MUFU.EX2 R237, R237 ;  /* 0x000000ed00ed7308 */ /* 0x000fe20000000800 */
[----:B------:R-:W-:Y:S01]  /*c170*/  LOP3.LUT R55, R100, 0xffff, RZ, 0xc0, !PT ;  /* 0x0000ffff64377812 */ /* 0x000fe200078ec0ff */
[----:B------:R-:W-:Y:S01]  /*c180*/  FADD.FTZ R163, R174, R163 ;  /* 0x000000a3aea37221 */ /* 0x000fe20000010000 */
[-C--:B--2---:R-:W-:Y:S01]  /*c190*/  HMMA.16816.F32.BF16 R32, R40, R64.reuse, R32 ;  /* 0x000000402820723c */ /* 0x084fe20000041820 */
[----:B------:R-:W-:Y:S03]  /*c1a0*/  FADD.FTZ R153, R147, R153 ;  /* 0x0000009993997221 */ /* 0x000fe60000010000 */
[----:B------:R-:W-:Y:S01]  /*c1b0*/  SHF.R.U32.HI R55, RZ, 0x8, R55 ;  /* 0x00000008ff377819 */ /* 0x000fe20000011637 */
[----:B------:R-:W-:Y:S02]  /*c1c0*/  FADD.FTZ R155, R170, R155 ;  /* 0x0000009baa9b7221 */ /* 0x000fe40000010000 */
[----:B------:R-:W2:Y:S01]  /*c1d0*/  MUFU.EX2 R173, R173 ;  /* 0x000000ad00ad7308 */ /* 0x000ea20000000800 */
[C---:B------:R-:W-:Y:S01]  /*c1e0*/  HMMA.16816.F32.BF16 R68, R36.reuse, R64, R68 ;  /* 0x000000402444723c */ /* 0x040fe20000041844 */
[----:B------:R-:W-:Y:S03]  /*c1f0*/  FADD.FTZ R161, R172, R161 ;  /* 0x000000a1aca17221 */ /* 0x000fe60000010000 */
[----:B------:R-:W-:Y:S02]  /*c200*/  FADD.FTZ R163, R176, R163 ;  /* 0x000000a3b0a37221 */ /* 0x000fe40000010000 */
[----:B------:R-:W-:Y:S01]  /*c210*/  FADD.FTZ R153, R165, R153 ;  /* 0x00000099a5997221 */ /* 0x000fe20000010000 */
[--C-:B------:R-:W-:Y:S01]  /*c220*/  SHF.R.U32.HI R64, RZ, 0x10, R110.reuse ;  /* 0x00000010ff407819 */ /* 0x100fe2000001166e */
[-C--:B------:R-:W-:Y:S01]  /*c230*/  HMMA.16816.F32.BF16 R72, R36, R66.reuse, R72 ;  /* 0x000000422448723c */ /* 0x080fe20000041848 */
[----:B------:R-:W-:Y:S01]  /*c240*/  SHF.R.U32.HI R65, RZ, 0x18, R110 ;  /* 0x00000018ff417819 */ /* 0x000fe2000001166e */
[----:B------:R-:W-:Y:S01]  /*c250*/  MUFU.EX2 R56, R56 ;  /* 0x0000003800387308 */ /* 0x000fe20000000800 */
[----:B------:R-:W1:Y:S01]  /*c260*/  LDSM.16.MT88.4 R108, [R186+0x7800] ;  /* 0x00780000ba6c783b */ /* 0x000e620000004200 */
[----:B------:R-:W-:Y:S02]  /*c270*/  FADD.FTZ R155, R144, R155 ;  /* 0x0000009b909b7221 */ /* 0x000fe40000010000 */
[----:B------:R-:W-:Y:S02]  /*c280*/  FADD.FTZ R161, R177, R161 ;  /* 0x000000a1b1a17221 */ /* 0x000fe40000010000 */
[C---:B------:R-:W-:Y:S01]  /*c290*/  HMMA.16816.F32.BF16 R20, R40.reuse, R66, R20 ;  /* 0x000000422814723c */ /* 0x040fe20000041814 */
[----:B------:R-:W-:Y:S03]  /*c2a0*/  FADD.FTZ R163, R179, R163 ;  /* 0x000000a3b3a37221 */ /* 0x000fe60000010000 */
[----:B------:R-:W1:Y:S01]  /*c2b0*/  MUFU.EX2 R57, R57 ;  /* 0x0000003900397308 */ /* 0x000e620000000800 */
[----:B------:R-:W-:Y:S02]  /*c2c0*/  FADD.FTZ R153, R166, R153 ;  /* 0x00000099a6997221 */ /* 0x000fe40000010000 */
[----:B------:R-:W-:Y:S01]  /*c2d0*/  LOP3.LUT R67, R64, 0xff, RZ, 0xc0, !PT ;  /* 0x000000ff40437812 */ /* 0x000fe200078ec0ff */
[-C--:B---3--:R-:W-:Y:S01]  /*c2e0*/  HMMA.16816.F32.BF16 R76, R40, R96.reuse, R76 ;  /* 0x00000060284c723c */ /* 0x088fe2000004184c */
[----:B------:R-:W-:Y:S03]  /*c2f0*/  LOP3.LUT R64, R100, 0xff, RZ, 0xc0, !PT ;  /* 0x000000ff64407812 */ /* 0x000fe600078ec0ff */
[----:B------:R-:W-:Y:S01]  /*c300*/  PRMT R65, R67, 0x5410, R65 ;  /* 0x0000541043417816 */ /* 0x000fe20000000041 */
[----:B------:R-:W-:Y:S01]  /*c310*/  FADD.FTZ R155, R145, R155 ;  /* 0x0000009b919b7221 */ /* 0x000fe20000010000 */
[----:B------:R-:W-:Y:S01]  /*c320*/  PRMT R64, R64, 0x5410, R55 ;  /* 0x0000541040407816 */ /* 0x000fe20000000037 */
[----:B------:R-:W-:Y:S01]  /*c330*/  MUFU.EX2 R58, R58 ;  /* 0x0000003a003a7308 */ /* 0x000fe20000000800 */
[C---:B------:R-:W-:Y:S01]  /*c340*/  HMMA.16816.F32.BF16 R80, R36.reuse, R96, R80 ;  /* 0x000000602450723c */ /* 0x040fe20000041850 */
[----:B------:R-:W-:Y:S03]  /*c350*/  SHF.R.U32.HI R66, RZ, 0x10, R100 ;  /* 0x00000010ff427819 */ /* 0x000fe60000011664 */
[----:B------:R-:W-:Y:S01]  /*c360*/  FADD.FTZ R161, R178, R161 ;  /* 0x000000a1b2a17221 */ /* 0x000fe20000010000 */
[----:B------:R-:W-:Y:S01]  /*c370*/  LOP3.LUT R61, R66, 0xff, RZ, 0xc0, !PT ;  /* 0x000000ff423d7812 */ /* 0x000fe200078ec0ff */
[----:B------:R-:W-:Y:S01]  /*c380*/  FADD.FTZ R163, R211, R163 ;  /* 0x000000a3d3a37221 */ /* 0x000fe20000010000 */
[----:B------:R-:W-:Y:S01]  /*c390*/  SHF.R.U32.HI R96, RZ, 0x8, R54 ;  /* 0x00000008ff607819 */ /* 0x000fe20000011636 */
[-C--:B------:R-:W-:Y:S01]  /*c3a0*/  HMMA.16816.F32.BF16 R24, R36, R98.reuse, R24 ;  /* 0x000000622418723c */ /* 0x080fe20000041818 */
[----:B------:R-:W-:Y:S01]  /*c3b0*/  SHF.R.U32.HI R54, RZ, 0x18, R100 ;  /* 0x00000018ff367819 */ /* 0x000fe20000011664 */
[----:B------:R-:W3:Y:S02]  /*c3c0*/  MUFU.EX2 R59, R59 ;  /* 0x0000003b003b7308 */ /* 0x000ee40000000800 */
[----:B------:R-:W-:Y:S01]  /*c3d0*/  PRMT R53, R53, 0x5410, R96 ;  /* 0x0000541035357816 */ /* 0x000fe20000000060 */
[----:B------:R-:W-:Y:S01]  /*c3e0*/  FADD.FTZ R153, R141, R153 ;  /* 0x000000998d997221 */ /* 0x000fe20000010000 */
[----:B------:R-:W-:Y:S01]  /*c3f0*/  PRMT R61, R61, 0x5410, R54 ;  /* 0x000054103d3d7816 */ /* 0x000fe20000000036 */
[----:B------:R-:W-:Y:S01]  /*c400*/  FADD.FTZ R155, R143, R155 ;  /* 0x0000009b8f9b7221 */ /* 0x000fe20000010000 */
[C---:B------:R-:W-:Y:S01]  /*c410*/  HMMA.16816.F32.BF16 R84, R40.reuse, R98, R84 ;  /* 0x000000622854723c */ /* 0x040fe20000041854 */
[----:B------:R-:W-:Y:S03]  /*c420*/  LOP3.LUT R54, R52, 0xffff, RZ, 0xc0, !PT ;  /* 0x0000ffff34367812 */ /* 0x000fe600078ec0ff */
[----:B------:R-:W-:Y:S01]  /*c430*/  LOP3.LUT R96, R114, 0xff, RZ, 0xc0, !PT ;  /* 0x000000ff72607812 */ /* 0x000fe200078ec0ff */
[----:B------:R-:W-:Y:S01]  /*c440*/  MUFU.EX2 R60, R60 ;  /* 0x0000003c003c7308 */ /* 0x000fe20000000800 */
[----:B------:R-:W-:Y:S01]  /*c450*/  SHF.R.U32.HI R54, RZ, 0x8, R54 ;  /* 0x00000008ff367819 */ /* 0x000fe20000011636 */
[--C-:B------:R-:W-:Y:S01]  /*c460*/  HSET2.LE.AND R98, R53, R203.reuse, PT ;  /* 0x000000cb35627233 */ /* 0x100fe20003803000 */
[-C--:B-----5:R-:W-:Y:S01]  /*c470*/  HMMA.16816.F32.BF16 R28, R40, R44.reuse, R28 ;  /* 0x0000002c281c723c */ /* 0x0a0fe2000004181c */
[--C-:B------:R-:W-:Y:S03]  /*c480*/  HSET2.LE.AND R99, R65, R203.reuse, PT ;  /* 0x000000cb41637233 */ /* 0x100fe60003803000 */
[----:B------:R-:W-:Y:S01]  /*c490*/  PRMT R63, R63, 0x5410, R54 ;  /* 0x000054103f3f7816 */ /* 0x000fe20000000036 */
[----:B------:R-:W-:Y:S01]  /*c4a0*/  FADD.FTZ R161, R150, R161 ;  /* 0x000000a196a17221 */ /* 0x000fe20000010000 */
[----:B------:R-:W-:Y:S01]  /*c4b0*/  LOP3.LUT R66, R114, 0xffff, RZ, 0xc0, !PT ;  /* 0x0000ffff72427812 */ /* 0x000fe200078ec0ff */
[----:B------:R-:W5:Y:S01]  /*c4c0*/  MUFU.EX2 R168, R168 ;  /* 0x000000a800a87308 */ /* 0x000f620000000800 */
[C---:B------:R-:W-:Y:S01]  /*c4d0*/  HMMA.16816.F32.BF16 R88, R36.reuse, R44, R88 ;  /* 0x0000002c2458723c */ /* 0x040fe20000041858 */
[--C-:B------:R-:W-:Y:S03]  /*c4e0*/  SHF.R.U32.HI R97, RZ, 0x10, R114.reuse ;  /* 0x00000010ff617819 */ /* 0x100fe60000011672 */
[----:B------:R-:W-:Y:S01]  /*c4f0*/  SHF.R.U32.HI R114, RZ, 0x18, R114 ;  /* 0x00000018ff727819 */ /* 0x000fe20000011672 */
[----:B------:R-:W-:Y:S01]  /*c500*/  FADD.FTZ R163, R226, R163 ;  /* 0x000000a3e2a37221 */ /* 0x000fe20000010000 */
[----:B------:R-:W-:Y:S01]  /*c510*/  SHF.R.U32.HI R66, RZ, 0x8, R66 ;  /* 0x00000008ff427819 */ /* 0x000fe20000011642 */
[----:B------:R-:W-:Y:S01]  /*c520*/  FADD.FTZ R153, R142, R153 ;  /* 0x000000998e997221 */ /* 0x000fe20000010000 */
[-C--:B------:R-:W-:Y:S01]  /*c530*/  HMMA.16816.F32.BF16 R92, R36, R46.reuse, R92 ;  /* 0x0000002e245c723c */ /* 0x080fe2000004185c */
[----:B------:R3:W-:Y:S03]  /*c540*/  MUFU.EX2 R45, R62 ;  /* 0x0000003e002d7308 */ /* 0x0007e60000000800 */
[----:B------:R-:W-:Y:S01]  /*c550*/  LOP3.LUT R97, R97, 0xff, RZ, 0xc0, !PT ;  /* 0x000000ff61617812 */ /* 0x000fe200078ec0ff */
[----:B------:R-:W-:Y:S01]  /*c560*/  FADD.FTZ R155, R149, R155 ;  /* 0x0000009b959b7221 */ /* 0x000fe20000010000 */
[----:B------:R-:W-:Y:S01]  /*c570*/  PRMT R96, R96, 0x5410, R66 ;  /* 0x0000541060607816 */ /* 0x000fe20000000042 */
[--C-:B------:R-:W-:Y:S01]  /*c580*/  HSET2.LE.AND R36, R63, R203.reuse, PT ;  /* 0x000000cb3f247233 */ /* 0x100fe20003803000 */
[----:B------:R-:W-:Y:S01]  /*c590*/  HMMA.16816.F32.BF16 R48, R40, R46, R48 ;  /* 0x0000002e2830723c */ /* 0x000fe20000041830 */
[----:B------:R-:W-:Y:S02]  /*c5a0*/  PRMT R97, R97, 0x5410, R114 ;  /* 0x0000541061617816 */ /* 0x000fe40000000072 */
[----:B------:R-:W5:Y:S01]  /*c5b0*/  MUFU.EX2 R167, R167 ;  /* 0x000000a700a77308 */ /* 0x000f620000000800 */
[----:B-1----:R-:W-:Y:S01]  /*c5c0*/  F2FP.BF16.PACK_AB R44, R233, R232 ;  /* 0x000000e8e92c723e */ /* 0x002fe200000010ff */
[--C-:B------:R-:W-:Y:S01]  /*c5d0*/  HSET2.LE.AND R96, R96, R203.reuse, PT ;  /* 0x000000cb60607233 */ /* 0x100fe20003803000 */
[----:B----4-:R-:W-:Y:S01]  /*c5e0*/  F2FP.BF16.PACK_AB R39, R175, R236 ;  /* 0x000000ecaf27723e */ /* 0x010fe200000010ff */
[--C-:B------:R-:W-:Y:S01]  /*c5f0*/  HSET2.LE.AND R97, R97, R203.reuse, PT ;  /* 0x000000cb61617233 */ /* 0x100fe20003803000 */
[----:B------:R-:W-:Y:S01]  /*c600*/  LOP3.LUT R98, R98, R44, RZ, 0xc0, !PT ;  /* 0x0000002c62627212 */ /* 0x000fe200078ec0ff */
[----:B------:R-:W-:Y:S03]  /*c610*/  FADD.FTZ R161, R151, R161 ;  /* 0x000000a197a17221 */ /* 0x000fe60000010000 */
[----:B------:R-:W-:Y:S01]  /*c620*/  F2FP.BF16.PACK_AB R44, R235, R234 ;  /* 0x000000eaeb2c723e */ /* 0x000fe200000010ff */
[----:B------:R-:W-:Y:S01]  /*c630*/  FADD.FTZ R163, R227, R163 ;  /* 0x000000a3e3a37221 */ /* 0x000fe20000010000 */
[----:B--2---:R-:W-:Y:S01]  /*c640*/  F2FP.BF16.PACK_AB R38, R173, R237 ;  /* 0x000000edad26723e */ /* 0x004fe200000010ff */
[----:B------:R-:W-:Y:S01]  /*c650*/  FADD.FTZ R153, R224, R153 ;  /* 0x00000099e0997221 */ /* 0x000fe20000010000 */
[----:B------:R-:W-:Y:S01]  /*c660*/  F2FP.BF16.PACK_AB R37, R57, R56 ;  /* 0x000000383925723e */ /* 0x000fe200000010ff */
[----:B------:R-:W-:Y:S01]  /*c670*/  FADD.FTZ R155, R148, R155 ;  /* 0x0000009b949b7221 */ /* 0x000fe20000010000 */
[--C-:B---3--:R-:W-:Y:S01]  /*c680*/  SHF.R.U32.HI R62, RZ, 0x10, R52.reuse ;  /* 0x00000010ff3e7819 */ /* 0x108fe20000011634 */
[----:B------:R-:W-:Y:S01]  /*c690*/  FADD.FTZ R161, R228, R161 ;  /* 0x000000a1e4a17221 */ /* 0x000fe20000010000 */
[----:B------:R-:W-:Y:S01]  /*c6a0*/  SHF.R.U32.HI R52, RZ, 0x18, R52 ;  /* 0x00000018ff347819 */ /* 0x000fe20000011634 */
[----:B------:R-:W-:Y:S01]  /*c6b0*/  FADD.FTZ R163, R231, R163 ;  /* 0x000000a3e7a37221 */ /* 0x000fe20000010000 */
[----:B------:R-:W-:Y:S01]  /*c6c0*/  LOP3.LUT R62, R62, 0xff, RZ, 0xc0, !PT ;  /* 0x000000ff3e3e7812 */ /* 0x000fe200078ec0ff */
[----:B------:R-:W-:Y:S01]  /*c6d0*/  FADD.FTZ R153, R225, R153 ;  /* 0x00000099e1997221 */ /* 0x000fe20000010000 */
[----:B------:R-:W-:Y:S01]  /*c6e0*/  LOP3.LUT R99, R99, R44, RZ, 0xc0, !PT ;  /* 0x0000002c63637212 */ /* 0x000fe200078ec0ff */
[----:B------:R-:W-:Y:S01]  /*c6f0*/  FADD.FTZ R155, R140, R155 ;  /* 0x0000009b8c9b7221 */ /* 0x000fe20000010000 */
[----:B------:R-:W-:Y:S01]  /*c700*/  PRMT R62, R62, 0x5410, R52 ;  /* 0x000054103e3e7816 */ /* 0x000fe20000000034 */
[----:B------:R-:W-:Y:S01]  /*c710*/  FADD.FTZ R161, R229, R161 ;  /* 0x000000a1e5a17221 */ /* 0x000fe20000010000 */
[----:B------:R-:W-:Y:S01]  /*c720*/  LOP3.LUT R96, R96, R39, RZ, 0xc0, !PT ;  /* 0x0000002760607212 */ /* 0x000fe200078ec0ff */
[--C-:B------:R-:W-:Y:S01]  /*c730*/  HSET2.LE.AND R39, R61, R203.reuse, PT ;  /* 0x000000cb3d277233 */ /* 0x100fe20003803000 */
[----:B------:R-:W-:Y:S01]  /*c740*/  LOP3.LUT R97, R97, R38, RZ, 0xc0, !PT ;  /* 0x0000002661617212 */ /* 0x000fe200078ec0ff */
[--C-:B------:R-:W-:Y:S01]  /*c750*/  HSET2.LE.AND R38, R64, R203.reuse, PT ;  /* 0x000000cb40267233 */ /* 0x100fe20003803000 */
[----:B------:R-:W-:Y:S01]  /*c760*/  LOP3.LUT R36, R36, R37, RZ, 0xc0, !PT ;  /* 0x0000002524247212 */ /* 0x000fe200078ec0ff */
[----:B------:R-:W-:Y:S01]  /*c770*/  HSET2.LE.AND R37, R62, R203, PT ;  /* 0x000000cb3e257233 */ /* 0x000fe20003803000 */
[----:B------:R-:W-:Y:S01]  /*c780*/  F2FP.BF16.PACK_AB R42, R59, R58 ;  /* 0x0000003a3b2a723e */ /* 0x000fe200000010ff */
[----:B------:R-:W1:Y:S01]  /*c790*/  LDSM.16.MT88.4 R52, [R185+0x7800] ;  /* 0x00780000b934783b */ /* 0x000e620000004200 */
[----:B-----5:R-:W-:Y:S01]  /*c7a0*/  F2FP.BF16.PACK_AB R41, R168, R60 ;  /* 0x0000003ca829723e */ /* 0x020fe200000010ff */
[-C--:B------:R-:W-:Y:S01]  /*c7b0*/  HMMA.16816.F32.BF16 R128, R96, R116.reuse, R4 ;  /* 0x000000746080723c */ /* 0x080fe20000041804 */
[----:B------:R-:W-:Y:S01]  /*c7c0*/  F2FP.BF16.PACK_AB R40, R167, R45 ;  /* 0x0000002da728723e */ /* 0x000fe200000010ff */
[----:B------:R-:W-:Y:S01]  /*c7d0*/  FADD.FTZ R163, R230, R163 ;  /* 0x000000a3e6a37221 */ /* 0x000fe20000010000 */
[----:B------:R-:W-:Y:S01]  /*c7e0*/  LOP3.LUT R37, R37, R42, RZ, 0xc0, !PT ;  /* 0x0000002a25257212 */ /* 0x000fe200078ec0ff */
[----:B------:R-:W-:Y:S01]  /*c7f0*/  FADD.FTZ R153, R236, R153 ;  /* 0x00000099ec997221 */ /* 0x000fe20000010000 */
[----:B------:R-:W-:Y:S01]  /*c800*/  LOP3.LUT R38, R38, R41, RZ, 0xc0, !PT ;  /* 0x0000002926267212 */ /* 0x000fe200078ec0ff */
[----:B------:R-:W2:Y:S01]  /*c810*/  LDSM.16.MT88.4 R4, [R184+0x7800] ;  /* 0x00780000b804783b */ /* 0x000ea20000004200 */
        /* <DEDUP_REMOVED lines=13> */
[----:B------:R-:W-:Y:S03]  /*c8f0*/  FADD.FTZ R161, R60, R161 ;  /* 0x000000a13ca17221 */ /* 0x000fe60000010000 */
[----:B------:R-:W-:Y:S02]  /*c900*/  FADD.FTZ R163, R45, R163 ;  /* 0x000000a32da37221 */ /* 0x000fe40000010000 */
[----:B------:R-:W-:Y:S02]  /*c910*/  FADD.FTZ R210, R233, R153 ;  /* 0x00000099e9d27221 */ /* 0x000fe40000010000 */
[-C--:B------:R-:W-:Y:S01]  /*c920*/  HMMA.16816.F32.BF16 R112, R96, R108.reuse, R32 ;  /* 0x0000006c6070723c */ /* 0x080fe20000041820 */
[----:B------:R-:W-:Y:S03]  /*c930*/  FADD.FTZ R209, R235, R155 ;  /* 0x0000009bebd17221 */ /* 0x000fe60000010000 */
[----:B------:R-:W-:Y:S02]  /*c940*/  FADD.FTZ R208, R168, R161 ;  /* 0x000000a1a8d07221 */ /* 0x000fe40000010000 */
[----:B------:R-:W-:Y:S02]  /*c950*/  FADD.FTZ R207, R167, R163 ;  /* 0x000000a3a7cf7221 */ /* 0x000fe40000010000 */
[C---:B------:R-:W-:Y:S01]  /*c960*/  HMMA.16816.F32.BF16 R68, R36.reuse, R108, R68 ;  /* 0x0000006c2444723c */ /* 0x040fe20000041844 */
[----:B------:R-:W-:Y:S03]  /*c970*/  IMAD.MOV.U32 R0, RZ, RZ, R133 ;  /* 0x000000ffff007224 */ /* 0x000fe600078e0085 */
[----:B------:R-:W-:Y:S02]  /*c980*/  IMAD.MOV.U32 R3, RZ, RZ, R135 ;  /* 0x000000ffff037224 */ /* 0x000fe400078e0087 */
[----:B------:R-:W-:Y:S02]  /*c990*/  IMAD.MOV.U32 R132, RZ, RZ, R136 ;  /* 0x000000ffff847224 */ /* 0x000fe400078e0088 */
[-C--:B------:R-:W-:Y:S01]  /*c9a0*/  HMMA.16816.F32.BF16 R72, R36, R110.reuse, R72 ;  /* 0x0000006e2448723c */ /* 0x080fe20000041848 */
[----:B------:R-:W-:Y:S07]  /*c9b0*/  IMAD.MOV.U32 R2, RZ, RZ, R134 ;  /* 0x000000ffff027224 */ /* 0x000fee00078e0086 */
        /* <DEDUP_REMOVED lines=10> */
.L_x_592:
[----:B------:R-:W1:Y:S01]  /*ca60*/  SHFL.BFLY PT, R3, R210, 0x2, 0x1f ;  /* 0x0c401f00d2037f89 */ /* 0x000e6200000e0000 */
[----:B------:R-:W-:Y:S01]  /*ca70*/  ULDC.U8 UR4, c[0x0][0x329] ;  /* 0x0000ca4000047ab9 */ /* 0x000fe20000000000 */
[----:B------:R-:W-:Y:S01]  /*ca80*/  MOV R10, 0xfffffff0 ;  /* 0xfffffff0000a7802 */ /* 0x000fe20000000f00 */
[----:B------:R-:W-:Y:S01]  /*ca90*/  ULDC.U8 UR5, c[0x0][0x328] ;  /* 0x0000ca0000057ab9 */ /* 0x000fe20000000000 */
[----:B------:R-:W2:Y:S01]  /*caa0*/  SHFL.BFLY PT, R4, R209, 0x2, 0x1f ;  /* 0x0c401f00d1047f89 */ /* 0x000ea200000e0000 */
[----:B------:R-:W-:Y:S01]  /*cab0*/  ISETP.NE.AND P0, PT, RZ, UR4, PT ;  /* 0x00000004ff007c0c */ /* 0x000fe2000bf05270 */
[----:B------:R-:W-:Y:S01]  /*cac0*/  CS2R R48, SRZ ;  /* 0x0000000000307805 */ /* 0x000fe2000001ff00 */
[----:B------:R-:W-:Y:S01]  /*cad0*/  ISETP.NE.AND P3, PT, RZ, UR5, PT ;  /* 0x00000005ff007c0c */ /* 0x000fe2000bf65270 */
[----:B------:R-:W3:Y:S01]  /*cae0*/  SHFL.BFLY PT, R2, R208, 0x2, 0x1f ;  /* 0x0c401f00d0027f89 */ /* 0x000ee200000e0000 */
[----:B------:R-:W-:Y:S01]  /*caf0*/  MOV R14, 0x3f800000 ;  /* 0x3f800000000e7802 */ /* 0x000fe20000000f00 */
[----:B------:R-:W-:Y:S01]  /*cb00*/  BSSY B0, `(.L_x_596) ;  /* 0x000011a000007945 */ /* 0x000fe20003800000 */
[----:B------:R-:W-:Y:S01]  /*cb10*/  MOV R15, 0x3f800000 ;  /* 0x3f800000000f7802 */ /* 0x000fe20000000f00 */
[----:B------:R-:W4:Y:S01]  /*cb20*/  S2R R0, SR_TID.X ;  /* 0x0000000000007919 */ /* 0x000f220000002100 */
[----:B------:R-:W-:-:S02]  /*cb30*/  MOV R12, 0x3f800000 ;  /* 0x3f800000000c7802 */ /* 0x000fc40000000f00 */
[----:B------:R-:W-:Y:S01]  /*cb40*/  MOV R13, 0x3f800000 ;  /* 0x3f800000000d7802 */ /* 0x000fe20000000f00 */
[----:B------:R-:W5:Y:S02]  /*cb50*/  SHFL.BFLY PT, R5, R207, 0x2, 0x1f ;  /* 0x0c401f00cf057f89 */ /* 0x000f6400000e0000 */
[----:B------:R-:W-:-:S05]  /*cb60*/  @P0 MOV R9, c[0x0][0x210] ;  /* 0x0000840000090a02 */ /* 0x000fca0000000f00 */
[----:B------:R-:W-:Y:S02]  /*cb70*/  @P0 IMAD R9, R9, c[0x0][0x214], RZ ;  /* 0x0000850009090a24 */ /* 0x000fe400078e02ff */
[----:B-1----:R-:W-:Y:S02]  /*cb80*/  FADD.FTZ R210, R3, R210 ;  /* 0x000000d203d27221 */ /* 0x002fe40000010000 */
[----:B--2---:R-:W-:-:S03]  /*cb90*/  FADD.FTZ R209, R4, R209 ;  /* 0x000000d104d17221 */ /* 0x004fc60000010000 */
[----:B------:R-:W1:Y:S01]  /*cba0*/  SHFL.BFLY PT, R3, R210, 0x1, 0x1f ;  /* 0x0c201f00d2037f89 */ /* 0x000e6200000e0000 */
[----:B---3--:R-:W-:-:S03]  /*cbb0*/  FADD.FTZ R208, R2, R208 ;  /* 0x000000d002d07221 */ /* 0x008fc60000010000 */
[----:B------:R-:W2:Y:S01]  /*cbc0*/  SHFL.BFLY PT, R8, R209, 0x1, 0x1f ;  /* 0x0c201f00d1087f89 */ /* 0x000ea200000e0000 */
[----:B----4-:R-:W-:-:S03]  /*cbd0*/  SHF.R.S32.HI R2, RZ, 0x1f, R0 ;  /* 0x0000001fff027819 */ /* 0x010fc60000011400 */
[----:B------:R-:W3:Y:S01]  /*cbe0*/  SHFL.BFLY PT, R7, R208, 0x1, 0x1f ;  /* 0x0c201f00d0077f89 */ /* 0x000ee200000e0000 */
[CC--:B------:R-:W-:Y:S01]  /*cbf0*/  LEA.HI R4, R2.reuse, R0.reuse, RZ, 0x2 ;  /* 0x0000000002047211 */ /* 0x0c0fe200078f10ff */
[----:B-----5:R-:W-:Y:S01]  /*cc00*/  FADD.FTZ R207, R5, R207 ;  /* 0x000000cf05cf7221 */ /* 0x020fe20000010000 */
[----:B------:R-:W-:Y:S02]  /*cc10*/  LEA.HI R2, R2, R0, RZ, 0x5 ;  /* 0x0000000002027211 */ /* 0x000fe400078f28ff */
[--C-:B------:R-:W-:Y:S02]  /*cc20*/  SHF.R.S32.HI R11, RZ, 0x2, R4.reuse ;  /* 0x00000002ff0b7819 */ /* 0x100fe40000011404 */
[----:B------:R-:W-:Y:S01]  /*cc30*/  SHF.R.S32.HI R5, RZ, 0x1f, R4 ;  /* 0x0000001fff057819 */ /* 0x000fe20000011404 */
[----:B------:R-:W4:Y:S01]  /*cc40*/  SHFL.BFLY PT, R6, R207, 0x1, 0x1f ;  /* 0x0c201f00cf067f89 */ /* 0x000f2200000e0000 */
[----:B------:R-:W-:Y:S02]  /*cc50*/  LOP3.LUT R4, R4, 0x3ffffffc, RZ, 0xc0, !PT ;  /* 0x3ffffffc04047812 */ /* 0x000fe400078ec0ff */
[----:B------:R-:W-:-:S02]  /*cc60*/  LEA.HI R5, R5, R11, RZ, 0x3 ;  /* 0x0000000b05057211 */ /* 0x000fc400078f18ff */
[----:B------:R-:W-:Y:S02]  /*cc70*/  SHF.R.S32.HI R16, RZ, 0x5, R2 ;  /* 0x00000005ff107819 */ /* 0x000fe40000011402 */
[----:B------:R-:W-:Y:S01]  /*cc80*/  LOP3.LUT R5, R5, 0xfffffff8, RZ, 0xc0, !PT ;  /* 0xfffffff805057812 */ /* 0x000fe200078ec0ff */
[----:B-1----:R-:W-:Y:S01]  /*cc90*/  FADD.FTZ R3, R210, R3 ;  /* 0x00000003d2037221 */ /* 0x002fe20000010000 */
[----:B------:R-:W-:Y:S02]  /*cca0*/  IADD3 R4, -R4, R0, RZ ;  /* 0x0000000004047210 */ /* 0x000fe40007ffe1ff */
[----:B------:R-:W-:Y:S01]  /*ccb0*/  IADD3 R11, R11, -R5, RZ ;  /* 0x800000050b0b7210 */ /* 0x000fe20007ffe0ff */
[----:B--2---:R-:W-:Y:S01]  /*ccc0*/  FADD.FTZ R8, R209, R8 ;  /* 0x00000008d1087221 */ /* 0x004fe20000010000 */
[----:B------:R-:W-:Y:S02]  /*ccd0*/  FSETP.NE.FTZ.AND P6, PT, R3, RZ, PT ;  /* 0x000000ff0300720b */ /* 0x000fe40003fd5000 */
[----:B------:R-:W-:Y:S01]  /*cce0*/  LOP3.LUT R5, R11, 0x1, RZ, 0xc0, !PT ;  /* 0x000000010b057812 */ /* 0x000fe200078ec0ff */
[----:B---3--:R-:W-:Y:S01]  /*ccf0*/  FADD.FTZ R7, R208, R7 ;  /* 0x00000007d0077221 */ /* 0x008fe20000010000 */
[----:B------:R-:W-:-:S02]  /*cd00*/  FSETP.NE.FTZ.AND P5, PT, R8, RZ, PT ;  /* 0x000000ff0800720b */ /* 0x000fc40003fb5000 */
[----:B------:R-:W-:Y:S02]  /*cd10*/  ISETP.NE.U32.AND P1, PT, R5, 0x1, PT ;  /* 0x000000010500780c */ /* 0x000fe40003f25070 */
[----:B------:R-:W-:Y:S02]  /*cd20*/  @!P0 MOV R5, c[0x0][0x214] ;  /* 0x0000850000058a02 */ /* 0x000fe40000000f00 */
[----:B------:R-:W-:Y:S01]  /*cd30*/  FSETP.NE.FTZ.AND P4, PT, R7, RZ, PT ;  /* 0x000000ff0700720b */ /* 0x000fe20003f95000 */
[----:B----4-:R-:W-:Y:S01]  /*cd40*/  FADD.FTZ R6, R207, R6 ;  /* 0x00000006cf067221 */ /* 0x010fe20000010000 */
[----:B------:R-:W-:Y:S01]  /*cd50*/  @!P0 SEL R9, R5, c[0x0][0x234], !P3 ;  /* 0x00008d0005098a07 */ /* 0x000fe20005800000 */
[----:B------:R-:W-:Y:S01]  /*cd60*/  IMAD.MOV.U32 R5, RZ, RZ, 0x20 ;  /* 0x00000020ff057424 */ /* 0x000fe200078e00ff */
[----:B------:R-:W-:Y:S01]  /*cd70*/  SEL R10, R10, 0x10, !P1 ;  /* 0x000000100a0a7807 */ /* 0x000fe20004800000 */
[----:B------:R-:W1:Y:S01]  /*cd80*/  @P6 MUFU.RCP R14, R3 ;  /* 0x00000003000e6308 */ /* 0x000e620000001000 */
[----:B------:R-:W-:-:S02]  /*cd90*/  R2P PR, R11, 0x6 ;  /* 0x000000060b007804 */ /* 0x000fc40000000000 */
[----:B------:R-:W-:Y:S02]  /*cda0*/  SHF.L.U32 R11, R11, 0x6, RZ ;  /* 0x000000060b0b7819 */ /* 0x000fe400000006ff */
[----:B------:R-:W-:Y:S02]  /*cdb0*/  LEA R4, R16, R4, 0x9 ;  /* 0x0000000410047211 */ /* 0x000fe400078e48ff */
[----:B------:R-:W-:Y:S01]  /*cdc0*/  SEL R5, R5, 0xffffffe0, !P1 ;  /* 0xffffffe005057807 */ /* 0x000fe20004800000 */
[----:B------:R-:W2:Y:S01]  /*cdd0*/  @P5 MUFU.RCP R15, R8 ;  /* 0x00000008000f5308 */ /* 0x000ea20000001000 */
[----:B------:R-:W-:Y:S02]  /*cde0*/  FSETP.NE.FTZ.AND P1, PT, R6, RZ, PT ;  /* 0x000000ff0600720b */ /* 0x000fe40003f35000 */
[----:B------:R-:W-:Y:S02]  /*cdf0*/  LOP3.LUT R11, R11, 0x1c0, RZ, 0xc0, !PT ;  /* 0x000001c00b0b7812 */ /* 0x000fe400078ec0ff */
[----:B------:R-:W-:-:S02]  /*ce00*/  ISETP.NE.OR P3, PT, RZ, UR4, !P3 ;  /* 0x00000004ff007c0c */ /* 0x000fc4000df65670 */
[----:B------:R-:W-:Y:S01]  /*ce10*/  LEA.HI R11, R11, R11, RZ, 0x1d ;  /* 0x0000000b0b0b7211 */ /* 0x000fe200078fe8ff */
[----:B------:R-:W3:Y:S01]  /*ce20*/  @P4 MUFU.RCP R12, R7 ;  /* 0x00000007000c4308 */ /* 0x000ee20000001000 */
[----:B-1----:R-:W-:Y:S01]  /*ce30*/  FMUL.FTZ R14, R14, c[0x0][0x2dc] ;  /* 0x0000b7000e0e7a20 */ /* 0x002fe20000410000 */
[----:B------:R-:W-:Y:S02]  /*ce40*/  LOP3.LUT R2, R2, 0xffffffe0, RZ, 0xc0, !PT ;  /* 0xffffffe002027812 */ /* 0x000fe400078ec0ff */
[----:B------:R-:W-:Y:S02]  /*ce50*/  IMAD.U32 R4, R4, 0x2, R11 ;  /* 0x0000000204047824 */ /* 0x000fe400078e000b */
[----:B------:R-:W-:Y:S01]  /*ce60*/  FMUL.FTZ R128, R14, R128 ;  /* 0x000000800e807220 */ /* 0x000fe20000410000 */
[----:B------:R-:W-:Y:S01]  /*ce70*/  IADD3 R2, -R2, R0, RZ ;  /* 0x0000000002027210 */ /* 0x000fe20007ffe1ff */
[----:B------:R-:W1:Y:S01]  /*ce80*/  @P1 MUFU.RCP R13, R6 ;  /* 0x00000006000d1308 */ /* 0x000e620000001000 */
[----:B--2---:R-:W-:Y:S01]  /*ce90*/  FMUL.FTZ R15, R15, c[0x0][0x2dc] ;  /* 0x0000b7000f0f7a20 */ /* 0x004fe20000410000 */
[----:B------:R-:W-:Y:S01]  /*cea0*/  SHF.L.U32 R4, R4, 0x1, RZ ;  /* 0x0000000104047819 */ /* 0x000fe200000006ff */
[----:B------:R-:W-:Y:S01]  /*ceb0*/  FMUL.FTZ R129, R14, R129 ;  /* 0x000000810e817220 */ /* 0x000fe20000410000 */
[----:B------:R-:W-:Y:S01]  /*cec0*/  @P0 MOV R0, c[0x0][0x210] ;  /* 0x0000840000000a02 */ /* 0x000fe20000000f00 */
[C---:B------:R-:W-:Y:S01]  /*ced0*/  FMUL.FTZ R130, R15.reuse, R130 ;  /* 0x000000820f827220 */ /* 0x040fe20000410000 */
[----:B------:R-:W-:Y:S01]  /*cee0*/  IADD3 R11, R4, R10, RZ ;  /* 0x0000000a040b7210 */ /* 0x000fe20007ffe0ff */
[----:B------:R-:W-:Y:S01]  /*cef0*/  FMUL.FTZ R131, R15, R131 ;  /* 0x000000830f837220 */ /* 0x000fe20000410000 */
[----:B------:R-:W-:Y:S01]  /*cf00*/  F2FP.BF16.PACK_AB R128, R129, R128 ;  /* 0x000000808180723e */ /* 0x000fe200000010ff */
[----:B---3--:R-:W-:Y:S01]  /*cf10*/  FMUL.FTZ R12, R12, c[0x0][0x2dc] ;  /* 0x0000b7000c0c7a20 */ /* 0x008fe20000410000 */
[----:B------:R-:W-:Y:S01]  /*cf20*/  IADD3 R17, R4, 0x40, RZ ;  /* 0x0000004004117810 */ /* 0x000fe20007ffe0ff */
[C---:B------:R-:W-:Y:S01]  /*cf30*/  FMUL.FTZ R116, R14.reuse, R116 ;  /* 0x000000740e747220 */ /* 0x040fe20000410000 */
[----:B------:R-:W-:Y:S01]  /*cf40*/  F2FP.BF16.PACK_AB R130, R131, R130 ;  /* 0x000000828382723e */ /* 0x000fe200000010ff */
[----:B------:R-:W-:Y:S01]  /*cf50*/  FMUL.FTZ R117, R14, R117 ;  /* 0x000000750e757220 */ /* 0x000fe20000410000 */
[----:B------:R-:W-:Y:S01]  /*cf60*/  STS [R4], R128 ;  /* 0x0000008004007388 */ /* 0x000fe20000000800 */
[----:B------:R-:W-:Y:S01]  /*cf70*/  FMUL.FTZ R118, R15, R118 ;  /* 0x000000760f767220 */ /* 0x000fe20000410000 */
[----:B------:R-:W-:Y:S01]  /*cf80*/  @P2 IADD3 R17, R4, -0x40, RZ ;  /* 0xffffffc004112810 */ /* 0x000fe20007ffe0ff */
[----:B-1----:R-:W-:Y:S01]  /*cf90*/  FMUL.FTZ R13, R13, c[0x0][0x2dc] ;  /* 0x0000b7000d0d7a20 */ /* 0x002fe20000410000 */
[----:B------:R-:W-:Y:S01]  /*cfa0*/  F2FP.BF16.PACK_AB R116, R117, R116 ;  /* 0x000000747574723e */ /* 0x000fe200000010ff */
[----:B------:R-:W-:Y:S01]  /*cfb0*/  FMUL.FTZ R119, R15, R119 ;  /* 0x000000770f777220 */ /* 0x000fe20000410000 */
[----:B------:R-:W-:Y:S01]  /*cfc0*/  STS [R4+0x400], R130 ;  /* 0x0004008204007388 */ /* 0x000fe20000000800 */
[----:B------:R-:W-:Y:S01]  /*cfd0*/  FMUL.FTZ R124, R12, R124 ;  /* 0x0000007c0c7c7220 */ /* 0x000fe20000410000 */
[----:B------:R-:W-:Y:S01]  /*cfe0*/  IADD3 R18, R4, R5, RZ ;  /* 0x0000000504127210 */ /* 0x000fe20007ffe0ff */
[C---:B------:R-:W-:Y:S01]  /*cff0*/  FMUL.FTZ R125, R12.reuse, R125 ;  /* 0x0000007d0c7d7220 */ /* 0x040fe20000410000 */
        /* <DEDUP_REMOVED lines=9> */
[C---:B------:R-:W-:Y:S01]  /*d090*/  FMUL.FTZ R122, R13.reuse, R122 ;  /* 0x0000007a0d7a7220 */ /* 0x040fe20000410000 */
[----:B------:R-:W-:Y:S01]  /*d0a0*/  STS [R4+0x2000], R124 ;  /* 0x0020007c04007388 */ /* 0x000fe20000000800 */
[----:B------:R-:W-:Y:S01]  /*d0b0*/  FMUL.FTZ R123, R13, R123 ;  /* 0x0000007b0d7b7220 */ /* 0x000fe20000410000 */
[----:B------:R-:W-:Y:S01]  /*d0c0*/  F2FP.BF16.PACK_AB R120, R121, R120 ;  /* 0x000000787978723e */ /* 0x000fe200000010ff */
[C---:B------:R-:W-:Y:S01]  /*d0d0*/  FMUL.FTZ R112, R14.reuse, R112 ;  /* 0x000000700e707220 */ /* 0x040fe20000410000 */
[----:B------:R1:W-:Y:S01]  /*d0e0*/  STS [R4+0x2400], R126 ;  /* 0x0024007e04007388 */ /* 0x0003e20000000800 */
[C---:B------:R-:W-:Y:S01]  /*d0f0*/  FMUL.FTZ R113, R14.reuse, R113 ;  /* 0x000000710e717220 */ /* 0x040fe20000410000 */
[----:B------:R-:W-:Y:S01]  /*d100*/  F2FP.BF16.PACK_AB R122, R123, R122 ;  /* 0x0000007a7b7a723e */ /* 0x000fe200000010ff */
[C---:B------:R-:W-:Y:S01]  /*d110*/  FMUL.FTZ R114, R15.reuse, R114 ;  /* 0x000000720f727220 */ /* 0x040fe20000410000 */
[----:B------:R-:W-:Y:S01]  /*d120*/  STS [R11+0x2000], R120 ;  /* 0x002000780b007388 */ /* 0x000fe20000000800 */
[----:B------:R-:W-:Y:S01]  /*d130*/  FMUL.FTZ R115, R15, R115 ;  /* 0x000000730f737220 */ /* 0x000fe20000410000 */
[----:B------:R-:W-:Y:S01]  /*d140*/  F2FP.BF16.PACK_AB R112, R113, R112 ;  /* 0x000000707170723e */ /* 0x000fe200000010ff */
[C---:B------:R-:W-:Y:S01]  /*d150*/  FMUL.FTZ R108, R14.reuse, R108 ;  /* 0x0000006c0e6c7220 */ /* 0x040fe20000410000 */
[----:B------:R2:W-:Y:S01]  /*d160*/  STS [R11+0x2400], R122 ;  /* 0x0024007a0b007388 */ /* 0x0005e20000000800 */
        /* <DEDUP_REMOVED lines=8> */
[C---:B------:R-:W-:Y:S01]  /*d1f0*/  FMUL.FTZ R69, R12.reuse, R69 ;  /* 0x000000450c457220 */ /* 0x040fe20000410000 */
[----:B------:R-:W-:Y:S01]  /*d200*/  F2FP.BF16.PACK_AB R110, R111, R110 ;  /* 0x0000006e6f6e723e */ /* 0x000fe200000010ff */
[C---:B------:R-:W-:Y:S01]  /*d210*/  FMUL.FTZ R70, R13.reuse, R70 ;  /* 0x000000460d467220 */ /* 0x040fe20000410000 */
[----:B------:R-:W3:Y:S01]  /*d220*/  @P6 MUFU.LG2 R3, R3 ;  /* 0x0000000300036308 */ /* 0x000ee20000000c00 */
[----:B------:R-:W-:Y:S01]  /*d230*/  FMUL.FTZ R71, R13, R71 ;  /* 0x000000470d477220 */ /* 0x000fe20000410000 */
[----:B------:R-:W-:Y:S01]  /*d240*/  F2FP.BF16.PACK_AB R68, R69, R68 ;  /* 0x000000444544723e */ /* 0x000fe200000010ff */
[C---:B------:R-:W-:Y:S01]  /*d250*/  FMUL.FTZ R72, R12.reuse, R72 ;  /* 0x000000480c487220 */ /* 0x040fe20000410000 */
[----:B------:R-:W-:Y:S01]  /*d260*/  @!P0 MOV R0, 0x1 ;  /* 0x0000000100008802 */ /* 0x000fe20000000f00 */
[----:B------:R-:W-:Y:S01]  /*d270*/  FMUL.FTZ R73, R12, R73 ;  /* 0x000000490c497220 */ /* 0x000fe20000410000 */
[----:B-1----:R-:W-:Y:S01]  /*d280*/  IADD3 R4, R11, R5, RZ ;  /* 0x000000050b047210 */ /* 0x002fe20007ffe0ff */
[----:B------:R-:W-:Y:S01]  /*d290*/  FMUL.FTZ R74, R13, R74 ;  /* 0x0000004a0d4a7220 */ /* 0x000fe20000410000 */
[----:B------:R-:W-:Y:S01]  /*d2a0*/  F2FP.BF16.PACK_AB R70, R71, R70 ;  /* 0x000000464746723e */ /* 0x000fe200000010ff */
[----:B------:R-:W-:Y:S01]  /*d2b0*/  FMUL.FTZ R75, R13, R75 ;  /* 0x0000004b0d4b7220 */ /* 0x000fe20000410000 */
[----:B------:R-:W-:Y:S01]  /*d2c0*/  F2FP.BF16.PACK_AB R72, R73, R72 ;  /* 0x000000484948723e */ /* 0x000fe200000010ff */
[C---:B------:R-:W-:Y:S01]  /*d2d0*/  FMUL.FTZ R76, R14.reuse, R76 ;  /* 0x0000004c0e4c7220 */ /* 0x040fe20000410000 */
[----:B------:R-:W-:Y:S01]  /*d2e0*/  STS [R4], R108 ;  /* 0x0000006c04007388 */ /* 0x000fe20000000800 */
[----:B------:R-:W-:Y:S01]  /*d2f0*/  FMUL.FTZ R77, R14, R77 ;  /* 0x0000004d0e4d7220 */ /* 0x000fe20000410000 */
[----:B--2---:R-:W-:Y:S01]  /*d300*/  IADD3 R11, R5, 0x400, R17 ;  /* 0x00000400050b7810 */ /* 0x004fe20007ffe011 */
[----:B------:R-:W-:Y:S01]  /*d310*/  FMUL.FTZ R78, R15, R78 ;  /* 0x0000004e0f4e7220 */ /* 0x000fe20000410000 */
[----:B------:R-:W-:Y:S01]  /*d320*/  F2FP.BF16.PACK_AB R74, R75, R74 ;  /* 0x0000004a4b4a723e */ /* 0x000fe200000010ff */
[----:B------:R-:W-:Y:S01]  /*d330*/  FMUL.FTZ R79, R15, R79 ;  /* 0x0000004f0f4f7220 */ /* 0x000fe20000410000 */
[----:B------:R-:W-:Y:S01]  /*d340*/  IADD3 R11, R10, R11, RZ ;  /* 0x0000000b0a0b7210 */ /* 0x000fe20007ffe0ff */
[C---:B------:R-:W-:Y:S01]  /*d350*/  FMUL.FTZ R84, R14.reuse, R84 ;  /* 0x000000540e547220 */ /* 0x040fe20000410000 */
[----:B------:R-:W-:Y:S01]  /*d360*/  F2FP.BF16.PACK_AB R76, R77, R76 ;  /* 0x0000004c4d4c723e */ /* 0x000fe200000010ff */
        /* <DEDUP_REMOVED lines=8> */
[C---:B------:R-:W-:Y:S01]  /*d3f0*/  FMUL.FTZ R81, R12.reuse, R81 ;  /* 0x000000510c517220 */ /* 0x040fe20000410000 */
[----:B------:R-:W-:Y:S01]  /*d400*/  F2FP.BF16.PACK_AB R86, R87, R86 ;  /* 0x000000565756723e */ /* 0x000fe200000010ff */
[C---:B------:R-:W-:Y:S01]  /*d410*/  FMUL.FTZ R82, R13.reuse, R82 ;  /* 0x000000520d527220 */ /* 0x040fe20000410000 */
[----:B------:R1:W-:Y:S01]  /*d420*/  STS [R18+0x2400], R70 ;  /* 0x0024004612007388 */ /* 0x0003e20000000800 */
        /* <DEDUP_REMOVED lines=11> */
[----:B------:R-:W-:Y:S01]  /*d4e0*/  STS [R17], R76 ;  /* 0x0000004c11007388 */ /* 0x000fe20000000800 */
[C---:B------:R-:W-:Y:S01]  /*d4f0*/  FMUL.FTZ R101, R14.reuse, R101 ;  /* 0x000000650e657220 */ /* 0x040fe20000410000 */
[----:B------:R-:W-:Y:S01]  /*d500*/  F2FP.BF16.PACK_AB R106, R107, R106 ;  /* 0x0000006a6b6a723e */ /* 0x000fe200000010ff */
[C---:B------:R-:W-:Y:S01]  /*d510*/  FMUL.FTZ R96, R14.reuse, R96 ;  /* 0x000000600e607220 */ /* 0x040fe20000410000 */
[----:B------:R-:W-:Y:S01]  /*d520*/  STS [R17+0x400], R78 ;  /* 0x0004004e11007388 */ /* 0x000fe20000000800 */
[----:B------:R-:W-:Y:S01]  /*d530*/  FMUL.FTZ R102, R15, R102 ;  /* 0x000000660f667220 */ /* 0x000fe20000410000 */
[----:B------:R-:W-:Y:S01]  /*d540*/  F2FP.BF16.PACK_AB R100, R101, R100 ;  /* 0x000000646564723e */ /* 0x000fe200000010ff */
[----:B------:R-:W-:Y:S01]  /*d550*/  FMUL.FTZ R103, R15, R103 ;  /* 0x000000670f677220 */ /* 0x000fe20000410000 */
[----:B------:R-:W2:Y:S01]  /*d560*/  @P1 MUFU.LG2 R6, R6 ;  /* 0x0000000600061308 */ /* 0x000ea20000000c00 */
[----:B------:R-:W-:-:S02]  /*d570*/  FMUL.FTZ R14, R14, R97 ;  /* 0x000000610e0e7220 */ /* 0x000fc40000410000 */
[----:B------:R-:W-:Y:S01]  /*d580*/  FMUL.FTZ R98, R15, R98 ;  /* 0x000000620f627220 */ /* 0x000fe20000410000 */
[----:B------:R-:W-:Y:S01]  /*d590*/  F2FP.BF16.PACK_AB R102, R103, R102 ;  /* 0x000000666766723e */ /* 0x000fe200000010ff */
[----:B------:R-:W-:Y:S01]  /*d5a0*/  IMAD.IADD R10, R10, 0x1, R17 ;  /* 0x000000010a0a7824 */ /* 0x000fe200078e0211 */
[----:B-1----:R-:W-:Y:S01]  /*d5b0*/  IADD3 R18, R5, R17, RZ ;  /* 0x0000001105127210 */ /* 0x002fe20007ffe0ff */
[----:B------:R-:W-:Y:S01]  /*d5c0*/  FMUL.FTZ R15, R15, R99 ;  /* 0x000000630f0f7220 */ /* 0x000fe20000410000 */
[----:B------:R-:W-:Y:S01]  /*d5d0*/  F2FP.BF16.PACK_AB R14, R14, R96 ;  /* 0x000000600e0e723e */ /* 0x000fe200000010ff */
[C---:B------:R-:W-:Y:S01]  /*d5e0*/  FMUL.FTZ R88, R12.reuse, R88 ;  /* 0x000000580c587220 */ /* 0x040fe20000410000 */
        /* <DEDUP_REMOVED lines=10> */
[----:B------:R-:W1:Y:S01]  /*d690*/  @P5 MUFU.LG2 R8, R8 ;  /* 0x0000000800085308 */ /* 0x000e620000000c00 */
[----:B------:R-:W-:Y:S01]  /*d6a0*/  FMUL.FTZ R94, R13, R94 ;  /* 0x0000005e0d5e7220 */ /* 0x000fe20000410000 */
[----:B------:R-:W-:Y:S01]  /*d6b0*/  F2FP.BF16.PACK_AB R90, R91, R90 ;  /* 0x0000005a5b5a723e */ /* 0x000fe200000010ff */
[----:B------:R-:W-:Y:S01]  /*d6c0*/  FMUL.FTZ R13, R13, R95 ;  /* 0x0000005f0d0d7220 */ /* 0x000fe20000410000 */
[----:B------:R-:W-:Y:S01]  /*d6d0*/  STS [R17+0x2000], R80 ;  /* 0x0020005011007388 */ /* 0x000fe20000000800 */
[----:B------:R-:W-:Y:S01]  /*d6e0*/  F2FP.BF16.PACK_AB R12, R12, R92 ;  /* 0x0000005c0c0c723e */ /* 0x000fe200000010ff */
[----:B---3--:R-:W-:-:S02]  /*d6f0*/  @P6 FMUL.FTZ R3, R3, 0.69314718246459960938 ;  /* 0x3f31721803036820 */ /* 0x008fc40000410000 */
[----:B------:R3:W-:Y:S01]  /*d700*/  STS [R17+0x2400], R82 ;  /* 0x0024005211007388 */ /* 0x0007e20000000800 */
[----:B------:R-:W-:Y:S01]  /*d710*/  F2FP.BF16.PACK_AB R13, R13, R94 ;  /* 0x0000005e0d0d723e */ /* 0x000fe200000010ff */
[----:B--2---:R-:W-:Y:S02]  /*d720*/  @P1 FMUL.FTZ R19, R6, 0.69314718246459960938 ;  /* 0x3f31721806131820 */ /* 0x004fe40000410000 */
[----:B------:R-:W-:Y:S04]  /*d730*/  STS [R10+0x2000], R104 ;  /* 0x002000680a007388 */ /* 0x000fe80000000800 */
[----:B------:R2:W-:Y:S01]  /*d740*/  STS [R10+0x2400], R106 ;  /* 0x0024006a0a007388 */ /* 0x0005e20000000800 */
[----:B-1----:R-:W-:-:S03]  /*d750*/  @P5 FMUL.FTZ R8, R8, 0.69314718246459960938 ;  /* 0x3f31721808085820 */ /* 0x002fc60000410000 */
[----:B------:R-:W-:Y:S04]  /*d760*/  STS [R18], R100 ;  /* 0x0000006412007388 */ /* 0x000fe80000000800 */
[----:B------:R-:W-:Y:S04]  /*d770*/  STS [R18+0x400], R102 ;  /* 0x0004006612007388 */ /* 0x000fe80000000800 */
[----:B------:R-:W-:Y:S04]  /*d780*/  STS [R5], R14 ;  /* 0x0000000e05007388 */ /* 0x000fe80000000800 */
[----:B------:R-:W-:Y:S01]  /*d790*/  STS [R11], R15 ;  /* 0x0000000f0b007388 */ /* 0x000fe20000000800 */
[----:B---3--:R-:W1:Y:S03]  /*d7a0*/  @P4 MUFU.LG2 R17, R7 ;  /* 0x0000000700114308 */ /* 0x008e660000000c00 */
[----:B------:R-:W-:Y:S04]  /*d7b0*/  STS [R18+0x2000], R88 ;  /* 0x0020005812007388 */ /* 0x000fe80000000800 */
[----:B------:R3:W-:Y:S04]  /*d7c0*/  STS [R18+0x2400], R90 ;  /* 0x0024005a12007388 */ /* 0x0007e80000000800 */
[----:B------:R4:W-:Y:S04]  /*d7d0*/  STS [R5+0x2000], R12 ;  /* 0x0020000c05007388 */ /* 0x0009e80000000800 */
[----:B------:R5:W-:Y:S01]  /*d7e0*/  STS [R11+0x2000], R13 ;  /* 0x0020000d0b007388 */ /* 0x000be20000000800 */
[----:B-1----:R-:W-:-:S03]  /*d7f0*/  @P4 FMUL.FTZ R17, R17, 0.69314718246459960938 ;  /* 0x3f31721811114820 */ /* 0x002fc60000410000 */
[----:B------:R-:W-:Y:S06]  /*d800*/  BAR.SYNC.DEFER_BLOCKING 0x0 ;  /* 0x0000000000007b1d */ /* 0x000fec0000010000 */
[----:B------:R-:W1:Y:S04]  /*d810*/  S2R R4, SR_CTAID.Y ;  /* 0x0000000000047919 */ /* 0x000e680000002600 */
[----:B--2---:R-:W2:Y:S01]  /*d820*/  S2R R10, SR_CTAID.Z ;  /* 0x00000000000a7919 */ /* 0x004ea20000002700 */
[----:B---3--:R-:W-:-:S02]  /*d830*/  IMAD.MOV.U32 R18, RZ, RZ, 0x7f800000 ;  /* 0x7f800000ff127424 */ /* 0x008fc400078e00ff */
[----:B------:R-:W-:Y:S01]  /*d840*/  @P6 FFMA.FTZ R18, R136, c[0x0][0x238], R3 ;  /* 0x00008e0088126a23 */ /* 0x000fe20000010003 */
[----:B------:R-:W-:Y:S01]  /*d850*/  MOV R3, 0x7f800000 ;  /* 0x7f80000000037802 */ /* 0x000fe20000000f00 */
[----:B----4-:R-:W3:Y:S01]  /*d860*/  S2R R5, SR_CTAID.X ;  /* 0x0000000000057919 */ /* 0x010ee20000002500 */
[----:B------:R-:W-:Y:S01]  /*d870*/  @P4 FFMA.FTZ R3, R134, c[0x0][0x238], R17 ;  /* 0x00008e0086034a23 */ /* 0x000fe20000010011 */
[----:B-----5:R-:W-:Y:S01]  /*d880*/  @P0 MOV R11, 0x1 ;  /* 0x00000001000b0802 */ /* 0x020fe20000000f00 */
[----:B------:R-:W-:Y:S01]  /*d890*/  @!P0 IMAD R11, R9, c[0x0][0x1c0], RZ ;  /* 0x00007000090b8a24 */ /* 0x000fe200078e02ff */
[----:B------:R-:W-:Y:S01]  /*d8a0*/  LOP3.LUT P0, RZ, R2, 0x3, RZ, 0xc0, !PT ;  /* 0x0000000302ff7812 */ /* 0x000fe2000780c0ff */
[----:B------:R4:W4:Y:S04]  /*d8b0*/  LDS.128 R40, [R195] ;  /* 0x00000000c3287984 */ /* 0x0009280000000c00 */
[----:B------:R4:W4:Y:S01]  /*d8c0*/  LDS.128 R36, [R195+0x800] ;  /* 0x00080000c3247984 */ /* 0x0009220000000c00 */
[----:B-1----:R-:W-:-:S03]  /*d8d0*/  IMAD R11, R4, R11, RZ ;  /* 0x0000000b040b7224 */ /* 0x002fc600078e02ff */
[----:B------:R1:W1:Y:S01]  /*d8e0*/  LDS.128 R32, [R195+0x1000] ;  /* 0x00100000c3207984 */ /* 0x0002620000000c00 */
[----:B------:R-:W-:Y:S01]  /*d8f0*/  @!P3 IMAD R7, R4, c[0x0][0x214], RZ ;  /* 0x000085000407ba24 */ /* 0x000fe200078e02ff */
[----:B------:R-:W-:Y:S02]  /*d900*/  SEL R11, R11, RZ, P3 ;  /* 0x000000ff0b0b7207 */ /* 0x000fe40001800000 */
[----:B------:R1:W1:Y:S02]  /*d910*/  LDS.128 R28, [R195+0x1800] ;  /* 0x00180000c31c7984 */ /* 0x0002640000000c00 */
[----:B------:R-:W-:Y:S02]  /*d920*/  @!P3 MOV R48, R7 ;  /* 0x000000070030b202 */ /* 0x000fe40000000f00 */
[----:B------:R1:W1:Y:S01]  /*d930*/  LDS.128 R24, [R195+0x2000] ;  /* 0x00200000c3187984 */ /* 0x0002620000000c00 */
[----:B---3--:R-:W-:Y:S01]  /*d940*/  IMAD R2, R5, R0, RZ ;  /* 0x0000000005027224 */ /* 0x008fe200078e02ff */
[----:B------:R-:W-:Y:S01]  /*d950*/  @!P3 SHF.R.S32.HI R49, RZ, 0x1f, R7 ;  /* 0x0000001fff31b819 */ /* 0x000fe20000011407 */
[----:B--2---:R-:W-:Y:S01]  /*d960*/  IMAD R11, R10, R9, R11 ;  /* 0x000000090a0b7224 */ /* 0x004fe200078e020b */
[----:B------:R2:W3:Y:S01]  /*d970*/  LDS.128 R20, [R195+0x2800] ;  /* 0x00280000c3147984 */ /* 0x0004e20000000c00 */
[----:B------:R-:W-:Y:S01]  /*d980*/  MOV R9, 0x7f800000 ;  /* 0x7f80000000097802 */ /* 0x000fe20000000f00 */
[----:B------:R-:W-:Y:S01]  /*d990*/  @P5 FFMA.FTZ R9, R135, c[0x0][0x238], R8 ;  /* 0x00008e0087095a23 */ /* 0x000fe20000010008 */
[----:B------:R-:W-:Y:S01]  /*d9a0*/  SHF.L.U32 R2, R2, 0x7, RZ ;  /* 0x0000000702027819 */ /* 0x000fe200000006ff */
[----:B------:R2:W1:Y:S01]  /*d9b0*/  LDS.128 R12, [R195+0x3000] ;  /* 0x00300000c30c7984 */ /* 0x0004620000000c00 */
[----:B------:R-:W-:Y:S01]  /*d9c0*/  MOV R7, 0x7f800000 ;  /* 0x7f80000000077802 */ /* 0x000fe20000000f00 */
[----:B------:R-:W-:Y:S01]  /*d9d0*/  @P1 FFMA.FTZ R7, R133, c[0x0][0x238], R19 ;  /* 0x00008e0085071a23 */ /* 0x000fe20000010013 */
[----:B------:R-:W-:Y:S01]  /*d9e0*/  IADD3 R6, P3, P2, R2, R48, R11 ;  /* 0x0000003002067210 */ /* 0x000fe20007a7e00b */
[----:B------:R2:W1:Y:S01]  /*d9f0*/  LDS.128 R44, [R195+0x3800] ;  /* 0x00380000c32c7984 */ /* 0x0004620000000c00 */
[----:B------:R-:W-:-:S02]  /*da00*/  SHF.R.S32.HI R2, RZ, 0x1f, R2 ;  /* 0x0000001fff027819 */ /* 0x000fc40000011402 */
[----:B------:R-:W-:-:S04]  /*da10*/  SHF.R.S32.HI R11, RZ, 0x1f, R11 ;  /* 0x0000001fff0b7819 */ /* 0x000fc8000001140b */
[----:B------:R-:W-:Y:S01]  /*da20*/  IADD3.X R2, R2, R49, R11, P3, P2 ;  /* 0x0000003102027210 */ /* 0x000fe20001fe440b */
[----:B------:R-:W-:Y:S05]  /*da30*/  @P0 BRA `(.L_x_597) ;  /* 0x0000026000000947 */ /* 0x000fea0003800000 */
[----:B------:R-:W-:Y:S01]  /*da40*/  SHF.R.S32.HI R11, RZ, 0x1f, R16 ;  /* 0x0000001fff0b7819 */ /* 0x000fe20000011410 */
[----:B------:R-:W-:-:S03]  /*da50*/  IMAD.MOV.U32 R8, RZ, RZ, c[0x0][0x214] ;  /* 0x00008500ff087624 */ /* 0x000fc600078e00ff */
[----:B------:R-:W-:Y:S01]  /*da60*/  LEA.HI R11, R11, R16, RZ, 0x2 ;  /* 0x000000100b0b7211 */ /* 0x000fe200078f10ff */
[----:B------:R-:W-:-:S03]  /*da70*/  IMAD R5, R5, -0x80, R8 ;  /* 0xffffff8005057824 */ /* 0x000fc600078e0208 */
        /* <DEDUP_REMOVED lines=12> */
[----:B------:R-:W-:Y:S01]  /*db40*/  @!P5 IMAD R16, R16, R0, RZ ;  /* 0x000000001010d224 */ /* 0x000fe200078e02ff */
[----:B------:R-:W-:Y:S01]  /*db50*/  @!P6 LEA.HI.X.SX32 R5, R5, R2, 0x1, P0 ;  /* 0x000000020505e211 */ /* 0x000fe200000f0eff */
[-C--:B------:R-:W-:Y:S01]  /*db60*/  @!P4 IMAD R11, R11, R0.reuse, RZ ;  /* 0x000000000b0bc224 */ /* 0x080fe200078e02ff */
[----:B------:R-:W-:Y:S01]  /*db70*/  @!P6 LEA R48, P0, R8, c[0x0][0x200], 0x2 ;  /* 0x000080000830ea11 */ /* 0x000fe200078010ff */
[----:B------:R-:W-:Y:S01]  /*db80*/  @!P3 IMAD R17, R17, R0, RZ ;  /* 0x000000001111b224 */ /* 0x000fe200078e02ff */
[-C--:B------:R-:W-:Y:S02]  /*db90*/  @!P5 IADD3 R0, P2, R16, R6.reuse, RZ ;  /* 0x000000061000d210 */ /* 0x080fe40007f5e0ff */
[----:B------:R-:W-:Y:S02]  /*dba0*/  @!P6 LEA.HI.X R49, R8, c[0x0][0x204], R5, 0x2, P0 ;  /* 0x000081000831ea11 */ /* 0x000fe400000f1405 */
[----:B------:R-:W-:Y:S02]  /*dbb0*/  @!P4 IADD3 R5, P1, R11, R6, RZ ;  /* 0x000000060b05c210 */ /* 0x000fe40007f3e0ff */
[----:B------:R-:W-:Y:S01]  /*dbc0*/  @!P5 LEA.HI.X.SX32 R16, R16, R2, 0x1, P2 ;  /* 0x000000021010d211 */ /* 0x000fe200010f0eff */
[----:B------:R2:W-:Y:S01]  /*dbd0*/  @!P6 STG.E [R48.64], R18 ;  /* 0x000000123000e986 */ /* 0x0005e2000c10190c */
[----:B------:R-:W-:-:S02]  /*dbe0*/  @!P3 IADD3 R6, P0, R17, R6, RZ ;  /* 0x000000061106b210 */ /* 0x000fc40007f1e0ff */
[C---:B------:R-:W-:Y:S02]  /*dbf0*/  @!P5 LEA R50, P2, R0.reuse, c[0x0][0x200], 0x2 ;  /* 0x000080000032da11 */ /* 0x040fe400078410ff */
[-C--:B------:R-:W-:Y:S02]  /*dc00*/  @!P4 LEA.HI.X.SX32 R11, R11, R2.reuse, 0x1, P1 ;  /* 0x000000020b0bc211 */ /* 0x080fe400008f0eff */
[----:B------:R-:W-:Y:S02]  /*dc10*/  @!P3 LEA.HI.X.SX32 R2, R17, R2, 0x1, P0 ;  /* 0x000000021102b211 */ /* 0x000fe400000f0eff */
[----:B------:R-:W-:Y:S02]  /*dc20*/  @!P5 LEA.HI.X R51, R0, c[0x0][0x204], R16, 0x2, P2 ;  /* 0x000081000033da11 */ /* 0x000fe400010f1410 */
[C---:B------:R-:W-:Y:S02]  /*dc30*/  @!P4 LEA R52, P1, R5.reuse, c[0x0][0x200], 0x2 ;  /* 0x000080000534ca11 */ /* 0x040fe400078210ff */
[----:B------:R-:W-:Y:S01]  /*dc40*/  @!P3 LEA R16, P0, R6, c[0x0][0x200], 0x2 ;  /* 0x000080000610ba11 */ /* 0x000fe200078010ff */
[----:B------:R2:W-:Y:S01]  /*dc50*/  @!P5 STG.E [R50.64], R9 ;  /* 0x000000093200d986 */ /* 0x0005e2000c10190c */
[----:B------:R-:W-:-:S02]  /*dc60*/  @!P4 LEA.HI.X R53, R5, c[0x0][0x204], R11, 0x2, P1 ;  /* 0x000081000535ca11 */ /* 0x000fc400008f140b */
[----:B------:R-:W-:-:S03]  /*dc70*/  @!P3 LEA.HI.X R17, R6, c[0x0][0x204], R2, 0x2, P0 ;  /* 0x000081000611ba11 */ /* 0x000fc600000f1402 */
[----:B------:R2:W-:Y:S04]  /*dc80*/  @!P4 STG.E [R52.64], R3 ;  /* 0x000000033400c986 */ /* 0x0005e8000c10190c */
[----:B------:R2:W-:Y:S02]  /*dc90*/  @!P3 STG.E [R16.64], R7 ;  /* 0x000000071000b986 */ /* 0x0005e4000c10190c */
.L_x_597:
[----:B------:R-:W-:Y:S05]  /*dca0*/  BSYNC B0 ;  /* 0x0000000000007941 */ /* 0x000fea0003800000 */
.L_x_596:
[----:B------:R-:W-:Y:S01]  /*dcb0*/  SHF.R.S32.HI R2, RZ, 0x1f, R4 ;  /* 0x0000001fff027819 */ /* 0x000fe20000011404 */
[--C-:B------:R-:W-:Y:S01]  /*dcc0*/  IMAD.MOV.U32 R6, RZ, RZ, R200.reuse ;  /* 0x000000ffff067224 */ /* 0x100fe200078e00c8 */
[----:B--2---:R-:W-:Y:S01]  /*dcd0*/  SHF.R.S32.HI R7, RZ, 0x1f, R200 ;  /* 0x0000001fff077819 */ /* 0x004fe200000114c8 */
[----:B------:R-:W-:Y:S01]  /*dce0*/  ULDC.64 UR4, c[0x0][0x1e8] ;  /* 0x00007a0000047ab9 */ /* 0x000fe20000000a00 */
[----:B------:R-:W-:Y:S01]  /*dcf0*/  SHF.R.S32.HI R0, RZ, 0x1f, R10 ;  /* 0x0000001fff007819 */ /* 0x000fe2000001140a */
[----:B------:R-:W-:Y:S01]  /*dd00*/  IMAD R2, R2, c[0x0][0x1e0], RZ ;  /* 0x0000780002027a24 */ /* 0x000fe200078e02ff */
[----:B------:R-:W-:Y:S01]  /*dd10*/  USHF.L.U32 UR7, UR4, 0x5, URZ ;  /* 0x0000000504077899 */ /* 0x000fe2000800063f */
[----:B------:R-:W-:Y:S01]  /*dd20*/  IMAD.WIDE.U32 R6, R4, c[0x0][0x1e0], R6 ;  /* 0x0000780004067a25 */ /* 0x000fe200078e0006 */
[----:B------:R-:W-:-:S02]  /*dd30*/  UMOV UR6, 0x5 ;  /* 0x0000000500067882 */ /* 0x000fc40000000000 */
[----:B------:R-:W-:Y:S01]  /*dd40*/  USHF.L.U64.HI UR5, UR4, UR6, UR5 ;  /* 0x0000000604057299 */ /* 0x000fe20008010205 */
[----:B------:R-:W-:Y:S02]  /*dd50*/  IMAD R2, R4, c[0x0][0x1e4], R2 ;  /* 0x0000790004027a24 */ /* 0x000fe400078e0202 */
[----:B------:R-:W-:Y:S02]  /*dd60*/  IMAD R0, R0, c[0x0][0x1f0], RZ ;  /* 0x00007c0000007a24 */ /* 0x000fe400078e02ff */
[----:B------:R-:W-:Y:S02]  /*dd70*/  IMAD.IADD R3, R7, 0x1, R2 ;  /* 0x0000000107037824 */ /* 0x000fe400078e0202 */
[----:B------:R-:W-:Y:S02]  /*dd80*/  IMAD.MOV.U32 R2, RZ, RZ, R6 ;  /* 0x000000ffff027224 */ /* 0x000fe400078e0006 */
[C---:B------:R-:W-:Y:S02]  /*dd90*/  IMAD R0, R10.reuse, c[0x0][0x1f4], R0 ;  /* 0x00007d000a007a24 */ /* 0x040fe400078e0200 */
[----:B------:R-:W-:-:S04]  /*dda0*/  IMAD.WIDE.U32 R10, R10, c[0x0][0x1f0], R2 ;  /* 0x00007c000a0a7a25 */ /* 0x000fc800078e0002 */
[----:B------:R-:W-:Y:S02]  /*ddb0*/  IMAD R2, R205, c[0x0][0x1e8], RZ ;  /* 0x00007a00cd027a24 */ /* 0x000fe400078e02ff */
[----:B------:R-:W-:Y:S02]  /*ddc0*/  IMAD.IADD R11, R11, 0x1, R0 ;  /* 0x000000010b0b7824 */ /* 0x000fe400078e0200 */
[C---:B------:R-:W-:Y:S02]  /*ddd0*/  IMAD R2, R204.reuse, c[0x0][0x1ec], R2 ;  /* 0x00007b00cc027a24 */ /* 0x040fe400078e0202 */
[----:B------:R-:W-:-:S04]  /*dde0*/  IMAD.WIDE.U32 R10, R204, c[0x0][0x1e8], R10 ;  /* 0x00007a00cc0a7a25 */ /* 0x000fc800078e000a */
[----:B------:R-:W-:Y:S01]  /*ddf0*/  IMAD.IADD R2, R11, 0x1, R2 ;  /* 0x000000010b027824 */ /* 0x000fe200078e0202 */
[----:B------:R-:W-:-:S04]  /*de00*/  LEA R4, P0, R10, c[0x0][0x1d0], 0x1 ;  /* 0x000074000a047a11 */ /* 0x000fc800078008ff */
[----:B------:R-:W-:Y:S02]  /*de10*/  LEA.HI.X R5, R10, c[0x0][0x1d4], R2, 0x1, P0 ;  /* 0x000075000a057a11 */ /* 0x000fe400000f0c02 */
[----:B------:R-:W-:-:S03]  /*de20*/  IADD3 R16, P0, R4, UR7, RZ ;  /* 0x0000000704107c10 */ /* 0x000fc6000ff1e0ff */
[----:B----4-:R2:W-:Y:S01]  /*de30*/  STG.E.128 [R4.64], R40 ;  /* 0x0000002804007986 */ /* 0x0105e2000c101d0c */
[----:B------:R-:W-:Y:S02]  /*de40*/  IADD3.X R17, R5, UR5, RZ, P0, !PT ;  /* 0x0000000505117c10 */ /* 0x000fe400087fe4ff */
[----:B------:R-:W-:-:S03]  /*de50*/  IADD3 R10, P0, R16, UR7, RZ ;  /* 0x00000007100a7c10 */ /* 0x000fc6000ff1e0ff */
[----:B------:R-:W-:Y:S01]  /*de60*/  STG.E.128 [R16.64], R36 ;  /* 0x0000002410007986 */ /* 0x000fe2000c101d0c */
[----:B------:R-:W-:Y:S02]  /*de70*/  IADD3.X R11, R17, UR5, RZ, P0, !PT ;  /* 0x00000005110b7c10 */ /* 0x000fe400087fe4ff */
[----:B------:R-:W-:-:S03]  /*de80*/  IADD3 R8, P0, R10, UR7, RZ ;  /* 0x000000070a087c10 */ /* 0x000fc6000ff1e0ff */
[----:B-1----:R1:W-:Y:S01]  /*de90*/  STG.E.128 [R10.64], R32 ;  /* 0x000000200a007986 */ /* 0x0023e2000c101d0c */
[----:B------:R-:W-:Y:S02]  /*dea0*/  IADD3.X R9, R11, UR5, RZ, P0, !PT ;  /* 0x000000050b097c10 */ /* 0x000fe400087fe4ff */
[----:B------:R-:W-:-:S03]  /*deb0*/  IADD3 R6, P0, R8, UR7, RZ ;  /* 0x0000000708067c10 */ /* 0x000fc6000ff1e0ff */
[----:B------:R-:W-:Y:S01]  /*dec0*/  STG.E.128 [R8.64], R28 ;  /* 0x0000001c08007986 */ /* 0x000fe2000c101d0c */
[----:B------:R-:W-:Y:S02]  /*ded0*/  IADD3.X R7, R9, UR5, RZ, P0, !PT ;  /* 0x0000000509077c10 */ /* 0x000fe400087fe4ff */
[----:B------:R-:W-:-:S03]  /*dee0*/  IADD3 R2, P0, R6, UR7, RZ ;  /* 0x0000000706027c10 */ /* 0x000fc6000ff1e0ff */
[----:B------:R-:W-:Y:S01]  /*def0*/  STG.E.128 [R6.64], R24 ;  /* 0x0000001806007986 */ /* 0x000fe2000c101d0c */
[----:B------:R-:W-:-:S05]  /*df00*/  IADD3.X R3, R7, UR5, RZ, P0, !PT ;  /* 0x0000000507037c10 */ /* 0x000fca00087fe4ff */
[----:B---3--:R-:W-:Y:S01]  /*df10*/  STG.E.128 [R2.64], R20 ;  /* 0x0000001402007986 */ /* 0x008fe2000c101d0c */
[----:B--2---:R-:W-:-:S04]  /*df20*/  IADD3 R4, P0, R2, UR7, RZ ;  /* 0x0000000702047c10 */ /* 0x004fc8000ff1e0ff */
[----:B------:R-:W-:-:S05]  /*df30*/  IADD3.X R5, R3, UR5, RZ, P0, !PT ;  /* 0x0000000503057c10 */ /* 0x000fca00087fe4ff */
[----:B------:R-:W-:Y:S01]  /*df40*/  STG.E.128 [R4.64], R12 ;  /* 0x0000000c04007986 */ /* 0x000fe2000c101d0c */
[----:B-1----:R-:W-:-:S04]  /*df50*/  IADD3 R10, P0, R4, UR7, RZ ;  /* 0x00000007040a7c10 */ /* 0x002fc8000ff1e0ff */
[----:B------:R-:W-:-:S05]  /*df60*/  IADD3.X R11, R5, UR5, RZ, P0, !PT ;  /* 0x00000005050b7c10 */ /* 0x000fca00087fe4ff */
[----:B------:R-:W-:Y:S01]  /*df70*/  STG.E.128 [R10.64], R44 ;  /* 0x0000002c0a007986 */ /* 0x000fe2000c101d0c */
[----:B------:R-:W-:Y:S05]  /*df80*/  EXIT ;  /* 0x000000000000794d */ /* 0x000fea0003800000 */
.L_x_587:
[----:B------:R-:W-:Y:S01]  /*df90*/  LEA.HI R2, R18, R119, RZ, 0x3 ;  /* 0x0000007712027211 */ /* 0x000fe200078f18ff */
[----:B------:R-:W1:Y:S01]  /*dfa0*/  LDC.U8 R0, c[0x0][0x329] ;  /* 0x0000ca40ff007b82 */ /* 0x000e620000000000 */
[----:B------:R-:W-:Y:S01]  /*dfb0*/  SHF.R.S32.HI R3, RZ, 0x1f, R10 ;  /* 0x0000001fff037819 */ /* 0x000fe2000001140a */
[----:B------:R-:W-:Y:S01]  /*dfc0*/  ULDC.64 UR4, c[0x0][0x1e8] ;  /* 0x00007a0000047ab9 */ /* 0x000fe20000000a00 */
[----:B------:R-:W-:Y:S01]  /*dfd0*/  LOP3.LUT R6, R2, 0x1ffffff8, RZ, 0xc0, !PT ;  /* 0x1ffffff802067812 */ /* 0x000fe200078ec0ff */
[----:B------:R-:W-:Y:S01]  /*dfe0*/  USHF.L.U32 UR6, UR4, 0x5, URZ ;  /* 0x0000000504067899 */ /* 0x000fe2000800063f */
[----:B------:R-:W-:Y:S01]  /*dff0*/  SHF.R.S32.HI R2, RZ, 0x3, R2 ;  /* 0x00000003ff027819 */ /* 0x000fe20000011402 */
[----:B------:R-:W-:Y:S01]  /*e000*/  IMAD R3, R3, c[0x0][0x1e0], RZ ;  /* 0x0000780003037a24 */ /* 0x000fe200078e02ff */
[----:B------:R-:W-:Y:S01]  /*e010*/  SHF.R.S32.HI R5, RZ, 0x1f, R14 ;  /* 0x0000001fff057819 */ /* 0x000fe2000001140e */
[----:B------:R-:W-:Y:S01]  /*e020*/  IMAD.IADD R6, R119, 0x1, -R6 ;  /* 0x0000000177067824 */ /* 0x000fe200078e0a06 */
[----:B------:R-:W2:Y:S01]  /*e030*/  LDC.U8 R4, c[0x0][0x328] ;  /* 0x0000ca00ff047b82 */ /* 0x000ea20000000000 */
[----:B------:R-:W-:Y:S01]  /*e040*/  IMAD R3, R10, c[0x0][0x1e4], R3 ;  /* 0x000079000a037a24 */ /* 0x000fe200078e0203 */
[----:B------:R-:W-:Y:S01]  /*e050*/  UMOV UR7, 0x5 ;  /* 0x0000000500077882 */ /* 0x000fe20000000000 */
[----:B------:R-:W-:Y:S01]  /*e060*/  IMAD.SHL.U32 R6, R6, 0x8, RZ ;  /* 0x0000000806067824 */ /* 0x000fe200078e00ff */
[----:B------:R-:W-:Y:S01]  /*e070*/  USHF.L.U64.HI UR5, UR4, UR7, UR5 ;  /* 0x0000000704057299 */ /* 0x000fe20008010205 */
[----:B------:R-:W-:Y:S01]  /*e080*/  IMAD R5, R5, c[0x0][0x1f0], RZ ;  /* 0x00007c0005057a24 */ /* 0x000fe200078e02ff */
[----:B------:R-:W-:-:S02]  /*e090*/  LOP3.LUT P6, RZ, R119, 0x7, RZ, 0xc0, !PT ;  /* 0x0000000777ff7812 */ /* 0x000fc400078cc0ff */
[----:B------:R-:W-:Y:S01]  /*e0a0*/  SHF.R.S32.HI R7, RZ, 0x1f, R6 ;  /* 0x0000001fff077819 */ /* 0x000fe20000011406 */
[----:B------:R-:W-:Y:S01]  /*e0b0*/  IMAD R5, R14, c[0x0][0x1f4], R5 ;  /* 0x00007d000e057a24 */ /* 0x000fe200078e0205 */
[----:B------:R-:W-:-:S03]  /*e0c0*/  IADD3 R11, R2, 0x20, RZ ;  /* 0x00000020020b7810 */ /* 0x000fc60007ffe0ff */
[----:B------:R-:W-:Y:S01]  /*e0d0*/  IMAD.WIDE.U32 R6, R10, c[0x0][0x1e0], R6 ;  /* 0x000078000a067a25 */ /* 0x000fe200078e0006 */
[----:B-1----:R-:W-:-:S03]  /*e0e0*/  ISETP.NE.AND P0, PT, R0, RZ, PT ;  /* 0x000000ff0000720c */ /* 0x002fc60003f05270 */
[----:B------:R-:W-:Y:S01]  /*e0f0*/  IMAD.IADD R7, R3, 0x1, R7 ;  /* 0x0000000103077824 */ /* 0x000fe200078e0207 */
[----:B------:R-:W-:-:S03]  /*e100*/  SHF.R.S32.HI R3, RZ, 0x1f, R2 ;  /* 0x0000001fff037819 */ /* 0x000fc60000011402 */
[----:B------:R-:W-:-:S04]  /*e110*/  IMAD.WIDE.U32 R6, R14, c[0x0][0x1f0], R6 ;  /* 0x00007c000e067a25 */ /* 0x000fc800078e0006 */
[----:B------:R-:W-:-:S04]  /*e120*/  IMAD.WIDE R8, R117, 0x80, R2 ;  /* 0x0000008075087825 */ /* 0x000fc800078e0202 */
[----:B------:R-:W-:Y:S02]  /*e130*/  IMAD R3, R9, c[0x0][0x1e8], RZ ;  /* 0x00007a0009037a24 */ /* 0x000fe400078e02ff */
[----:B------:R-:W-:Y:S02]  /*e140*/  IMAD.IADD R7, R5, 0x1, R7 ;  /* 0x0000000105077824 */ /* 0x000fe400078e0207 */
[C---:B------:R-:W-:Y:S02]  /*e150*/  IMAD R3, R8.reuse, c[0x0][0x1ec], R3 ;  /* 0x00007b0008037a24 */ /* 0x040fe400078e0203 */
[----:B------:R-:W-:-:S04]  /*e160*/  IMAD.WIDE.U32 R8, R8, c[0x0][0x1e8], R6 ;  /* 0x00007a0008087a25 */ /* 0x000fc800078e0006 */
[----:B------:R-:W-:Y:S01]  /*e170*/  IMAD.IADD R3, R3, 0x1, R9 ;  /* 0x0000000103037824 */ /* 0x000fe200078e0209 */
[----:B------:R-:W-:Y:S01]  /*e180*/  LEA R6, P1, R8, c[0x0][0x1d0], 0x1 ;  /* 0x0000740008067a11 */ /* 0x000fe200078208ff */
[----:B------:R-:W-:-:S03]  /*e190*/  @P0 IMAD.MOV.U32 R5, RZ, RZ, c[0x0][0x210] ;  /* 0x00008400ff050624 */ /* 0x000fc600078e00ff */
[----:B------:R-:W-:Y:S01]  /*e1a0*/  LEA.HI.X R7, R8, c[0x0][0x1d4], R3, 0x1, P1 ;  /* 0x0000750008077a11 */ /* 0x000fe200008f0c03 */
[----:B------:R-:W-:Y:S01]  /*e1b0*/  @!P0 IMAD.MOV.U32 R3, RZ, RZ, c[0x0][0x214] ;  /* 0x00008500ff038624 */ /* 0x000fe200078e00ff */
[----:B--2---:R-:W-:Y:S01]  /*e1c0*/  @!P0 ISETP.NE.AND P1, PT, R4, RZ, PT ;  /* 0x000000ff0400820c */ /* 0x004fe20003f25270 */
[----:B------:R-:W-:Y:S01]  /*e1d0*/  @P0 IMAD R5, R5, c[0x0][0x214], RZ ;  /* 0x0000850005050a24 */ /* 0x000fe200078e02ff */
[----:B------:R-:W-:Y:S01]  /*e1e0*/  IADD3 R8, P2, R6, UR6, RZ ;  /* 0x0000000606087c10 */ /* 0x000fe2000ff5e0ff */
[----:B------:R1:W-:Y:S01]  /*e1f0*/  STG.E.128 [R6.64], RZ ;  /* 0x000000ff06007986 */ /* 0x0003e2000c101d0c */
[----:B------:R-:W-:Y:S01]  /*e200*/  @!P0 SEL R5, R3, c[0x0][0x234], !P1 ;  /* 0x00008d0003058a07 */ /* 0x000fe20004800000 */
[----:B------:R-:W-:Y:S01]  /*e210*/  @P0 IMAD.MOV.U32 R3, RZ, RZ, 0x1 ;  /* 0x00000001ff030424 */ /* 0x000fe200078e00ff */
[----:B------:R-:W-:Y:S02]  /*e220*/  IADD3.X R9, R7, UR5, RZ, P2, !PT ;  /* 0x0000000507097c10 */ /* 0x000fe400097fe4ff */
[----:B------:R-:W-:Y:S01]  /*e230*/  IADD3 R12, P2, R8, UR6, RZ ;  /* 0x00000006080c7c10 */ /* 0x000fe2000ff5e0ff */
[----:B------:R-:W-:Y:S01]  /*e240*/  @!P0 IMAD R3, R5, c[0x0][0x1c0], RZ ;  /* 0x0000700005038a24 */ /* 0x000fe200078e02ff */
[----:B------:R-:W-:Y:S01]  /*e250*/  ISETP.NE.AND P1, PT, R4, RZ, PT ;  /* 0x000000ff0400720c */ /* 0x000fe20003f25270 */
[----:B------:R2:W-:Y:S01]  /*e260*/  STG.E.128 [R8.64], RZ ;  /* 0x000000ff08007986 */ /* 0x0005e2000c101d0c */
[----:B------:R-:W-:Y:S01]  /*e270*/  IADD3.X R13, R9, UR5, RZ, P2, !PT ;  /* 0x00000005090d7c10 */ /* 0x000fe200097fe4ff */
[----:B------:R-:W-:Y:S01]  /*e280*/  IMAD R3, R10, R3, RZ ;  /* 0x000000030a037224 */ /* 0x000fe200078e02ff */
[----:B------:R-:W-:Y:S01]  /*e290*/  ISETP.EQ.AND P1, PT, R0, RZ, P1 ;  /* 0x000000ff0000720c */ /* 0x000fe20000f22270 */
[----:B------:R-:W-:Y:S01]  /*e2a0*/  IMAD R10, R10, c[0x0][0x214], RZ ;  /* 0x000085000a0a7a24 */ /* 0x000fe200078e02ff */
[----:B------:R-:W-:Y:S01]  /*e2b0*/  IADD3 R0, -R124, c[0x0][0x214], RZ ;  /* 0x000085007c007a10 */ /* 0x000fe20007ffe1ff */
[----:B------:R3:W-:Y:S01]  /*e2c0*/  STG.E.128 [R12.64], RZ ;  /* 0x000000ff0c007986 */ /* 0x0007e2000c101d0c */
[----:B------:R-:W-:-:S02]  /*e2d0*/  SEL R3, R3, RZ, !P1 ;  /* 0x000000ff03037207 */ /* 0x000fc40004800000 */
[----:B------:R-:W-:Y:S02]  /*e2e0*/  SHF.R.S32.HI R4, RZ, 0x1f, R10 ;  /* 0x0000001fff047819 */ /* 0x000fe4000001140a */
[----:B------:R-:W-:Y:S01]  /*e2f0*/  ISETP.GE.OR P5, PT, R11, R0, P6 ;  /* 0x000000000b00720c */ /* 0x000fe200037a6670 */
[----:B------:R-:W-:Y:S01]  /*e300*/  IMAD R14, R14, R5, R3 ;  /* 0x000000050e0e7224 */ /* 0x000fe200078e0203 */
[----:B------:R-:W-:Y:S01]  /*e310*/  SEL R5, R10, RZ, P1 ;  /* 0x000000ff0a057207 */ /* 0x000fe20000800000 */
[----:B------:R-:W-:Y:S01]  /*e320*/  @P0 IMAD.MOV.U32 R3, RZ, RZ, c[0x0][0x210] ;  /* 0x00008400ff030624 */ /* 0x000fe200078e00ff */
[----:B------:R-:W-:Y:S01]  /*e330*/  SEL R4, R4, RZ, P1 ;  /* 0x000000ff04047207 */ /* 0x000fe20000800000 */
[----:B------:R-:W-:Y:S01]  /*e340*/  @!P0 IMAD.MOV.U32 R3, RZ, RZ, 0x1 ;  /* 0x00000001ff038424 */ /* 0x000fe200078e00ff */
[----:B-1----:R-:W-:Y:S02]  /*e350*/  IADD3 R6, P2, R12, UR6, RZ ;  /* 0x000000060c067c10 */ /* 0x002fe4000ff5e0ff */
[----:B------:R-:W-:-:S02]  /*e360*/  IADD3 R10, R2, 0x30, RZ ;  /* 0x00000030020a7810 */ /* 0x000fc40007ffe0ff */
[----:B------:R-:W-:Y:S02]  /*e370*/  IADD3.X R7, R13, UR5, RZ, P2, !PT ;  /* 0x000000050d077c10 */ /* 0x000fe400097fe4ff */
[-C--:B------:R-:W-:Y:S01]  /*e380*/  ISETP.GE.OR P4, PT, R10, R0.reuse, P6 ;  /* 0x000000000a00720c */ /* 0x080fe20003786670 */
[----:B------:R-:W-:Y:S01]  /*e390*/  @!P5 IMAD R11, R11, R3, RZ ;  /* 0x000000030b0bd224 */ /* 0x000fe200078e02ff */
[----:B--2---:R-:W-:Y:S01]  /*e3a0*/  IADD3 R8, P2, R6, UR6, RZ ;  /* 0x0000000606087c10 */ /* 0x004fe2000ff5e0ff */
[----:B------:R1:W-:Y:S03]  /*e3b0*/  STG.E.128 [R6.64], RZ ;  /* 0x000000ff06007986 */ /* 0x0003e6000c101d0c */
[----:B------:R-:W-:Y:S02]  /*e3c0*/  IADD3.X R9, R7, UR5, RZ, P2, !PT ;  /* 0x0000000507097c10 */ /* 0x000fe400097fe4ff */
[----:B------:R-:W-:-:S02]  /*e3d0*/  ISETP.GE.OR P2, PT, R2, R0, P6 ;  /* 0x000000000200720c */ /* 0x000fc40003746670 */
[----:B---3--:R-:W-:Y:S01]  /*e3e0*/  IADD3 R12, P0, R8, UR6, RZ ;  /* 0x00000006080c7c10 */ /* 0x008fe2000ff1e0ff */
[----:B------:R2:W-:Y:S02]  /*e3f0*/  STG.E.128 [R8.64], RZ ;  /* 0x000000ff08007986 */ /* 0x0005e4000c101d0c */
[----:B------:R-:W-:Y:S01]  /*e400*/  @!P4 IMAD R10, R10, R3, RZ ;  /* 0x000000030a0ac224 */ /* 0x000fe200078e02ff */
[----:B------:R-:W-:Y:S02]  /*e410*/  IADD3.X R13, R9, UR5, RZ, P0, !PT ;  /* 0x00000005090d7c10 */ /* 0x000fe400087fe4ff */
[----:B------:R-:W-:-:S03]  /*e420*/  IADD3 R16, P3, R12, UR6, RZ ;  /* 0x000000060c107c10 */ /* 0x000fc6000ff7e0ff */
[----:B------:R3:W-:Y:S01]  /*e430*/  STG.E.128 [R12.64], RZ ;  /* 0x000000ff0c007986 */ /* 0x0007e2000c101d0c */
[----:B------:R-:W-:-:S05]  /*e440*/  IADD3.X R17, R13, UR5, RZ, P3, !PT ;  /* 0x000000050d117c10 */ /* 0x000fca0009ffe4ff */
[----:B------:R-:W-:Y:S01]  /*e450*/  STG.E.128 [R16.64], RZ ;  /* 0x000000ff10007986 */ /* 0x000fe2000c101d0c */
[-C--:B-1----:R-:W-:Y:S02]  /*e460*/  IMAD R7, R124, R3.reuse, RZ ;  /* 0x000000037c077224 */ /* 0x082fe400078e02ff */
[----:B------:R-:W-:-:S03]  /*e470*/  @!P2 IMAD R6, R2, R3, RZ ;  /* 0x000000030206a224 */ /* 0x000fc600078e02ff */
[--C-:B------:R-:W-:Y:S02]  /*e480*/  IADD3 R5, P1, P0, R7, R5, R14.reuse ;  /* 0x0000000507057210 */ /* 0x100fe4000783e00e */
[----:B------:R-:W-:Y:S02]  /*e490*/  SHF.R.S32.HI R7, RZ, 0x1f, R7 ;  /* 0x0000001fff077819 */ /* 0x000fe40000011407 */
[----:B------:R-:W-:Y:S02]  /*e4a0*/  SHF.R.S32.HI R14, RZ, 0x1f, R14 ;  /* 0x0000001fff0e7819 */ /* 0x000fe4000001140e */
[----:B--2---:R-:W-:Y:S02]  /*e4b0*/  IADD3 R8, R2, 0x10, RZ ;  /* 0x0000001002087810 */ /* 0x004fe40007ffe0ff */
[----:B------:R-:W-:Y:S02]  /*e4c0*/  IADD3.X R4, R7, R4, R14, P1, P0 ;  /* 0x0000000407047210 */ /* 0x000fe40000fe040e */
[----:B------:R-:W-:-:S02]  /*e4d0*/  ISETP.GE.OR P1, PT, R8, R0, P6 ;  /* 0x000000000800720c */ /* 0x000fc40003726670 */
[----:B------:R-:W-:Y:S02]  /*e4e0*/  @!P2 IADD3 R7, P0, R6, R5, RZ ;  /* 0x000000050607a210 */ /* 0x000fe40007f1e0ff */
[----:B------:R-:W-:Y:S02]  /*e4f0*/  IADD3 R14, P3, R16, UR6, RZ ;  /* 0x00000006100e7c10 */ /* 0x000fe4000ff7e0ff */
[----:B------:R-:W-:Y:S02]  /*e500*/  @!P2 LEA.HI.X.SX32 R6, R6, R4, 0x1, P0 ;  /* 0x000000040606a211 */ /* 0x000fe400000f0eff */
[----:B---3--:R-:W-:Y:S02]  /*e510*/  @!P2 LEA R12, P0, R7, c[0x0][0x200], 0x2 ;  /* 0x00008000070caa11 */ /* 0x008fe400078010ff */
[----:B------:R-:W-:Y:S02]  /*e520*/  IADD3.X R15, R17, UR5, RZ, P3, !PT ;  /* 0x00000005110f7c10 */ /* 0x000fe40009ffe4ff */
[----:B------:R-:W-:Y:S01]  /*e530*/  @!P2 LEA.HI.X R13, R7, c[0x0][0x204], R6, 0x2, P0 ;  /* 0x00008100070daa11 */ /* 0x000fe200000f1406 */
[----:B------:R-:W-:Y:S01]  /*e540*/  @!P1 IMAD R6, R8, R3, RZ ;  /* 0x0000000308069224 */ /* 0x000fe200078e02ff */
[----:B------:R-:W-:Y:S01]  /*e550*/  IADD3 R9, R2, 0x40, RZ ;  /* 0x0000004002097810 */ /* 0x000fe20007ffe0ff */
[----:B------:R-:W-:Y:S01]  /*e560*/  @!P2 IMAD.MOV.U32 R8, RZ, RZ, 0x7f800000 ;  /* 0x7f800000ff08a424 */ /* 0x000fe200078e00ff */
[----:B------:R-:W-:Y:S02]  /*e570*/  STG.E.128 [R14.64], RZ ;  /* 0x000000ff0e007986 */ /* 0x000fe4000c101d0c */
[----:B------:R-:W-:-:S02]  /*e580*/  @!P1 IADD3 R7, P0, R6, R5, RZ ;  /* 0x0000000506079210 */ /* 0x000fc40007f1e0ff */
[----:B------:R1:W-:Y:S01]  /*e590*/  @!P2 STG.E [R12.64], R8 ;  /* 0x000000080c00a986 */ /* 0x0003e2000c10190c */
[----:B------:R-:W-:Y:S02]  /*e5a0*/  ISETP.GE.OR P3, PT, R9, R0, P6 ;  /* 0x000000000900720c */ /* 0x000fe40003766670 */
[----:B------:R-:W-:-:S11]  /*e5b0*/  @!P1 LEA.HI.X.SX32 R6, R6, R4, 0x1, P0 ;  /* 0x0000000406069211 */ /* 0x000fd600000f0eff */
[----:B------:R-:W-:Y:S01]  /*e5c0*/  @!P3 IMAD R9, R9, R3, RZ ;  /* 0x000000030909b224 */ /* 0x000fe200078e02ff */
[----:B-1----:R-:W-:Y:S02]  /*e5d0*/  @!P1 LEA R12, P2, R7, c[0x0][0x200], 0x2 ;  /* 0x00008000070c9a11 */ /* 0x002fe400078410ff */
[----:B------:R-:W-:Y:S02]  /*e5e0*/  @!P5 IADD3 R8, P0, R11, R5, RZ ;  /* 0x000000050b08d210 */ /* 0x000fe40007f1e0ff */
[----:B------:R-:W-:Y:S02]  /*e5f0*/  @!P1 LEA.HI.X R13, R7, c[0x0][0x204], R6, 0x2, P2 ;  /* 0x00008100070d9a11 */ /* 0x000fe400010f1406 */
[----:B------:R-:W-:Y:S02]  /*e600*/  @!P5 LEA.HI.X.SX32 R7, R11, R4, 0x1, P0 ;  /* 0x000000040b07d211 */ /* 0x000fe400000f0eff */
[----:B------:R-:W-:Y:S02]  /*e610*/  @!P5 LEA R16, P2, R8, c[0x0][0x200], 0x2 ;  /* 0x000080000810da11 */ /* 0x000fe400078410ff */
[----:B------:R-:W-:-:S02]  /*e620*/  IADD3 R6, R2, 0x50, RZ ;  /* 0x0000005002067810 */ /* 0x000fc40007ffe0ff */
[----:B------:R-:W-:Y:S02]  /*e630*/  @!P4 IADD3 R11, P0, R10, R5, RZ ;  /* 0x000000050a0bc210 */ /* 0x000fe40007f1e0ff */
[----:B------:R-:W-:Y:S01]  /*e640*/  @!P5 LEA.HI.X R17, R8, c[0x0][0x204], R7, 0x2, P2 ;  /* 0x000081000811da11 */ /* 0x000fe200010f1407 */
[----:B------:R-:W-:Y:S01]  /*e650*/  @!P1 IMAD.MOV.U32 R7, RZ, RZ, 0x7f800000 ;  /* 0x7f800000ff079424 */ /* 0x000fe200078e00ff */
[----:B------:R-:W-:Y:S02]  /*e660*/  ISETP.GE.OR P2, PT, R6, R0, P6 ;  /* 0x000000000600720c */ /* 0x000fe40003746670 */
[----:B------:R-:W-:Y:S02]  /*e670*/  @!P4 LEA.HI.X.SX32 R10, R10, R4, 0x1, P0 ;  /* 0x000000040a0ac211 */ /* 0x000fe400000f0eff */
[----:B------:R-:W-:Y:S01]  /*e680*/  @!P4 LEA R14, P0, R11, c[0x0][0x200], 0x2 ;  /* 0x000080000b0eca11 */ /* 0x000fe200078010ff */
[----:B------:R1:W-:Y:S01]  /*e690*/  @!P1 STG.E [R12.64], R7 ;  /* 0x000000070c009986 */ /* 0x0003e2000c10190c */
[----:B------:R-:W-:-:S02]  /*e6a0*/  IADD3 R8, R2, 0x60, RZ ;  /* 0x0000006002087810 */ /* 0x000fc40007ffe0ff */
[----:B------:R-:W-:Y:S02]  /*e6b0*/  @!P4 LEA.HI.X R15, R11, c[0x0][0x204], R10, 0x2, P0 ;  /* 0x000081000b0fca11 */ /* 0x000fe400000f140a */
[----:B------:R-:W-:Y:S02]  /*e6c0*/  ISETP.GE.OR P1, PT, R8, R0, P6 ;  /* 0x000000000800720c */ /* 0x000fe40003726670 */
[----:B------:R-:W-:Y:S01]  /*e6d0*/  IADD3 R2, R2, 0x70, RZ ;  /* 0x0000007002027810 */ /* 0x000fe20007ffe0ff */
[----:B------:R-:W-:-:S03]  /*e6e0*/  @!P2 IMAD R6, R6, R3, RZ ;  /* 0x000000030606a224 */ /* 0x000fc600078e02ff */
[----:B------:R-:W-:-:S07]  /*e6f0*/  ISETP.GE.OR P6, PT, R2, R0, P6 ;  /* 0x000000000200720c */ /* 0x000fce00037c6670 */
[----:B------:R-:W-:Y:S01]  /*e700*/  @!P1 IMAD R8, R8, R3, RZ ;  /* 0x0000000308089224 */ /* 0x000fe200078e02ff */
[----:B-1----:R-:W-:-:S04]  /*e710*/  @!P3 IADD3 R7, P0, R9, R5, RZ ;  /* 0x000000050907b210 */ /* 0x002fc80007f1e0ff */
[----:B------:R-:W-:Y:S02]  /*e720*/  @!P3 LEA.HI.X.SX32 R9, R9, R4, 0x1, P0 ;  /* 0x000000040909b211 */ /* 0x000fe400000f0eff */
[----:B------:R-:W-:-:S04]  /*e730*/  @!P3 LEA R12, P0, R7, c[0x0][0x200], 0x2 ;  /* 0x00008000070cba11 */ /* 0x000fc800078010ff */
[----:B------:R-:W-:Y:S02]  /*e740*/  @!P3 LEA.HI.X R13, R7, c[0x0][0x204], R9, 0x2, P0 ;  /* 0x00008100070dba11 */ /* 0x000fe400000f1409 */
[----:B------:R-:W-:-:S04]  /*e750*/  @!P2 IADD3 R7, P0, R6, R5, RZ ;  /* 0x000000050607a210 */ /* 0x000fc80007f1e0ff */
[----:B------:R-:W-:Y:S02]  /*e760*/  @!P2 LEA.HI.X.SX32 R6, R6, R4, 0x1, P0 ;  /* 0x000000040606a211 */ /* 0x000fe400000f0eff */
[----:B------:R-:W-:-:S04]  /*e770*/  @!P2 LEA R10, P0, R7, c[0x0][0x200], 0x2 ;  /* 0x00008000070aaa11 */ /* 0x000fc800078010ff */
[----:B------:R-:W-:Y:S01]  /*e780*/  @!P2 LEA.HI.X R11, R7, c[0x0][0x204], R6, 0x2, P0 ;  /* 0x00008100070baa11 */ /* 0x000fe200000f1406 */
[----:B------:R-:W-:Y:S01]  /*e790*/  @!P5 IMAD.MOV.U32 R7, RZ, RZ, 0x7f800000 ;  /* 0x7f800000ff07d424 */ /* 0x000fe200078e00ff */
[----:B------:R-:W-:-:S04]  /*e7a0*/  @!P1 IADD3 R6, P0, R8, R5, RZ ;  /* 0x0000000508069210 */ /* 0x000fc80007f1e0ff */
[----:B------:R-:W-:Y:S01]  /*e7b0*/  @!P1 LEA.HI.X.SX32 R8, R8, R4, 0x1, P0 ;  /* 0x0000000408089211 */ /* 0x000fe200000f0eff */
[----:B------:R1:W-:Y:S01]  /*e7c0*/  @!P5 STG.E [R16.64], R7 ;  /* 0x000000071000d986 */ /* 0x0003e2000c10190c */
[----:B------:R-:W-:-:S04]  /*e7d0*/  @!P1 LEA R18, P0, R6, c[0x0][0x200], 0x2 ;  /* 0x0000800006129a11 */ /* 0x000fc800078010ff */
[----:B------:R-:W-:Y:S01]  /*e7e0*/  @!P1 LEA.HI.X R19, R6, c[0x0][0x204], R8, 0x2, P0 ;  /* 0x0000810006139a11 */ /* 0x000fe200000f1408 */
[----:B------:R-:W-:Y:S02]  /*e7f0*/  @!P4 IMAD.MOV.U32 R6, RZ, RZ, 0x7f800000 ;  /* 0x7f800000ff06c424 */ /* 0x000fe400078e00ff */
[----:B------:R-:W-:-:S03]  /*e800*/  @!P2 IMAD.MOV.U32 R8, RZ, RZ, 0x7f800000 ;  /* 0x7f800000ff08a424 */ /* 0x000fc600078e00ff */
[----:B------:R2:W-:Y:S01]  /*e810*/  @!P4 STG.E [R14.64], R6 ;  /* 0x000000060e00c986 */ /* 0x0005e2000c10190c */
[----:B-1----:R-:W-:-:S05]  /*e820*/  @!P3 IMAD.MOV.U32 R7, RZ, RZ, 0x7f800000 ;  /* 0x7f800000ff07b424 */ /* 0x002fca00078e00ff */
[----:B------:R1:W-:Y:S04]  /*e830*/  @!P3 STG.E [R12.64], R7 ;  /* 0x000000070c00b986 */ /* 0x0003e8000c10190c */
[----:B------:R1:W-:Y:S01]  /*e840*/  @!P2 STG.E [R10.64], R8 ;  /* 0x000000080a00a986 */ /* 0x0003e2000c10190c */
[----:B--2---:R-:W-:-:S05]  /*e850*/  @!P1 IMAD.MOV.U32 R6, RZ, RZ, 0x7f800000 ;  /* 0x7f800000ff069424 */ /* 0x004fca00078e00ff */
[----:B------:R1:W-:Y:S01]  /*e860*/  @!P1 STG.E [R18.64], R6 ;  /* 0x0000000612009986 */ /* 0x0003e2000c10190c */
[----:B------:R-:W-:Y:S05]  /*e870*/  @P6 EXIT ;  /* 0x000000000000694d */ /* 0x000fea0003800000 */
[----:B------:R-:W-:Y:S02]  /*e880*/  IMAD R2, R2, R3, RZ ;  /* 0x0000000302027224 */ /* 0x000fe400078e02ff */
[----:B------:R-:W-:-:S03]  /*e890*/  IMAD.MOV.U32 R0, RZ, RZ, 0x7f800000 ;  /* 0x7f800000ff007424 */ /* 0x000fc600078e00ff */
[----:B------:R-:W-:-:S04]  /*e8a0*/  IADD3 R5, P0, R2, R5, RZ ;  /* 0x0000000502057210 */ /* 0x000fc80007f1e0ff */
[----:B------:R-:W-:Y:S02]  /*e8b0*/  LEA.HI.X.SX32 R2, R2, R4, 0x1, P0 ;  /* 0x0000000402027211 */ /* 0x000fe400000f0eff */
[----:B------:R-:W-:-:S04]  /*e8c0*/  LEA R4, P0, R5, c[0x0][0x200], 0x2 ;  /* 0x0000800005047a11 */ /* 0x000fc800078010ff */
[----:B------:R-:W-:-:S05]  /*e8d0*/  LEA.HI.X R5, R5, c[0x0][0x204], R2, 0x2, P0 ;  /* 0x0000810005057a11 */ /* 0x000fca00000f1402 */
[----:B------:R-:W-:Y:S01]  /*e8e0*/  STG.E [R4.64], R0 ;  /* 0x0000000004007986 */ /* 0x000fe2000c10190c */
[----:B------:R-:W-:Y:S05]  /*e8f0*/  EXIT ;  /* 0x000000000000794d */ /* 0x000fea0003800000 */
.L_x_598:
        /* <DEDUP_REMOVED lines=16> */
.L_x_1139:


//--------------------- .text._ZN5flash16flash_fwd_kernelI23Flash_fwd_kernel_traitsILi64ELi128ELi64ELi4ELb0ELb0EN7cutlass10bfloat16_tE19Flash_kernel_traitsILi64ELi128ELi64ELi4ES3_EELb0ELb1ELb0ELb0ELb1ELb1ELb1ELb0EEEvNS_16Flash_fwd_paramsE --------------------------
	.section	.text._ZN5flash16flash_fwd_kernelI23Flash_fwd_kernel_traitsILi64ELi128ELi64ELi4ELb0ELb0EN7cutlass10bfloat16_tE19Flash_kernel_traitsILi64ELi128ELi64ELi4ES3_EELb0ELb1ELb0ELb0ELb1ELb1ELb1ELb0EEEvNS_16Flash_fwd_paramsE,"ax",@progbits
	.sectioninfo	@"SHI_REGISTERS=255"
	.align	128
        .global         _ZN5flash16flash_fwd_kernelI23Flash_fwd_kernel_traitsILi64ELi128ELi64ELi4ELb0ELb0EN7cutlass10bfloat16_tE19Flash_kernel_traitsILi64ELi128ELi64ELi4ES3_EELb0ELb1ELb0ELb0ELb1ELb1ELb1ELb0EEEvNS_16Flash_fwd_paramsE
        .type           _ZN5flash16flash_fwd_kernelI23Flash_fwd_kernel_traitsILi64ELi128ELi64ELi4ELb0ELb0EN7cutlass10bfloat16_tE19Flash_kernel_traitsILi64ELi128ELi64ELi4ES3_EELb0ELb1ELb0ELb0ELb1ELb1ELb1ELb0EEEvNS_16Flash_fwd_paramsE,@function
        .size           _ZN5flash16flash_fwd_kernelI23Flash_fwd_kernel_traitsILi64ELi128ELi64ELi4ELb0ELb0EN7cutlass10bfloat16_tE19Flash_kernel_traitsILi64ELi128ELi64ELi4ES3_EELb0ELb1ELb0ELb0ELb1ELb1ELb1ELb0EEEvNS_16Flash_fwd_paramsE,(.L_x_1140 - _ZN5flash16flash_fwd_kernelI23Flash_fwd_kernel_traitsILi64ELi128ELi64ELi4ELb0ELb0EN7cutlass10bfloat16_tE19Flash_kernel_traitsILi64ELi128ELi64ELi4ES3_EELb0ELb1ELb0ELb0ELb1ELb1ELb1ELb0EEEvNS_16Flash_fwd_paramsE)
        .other          _ZN5flash16flash_fwd_kernelI23Flash_fwd_kernel_traitsILi64ELi128ELi64ELi4ELb0ELb0EN7cutlass10bfloat16_tE19Flash_kernel_traitsILi64ELi128ELi64ELi4ES3_EELb0ELb1ELb0ELb0ELb1ELb1ELb1ELb0EEEvNS_16Flash_fwd_paramsE,@"STO_CUDA_ENTRY STV_DEFAULT"
_ZN5flash16flash_fwd_kernelI23Flash_fwd_kernel_traitsILi64ELi128ELi64ELi4ELb0ELb0EN7cutlass10bfloat16_tE19Flash_kernel_traitsILi64ELi128ELi64ELi4ES3_EELb0ELb1ELb0ELb0ELb1ELb1ELb1ELb0EEEvNS_16Flash_fwd_paramsE:
.text._ZN5flash16flash_fwd_kernelI23Flash_fwd_kernel_traitsILi64ELi128ELi64ELi4ELb0ELb0EN7cutlass10bfloat16_tE19Flash_kernel_traitsILi64ELi128ELi64ELi4ES3_EELb0ELb1ELb0ELb0ELb1ELb1ELb1ELb0EEEvNS_16Flash_fwd_paramsE:
[----:B------:R-:W-:Y:S02]  /*0000*/  MOV R1, c[0x0][0x28] ;  /* 0x00000a0000017a02 */ /* 0x000fe40000000f00 */
[----:B------:R-:W1:Y:S01]  /*0010*/  S2R R11, SR_CTAID.Y ;  /* 0x00000000000b7919 */ /* 0x000e620000002600 */
[----:B------:R-:W-:Y:S01]  /*0020*/  ISETP.NE.U32.AND P0, PT, RZ, c[0x0][0x250], PT ;  /* 0x00009400ff007a0c */ /* 0x000fe20003f05070 */
[----:B------:R-:W-:Y:S01]  /*0030*/  IMAD.MOV.U32 R13, RZ, RZ, RZ ;  /* 0x000000ffff0d7224 */ /* 0x000fe200078e00ff */
[----:B------:R-:W-:Y:S01]  /*0040*/  ISETP.NE.U32.AND P2, PT, RZ, c[0x0][0x258], PT ;  /* 0x00009600ff007a0c */ /* 0x000fe20003f45070 */
[----:B------:R-:W-:Y:S01]  /*0050*/  ULDC.64 UR16, c[0x0][0x118] ;  /* 0x0000460000107ab9 */ /* 0x000fe20000000a00 */
[----:B------:R-:W-:Y:S02]  /*0060*/  ISETP.NE.AND.EX P0, PT, RZ, c[0x0][0x254], PT, P0 ;  /* 0x00009500ff007a0c */ /* 0x000fe40003f05300 */
[----:B------:R-:W-:-:S11]  /*0070*/  ISETP.NE.AND.EX P2, PT, RZ, c[0x0][0x25c], PT, P2 ;  /* 0x00009700ff007a0c */ /* 0x000fd60003f45320 */
[----:B------:R-:W-:Y:S02]  /*0080*/  @P0 IMAD.MOV.U32 R2, RZ, RZ, 0x4 ;  /* 0x00000004ff020424 */ /* 0x000fe400078e00ff */
[----:B------:R-:W-:Y:S02]  /*0090*/  @P2 IMAD.MOV.U32 R0, RZ, RZ, 0x4 ;  /* 0x00000004ff002424 */ /* 0x000fe400078e00ff */
[----:B-1----:R-:W-:-:S04]  /*00a0*/  @P0 IMAD.WIDE R2, R11, R2, c[0x0][0x250] ;  /* 0x000094000b020625 */ /* 0x002fc800078e0202 */
[----:B------:R-:W-:Y:S01]  /*00b0*/  @P2 IMAD.WIDE R4, R11, R0, c[0x0][0x258] ;  /* 0x000096000b042625 */ /* 0x000fe200078e0200 */
[----:B------:R-:W2:Y:S04]  /*00c0*/  @P0 LDG.E R13, [R2.64] ;  /* 0x00000010020d0981 */ /* 0x000ea8000c1e1900 */
[----:B------:R-:W2:Y:S01]  /*00d0*/  @P2 LDG.E R84, [R4.64] ;  /* 0x0000001004542981 */ /* 0x000ea2000c1e1900 */
[----:B------:R-:W-:-:S03]  /*00e0*/  @!P2 ISETP.NE.U32.AND P1, PT, RZ, c[0x0][0x268], PT ;  /* 0x00009a00ff00aa0c */ /* 0x000fc60003f25070 */
[----:B------:R-:W1:Y:S01]  /*00f0*/  S2R R208, SR_CTAID.X ;  /* 0x0000000000d07919 */ /* 0x000e620000002500 */
[----:B------:R-:W-:-:S04]  /*0100*/  @!P2 ISETP.NE.AND.EX P1, PT, RZ, c[0x0][0x26c], PT, P1 ;  /* 0x00009b00ff00aa0c */ /* 0x000fc80003f25310 */
[----:B------:R-:W-:Y:S01]  /*0110*/  @!P2 SEL R0, RZ, c[0x0][0x21c], !P1 ;  /* 0x00008700ff00aa07 */ /* 0x000fe20004800000 */
[----:B-1----:R-:W-:-:S05]  /*0120*/  IMAD.SHL.U32 R87, R208, 0x80, RZ ;  /* 0x00000080d0577824 */ /* 0x002fca00078e00ff */
[----:B------:R-:W-:Y:S01]  /*0130*/  ISETP.GE.AND P0, PT, R87, c[0x0][0x214], PT ;  /* 0x0000850057007a0c */ /* 0x000fe20003f06270 */
[--C-:B--2---:R-:W-:Y:S01]  /*0140*/  @P2 IMAD.IADD R84, R84, 0x1, -R13.reuse ;  /* 0x0000000154542824 */ /* 0x104fe200078e0a0d */
[----:B------:R-:W-:-:S11]  /*0150*/  @!P2 IADD3 R84, R0, c[0x0][0x218], -R13 ;  /* 0x000086000054aa10 */ /* 0x000fd60007ffe80d */
[----:B------:R-:W-:Y:S05]  /*0160*/  @P0 EXIT ;  /* 0x000000000000094d */ /* 0x000fea0003800000 */
[----:B------:R-:W-:Y:S01]  /*0170*/  IADD3 R3, R87, 0xbf, RZ ;  /* 0x000000bf57037810 */ /* 0x000fe20007ffe0ff */
[----:B------:R-:W1:Y:S01]  /*0180*/  S2R R15, SR_CTAID.Z ;  /* 0x00000000000f7919 */ /* 0x000e620000002700 */
[C---:B------:R-:W-:Y:S02]  /*0190*/  IADD3 R5, R84.reuse, 0x3f, RZ ;  /* 0x0000003f54057810 */ /* 0x040fe40007ffe0ff */
[----:B------:R-:W-:Y:S01]  /*01a0*/  IADD3 R3, R84, -c[0x0][0x214], R3 ;  /* 0x8000850054037a10 */ /* 0x000fe20007ffe003 */
[----:B------:R-:W2:Y:S01]  /*01b0*/  S2R R80, SR_TID.X ;  /* 0x0000000000507919 */ /* 0x000ea20000002100 */
[----:B------:R-:W-:Y:S02]  /*01c0*/  SHF.R.S32.HI R0, RZ, 0x1f, R5 ;  /* 0x0000001fff007819 */ /* 0x000fe40000011405 */
[----:B------:R-:W-:Y:S02]  /*01d0*/  IADD3 R3, R3, c[0x0][0x2e8], RZ ;  /* 0x0000ba0003037a10 */ /* 0x000fe40007ffe0ff */
[----:B------:R-:W-:-:S02]  /*01e0*/  LEA.HI R0, R0, R5, RZ, 0x6 ;  /* 0x0000000500007211 */ /* 0x000fc400078f30ff */
[----:B------:R-:W-:Y:S02]  /*01f0*/  SHF.R.S32.HI R2, RZ, 0x1f, R3 ;  /* 0x0000001fff027819 */ /* 0x000fe40000011403 */
[----:B------:R-:W-:Y:S02]  /*0200*/  SHF.R.S32.HI R0, RZ, 0x6, R0 ;  /* 0x00000006ff007819 */ /* 0x000fe40000011400 */
[----:B------:R-:W-:-:S04]  /*0210*/  LEA.HI R2, R2, R3, RZ, 0x6 ;  /* 0x0000000302027211 */ /* 0x000fc800078f30ff */
[----:B------:R-:W-:-:S04]  /*0220*/  SHF.R.S32.HI R3, RZ, 0x6, R2 ;  /* 0x00000006ff037819 */ /* 0x000fc80000011402 */
[----:B------:R-:W-:-:S04]  /*0230*/  IMNMX R3, R0, R3, PT ;  /* 0x0000000300037217 */ /* 0x000fc80003800200 */
[----:B------:R-:W-:-:S13]  /*0240*/  ISETP.GE.AND P0, PT, R3, 0x1, PT ;  /* 0x000000010300780c */ /* 0x000fda0003f06270 */
[----:B------:R-:W-:Y:S05]  /*0250*/  @!P0 BRA `(.L_x_599) ;  /* 0x0000bc0000008947 */ /* 0x000fea0003800000 */
[----:B-12---:R-:W-:Y:S01]  /*0260*/  IABS R9, c[0x0][0x1c8] ;  /* 0x0000720000097a13 */ /* 0x006fe20000000000 */
[----:B------:R-:W-:Y:S01]  /*0270*/  UMOV UR13, 0x6 ;  /* 0x00000006000d7882 */ /* 0x000fe20000000000 */
[----:B------:R-:W-:Y:S01]  /*0280*/  SHF.R.S32.HI R85, RZ, 0x1f, R80 ;  /* 0x0000001fff557819 */ /* 0x000fe20000011450 */
[----:B------:R-:W-:Y:S01]  /*0290*/  ULDC.64 UR6, c[0x0][0x198] ;  /* 0x0000660000067ab9 */ /* 0x000fe20000000a00 */
[----:B------:R-:W1:Y:S01]  /*02a0*/  I2F.RP R22, R9 ;  /* 0x0000000900167306 */ /* 0x000e620000209400 */
[----:B------:R-:W-:Y:S01]  /*02b0*/  ULDC.64 UR4, c[0x0][0x1a0] ;  /* 0x0000680000047ab9 */ /* 0x000fe20000000a00 */
[----:B------:R-:W-:Y:S01]  /*02c0*/  IADD3 R81, R3, -0x1, RZ ;  /* 0xffffffff03517810 */ /* 0x000fe20007ffe0ff */
[----:B------:R-:W-:Y:S01]  /*02d0*/  USHF.L.U64.HI UR11, UR6, UR13, UR7 ;  /* 0x0000000d060b7299 */ /* 0x000fe20008010207 */
[CC--:B------:R-:W-:Y:S01]  /*02e0*/  LEA.HI R7, R85.reuse, R80.reuse, RZ, 0x3 ;  /* 0x0000005055077211 */ /* 0x0c0fe200078f18ff */
[----:B------:R-:W-:Y:S01]  /*02f0*/  USHF.L.U64.HI UR13, UR4, UR13, UR5 ;  /* 0x0000000d040d7299 */ /* 0x000fe20008010205 */
[----:B------:R-:W-:Y:S01]  /*0300*/  SHF.R.S32.HI R5, RZ, 0x1f, R81 ;  /* 0x0000001fff057819 */ /* 0x000fe20000011451 */
[----:B------:R-:W-:Y:S01]  /*0310*/  USHF.L.U32 UR12, UR6, 0x6, URZ ;  /* 0x00000006060c7899 */ /* 0x000fe2000800063f */
[----:B------:R-:W-:Y:S01]  /*0320*/  LEA.HI R27, R85, R80, RZ, 0x4 ;  /* 0x00000050551b7211 */ /* 0x000fe200078f20ff */
[----:B------:R-:W-:Y:S01]  /*0330*/  USHF.L.U32 UR14, UR4, 0x6, URZ ;  /* 0x00000006040e7899 */ /* 0x000fe2000800063f */
[C---:B------:R-:W-:Y:S01]  /*0340*/  IMAD R8, R81.reuse, UR11, RZ ;  /* 0x0000000b51087c24 */ /* 0x040fe2000f8e02ff */
[----:B------:R-:W-:Y:S01]  /*0350*/  SHF.R.S32.HI R18, RZ, 0x3, R7 ;  /* 0x00000003ff127819 */ /* 0x000fe20000011407 */
[----:B------:R-:W-:Y:S01]  /*0360*/  IMAD R4, R81, UR13, RZ ;  /* 0x0000000d51047c24 */ /* 0x000fe2000f8e02ff */
[----:B------:R-:W-:Y:S01]  /*0370*/  LOP3.LUT R25, R7, 0xfffffff8, RZ, 0xc0, !PT ;  /* 0xfffffff807197812 */ /* 0x000fe200078ec0ff */
[C---:B------:R-:W-:Y:S01]  /*0380*/  IMAD R8, R5.reuse, UR12, R8 ;  /* 0x0000000c05087c24 */ /* 0x040fe2000f8e0208 */
[----:B------:R-:W-:Y:S01]  /*0390*/  SHF.R.S32.HI R19, RZ, 0x1f, R18 ;  /* 0x0000001fff137819 */ /* 0x000fe20000011412 */
[----:B-1----:R-:W1:Y:S01]  /*03a0*/  MUFU.RCP R22, R22 ;  /* 0x0000001600167308 */ /* 0x002e620000001000 */
[----:B------:R-:W-:Y:S01]  /*03b0*/  IMAD R4, R5, UR14, R4 ;  /* 0x0000000e05047c24 */ /* 0x000fe2000f8e0204 */
[----:B------:R-:W-:Y:S01]  /*03c0*/  SHF.R.S32.HI R5, RZ, 0x4, R27 ;  /* 0x00000004ff057819 */ /* 0x000fe2000001141b */
[C---:B------:R-:W-:Y:S01]  /*03d0*/  IMAD.SHL.U32 R17, R18.reuse, 0x40, RZ ;  /* 0x0000004012117824 */ /* 0x040fe200078e00ff */
[----:B------:R-:W-:Y:S01]  /*03e0*/  IADD3 R21, P0, R18, R13, RZ ;  /* 0x0000000d12157210 */ /* 0x000fe20007f1e0ff */
[----:B------:R-:W-:Y:S01]  /*03f0*/  IMAD.WIDE R208, R208, 0x80, R18 ;  /* 0x00000080d0d07825 */ /* 0x000fe200078e0212 */
[----:B------:R-:W-:Y:S01]  /*0400*/  LEA.HI R2, R27, R5, RZ, 0x1 ;  /* 0x000000051b027211 */ /* 0x000fe200078f08ff */
[----:B------:R-:W-:Y:S01]  /*0410*/  UMOV UR10, 0x5 ;  /* 0x00000005000a7882 */ /* 0x000fe20000000000 */
[----:B------:R-:W-:Y:S01]  /*0420*/  LEA.HI.X.SX32 R12, R13, R19, 0x1, P0 ;  /* 0x000000130d0c7211 */ /* 0x000fe200000f0eff */
[----:B------:R-:W-:Y:S01]  /*0430*/  IMAD.IADD R6, R80, 0x1, -R25 ;  /* 0x0000000150067824 */ /* 0x000fe200078e0a19 */
[----:B------:R-:W-:Y:S01]  /*0440*/  IABS R19, R15 ;  /* 0x0000000f00137213 */ /* 0x000fe20000000000 */
[----:B------:R-:W-:Y:S01]  /*0450*/  ULDC.64 UR8, c[0x0][0x190] ;  /* 0x0000640000087ab9 */ /* 0x000fe20000000a00 */
[----:B------:R-:W-:Y:S01]  /*0460*/  LOP3.LUT R2, R2, 0xfffffffe, RZ, 0xc0, !PT ;  /* 0xfffffffe02027812 */ /* 0x000fe200078ec0ff */
[C---:B------:R-:W-:Y:S01]  /*0470*/  IMAD R14, R12.reuse, c[0x0][0x198], RZ ;  /* 0x000066000c0e7a24 */ /* 0x040fe200078e02ff */
[----:B------:R-:W-:Y:S01]  /*0480*/  LOP3.LUT R0, R15, c[0x0][0x1c8], RZ, 0x3c, !PT ;  /* 0x000072000f007a12 */ /* 0x000fe200078e3cff */
[----:B------:R-:W-:Y:S01]  /*0490*/  IMAD R12, R12, c[0x0][0x1a0], RZ ;  /* 0x000068000c0c7a24 */ /* 0x000fe200078e02ff */
[----:B-1----:R-:W-:Y:S01]  /*04a0*/  IADD3 R22, R22, 0xffffffe, RZ ;  /* 0x0ffffffe16167810 */ /* 0x002fe20007ffe0ff */
[----:B------:R-:W-:Y:S01]  /*04b0*/  IMAD.IADD R2, R5, 0x1, -R2 ;  /* 0x0000000105027824 */ /* 0x000fe200078e0a02 */
[----:B------:R-:W-:Y:S01]  /*04c0*/  LOP3.LUT R17, R17, 0x1c0, RZ, 0xc0, !PT ;  /* 0x000001c011117812 */ /* 0x000fe200078ec0ff */
[C---:B------:R-:W-:Y:S01]  /*04d0*/  IMAD R5, R21.reuse, c[0x0][0x1a4], R12 ;  /* 0x0000690015057a24 */ /* 0x040fe200078e020c */
[----:B------:R-:W1:Y:S01]  /*04e0*/  F2I.FTZ.U32.TRUNC.NTZ R23, R22 ;  /* 0x0000001600177305 */ /* 0x000e62000021f000 */
[----:B------:R-:W-:Y:S01]  /*04f0*/  SHF.L.U32 R204, R6, 0x3, RZ ;  /* 0x0000000306cc7819 */ /* 0x000fe200000006ff */
[----:B------:R-:W-:Y:S01]  /*0500*/  IMAD R14, R21, c[0x0][0x19c], R14 ;  /* 0x00006700150e7a24 */ /* 0x000fe200078e020e */
[----:B------:R-:W-:Y:S01]  /*0510*/  ISETP.GE.AND P1, PT, R0, RZ, PT ;  /* 0x000000ff0000720c */ /* 0x000fe20003f26270 */
[----:B------:R-:W-:Y:S01]  /*0520*/  USHF.L.U64.HI UR9, UR8, UR10, UR9 ;  /* 0x0000000a08097299 */ /* 0x000fe20008010209 */
[--C-:B------:R-:W-:Y:S01]  /*0530*/  LOP3.LUT R0, R17, 0x38, R204.reuse, 0xf8, !PT ;  /* 0x0000003811007812 */ /* 0x100fe200078ef8cc */
[----:B------:R-:W-:Y:S01]  /*0540*/  USHF.L.U32 UR8, UR8, 0x5, URZ ;  /* 0x0000000508087899 */ /* 0x000fe2000800063f */
[----:B------:R-:W-:Y:S01]  /*0550*/  SHF.R.U32.HI R17, RZ, 0x3, R17 ;  /* 0x00000003ff117819 */ /* 0x000fe20000011611 */
[----:B------:R-:W-:Y:S01]  /*0560*/  USHF.L.U64.HI UR5, UR4, UR10, UR5 ;  /* 0x0000000a04057299 */ /* 0x000fe20008010205 */
[----:B------:R-:W-:Y:S01]  /*0570*/  SHF.R.S32.HI R10, RZ, 0x1f, R11 ;  /* 0x0000001fff0a7819 */ /* 0x000fe2000001140b */
[----:B------:R-:W-:Y:S01]  /*0580*/  USHF.L.U32 UR4, UR4, 0x5, URZ ;  /* 0x0000000504047899 */ /* 0x000fe2000800063f */
[----:B------:R-:W-:Y:S01]  /*0590*/  LOP3.LUT R17, R0, R17, RZ, 0x3c, !PT ;  /* 0x0000001100117212 */ /* 0x000fe200078e3cff */
[----:B------:R-:W-:Y:S01]  /*05a0*/  IMAD.SHL.U32 R156, R80, 0x2, RZ ;  /* 0x00000002509c7824 */ /* 0x000fe200078e00ff */
[----:B------:R-:W-:Y:S01]  /*05b0*/  SHF.R.S32.HI R205, RZ, 0x1f, R204 ;  /* 0x0000001fffcd7819 */ /* 0x000fe200000114cc */
[----:B------:R-:W-:Y:S01]  /*05c0*/  IMAD R0, R10, c[0x0][0x178], RZ ;  /* 0x00005e000a007a24 */ /* 0x000fe200078e02ff */
[----:B------:R-:W-:Y:S01]  /*05d0*/  LOP3.LUT R27, R27, 0xfffffff0, RZ, 0xc0, !PT ;  /* 0xfffffff01b1b7812 */ /* 0x000fe200078ec0ff */
[----:B-1----:R-:W-:Y:S01]  /*05e0*/  IMAD.MOV R16, RZ, RZ, -R23 ;  /* 0x000000ffff107224 */ /* 0x002fe200078e0a17 */
[----:B------:R-:W-:Y:S01]  /*05f0*/  MOV R22, RZ ;  /* 0x000000ff00167202 */ /* 0x000fe20000000f00 */
[C---:B------:R-:W-:Y:S01]  /*0600*/  IMAD R0, R11.reuse, c[0x0][0x17c], R0 ;  /* 0x00005f000b007a24 */ /* 0x040fe200078e0200 */
[----:B------:R-:W-:Y:S01]  /*0610*/  SHF.R.S32.HI R18, RZ, 0x1f, R15 ;  /* 0x0000001fff127819 */ /* 0x000fe2000001140f */
[----:B------:R-:W-:Y:S01]  /*0620*/  IMAD R16, R16, R9, RZ ;  /* 0x0000000910107224 */ /* 0x000fe200078e02ff */
[----:B------:R-:W-:Y:S01]  /*0630*/  ISETP.NE.AND P2, PT, RZ, c[0x0][0x1c8], PT ;  /* 0x00007200ff007a0c */ /* 0x000fe20003f45270 */
[----:B------:R-:W-:Y:S01]  /*0640*/  IMAD.WIDE.U32 R24, R11, c[0x0][0x178], R204 ;  /* 0x00005e000b187a25 */ /* 0x000fe200078e00cc */
[----:B------:R-:W-:-:S03]  /*0650*/  LOP3.LUT R156, R156, 0x6, RZ, 0xc0, !PT ;  /* 0x000000069c9c7812 */ /* 0x000fc600078ec0ff */
[----:B------:R-:W-:-:S04]  /*0660*/  IMAD.HI.U32 R16, R23, R16, R22 ;  /* 0x0000001017107227 */ /* 0x000fc800078e0016 */
[----:B------:R-:W-:Y:S02]  /*0670*/  IMAD R18, R18, c[0x0][0x1a8], RZ ;  /* 0x00006a0012127a24 */ /* 0x000fe400078e02ff */
[----:B------:R-:W-:-:S04]  /*0680*/  IMAD.HI.U32 R13, R16, R19, RZ ;  /* 0x00000013100d7227 */ /* 0x000fc800078e00ff */
[----:B------:R-:W-:Y:S02]  /*0690*/  IMAD.MOV R12, RZ, RZ, -R13 ;  /* 0x000000ffff0c7224 */ /* 0x000fe400078e0a0d */
[----:B------:R-:W-:Y:S01]  /*06a0*/  IMAD.IADD R16, R80, 0x1, -R27 ;  /* 0x0000000150107824 */ /* 0x000fe200078e0a1b */
[----:B------:R-:W-:Y:S01]  /*06b0*/  IADD3 R27, R25, R0, RZ ;  /* 0x00000000191b7210 */ /* 0x000fe20007ffe0ff */
[----:B------:R-:W-:Y:S01]  /*06c0*/  IMAD R12, R9, R12, R19 ;  /* 0x0000000c090c7224 */ /* 0x000fe200078e0213 */
[----:B------:R-:W-:Y:S01]  /*06d0*/  LEA.HI R19, R85, R80, RZ, 0x6 ;  /* 0x0000005055137211 */ /* 0x000fe200078f30ff */
[----:B------:R-:W-:Y:S01]  /*06e0*/  IMAD.MOV.U32 R26, RZ, RZ, R24 ;  /* 0x000000ffff1a7224 */ /* 0x000fe200078e0018 */
[----:B------:R-:W-:Y:S01]  /*06f0*/  SHF.R.S32.HI R25, RZ, 0x1f, R16 ;  /* 0x0000001fff197819 */ /* 0x000fe20000011410 */
[----:B------:R-:W-:Y:S01]  /*0700*/  IMAD R18, R15, c[0x0][0x1ac], R18 ;  /* 0x00006b000f127a24 */ /* 0x000fe200078e0212 */
[----:B------:R-:W-:Y:S01]  /*0710*/  ISETP.GT.U32.AND P0, PT, R9, R12, PT ;  /* 0x0000000c0900720c */ /* 0x000fe20003f04070 */
[----:B------:R-:W-:Y:S01]  /*0720*/  IMAD.WIDE.U32 R26, R15, c[0x0][0x1a8], R26 ;  /* 0x00006a000f1a7a25 */ /* 0x000fe200078e001a */
[----:B------:R-:W-:-:S02]  /*0730*/  LEA.HI R0, R25, R16, RZ, 0x3 ;  /* 0x0000001019007211 */ /* 0x000fc400078f18ff */
[----:B------:R-:W-:Y:S01]  /*0740*/  LEA.HI R85, R85, R80, RZ, 0x5 ;  /* 0x0000005055557211 */ /* 0x000fe200078f28ff */
[----:B------:R-:W-:Y:S01]  /*0750*/  IMAD.IADD R27, R27, 0x1, R18 ;  /* 0x000000011b1b7824 */ /* 0x000fe200078e0212 */
[C---:B------:R-:W-:Y:S01]  /*0760*/  LOP3.LUT R15, R0.reuse, 0xfffffff8, RZ, 0xc0, !PT ;  /* 0xfffffff8000f7812 */ /* 0x040fe200078ec0ff */
[----:B------:R-:W-:Y:S01]  /*0770*/  IMAD.WIDE.U32 R22, R21, c[0x0][0x198], R204 ;  /* 0x0000660015167a25 */ /* 0x000fe200078e00cc */
[----:B------:R-:W-:Y:S02]  /*0780*/  SHF.L.U32 R83, R0, 0x6, RZ ;  /* 0x0000000600537819 */ /* 0x000fe400000006ff */
[----:B------:R-:W-:Y:S01]  /*0790*/  SHF.R.S32.HI R86, RZ, 0x5, R85 ;  /* 0x00000005ff567819 */ /* 0x000fe20000011455 */
[----:B------:R-:W-:Y:S01]  /*07a0*/  IMAD.WIDE.U32 R26, R208, c[0x0][0x190], R26 ;  /* 0x00006400d01a7a25 */ /* 0x000fe200078e001a */
[----:B------:R-:W-:Y:S02]  /*07b0*/  IADD3 R23, R23, R14, RZ ;  /* 0x0000000e17177210 */ /* 0x000fe40007ffe0ff */
[----:B------:R-:W-:Y:S01]  /*07c0*/  @!P0 IADD3 R13, R13, 0x1, RZ ;  /* 0x000000010d0d8810 */ /* 0x000fe20007ffe0ff */
[----:B------:R-:W-:Y:S01]  /*07d0*/  @!P0 IMAD.IADD R12, R12, 0x1, -R9 ;  /* 0x000000010c0c8824 */ /* 0x000fe200078e0a09 */
[----:B------:R-:W-:Y:S01]  /*07e0*/  LEA R14, P0, R26, c[0x0][0x160], 0x1 ;  /* 0x000058001a0e7a11 */ /* 0x000fe200078008ff */
[----:B------:R-:W-:Y:S01]  /*07f0*/  IMAD.WIDE.U32 R20, R21, c[0x0][0x1a0], R204 ;  /* 0x0000680015147a25 */ /* 0x000fe200078e00cc */
[----:B------:R-:W-:-:S02]  /*0800*/  LOP3.LUT R83, R83, 0xfffffe00, RZ, 0xc0, !PT ;  /* 0xfffffe0053537812 */ /* 0x000fc400078ec0ff */
[----:B------:R-:W-:Y:S01]  /*0810*/  ISETP.GE.U32.AND P3, PT, R12, R9, PT ;  /* 0x000000090c00720c */ /* 0x000fe20003f66070 */
[----:B------:R-:W-:Y:S01]  /*0820*/  IMAD R9, R209, c[0x0][0x190], RZ ;  /* 0x00006400d1097a24 */ /* 0x000fe200078e02ff */
[----:B------:R-:W-:Y:S01]  /*0830*/  MOV R0, 0x20 ;  /* 0x0000002000007802 */ /* 0x000fe20000000f00 */
[----:B------:R-:W-:Y:S01]  /*0840*/  IMAD.IADD R21, R21, 0x1, R5 ;  /* 0x0000000115157824 */ /* 0x000fe200078e0205 */
[----:B------:R-:W-:Y:S01]  /*0850*/  IADD3 R5, R16, -R15, RZ ;  /* 0x8000000f10057210 */ /* 0x000fe20007ffe0ff */
[----:B------:R-:W-:Y:S01]  /*0860*/  IMAD R9, R208, c[0x0][0x194], R9 ;  /* 0x00006500d0097a24 */ /* 0x000fe200078e0209 */
[----:B------:R-:W-:Y:S01]  /*0870*/  LEA R87, R86, R87, 0x4 ;  /* 0x0000005756577211 */ /* 0x000fe200078e20ff */
[C---:B------:R-:W-:Y:S01]  /*0880*/  IMAD R12, R10.reuse, c[0x0][0x180], RZ ;  /* 0x000060000a0c7a24 */ /* 0x040fe200078e02ff */
[----:B------:R-:W-:Y:S01]  /*0890*/  SHF.L.U32 R82, R5, 0x6, RZ ;  /* 0x0000000605527819 */ /* 0x000fe200000006ff */
[----:B------:R-:W-:Y:S02]  /*08a0*/  IMAD.IADD R9, R27, 0x1, R9 ;  /* 0x000000011b097824 */ /* 0x000fe400078e0209 */
[----:B------:R-:W-:Y:S01]  /*08b0*/  IMAD R10, R10, c[0x0][0x188], RZ ;  /* 0x000062000a0a7a24 */ /* 0x000fe200078e02ff */
[----:B------:R-:W-:Y:S01]  /*08c0*/  LOP3.LUT R82, R82, 0x1c0, RZ, 0xc0, !PT ;  /* 0x000001c052527812 */ /* 0x000fe200078ec0ff */
[----:B------:R-:W-:Y:S01]  /*08d0*/  IMAD.SHL.U32 R24, R19, 0x8, RZ ;  /* 0x0000000813187824 */ /* 0x000fe200078e00ff */
[----:B------:R-:W-:Y:S01]  /*08e0*/  @P3 IADD3 R13, R13, 0x1, RZ ;  /* 0x000000010d0d3810 */ /* 0x000fe20007ffe0ff */
[C---:B------:R-:W-:Y:S01]  /*08f0*/  IMAD R10, R11.reuse, c[0x0][0x18c], R10 ;  /* 0x000063000b0a7a24 */ /* 0x040fe200078e020a */
[----:B------:R-:W-:Y:S01]  /*0900*/  LEA.HI.X R15, R26, c[0x0][0x164], R9, 0x1, P0 ;  /* 0x000059001a0f7a11 */ /* 0x000fe200000f0c09 */
[----:B------:R-:W-:Y:S01]  /*0910*/  IMAD.WIDE.U32 R200, R11, c[0x0][0x180], R22 ;  /* 0x000060000bc87a25 */ /* 0x000fe200078e0016 */
[----:B------:R-:W-:-:S02]  /*0920*/  IADD3 R26, P0, R14, UR8, RZ ;  /* 0x000000080e1a7c10 */ /* 0x000fc4000ff1e0ff */
[----:B------:R-:W-:Y:S01]  /*0930*/  LOP3.LUT R17, R17, 0x7ffffe00, R24, 0xf8, !PT ;  /* 0x7ffffe0011117812 */ /* 0x000fe200078ef818 */
[----:B------:R-:W-:Y:S01]  /*0940*/  IMAD.WIDE.U32 R152, R11, c[0x0][0x188], R20 ;  /* 0x000062000b987a25 */ /* 0x000fe200078e0014 */
[----:B------:R-:W-:Y:S02]  /*0950*/  IADD3.X R27, R15, UR9, RZ, P0, !PT ;  /* 0x000000090f1b7c10 */ /* 0x000fe400087fe4ff */
[----:B------:R-:W-:Y:S01]  /*0960*/  IADD3 R22, P0, R26, UR8, RZ ;  /* 0x000000081a167c10 */ /* 0x000fe2000ff1e0ff */
[----:B------:R-:W-:Y:S01]  /*0970*/  @!P1 IMAD.MOV R13, RZ, RZ, -R13 ;  /* 0x000000ffff0d9224 */ /* 0x000fe200078e0a0d */
[----:B------:R-:W-:Y:S01]  /*0980*/  @!P2 LOP3.LUT R13, RZ, c[0x0][0x1c8], RZ, 0x33, !PT ;  /* 0x00007200ff0daa12 */ /* 0x000fe200078e33ff */
[----:B------:R-:W-:Y:S01]  /*0990*/  IMAD R12, R11, c[0x0][0x184], R12 ;  /* 0x000061000b0c7a24 */ /* 0x000fe200078e020c */
[----:B------:R-:W-:Y:S01]  /*09a0*/  IADD3.X R23, R27, UR9, RZ, P0, !PT ;  /* 0x000000091b177c10 */ /* 0x000fe200087fe4ff */
[----:B------:R-:W-:Y:S01]  /*09b0*/  IMAD.IADD R153, R153, 0x1, R10 ;  /* 0x0000000199997824 */ /* 0x000fe200078e020a */
[----:B------:R-:W-:Y:S01]  /*09c0*/  SHF.R.S32.HI R10, RZ, 0x1f, R13 ;  /* 0x0000001fff0a7819 */ /* 0x000fe2000001140d */
[----:B------:R-:W-:Y:S01]  /*09d0*/  IMAD.SHL.U32 R9, R2, 0x8, RZ ;  /* 0x0000000802097824 */ /* 0x000fe200078e00ff */
[----:B------:R-:W-:Y:S01]  /*09e0*/  IADD3 R24, P0, R22, UR8, RZ ;  /* 0x0000000816187c10 */ /* 0x000fe2000ff1e0ff */
[----:B------:R-:W-:Y:S01]  /*09f0*/  IMAD.WIDE.U32 R152, R13, c[0x0][0x1b8], R152 ;  /* 0x00006e000d987a25 */ /* 0x000fe200078e0098 */
[----:B------:R-:W-:-:S02]  /*0a00*/  IADD3 R201, R201, R12, RZ ;  /* 0x0000000cc9c97210 */ /* 0x000fc40007ffe0ff */
[----:B------:R-:W-:Y:S01]  /*0a10*/  IADD3.X R25, R23, UR9, RZ, P0, !PT ;  /* 0x0000000917197c10 */ /* 0x000fe200087fe4ff */
[----:B------:R-:W-:Y:S01]  /*0a20*/  IMAD R12, R10, c[0x0][0x1b0], RZ ;  /* 0x00006c000a0c7a24 */ /* 0x000fe200078e02ff */
[----:B------:R-:W-:Y:S01]  /*0a30*/  IADD3 R20, P0, R24, UR8, RZ ;  /* 0x0000000818147c10 */ /* 0x000fe2000ff1e0ff */
[----:B------:R-:W-:Y:S01]  /*0a40*/  IMAD.WIDE.U32 R200, R13, c[0x0][0x1b0], R200 ;  /* 0x00006c000dc87a25 */ /* 0x000fe200078e00c8 */
[----:B------:R-:W-:Y:S02]  /*0a50*/  SHF.L.U32 R199, R17, 0x1, RZ ;  /* 0x0000000111c77819 */ /* 0x000fe400000006ff */
[----:B------:R-:W-:Y:S01]  /*0a60*/  IADD3.X R21, R25, UR9, RZ, P0, !PT ;  /* 0x0000000919157c10 */ /* 0x000fe200087fe4ff */
[----:B------:R-:W-:Y:S01]  /*0a70*/  IMAD R203, R13, c[0x0][0x1b4], R12 ;  /* 0x00006d000dcb7a24 */ /* 0x000fe200078e020c */
[----:B------:R-:W-:Y:S01]  /*0a80*/  IADD3 R18, P0, R20, UR8, RZ ;  /* 0x0000000814127c10 */ /* 0x000fe2000ff1e0ff */
[----:B------:R1:W-:Y:S01]  /*0a90*/  LDGSTS.E.BYPASS.LTC128B.128 [R199], [R14.64] ;  /* 0x000000000ec77fae */ /* 0x0003e2000b901d50 */
[----:B------:R-:W-:Y:S01]  /*0aa0*/  MOV R202, R200 ;  /* 0x000000c800ca7202 */ /* 0x000fe20000000f00 */
[----:B------:R-:W-:Y:S01]  /*0ab0*/  IMAD.IADD R203, R201, 0x1, R203 ;  /* 0x00000001c9cb7824 */ /* 0x000fe200078e02cb */
[----:B------:R-:W-:Y:S01]  /*0ac0*/  IADD3.X R19, R21, UR9, RZ, P0, !PT ;  /* 0x0000000915137c10 */ /* 0x000fe200087fe4ff */
[----:B------:R2:W-:Y:S01]  /*0ad0*/  LDGSTS.E.BYPASS.LTC128B.128 [R199+0x800], [R26.64] ;  /* 0x008000001ac77fae */ /* 0x0005e2000b901d50 */
[----:B------:R-:W-:Y:S01]  /*0ae0*/  IADD3 R16, P0, R18, UR8, RZ ;  /* 0x0000000812107c10 */ /* 0x000fe2000ff1e0ff */
[----:B------:R-:W-:Y:S01]  /*0af0*/  IMAD R10, R10, c[0x0][0x1b8], RZ ;  /* 0x00006e000a0a7a24 */ /* 0x000fe200078e02ff */
[----:B------:R-:W-:Y:S01]  /*0b00*/  MOV R154, R152 ;  /* 0x00000098009a7202 */ /* 0x000fe20000000f00 */
[----:B------:R3:W-:Y:S01]  /*0b10*/  LDGSTS.E.BYPASS.LTC128B.128 [R199+0x1000], [R22.64] ;  /* 0x0100000016c77fae */ /* 0x0007e2000b901d50 */
[----:B------:R-:W-:Y:S01]  /*0b20*/  IADD3.X R17, R19, UR9, RZ, P0, !PT ;  /* 0x0000000913117c10 */ /* 0x000fe200087fe4ff */
[----:B------:R-:W-:Y:S01]  /*0b30*/  IMAD R13, R13, c[0x0][0x1bc], R10 ;  /* 0x00006f000d0d7a24 */ /* 0x000fe200078e020a */
[----:B------:R-:W-:Y:S01]  /*0b40*/  SHF.L.U32 R10, R6, 0x6, RZ ;  /* 0x00000006060a7819 */ /* 0x000fe200000006ff */
[----:B------:R4:W-:Y:S01]  /*0b50*/  LDGSTS.E.BYPASS.LTC128B.128 [R199+0x1800], [R24.64] ;  /* 0x0180000018c77fae */ /* 0x0009e2000b901d50 */
[----:B------:R-:W-:Y:S01]  /*0b60*/  LOP3.LUT R9, R82, 0x8, R9, 0xf8, !PT ;  /* 0x0000000852097812 */ /* 0x000fe200078ef809 */
[----:B------:R-:W-:Y:S01]  /*0b70*/  IMAD.IADD R155, R153, 0x1, R13 ;  /* 0x00000001999b7824 */ /* 0x000fe200078e020d */
[----:B------:R-:W-:Y:S01]  /*0b80*/  LOP3.LUT R10, R10, 0x1c0, RZ, 0xc0, !PT ;  /* 0x000001c00a0a7812 */ /* 0x000fe200078ec0ff */
[----:B------:R5:W-:Y:S01]  /*0b90*/  LDGSTS.E.BYPASS.LTC128B.128 [R199+0x2000], [R20.64] ;  /* 0x0200000014c77fae */ /* 0x000be2000b901d50 */
[----:B------:R-:W-:-:S03]  /*0ba0*/  SHF.R.U32.HI R82, RZ, 0x3, R82 ;  /* 0x00000003ff527819 */ /* 0x000fc60000011652 */
[----:B------:R2:W-:Y:S01]  /*0bb0*/  LDGSTS.E.BYPASS.LTC128B.128 [R199+0x2800], [R18.64] ;  /* 0x0280000012c77fae */ /* 0x0005e2000b901d50 */
[----:B------:R-:W-:-:S03]  /*0bc0*/  LOP3.LUT R82, R9, R82, RZ, 0x3c, !PT ;  /* 0x0000005209527212 */ /* 0x000fc600078e3cff */
[----:B------:R2:W-:Y:S01]  /*0bd0*/  LDGSTS.E.BYPASS.LTC128B.128 [R199+0x3000], [R16.64] ;  /* 0x0300000010c77fae */ /* 0x0005e2000b901d50 */
[----:B------:R-:W-:Y:S01]  /*0be0*/  LOP3.LUT R191, R82, R83, RZ, 0xfc, !PT ;  /* 0x0000005352bf7212 */ /* 0x000fe200078efcff */
[----:B-1----:R-:W-:-:S04]  /*0bf0*/  IMAD.WIDE.U32 R14, R81, UR12, R202 ;  /* 0x0000000c510e7c25 */ /* 0x002fc8000f8e00ca */
[----:B------:R-:W-:Y:S01]  /*0c00*/  IMAD.IADD R8, R15, 0x1, R8 ;  /* 0x000000010f087824 */ /* 0x000fe200078e0208 */
[----:B---3--:R-:W-:Y:S02]  /*0c10*/  LEA R22, P0, R14, c[0x0][0x168], 0x1 ;  /* 0x00005a000e167a11 */ /* 0x008fe400078008ff */
[----:B----4-:R-:W-:Y:S01]  /*0c20*/  IADD3 R24, P1, R16, UR8, RZ ;  /* 0x0000000810187c10 */ /* 0x010fe2000ff3e0ff */
[----:B------:R-:W-:Y:S01]  /*0c30*/  USHF.L.U32 UR8, UR6, 0x5, URZ ;  /* 0x0000000506087899 */ /* 0x000fe2000800063f */
[----:B------:R-:W-:Y:S01]  /*0c40*/  LEA.HI.X R23, R14, c[0x0][0x16c], R8, 0x1, P0 ;  /* 0x00005b000e177a11 */ /* 0x000fe200000f0c08 */
[----:B------:R-:W-:Y:S01]  /*0c50*/  USHF.L.U64.HI UR6, UR6, UR10, UR7 ;  /* 0x0000000a06067299 */ /* 0x000fe20008010207 */
[----:B------:R-:W-:Y:S01]  /*0c60*/  IADD3.X R25, R17, UR9, RZ, P1, !PT ;  /* 0x0000000911197c10 */ /* 0x000fe20008ffe4ff */
[----:B------:R-:W-:Y:S01]  /*0c70*/  IMAD.WIDE.U32 R14, R81, UR14, R154 ;  /* 0x0000000e510e7c25 */ /* 0x000fe2000f8e009a */
[----:B------:R-:W-:Y:S02]  /*0c80*/  LOP3.LUT R8, R10, 0x8, R7, 0xf8, !PT ;  /* 0x000000080a087812 */ /* 0x000fe400078ef807 */
[----:B-----5:R-:W-:Y:S01]  /*0c90*/  IADD3 R20, P0, R22, UR8, RZ ;  /* 0x0000000816147c10 */ /* 0x020fe2000ff1e0ff */
[----:B------:R1:W-:Y:S01]  /*0ca0*/  LDGSTS.E.BYPASS.LTC128B.128 [R199+0x3800], [R24.64] ;  /* 0x0380000018c77fae */ /* 0x0003e2000b901d50 */
[----:B------:R-:W-:Y:S01]  /*0cb0*/  IMAD.IADD R4, R15, 0x1, R4 ;  /* 0x000000010f047824 */ /* 0x000fe200078e0204 */
[----:B------:R-:W-:-:S02]  /*0cc0*/  SHF.R.U32.HI R7, RZ, 0x3, R10 ;  /* 0x00000003ff077819 */ /* 0x000fc4000001160a */
[----:B------:R-:W-:Y:S01]  /*0cd0*/  IADD3.X R21, R23, UR6, RZ, P0, !PT ;  /* 0x0000000617157c10 */ /* 0x000fe200087fe4ff */
[----:B------:R3:W-:Y:S01]  /*0ce0*/  LDGSTS.E.BYPASS.LTC128B.128 [R199+0x4000], [R22.64] ;  /* 0x0400000016c77fae */ /* 0x0007e2000b901d50 */
[----:B--2---:R-:W-:Y:S02]  /*0cf0*/  IADD3 R18, P0, R20, UR8, RZ ;  /* 0x0000000814127c10 */ /* 0x004fe4000ff1e0ff */
[----:B------:R-:W-:Y:S01]  /*0d00*/  LOP3.LUT R7, R8, R7, RZ, 0x3c, !PT ;  /* 0x0000000708077212 */ /* 0x000fe200078e3cff */
[----:B------:R3:W-:Y:S01]  /*0d10*/  LDGSTS.E.BYPASS.LTC128B.128 [R199+0x4800], [R20.64] ;  /* 0x0480000014c77fae */ /* 0x0007e2000b901d50 */
[----:B------:R-:W-:Y:S02]  /*0d20*/  IADD3.X R19, R21, UR6, RZ, P0, !PT ;  /* 0x0000000615137c10 */ /* 0x000fe400087fe4ff */
[----:B------:R-:W-:Y:S01]  /*0d30*/  IADD3 R16, P0, R18, UR8, RZ ;  /* 0x0000000812107c10 */ /* 0x000fe2000ff1e0ff */
[----:B------:R-:W-:Y:S01]  /*0d40*/  IMAD R2, R2, 0x200, R7 ;  /* 0x0000020002027824 */ /* 0x000fe200078e0207 */
[----:B------:R-:W-:Y:S01]  /*0d50*/  LEA R7, R86, R83, 0xa ;  /* 0x0000005356077211 */ /* 0x000fe200078e50ff */
[----:B------:R2:W-:Y:S01]  /*0d60*/  LDGSTS.E.BYPASS.LTC128B.128 [R199+0x5000], [R18.64] ;  /* 0x0500000012c77fae */ /* 0x0005e2000b901d50 */
[----:B------:R-:W-:-:S02]  /*0d70*/  IADD3.X R17, R19, UR6, RZ, P0, !PT ;  /* 0x0000000613117c10 */ /* 0x000fc400087fe4ff */
[----:B------:R-:W-:Y:S01]  /*0d80*/  LEA R12, P0, R14, c[0x0][0x170], 0x1 ;  /* 0x00005c000e0c7a11 */ /* 0x000fe200078008ff */
[----:B------:R-:W-:Y:S01]  /*0d90*/  IMAD.IADD R198, R7, 0x1, R82 ;  /* 0x0000000107c67824 */ /* 0x000fe200078e0252 */
[----:B------:R-:W-:Y:S01]  /*0da0*/  SHF.L.U32 R102, R2, 0x1, RZ ;  /* 0x0000000102667819 */ /* 0x000fe200000006ff */
[----:B------:R4:W-:Y:S01]  /*0db0*/  LDGSTS.E.BYPASS.LTC128B.128 [R199+0x5800], [R16.64] ;  /* 0x0580000010c77fae */ /* 0x0009e2000b901d50 */
[----:B------:R-:W-:Y:S01]  /*0dc0*/  LEA.HI.X R13, R14, c[0x0][0x174], R4, 0x1, P0 ;  /* 0x00005d000e0d7a11 */ /* 0x000fe200000f0c04 */
[----:B------:R-:W-:Y:S01]  /*0dd0*/  IMAD.SHL.U32 R198, R198, 0x2, RZ ;  /* 0x00000002c6c67824 */ /* 0x000fe200078e00ff */
[----:B------:R-:W-:Y:S01]  /*0de0*/  LOP3.LUT P1, RZ, R5, 0x2, RZ, 0xc0, !PT ;  /* 0x0000000205ff7812 */ /* 0x000fe2000782c0ff */
[----:B------:R-:W0:Y:S01]  /*0df0*/  LDGDEPBAR ;  /* 0x00000000000079af */ /* 0x000e220000000000 */
[----:B------:R-:W-:Y:S01]  /*0e00*/  LEA R197, R2, 0x4000, 0x1 ;  /* 0x0000400002c57811 */ /* 0x000fe200078e08ff */
[----:B------:R-:W-:-:S03]  /*0e10*/  IMAD.MOV.U32 R2, RZ, RZ, 0x40 ;  /* 0x00000040ff027424 */ /* 0x000fc600078e00ff */
[----:B------:R-:W-:Y:S02]  /*0e20*/  IADD3 R193, R197, 0x40, RZ ;  /* 0x00000040c5c17810 */ /* 0x000fe40007ffe0ff */
[----:B----4-:R-:W-:Y:S01]  /*0e30*/  IADD3 R16, P0, R12, UR4, RZ ;  /* 0x000000040c107c10 */ /* 0x010fe2000ff1e0ff */
[----:B------:R-:W-:-:S04]  /*0e40*/  DEPBAR.LE SB0, 0x0 ;  /* 0x000080000000791a */ /* 0x000fc80000000000 */
[----:B------:R-:W-:Y:S01]  /*0e50*/  BAR.SYNC.DEFER_BLOCKING 0x0 ;  /* 0x0000000000007b1d */ /* 0x000fe20000010000 */
[----:B------:R-:W-:Y:S02]  /*0e60*/  IADD3.X R17, R13, UR5, RZ, P0, !PT ;  /* 0x000000050d117c10 */ /* 0x000fe400087fe4ff */
[----:B------:R-:W-:-:S04]  /*0e70*/  IADD3 R14, P0, R16, UR4, RZ ;  /* 0x00000004100e7c10 */ /* 0x000fc8000ff1e0ff */
[----:B------:R-:W-:Y:S02]  /*0e80*/  IADD3.X R15, R17, UR5, RZ, P0, !PT ;  /* 0x00000005110f7c10 */ /* 0x000fe400087fe4ff */
[----:B--2---:R-:W-:-:S04]  /*0e90*/  IADD3 R18, P0, R14, UR4, RZ ;  /* 0x000000040e127c10 */ /* 0x004fc8000ff1e0ff */
[----:B------:R-:W-:Y:S02]  /*0ea0*/  IADD3.X R19, R15, UR5, RZ, P0, !PT ;  /* 0x000000050f137c10 */ /* 0x000fe400087fe4ff */
[----:B------:R-:W-:-:S04]  /*0eb0*/  LOP3.LUT P0, RZ, R6, 0x2, RZ, 0xc0, !PT ;  /* 0x0000000206ff7812 */ /* 0x000fc8000780c0ff */
[C---:B------:R-:W-:Y:S02]  /*0ec0*/  SEL R4, R0.reuse, 0xffffffe0, !P0 ;  /* 0xffffffe000047807 */ /* 0x040fe40004000000 */
[----:B------:R-:W-:Y:S02]  /*0ed0*/  SEL R0, R0, 0xffffffe0, !P1 ;  /* 0xffffffe000007807 */ /* 0x000fe40004800000 */
[----:B------:R-:W-:Y:S01]  /*0ee0*/  IADD3 R195, R197, R4, RZ ;  /* 0x00000004c5c37210 */ /* 0x000fe20007ffe0ff */
[----:B------:R-:W-:Y:S01]  /*0ef0*/  @!PT LDS RZ, [RZ] ;  /* 0x00000000fffff984 */ /* 0x000fe20000000800 */
[----:B------:R-:W-:Y:S01]  /*0f00*/  @!PT LDS RZ, [RZ] ;  /* 0x00000000fffff984 */ /* 0x000fe20000000800 */
[----:B------:R-:W-:Y:S01]  /*0f10*/  @!PT LDS RZ, [RZ] ;  /* 0x00000000fffff984 */ /* 0x000fe20000000800 */
[----:B------:R2:W-:Y:S01]  /*0f20*/  LDGSTS.E.BYPASS.LTC128B.128 [R199+0x6000], [R12.64] ;  /* 0x060000000cc77fae */ /* 0x0005e2000b901d50 */
[----:B------:R-:W-:Y:S01]  /*0f30*/  LOP3.LUT P0, RZ, R6, 0x4, RZ, 0xc0, !PT ;  /* 0x0000000406ff7812 */ /* 0x000fe2000780c0ff */
[----:B------:R-:W-:Y:S01]  /*0f40*/  IMAD.IADD R196, R198, 0x1, R0 ;  /* 0x00000001c6c47824 */ /* 0x000fe200078e0200 */
[----:B------:R-:W-:Y:S01]  /*0f50*/  LOP3.LUT P1, RZ, R5, 0x4, RZ, 0xc0, !PT ;  /* 0x0000000405ff7812 */ /* 0x000fe2000782c0ff */
[----:B------:R4:W-:Y:S03]  /*0f60*/  LDGSTS.E.BYPASS.LTC128B.128 [R199+0x6800], [R16.64] ;  /* 0x0680000010c77fae */ /* 0x0009e6000b901d50 */
[----:B------:R-:W-:Y:S01]  /*0f70*/  SEL R2, R2, 0xffffffc0, !P1 ;  /* 0xffffffc002027807 */ /* 0x000fe20004800000 */
[----:B------:R2:W-:Y:S03]  /*0f80*/  LDGSTS.E.BYPASS.LTC128B.128 [R199+0x7000], [R14.64] ;  /* 0x070000000ec77fae */ /* 0x0005e6000b901d50 */
[----:B------:R-:W-:Y:S01]  /*0f90*/  IADD3 R194, R198, R2, RZ ;  /* 0x00000002c6c27210 */ /* 0x000fe20007ffe0ff */
[----:B------:R4:W-:Y:S02]  /*0fa0*/  LDGSTS.E.BYPASS.LTC128B.128 [R199+0x7800], [R18.64] ;  /* 0x0780000012c77fae */ /* 0x0009e4000b901d50 */
[----:B------:R-:W-:-:S02]  /*0fb0*/  @P0 IADD3 R193, R197, -0x40, RZ ;  /* 0xffffffc0c5c10810 */ /* 0x000fc40007ffe0ff */
[----:B------:R-:W-:Y:S01]  /*0fc0*/  LDSM.16.M88.4 R44, [R102+0x4000] ;  /* 0x00400000662c783b */ /* 0x000fe20000000200 */
[----:B------:R-:W-:Y:S02]  /*0fd0*/  IADD3 R192, R0, R194, RZ ;  /* 0x000000c200c07210 */ /* 0x000fe40007ffe0ff */
[----:B------:R-:W-:Y:S01]  /*0fe0*/  IMAD.IADD R184, R4, 0x1, R193 ;  /* 0x0000000104b87824 */ /* 0x000fe200078e02c1 */
[----:B------:R-:W5:Y:S01]  /*0ff0*/  LDSM.16.M88.4 R28, [R198+0x2000] ;  /* 0x00200000c61c783b */ /* 0x000f620000000200 */
[----:B------:R-:W-:Y:S02]  /*1000*/  ISETP.NE.AND P0, PT, R3, 0x1, PT ;  /* 0x000000010300780c */ /* 0x000fe40003f05270 */
[C---:B------:R-:W-:Y:S01]  /*1010*/  IADD3 R187, R193.reuse, 0x800, RZ ;  /* 0x00000800c1bb7810 */ /* 0x040fe20007ffe0ff */
[----:B------:R-:W5:Y:S01]  /*1020*/  LDSM.16.M88.4 R8, [R198] ;  /* 0x00000000c608783b */ /* 0x000f620000000200 */
[C---:B------:R-:W-:Y:S02]  /*1030*/  IADD3 R186, R193.reuse, 0x1000, RZ ;  /* 0x00001000c1ba7810 */ /* 0x040fe40007ffe0ff */
[----:B------:R-:W-:Y:S01]  /*1040*/  IADD3 R185, R193, 0x1800, RZ ;  /* 0x00001800c1b97810 */ /* 0x000fe20007ffe0ff */
[----:B------:R-:W-:Y:S04]  /*1050*/  LDSM.16.M88.4 R48, [R195] ;  /* 0x00000000c330783b */ /* 0x000fe80000000200 */
[----:B---3--:R-:W3:Y:S04]  /*1060*/  LDSM.16.M88.4 R20, [R196+0x2000] ;  /* 0x00200000c414783b */ /* 0x008ee80000000200 */
[----:B-1----:R-:W1:Y:S04]  /*1070*/  LDSM.16.M88.4 R24, [R196] ;  /* 0x00000000c418783b */ /* 0x002e680000000200 */
[----:B------:R-:W-:Y:S04]  /*1080*/  LDSM.16.M88.4 R76, [R193] ;  /* 0x00000000c14c783b */ /* 0x000fe80000000200 */
[----:B--2---:R-:W2:Y:S04]  /*1090*/  LDSM.16.M88.4 R12, [R194+0x2000] ;  /* 0x00200000c20c783b */ /* 0x004ea80000000200 */
[----:B----4-:R-:W4:Y:S04]  /*10a0*/  LDSM.16.M88.4 R16, [R194] ;  /* 0x00000000c210783b */ /* 0x010f280000000200 */
[----:B------:R-:W-:Y:S04]  /*10b0*/  LDSM.16.M88.4 R72, [R184] ;  /* 0x00000000b848783b */ /* 0x000fe80000000200 */
[----:B------:R-:W1:Y:S01]  /*10c0*/  LDSM.16.M88.4 R36, [R192+0x2000] ;  /* 0x00200000c024783b */ /* 0x000e620000000200 */
[-C--:B-----5:R-:W-:Y:S03]  /*10d0*/  HMMA.16816.F32.BF16 R32, R28, R44.reuse, RZ ;  /* 0x0000002c1c20723c */ /* 0x0a0fe600000418ff */
[----:B------:R-:W5:Y:S04]  /*10e0*/  LDSM.16.M88.4 R68, [R102+0x4800] ;  /* 0x004800006644783b */ /* 0x000f680000000200 */
[----:B------:R-:W2:Y:S01]  /*10f0*/  LDSM.16.M88.4 R40, [R192] ;  /* 0x00000000c028783b */ /* 0x000ea20000000200 */
[----:B------:R-:W-:Y:S03]  /*1100*/  HMMA.16816.F32.BF16 R64, R8, R44, RZ ;  /* 0x0000002c0840723c */ /* 0x000fe600000418ff */
[----:B------:R-:W2:Y:S04]  /*1110*/  LDSM.16.M88.4 R60, [R195+0x800] ;  /* 0x00080000c33c783b */ /* 0x000ea80000000200 */
[----:B------:R-:W0:Y:S09]  /*1120*/  LDGDEPBAR ;  /* 0x00000000000079af */ /* 0x000e320000000000 */
[----:B---3--:R-:W-:Y:S08]  /*1130*/  HMMA.16816.F32.BF16 R4, R20, R48, R32 ;  /* 0x000000301404723c */ /* 0x008ff00000041820 */
[----:B------:R-:W-:Y:S08]  /*1140*/  HMMA.16816.F32.BF16 R32, R8, R46, RZ ;  /* 0x0000002e0820723c */ /* 0x000ff000000418ff */
[----:B-1----:R-:W-:Y:S08]  /*1150*/  HMMA.16816.F32.BF16 R64, R24, R48, R64 ;  /* 0x000000301840723c */ /* 0x002ff00000041840 */
[----:B------:R-:W-:Y:S08]  /*1160*/  HMMA.16816.F32.BF16 R44, R28, R46, RZ ;  /* 0x0000002e1c2c723c */ /* 0x000ff000000418ff */
[----:B--2---:R-:W-:Y:S08]  /*1170*/  HMMA.16816.F32.BF16 R4, R12, R76, R4 ;  /* 0x0000004c0c04723c */ /* 0x004ff00000041804 */
[----:B------:R-:W-:Y:S08]  /*1180*/  HMMA.16816.F32.BF16 R32, R24, R50, R32 ;  /* 0x000000321820723c */ /* 0x000ff00000041820 */
[----:B----4-:R-:W-:Y:S08]  /*1190*/  HMMA.16816.F32.BF16 R64, R16, R76, R64 ;  /* 0x0000004c1040723c */ /* 0x010ff00000041840 */
[----:B------:R-:W-:Y:S01]  /*11a0*/  HMMA.16816.F32.BF16 R44, R20, R50, R44 ;  /* 0x00000032142c723c */ /* 0x000fe2000004182c */
[----:B------:R-:W1:Y:S07]  /*11b0*/  LDSM.16.M88.4 R48, [R193+0x800] ;  /* 0x00080000c130783b */ /* 0x000e6e0000000200 */
[----:B------:R-:W-:Y:S08]  /*11c0*/  HMMA.16816.F32.BF16 R4, R36, R72, R4 ;  /* 0x000000482404723c */ /* 0x000ff00000041804 */
[----:B------:R-:W-:Y:S08]  /*11d0*/  HMMA.16816.F32.BF16 R32, R16, R78, R32 ;  /* 0x0000004e1020723c */ /* 0x000ff00000041820 */
[----:B-----5:R-:W-:Y:S08]  /*11e0*/  HMMA.16816.F32.BF16 R52, R28, R68, RZ ;  /* 0x000000441c34723c */ /* 0x020ff000000418ff */
[----:B------:R-:W-:Y:S01]  /*11f0*/  HMMA.16816.F32.BF16 R64, R40, R72, R64 ;  /* 0x000000482840723c */ /* 0x000fe20000041840 */
[----:B------:R-:W-:-:S02]  /*1200*/  FMUL.FTZ R4, R4, c[0x0][0x2ec] ;  /* 0x0000bb0004047a20 */ /* 0x000fc40000410000 */
[----:B------:R-:W-:Y:S02]  /*1210*/  FMUL.FTZ R93, R5, c[0x0][0x2ec] ;  /* 0x0000bb00055d7a20 */ /* 0x000fe40000410000 */
[----:B------:R2:W3:Y:S01]  /*1220*/  MUFU.TANH R92, R4 ;  /* 0x00000004005c7308 */ /* 0x0004e20000002400 */
[----:B------:R-:W-:Y:S02]  /*1230*/  FMUL.FTZ R94, R6, c[0x0][0x2ec] ;  /* 0x0000bb00065e7a20 */ /* 0x000fe40000410000 */
[----:B------:R-:W-:Y:S01]  /*1240*/  HMMA.16816.F32.BF16 R56, R8, R68, RZ ;  /* 0x000000440838723c */ /* 0x000fe200000418ff */
[----:B------:R-:W-:-:S04]  /*1250*/  FMUL.FTZ R95, R7, c[0x0][0x2ec] ;  /* 0x0000bb00075f7a20 */ /* 0x000fc80000410000 */
[----:B------:R-:W4:Y:S03]  /*1260*/  MUFU.TANH R93, R93 ;  /* 0x0000005d005d7308 */ /* 0x000f260000002400 */
[----:B------:R-:W-:Y:S01]  /*1270*/  HMMA.16816.F32.BF16 R44, R12, R78, R44 ;  /* 0x0000004e0c2c723c */ /* 0x000fe2000004182c */
[----:B------:R-:W-:Y:S04]  /*1280*/  LDSM.16.M88.4 R76, [R193+0x1000] ;  /* 0x00100000c14c783b */ /* 0x000fe80000000200 */
[----:B--2---:R-:W2:Y:S01]  /*1290*/  LDSM.16.M88.4 R4, [R102+0x5000] ;  /* 0x005000006604783b */ /* 0x004ea20000000200 */
[----:B------:R-:W1:Y:S02]  /*12a0*/  MUFU.TANH R94, R94 ;  /* 0x0000005e005e7308 */ /* 0x000e640000002400 */
[----:B------:R-:W-:Y:S01]  /*12b0*/  HMMA.16816.F32.BF16 R32, R40, R74, R32 ;  /* 0x0000004a2820723c */ /* 0x000fe20000041820 */
[----:B------:R-:W-:-:S02]  /*12c0*/  FMUL.FTZ R64, R64, c[0x0][0x2ec] ;  /* 0x0000bb0040407a20 */ /* 0x000fc40000410000 */
[----:B------:R-:W-:Y:S02]  /*12d0*/  FMUL.FTZ R65, R65, c[0x0][0x2ec] ;  /* 0x0000bb0041417a20 */ /* 0x000fe40000410000 */
[----:B------:R-:W-:Y:S01]  /*12e0*/  FMUL.FTZ R89, R66, c[0x0][0x2ec] ;  /* 0x0000bb0042597a20 */ /* 0x000fe20000410000 */
[----:B------:R-:W1:Y:S01]  /*12f0*/  MUFU.TANH R88, R64 ;  /* 0x0000004000587308 */ /* 0x000e620000002400 */
[----:B------:R-:W-:Y:S01]  /*1300*/  FMUL.FTZ R91, R67, c[0x0][0x2ec] ;  /* 0x0000bb00435b7a20 */ /* 0x000fe20000410000 */
[-C--:B------:R-:W-:Y:S06]  /*1310*/  HMMA.16816.F32.BF16 R52, R20, R60.reuse, R52 ;  /* 0x0000003c1434723c */ /* 0x080fec0000041834 */
[----:B------:R5:W1:Y:S02]  /*1320*/  MUFU.TANH R90, R65 ;  /* 0x00000041005a7308 */ /* 0x000a640000002400 */
[----:B------:R-:W-:Y:S06]  /*1330*/  HMMA.16816.F32.BF16 R56, R24, R60, R56 ;  /* 0x0000003c1838723c */ /* 0x000fec0000041838 */
[----:B------:R-:W1:Y:S02]  /*1340*/  MUFU.TANH R89, R89 ;  /* 0x0000005900597308 */ /* 0x000e640000002400 */
[----:B------:R-:W-:Y:S01]  /*1350*/  HMMA.16816.F32.BF16 R44, R36, R74, R44 ;  /* 0x0000004a242c723c */ /* 0x000fe2000004182c */
[----:B------:R-:W-:-:S02]  /*1360*/  FMUL.FTZ R32, R32, c[0x0][0x2ec] ;  /* 0x0000bb0020207a20 */ /* 0x000fc40000410000 */
[----:B------:R-:W-:Y:S02]  /*1370*/  FMUL.FTZ R98, R33, c[0x0][0x2ec] ;  /* 0x0000bb0021627a20 */ /* 0x000fe40000410000 */
[----:B------:R-:W-:Y:S01]  /*1380*/  FMUL.FTZ R96, R34, c[0x0][0x2ec] ;  /* 0x0000bb0022607a20 */ /* 0x000fe20000410000 */
[----:B-----5:R-:W5:Y:S01]  /*1390*/  LDSM.16.M88.4 R64, [R184+0x800] ;  /* 0x00080000b840783b */ /* 0x020f620000000200 */
[----:B------:R1:W1:Y:S01]  /*13a0*/  MUFU.TANH R97, R32 ;  /* 0x0000002000617308 */ /* 0x0002620000002400 */
[----:B------:R-:W-:Y:S01]  /*13b0*/  HMMA.16816.F32.BF16 R72, R8, R70, RZ ;  /* 0x000000460848723c */ /* 0x000fe200000418ff */
[----:B------:R-:W-:-:S06]  /*13c0*/  FMUL.FTZ R99, R35, c[0x0][0x2ec] ;  /* 0x0000bb0023637a20 */ /* 0x000fcc0000410000 */
[----:B------:R-:W2:Y:S01]  /*13d0*/  MUFU.TANH R91, R91 ;  /* 0x0000005b005b7308 */ /* 0x000ea20000002400 */
[----:B------:R-:W-:Y:S01]  /*13e0*/  HMMA.16816.F32.BF16 R68, R28, R70, RZ ;  /* 0x000000461c44723c */ /* 0x000fe200000418ff */
[----:B-1----:R-:W1:Y:S07]  /*13f0*/  LDSM.16.M88.4 R32, [R195+0x1000] ;  /* 0x00100000c320783b */ /* 0x002e6e0000000200 */
[----:B------:R-:W-:Y:S01]  /*1400*/  HMMA.16816.F32.BF16 R52, R12, R48, R52 ;  /* 0x000000300c34723c */ /* 0x000fe20000041834 */
[----:B------:R-:W-:Y:S01]  /*1410*/  FMUL.FTZ R44, R44, c[0x0][0x2ec] ;  /* 0x0000bb002c2c7a20 */ /* 0x000fe20000410000 */
[----:B------:R-:W1:Y:S01]  /*1420*/  MUFU.TANH R95, R95 ;  /* 0x0000005f005f7308 */ /* 0x000e620000002400 */
[----:B------:R-:W-:-:S02]  /*1430*/  FMUL.FTZ R101, R45, c[0x0][0x2ec] ;  /* 0x0000bb002d657a20 */ /* 0x000fc40000410000 */
[----:B------:R-:W-:Y:S02]  /*1440*/  FMUL.FTZ R103, R46, c[0x0][0x2ec] ;  /* 0x0000bb002e677a20 */ /* 0x000fe40000410000 */
[----:B------:R-:W-:Y:S01]  /*1450*/  FMUL.FTZ R105, R47, c[0x0][0x2ec] ;  /* 0x0000bb002f697a20 */ /* 0x000fe20000410000 */
[----:B------:R-:W-:Y:S02]  /*1460*/  HMMA.16816.F32.BF16 R56, R16, R48, R56 ;  /* 0x000000301038723c */ /* 0x000fe40000041838 */
[----:B------:R1:W1:Y:S06]  /*1470*/  MUFU.TANH R100, R44 ;  /* 0x0000002c00647308 */ /* 0x00026c0000002400 */
[-C--:B------:R-:W-:Y:S02]  /*1480*/  HMMA.16816.F32.BF16 R68, R20, R62.reuse, R68 ;  /* 0x0000003e1444723c */ /* 0x080fe40000041844 */
[----:B------:R-:W1:Y:S06]  /*1490*/  MUFU.TANH R98, R98 ;  /* 0x0000006200627308 */ /* 0x000e6c0000002400 */
[----:B------:R-:W-:Y:S02]  /*14a0*/  HMMA.16816.F32.BF16 R72, R24, R62, R72 ;  /* 0x0000003e1848723c */ /* 0x000fe40000041848 */
[----:B------:R-:W3:Y:S06]  /*14b0*/  MUFU.TANH R96, R96 ;  /* 0x0000006000607308 */ /* 0x000eec0000002400 */
[-C--:B--2---:R-:W-:Y:S02]  /*14c0*/  HMMA.16816.F32.BF16 R60, R8, R4.reuse, RZ ;  /* 0x00000004083c723c */ /* 0x084fe400000418ff */
[----:B------:R-:W2:Y:S06]  /*14d0*/  MUFU.TANH R99, R99 ;  /* 0x0000006300637308 */ /* 0x000eac0000002400 */
[----:B-1----:R-:W-:Y:S02]  /*14e0*/  HMMA.16816.F32.BF16 R44, R28, R4, RZ ;  /* 0x000000041c2c723c */ /* 0x002fe400000418ff */
[----:B------:R-:W1:Y:S06]  /*14f0*/  MUFU.TANH R101, R101 ;  /* 0x0000006500657308 */ /* 0x000e6c0000002400 */
[-C--:B-----5:R-:W-:Y:S02]  /*1500*/  HMMA.16816.F32.BF16 R52, R36, R64.reuse, R52 ;  /* 0x000000402434723c */ /* 0x0a0fe40000041834 */
[----:B------:R-:W1:Y:S06]  /*1510*/  MUFU.TANH R103, R103 ;  /* 0x0000006700677308 */ /* 0x000e6c0000002400 */
[----:B------:R-:W-:Y:S02]  /*1520*/  HMMA.16816.F32.BF16 R56, R40, R64, R56 ;  /* 0x000000402838723c */ /* 0x000fe40000041838 */
[----:B------:R-:W1:Y:S06]  /*1530*/  MUFU.TANH R105, R105 ;  /* 0x0000006900697308 */ /* 0x000e6c0000002400 */
[----:B------:R-:W-:Y:S08]  /*1540*/  HMMA.16816.F32.BF16 R68, R12, R50, R68 ;  /* 0x000000320c44723c */ /* 0x000ff00000041844 */
[----:B------:R-:W-:Y:S01]  /*1550*/  HMMA.16816.F32.BF16 R60, R24, R32, R60 ;  /* 0x00000020183c723c */ /* 0x000fe2000004183c */
[----:B------:R-:W-:-:S02]  /*1560*/  FMUL.FTZ R52, R52, c[0x0][0x2ec] ;  /* 0x0000bb0034347a20 */ /* 0x000fc40000410000 */
[----:B------:R-:W-:Y:S02]  /*1570*/  FMUL.FTZ R110, R53, c[0x0][0x2ec] ;  /* 0x0000bb00356e7a20 */ /* 0x000fe40000410000 */
[----:B------:R5:W1:Y:S01]  /*1580*/  MUFU.TANH R109, R52 ;  /* 0x00000034006d7308 */ /* 0x000a620000002400 */
[----:B------:R-:W-:Y:S02]  /*1590*/  FMUL.FTZ R111, R54, c[0x0][0x2ec] ;  /* 0x0000bb00366f7a20 */ /* 0x000fe40000410000 */
[----:B------:R-:W-:Y:S01]  /*15a0*/  HMMA.16816.F32.BF16 R44, R20, R32, R44 ;  /* 0x00000020142c723c */ /* 0x000fe2000004182c */
[----:B------:R-:W-:Y:S02]  /*15b0*/  FMUL.FTZ R112, R55, c[0x0][0x2ec] ;  /* 0x0000bb0037707a20 */ /* 0x000fe40000410000 */
[----:B------:R-:W-:Y:S02]  /*15c0*/  FMUL.FTZ R56, R56, c[0x0][0x2ec] ;  /* 0x0000bb0038387a20 */ /* 0x000fe40000410000 */
[----:B------:R-:W-:Y:S01]  /*15d0*/  FMUL.FTZ R57, R57, c[0x0][0x2ec] ;  /* 0x0000bb0039397a20 */ /* 0x000fe20000410000 */
[----:B------:R-:W1:Y:S01]  /*15e0*/  MUFU.TANH R110, R110 ;  /* 0x0000006e006e7308 */ /* 0x000e620000002400 */
[----:B------:R-:W-:Y:S01]  /*15f0*/  FMUL.FTZ R58, R58, c[0x0][0x2ec] ;  /* 0x0000bb003a3a7a20 */ /* 0x000fe20000410000 */
[----:B------:R-:W-:Y:S01]  /*1600*/  HMMA.16816.F32.BF16 R72, R16, R50, R72 ;  /* 0x000000321048723c */ /* 0x000fe20000041848 */
[----:B------:R-:W1:Y:S01]  /*1610*/  LDSM.16.M88.4 R48, [R184+0x1000] ;  /* 0x00100000b830783b */ /* 0x000e620000000200 */
[----:B------:R-:W-:-:S03]  /*1620*/  FMUL.FTZ R59, R59, c[0x0][0x2ec] ;  /* 0x0000bb003b3b7a20 */ /* 0x000fc60000410000 */
[----:B-----5:R5:W2:Y:S01]  /*1630*/  LDSM.16.M88.4 R52, [R102+0x5800] ;  /* 0x005800006634783b */ /* 0x020aa20000000200 */
[----:B------:R-:W1:Y:S02]  /*1640*/  MUFU.TANH R107, R56 ;  /* 0x00000038006b7308 */ /* 0x000e640000002400 */
[----:B------:R-:W-:Y:S06]  /*1650*/  HMMA.16816.F32.BF16 R68, R36, R66, R68 ;  /* 0x000000422444723c */ /* 0x000fec0000041844 */
[----:B------:R-:W1:Y:S02]  /*1660*/  MUFU.TANH R108, R57 ;  /* 0x00000039006c7308 */ /* 0x000e640000002400 */
[-C--:B------:R-:W-:Y:S06]  /*1670*/  HMMA.16816.F32.BF16 R60, R16, R76.reuse, R60 ;  /* 0x0000004c103c723c */ /* 0x080fec000004183c */
[----:B------:R-:W1:Y:S02]  /*1680*/  MUFU.TANH R104, R58 ;  /* 0x0000003a00687308 */ /* 0x000e640000002400 */
[----:B------:R-:W-:Y:S06]  /*1690*/  HMMA.16816.F32.BF16 R44, R12, R76, R44 ;  /* 0x0000004c0c2c723c */ /* 0x000fec000004182c */
[----:B------:R2:W2:Y:S02]  /*16a0*/  MUFU.TANH R106, R59 ;  /* 0x0000003b006a7308 */ /* 0x0004a40000002400 */
[----:B------:R-:W-:Y:S01]  /*16b0*/  HMMA.16816.F32.BF16 R72, R40, R66, R72 ;  /* 0x000000422848723c */ /* 0x000fe20000041848 */
[----:B------:R-:W3:Y:S01]  /*16c0*/  LDSM.16.M88.4 R64, [R195+0x1800] ;  /* 0x00180000c340783b */ /* 0x000ee20000000200 */
[----:B------:R-:W-:-:S02]  /*16d0*/  FMUL.FTZ R68, R68, c[0x0][0x2ec] ;  /* 0x0000bb0044447a20 */ /* 0x000fc40000410000 */
[----:B------:R-:W-:Y:S02]  /*16e0*/  FMUL.FTZ R115, R69, c[0x0][0x2ec] ;  /* 0x0000bb0045737a20 */ /* 0x000fe40000410000 */
[----:B-----5:R5:W3:Y:S02]  /*16f0*/  MUFU.TANH R102, R68 ;  /* 0x0000004400667308 */ /* 0x020ae40000002400 */
[----:B-1----:R-:W-:Y:S06]  /*1700*/  HMMA.16816.F32.BF16 R60, R40, R48, R60 ;  /* 0x00000030283c723c */ /* 0x002fec000004183c */
[----:B------:R-:W1:Y:S02]  /*1710*/  MUFU.TANH R111, R111 ;  /* 0x0000006f006f7308 */ /* 0x000e640000002400 */
[-C--:B--2---:R-:W-:Y:S06]  /*1720*/  HMMA.16816.F32.BF16 R56, R8, R6.reuse, RZ ;  /* 0x000000060838723c */ /* 0x084fec00000418ff */
[----:B------:R-:W2:Y:S02]  /*1730*/  MUFU.TANH R112, R112 ;  /* 0x0000007000707308 */ /* 0x000ea40000002400 */
[----:B------:R-:W-:Y:S01]  /*1740*/  FMUL.FTZ R72, R72, c[0x0][0x2ec] ;  /* 0x0000bb0048487a20 */ /* 0x000fe20000410000 */
[----:B------:R-:W-:Y:S01]  /*1750*/  HMMA.16816.F32.BF16 R4, R28, R6, RZ ;  /* 0x000000061c04723c */ /* 0x000fe200000418ff */
[----:B------:R-:W-:-:S02]  /*1760*/  FMUL.FTZ R73, R73, c[0x0][0x2ec] ;  /* 0x0000bb0049497a20 */ /* 0x000fc40000410000 */
[----:B------:R-:W-:Y:S02]  /*1770*/  FMUL.FTZ R74, R74, c[0x0][0x2ec] ;  /* 0x0000bb004a4a7a20 */ /* 0x000fe40000410000 */
[----:B------:R-:W-:Y:S01]  /*1780*/  FMUL.FTZ R75, R75, c[0x0][0x2ec] ;  /* 0x0000bb004b4b7a20 */ /* 0x000fe20000410000 */
[----:B------:R-:W1:Y:S02]  /*1790*/  MUFU.TANH R113, R72 ;  /* 0x0000004800717308 */ /* 0x000e640000002400 */
[----:B------:R-:W-:Y:S01]  /*17a0*/  HMMA.16816.F32.BF16 R44, R36, R48, R44 ;  /* 0x00000030242c723c */ /* 0x000fe2000004182c */
[----:B------:R-:W-:Y:S02]  /*17b0*/  FMUL.FTZ R60, R60, c[0x0][0x2ec] ;  /* 0x0000bb003c3c7a20 */ /* 0x000fe40000410000 */
[----:B------:R-:W-:Y:S02]  /*17c0*/  FMUL.FTZ R61, R61, c[0x0][0x2ec] ;  /* 0x0000bb003d3d7a20 */ /* 0x000fe40000410000 */
[----:B------:R-:W-:Y:S01]  /*17d0*/  FMUL.FTZ R180, R62, c[0x0][0x2ec] ;  /* 0x0000bb003eb47a20 */ /* 0x000fe20000410000 */
[----:B------:R-:W1:Y:S01]  /*17e0*/  MUFU.TANH R114, R73 ;  /* 0x0000004900727308 */ /* 0x000e620000002400 */
[----:B------:R-:W-:Y:S01]  /*17f0*/  FMUL.FTZ R48, R70, c[0x0][0x2ec] ;  /* 0x0000bb0046307a20 */ /* 0x000fe20000410000 */
[----:B------:R-:W-:Y:S01]  /*1800*/  HMMA.16816.F32.BF16 R56, R24, R34, R56 ;  /* 0x000000221838723c */ /* 0x000fe20000041838 */
[----:B------:R-:W-:-:S02]  /*1810*/  FMUL.FTZ R49, R71, c[0x0][0x2ec] ;  /* 0x0000bb0047317a20 */ /* 0x000fc40000410000 */
[----:B------:R-:W-:-:S03]  /*1820*/  FMUL.FTZ R172, R63, c[0x0][0x2ec] ;  /* 0x0000bb003fac7a20 */ /* 0x000fc60000410000 */
[----:B------:R-:W1:Y:S02]  /*1830*/  MUFU.TANH R76, R74 ;  /* 0x0000004a004c7308 */ /* 0x000e640000002400 */
[----:B------:R-:W-:Y:S06]  /*1840*/  HMMA.16816.F32.BF16 R4, R20, R34, R4 ;  /* 0x000000221404723c */ /* 0x000fec0000041804 */
[----:B------:R1:W1:Y:S02]  /*1850*/  MUFU.TANH R77, R75 ;  /* 0x0000004b004d7308 */ /* 0x0002640000002400 */
[----:B------:R-:W-:Y:S01]  /*1860*/  HMMA.16816.F32.BF16 R32, R8, R52, RZ ;  /* 0x000000340820723c */ /* 0x000fe200000418ff */
[----:B------:R-:W-:-:S02]  /*1870*/  FMUL.FTZ R142, R44, c[0x0][0x2ec] ;  /* 0x0000bb002c8e7a20 */ /* 0x000fc40000410000 */
[----:B------:R-:W-:-:S03]  /*1880*/  FMUL.FTZ R44, R46, c[0x0][0x2ec] ;  /* 0x0000bb002e2c7a20 */ /* 0x000fc60000410000 */
[----:B------:R-:W2:Y:S02]  /*1890*/  MUFU.TANH R116, R60 ;  /* 0x0000003c00747308 */ /* 0x000ea40000002400 */
[----:B-----5:R-:W-:Y:S01]  /*18a0*/  HMMA.16816.F32.BF16 R68, R28, R52, RZ ;  /* 0x000000341c44723c */ /* 0x020fe200000418ff */
[----:B-1----:R-:W1:Y:S05]  /*18b0*/  LDSM.16.M88.4 R72, [R193+0x1800] ;  /* 0x00180000c148783b */ /* 0x002e6a0000000200 */
[----:B------:R5:W1:Y:S02]  /*18c0*/  MUFU.TANH R220, R61 ;  /* 0x0000003d00dc7308 */ /* 0x000a640000002400 */
[-C--:B------:R-:W-:Y:S06]  /*18d0*/  HMMA.16816.F32.BF16 R8, R8, R54.reuse, RZ ;  /* 0x000000360808723c */ /* 0x080fec00000418ff */
[----:B------:R-:W1:Y:S02]  /*18e0*/  MUFU.TANH R115, R115 ;  /* 0x0000007300737308 */ /* 0x000e640000002400 */
[----:B------:R-:W-:Y:S01]  /*18f0*/  HMMA.16816.F32.BF16 R28, R28, R54, RZ ;  /* 0x000000361c1c723c */ /* 0x000fe200000418ff */
[----:B-----5:R-:W5:Y:S07]  /*1900*/  LDSM.16.M88.4 R60, [R184+0x1800] ;  /* 0x00180000b83c783b */ /* 0x020f6e0000000200 */
[----:B------:R-:W-:Y:S01]  /*1910*/  HMMA.16816.F32.BF16 R4, R12, R78, R4 ;  /* 0x0000004e0c04723c */ /* 0x000fe20000041804 */
[----:B------:R-:W1:Y:S01]  /*1920*/  MUFU.TANH R48, R48 ;  /* 0x0000003000307308 */ /* 0x000e620000002400 */
[----:B------:R-:W-:-:S06]  /*1930*/  DEPBAR.LE SB0, 0x0 ;  /* 0x000080000000791a */ /* 0x000fcc0000000000 */
[-C--:B---3--:R-:W-:Y:S01]  /*1940*/  HMMA.16816.F32.BF16 R32, R24, R64.reuse, R32 ;  /* 0x000000401820723c */ /* 0x088fe20000041820 */
[----:B------:R-:W3:Y:S07]  /*1950*/  MUFU.TANH R49, R49 ;  /* 0x0000003100317308 */ /* 0x000eee0000002400 */
[----:B------:R-:W-:Y:S01]  /*1960*/  HMMA.16816.F32.BF16 R68, R20, R64, R68 ;  /* 0x000000401444723c */ /* 0x000fe20000041844 */
[----:B------:R-:W1:Y:S06]  /*1970*/  MUFU.TANH R180, R180 ;  /* 0x000000b400b47308 */ /* 0x000e6c0000002400 */
[----:B------:R-:W-:Y:S01]  /*1980*/  FMUL.FTZ R64, R45, c[0x0][0x2ec] ;  /* 0x0000bb002d407a20 */ /* 0x000fe20000410000 */
[-C--:B------:R-:W-:Y:S01]  /*1990*/  HMMA.16816.F32.BF16 R8, R24, R66.reuse, R8 ;  /* 0x000000421808723c */ /* 0x080fe20000041808 */
[----:B------:R-:W-:Y:S01]  /*19a0*/  FMUL.FTZ R45, R47, c[0x0][0x2ec] ;  /* 0x0000bb002f2d7a20 */ /* 0x000fe20000410000 */
[----:B------:R-:W1:Y:S06]  /*19b0*/  MUFU.TANH R172, R172 ;  /* 0x000000ac00ac7308 */ /* 0x000e6c0000002400 */
[----:B------:R-:W-:Y:S02]  /*19c0*/  HMMA.16816.F32.BF16 R28, R20, R66, R28 ;  /* 0x00000042141c723c */ /* 0x000fe4000004181c */
[----:B------:R-:W1:Y:S06]  /*19d0*/  MUFU.TANH R142, R142 ;  /* 0x0000008e008e7308 */ /* 0x000e6c0000002400 */
[----:B------:R-:W-:Y:S02]  /*19e0*/  HMMA.16816.F32.BF16 R56, R16, R78, R56 ;  /* 0x0000004e1038723c */ /* 0x000fe40000041838 */
[----:B------:R-:W2:Y:S06]  /*19f0*/  MUFU.TANH R64, R64 ;  /* 0x0000004000407308 */ /* 0x000eac0000002400 */
[----:B------:R-:W-:Y:S02]  /*1a00*/  HMMA.16816.F32.BF16 R4, R36, R50, R4 ;  /* 0x000000322404723c */ /* 0x000fe40000041804 */
[----:B------:R-:W2:Y:S06]  /*1a10*/  MUFU.TANH R44, R44 ;  /* 0x0000002c002c7308 */ /* 0x000eac0000002400 */
[-C--:B-1----:R-:W-:Y:S02]  /*1a20*/  HMMA.16816.F32.BF16 R32, R16, R72.reuse, R32 ;  /* 0x000000481020723c */ /* 0x082fe40000041820 */
[----:B------:R-:W1:Y:S06]  /*1a30*/  MUFU.TANH R45, R45 ;  /* 0x0000002d002d7308 */ /* 0x000e6c0000002400 */
[----:B------:R-:W-:Y:S08]  /*1a40*/  HMMA.16816.F32.BF16 R68, R12, R72, R68 ;  /* 0x000000480c44723c */ /* 0x000ff00000041844 */
[----:B------:R-:W-:Y:S01]  /*1a50*/  HMMA.16816.F32.BF16 R8, R16, R74, R8 ;  /* 0x0000004a1008723c */ /* 0x000fe20000041808 */
[----:B------:R-:W-:-:S02]  /*1a60*/  FMUL.FTZ R25, R4, c[0x0][0x2ec] ;  /* 0x0000bb0004197a20 */ /* 0x000fc40000410000 */
[----:B------:R-:W-:Y:S01]  /*1a70*/  FMUL.FTZ R4, R5, c[0x0][0x2ec] ;  /* 0x0000bb0005047a20 */ /* 0x000fe20000410000 */
[----:B------:R-:W-:Y:S01]  /*1a80*/  LOP3.LUT R5, R85, 0xffffffe0, RZ, 0xc0, !PT ;  /* 0xffffffe055057812 */ /* 0x000fe200078ec0ff */
[----:B------:R-:W-:Y:S02]  /*1a90*/  FMUL.FTZ R6, R6, c[0x0][0x2ec] ;  /* 0x0000bb0006067a20 */ /* 0x000fe40000410000 */
[----:B------:R-:W1:Y:S01]  /*1aa0*/  MUFU.TANH R25, R25 ;  /* 0x0000001900197308 */ /* 0x000e620000002400 */
[----:B------:R-:W-:Y:S01]  /*1ab0*/  HMMA.16816.F32.BF16 R28, R12, R74, R28 ;  /* 0x0000004a0c1c723c */ /* 0x000fe2000004181c */
[----:B------:R-:W-:Y:S02]  /*1ac0*/  IMAD.IADD R5, R80, 0x1, -R5 ;  /* 0x0000000150057824 */ /* 0x000fe400078e0a05 */
[----:B------:R-:W-:-:S04]  /*1ad0*/  FMUL.FTZ R7, R7, c[0x0][0x2ec] ;  /* 0x0000bb0007077a20 */ /* 0x000fc80000410000 */
[----:B------:R1:W1:Y:S01]  /*1ae0*/  MUFU.TANH R216, R6 ;  /* 0x0000000600d87308 */ /* 0x0002620000002400 */
[C---:B------:R-:W-:Y:S07]  /*1af0*/  HMMA.16816.F32.BF16 R56, R40.reuse, R50, R56 ;  /* 0x000000322838723c */ /* 0x040fee0000041838 */
[----:B------:R-:W2:Y:S01]  /*1b00*/  MUFU.TANH R4, R4 ;  /* 0x0000000400047308 */ /* 0x000ea20000002400 */
[----:B-----5:R-:W-:Y:S01]  /*1b10*/  HMMA.16816.F32.BF16 R32, R40, R60, R32 ;  /* 0x0000003c2820723c */ /* 0x020fe20000041820 */
[----:B-1----:R-:W-:-:S07]  /*1b20*/  SHF.R.S32.HI R6, RZ, 0x1f, R5 ;  /* 0x0000001fff067819 */ /* 0x002fce0000011405 */
[----:B------:R-:W-:Y:S01]  /*1b30*/  HMMA.16816.F32.BF16 R68, R36, R60, R68 ;  /* 0x0000003c2444723c */ /* 0x000fe20000041844 */
[----:B------:R1:W1:Y:S01]  /*1b40*/  MUFU.TANH R158, R7 ;  /* 0x00000007009e7308 */ /* 0x0002620000002400 */
[----:B------:R-:W-:-:S04]  /*1b50*/  LEA.HI R6, R6, R5, RZ, 0x2 ;  /* 0x0000000506067211 */ /* 0x000fc800078f10ff */
[----:B------:R-:W-:Y:S02]  /*1b60*/  SHF.R.S32.HI R206, RZ, 0x2, R6 ;  /* 0x00000002ffce7819 */ /* 0x000fe40000011406 */
[-C--:B------:R-:W-:Y:S01]  /*1b70*/  HMMA.16816.F32.BF16 R8, R40, R62.reuse, R8 ;  /* 0x0000003e2808723c */ /* 0x080fe20000041808 */
[----:B------:R-:W-:Y:S01]  /*1b80*/  FMUL.FTZ R46, R56, c[0x0][0x2ec] ;  /* 0x0000bb00382e7a20 */ /* 0x000fe20000410000 */
[----:B------:R-:W-:Y:S01]  /*1b90*/  IADD3 R5, R87, 0x1, R206 ;  /* 0x0000000157057810 */ /* 0x000fe20007ffe0ce */
[----:B------:R-:W-:Y:S02]  /*1ba0*/  FMUL.FTZ R57, R57, c[0x0][0x2ec] ;  /* 0x0000bb0039397a20 */ /* 0x000fe40000410000 */
[----:B------:R-:W-:Y:S01]  /*1bb0*/  FMUL.FTZ R58, R58, c[0x0][0x2ec] ;  /* 0x0000bb003a3a7a20 */ /* 0x000fe20000410000 */
[----:B------:R-:W-:Y:S02]  /*1bc0*/  IADD3 R5, R84, -c[0x0][0x214], R5 ;  /* 0x8000850054057a10 */ /* 0x000fe40007ffe005 */
[----:B------:R-:W-:Y:S01]  /*1bd0*/  HMMA.16816.F32.BF16 R28, R36, R62, R28 ;  /* 0x0000003e241c723c */ /* 0x000fe2000004181c */
[----:B------:R-:W-:Y:S01]  /*1be0*/  FMUL.FTZ R59, R59, c[0x0][0x2ec] ;  /* 0x0000bb003b3b7a20 */ /* 0x000fe20000410000 */
[----:B------:R-:W2:Y:S01]  /*1bf0*/  MUFU.TANH R46, R46 ;  /* 0x0000002e002e7308 */ /* 0x000ea20000002400 */
[----:B------:R-:W-:Y:S01]  /*1c00*/  FMUL.FTZ R32, R32, c[0x0][0x2ec] ;  /* 0x0000bb0020207a20 */ /* 0x000fe20000410000 */
[----:B------:R-:W-:Y:S01]  /*1c10*/  IADD3 R5, R5, c[0x0][0x2e8], RZ ;  /* 0x0000ba0005057a10 */ /* 0x000fe20007ffe0ff */
[----:B------:R-:W-:-:S02]  /*1c20*/  FMUL.FTZ R33, R33, c[0x0][0x2ec] ;  /* 0x0000bb0021217a20 */ /* 0x000fc40000410000 */
[----:B------:R-:W-:Y:S01]  /*1c30*/  FMUL.FTZ R34, R34, c[0x0][0x2ec] ;  /* 0x0000bb0022227a20 */ /* 0x000fe20000410000 */
[----:B-1----:R-:W-:Y:S01]  /*1c40*/  IADD3 R7, R5, 0x8, RZ ;  /* 0x0000000805077810 */ /* 0x002fe20007ffe0ff */
[----:B------:R-:W-:Y:S01]  /*1c50*/  FMUL.FTZ R35, R35, c[0x0][0x2ec] ;  /* 0x0000bb0023237a20 */ /* 0x000fe20000410000 */
[----:B------:R-:W1:Y:S01]  /*1c60*/  MUFU.TANH R214, R57 ;  /* 0x0000003900d67308 */ /* 0x000e620000002400 */
[----:B------:R-:W-:Y:S01]  /*1c70*/  FMUL.FTZ R68, R68, c[0x0][0x2ec] ;  /* 0x0000bb0044447a20 */ /* 0x000fe20000410000 */
[----:B------:R-:W-:Y:S01]  /*1c80*/  IADD3 R137, R5, 0x40, RZ ;  /* 0x0000004005897810 */ /* 0x000fe20007ffe0ff */
[----:B------:R-:W-:Y:S01]  /*1c90*/  FMUL.FTZ R69, R69, c[0x0][0x2ec] ;  /* 0x0000bb0045457a20 */ /* 0x000fe20000410000 */
[CC--:B------:R-:W-:Y:S01]  /*1ca0*/  IMNMX R139, R5.reuse, R84.reuse, PT ;  /* 0x00000054058b7217 */ /* 0x0c0fe20003800200 */
[----:B------:R-:W-:Y:S01]  /*1cb0*/  FMUL.FTZ R70, R70, c[0x0][0x2ec] ;  /* 0x0000bb0046467a20 */ /* 0x000fe20000410000 */
[----:B------:R-:W-:Y:S01]  /*1cc0*/  IADD3 R5, R5, 0x48, RZ ;  /* 0x0000004805057810 */ /* 0x000fe20007ffe0ff */
[----:B------:R-:W-:Y:S01]  /*1cd0*/  FMUL.FTZ R71, R71, c[0x0][0x2ec] ;  /* 0x0000bb0047477a20 */ /* 0x000fe20000410000 */
[----:B------:R-:W1:Y:S01]  /*1ce0*/  MUFU.TANH R178, R58 ;  /* 0x0000003a00b27308 */ /* 0x000e620000002400 */
[----:B------:R-:W-:Y:S01]  /*1cf0*/  FMUL.FTZ R8, R8, c[0x0][0x2ec] ;  /* 0x0000bb0008087a20 */ /* 0x000fe20000410000 */
[-C--:B------:R-:W-:Y:S01]  /*1d00*/  IMNMX R138, R7, R84.reuse, PT ;  /* 0x00000054078a7217 */ /* 0x080fe20003800200 */
[----:B------:R-:W-:Y:S01]  /*1d10*/  FMUL.FTZ R9, R9, c[0x0][0x2ec] ;  /* 0x0000bb0009097a20 */ /* 0x000fe20000410000 */
[-C--:B------:R-:W-:Y:S01]  /*1d20*/  IMNMX R137, R137, R84.reuse, PT ;  /* 0x0000005489897217 */ /* 0x080fe20003800200 */
[----:B------:R-:W-:Y:S01]  /*1d30*/  FMUL.FTZ R10, R10, c[0x0][0x2ec] ;  /* 0x0000bb000a0a7a20 */ /* 0x000fe20000410000 */
[----:B------:R-:W-:Y:S01]  /*1d40*/  IMNMX R132, R5, R84, PT ;  /* 0x0000005405847217 */ /* 0x000fe20003800200 */
[----:B------:R-:W-:Y:S01]  /*1d50*/  FMUL.FTZ R11, R11, c[0x0][0x2ec] ;  /* 0x0000bb000b0b7a20 */ /* 0x000fe20000410000 */
[----:B------:R-:W1:Y:S01]  /*1d60*/  MUFU.TANH R176, R59 ;  /* 0x0000003b00b07308 */ /* 0x000e620000002400 */
[----:B------:R-:W-:-:S02]  /*1d70*/  FMUL.FTZ R28, R28, c[0x0][0x2ec] ;  /* 0x0000bb001c1c7a20 */ /* 0x000fc40000410000 */
[----:B------:R-:W-:Y:S02]  /*1d80*/  FMUL.FTZ R30, R30, c[0x0][0x2ec] ;  /* 0x0000bb001e1e7a20 */ /* 0x000fe40000410000 */
[----:B------:R-:W-:Y:S02]  /*1d90*/  FMUL.FTZ R31, R31, c[0x0][0x2ec] ;  /* 0x0000bb001f1f7a20 */ /* 0x000fe40000410000 */
[----:B------:R-:W-:Y:S01]  /*1da0*/  FMUL.FTZ R29, R29, c[0x0][0x2ec] ;  /* 0x0000bb001d1d7a20 */ /* 0x000fe20000410000 */
[----:B------:R-:W1:Y:S08]  /*1db0*/  MUFU.TANH R212, R32 ;  /* 0x0000002000d47308 */ /* 0x000e700000002400 */
        /* <DEDUP_REMOVED lines=14> */
[----:B------:R5:W1:Y:S02]  /*1ea0*/  MUFU.TANH R164, R29 ;  /* 0x0000001d00a47308 */ /* 0x000a640000002400 */
[----:B-----5:R-:W-:Y:S01]  /*1eb0*/  MOV R29, R81 ;  /* 0x00000051001d7202 */ /* 0x020fe20000000f00 */
[----:B------:R-:W-:Y:S06]  /*1ec0*/  BAR.SYNC.DEFER_BLOCKING 0x0 ;  /* 0x0000000000007b1d */ /* 0x000fec0000010000 */
[----:B------:R-:W-:Y:S05]  /*1ed0*/  @!P0 BRA `(.L_x_600) ;  /* 0x0000016000008947 */ /* 0x000fea0003800000 */
[----:B-1234-:R-:W-:-:S04]  /*1ee0*/  IADD3 R7, R3, -0x2, RZ ;  /* 0xfffffffe03077810 */ /* 0x01efc80007ffe0ff */
        /* <DEDUP_REMOVED lines=21> */
.L_x_600:
[----:B-1234-:R-:W-:Y:S02]  /*2040*/  IMAD R11, R29, 0x40, R156 ;  /* 0x000000401d0b7824 */ /* 0x01efe400078e029c */
[----:B------:R-:W-:-:S03]  /*2050*/  IMAD.SHL.U32 R191, R191, 0x2, RZ ;  /* 0x00000002bfbf7824 */ /* 0x000fc600078e00ff */
[C---:B------:R-:W-:Y:S01]  /*2060*/  IADD3 R6, R11.reuse, 0x1, RZ ;  /* 0x000000010b067810 */ /* 0x040fe20007ffe0ff */
[--C-:B------:R-:W-:Y:S01]  /*2070*/  IMAD.IADD R189, R2, 0x1, R191.reuse ;  /* 0x0000000102bd7824 */ /* 0x100fe200078e02bf */
[----:B------:R-:W-:Y:S01]  /*2080*/  IADD3 R5, R11, 0x8, RZ ;  /* 0x000000080b057810 */ /* 0x000fe20007ffe0ff */
[----:B------:R-:W-:Y:S01]  /*2090*/  IMAD.IADD R190, R0, 0x1, R191 ;  /* 0x0000000100be7824 */ /* 0x000fe200078e02bf */
[----:B------:R-:W-:Y:S01]  /*20a0*/  ISETP.GE.AND P3, PT, R6, R139, PT ;  /* 0x0000008b0600720c */ /* 0x000fe20003f66270 */
[----:B------:R-:W-:Y:S01]  /*20b0*/  IMAD.IADD R188, R0, 0x1, R189 ;  /* 0x0000000100bc7824 */ /* 0x000fe200078e02bd */
[C---:B------:R-:W-:Y:S01]  /*20c0*/  ISETP.GE.AND P1, PT, R6.reuse, R138, PT ;  /* 0x0000008a0600720c */ /* 0x040fe20003f26270 */
[----:B------:R-:W-:Y:S01]  /*20d0*/  LDSM.16.MT88.4 R84, [R189+0x6000] ;  /* 0x00600000bd54783b */ /* 0x000fe20000004200 */
        /* <DEDUP_REMOVED lines=8> */
[----:B------:R-:W-:Y:S02]  /*2160*/  FSEL R52, R95, -INF , !P6 ;  /* 0xff8000005f347808 */ /* 0x000fe40007000000 */
[----:B------:R-:W-:Y:S02]  /*2170*/  FSEL R90, R90, -INF , !P3 ;  /* 0xff8000005a5a7808 */ /* 0x000fe40005800000 */
[C---:B------:R-:W-:Y:S02]  /*2180*/  ISETP.GE.AND P1, PT, R6.reuse, R139, PT ;  /* 0x0000008b0600720c */ /* 0x040fe40003f26270 */
[CC--:B------:R-:W-:Y:S02]  /*2190*/  ISETP.GE.AND P4, PT, R6.reuse, R138.reuse, PT ;  /* 0x0000008a0600720c */ /* 0x0c0fe40003f86270 */
[----:B------:R-:W-:Y:S02]  /*21a0*/  ISETP.GE.AND P6, PT, R6, R137, PT ;  /* 0x000000890600720c */ /* 0x000fe40003fc6270 */
[----:B------:R-:W-:-:S02]  /*21b0*/  ISETP.GE.AND P5, PT, R5, R138, PT ;  /* 0x0000008a0500720c */ /* 0x000fc40003fa6270 */
[C---:B------:R-:W-:Y:S02]  /*21c0*/  ISETP.GE.AND P2, PT, R5.reuse, R137, PT ;  /* 0x000000890500720c */ /* 0x040fe40003f46270 */
[----:B------:R-:W-:Y:S02]  /*21d0*/  ISETP.GE.AND P3, PT, R5, R132, PT ;  /* 0x000000840500720c */ /* 0x000fe40003f66270 */
[----:B------:R-:W-:Y:S02]  /*21e0*/  FSEL R6, R105, -INF , !P0 ;  /* 0xff80000069067808 */ /* 0x000fe40004000000 */
[C---:B------:R-:W-:Y:S02]  /*21f0*/  IADD3 R5, R11.reuse, 0x10, RZ ;  /* 0x000000100b057810 */ /* 0x040fe40007ffe0ff */
[----:B------:R-:W-:Y:S02]  /*2200*/  ISETP.GE.AND P0, PT, R11, R139, PT ;  /* 0x0000008b0b00720c */ /* 0x000fe40003f06270 */
[----:B------:R-:W-:-:S02]  /*2210*/  FSEL R100, R100, -INF , !P2 ;  /* 0xff80000064647808 */ /* 0x000fc40005000000 */
[----:B------:R-:W-:Y:S02]  /*2220*/  FSEL R30, R103, -INF , !P3 ;  /* 0xff800000671e7808 */ /* 0x000fe40005800000 */
[----:B------:R-:W-:Y:S02]  /*2230*/  FSEL R98, R98, -INF , !P1 ;  /* 0xff80000062627808 */ /* 0x000fe40004800000 */
[----:B------:R-:W-:Y:S02]  /*2240*/  FSEL R38, R101, -INF , !P6 ;  /* 0xff80000065267808 */ /* 0x000fe40007000000 */
[C---:B------:R-:W-:Y:S02]  /*2250*/  ISETP.GE.AND P2, PT, R5.reuse, R139, PT ;  /* 0x0000008b0500720c */ /* 0x040fe40003f46270 */
[C---:B------:R-:W-:Y:S02]  /*2260*/  ISETP.GE.AND P3, PT, R5.reuse, R138, PT ;  /* 0x0000008a0500720c */ /* 0x040fe40003f66270 */
[----:B------:R-:W-:-:S02]  /*2270*/  ISETP.GE.AND P1, PT, R5, R137, PT ;  /* 0x000000890500720c */ /* 0x000fc40003f26270 */
[----:B------:R-:W-:Y:S02]  /*2280*/  ISETP.GE.AND P6, PT, R5, R132, PT ;  /* 0x000000840500720c */ /* 0x000fe40003fc6270 */
[----:B------:R-:W-:Y:S02]  /*2290*/  FSEL R88, R88, -INF , !P0 ;  /* 0xff80000058587808 */ /* 0x000fe40004000000 */
[C---:B------:R-:W-:Y:S02]  /*22a0*/  IADD3 R15, R11.reuse, 0x11, RZ ;  /* 0x000000110b0f7810 */ /* 0x040fe40007ffe0ff */
[----:B------:R-:W-:Y:S02]  /*22b0*/  IADD3 R5, R11, 0x21, RZ ;  /* 0x000000210b057810 */ /* 0x000fe40007ffe0ff */
[----:B------:R-:W-:Y:S02]  /*22c0*/  FSEL R50, R107, -INF , !P2 ;  /* 0xff8000006b327808 */ /* 0x000fe40005000000 */
[----:B------:R-:W-:-:S02]  /*22d0*/  FMNMX.FTZ R31, R88, R90, !PT ;  /* 0x0000005a581f7209 */ /* 0x000fc40007810000 */
[----:B------:R-:W-:Y:S02]  /*22e0*/  ISETP.GE.AND P2, PT, R15, R139, PT ;  /* 0x0000008b0f00720c */ /* 0x000fe40003f46270 */
[----:B------:R-:W-:Y:S02]  /*22f0*/  ISETP.GE.AND P0, PT, R5, R132, PT ;  /* 0x000000840500720c */ /* 0x000fe40003f06270 */
[C---:B------:R-:W-:Y:S02]  /*2300*/  IADD3 R13, R11.reuse, 0x18, RZ ;  /* 0x000000180b0d7810 */ /* 0x040fe40007ffe0ff */
[----:B------:R-:W-:Y:S02]  /*2310*/  IADD3 R27, R11, 0x28, RZ ;  /* 0x000000280b1b7810 */ /* 0x000fe40007ffe0ff */
[----:B------:R-:W-:Y:S02]  /*2320*/  FSEL R34, R109, -INF , !P1 ;  /* 0xff8000006d227808 */ /* 0x000fe40004800000 */
[----:B------:R-:W-:-:S02]  /*2330*/  FMNMX.FTZ R31, R40, R31, !PT ;  /* 0x0000001f281f7209 */ /* 0x000fc40007810000 */
[----:B------:R-:W-:Y:S02]  /*2340*/  ISETP.GE.AND P1, PT, R15, R137, PT ;  /* 0x000000890f00720c */ /* 0x000fe40003f26270 */
[----:B------:R-:W-:Y:S02]  /*2350*/  FSEL R108, R108, -INF , !P2 ;  /* 0xff8000006c6c7808 */ /* 0x000fe40005000000 */
[----:B------:R-:W-:Y:S02]  /*2360*/  FSEL R12, R45, -INF , !P0 ;  /* 0xff8000002d0c7808 */ /* 0x000fe40004000000 */
[-C--:B------:R-:W-:Y:S02]  /*2370*/  ISETP.GE.AND P2, PT, R13, R139.reuse, PT ;  /* 0x0000008b0d00720c */ /* 0x080fe40003f46270 */
[----:B------:R-:W-:Y:S02]  /*2380*/  ISETP.GE.AND P0, PT, R27, R139, PT ;  /* 0x0000008b1b00720c */ /* 0x000fe40003f06270 */
[----:B------:R-:W-:-:S02]  /*2390*/  IADD3 R9, R11, 0x19, RZ ;  /* 0x000000190b097810 */ /* 0x000fc40007ffe0ff */
[----:B------:R-:W-:Y:S02]  /*23a0*/  FMNMX.FTZ R31, R98, R31, !PT ;  /* 0x0000001f621f7209 */ /* 0x000fe40007810000 */
[----:B------:R-:W-:Y:S02]  /*23b0*/  FSEL R32, R110, -INF , !P1 ;  /* 0xff8000006e207808 */ /* 0x000fe40004800000 */
[----:B------:R-:W-:Y:S02]  /*23c0*/  ISETP.GE.AND P1, PT, R13, R137, PT ;  /* 0x000000890d00720c */ /* 0x000fe40003f26270 */
[----:B------:R-:W-:Y:S02]  /*23d0*/  FSEL R54, R113, -INF , !P2 ;  /* 0xff80000071367808 */ /* 0x000fe40005000000 */
[----:B------:R-:W-:Y:S02]  /*23e0*/  FSEL R62, R46, -INF , !P0 ;  /* 0xff8000002e3e7808 */ /* 0x000fe40004000000 */
[----:B------:R-:W-:-:S02]  /*23f0*/  ISETP.GE.AND P2, PT, R9, R139, PT ;  /* 0x0000008b0900720c */ /* 0x000fc40003f46270 */
[----:B------:R-:W-:Y:S02]  /*2400*/  ISETP.GE.AND P0, PT, R27, R137, PT ;  /* 0x000000891b00720c */ /* 0x000fe40003f06270 */
[----:B------:R-:W-:Y:S02]  /*2410*/  IADD3 R7, R11, 0x20, RZ ;  /* 0x000000200b077810 */ /* 0x000fe40007ffe0ff */
[----:B------:R-:W-:Y:S02]  /*2420*/  FMNMX.FTZ R31, R50, R31, !PT ;  /* 0x0000001f321f7209 */ /* 0x000fe40007810000 */
[----:B------:R-:W-:Y:S02]  /*2430*/  FSEL R26, R102, -INF , !P1 ;  /* 0xff800000661a7808 */ /* 0x000fe40004800000 */
[----:B------:R-:W-:Y:S02]  /*2440*/  ISETP.GE.AND P1, PT, R9, R137, PT ;  /* 0x000000890900720c */ /* 0x000fe40003f26270 */
[----:B------:R-:W-:-:S02]  /*2450*/  FSEL R224, R114, -INF , !P2 ;  /* 0xff80000072e07808 */ /* 0x000fc40005000000 */
[----:B------:R-:W-:Y:S02]  /*2460*/  FSEL R18, R25, -INF , !P0 ;  /* 0xff80000019127808 */ /* 0x000fe40004000000 */
[----:B------:R-:W-:Y:S02]  /*2470*/  ISETP.GE.AND P2, PT, R7, R139, PT ;  /* 0x0000008b0700720c */ /* 0x000fe40003f46270 */
[----:B------:R-:W-:Y:S02]  /*2480*/  FMNMX.FTZ R25, R108, R31, !PT ;  /* 0x0000001f6c197209 */ /* 0x000fe40007810000 */
[----:B------:R-:W-:Y:S02]  /*2490*/  FSEL R24, R115, -INF , !P1 ;  /* 0xff80000073187808 */ /* 0x000fe40004800000 */
[----:B------:R-:W-:Y:S02]  /*24a0*/  ISETP.GE.AND P1, PT, R7, R137, PT ;  /* 0x000000890700720c */ /* 0x000fe40003f26270 */
[----:B------:R-:W-:-:S02]  /*24b0*/  FSEL R56, R116, -INF , !P2 ;  /* 0xff80000074387808 */ /* 0x000fc40005000000 */
[----:B------:R-:W-:Y:S01]  /*24c0*/  FMNMX.FTZ R25, R54, R25, !PT ;  /* 0x0000001936197209 */ /* 0x000fe20007810000 */
[----:B------:R-:W-:Y:S01]  /*24d0*/  LDSM.16.MT88.4 R116, [R191+0x6000] ;  /* 0x00600000bf74783b */ /* 0x000fe20000004200 */
[----:B------:R-:W-:Y:S02]  /*24e0*/  ISETP.GE.AND P2, PT, R5, R139, PT ;  /* 0x0000008b0500720c */ /* 0x000fe40003f46270 */
[----:B------:R-:W-:Y:S02]  /*24f0*/  FSEL R10, R111, -INF , !P6 ;  /* 0xff8000006f0a7808 */ /* 0x000fe40007000000 */
[----:B------:R-:W-:Y:S02]  /*2500*/  ISETP.GE.AND P6, PT, R15, R132, PT ;  /* 0x000000840f00720c */ /* 0x000fe40003fc6270 */
[----:B------:R-:W-:Y:S02]  /*2510*/  FSEL R142, R142, -INF , !P1 ;  /* 0xff8000008e8e7808 */ /* 0x000fe40004800000 */
[----:B------:R-:W-:-:S02]  /*2520*/  FMNMX.FTZ R25, R224, R25, !PT ;  /* 0x00000019e0197209 */ /* 0x000fc40007810000 */
[-C--:B------:R-:W-:Y:S02]  /*2530*/  ISETP.GE.AND P1, PT, R5, R137.reuse, PT ;  /* 0x000000890500720c */ /* 0x080fe40003f26270 */
[----:B------:R-:W-:Y:S02]  /*2540*/  FSEL R220, R220, -INF , !P2 ;  /* 0xff800000dcdc7808 */ /* 0x000fe40005000000 */
[C---:B------:R-:W-:Y:S02]  /*2550*/  ISETP.GE.AND P2, PT, R11.reuse, R137, PT ;  /* 0x000000890b00720c */ /* 0x040fe40003f46270 */
[----:B------:R-:W-:Y:S02]  /*2560*/  FSEL R8, R112, -INF , !P6 ;  /* 0xff80000070087808 */ /* 0x000fe40007000000 */
[----:B------:R-:W-:Y:S02]  /*2570*/  IADD3 R23, R11, 0x29, RZ ;  /* 0x000000290b177810 */ /* 0x000fe40007ffe0ff */
[----:B------:R-:W-:-:S02]  /*2580*/  ISETP.GE.AND P6, PT, R13, R132, PT ;  /* 0x000000840d00720c */ /* 0x000fc40003fc6270 */
[----:B------:R-:W-:Y:S02]  /*2590*/  FMNMX.FTZ R25, R56, R25, !PT ;  /* 0x0000001938197209 */ /* 0x000fe40007810000 */
[----:B------:R-:W-:Y:S02]  /*25a0*/  FSEL R64, R64, -INF , !P1 ;  /* 0xff80000040407808 */ /* 0x000fe40004800000 */
[----:B------:R-:W-:Y:S02]  /*25b0*/  ISETP.GE.AND P1, PT, R11, R132, PT ;  /* 0x000000840b00720c */ /* 0x000fe40003f26270 */
[----:B------:R-:W-:Y:S02]  /*25c0*/  FSEL R92, R92, -INF , !P2 ;  /* 0xff8000005c5c7808 */ /* 0x000fe40005000000 */
[----:B------:R-:W-:Y:S02]  /*25d0*/  ISETP.GE.AND P2, PT, R23, R139, PT ;  /* 0x0000008b1700720c */ /* 0x000fe40003f46270 */
[----:B------:R-:W-:-:S02]  /*25e0*/  FSEL R22, R48, -INF , !P6 ;  /* 0xff80000030167808 */ /* 0x000fc40007000000 */
[----:B------:R-:W-:Y:S02]  /*25f0*/  IADD3 R19, R11, 0x30, RZ ;  /* 0x000000300b137810 */ /* 0x000fe40007ffe0ff */
[----:B------:R-:W-:Y:S02]  /*2600*/  FMNMX.FTZ R25, R220, R25, !PT ;  /* 0x00000019dc197209 */ /* 0x000fe40007810000 */
[----:B------:R-:W-:Y:S02]  /*2610*/  ISETP.GE.AND P6, PT, R9, R132, PT ;  /* 0x000000840900720c */ /* 0x000fe40003fc6270 */
[----:B------:R-:W-:Y:S02]  /*2620*/  FSEL R94, R94, -INF , !P1 ;  /* 0xff8000005e5e7808 */ /* 0x000fe40004800000 */
[----:B------:R-:W-:Y:S02]  /*2630*/  ISETP.GE.AND P0, PT, R23, R137, PT ;  /* 0x000000891700720c */ /* 0x000fe40003f06270 */
[----:B------:R-:W-:-:S02]  /*2640*/  FSEL R214, R214, -INF , !P2 ;  /* 0xff800000d6d67808 */ /* 0x000fc40005000000 */
[----:B------:R-:W-:Y:S02]  /*2650*/  IADD3 R21, R11, 0x31, RZ ;  /* 0x000000310b157810 */ /* 0x000fe40007ffe0ff */
[----:B------:R-:W-:Y:S02]  /*2660*/  ISETP.GE.AND P2, PT, R19, R139, PT ;  /* 0x0000008b1300720c */ /* 0x000fe40003f46270 */
[----:B------:R-:W-:Y:S02]  /*2670*/  FMNMX.FTZ R25, R62, R25, !PT ;  /* 0x000000193e197209 */ /* 0x000fe40007810000 */
[----:B------:R-:W-:Y:S02]  /*2680*/  FSEL R20, R49, -INF , !P6 ;  /* 0xff80000031147808 */ /* 0x000fe40007000000 */
[----:B------:R-:W-:Y:S02]  /*2690*/  ISETP.GE.AND P6, PT, R7, R132, PT ;  /* 0x000000840700720c */ /* 0x000fe40003fc6270 */
[----:B------:R-:W-:-:S02]  /*26a0*/  FMNMX.FTZ R31, R94, R52, !PT ;  /* 0x000000345e1f7209 */ /* 0x000fc40007810000 */
[----:B------:R-:W-:Y:S02]  /*26b0*/  IADD3 R17, R11, 0x38, RZ ;  /* 0x000000380b117810 */ /* 0x000fe40007ffe0ff */
[----:B------:R-:W-:Y:S02]  /*26c0*/  FSEL R16, R4, -INF , !P0 ;  /* 0xff80000004107808 */ /* 0x000fe40004000000 */
[----:B------:R-:W-:Y:S02]  /*26d0*/  ISETP.GE.AND P0, PT, R21, R139, PT ;  /* 0x0000008b1500720c */ /* 0x000fe40003f06270 */
[----:B------:R-:W-:Y:S02]  /*26e0*/  FSEL R212, R212, -INF , !P2 ;  /* 0xff800000d4d47808 */ /* 0x000fe40005000000 */
[----:B------:R-:W-:Y:S02]  /*26f0*/  FMNMX.FTZ R25, R214, R25, !PT ;  /* 0x00000019d6197209 */ /* 0x000fe40007810000 */
[----:B------:R-:W-:-:S02]  /*2700*/  FMNMX.FTZ R33, R92, R28, !PT ;  /* 0x0000001c5c217209 */ /* 0x000fc40007810000 */
[----:B------:R-:W-:Y:S02]  /*2710*/  FSEL R14, R44, -INF , !P6 ;  /* 0xff8000002c0e7808 */ /* 0x000fe40007000000 */
[----:B------:R-:W-:Y:S02]  /*2720*/  FMNMX.FTZ R31, R30, R31, !PT ;  /* 0x0000001f1e1f7209 */ /* 0x000fe40007810000 */
[----:B------:R-:W-:Y:S02]  /*2730*/  ISETP.GE.AND P6, PT, R11, R138, PT ;  /* 0x0000008a0b00720c */ /* 0x000fe40003fc6270 */
[----:B------:R-:W-:Y:S02]  /*2740*/  ISETP.GE.AND P1, PT, R17, R139, PT ;  /* 0x0000008b1100720c */ /* 0x000fe40003f26270 */
[----:B------:R-:W-:Y:S02]  /*2750*/  IADD3 R11, R11, 0x39, RZ ;  /* 0x000000390b0b7810 */ /* 0x000fe40007ffe0ff */
[----:B------:R-:W-:-:S02]  /*2760*/  FSEL R210, R210, -INF , !P0 ;  /* 0xff800000d2d27808 */ /* 0x000fc40004000000 */
[----:B------:R-:W-:Y:S02]  /*2770*/  FMNMX.FTZ R25, R212, R25, !PT ;  /* 0x00000019d4197209 */ /* 0x000fe40007810000 */
[----:B------:R-:W-:Y:S02]  /*2780*/  FMNMX.FTZ R33, R100, R33, !PT ;  /* 0x0000002164217209 */ /* 0x000fe40007810000 */
[----:B------:R-:W-:Y:S02]  /*2790*/  FMNMX.FTZ R31, R6, R31, !PT ;  /* 0x0000001f061f7209 */ /* 0x000fe40007810000 */
[----:B------:R-:W-:Y:S02]  /*27a0*/  FSEL R182, R182, -INF , !P1 ;  /* 0xff800000b6b67808 */ /* 0x000fe40004800000 */
[----:B------:R-:W-:Y:S02]  /*27b0*/  ISETP.GE.AND P1, PT, R11, R139, PT ;  /* 0x0000008b0b00720c */ /* 0x000fe40003f26270 */
[----:B------:R-:W-:-:S02]  /*27c0*/  FMNMX.FTZ R25, R210, R25, !PT ;  /* 0x00000019d2197209 */ /* 0x000fc40007810000 */
[----:B------:R-:W-:Y:S02]  /*27d0*/  FMNMX.FTZ R33, R38, R33, !PT ;  /* 0x0000002126217209 */ /* 0x000fe40007810000 */
[----:B------:R-:W-:Y:S02]  /*27e0*/  FMNMX.FTZ R31, R10, R31, !PT ;  /* 0x0000001f0a1f7209 */ /* 0x000fe40007810000 */
[----:B------:R-:W-:Y:S02]  /*27f0*/  FSEL R174, R174, -INF , !P1 ;  /* 0xff800000aeae7808 */ /* 0x000fe40004800000 */
[----:B------:R-:W-:Y:S02]  /*2800*/  FMNMX.FTZ R25, R182, R25, !PT ;  /* 0x00000019b6197209 */ /* 0x000fe40007810000 */
[----:B------:R-:W-:Y:S02]  /*2810*/  FMNMX.FTZ R33, R34, R33, !PT ;  /* 0x0000002122217209 */ /* 0x000fe40007810000 */
[----:B------:R-:W-:-:S02]  /*2820*/  FMNMX.FTZ R31, R8, R31, !PT ;  /* 0x0000001f081f7209 */ /* 0x000fc40007810000 */
[----:B------:R-:W-:Y:S02]  /*2830*/  FMNMX.FTZ R136, R174, R25, !PT ;  /* 0x00000019ae887209 */ /* 0x000fe40007810000 */
[----:B------:R-:W-:Y:S02]  /*2840*/  FMNMX.FTZ R33, R32, R33, !PT ;  /* 0x0000002120217209 */ /* 0x000fe40007810000 */
[----:B------:R-:W-:Y:S01]  /*2850*/  FMNMX.FTZ R31, R22, R31, !PT ;  /* 0x0000001f161f7209 */ /* 0x000fe20007810000 */
[----:B------:R-:W1:Y:S01]  /*2860*/  SHFL.BFLY PT, R25, R136, 0x2, 0x1f ;  /* 0x0c401f0088197f89 */ /* 0x000e6200000e0000 */
[----:B------:R-:W-:Y:S02]  /*2870*/  ISETP.GE.AND P0, PT, R21, R137, PT ;  /* 0x000000891500720c */ /* 0x000fe40003f06270 */
[----:B------:R-:W-:Y:S02]  /*2880*/  FMNMX.FTZ R33, R26, R33, !PT ;  /* 0x000000211a217209 */ /* 0x000fe40007810000 */
[----:B------:R-:W-:-:S02]  /*2890*/  ISETP.GE.AND P1, PT, R17, R137, PT ;  /* 0x000000891100720c */ /* 0x000fc40003f26270 */
[----:B------:R-:W-:Y:S02]  /*28a0*/  FMNMX.FTZ R31, R20, R31, !PT ;  /* 0x0000001f141f7209 */ /* 0x000fe40007810000 */
[----:B------:R-:W-:Y:S02]  /*28b0*/  FSEL R168, R168, -INF , !P0 ;  /* 0xff800000a8a87808 */ /* 0x000fe40004000000 */
[----:B------:R-:W-:Y:S02]  /*28c0*/  FMNMX.FTZ R33, R24, R33, !PT ;  /* 0x0000002118217209 */ /* 0x000fe40007810000 */
[----:B------:R-:W-:Y:S02]  /*28d0*/  ISETP.GE.AND P0, PT, R11, R137, PT ;  /* 0x000000890b00720c */ /* 0x000fe40003f06270 */
[----:B------:R-:W-:Y:S02]  /*28e0*/  FSEL R166, R166, -INF , !P1 ;  /* 0xff800000a6a67808 */ /* 0x000fe40004800000 */
[----:B------:R-:W-:-:S02]  /*28f0*/  ISETP.GE.AND P1, PT, R27, R132, PT ;  /* 0x000000841b00720c */ /* 0x000fc40003f26270 */
[----:B------:R-:W-:Y:S02]  /*2900*/  FMNMX.FTZ R31, R14, R31, !PT ;  /* 0x0000001f0e1f7209 */ /* 0x000fe40007810000 */
[----:B------:R-:W-:Y:S02]  /*2910*/  FMNMX.FTZ R33, R142, R33, !PT ;  /* 0x000000218e217209 */ /* 0x000fe40007810000 */
[----:B------:R-:W-:Y:S02]  /*2920*/  FSEL R164, R164, -INF , !P0 ;  /* 0xff800000a4a47808 */ /* 0x000fe40004000000 */
[----:B------:R-:W-:Y:S02]  /*2930*/  ISETP.GE.AND P0, PT, R23, R132, PT ;  /* 0x000000841700720c */ /* 0x000fe40003f06270 */
[----:B------:R-:W-:Y:S02]  /*2940*/  FSEL R216, R216, -INF , !P1 ;  /* 0xff800000d8d87808 */ /* 0x000fe40004800000 */
[----:B------:R-:W-:-:S02]  /*2950*/  FMNMX.FTZ R31, R12, R31, !PT ;  /* 0x0000001f0c1f7209 */ /* 0x000fc40007810000 */
[-C--:B------:R-:W-:Y:S02]  /*2960*/  ISETP.GE.AND P1, PT, R19, R132.reuse, PT ;  /* 0x000000841300720c */ /* 0x080fe40003f26270 */
[----:B------:R-:W-:Y:S02]  /*2970*/  FMNMX.FTZ R33, R64, R33, !PT ;  /* 0x0000002140217209 */ /* 0x000fe40007810000 */
[----:B------:R-:W-:Y:S02]  /*2980*/  FSEL R158, R158, -INF , !P0 ;  /* 0xff8000009e9e7808 */ /* 0x000fe40004000000 */
[----:B------:R-:W-:Y:S02]  /*2990*/  FMNMX.FTZ R31, R216, R31, !PT ;  /* 0x0000001fd81f7209 */ /* 0x000fe40007810000 */
[----:B------:R-:W-:Y:S02]  /*29a0*/  ISETP.GE.AND P0, PT, R21, R132, PT ;  /* 0x000000841500720c */ /* 0x000fe40003f06270 */
[----:B------:R-:W-:-:S02]  /*29b0*/  FSEL R162, R162, -INF , !P1 ;  /* 0xff800000a2a27808 */ /* 0x000fc40004800000 */
[----:B------:R-:W-:Y:S02]  /*29c0*/  ISETP.GE.AND P2, PT, R19, R137, PT ;  /* 0x000000891300720c */ /* 0x000fe40003f46270 */
[----:B------:R-:W-:Y:S02]  /*29d0*/  FMNMX.FTZ R33, R18, R33, !PT ;  /* 0x0000002112217209 */ /* 0x000fe40007810000 */
[----:B------:R-:W-:Y:S02]  /*29e0*/  ISETP.GE.AND P1, PT, R13, R138, PT ;  /* 0x0000008a0d00720c */ /* 0x000fe40003f26270 */
[----:B------:R-:W-:Y:S02]  /*29f0*/  FMNMX.FTZ R13, R158, R31, !PT ;  /* 0x0000001f9e0d7209 */ /* 0x000fe40007810000 */
[----:B------:R-:W-:Y:S02]  /*2a00*/  FSEL R160, R160, -INF , !P0 ;  /* 0xff800000a0a07808 */ /* 0x000fe40004000000 */
[----:B------:R-:W-:-:S02]  /*2a10*/  FSEL R170, R170, -INF , !P2 ;  /* 0xff800000aaaa7808 */ /* 0x000fc40005000000 */
[----:B------:R-:W-:Y:S02]  /*2a20*/  FMNMX.FTZ R33, R16, R33, !PT ;  /* 0x0000002110217209 */ /* 0x000fe40007810000 */
[----:B------:R-:W-:Y:S02]  /*2a30*/  ISETP.GE.AND P0, PT, R17, R132, PT ;  /* 0x000000841100720c */ /* 0x000fe40003f06270 */
[----:B------:R-:W-:Y:S02]  /*2a40*/  FMNMX.FTZ R13, R162, R13, !PT ;  /* 0x0000000da20d7209 */ /* 0x000fe40007810000 */
[----:B------:R-:W-:Y:S02]  /*2a50*/  FSEL R89, R89, -INF , !P6 ;  /* 0xff80000059597808 */ /* 0x000fe40007000000 */
[----:B------:R-:W-:Y:S02]  /*2a60*/  FMNMX.FTZ R33, R170, R33, !PT ;  /* 0x00000021aa217209 */ /* 0x000fe40007810000 */
[----:B-1----:R-:W-:-:S02]  /*2a70*/  FMNMX.FTZ R136, R136, R25, !PT ;  /* 0x0000001988887209 */ /* 0x002fc40007810000 */
[----:B------:R-:W-:Y:S02]  /*2a80*/  FSEL R150, R150, -INF , !P0 ;  /* 0xff80000096967808 */ /* 0x000fe40004000000 */
[----:B------:R-:W-:Y:S02]  /*2a90*/  ISETP.GE.AND P0, PT, R11, R132, PT ;  /* 0x000000840b00720c */ /* 0x000fe40003f06270 */
[----:B------:R-:W-:Y:S02]  /*2aa0*/  FMNMX.FTZ R25, R160, R13, !PT ;  /* 0x0000000da0197209 */ /* 0x000fe40007810000 */
[----:B------:R-:W-:Y:S01]  /*2ab0*/  FSEL R96, R96, -INF , !P5 ;  /* 0xff80000060607808 */ /* 0x000fe20006800000 */
[----:B------:R-:W1:Y:S01]  /*2ac0*/  SHFL.BFLY PT, R13, R136, 0x1, 0x1f ;  /* 0x0c201f00880d7f89 */ /* 0x000e6200000e0000 */
[----:B------:R-:W-:Y:S02]  /*2ad0*/  FMNMX.FTZ R31, R89, R36, !PT ;  /* 0x00000024591f7209 */ /* 0x000fe40007810000 */
[----:B------:R-:W-:-:S02]  /*2ae0*/  FMNMX.FTZ R33, R168, R33, !PT ;  /* 0x00000021a8217209 */ /* 0x000fc40007810000 */
[----:B------:R-:W-:Y:S02]  /*2af0*/  FSEL R148, R148, -INF , !P0 ;  /* 0xff80000094947808 */ /* 0x000fe40004000000 */
[----:B------:R-:W-:Y:S02]  /*2b00*/  FMNMX.FTZ R25, R150, R25, !PT ;  /* 0x0000001996197209 */ /* 0x000fe40007810000 */
[----:B------:R-:W-:Y:S02]  /*2b10*/  FSEL R44, R99, -INF , !P4 ;  /* 0xff800000632c7808 */ /* 0x000fe40006000000 */
[----:B------:R-:W-:Y:S02]  /*2b20*/  FMNMX.FTZ R31, R96, R31, !PT ;  /* 0x0000001f601f7209 */ /* 0x000fe40007810000 */
[----:B------:R-:W-:Y:S02]  /*2b30*/  FMNMX.FTZ R33, R166, R33, !PT ;  /* 0x00000021a6217209 */ /* 0x000fe40007810000 */
[----:B------:R-:W-:-:S02]  /*2b40*/  ISETP.GE.AND P4, PT, R9, R138, PT ;  /* 0x0000008a0900720c */ /* 0x000fc40003f86270 */
[----:B------:R-:W-:Y:S02]  /*2b50*/  FMNMX.FTZ R9, R148, R25, !PT ;  /* 0x0000001994097209 */ /* 0x000fe40007810000 */
[----:B------:R-:W-:Y:S02]  /*2b60*/  ISETP.GE.AND P2, PT, R15, R138, PT ;  /* 0x0000008a0f00720c */ /* 0x000fe40003f46270 */
[----:B------:R-:W-:Y:S02]  /*2b70*/  FSEL R222, R104, -INF , !P3 ;  /* 0xff80000068de7808 */ /* 0x000fe40005800000 */
[----:B------:R-:W-:Y:S02]  /*2b80*/  FMNMX.FTZ R25, R44, R31, !PT ;  /* 0x0000001f2c197209 */ /* 0x000fe40007810000 */
[----:B------:R-:W-:Y:S02]  /*2b90*/  FMNMX.FTZ R4, R164, R33, !PT ;  /* 0x00000021a4047209 */ /* 0x000fe40007810000 */
[----:B------:R-:W-:-:S02]  /*2ba0*/  FSEL R58, R106, -INF , !P2 ;  /* 0xff8000006a3a7808 */ /* 0x000fc40005000000 */
[----:B------:R-:W-:Y:S01]  /*2bb0*/  FMNMX.FTZ R25, R222, R25, !PT ;  /* 0x00000019de197209 */ /* 0x000fe20007810000 */
[----:B------:R-:W2:Y:S01]  /*2bc0*/  SHFL.BFLY PT, R15, R4, 0x2, 0x1f ;  /* 0x0c401f00040f7f89 */ /* 0x000ea200000e0000 */
[----:B------:R-:W-:Y:S02]  /*2bd0*/  FSEL R60, R76, -INF , !P1 ;  /* 0xff8000004c3c7808 */ /* 0x000fe40004800000 */
[----:B------:R-:W-:Y:S02]  /*2be0*/  FMNMX.FTZ R25, R58, R25, !PT ;  /* 0x000000193a197209 */ /* 0x000fe40007810000 */
[----:B------:R-:W-:Y:S02]  /*2bf0*/  ISETP.GE.AND P2, PT, R7, R138, PT ;  /* 0x0000008a0700720c */ /* 0x000fe40003f46270 */
[----:B------:R-:W-:Y:S02]  /*2c00*/  FSEL R218, R77, -INF , !P4 ;  /* 0xff8000004dda7808 */ /* 0x000fe40006000000 */
[----:B------:R-:W-:-:S02]  /*2c10*/  FMNMX.FTZ R25, R60, R25, !PT ;  /* 0x000000193c197209 */ /* 0x000fc40007810000 */
[-C--:B------:R-:W-:Y:S02]  /*2c20*/  ISETP.GE.AND P0, PT, R5, R138.reuse, PT ;  /* 0x0000008a0500720c */ /* 0x080fe40003f06270 */
        /* <DEDUP_REMOVED lines=11> */
[----:B-1----:R-:W-:Y:S02]  /*2ce0*/  FMNMX.FTZ R136, R136, R13, !PT ;  /* 0x0000000d88887209 */ /* 0x002fe40007810000 */
[----:B--2---:R-:W-:Y:S02]  /*2cf0*/  FMNMX.FTZ R15, R4, R15, !PT ;  /* 0x0000000f040f7209 */ /* 0x004fe40007810000 */
[----:B------:R-:W1:Y:S01]  /*2d00*/  SHFL.BFLY PT, R4, R9, 0x2, 0x1f ;  /* 0x0c401f0009047f89 */ /* 0x000e6200000e0000 */
[----:B------:R-:W-:Y:S01]  /*2d10*/  ISETP.GE.AND P2, PT, R21, R138, PT ;  /* 0x0000008a1500720c */ /* 0x000fe20003f46270 */
[----:B------:R-:W-:Y:S01]  /*2d20*/  FMUL.FTZ R163, R136, c[0x0][0x23c] ;  /* 0x00008f0088a37a20 */ /* 0x000fe20000410000 */
[----:B------:R-:W-:Y:S01]  /*2d30*/  FSEL R146, R146, -INF , !P3 ;  /* 0xff80000092927808 */ /* 0x000fe20005800000 */
[----:B------:R-:W2:Y:S01]  /*2d40*/  SHFL.BFLY PT, R134, R15, 0x1, 0x1f ;  /* 0x0c201f000f867f89 */ /* 0x000ea200000e0000 */
[----:B------:R-:W-:Y:S02]  /*2d50*/  FMNMX.FTZ R5, R176, R5, !PT ;  /* 0x00000005b0057209 */ /* 0x000fe40007810000 */
[----:B------:R-:W-:-:S02]  /*2d60*/  FSETP.NEU.FTZ.AND P0, PT, R136, -INF , PT ;  /* 0xff8000008800780b */ /* 0x000fc40003f1d000 */
[-C--:B------:R-:W-:Y:S02]  /*2d70*/  ISETP.GE.AND P1, PT, R17, R138.reuse, PT ;  /* 0x0000008a1100720c */ /* 0x080fe40003f26270 */
[----:B------:R-:W-:Y:S02]  /*2d80*/  FSEL R144, R144, -INF , !P2 ;  /* 0xff80000090907808 */ /* 0x000fe40005000000 */
[----:B------:R-:W-:Y:S02]  /*2d90*/  FMNMX.FTZ R135, R146, R5, !PT ;  /* 0x0000000592877209 */ /* 0x000fe40007810000 */
[----:B------:R-:W-:Y:S02]  /*2da0*/  FSEL R163, R163, RZ, P0 ;  /* 0x000000ffa3a37208 */ /* 0x000fe40000000000 */
[----:B------:R-:W-:Y:S02]  /*2db0*/  ISETP.GE.AND P0, PT, R11, R138, PT ;  /* 0x0000008a0b00720c */ /* 0x000fe40003f06270 */
[----:B------:R-:W-:Y:S01]  /*2dc0*/  FSEL R140, R140, -INF , !P1 ;  /* 0xff8000008c8c7808 */ /* 0x000fe20004800000 */
[--C-:B------:R-:W-:Y:S01]  /*2dd0*/  FFMA.FTZ R42, R40, c[0x0][0x23c], -R163.reuse ;  /* 0x00008f00282a7a23 */ /* 0x100fe200000108a3 */
[----:B------:R-:W-:Y:S01]  /*2de0*/  FMNMX.FTZ R135, R144, R135, !PT ;  /* 0x0000008790877209 */ /* 0x000fe20007810000 */
[--C-:B------:R-:W-:Y:S01]  /*2df0*/  FFMA.FTZ R37, R50, c[0x0][0x23c], -R163.reuse ;  /* 0x00008f0032257a23 */ /* 0x100fe200000108a3 */
[----:B------:R-:W-:Y:S01]  /*2e00*/  FSEL R66, R66, -INF , !P0 ;  /* 0xff80000042427808 */ /* 0x000fe20004000000 */
[--C-:B------:R-:W-:Y:S01]  /*2e10*/  FFMA.FTZ R53, R88, c[0x0][0x23c], -R163.reuse ;  /* 0x00008f0058357a23 */ /* 0x100fe200000108a3 */
[----:B------:R-:W-:Y:S01]  /*2e20*/  FMNMX.FTZ R135, R140, R135, !PT ;  /* 0x000000878c877209 */ /* 0x000fe20007810000 */
[--C-:B------:R-:W-:Y:S01]  /*2e30*/  FFMA.FTZ R46, R90, c[0x0][0x23c], -R163.reuse ;  /* 0x00008f005a2e7a23 */ /* 0x100fe200000108a3 */
[----:B-1----:R-:W-:Y:S01]  /*2e40*/  FMNMX.FTZ R4, R9, R4, !PT ;  /* 0x0000000409047209 */ /* 0x002fe20007810000 */
[--C-:B------:R-:W-:Y:S01]  /*2e50*/  FFMA.FTZ R51, R98, c[0x0][0x23c], -R163.reuse ;  /* 0x00008f0062337a23 */ /* 0x100fe200000108a3 */
[----:B------:R-:W-:Y:S01]  /*2e60*/  FMNMX.FTZ R135, R66, R135, !PT ;  /* 0x0000008742877209 */ /* 0x000fe20007810000 */
[----:B------:R-:W-:Y:S01]  /*2e70*/  MUFU.EX2 R53, R53 ;  /* 0x0000003500357308 */ /* 0x000fe20000000800 */
[----:B--2---:R-:W-:Y:S01]  /*2e80*/  FMNMX.FTZ R134, R15, R134, !PT ;  /* 0x000000860f867209 */ /* 0x004fe20007810000 */
[----:B------:R-:W1:Y:S01]  /*2e90*/  SHFL.BFLY PT, R133, R4, 0x1, 0x1f ;  /* 0x0c201f0004857f89 */ /* 0x000e6200000e0000 */
[----:B------:R-:W-:-:S02]  /*2ea0*/  FFMA.FTZ R2, R108, c[0x0][0x23c], -R163 ;  /* 0x00008f006c027a23 */ /* 0x000fc400000108a3 */
[C---:B------:R-:W-:Y:S01]  /*2eb0*/  FSETP.NEU.FTZ.AND P1, PT, R134.reuse, -INF , PT ;  /* 0xff8000008600780b */ /* 0x040fe20003f3d000 */
[----:B------:R-:W2:Y:S01]  /*2ec0*/  SHFL.BFLY PT, R48, R135, 0x2, 0x1f ;  /* 0x0c401f0087307f89 */ /* 0x000ea200000e0000 */
[----:B------:R-:W-:Y:S01]  /*2ed0*/  FMUL.FTZ R151, R134, c[0x0][0x23c] ;  /* 0x00008f0086977a20 */ /* 0x000fe20000410000 */
[----:B------:R-:W3:Y:S01]  /*2ee0*/  MUFU.EX2 R46, R46 ;  /* 0x0000002e002e7308 */ /* 0x000ee20000000800 */
[--C-:B------:R-:W-:Y:S02]  /*2ef0*/  FFMA.FTZ R54, R54, c[0x0][0x23c], -R163.reuse ;  /* 0x00008f0036367a23 */ /* 0x100fe400000108a3 */
[--C-:B------:R-:W-:Y:S01]  /*2f00*/  FFMA.FTZ R61, R224, c[0x0][0x23c], -R163.reuse ;  /* 0x00008f00e03d7a23 */ /* 0x100fe200000108a3 */
[----:B------:R-:W-:Y:S01]  /*2f10*/  FSEL R151, R151, RZ, P1 ;  /* 0x000000ff97977208 */ /* 0x000fe20000800000 */
[--C-:B------:R-:W-:Y:S02]  /*2f20*/  FFMA.FTZ R56, R56, c[0x0][0x23c], -R163.reuse ;  /* 0x00008f0038387a23 */ /* 0x100fe400000108a3 */
[----:B------:R-:W-:Y:S01]  /*2f30*/  FFMA.FTZ R63, R220, c[0x0][0x23c], -R163 ;  /* 0x00008f00dc3f7a23 */ /* 0x000fe200000108a3 */
[----:B------:R-:W-:Y:S01]  /*2f40*/  MUFU.EX2 R42, R42 ;  /* 0x0000002a002a7308 */ /* 0x000fe20000000800 */
[----:B------:R-:W-:-:S02]  /*2f50*/  FFMA.FTZ R39, R100, c[0x0][0x23c], -R151 ;  /* 0x00008f0064277a23 */ /* 0x000fc40000010897 */
[----:B------:R-:W-:Y:S01]  /*2f60*/  LDSM.16.MT88.4 R100, [R190+0x6000] ;  /* 0x00600000be64783b */ /* 0x000fe20000004200 */
[--C-:B------:R-:W-:Y:S02]  /*2f70*/  FFMA.FTZ R40, R28, c[0x0][0x23c], -R151.reuse ;  /* 0x00008f001c287a23 */ /* 0x100fe40000010897 */
[--C-:B------:R-:W-:Y:S02]  /*2f80*/  FFMA.FTZ R28, R38, c[0x0][0x23c], -R151.reuse ;  /* 0x00008f00261c7a23 */ /* 0x100fe40000010897 */
[--C-:B------:R-:W-:Y:S01]  /*2f90*/  FFMA.FTZ R41, R92, c[0x0][0x23c], -R151.reuse ;  /* 0x00008f005c297a23 */ /* 0x100fe20000010897 */
[----:B------:R-:W-:Y:S01]  /*2fa0*/  MUFU.EX2 R39, R39 ;  /* 0x0000002700277308 */ /* 0x000fe20000000800 */
[----:B-1----:R-:W-:Y:S01]  /*2fb0*/  FMNMX.FTZ R133, R4, R133, !PT ;  /* 0x0000008504857209 */ /* 0x002fe20007810000 */
[--C-:B------:R-:W-:Y:S01]  /*2fc0*/  FFMA.FTZ R31, R34, c[0x0][0x23c], -R151.reuse ;  /* 0x00008f00221f7a23 */ /* 0x100fe20000010897 */
[----:B---3--:R-:W-:Y:S01]  /*2fd0*/  F2FP.BF16.PACK_AB R68, R46, R53 ;  /* 0x000000352e44723e */ /* 0x008fe200000010ff */
[--C-:B------:R-:W-:Y:S01]  /*2fe0*/  FFMA.FTZ R0, R32, c[0x0][0x23c], -R151.reuse ;  /* 0x00008f0020007a23 */ /* 0x100fe20000010897 */
[----:B--2---:R-:W-:Y:S01]  /*2ff0*/  FMNMX.FTZ R135, R135, R48, !PT ;  /* 0x0000003087877209 */ /* 0x004fe20007810000 */
[C---:B------:R-:W-:Y:S01]  /*3000*/  FMUL.FTZ R147, R133.reuse, c[0x0][0x23c] ;  /* 0x00008f0085937a20 */ /* 0x040fe20000410000 */
[----:B------:R-:W-:Y:S01]  /*3010*/  FSETP.NEU.FTZ.AND P0, PT, R133, -INF , PT ;  /* 0xff8000008500780b */ /* 0x000fe20003f1d000 */
[----:B------:R-:W-:Y:S01]  /*3020*/  MUFU.EX2 R41, R41 ;  /* 0x0000002900297308 */ /* 0x000fe20000000800 */
[--C-:B------:R-:W-:Y:S01]  /*3030*/  FFMA.FTZ R47, R24, c[0x0][0x23c], -R151.reuse ;  /* 0x00008f00182f7a23 */ /* 0x100fe20000010897 */
[----:B------:R-:W1:Y:S01]  /*3040*/  SHFL.BFLY PT, R48, R135, 0x1, 0x1f ;  /* 0x0c201f0087307f89 */ /* 0x000e6200000e0000 */
[----:B------:R-:W-:Y:S01]  /*3050*/  FSEL R147, R147, RZ, P0 ;  /* 0x000000ff93937208 */ /* 0x000fe20000000000 */
[----:B------:R-:W-:-:S02]  /*3060*/  FFMA.FTZ R141, R142, c[0x0][0x23c], -R151 ;  /* 0x00008f008e8d7a23 */ /* 0x000fc40000010897 */
[----:B------:R-:W-:Y:S01]  /*3070*/  LDSM.16.MT88.4 R32, [R189+0x6800] ;  /* 0x00680000bd20783b */ /* 0x000fe20000004200 */
[----:B------:R-:W-:Y:S01]  /*3080*/  FFMA.FTZ R142, R18, c[0x0][0x23c], -R151 ;  /* 0x00008f00128e7a23 */ /* 0x000fe20000010897 */
[----:B------:R-:W2:Y:S01]  /*3090*/  MUFU.EX2 R40, R40 ;  /* 0x0000002800287308 */ /* 0x000ea20000000800 */
[--C-:B------:R-:W-:Y:S02]  /*30a0*/  FFMA.FTZ R45, R30, c[0x0][0x23c], -R147.reuse ;  /* 0x00008f001e2d7a23 */ /* 0x100fe40000010893 */
[--C-:B------:R-:W-:Y:S02]  /*30b0*/  FFMA.FTZ R30, R6, c[0x0][0x23c], -R147.reuse ;  /* 0x00008f00061e7a23 */ /* 0x100fe40000010893 */
[----:B------:R-:W3:Y:S01]  /*30c0*/  LDSM.16.MT88.4 R4, [R188+0x6000] ;  /* 0x00600000bc04783b */ /* 0x000ee20000004200 */
[--C-:B------:R-:W-:Y:S02]  /*30d0*/  FFMA.FTZ R38, R94, c[0x0][0x23c], -R147.reuse ;  /* 0x00008f005e267a23 */ /* 0x100fe40000010893 */
[--C-:B------:R-:W-:Y:S01]  /*30e0*/  FFMA.FTZ R43, R52, c[0x0][0x23c], -R147.reuse ;  /* 0x00008f00342b7a23 */ /* 0x100fe20000010893 */
[----:B------:R-:W4:Y:S01]  /*30f0*/  MUFU.EX2 R28, R28 ;  /* 0x0000001c001c7308 */ /* 0x000f220000000800 */
[----:B------:R-:W-:-:S02]  /*3100*/  FFMA.FTZ R57, R10, c[0x0][0x23c], -R147 ;  /* 0x00008f000a397a23 */ /* 0x000fc40000010893 */
[--C-:B------:R-:W-:Y:S02]  /*3110*/  FFMA.FTZ R52, R22, c[0x0][0x23c], -R147.reuse ;  /* 0x00008f0016347a23 */ /* 0x100fe40000010893 */
[--C-:B------:R-:W-:Y:S02]  /*3120*/  FFMA.FTZ R59, R20, c[0x0][0x23c], -R147.reuse ;  /* 0x00008f00143b7a23 */ /* 0x100fe40000010893 */
[----:B------:R-:W-:Y:S01]  /*3130*/  LDSM.16.MT88.4 R20, [R188+0x6800] ;  /* 0x00680000bc14783b */ /* 0x000fe20000004200 */
[----:B------:R-:W-:Y:S01]  /*3140*/  MUFU.EX2 R38, R38 ;  /* 0x0000002600267308 */ /* 0x000fe20000000800 */
[----:B-1----:R-:W-:Y:S01]  /*3150*/  FMNMX.FTZ R135, R135, R48, !PT ;  /* 0x0000003087877209 */ /* 0x002fe20007810000 */
[----:B------:R-:W-:Y:S01]  /*3160*/  FFMA.FTZ R48, R8, c[0x0][0x23c], -R147 ;  /* 0x00008f0008307a23 */ /* 0x000fe20000010893 */
[----:B--2---:R-:W-:Y:S01]  /*3170*/  F2FP.BF16.PACK_AB R72, R40, R41 ;  /* 0x000000292848723e */ /* 0x004fe200000010ff */
[----:B------:R-:W1:Y:S01]  /*3180*/  LDSM.16.MT88.4 R8, [R191+0x6800] ;  /* 0x00680000bf08783b */ /* 0x000e620000004200 */
[C---:B------:R-:W-:Y:S01]  /*3190*/  FSETP.NEU.FTZ.AND P0, PT, R135.reuse, -INF , PT ;  /* 0xff8000008700780b */ /* 0x040fe20003f1d000 */
[----:B------:R-:W-:-:S02]  /*31a0*/  FMUL.FTZ R143, R135, c[0x0][0x23c] ;  /* 0x00008f00878f7a20 */ /* 0x000fc40000410000 */
[----:B------:R-:W2:Y:S01]  /*31b0*/  MUFU.EX2 R43, R43 ;  /* 0x0000002b002b7308 */ /* 0x000ea20000000800 */
[----:B----4-:R-:W-:Y:S01]  /*31c0*/  F2FP.BF16.PACK_AB R74, R28, R39 ;  /* 0x000000271c4a723e */ /* 0x010fe200000010ff */
[--C-:B------:R-:W-:Y:S01]  /*31d0*/  FFMA.FTZ R145, R16, c[0x0][0x23c], -R151.reuse ;  /* 0x00008f0010917a23 */ /* 0x100fe20000010897 */
[----:B------:R-:W-:Y:S01]  /*31e0*/  FSEL R143, R143, RZ, P0 ;  /* 0x000000ff8f8f7208 */ /* 0x000fe20000000000 */
[----:B------:R-:W-:Y:S01]  /*31f0*/  LDSM.16.MT88.4 R16, [R191+0x7000] ;  /* 0x00700000bf10783b */ /* 0x000fe20000004200 */
[----:B------:R-:W-:Y:S01]  /*3200*/  FFMA.FTZ R64, R64, c[0x0][0x23c], -R151 ;  /* 0x00008f0040407a23 */ /* 0x000fe20000010897 */
[----:B------:R-:W-:Y:S01]  /*3210*/  ISETP.GE.AND P0, PT, R3, 0x2, PT ;  /* 0x000000020300780c */ /* 0x000fe20003f06270 */
[----:B------:R-:W-:Y:S01]  /*3220*/  FFMA.FTZ R149, R216, c[0x0][0x23c], -R147 ;  /* 0x00008f00d8957a23 */ /* 0x000fe20000010893 */
[----:B------:R-:W-:Y:S01]  /*3230*/  MUFU.EX2 R45, R45 ;  /* 0x0000002d002d7308 */ /* 0x000fe20000000800 */
[--C-:B------:R-:W-:Y:S02]  /*3240*/  FFMA.FTZ R50, R36, c[0x0][0x23c], -R143.reuse ;  /* 0x00008f0024327a23 */ /* 0x100fe4000001088f */
[----:B------:R-:W-:-:S02]  /*3250*/  FFMA.FTZ R55, R89, c[0x0][0x23c], -R143 ;  /* 0x00008f0059377a23 */ /* 0x000fc4000001088f */
[--C-:B------:R-:W-:Y:S02]  /*3260*/  FFMA.FTZ R49, R96, c[0x0][0x23c], -R143.reuse ;  /* 0x00008f0060317a23 */ /* 0x100fe4000001088f */
[----:B------:R-:W-:Y:S01]  /*3270*/  FFMA.FTZ R36, R44, c[0x0][0x23c], -R143 ;  /* 0x00008f002c247a23 */ /* 0x000fe2000001088f */
[----:B------:R-:W4:Y:S01]  /*3280*/  MUFU.EX2 R30, R30 ;  /* 0x0000001e001e7308 */ /* 0x000f220000000800 */
[----:B------:R-:W-:Y:S01]  /*3290*/  FFMA.FTZ R44, R26, c[0x0][0x23c], -R151 ;  /* 0x00008f001a2c7a23 */ /* 0x000fe20000010897 */
[----:B--2---:R-:W-:Y:S01]  /*32a0*/  F2FP.BF16.PACK_AB R73, R43, R38 ;  /* 0x000000262b49723e */ /* 0x004fe200000010ff */
[----:B------:R-:W2:Y:S01]  /*32b0*/  LDSM.16.MT88.4 R24, [R190+0x6800] ;  /* 0x00680000be18783b */ /* 0x000ea20000004200 */
[--C-:B------:R-:W-:Y:S02]  /*32c0*/  FFMA.FTZ R65, R222, c[0x0][0x23c], -R143.reuse ;  /* 0x00008f00de417a23 */ /* 0x100fe4000001088f */
[--C-:B------:R-:W-:Y:S02]  /*32d0*/  FFMA.FTZ R58, R58, c[0x0][0x23c], -R143.reuse ;  /* 0x00008f003a3a7a23 */ /* 0x100fe4000001088f */
[----:B------:R-:W5:Y:S01]  /*32e0*/  MUFU.EX2 R51, R51 ;  /* 0x0000003300337308 */ /* 0x000f620000000800 */
[----:B------:R-:W-:-:S02]  /*32f0*/  FFMA.FTZ R60, R60, c[0x0][0x23c], -R143 ;  /* 0x00008f003c3c7a23 */ /* 0x000fc4000001088f */
[----:B------:R-:W-:Y:S02]  /*3300*/  FFMA.FTZ R67, R218, c[0x0][0x23c], -R143 ;  /* 0x00008f00da437a23 */ /* 0x000fe4000001088f */
[----:B------:R-:W-:Y:S02]  /*3310*/  FFMA.FTZ R158, R158, c[0x0][0x23c], -R147 ;  /* 0x00008f009e9e7a23 */ /* 0x000fe40000010893 */
[----:B------:R-:W-:Y:S01]  /*3320*/  FFMA.FTZ R62, R62, c[0x0][0x23c], -R163 ;  /* 0x00008f003e3e7a23 */ /* 0x000fe200000108a3 */
[----:B------:R-:W-:Y:S01]  /*3330*/  MUFU.EX2 R55, R55 ;  /* 0x0000003700377308 */ /* 0x000fe20000000800 */
[----:B----4-:R-:W-:Y:S01]  /*3340*/  F2FP.BF16.PACK_AB R75, R30, R45 ;  /* 0x0000002d1e4b723e */ /* 0x010fe200000010ff */
[--C-:B------:R-:W-:Y:S02]  /*3350*/  FFMA.FTZ R161, R180, c[0x0][0x23c], -R143.reuse ;  /* 0x00008f00b4a17a23 */ /* 0x100fe4000001088f */
[--C-:B------:R-:W-:Y:S02]  /*3360*/  FFMA.FTZ R172, R172, c[0x0][0x23c], -R143.reuse ;  /* 0x00008f00acac7a23 */ /* 0x100fe4000001088f */
[----:B------:R-:W-:-:S02]  /*3370*/  FFMA.FTZ R165, R178, c[0x0][0x23c], -R143 ;  /* 0x00008f00b2a57a23 */ /* 0x000fc4000001088f */
[----:B------:R-:W4:Y:S01]  /*3380*/  MUFU.EX2 R50, R50 ;  /* 0x0000003200327308 */ /* 0x000f220000000800 */
[C---:B------:R-:W-:Y:S01]  /*3390*/  HMMA.16816.F32.BF16 R124, R72.reuse, R116, RZ ;  /* 0x00000074487c723c */ /* 0x040fe200000418ff */
[----:B-----5:R-:W-:Y:S01]  /*33a0*/  F2FP.BF16.PACK_AB R70, R51, R42 ;  /* 0x0000002a3346723e */ /* 0x020fe200000010ff */
[----:B------:R-:W-:Y:S02]  /*33b0*/  FFMA.FTZ R176, R176, c[0x0][0x23c], -R143 ;  /* 0x00008f00b0b07a23 */ /* 0x000fe4000001088f */
[----:B------:R-:W-:Y:S02]  /*33c0*/  FADD.FTZ R53, R53, R46 ;  /* 0x0000002e35357221 */ /* 0x000fe40000010000 */
[----:B------:R-:W-:Y:S01]  /*33d0*/  FADD.FTZ R40, R41, R40 ;  /* 0x0000002829287221 */ /* 0x000fe20000010000 */
[----:B------:R-:W-:Y:S01]  /*33e0*/  MUFU.EX2 R49, R49 ;  /* 0x0000003100317308 */ /* 0x000fe20000000800 */
[----:B------:R-:W-:Y:S01]  /*33f0*/  HMMA.16816.F32.BF16 R108, R72, R100, RZ ;  /* 0x00000064486c723c */ /* 0x000fe200000418ff */
[----:B------:R-:W-:-:S02]  /*3400*/  FADD.FTZ R38, R38, R43 ;  /* 0x0000002b26267221 */ /* 0x000fc40000010000 */
[----:B------:R-:W-:Y:S02]  /*3410*/  FADD.FTZ R42, R42, R53 ;  /* 0x000000352a2a7221 */ /* 0x000fe40000010000 */
[----:B------:R-:W-:Y:S02]  /*3420*/  FADD.FTZ R39, R39, R40 ;  /* 0x0000002827277221 */ /* 0x000fe40000010000 */
[----:B------:R-:W5:Y:S01]  /*3430*/  MUFU.EX2 R36, R36 ;  /* 0x0000002400247308 */ /* 0x000f620000000800 */
[C---:B------:R-:W-:Y:S01]  /*3440*/  HMMA.16816.F32.BF16 R92, R72.reuse, R84, RZ ;  /* 0x00000054485c723c */ /* 0x040fe200000418ff */
[----:B----4-:R-:W-:Y:S01]  /*3450*/  F2FP.BF16.PACK_AB R69, R50, R55 ;  /* 0x000000373245723e */ /* 0x010fe200000010ff */
[----:B------:R-:W-:Y:S02]  /*3460*/  FADD.FTZ R50, R55, R50 ;  /* 0x0000003237327221 */ /* 0x000fe40000010000 */
[----:B------:R-:W-:Y:S02]  /*3470*/  FADD.FTZ R45, R45, R38 ;  /* 0x000000262d2d7221 */ /* 0x000fe40000010000 */
[----:B------:R-:W-:Y:S01]  /*3480*/  FADD.FTZ R42, R51, R42 ;  /* 0x0000002a332a7221 */ /* 0x000fe20000010000 */
[----:B------:R-:W-:Y:S01]  /*3490*/  MUFU.EX2 R31, R31 ;  /* 0x0000001f001f7308 */ /* 0x000fe20000000800 */
[----:B---3--:R-:W-:Y:S01]  /*34a0*/  HMMA.16816.F32.BF16 R76, R72, R4, RZ ;  /* 0x00000004484c723c */ /* 0x008fe200000418ff */
[----:B------:R-:W-:-:S02]  /*34b0*/  FADD.FTZ R28, R28, R39 ;  /* 0x000000271c1c7221 */ /* 0x000fc40000010000 */
[----:B------:R-:W-:Y:S02]  /*34c0*/  FADD.FTZ R30, R30, R45 ;  /* 0x0000002d1e1e7221 */ /* 0x000fe40000010000 */
[--C-:B------:R-:W-:Y:S02]  /*34d0*/  FFMA.FTZ R157, R210, c[0x0][0x23c], -R163.reuse ;  /* 0x00008f00d29d7a23 */ /* 0x100fe400000108a3 */
[----:B------:R-:W3:Y:S01]  /*34e0*/  MUFU.EX2 R0, R0 ;  /* 0x0000000000007308 */ /* 0x000ee20000000800 */
[C---:B------:R-:W-:Y:S01]  /*34f0*/  HMMA.16816.F32.BF16 R120, R72.reuse, R118, RZ ;  /* 0x000000764878723c */ /* 0x040fe200000418ff */
[----:B-----5:R-:W-:Y:S01]  /*3500*/  F2FP.BF16.PACK_AB R71, R36, R49 ;  /* 0x000000312447723e */ /* 0x020fe200000010ff */
[----:B------:R-:W-:Y:S02]  /*3510*/  FADD.FTZ R49, R49, R50 ;  /* 0x0000003231317221 */ /* 0x000fe40000010000 */
[----:B------:R-:W-:Y:S02]  /*3520*/  FFMA.FTZ R159, R182, c[0x0][0x23c], -R163 ;  /* 0x00008f00b69f7a23 */ /* 0x000fe400000108a3 */
[----:B------:R-:W-:Y:S01]  /*3530*/  FADD.FTZ R36, R36, R49 ;  /* 0x0000003124247221 */ /* 0x000fe20000010000 */
[----:B------:R-:W-:Y:S01]  /*3540*/  MUFU.EX2 R44, R44 ;  /* 0x0000002c002c7308 */ /* 0x000fe20000000800 */
[----:B------:R-:W-:Y:S01]  /*3550*/  HMMA.16816.F32.BF16 R104, R72, R102, RZ ;  /* 0x000000664868723c */ /* 0x000fe200000418ff */
[----:B------:R-:W-:-:S02]  /*3560*/  FFMA.FTZ R174, R174, c[0x0][0x23c], -R163 ;  /* 0x00008f00aeae7a23 */ /* 0x000fc400000108a3 */
[--C-:B------:R-:W-:Y:S02]  /*3570*/  FFMA.FTZ R168, R168, c[0x0][0x23c], -R151.reuse ;  /* 0x00008f00a8a87a23 */ /* 0x100fe40000010897 */
[--C-:B------:R-:W-:Y:S02]  /*3580*/  FFMA.FTZ R166, R166, c[0x0][0x23c], -R151.reuse ;  /* 0x00008f00a6a67a23 */ /* 0x100fe40000010897 */
[----:B------:R-:W-:Y:S01]  /*3590*/  MUFU.EX2 R47, R47 ;  /* 0x0000002f002f7308 */ /* 0x000fe20000000800 */
[----:B------:R-:W-:Y:S01]  /*35a0*/  HMMA.16816.F32.BF16 R88, R72, R86, RZ ;  /* 0x000000564858723c */ /* 0x000fe200000418ff */
[----:B------:R-:W-:Y:S02]  /*35b0*/  FFMA.FTZ R213, R164, c[0x0][0x23c], -R151 ;  /* 0x00008f00a4d57a23 */ /* 0x000fe40000010897 */
[--C-:B------:R-:W-:Y:S02]  /*35c0*/  FFMA.FTZ R160, R160, c[0x0][0x23c], -R147.reuse ;  /* 0x00008f00a0a07a23 */ /* 0x100fe40000010893 */
[----:B------:R-:W-:-:S02]  /*35d0*/  FFMA.FTZ R150, R150, c[0x0][0x23c], -R147 ;  /* 0x00008f0096967a23 */ /* 0x000fc40000010893 */
[----:B------:R-:W-:Y:S01]  /*35e0*/  MUFU.EX2 R57, R57 ;  /* 0x0000003900397308 */ /* 0x000fe20000000800 */
[----:B------:R-:W-:Y:S01]  /*35f0*/  HMMA.16816.F32.BF16 R72, R72, R6, RZ ;  /* 0x000000064848723c */ /* 0x000fe200000418ff */
[----:B------:R-:W-:-:S06]  /*3600*/  FFMA.FTZ R211, R148, c[0x0][0x23c], -R147 ;  /* 0x00008f0094d37a23 */ /* 0x000fcc0000010893 */
[----:B------:R-:W4:Y:S01]  /*3610*/  MUFU.EX2 R48, R48 ;  /* 0x0000003000307308 */ /* 0x000f220000000800 */
[C---:B------:R-:W-:Y:S07]  /*3620*/  HMMA.16816.F32.BF16 R128, R68.reuse, R116, RZ ;  /* 0x000000744480723c */ /* 0x040fee00000418ff */
[----:B------:R-:W-:Y:S01]  /*3630*/  MUFU.EX2 R52, R52 ;  /* 0x0000003400347308 */ /* 0x000fe20000000800 */
[C---:B------:R-:W-:Y:S07]  /*3640*/  HMMA.16816.F32.BF16 R112, R68.reuse, R100, RZ ;  /* 0x000000644470723c */ /* 0x040fee00000418ff */
[----:B------:R-:W5:Y:S01]  /*3650*/  MUFU.EX2 R59, R59 ;  /* 0x0000003b003b7308 */ /* 0x000f620000000800 */
[C---:B------:R-:W-:Y:S07]  /*3660*/  HMMA.16816.F32.BF16 R96, R68.reuse, R84, RZ ;  /* 0x000000544460723c */ /* 0x040fee00000418ff */
[----:B------:R-:W-:Y:S01]  /*3670*/  MUFU.EX2 R37, R37 ;  /* 0x0000002500257308 */ /* 0x000fe20000000800 */
[C---:B------:R-:W-:Y:S07]  /*3680*/  HMMA.16816.F32.BF16 R116, R68.reuse, R118, RZ ;  /* 0x000000764474723c */ /* 0x040fee00000418ff */
[----:B------:R-:W1:Y:S01]  /*3690*/  MUFU.EX2 R2, R2 ;  /* 0x0000000200027308 */ /* 0x000e620000000800 */
[C---:B------:R-:W-:Y:S07]  /*36a0*/  HMMA.16816.F32.BF16 R100, R68.reuse, R102, RZ ;  /* 0x000000664464723c */ /* 0x040fee00000418ff */
[----:B------:R-:W-:Y:S01]  /*36b0*/  MUFU.EX2 R54, R54 ;  /* 0x0000003600367308 */ /* 0x000fe20000000800 */
[C---:B------:R-:W-:Y:S07]  /*36c0*/  HMMA.16816.F32.BF16 R84, R68.reuse, R86, RZ ;  /* 0x000000564454723c */ /* 0x040fee00000418ff */
[----:B------:R-:W-:Y:S01]  /*36d0*/  MUFU.EX2 R61, R61 ;  /* 0x0000003d003d7308 */ /* 0x000fe20000000800 */
[C---:B------:R-:W-:Y:S07]  /*36e0*/  HMMA.16816.F32.BF16 R80, R68.reuse, R4, RZ ;  /* 0x000000044450723c */ /* 0x040fee00000418ff */
[----:B------:R-:W-:Y:S01]  /*36f0*/  MUFU.EX2 R65, R65 ;  /* 0x0000004100417308 */ /* 0x000fe20000000800 */
[----:B------:R-:W-:Y:S01]  /*3700*/  HMMA.16816.F32.BF16 R68, R68, R6, RZ ;  /* 0x000000064444723c */ /* 0x000fe200000418ff */
[----:B---3--:R-:W-:Y:S01]  /*3710*/  F2FP.BF16.PACK_AB R4, R0, R31 ;  /* 0x0000001f0004723e */ /* 0x008fe200000010ff */
[----:B------:R-:W-:Y:S01]  /*3720*/  FADD.FTZ R31, R31, R28 ;  /* 0x0000001c1f1f7221 */ /* 0x000fe20000010000 */
[----:B----4-:R-:W-:Y:S01]  /*3730*/  F2FP.BF16.PACK_AB R5, R48, R57 ;  /* 0x000000393005723e */ /* 0x010fe200000010ff */
[----:B------:R-:W-:-:S02]  /*3740*/  FADD.FTZ R57, R57, R30 ;  /* 0x0000001e39397221 */ /* 0x000fc40000010000 */
[----:B------:R-:W-:Y:S01]  /*3750*/  FADD.FTZ R31, R0, R31 ;  /* 0x0000001f001f7221 */ /* 0x000fe20000010000 */
[----:B------:R-:W3:Y:S01]  /*3760*/  MUFU.EX2 R58, R58 ;  /* 0x0000003a003a7308 */ /* 0x000ee20000000800 */
[----:B------:R-:W-:Y:S01]  /*3770*/  F2FP.BF16.PACK_AB R6, R47, R44 ;  /* 0x0000002c2f06723e */ /* 0x000fe200000010ff */
[----:B------:R-:W-:Y:S01]  /*3780*/  FADD.FTZ R57, R48, R57 ;  /* 0x0000003930397221 */ /* 0x000fe20000010000 */
[----:B-----5:R-:W-:Y:S01]  /*3790*/  F2FP.BF16.PACK_AB R7, R59, R52 ;  /* 0x000000343b07723e */ /* 0x020fe200000010ff */
[----:B------:R-:W-:Y:S02]  /*37a0*/  FADD.FTZ R44, R44, R31 ;  /* 0x0000001f2c2c7221 */ /* 0x000fe40000010000 */
[----:B------:R-:W-:Y:S02]  /*37b0*/  FADD.FTZ R52, R52, R57 ;  /* 0x0000003934347221 */ /* 0x000fe40000010000 */
[----:B------:R-:W-:Y:S01]  /*37c0*/  MUFU.EX2 R60, R60 ;  /* 0x0000003c003c7308 */ /* 0x000fe20000000800 */
[----:B------:R-:W-:Y:S01]  /*37d0*/  FADD.FTZ R44, R47, R44 ;  /* 0x0000002c2f2c7221 */ /* 0x000fe20000010000 */
[----:B-1----:R-:W-:Y:S01]  /*37e0*/  HMMA.16816.F32.BF16 R124, R4, R8, R124 ;  /* 0x00000008047c723c */ /* 0x002fe2000004187c */
[----:B------:R-:W-:-:S05]  /*37f0*/  FADD.FTZ R59, R59, R52 ;  /* 0x000000343b3b7221 */ /* 0x000fca0000010000 */
[----:B------:R-:W1:Y:S02]  /*3800*/  MUFU.EX2 R67, R67 ;  /* 0x0000004300437308 */ /* 0x000e640000000800 */
[C---:B--2---:R-:W-:Y:S06]  /*3810*/  HMMA.16816.F32.BF16 R108, R4.reuse, R24, R108 ;  /* 0x00000018046c723c */ /* 0x044fec000004186c */
[----:B------:R-:W-:Y:S02]  /*3820*/  MUFU.EX2 R141, R141 ;  /* 0x0000008d008d7308 */ /* 0x000fe40000000800 */
[C---:B------:R-:W-:Y:S06]  /*3830*/  HMMA.16816.F32.BF16 R92, R4.reuse, R32, R92 ;  /* 0x00000020045c723c */ /* 0x040fec000004185c */
[----:B------:R-:W2:Y:S02]  /*3840*/  MUFU.EX2 R64, R64 ;  /* 0x0000004000407308 */ /* 0x000ea40000000800 */
[C---:B------:R-:W-:Y:S06]  /*3850*/  HMMA.16816.F32.BF16 R76, R4.reuse, R20, R76 ;  /* 0x00000014044c723c */ /* 0x040fec000004184c */
[----:B------:R-:W-:Y:S02]  /*3860*/  MUFU.EX2 R142, R142 ;  /* 0x0000008e008e7308 */ /* 0x000fe40000000800 */
[C---:B------:R-:W-:Y:S06]  /*3870*/  HMMA.16816.F32.BF16 R120, R4.reuse, R10, R120 ;  /* 0x0000000a0478723c */ /* 0x040fec0000041878 */
[----:B------:R-:W4:Y:S02]  /*3880*/  MUFU.EX2 R145, R145 ;  /* 0x0000009100917308 */ /* 0x000f240000000800 */
[C---:B------:R-:W-:Y:S06]  /*3890*/  HMMA.16816.F32.BF16 R104, R4.reuse, R26, R104 ;  /* 0x0000001a0468723c */ /* 0x040fec0000041868 */
[----:B------:R-:W-:Y:S02]  /*38a0*/  MUFU.EX2 R149, R149 ;  /* 0x0000009500957308 */ /* 0x000fe40000000800 */
[C---:B------:R-:W-:Y:S06]  /*38b0*/  HMMA.16816.F32.BF16 R88, R4.reuse, R34, R88 ;  /* 0x000000220458723c */ /* 0x040fec0000041858 */
[----:B------:R-:W-:Y:S02]  /*38c0*/  MUFU.EX2 R158, R158 ;  /* 0x0000009e009e7308 */ /* 0x000fe40000000800 */
[----:B------:R-:W-:Y:S06]  /*38d0*/  HMMA.16816.F32.BF16 R72, R4, R22, R72 ;  /* 0x000000160448723c */ /* 0x000fec0000041848 */
[----:B------:R-:W-:Y:S01]  /*38e0*/  MUFU.EX2 R56, R56 ;  /* 0x0000003800387308 */ /* 0x000fe20000000800 */
[----:B------:R-:W-:Y:S01]  /*38f0*/  F2FP.BF16.PACK_AB R4, R2, R37 ;  /* 0x000000250204723e */ /* 0x000fe200000010ff */
[----:B------:R-:W-:Y:S01]  /*3900*/  FADD.FTZ R37, R37, R42 ;  /* 0x0000002a25257221 */ /* 0x000fe20000010000 */
[----:B---3--:R-:W-:Y:S01]  /*3910*/  F2FP.BF16.PACK_AB R5, R58, R65 ;  /* 0x000000413a05723e */ /* 0x008fe200000010ff */
[----:B------:R-:W-:Y:S01]  /*3920*/  FADD.FTZ R65, R65, R36 ;  /* 0x0000002441417221 */ /* 0x000fe20000010000 */
[----:B------:R-:W-:Y:S01]  /*3930*/  F2FP.BF16.PACK_AB R6, R61, R54 ;  /* 0x000000363d06723e */ /* 0x000fe200000010ff */
[----:B------:R-:W-:Y:S01]  /*3940*/  FADD.FTZ R37, R2, R37 ;  /* 0x0000002502257221 */ /* 0x000fe20000010000 */
[----:B-1----:R-:W-:Y:S01]  /*3950*/  F2FP.BF16.PACK_AB R7, R67, R60 ;  /* 0x0000003c4307723e */ /* 0x002fe200000010ff */
[----:B------:R-:W-:Y:S01]  /*3960*/  MUFU.EX2 R63, R63 ;  /* 0x0000003f003f7308 */ /* 0x000fe20000000800 */
[----:B------:R-:W-:-:S02]  /*3970*/  FADD.FTZ R65, R58, R65 ;  /* 0x000000413a417221 */ /* 0x000fc40000010000 */
[----:B------:R-:W-:Y:S02]  /*3980*/  FADD.FTZ R54, R54, R37 ;  /* 0x0000002536367221 */ /* 0x000fe40000010000 */
[----:B------:R-:W-:Y:S01]  /*3990*/  FADD.FTZ R60, R60, R65 ;  /* 0x000000413c3c7221 */ /* 0x000fe20000010000 */
[----:B------:R-:W-:Y:S01]  /*39a0*/  HMMA.16816.F32.BF16 R96, R4, R32, R96 ;  /* 0x000000200460723c */ /* 0x000fe20000041860 */
[----:B------:R-:W-:Y:S01]  /*39b0*/  FADD.FTZ R61, R61, R54 ;  /* 0x000000363d3d7221 */ /* 0x000fe20000010000 */
[----:B------:R-:W-:Y:S01]  /*39c0*/  MUFU.EX2 R62, R62 ;  /* 0x0000003e003e7308 */ /* 0x000fe20000000800 */
[----:B------:R-:W-:-:S04]  /*39d0*/  FADD.FTZ R60, R67, R60 ;  /* 0x0000003c433c7221 */ /* 0x000fc80000010000 */
[--C-:B------:R-:W-:Y:S01]  /*39e0*/  FFMA.FTZ R32, R14, c[0x0][0x23c], -R147.reuse ;  /* 0x00008f000e207a23 */ /* 0x100fe20000010893 */
[C---:B------:R-:W-:Y:S01]  /*39f0*/  HMMA.16816.F32.BF16 R128, R4.reuse, R8, R128 ;  /* 0x000000080480723c */ /* 0x040fe20000041880 */
[----:B------:R-:W-:Y:S01]  /*3a00*/  FFMA.FTZ R33, R12, c[0x0][0x23c], -R147 ;  /* 0x00008f000c217a23 */ /* 0x000fe20000010893 */
[----:B------:R-:W-:Y:S01]  /*3a10*/  MUFU.EX2 R161, R161 ;  /* 0x000000a100a17308 */ /* 0x000fe20000000800 */
[----:B------:R-:W1:Y:S05]  /*3a20*/  LDSM.16.MT88.4 R12, [R190+0x7000] ;  /* 0x00700000be0c783b */ /* 0x000e6a0000004200 */
[C---:B------:R-:W-:Y:S02]  /*3a30*/  HMMA.16816.F32.BF16 R112, R4.reuse, R24, R112 ;  /* 0x000000180470723c */ /* 0x040fe40000041870 */
[----:B------:R-:W-:Y:S06]  /*3a40*/  MUFU.EX2 R32, R32 ;  /* 0x0000002000207308 */ /* 0x000fec0000000800 */
[C---:B------:R-:W-:Y:S01]  /*3a50*/  HMMA.16816.F32.BF16 R116, R4.reuse, R10, R116 ;  /* 0x0000000a0474723c */ /* 0x040fe20000041874 */
[----:B------:R-:W3:Y:S01]  /*3a60*/  LDSM.16.MT88.4 R8, [R189+0x7000] ;  /* 0x00700000bd08783b */ /* 0x000ee20000004200 */
[----:B------:R-:W5:Y:S06]  /*3a70*/  MUFU.EX2 R33, R33 ;  /* 0x0000002100217308 */ /* 0x000f6c0000000800 */
[C---:B------:R-:W-:Y:S01]  /*3a80*/  HMMA.16816.F32.BF16 R100, R4.reuse, R26, R100 ;  /* 0x0000001a0464723c */ /* 0x040fe20000041864 */
[----:B------:R-:W1:Y:S01]  /*3a90*/  LDSM.16.MT88.4 R24, [R188+0x7000] ;  /* 0x00700000bc18783b */ /* 0x000e620000004200 */
[----:B------:R-:W1:Y:S06]  /*3aa0*/  MUFU.EX2 R172, R172 ;  /* 0x000000ac00ac7308 */ /* 0x000e6c0000000800 */
[C---:B------:R-:W-:Y:S02]  /*3ab0*/  HMMA.16816.F32.BF16 R84, R4.reuse, R34, R84 ;  /* 0x000000220454723c */ /* 0x040fe40000041854 */
[----:B------:R-:W-:Y:S05]  /*3ac0*/  MUFU.EX2 R165, R165 ;  /* 0x000000a500a57308 */ /* 0x000fea0000000800 */
[--C-:B------:R-:W-:Y:S01]  /*3ad0*/  FFMA.FTZ R35, R214, c[0x0][0x23c], -R163.reuse ;  /* 0x00008f00d6237a23 */ /* 0x100fe200000108a3 */
[----:B------:R-:W-:Y:S01]  /*3ae0*/  HMMA.16816.F32.BF16 R80, R4, R20, R80 ;  /* 0x000000140450723c */ /* 0x000fe20000041850 */
[----:B------:R-:W-:Y:S01]  /*3af0*/  FFMA.FTZ R34, R212, c[0x0][0x23c], -R163 ;  /* 0x00008f00d4227a23 */ /* 0x000fe200000108a3 */
[----:B------:R-:W-:Y:S01]  /*3b00*/  MUFU.EX2 R176, R176 ;  /* 0x000000b000b07308 */ /* 0x000fe20000000800 */
[----:B------:R-:W-:-:S02]  /*3b10*/  FFMA.FTZ R163, R170, c[0x0][0x23c], -R151 ;  /* 0x00008f00aaa37a23 */ /* 0x000fc40000010897 */
[----:B------:R-:W-:-:S03]  /*3b20*/  FFMA.FTZ R151, R162, c[0x0][0x23c], -R147 ;  /* 0x00008f00a2977a23 */ /* 0x000fc60000010893 */
[----:B------:R-:W-:Y:S01]  /*3b30*/  HMMA.16816.F32.BF16 R68, R4, R22, R68 ;  /* 0x000000160444723c */ /* 0x000fe20000041844 */
[----:B------:R-:W3:Y:S01]  /*3b40*/  LDSM.16.MT88.4 R20, [R191+0x7800] ;  /* 0x00780000bf14783b */ /* 0x000ee20000004200 */
[----:B------:R-:W1:Y:S05]  /*3b50*/  MUFU.EX2 R35, R35 ;  /* 0x0000002300237308 */ /* 0x000e6a0000000800 */
[----:B--2---:R-:W-:Y:S01]  /*3b60*/  F2FP.BF16.PACK_AB R4, R64, R141 ;  /* 0x0000008d4004723e */ /* 0x004fe200000010ff */
[----:B------:R-:W-:Y:S01]  /*3b70*/  FADD.FTZ R141, R141, R44 ;  /* 0x0000002c8d8d7221 */ /* 0x000fe20000010000 */
[----:B----4-:R-:W-:Y:S01]  /*3b80*/  F2FP.BF16.PACK_AB R6, R145, R142 ;  /* 0x0000008e9106723e */ /* 0x010fe200000010ff */
[----:B------:R-:W-:Y:S01]  /*3b90*/  MUFU.EX2 R163, R163 ;  /* 0x000000a300a37308 */ /* 0x000fe20000000800 */
[----:B-----5:R-:W-:Y:S01]  /*3ba0*/  F2FP.BF16.PACK_AB R5, R33, R32 ;  /* 0x000000202105723e */ /* 0x020fe200000010ff */
[----:B------:R-:W-:Y:S01]  /*3bb0*/  FADD.FTZ R32, R32, R59 ;  /* 0x0000003b20207221 */ /* 0x000fe20000010000 */
[----:B------:R-:W-:Y:S01]  /*3bc0*/  F2FP.BF16.PACK_AB R7, R158, R149 ;  /* 0x000000959e07723e */ /* 0x000fe200000010ff */
[----:B------:R-:W-:-:S02]  /*3bd0*/  FADD.FTZ R141, R64, R141 ;  /* 0x0000008d408d7221 */ /* 0x000fc40000010000 */
[----:B------:R-:W-:Y:S02]  /*3be0*/  FADD.FTZ R32, R33, R32 ;  /* 0x0000002021207221 */ /* 0x000fe40000010000 */
[----:B------:R-:W2:Y:S01]  /*3bf0*/  MUFU.EX2 R168, R168 ;  /* 0x000000a800a87308 */ /* 0x000ea20000000800 */
[----:B------:R-:W-:Y:S01]  /*3c00*/  FADD.FTZ R142, R142, R141 ;  /* 0x0000008d8e8e7221 */ /* 0x000fe20000010000 */
[C---:B------:R-:W-:Y:S01]  /*3c10*/  HMMA.16816.F32.BF16 R124, R4.reuse, R16, R124 ;  /* 0x00000010047c723c */ /* 0x040fe2000004187c */
[----:B------:R-:W-:Y:S02]  /*3c20*/  FADD.FTZ R149, R149, R32 ;  /* 0x0000002095957221 */ /* 0x000fe40000010000 */
[----:B------:R-:W-:Y:S02]  /*3c30*/  FADD.FTZ R142, R145, R142 ;  /* 0x0000008e918e7221 */ /* 0x000fe40000010000 */
[----:B------:R-:W-:Y:S01]  /*3c40*/  FADD.FTZ R158, R158, R149 ;  /* 0x000000959e9e7221 */ /* 0x000fe20000010000 */
[----:B------:R-:W-:Y:S02]  /*3c50*/  MUFU.EX2 R166, R166 ;  /* 0x000000a600a67308 */ /* 0x000fe40000000800 */
[C---:B-1----:R-:W-:Y:S06]  /*3c60*/  HMMA.16816.F32.BF16 R108, R4.reuse, R12, R108 ;  /* 0x0000000c046c723c */ /* 0x042fec000004186c */
[----:B------:R-:W1:Y:S02]  /*3c70*/  MUFU.EX2 R213, R213 ;  /* 0x000000d500d57308 */ /* 0x000e640000000800 */
[C---:B---3--:R-:W-:Y:S06]  /*3c80*/  HMMA.16816.F32.BF16 R92, R4.reuse, R8, R92 ;  /* 0x00000008045c723c */ /* 0x048fec000004185c */
[----:B------:R-:W-:Y:S02]  /*3c90*/  MUFU.EX2 R151, R151 ;  /* 0x0000009700977308 */ /* 0x000fe40000000800 */
[C---:B------:R-:W-:Y:S06]  /*3ca0*/  HMMA.16816.F32.BF16 R76, R4.reuse, R24, R76 ;  /* 0x00000018044c723c */ /* 0x040fec000004184c */
[----:B------:R-:W3:Y:S02]  /*3cb0*/  MUFU.EX2 R160, R160 ;  /* 0x000000a000a07308 */ /* 0x000ee40000000800 */
[C---:B------:R-:W-:Y:S06]  /*3cc0*/  HMMA.16816.F32.BF16 R120, R4.reuse, R18, R120 ;  /* 0x000000120478723c */ /* 0x040fec0000041878 */
[----:B------:R-:W-:Y:S02]  /*3cd0*/  MUFU.EX2 R150, R150 ;  /* 0x0000009600967308 */ /* 0x000fe40000000800 */
[C---:B------:R-:W-:Y:S06]  /*3ce0*/  HMMA.16816.F32.BF16 R104, R4.reuse, R14, R104 ;  /* 0x0000000e0468723c */ /* 0x040fec0000041868 */
[----:B------:R-:W4:Y:S02]  /*3cf0*/  MUFU.EX2 R211, R211 ;  /* 0x000000d300d37308 */ /* 0x000f240000000800 */
[C---:B------:R-:W-:Y:S06]  /*3d00*/  HMMA.16816.F32.BF16 R88, R4.reuse, R10, R88 ;  /* 0x0000000a0458723c */ /* 0x040fec0000041858 */
[----:B------:R-:W-:Y:S02]  /*3d10*/  MUFU.EX2 R34, R34 ;  /* 0x0000002200227308 */ /* 0x000fe40000000800 */
[----:B------:R-:W-:Y:S06]  /*3d20*/  HMMA.16816.F32.BF16 R72, R4, R26, R72 ;  /* 0x0000001a0448723c */ /* 0x000fec0000041848 */
[----:B------:R-:W5:Y:S01]  /*3d30*/  MUFU.EX2 R157, R157 ;  /* 0x0000009d009d7308 */ /* 0x000f620000000800 */
[----:B------:R-:W-:Y:S01]  /*3d40*/  F2FP.BF16.PACK_AB R4, R63, R56 ;  /* 0x000000383f04723e */ /* 0x000fe200000010ff */
[----:B------:R-:W-:Y:S01]  /*3d50*/  FADD.FTZ R56, R56, R61 ;  /* 0x0000003d38387221 */ /* 0x000fe20000010000 */
[----:B------:R-:W-:Y:S01]  /*3d60*/  F2FP.BF16.PACK_AB R5, R172, R161 ;  /* 0x000000a1ac05723e */ /* 0x000fe200000010ff */
[----:B------:R-:W-:Y:S01]  /*3d70*/  FADD.FTZ R161, R161, R60 ;  /* 0x0000003ca1a17221 */ /* 0x000fe20000010000 */
[----:B------:R-:W-:Y:S01]  /*3d80*/  F2FP.BF16.PACK_AB R6, R35, R62 ;  /* 0x0000003e2306723e */ /* 0x000fe200000010ff */
[----:B------:R-:W-:Y:S01]  /*3d90*/  FADD.FTZ R63, R63, R56 ;  /* 0x000000383f3f7221 */ /* 0x000fe20000010000 */
[----:B------:R-:W-:Y:S01]  /*3da0*/  F2FP.BF16.PACK_AB R7, R176, R165 ;  /* 0x000000a5b007723e */ /* 0x000fe200000010ff */
[----:B------:R-:W-:Y:S01]  /*3db0*/  MUFU.EX2 R159, R159 ;  /* 0x0000009f009f7308 */ /* 0x000fe20000000800 */
[----:B------:R-:W-:-:S02]  /*3dc0*/  FADD.FTZ R172, R172, R161 ;  /* 0x000000a1acac7221 */ /* 0x000fc40000010000 */
[----:B------:R-:W-:Y:S02]  /*3dd0*/  FADD.FTZ R62, R62, R63 ;  /* 0x0000003f3e3e7221 */ /* 0x000fe40000010000 */
[----:B------:R-:W-:Y:S01]  /*3de0*/  FADD.FTZ R165, R165, R172 ;  /* 0x000000aca5a57221 */ /* 0x000fe20000010000 */
[----:B------:R-:W-:Y:S01]  /*3df0*/  HMMA.16816.F32.BF16 R128, R4, R16, R128 ;  /* 0x000000100480723c */ /* 0x000fe20000041880 */
[----:B------:R-:W-:Y:S01]  /*3e00*/  FADD.FTZ R35, R35, R62 ;  /* 0x0000003e23237221 */ /* 0x000fe20000010000 */
[----:B------:R-:W-:Y:S01]  /*3e10*/  MUFU.EX2 R174, R174 ;  /* 0x000000ae00ae7308 */ /* 0x000fe20000000800 */
[----:B------:R-:W-:-:S05]  /*3e20*/  FADD.FTZ R165, R176, R165 ;  /* 0x000000a5b0a57221 */ /* 0x000fca0000010000 */
[C---:B------:R-:W-:Y:S01]  /*3e30*/  HMMA.16816.F32.BF16 R116, R4.reuse, R18, R116 ;  /* 0x000000120474723c */ /* 0x040fe20000041874 */
[----:B------:R-:W1:Y:S07]  /*3e40*/  LDSM.16.MT88.4 R16, [R190+0x7800] ;  /* 0x00780000be10783b */ /* 0x000e6e0000004200 */
[C---:B------:R-:W-:Y:S08]  /*3e50*/  HMMA.16816.F32.BF16 R112, R4.reuse, R12, R112 ;  /* 0x0000000c0470723c */ /* 0x040ff00000041870 */
[C---:B------:R-:W-:Y:S01]  /*3e60*/  HMMA.16816.F32.BF16 R100, R4.reuse, R14, R100 ;  /* 0x0000000e0464723c */ /* 0x040fe20000041864 */
[----:B------:R-:W1:Y:S07]  /*3e70*/  LDSM.16.MT88.4 R12, [R189+0x7800] ;  /* 0x00780000bd0c783b */ /* 0x000e6e0000004200 */
[C---:B------:R-:W-:Y:S08]  /*3e80*/  HMMA.16816.F32.BF16 R96, R4.reuse, R8, R96 ;  /* 0x000000080460723c */ /* 0x040ff00000041860 */
[C---:B------:R-:W-:Y:S01]  /*3e90*/  HMMA.16816.F32.BF16 R84, R4.reuse, R10, R84 ;  /* 0x0000000a0454723c */ /* 0x040fe20000041854 */
[----:B------:R-:W5:Y:S07]  /*3ea0*/  LDSM.16.MT88.4 R8, [R188+0x7800] ;  /* 0x00780000bc08783b */ /* 0x000f6e0000004200 */
[C---:B------:R-:W-:Y:S07]  /*3eb0*/  HMMA.16816.F32.BF16 R80, R4.reuse, R24, R80 ;  /* 0x000000180450723c */ /* 0x040fee0000041850 */
[--C-:B------:R-:W-:Y:S01]  /*3ec0*/  FFMA.FTZ R24, R146, c[0x0][0x23c], -R143.reuse ;  /* 0x00008f0092187a23 */ /* 0x100fe2000001088f */
[----:B------:R-:W-:Y:S01]  /*3ed0*/  HMMA.16816.F32.BF16 R68, R4, R26, R68 ;  /* 0x0000001a0444723c */ /* 0x000fe20000041844 */
[----:B------:R-:W-:-:S04]  /*3ee0*/  FFMA.FTZ R25, R144, c[0x0][0x23c], -R143 ;  /* 0x00008f0090197a23 */ /* 0x000fc8000001088f */
[----:B------:R-:W-:Y:S02]  /*3ef0*/  MUFU.EX2 R24, R24 ;  /* 0x0000001800187308 */ /* 0x000fe40000000800 */
[--C-:B------:R-:W-:Y:S01]  /*3f00*/  FFMA.FTZ R26, R140, c[0x0][0x23c], -R143.reuse ;  /* 0x00008f008c1a7a23 */ /* 0x100fe2000001088f */
[----:B--2---:R-:W-:Y:S01]  /*3f10*/  F2FP.BF16.PACK_AB R4, R168, R163 ;  /* 0x000000a3a804723e */ /* 0x004fe200000010ff */
[----:B------:R-:W-:Y:S01]  /*3f20*/  FFMA.FTZ R27, R66, c[0x0][0x23c], -R143 ;  /* 0x00008f00421b7a23 */ /* 0x000fe2000001088f */
[----:B-1----:R-:W-:Y:S01]  /*3f30*/  F2FP.BF16.PACK_AB R6, R213, R166 ;  /* 0x000000a6d506723e */ /* 0x002fe200000010ff */
[----:B------:R-:W-:Y:S01]  /*3f40*/  FADD.FTZ R163, R163, R142 ;  /* 0x0000008ea3a37221 */ /* 0x000fe20000010000 */
[----:B---3--:R-:W-:Y:S01]  /*3f50*/  F2FP.BF16.PACK_AB R5, R160, R151 ;  /* 0x00000097a005723e */ /* 0x008fe200000010ff */
[----:B------:R-:W1:Y:S01]  /*3f60*/  MUFU.EX2 R25, R25 ;  /* 0x0000001900197308 */ /* 0x000e620000000800 */
[----:B----4-:R-:W-:Y:S01]  /*3f70*/  F2FP.BF16.PACK_AB R7, R211, R150 ;  /* 0x00000096d307723e */ /* 0x010fe200000010ff */
[----:B------:R-:W-:-:S02]  /*3f80*/  FADD.FTZ R151, R151, R158 ;  /* 0x0000009e97977221 */ /* 0x000fc40000010000 */
[----:B------:R-:W-:Y:S02]  /*3f90*/  FADD.FTZ R163, R168, R163 ;  /* 0x000000a3a8a37221 */ /* 0x000fe40000010000 */
[----:B------:R-:W-:Y:S02]  /*3fa0*/  FADD.FTZ R151, R160, R151 ;  /* 0x00000097a0977221 */ /* 0x000fe40000010000 */
[----:B------:R-:W-:Y:S01]  /*3fb0*/  MUFU.EX2 R26, R26 ;  /* 0x0000001a001a7308 */ /* 0x000fe20000000800 */
[----:B------:R-:W-:Y:S01]  /*3fc0*/  HMMA.16816.F32.BF16 R124, R4, R20, R124 ;  /* 0x00000014047c723c */ /* 0x000fe2000004187c */
[----:B------:R-:W-:Y:S02]  /*3fd0*/  FADD.FTZ R166, R166, R163 ;  /* 0x000000a3a6a67221 */ /* 0x000fe40000010000 */
[----:B------:R-:W-:Y:S02]  /*3fe0*/  FADD.FTZ R150, R150, R151 ;  /* 0x0000009796967221 */ /* 0x000fe40000010000 */
[----:B------:R-:W-:-:S02]  /*3ff0*/  FADD.FTZ R213, R213, R166 ;  /* 0x000000a6d5d57221 */ /* 0x000fc40000010000 */
[----:B------:R-:W2:Y:S01]  /*4000*/  MUFU.EX2 R27, R27 ;  /* 0x0000001b001b7308 */ /* 0x000ea20000000800 */
[----:B------:R-:W-:Y:S01]  /*4010*/  HMMA.16816.F32.BF16 R120, R4, R22, R120 ;  /* 0x000000160478723c */ /* 0x000fe20000041878 */
[----:B------:R-:W-:-:S07]  /*4020*/  FADD.FTZ R211, R211, R150 ;  /* 0x00000096d3d37221 */ /* 0x000fce0000010000 */
[C---:B------:R-:W-:Y:S08]  /*4030*/  HMMA.16816.F32.BF16 R108, R4.reuse, R16, R108 ;  /* 0x00000010046c723c */ /* 0x040ff0000004186c */
[C---:B------:R-:W-:Y:S08]  /*4040*/  HMMA.16816.F32.BF16 R104, R4.reuse, R18, R104 ;  /* 0x000000120468723c */ /* 0x040ff00000041868 */
[C---:B------:R-:W-:Y:S08]  /*4050*/  HMMA.16816.F32.BF16 R92, R4.reuse, R12, R92 ;  /* 0x0000000c045c723c */ /* 0x040ff0000004185c */
[C---:B------:R-:W-:Y:S08]  /*4060*/  HMMA.16816.F32.BF16 R88, R4.reuse, R14, R88 ;  /* 0x0000000e0458723c */ /* 0x040ff00000041858 */
[C---:B-----5:R-:W-:Y:S08]  /*4070*/  HMMA.16816.F32.BF16 R76, R4.reuse, R8, R76 ;  /* 0x00000008044c723c */ /* 0x060ff0000004184c */
[----:B------:R-:W-:Y:S07]  /*4080*/  HMMA.16816.F32.BF16 R72, R4, R10, R72 ;  /* 0x0000000a0448723c */ /* 0x000fee0000041848 */
[----:B------:R-:W-:Y:S01]  /*4090*/  F2FP.BF16.PACK_AB R4, R157, R34 ;  /* 0x000000229d04723e */ /* 0x000fe200000010ff */
[----:B------:R-:W-:Y:S01]  /*40a0*/  FADD.FTZ R34, R34, R35 ;  /* 0x0000002322227221 */ /* 0x000fe20000010000 */
[----:B-1----:R-:W-:Y:S01]  /*40b0*/  F2FP.BF16.PACK_AB R5, R25, R24 ;  /* 0x000000181905723e */ /* 0x002fe200000010ff */
[----:B------:R-:W-:Y:S01]  /*40c0*/  FADD.FTZ R24, R24, R165 ;  /* 0x000000a518187221 */ /* 0x000fe20000010000 */
[----:B------:R-:W-:Y:S01]  /*40d0*/  F2FP.BF16.PACK_AB R6, R174, R159 ;  /* 0x0000009fae06723e */ /* 0x000fe200000010ff */
[----:B------:R-:W-:Y:S01]  /*40e0*/  FADD.FTZ R34, R157, R34 ;  /* 0x000000229d227221 */ /* 0x000fe20000010000 */
[----:B--2---:R-:W-:Y:S01]  /*40f0*/  F2FP.BF16.PACK_AB R7, R27, R26 ;  /* 0x0000001a1b07723e */ /* 0x004fe200000010ff */
[----:B------:R-:W-:-:S02]  /*4100*/  FADD.FTZ R25, R25, R24 ;  /* 0x0000001819197221 */ /* 0x000fc40000010000 */
[----:B------:R-:W-:Y:S02]  /*4110*/  FADD.FTZ R159, R159, R34 ;  /* 0x000000229f9f7221 */ /* 0x000fe40000010000 */
[----:B------:R-:W-:Y:S02]  /*4120*/  FADD.FTZ R26, R26, R25 ;  /* 0x000000191a1a7221 */ /* 0x000fe40000010000 */
[----:B------:R-:W-:Y:S01]  /*4130*/  HMMA.16816.F32.BF16 R128, R4, R20, R128 ;  /* 0x000000140480723c */ /* 0x000fe20000041880 */
[----:B------:R-:W-:Y:S02]  /*4140*/  FADD.FTZ R215, R174, R159 ;  /* 0x0000009faed77221 */ /* 0x000fe40000010000 */
[----:B------:R-:W-:-:S05]  /*4150*/  FADD.FTZ R210, R27, R26 ;  /* 0x0000001a1bd27221 */ /* 0x000fca0000010000 */
        /* <DEDUP_REMOVED lines=19> */
[----:B------:R-:W-:Y:S02]  /*4290*/  LEA.HI.X R5, R6, c[0x0][0x174], R0, 0x1, P1 ;  /* 0x00005d0006057a11 */ /* 0x000fe400008f0c00 */
[----:B------:R-:W-:Y:S02]  /*42a0*/  IADD3 R16, P1, R12, UR4, RZ ;  /* 0x000000040c107c10 */ /* 0x000fe4000ff3e0ff */
[----:B------:R-:W-:Y:S02]  /*42b0*/  IADD3.X R13, R5, UR5, RZ, P0, !PT ;  /* 0x00000005050d7c10 */ /* 0x000fe400087fe4ff */
[----:B------:R-:W-:Y:S02]  /*42c0*/  IADD3 R14, P0, R16, UR4, RZ ;  /* 0x00000004100e7c10 */ /* 0x000fe4000ff1e0ff */
[----:B------:R-:W-:-:S04]  /*42d0*/  IADD3.X R17, R13, UR5, RZ, P1, !PT ;  /* 0x000000050d117c10 */ /* 0x000fc80008ffe4ff */
[----:B------:R-:W-:Y:S01]  /*42e0*/  IADD3.X R15, R17, UR5, RZ, P0, !PT ;  /* 0x00000005110f7c10 */ /* 0x000fe200087fe4ff */
        /* <DEDUP_REMOVED lines=8> */
[----:B------:R-:W4:Y:S04]  /*4370*/  LDSM.16.M88.4 R8, [R197] ;  /* 0x00000000c508783b */ /* 0x000f280000000200 */
[----:B------:R-:W1:Y:S04]  /*4380*/  LDSM.16.M88.4 R60, [R198+0x2000] ;  /* 0x00200000c63c783b */ /* 0x000e680000000200 */
[----:B------:R-:W-:Y:S04]  /*4390*/  LDSM.16.M88.4 R56, [R196] ;  /* 0x00000000c438783b */ /* 0x000fe80000000200 */
[----:B------:R-:W5:Y:S04]  /*43a0*/  LDSM.16.M88.4 R36, [R195] ;  /* 0x00000000c324783b */ /* 0x000f680000000200 */
[----:B------:R-:W2:Y:S04]  /*43b0*/  LDSM.16.M88.4 R52, [R196+0x2000] ;  /* 0x00200000c434783b */ /* 0x000ea80000000200 */
[----:B------:R-:W-:Y:S04]  /*43c0*/  LDSM.16.M88.4 R24, [R193] ;  /* 0x00000000c118783b */ /* 0x000fe80000000200 */
[----:B------:R-:W5:Y:S04]  /*43d0*/  LDSM.16.M88.4 R32, [R194] ;  /* 0x00000000c220783b */ /* 0x000f680000000200 */
[----:B------:R-:W5:Y:S04]  /*43e0*/  LDSM.16.M88.4 R28, [R194+0x2000] ;  /* 0x00200000c21c783b */ /* 0x000f680000000200 */
[----:B------:R-:W5:Y:S04]  /*43f0*/  LDSM.16.M88.4 R144, [R197+0x800] ;  /* 0x00080000c590783b */ /* 0x000f680000000200 */
[----:B------:R-:W-:Y:S01]  /*4400*/  LDSM.16.M88.4 R148, [R184] ;  /* 0x00000000b894783b */ /* 0x000fe20000000200 */
[-C--:B----4-:R-:W-:Y:S03]  /*4410*/  HMMA.16816.F32.BF16 R140, R64, R8.reuse, RZ ;  /* 0x00000008408c723c */ /* 0x090fe600000418ff */
[----:B------:R-:W4:Y:S04]  /*4420*/  LDSM.16.M88.4 R20, [R192] ;  /* 0x00000000c014783b */ /* 0x000f280000000200 */
[----:B---3--:R-:W3:Y:S01]  /*4430*/  LDSM.16.M88.4 R16, [R192+0x2000] ;  /* 0x00200000c010783b */ /* 0x008ee20000000200 */
[C---:B-1----:R-:W-:Y:S03]  /*4440*/  HMMA.16816.F32.BF16 R4, R60.reuse, R8, RZ ;  /* 0x000000083c04723c */ /* 0x042fe600000418ff */
[----:B------:R-:W1:Y:S04]  /*4450*/  LDSM.16.M88.4 R48, [R195+0x800] ;  /* 0x00080000c330783b */ /* 0x000e680000000200 */
[----:B------:R-:W0:Y:S01]  /*4460*/  LDGDEPBAR ;  /* 0x00000000000079af */ /* 0x000e220000000000 */
[----:B--2---:R-:W-:Y:S08]  /*4470*/  HMMA.16816.F32.BF16 R12, R60, R10, RZ ;  /* 0x0000000a3c0c723c */ /* 0x004ff000000418ff */
[----:B-----5:R-:W-:Y:S08]  /*4480*/  HMMA.16816.F32.BF16 R140, R56, R36, R140 ;  /* 0x00000024388c723c */ /* 0x020ff0000004188c */
[----:B------:R-:W-:Y:S08]  /*4490*/  HMMA.16816.F32.BF16 R8, R64, R10, RZ ;  /* 0x0000000a4008723c */ /* 0x000ff000000418ff */
[----:B------:R-:W-:Y:S08]  /*44a0*/  HMMA.16816.F32.BF16 R4, R52, R36, R4 ;  /* 0x000000243404723c */ /* 0x000ff00000041804 */
[----:B------:R-:W-:Y:S08]  /*44b0*/  HMMA.16816.F32.BF16 R140, R32, R24, R140 ;  /* 0x00000018208c723c */ /* 0x000ff0000004188c */
[-C--:B------:R-:W-:Y:S08]  /*44c0*/  HMMA.16816.F32.BF16 R12, R52, R38.reuse, R12 ;  /* 0x00000026340c723c */ /* 0x080ff0000004180c */
[----:B------:R-:W-:Y:S08]  /*44d0*/  HMMA.16816.F32.BF16 R8, R56, R38, R8 ;  /* 0x000000263808723c */ /* 0x000ff00000041808 */
[----:B------:R-:W-:Y:S08]  /*44e0*/  HMMA.16816.F32.BF16 R4, R28, R24, R4 ;  /* 0x000000181c04723c */ /* 0x000ff00000041804 */
[-C--:B------:R-:W-:Y:S08]  /*44f0*/  HMMA.16816.F32.BF16 R44, R64, R144.reuse, RZ ;  /* 0x00000090402c723c */ /* 0x080ff000000418ff */
[----:B------:R-:W-:Y:S08]  /*4500*/  HMMA.16816.F32.BF16 R40, R60, R144, RZ ;  /* 0x000000903c28723c */ /* 0x000ff000000418ff */
[-C--:B------:R-:W-:Y:S08]  /*4510*/  HMMA.16816.F32.BF16 R36, R64, R146.reuse, RZ ;  /* 0x000000924024723c */ /* 0x080ff000000418ff */
[----:B------:R-:W-:Y:S08]  /*4520*/  HMMA.16816.F32.BF16 R144, R60, R146, RZ ;  /* 0x000000923c90723c */ /* 0x000ff000000418ff */
[----:B----4-:R-:W-:Y:S08]  /*4530*/  HMMA.16816.F32.BF16 R140, R20, R148, R140 ;  /* 0x00000094148c723c */ /* 0x010ff0000004188c */
[-C--:B------:R-:W-:Y:S08]  /*4540*/  HMMA.16816.F32.BF16 R12, R28, R26.reuse, R12 ;  /* 0x0000001a1c0c723c */ /* 0x080ff0000004180c */
[----:B------:R-:W-:Y:S01]  /*4550*/  HMMA.16816.F32.BF16 R8, R32, R26, R8 ;  /* 0x0000001a2008723c */ /* 0x000fe20000041808 */
[----:B------:R-:W2:Y:S07]  /*4560*/  LDSM.16.M88.4 R24, [R187] ;  /* 0x00000000bb18783b */ /* 0x000eae0000000200 */
[----:B---3--:R-:W-:Y:S01]  /*4570*/  HMMA.16816.F32.BF16 R4, R16, R148, R4 ;  /* 0x000000941004723c */ /* 0x008fe20000041804 */
[----:B------:R-:W-:-:S02]  /*4580*/  FMUL.FTZ R0, R140, c[0x0][0x2ec] ;  /* 0x0000bb008c007a20 */ /* 0x000fc40000410000 */
[----:B------:R-:W-:Y:S02]  /*4590*/  FMUL.FTZ R2, R141, c[0x0][0x2ec] ;  /* 0x0000bb008d027a20 */ /* 0x000fe40000410000 */
[----:B------:R-:W-:Y:S02]  /*45a0*/  FMUL.FTZ R158, R142, c[0x0][0x2ec] ;  /* 0x0000bb008e9e7a20 */ /* 0x000fe40000410000 */
[----:B------:R-:W-:Y:S01]  /*45b0*/  FMUL.FTZ R159, R143, c[0x0][0x2ec] ;  /* 0x0000bb008f9f7a20 */ /* 0x000fe20000410000 */
[-C--:B-1----:R-:W-:Y:S01]  /*45c0*/  HMMA.16816.F32.BF16 R44, R56, R48.reuse, R44 ;  /* 0x00000030382c723c */ /* 0x082fe2000004182c */
[----:B------:R-:W1:Y:S01]  /*45d0*/  LDSM.16.M88.4 R140, [R184+0x800] ;  /* 0x00080000b88c783b */ /* 0x000e620000000200 */
[----:B------:R-:W3:Y:S06]  /*45e0*/  MUFU.TANH R2, R2 ;  /* 0x0000000200027308 */ /* 0x000eec0000002400 */
[----:B------:R-:W-:Y:S02]  /*45f0*/  HMMA.16816.F32.BF16 R40, R52, R48, R40 ;  /* 0x000000303428723c */ /* 0x000fe40000041828 */
[----:B------:R-:W-:Y:S06]  /*4600*/  MUFU.TANH R158, R158 ;  /* 0x0000009e009e7308 */ /* 0x000fec0000002400 */
[----:B------:R-:W-:Y:S01]  /*4610*/  HMMA.16816.F32.BF16 R36, R56, R50, R36 ;  /* 0x000000323824723c */ /* 0x000fe20000041824 */
[----:B------:R-:W-:Y:S01]  /*4620*/  FMUL.FTZ R4, R4, c[0x0][0x2ec] ;  /* 0x0000bb0004047a20 */ /* 0x000fe20000410000 */
[----:B------:R-:W-:Y:S01]  /*4630*/  MUFU.TANH R159, R159 ;  /* 0x0000009f009f7308 */ /* 0x000fe20000002400 */
[----:B------:R-:W-:-:S02]  /*4640*/  FMUL.FTZ R5, R5, c[0x0][0x2ec] ;  /* 0x0000bb0005057a20 */ /* 0x000fc40000410000 */
[----:B------:R-:W-:Y:S02]  /*4650*/  FMUL.FTZ R6, R6, c[0x0][0x2ec] ;  /* 0x0000bb0006067a20 */ /* 0x000fe40000410000 */
[----:B------:R-:W-:Y:S01]  /*4660*/  FMUL.FTZ R169, R7, c[0x0][0x2ec] ;  /* 0x0000bb0007a97a20 */ /* 0x000fe20000410000 */
[----:B------:R-:W-:Y:S01]  /*4670*/  HMMA.16816.F32.BF16 R144, R52, R50, R144 ;  /* 0x000000323490723c */ /* 0x000fe20000041890 */
[----:B------:R-:W4:Y:S01]  /*4680*/  LDSM.16.M88.4 R48, [R197+0x1000] ;  /* 0x00100000c530783b */ /* 0x000f220000000200 */
[----:B------:R-:W-:Y:S06]  /*4690*/  MUFU.TANH R160, R4 ;  /* 0x0000000400a07308 */ /* 0x000fec0000002400 */
[-C--:B------:R-:W-:Y:S02]  /*46a0*/  HMMA.16816.F32.BF16 R8, R20, R150.reuse, R8 ;  /* 0x000000961408723c */ /* 0x080fe40000041808 */
[----:B------:R-:W-:Y:S06]  /*46b0*/  MUFU.TANH R161, R5 ;  /* 0x0000000500a17308 */ /* 0x000fec0000002400 */
[----:B------:R-:W-:Y:S01]  /*46c0*/  HMMA.16816.F32.BF16 R12, R16, R150, R12 ;  /* 0x00000096100c723c */ /* 0x000fe2000004180c */
[----:B------:R-:W-:Y:S01]  /*46d0*/  LDSM.16.M88.4 R148, [R197+0x1800] ;  /* 0x00180000c594783b */ /* 0x000fe20000000200 */
[----:B------:R5:W-:Y:S06]  /*46e0*/  MUFU.TANH R162, R6 ;  /* 0x0000000600a27308 */ /* 0x000bec0000002400 */
[C---:B--2---:R-:W-:Y:S02]  /*46f0*/  HMMA.16816.F32.BF16 R44, R32.reuse, R24, R44 ;  /* 0x00000018202c723c */ /* 0x044fe4000004182c */
[----:B------:R-:W-:Y:S06]  /*4700*/  MUFU.TANH R0, R0 ;  /* 0x0000000000007308 */ /* 0x000fec0000002400 */
[----:B------:R-:W-:Y:S01]  /*4710*/  FMUL.FTZ R8, R8, c[0x0][0x2ec] ;  /* 0x0000bb0008087a20 */ /* 0x000fe20000410000 */
[----:B------:R-:W-:Y:S01]  /*4720*/  HMMA.16816.F32.BF16 R36, R32, R26, R36 ;  /* 0x0000001a2024723c */ /* 0x000fe20000041824 */
[----:B-----5:R-:W2:Y:S01]  /*4730*/  LDSM.16.M88.4 R4, [R195+0x1000] ;  /* 0x00100000c304783b */ /* 0x020ea20000000200 */
[----:B------:R-:W-:Y:S01]  /*4740*/  FMUL.FTZ R9, R9, c[0x0][0x2ec] ;  /* 0x0000bb0009097a20 */ /* 0x000fe20000410000 */
[----:B------:R-:W-:Y:S01]  /*4750*/  MUFU.TANH R163, R8 ;  /* 0x0000000800a37308 */ /* 0x000fe20000002400 */
[----:B------:R-:W-:-:S02]  /*4760*/  FMUL.FTZ R10, R10, c[0x0][0x2ec] ;  /* 0x0000bb000a0a7a20 */ /* 0x000fc40000410000 */
[----:B------:R-:W-:Y:S02]  /*4770*/  FMUL.FTZ R11, R11, c[0x0][0x2ec] ;  /* 0x0000bb000b0b7a20 */ /* 0x000fe40000410000 */
[----:B------:R-:W-:Y:S01]  /*4780*/  FMUL.FTZ R12, R12, c[0x0][0x2ec] ;  /* 0x0000bb000c0c7a20 */ /* 0x000fe20000410000 */
[----:B------:R-:W-:Y:S01]  /*4790*/  HMMA.16816.F32.BF16 R40, R28, R24, R40 ;  /* 0x000000181c28723c */ /* 0x000fe20000041828 */
[----:B------:R-:W-:Y:S01]  /*47a0*/  FMUL.FTZ R13, R13, c[0x0][0x2ec] ;  /* 0x0000bb000d0d7a20 */ /* 0x000fe20000410000 */
[----:B------:R-:W5:Y:S01]  /*47b0*/  MUFU.TANH R164, R9 ;  /* 0x0000000900a47308 */ /* 0x000f620000002400 */
[----:B------:R-:W-:Y:S02]  /*47c0*/  FMUL.FTZ R170, R14, c[0x0][0x2ec] ;  /* 0x0000bb000eaa7a20 */ /* 0x000fe40000410000 */
[----:B------:R-:W-:-:S03]  /*47d0*/  FMUL.FTZ R171, R15, c[0x0][0x2ec] ;  /* 0x0000bb000fab7a20 */ /* 0x000fc60000410000 */
[----:B-1----:R-:W-:Y:S02]  /*47e0*/  HMMA.16816.F32.BF16 R44, R20, R140, R44 ;  /* 0x0000008c142c723c */ /* 0x002fe4000004182c */
[----:B------:R-:W-:Y:S06]  /*47f0*/  MUFU.TANH R165, R10 ;  /* 0x0000000a00a57308 */ /* 0x000fec0000002400 */
[----:B------:R-:W-:Y:S02]  /*4800*/  HMMA.16816.F32.BF16 R144, R28, R26, R144 ;  /* 0x0000001a1c90723c */ /* 0x000fe40000041890 */
[----:B------:R1:W1:Y:S06]  /*4810*/  MUFU.TANH R166, R11 ;  /* 0x0000000b00a67308 */ /* 0x00026c0000002400 */
[----:B----4-:R-:W-:Y:S02]  /*4820*/  HMMA.16816.F32.BF16 R24, R64, R50, RZ ;  /* 0x000000324018723c */ /* 0x010fe400000418ff */
[----:B------:R-:W4:Y:S06]  /*4830*/  MUFU.TANH R167, R12 ;  /* 0x0000000c00a77308 */ /* 0x000f2c0000002400 */
[----:B------:R-:W-:Y:S01]  /*4840*/  HMMA.16816.F32.BF16 R36, R20, R142, R36 ;  /* 0x0000008e1424723c */ /* 0x000fe20000041824 */
[----:B------:R-:W-:Y:S01]  /*4850*/  FMUL.FTZ R44, R44, c[0x0][0x2ec] ;  /* 0x0000bb002c2c7a20 */ /* 0x000fe20000410000 */
[----:B------:R2:W2:Y:S01]  /*4860*/  MUFU.TANH R168, R13 ;  /* 0x0000000d00a87308 */ /* 0x0004a20000002400 */
[----:B------:R-:W-:-:S02]  /*4870*/  FMUL.FTZ R45, R45, c[0x0][0x2ec] ;  /* 0x0000bb002d2d7a20 */ /* 0x000fc40000410000 */
[----:B------:R-:W-:Y:S02]  /*4880*/  FMUL.FTZ R175, R46, c[0x0][0x2ec] ;  /* 0x0000bb002eaf7a20 */ /* 0x000fe40000410000 */
[----:B------:R-:W-:Y:S01]  /*4890*/  FMUL.FTZ R177, R47, c[0x0][0x2ec] ;  /* 0x0000bb002fb17a20 */ /* 0x000fe20000410000 */
[----:B-1----:R-:W-:Y:S02]  /*48a0*/  HMMA.16816.F32.BF16 R8, R64, R48, RZ ;  /* 0x000000304008723c */ /* 0x002fe400000418ff */
[----:B------:R-:W-:Y:S06]  /*48b0*/  MUFU.TANH R176, R44 ;  /* 0x0000002c00b07308 */ /* 0x000fec0000002400 */
[C---:B------:R-:W-:Y:S01]  /*48c0*/  HMMA.16816.F32.BF16 R40, R16.reuse, R140, R40 ;  /* 0x0000008c1028723c */ /* 0x040fe20000041828 */
[----:B--2---:R-:W1:Y:S01]  /*48d0*/  LDSM.16.M88.4 R12, [R186] ;  /* 0x00000000ba0c783b */ /* 0x004e620000000200 */
[----:B------:R2:W-:Y:S06]  /*48e0*/  MUFU.TANH R174, R45 ;  /* 0x0000002d00ae7308 */ /* 0x0005ec0000002400 */
[----:B------:R-:W-:Y:S01]  /*48f0*/  HMMA.16816.F32.BF16 R144, R16, R142, R144 ;  /* 0x0000008e1090723c */ /* 0x000fe20000041890 */
[----:B------:R-:W-:-:S02]  /*4900*/  FMUL.FTZ R36, R36, c[0x0][0x2ec] ;  /* 0x0000bb0024247a20 */ /* 0x000fc40000410000 */
[----:B------:R-:W-:Y:S01]  /*4910*/  FMUL.FTZ R37, R37, c[0x0][0x2ec] ;  /* 0x0000bb0025257a20 */ /* 0x000fe20000410000 */
[----:B------:R-:W1:Y:S01]  /*4920*/  MUFU.TANH R169, R169 ;  /* 0x000000a900a97308 */ /* 0x000e620000002400 */
[----:B------:R-:W-:Y:S02]  /*4930*/  FMUL.FTZ R38, R38, c[0x0][0x2ec] ;  /* 0x0000bb0026267a20 */ /* 0x000fe40000410000 */
[----:B------:R-:W-:Y:S01]  /*4940*/  FMUL.FTZ R39, R39, c[0x0][0x2ec] ;  /* 0x0000bb0027277a20 */ /* 0x000fe20000410000 */
[----:B------:R-:W-:Y:S01]  /*4950*/  HMMA.16816.F32.BF16 R8, R56, R4, R8 ;  /* 0x000000043808723c */ /* 0x000fe20000041808 */
[----:B--2---:R-:W2:Y:S03]  /*4960*/  LDSM.16.M88.4 R44, [R184+0x1000] ;  /* 0x00100000b82c783b */ /* 0x004ea60000000200 */
[----:B------:R-:W-:Y:S04]  /*4970*/  MUFU.TANH R173, R36 ;  /* 0x0000002400ad7308 */ /* 0x000fe80000002400 */
[----:B------:R-:W-:Y:S01]  /*4980*/  HMMA.16816.F32.BF16 R140, R60, R48, RZ ;  /* 0x000000303c8c723c */ /* 0x000fe200000418ff */
[----:B------:R-:W-:-:S02]  /*4990*/  FMUL.FTZ R40, R40, c[0x0][0x2ec] ;  /* 0x0000bb0028287a20 */ /* 0x000fc40000410000 */
[----:B------:R-:W-:Y:S01]  /*49a0*/  FMUL.FTZ R41, R41, c[0x0][0x2ec] ;  /* 0x0000bb0029297a20 */ /* 0x000fe20000410000 */
[----:B------:R-:W-:Y:S01]  /*49b0*/  MUFU.TANH R172, R37 ;  /* 0x0000002500ac7308 */ /* 0x000fe20000002400 */
[----:B------:R-:W-:Y:S02]  /*49c0*/  FMUL.FTZ R42, R42, c[0x0][0x2ec] ;  /* 0x0000bb002a2a7a20 */ /* 0x000fe40000410000 */
[----:B------:R-:W-:Y:S01]  /*49d0*/  FMUL.FTZ R183, R43, c[0x0][0x2ec] ;  /* 0x0000bb002bb77a20 */ /* 0x000fe20000410000 */
[----:B------:R-:W-:Y:S01]  /*49e0*/  HMMA.16816.F32.BF16 R48, R60, R50, RZ ;  /* 0x000000323c30723c */ /* 0x000fe200000418ff */
[----:B------:R-:W-:Y:S02]  /*49f0*/  FMUL.FTZ R146, R146, c[0x0][0x2ec] ;  /* 0x0000bb0092927a20 */ /* 0x000fe40000410000 */
[----:B------:R-:W-:Y:S01]  /*4a00*/  FMUL.FTZ R144, R144, c[0x0][0x2ec] ;  /* 0x0000bb0090907a20 */ /* 0x000fe20000410000 */
[----:B------:R-:W-:Y:S01]  /*4a10*/  MUFU.TANH R178, R38 ;  /* 0x0000002600b27308 */ /* 0x000fe20000002400 */
[----:B------:R-:W-:-:S02]  /*4a20*/  FMUL.FTZ R145, R145, c[0x0][0x2ec] ;  /* 0x0000bb0091917a20 */ /* 0x000fc40000410000 */
[----:B------:R-:W-:Y:S01]  /*4a30*/  FMUL.FTZ R147, R147, c[0x0][0x2ec] ;  /* 0x0000bb0093937a20 */ /* 0x000fe20000410000 */
[----:B------:R-:W-:Y:S04]  /*4a40*/  HMMA.16816.F32.BF16 R24, R56, R6, R24 ;  /* 0x000000063818723c */ /* 0x000fe80000041818 */
[----:B------:R2:W-:Y:S04]  /*4a50*/  MUFU.TANH R179, R39 ;  /* 0x0000002700b37308 */ /* 0x0005e80000002400 */
[----:B-1----:R-:W-:Y:S04]  /*4a60*/  HMMA.16816.F32.BF16 R8, R32, R12, R8 ;  /* 0x0000000c2008723c */ /* 0x002fe80000041808 */
[----:B------:R-:W-:Y:S04]  /*4a70*/  MUFU.TANH R180, R40 ;  /* 0x0000002800b47308 */ /* 0x000fe80000002400 */
[C---:B------:R-:W-:Y:S01]  /*4a80*/  HMMA.16816.F32.BF16 R140, R52.reuse, R4, R140 ;  /* 0x00000004348c723c */ /* 0x040fe2000004188c */
[----:B--2---:R-:W1:Y:S03]  /*4a90*/  LDSM.16.M88.4 R36, [R195+0x1800] ;  /* 0x00180000c324783b */ /* 0x004e660000000200 */
[----:B------:R-:W-:Y:S04]  /*4aa0*/  MUFU.TANH R181, R41 ;  /* 0x0000002900b57308 */ /* 0x000fe80000002400 */
[----:B------:R-:W-:Y:S04]  /*4ab0*/  HMMA.16816.F32.BF16 R48, R52, R6, R48 ;  /* 0x000000063430723c */ /* 0x000fe80000041830 */
[----:B------:R2:W-:Y:S04]  /*4ac0*/  MUFU.TANH R207, R42 ;  /* 0x0000002a00cf7308 */ /* 0x0005e80000002400 */
[----:B------:R-:W-:Y:S04]  /*4ad0*/  HMMA.16816.F32.BF16 R24, R32, R14, R24 ;  /* 0x0000000e2018723c */ /* 0x000fe80000041818 */
[----:B------:R-:W1:Y:S04]  /*4ae0*/  MUFU.TANH R170, R170 ;  /* 0x000000aa00aa7308 */ /* 0x000e680000002400 */
[----:B------:R-:W-:Y:S04]  /*4af0*/  HMMA.16816.F32.BF16 R8, R20, R44, R8 ;  /* 0x0000002c1408723c */ /* 0x000fe80000041808 */
[----:B------:R-:W1:Y:S04]  /*4b00*/  MUFU.TANH R171, R171 ;  /* 0x000000ab00ab7308 */ /* 0x000e680000002400 */
[C---:B--2---:R-:W-:Y:S04]  /*4b10*/  HMMA.16816.F32.BF16 R40, R64.reuse, R148, RZ ;  /* 0x000000944028723c */ /* 0x044fe800000418ff */
[----:B------:R-:W2:Y:S04]  /*4b20*/  MUFU.TANH R177, R177 ;  /* 0x000000b100b17308 */ /* 0x000ea80000002400 */
[----:B------:R-:W-:Y:S04]  /*4b30*/  HMMA.16816.F32.BF16 R64, R64, R150, RZ ;  /* 0x000000964040723c */ /* 0x000fe800000418ff */
[----:B------:R-:W1:Y:S04]  /*4b40*/  MUFU.TANH R183, R183 ;  /* 0x000000b700b77308 */ /* 0x000e680000002400 */
[----:B------:R-:W-:Y:S01]  /*4b50*/  HMMA.16816.F32.BF16 R140, R28, R12, R140 ;  /* 0x0000000c1c8c723c */ /* 0x000fe2000004188c */
[----:B------:R-:W-:-:S02]  /*4b60*/  FMUL.FTZ R8, R8, c[0x0][0x2ec] ;  /* 0x0000bb0008087a20 */ /* 0x000fc40000410000 */
[----:B------:R-:W-:Y:S01]  /*4b70*/  FMUL.FTZ R9, R9, c[0x0][0x2ec] ;  /* 0x0000bb0009097a20 */ /* 0x000fe20000410000 */
[----:B------:R-:W1:Y:S04]  /*4b80*/  MUFU.TANH R175, R175 ;  /* 0x000000af00af7308 */ /* 0x000e680000002400 */
[----:B------:R-:W-:Y:S01]  /*4b90*/  HMMA.16816.F32.BF16 R48, R28, R14, R48 ;  /* 0x0000000e1c30723c */ /* 0x000fe20000041830 */
[----:B------:R-:W2:Y:S03]  /*4ba0*/  LDSM.16.M88.4 R12, [R185] ;  /* 0x00000000b90c783b */ /* 0x000ea60000000200 */
[----:B------:R-:W-:Y:S04]  /*4bb0*/  MUFU.TANH R182, R144 ;  /* 0x0000009000b67308 */ /* 0x000fe80000002400 */
[C---:B------:R-:W-:Y:S04]  /*4bc0*/  HMMA.16816.F32.BF16 R4, R60.reuse, R148, RZ ;  /* 0x000000943c04723c */ /* 0x040fe800000418ff */
[----:B------:R-:W-:Y:S04]  /*4bd0*/  MUFU.TANH R148, R8 ;  /* 0x0000000800947308 */ /* 0x000fe80000002400 */
[----:B------:R-:W-:Y:S04]  /*4be0*/  HMMA.16816.F32.BF16 R60, R60, R150, RZ ;  /* 0x000000963c3c723c */ /* 0x000fe800000418ff */
[----:B------:R2:W-:Y:S03]  /*4bf0*/  MUFU.TANH R149, R9 ;  /* 0x0000000900957308 */ /* 0x0005e60000002400 */
[----:B------:R-:W-:Y:S01]  /*4c00*/  FMUL.FTZ R151, R10, c[0x0][0x2ec] ;  /* 0x0000bb000a977a20 */ /* 0x000fe20000410000 */
[----:B------:R-:W-:Y:S04]  /*4c10*/  HMMA.16816.F32.BF16 R24, R20, R46, R24 ;  /* 0x0000002e1418723c */ /* 0x000fe80000041818 */
[----:B------:R-:W2:Y:S04]  /*4c20*/  MUFU.TANH R146, R146 ;  /* 0x0000009200927308 */ /* 0x000ea80000002400 */
[C---:B-1----:R-:W-:Y:S04]  /*4c30*/  HMMA.16816.F32.BF16 R40, R56.reuse, R36, R40 ;  /* 0x000000243828723c */ /* 0x042fe80000041828 */
[----:B------:R-:W1:Y:S04]  /*4c40*/  MUFU.TANH R145, R145 ;  /* 0x0000009100917308 */ /* 0x000e680000002400 */
[----:B------:R-:W-:Y:S04]  /*4c50*/  HMMA.16816.F32.BF16 R64, R56, R38, R64 ;  /* 0x000000263840723c */ /* 0x000fe80000041840 */
[----:B------:R-:W1:Y:S04]  /*4c60*/  MUFU.TANH R147, R147 ;  /* 0x0000009300937308 */ /* 0x000e680000002400 */
[----:B------:R-:W-:Y:S01]  /*4c70*/  HMMA.16816.F32.BF16 R140, R16, R44, R140 ;  /* 0x0000002c108c723c */ /* 0x000fe2000004188c */
[----:B------:R-:W-:-:S02]  /*4c80*/  FMUL.FTZ R25, R25, c[0x0][0x2ec] ;  /* 0x0000bb0019197a20 */ /* 0x000fc40000410000 */
[----:B------:R-:W-:Y:S02]  /*4c90*/  FMUL.FTZ R26, R26, c[0x0][0x2ec] ;  /* 0x0000bb001a1a7a20 */ /* 0x000fe40000410000 */
[----:B------:R1:W1:Y:S01]  /*4ca0*/  MUFU.TANH R44, R25 ;  /* 0x00000019002c7308 */ /* 0x0002620000002400 */
[----:B------:R-:W-:Y:S02]  /*4cb0*/  FMUL.FTZ R27, R27, c[0x0][0x2ec] ;  /* 0x0000bb001b1b7a20 */ /* 0x000fe40000410000 */
[----:B------:R-:W-:Y:S01]  /*4cc0*/  FMUL.FTZ R45, R11, c[0x0][0x2ec] ;  /* 0x0000bb000b2d7a20 */ /* 0x000fe20000410000 */
[----:B------:R-:W-:Y:S01]  /*4cd0*/  HMMA.16816.F32.BF16 R4, R52, R36, R4 ;  /* 0x000000243404723c */ /* 0x000fe20000041804 */
[----:B--2---:R-:W2:Y:S01]  /*4ce0*/  LDSM.16.M88.4 R8, [R184+0x1800] ;  /* 0x00180000b808783b */ /* 0x004ea20000000200 */
[----:B------:R-:W-:Y:S01]  /*4cf0*/  FMUL.FTZ R24, R24, c[0x0][0x2ec] ;  /* 0x0000bb0018187a20 */ /* 0x000fe20000410000 */
[----:B------:R-:W-:-:S04]  /*4d00*/  DEPBAR.LE SB0, 0x0 ;  /* 0x000080000000791a */ /* 0x000fc80000000000 */
[----:B------:R3:W-:Y:S01]  /*4d10*/  MUFU.TANH R36, R26 ;  /* 0x0000001a00247308 */ /* 0x0007e20000002400 */
[----:B------:R-:W-:Y:S07]  /*4d20*/  HMMA.16816.F32.BF16 R60, R52, R38, R60 ;  /* 0x00000026343c723c */ /* 0x000fee000004183c */
[----:B------:R-:W-:Y:S01]  /*4d30*/  IMAD R38, R157, 0x40, R156 ;  /* 0x000000409d267824 */ /* 0x000fe200078e029c */
[----:B------:R-:W-:Y:S01]  /*4d40*/  HMMA.16816.F32.BF16 R40, R32, R12, R40 ;  /* 0x0000000c2028723c */ /* 0x000fe20000041828 */
[----:B------:R2:W-:Y:S01]  /*4d50*/  MUFU.TANH R37, R27 ;  /* 0x0000001b00257308 */ /* 0x0005e20000002400 */
[----:B------:R-:W-:-:S02]  /*4d60*/  FMUL.FTZ R56, R141, c[0x0][0x2ec] ;  /* 0x0000bb008d387a20 */ /* 0x000fc40000410000 */
[C---:B-1----:R-:W-:Y:S02]  /*4d70*/  IADD3 R25, R38.reuse, 0x1, RZ ;  /* 0x0000000126197810 */ /* 0x042fe40007ffe0ff */
[CC--:B------:R-:W-:Y:S02]  /*4d80*/  ISETP.GE.AND P3, PT, R38.reuse, R139.reuse, PT ;  /* 0x0000008b2600720c */ /* 0x0c0fe40003f66270 */
[----:B------:R-:W-:Y:S01]  /*4d90*/  HMMA.16816.F32.BF16 R64, R32, R14, R64 ;  /* 0x0000000e2040723c */ /* 0x000fe20000041840 */
[C---:B------:R-:W-:Y:S01]  /*4da0*/  ISETP.GE.AND P1, PT, R25.reuse, R139, PT ;  /* 0x0000008b1900720c */ /* 0x040fe20003f26270 */
[----:B------:R-:W1:Y:S01]  /*4db0*/  MUFU.TANH R45, R45 ;  /* 0x0000002d002d7308 */ /* 0x000e620000002400 */
[C---:B------:R-:W-:Y:S02]  /*4dc0*/  ISETP.GE.AND P2, PT, R25.reuse, R138, PT ;  /* 0x0000008a1900720c */ /* 0x040fe40003f46270 */
[C---:B------:R-:W-:Y:S02]  /*4dd0*/  ISETP.GE.AND P6, PT, R25.reuse, R137, PT ;  /* 0x000000891900720c */ /* 0x040fe40003fc6270 */
[----:B------:R-:W-:Y:S01]  /*4de0*/  ISETP.GE.AND P4, PT, R25, R132, PT ;  /* 0x000000841900720c */ /* 0x000fe20003f86270 */
[----:B------:R-:W-:Y:S01]  /*4df0*/  HMMA.16816.F32.BF16 R48, R16, R46, R48 ;  /* 0x0000002e1030723c */ /* 0x000fe20000041830 */
[----:B------:R-:W-:Y:S01]  /*4e00*/  IADD3 R25, R38, 0x9, RZ ;  /* 0x0000000926197810 */ /* 0x000fe20007ffe0ff */
[----:B------:R-:W-:Y:S01]  /*4e10*/  FMUL.FTZ R34, R142, c[0x0][0x2ec] ;  /* 0x0000bb008e227a20 */ /* 0x000fe20000410000 */
[----:B---3--:R-:W-:Y:S01]  /*4e20*/  IADD3 R26, R38, 0x8, RZ ;  /* 0x00000008261a7810 */ /* 0x008fe20007ffe0ff */
[----:B------:R-:W3:Y:S01]  /*4e30*/  MUFU.TANH R24, R24 ;  /* 0x0000001800187308 */ /* 0x000ee20000002400 */
[----:B------:R-:W-:-:S02]  /*4e40*/  ISETP.GE.AND P0, PT, R25, R139, PT ;  /* 0x0000008b1900720c */ /* 0x000fc40003f06270 */
[----:B------:R-:W-:Y:S01]  /*4e50*/  FSEL R54, R2, -INF , !P1 ;  /* 0xff80000002367808 */ /* 0x000fe20004800000 */
[----:B------:R-:W-:Y:S01]  /*4e60*/  HMMA.16816.F32.BF16 R4, R28, R12, R4 ;  /* 0x0000000c1c04723c */ /* 0x000fe20000041804 */
[----:B-----5:R-:W-:Y:S01]  /*4e70*/  FSEL R52, R164, -INF , !P0 ;  /* 0xff800000a4347808 */ /* 0x020fe20004000000 */
[----:B------:R-:W-:Y:S01]  /*4e80*/  FMUL.FTZ R46, R140, c[0x0][0x2ec] ;  /* 0x0000bb008c2e7a20 */ /* 0x000fe20000410000 */
[-C--:B------:R-:W-:Y:S01]  /*4e90*/  ISETP.GE.AND P0, PT, R38, R138.reuse, PT ;  /* 0x0000008a2600720c */ /* 0x080fe20003f06270 */
[----:B------:R-:W-:Y:S01]  /*4ea0*/  MUFU.TANH R56, R56 ;  /* 0x0000003800387308 */ /* 0x000fe20000002400 */
[----:B------:R-:W-:Y:S02]  /*4eb0*/  FSEL R47, R159, -INF , !P2 ;  /* 0xff8000009f2f7808 */ /* 0x000fe40005000000 */
[----:B------:R-:W-:Y:S01]  /*4ec0*/  FSEL R39, R158, -INF , !P0 ;  /* 0xff8000009e277808 */ /* 0x000fe20004000000 */
[----:B--2---:R-:W-:Y:S01]  /*4ed0*/  HMMA.16816.F32.BF16 R40, R20, R8, R40 ;  /* 0x000000081428723c */ /* 0x004fe20000041828 */
[----:B------:R-:W-:-:S02]  /*4ee0*/  ISETP.GE.AND P0, PT, R25, R138, PT ;  /* 0x0000008a1900720c */ /* 0x000fc40003f06270 */
[-C--:B------:R-:W-:Y:S01]  /*4ef0*/  ISETP.GE.AND P1, PT, R26, R137.reuse, PT ;  /* 0x000000891a00720c */ /* 0x080fe20003f26270 */
[----:B------:R-:W2:Y:S01]  /*4f00*/  MUFU.TANH R46, R46 ;  /* 0x0000002e002e7308 */ /* 0x000ea20000002400 */
[----:B------:R-:W-:Y:S02]  /*4f10*/  FSEL R53, R166, -INF , !P0 ;  /* 0xff800000a6357808 */ /* 0x000fe40004000000 */
[-C--:B------:R-:W-:Y:S01]  /*4f20*/  ISETP.GE.AND P0, PT, R38, R137.reuse, PT ;  /* 0x000000892600720c */ /* 0x080fe20003f06270 */
[----:B------:R-:W-:Y:S01]  /*4f30*/  HMMA.16816.F32.BF16 R60, R28, R14, R60 ;  /* 0x0000000e1c3c723c */ /* 0x000fe2000004183c */
[----:B------:R-:W-:Y:S01]  /*4f40*/  FMUL.FTZ R27, R49, c[0x0][0x2ec] ;  /* 0x0000bb00311b7a20 */ /* 0x000fe20000410000 */
[----:B------:R-:W-:Y:S01]  /*4f50*/  ISETP.GE.AND P2, PT, R25, R137, PT ;  /* 0x000000891900720c */ /* 0x000fe20003f46270 */
[----:B------:R-:W-:Y:S01]  /*4f60*/  FMUL.FTZ R32, R48, c[0x0][0x2ec] ;  /* 0x0000bb0030207a20 */ /* 0x000fe20000410000 */
[----:B------:R-:W-:Y:S01]  /*4f70*/  FSEL R35, R160, -INF , !P0 ;  /* 0xff800000a0237808 */ /* 0x000fe20004000000 */
[----:B------:R5:W-:Y:S01]  /*4f80*/  MUFU.TANH R2, R27 ;  /* 0x0000001b00027308 */ /* 0x000be20000002400 */
[----:B------:R-:W-:Y:S01]  /*4f90*/  ISETP.GE.AND P0, PT, R38, R132, PT ;  /* 0x000000842600720c */ /* 0x000fe20003f06270 */
[----:B------:R-:W-:Y:S01]  /*4fa0*/  FMUL.FTZ R49, R143, c[0x0][0x2ec] ;  /* 0x0000bb008f317a20 */ /* 0x000fe20000410000 */
[----:B------:R-:W-:Y:S01]  /*4fb0*/  HMMA.16816.F32.BF16 R64, R20, R10, R64 ;  /* 0x0000000a1440723c */ /* 0x000fe20000041840 */
[----:B------:R-:W-:Y:S01]  /*4fc0*/  FSEL R0, R0, -INF , !P3 ;  /* 0xff80000000007808 */ /* 0x000fe20005800000 */
[----:B------:R-:W-:Y:S01]  /*4fd0*/  FMUL.FTZ R50, R50, c[0x0][0x2ec] ;  /* 0x0000bb0032327a20 */ /* 0x000fe20000410000 */
[CC--:B------:R-:W-:Y:S01]  /*4fe0*/  ISETP.GE.AND P5, PT, R26.reuse, R139.reuse, PT ;  /* 0x0000008b1a00720c */ /* 0x0c0fe20003fa6270 */
[----:B------:R-:W-:Y:S01]  /*4ff0*/  FMUL.FTZ R51, R51, c[0x0][0x2ec] ;  /* 0x0000bb0033337a20 */ /* 0x000fe20000410000 */
[-C--:B------:R-:W-:Y:S01]  /*5000*/  ISETP.GE.AND P3, PT, R26, R138.reuse, PT ;  /* 0x0000008a1a00720c */ /* 0x080fe20003f66270 */
[----:B------:R-:W1:Y:S01]  /*5010*/  MUFU.TANH R34, R34 ;  /* 0x0000002200227308 */ /* 0x000e620000002400 */
[----:B------:R-:W-:Y:S01]  /*5020*/  IADD3 R22, R38, 0x10, RZ ;  /* 0x0000001026167810 */ /* 0x000fe20007ffe0ff */
[C---:B------:R-:W-:Y:S01]  /*5030*/  HMMA.16816.F32.BF16 R4, R16.reuse, R8, R4 ;  /* 0x000000081004723c */ /* 0x040fe20000041804 */
[----:B------:R-:W-:Y:S01]  /*5040*/  FSEL R33, R161, -INF , !P6 ;  /* 0xff800000a1217808 */ /* 0x000fe20007000000 */
[----:B------:R-:W-:Y:S01]  /*5050*/  FMUL.FTZ R160, R40, c[0x0][0x2ec] ;  /* 0x0000bb0028a07a20 */ /* 0x000fe20000410000 */
[----:B----4-:R-:W-:Y:S01]  /*5060*/  FSEL R23, R167, -INF , !P1 ;  /* 0xff800000a7177808 */ /* 0x010fe20004800000 */
[----:B------:R-:W-:Y:S01]  /*5070*/  FMUL.FTZ R13, R41, c[0x0][0x2ec] ;  /* 0x0000bb00290d7a20 */ /* 0x000fe20000410000 */
[----:B-----5:R-:W-:Y:S01]  /*5080*/  IADD3 R27, R38, 0x11, RZ ;  /* 0x00000011261b7810 */ /* 0x020fe20007ffe0ff */
[----:B------:R-:W4:Y:S01]  /*5090*/  MUFU.TANH R49, R49 ;  /* 0x0000003100317308 */ /* 0x000f220000002400 */
[----:B------:R-:W-:Y:S01]  /*50a0*/  FSEL R21, R168, -INF , !P2 ;  /* 0xff800000a8157808 */ /* 0x000fe20005000000 */
[----:B------:R-:W-:Y:S01]  /*50b0*/  HMMA.16816.F32.BF16 R60, R16, R10, R60 ;  /* 0x0000000a103c723c */ /* 0x000fe2000004183c */
[----:B------:R-:W-:Y:S01]  /*50c0*/  FSEL R20, R162, -INF , !P0 ;  /* 0xff800000a2147808 */ /* 0x000fe20004000000 */
[----:B------:R-:W-:Y:S01]  /*50d0*/  FMUL.FTZ R8, R43, c[0x0][0x2ec] ;  /* 0x0000bb002b087a20 */ /* 0x000fe20000410000 */
[----:B------:R-:W-:Y:S01]  /*50e0*/  ISETP.GE.AND P6, PT, R22, R139, PT ;  /* 0x0000008b1600720c */ /* 0x000fe20003fc6270 */
[----:B------:R-:W-:Y:S01]  /*50f0*/  FMUL.FTZ R42, R42, c[0x0][0x2ec] ;  /* 0x0000bb002a2a7a20 */ /* 0x000fe20000410000 */
[C---:B------:R-:W-:Y:S01]  /*5100*/  ISETP.GE.AND P1, PT, R22.reuse, R138, PT ;  /* 0x0000008a1600720c */ /* 0x040fe20003f26270 */
[----:B------:R-:W5:Y:S01]  /*5110*/  MUFU.TANH R50, R50 ;  /* 0x0000003200327308 */ /* 0x000f620000002400 */
[C---:B------:R-:W-:Y:S01]  /*5120*/  ISETP.GE.AND P2, PT, R22.reuse, R137, PT ;  /* 0x000000891600720c */ /* 0x040fe20003f46270 */
[----:B------:R-:W-:Y:S01]  /*5130*/  FMUL.FTZ R15, R65, c[0x0][0x2ec] ;  /* 0x0000bb00410f7a20 */ /* 0x000fe20000410000 */
[-C--:B------:R-:W-:Y:S01]  /*5140*/  ISETP.GE.AND P0, PT, R22, R132.reuse, PT ;  /* 0x000000841600720c */ /* 0x080fe20003f06270 */
[----:B------:R-:W-:Y:S01]  /*5150*/  FMUL.FTZ R28, R67, c[0x0][0x2ec] ;  /* 0x0000bb00431c7a20 */ /* 0x000fe20000410000 */
[----:B------:R-:W-:Y:S01]  /*5160*/  FSEL R48, R163, -INF , !P5 ;  /* 0xff800000a3307808 */ /* 0x000fe20006800000 */
[----:B------:R-:W-:Y:S01]  /*5170*/  FMUL.FTZ R64, R64, c[0x0][0x2ec] ;  /* 0x0000bb0040407a20 */ /* 0x000fe20000410000 */
[----:B------:R-:W-:Y:S01]  /*5180*/  FSEL R55, R165, -INF , !P3 ;  /* 0xff800000a5377808 */ /* 0x000fe20005800000 */
[----:B------:R-:W1:Y:S01]  /*5190*/  MUFU.TANH R164, R51 ;  /* 0x0000003300a47308 */ /* 0x000e620000002400 */
[----:B------:R-:W-:Y:S01]  /*51a0*/  FSEL R22, R169, -INF , !P4 ;  /* 0xff800000a9167808 */ /* 0x000fe20006000000 */
[----:B------:R-:W-:Y:S01]  /*51b0*/  FMUL.FTZ R67, R5, c[0x0][0x2ec] ;  /* 0x0000bb0005437a20 */ /* 0x000fe20000410000 */
[-C--:B------:R-:W-:Y:S01]  /*51c0*/  ISETP.GE.AND P5, PT, R26, R132.reuse, PT ;  /* 0x000000841a00720c */ /* 0x080fe20003fa6270 */
[----:B------:R-:W-:Y:S01]  /*51d0*/  FMUL.FTZ R5, R6, c[0x0][0x2ec] ;  /* 0x0000bb0006057a20 */ /* 0x000fe20000410000 */
[----:B------:R-:W-:Y:S01]  /*51e0*/  ISETP.GE.AND P3, PT, R25, R132, PT ;  /* 0x000000841900720c */ /* 0x000fe20003f66270 */
[----:B------:R-:W-:Y:S01]  /*51f0*/  FMUL.FTZ R6, R7, c[0x0][0x2ec] ;  /* 0x0000bb0007067a20 */ /* 0x000fe20000410000 */
[-C--:B------:R-:W-:Y:S01]  /*5200*/  ISETP.GE.AND P4, PT, R27, R139.reuse, PT ;  /* 0x0000008b1b00720c */ /* 0x080fe20003f86270 */
[----:B------:R-:W1:Y:S01]  /*5210*/  MUFU.TANH R160, R160 ;  /* 0x000000a000a07308 */ /* 0x000e620000002400 */
[----:B------:R-:W-:Y:S01]  /*5220*/  IADD3 R25, R38, 0x18, RZ ;  /* 0x0000001826197810 */ /* 0x000fe20007ffe0ff */
[----:B------:R-:W-:Y:S01]  /*5230*/  FMUL.FTZ R4, R4, c[0x0][0x2ec] ;  /* 0x0000bb0004047a20 */ /* 0x000fe20000410000 */
[----:B------:R-:W-:Y:S01]  /*5240*/  IADD3 R26, R38, 0x19, RZ ;  /* 0x00000019261a7810 */ /* 0x000fe20007ffe0ff */
[----:B------:R-:W-:Y:S01]  /*5250*/  FMUL.FTZ R59, R61, c[0x0][0x2ec] ;  /* 0x0000bb003d3b7a20 */ /* 0x000fe20000410000 */
[----:B------:R-:W-:Y:S01]  /*5260*/  FSEL R176, R176, -INF , !P6 ;  /* 0xff800000b0b07808 */ /* 0x000fe20007000000 */
[----:B------:R-:W-:Y:S01]  /*5270*/  FMUL.FTZ R58, R62, c[0x0][0x2ec] ;  /* 0x0000bb003e3a7a20 */ /* 0x000fe20000410000 */
[----:B------:R-:W-:Y:S01]  /*5280*/  FSEL R144, R174, -INF , !P4 ;  /* 0xff800000ae907808 */ /* 0x000fe20006000000 */
[----:B------:R-:W1:Y:S01]  /*5290*/  MUFU.TANH R15, R15 ;  /* 0x0000000f000f7308 */ /* 0x000e620000002400 */
[----:B------:R-:W-:-:S02]  /*52a0*/  ISETP.GE.AND P6, PT, R25, R139, PT ;  /* 0x0000008b1900720c */ /* 0x000fc40003fc6270 */
[----:B------:R-:W-:Y:S02]  /*52b0*/  ISETP.GE.AND P4, PT, R26, R139, PT ;  /* 0x0000008b1a00720c */ /* 0x000fe40003f86270 */
[----:B------:R-:W-:Y:S02]  /*52c0*/  FSEL R12, R170, -INF , !P5 ;  /* 0xff800000aa0c7808 */ /* 0x000fe40006800000 */
[----:B------:R-:W-:Y:S01]  /*52d0*/  ISETP.GE.AND P5, PT, R27, R138, PT ;  /* 0x0000008a1b00720c */ /* 0x000fe20003fa6270 */
[----:B------:R-:W1:Y:S01]  /*52e0*/  MUFU.TANH R151, R151 ;  /* 0x0000009700977308 */ /* 0x000e620000002400 */
[----:B------:R-:W-:Y:S02]  /*52f0*/  FSEL R150, R173, -INF , !P6 ;  /* 0xff800000ad967808 */ /* 0x000fe40007000000 */
[----:B------:R-:W-:Y:S02]  /*5300*/  FSEL R158, R172, -INF , !P4 ;  /* 0xff800000ac9e7808 */ /* 0x000fe40006000000 */
[----:B------:R-:W-:-:S02]  /*5310*/  ISETP.GE.AND P6, PT, R27, R132, PT ;  /* 0x000000841b00720c */ /* 0x000fc40003fc6270 */
[-C--:B------:R-:W-:Y:S01]  /*5320*/  ISETP.GE.AND P4, PT, R25, R138.reuse, PT ;  /* 0x0000008a1900720c */ /* 0x080fe20003f86270 */
[----:B------:R-:W1:Y:S01]  /*5330*/  MUFU.TANH R67, R67 ;  /* 0x0000004300437308 */ /* 0x000e620000002400 */
[----:B------:R-:W-:Y:S02]  /*5340*/  IADD3 R31, R38, 0x21, RZ ;  /* 0x00000021261f7810 */ /* 0x000fe40007ffe0ff */
[----:B------:R-:W-:Y:S02]  /*5350*/  FSEL R40, R171, -INF , !P3 ;  /* 0xff800000ab287808 */ /* 0x000fe40005800000 */
[----:B------:R-:W-:Y:S02]  /*5360*/  FSEL R163, R177, -INF , !P5 ;  /* 0xff800000b1a37808 */ /* 0x000fe40006800000 */
[----:B------:R-:W-:Y:S01]  /*5370*/  ISETP.GE.AND P3, PT, R27, R137, PT ;  /* 0x000000891b00720c */ /* 0x000fe20003f66270 */
[----:B------:R-:W1:Y:S01]  /*5380*/  MUFU.TANH R32, R32 ;  /* 0x0000002000207308 */ /* 0x000e620000002400 */
[----:B------:R-:W-:-:S02]  /*5390*/  ISETP.GE.AND P5, PT, R26, R138, PT ;  /* 0x0000008a1a00720c */ /* 0x000fc40003fa6270 */
[----:B------:R-:W-:Y:S02]  /*53a0*/  FSEL R27, R178, -INF , !P4 ;  /* 0xff800000b21b7808 */ /* 0x000fe40006000000 */
[----:B------:R-:W-:Y:S02]  /*53b0*/  FSEL R142, R183, -INF , !P6 ;  /* 0xff800000b78e7808 */ /* 0x000fe40007000000 */
[----:B------:R-:W-:Y:S01]  /*53c0*/  FSEL R161, R175, -INF , !P1 ;  /* 0xff800000afa17808 */ /* 0x000fe20004800000 */
[----:B------:R-:W1:Y:S01]  /*53d0*/  MUFU.TANH R13, R13 ;  /* 0x0000000d000d7308 */ /* 0x000e620000002400 */
[----:B------:R-:W-:Y:S02]  /*53e0*/  ISETP.GE.AND P4, PT, R25, R132, PT ;  /* 0x000000841900720c */ /* 0x000fe40003f86270 */
[----:B------:R-:W-:Y:S02]  /*53f0*/  ISETP.GE.AND P6, PT, R31, R139, PT ;  /* 0x0000008b1f00720c */ /* 0x000fe40003fc6270 */
[----:B------:R-:W-:-:S02]  /*5400*/  ISETP.GE.AND P1, PT, R25, R137, PT ;  /* 0x000000891900720c */ /* 0x000fc40003f26270 */
[C---:B------:R-:W-:Y:S01]  /*5410*/  IADD3 R9, R38.reuse, 0x20, RZ ;  /* 0x0000002026097810 */ /* 0x040fe20007ffe0ff */
[----:B------:R-:W1:Y:S01]  /*5420*/  MUFU.TANH R8, R8 ;  /* 0x0000000800087308 */ /* 0x000e620000002400 */
[----:B------:R-:W-:Y:S02]  /*5430*/  IADD3 R29, R38, 0x29, RZ ;  /* 0x00000029261d7810 */ /* 0x000fe40007ffe0ff */
[----:B------:R-:W-:Y:S02]  /*5440*/  FSEL R25, R179, -INF , !P5 ;  /* 0xff800000b3197808 */ /* 0x000fe40006800000 */
[----:B------:R-:W-:Y:S02]  /*5450*/  FSEL R65, R180, -INF , !P2 ;  /* 0xff800000b4417808 */ /* 0x000fe40005000000 */
[C---:B------:R-:W-:Y:S01]  /*5460*/  ISETP.GE.AND P5, PT, R26.reuse, R137, PT ;  /* 0x000000891a00720c */ /* 0x040fe20003fa6270 */
[----:B------:R-:W-:Y:S01]  /*5470*/  MUFU.TANH R14, R64 ;  /* 0x00000040000e7308 */ /* 0x000fe20000002400 */
[----:B------:R-:W-:-:S02]  /*5480*/  ISETP.GE.AND P2, PT, R26, R132, PT ;  /* 0x000000841a00720c */ /* 0x000fc40003f46270 */
[----:B------:R-:W-:Y:S02]  /*5490*/  FSEL R165, R181, -INF , !P3 ;  /* 0xff800000b5a57808 */ /* 0x000fe40005800000 */
[----:B------:R-:W-:Y:S02]  /*54a0*/  FSEL R140, R146, -INF , !P4 ;  /* 0xff800000928c7808 */ /* 0x000fe40006000000 */
[----:B------:R-:W-:Y:S01]  /*54b0*/  FSEL R26, R149, -INF , !P6 ;  /* 0xff800000951a7808 */ /* 0x000fe20007000000 */
[----:B------:R-:W-:Y:S01]  /*54c0*/  MUFU.TANH R51, R42 ;  /* 0x0000002a00337308 */ /* 0x000fe20000002400 */
[-C--:B------:R-:W-:Y:S02]  /*54d0*/  ISETP.GE.AND P3, PT, R9, R139.reuse, PT ;  /* 0x0000008b0900720c */ /* 0x080fe40003f66270 */
[----:B------:R-:W-:Y:S02]  /*54e0*/  ISETP.GE.AND P4, PT, R31, R138, PT ;  /* 0x0000008a1f00720c */ /* 0x000fe40003f86270 */
[----:B------:R-:W-:-:S02]  /*54f0*/  ISETP.GE.AND P6, PT, R29, R139, PT ;  /* 0x0000008b1d00720c */ /* 0x000fc40003fc6270 */
[----:B------:R-:W-:Y:S01]  /*5500*/  IADD3 R30, R38, 0x28, RZ ;  /* 0x00000028261e7810 */ /* 0x000fe20007ffe0ff */
[----:B------:R-:W-:Y:S01]  /*5510*/  MUFU.TANH R28, R28 ;  /* 0x0000001c001c7308 */ /* 0x000fe20000002400 */
[----:B------:R-:W-:Y:S02]  /*5520*/  FSEL R145, R145, -INF , !P5 ;  /* 0xff80000091917808 */ /* 0x000fe40006800000 */
[----:B------:R-:W-:Y:S02]  /*5530*/  FSEL R166, R147, -INF , !P2 ;  /* 0xff80000093a67808 */ /* 0x000fe40005000000 */
[----:B------:R-:W-:Y:S02]  /*5540*/  FSEL R162, R148, -INF , !P3 ;  /* 0xff80000094a27808 */ /* 0x000fe40005800000 */
[----:B------:R-:W-:Y:S01]  /*5550*/  FSEL R156, R44, -INF , !P6 ;  /* 0xff8000002c9c7808 */ /* 0x000fe20007000000 */
[----:B------:R-:W-:Y:S01]  /*5560*/  MUFU.TANH R4, R4 ;  /* 0x0000000400047308 */ /* 0x000fe20000002400 */
[----:B-1----:R-:W-:-:S02]  /*5570*/  FSEL R149, R45, -INF , !P4 ;  /* 0xff8000002d957808 */ /* 0x002fc40006000000 */
[-C--:B------:R-:W-:Y:S02]  /*5580*/  ISETP.GE.AND P5, PT, R9, R137.reuse, PT ;  /* 0x000000890900720c */ /* 0x080fe40003fa6270 */
[----:B------:R-:W-:Y:S02]  /*5590*/  ISETP.GE.AND P2, PT, R31, R137, PT ;  /* 0x000000891f00720c */ /* 0x000fe40003f46270 */
[C---:B------:R-:W-:Y:S01]  /*55a0*/  ISETP.GE.AND P3, PT, R30.reuse, R139, PT ;  /* 0x0000008b1e00720c */ /* 0x040fe20003f66270 */
[----:B------:R-:W-:Y:S01]  /*55b0*/  MUFU.TANH R5, R5 ;  /* 0x0000000500057308 */ /* 0x000fe20000002400 */
[-C--:B------:R-:W-:Y:S02]  /*55c0*/  ISETP.GE.AND P6, PT, R30, R138.reuse, PT ;  /* 0x0000008a1e00720c */ /* 0x080fe40003fc6270 */
[----:B------:R-:W-:Y:S02]  /*55d0*/  ISETP.GE.AND P4, PT, R29, R138, PT ;  /* 0x0000008a1d00720c */ /* 0x000fe40003f86270 */
[----:B------:R-:W-:-:S02]  /*55e0*/  FSEL R159, R182, -INF , !P1 ;  /* 0xff800000b69f7808 */ /* 0x000fc40004800000 */
[----:B------:R-:W-:Y:S01]  /*55f0*/  FSEL R174, R207, -INF , !P0 ;  /* 0xff800000cfae7808 */ /* 0x000fe20004000000 */
[----:B------:R-:W-:Y:S01]  /*5600*/  MUFU.TANH R6, R6 ;  /* 0x0000000600067308 */ /* 0x000fe20000002400 */
[----:B------:R-:W-:Y:S02]  /*5610*/  IADD3 R11, R38, 0x30, RZ ;  /* 0x00000030260b7810 */ /* 0x000fe40007ffe0ff */
[C---:B------:R-:W-:Y:S02]  /*5620*/  ISETP.GE.AND P1, PT, R9.reuse, R138, PT ;  /* 0x0000008a0900720c */ /* 0x040fe40003f26270 */
[----:B------:R-:W-:Y:S01]  /*5630*/  ISETP.GE.AND P0, PT, R9, R132, PT ;  /* 0x000000840900720c */ /* 0x000fe20003f06270 */
[----:B------:R-:W-:Y:S01]  /*5640*/  FMUL.FTZ R9, R66, c[0x0][0x2ec] ;  /* 0x0000bb0042097a20 */ /* 0x000fe20000410000 */
[C---:B------:R-:W-:Y:S01]  /*5650*/  IADD3 R10, R38.reuse, 0x31, RZ ;  /* 0x00000031260a7810 */ /* 0x040fe20007ffe0ff */
[----:B------:R-:W-:Y:S01]  /*5660*/  MUFU.TANH R59, R59 ;  /* 0x0000003b003b7308 */ /* 0x000fe20000002400 */
[----:B------:R-:W-:-:S02]  /*5670*/  IADD3 R7, R38, 0x38, RZ ;  /* 0x0000003826077810 */ /* 0x000fc40007ffe0ff */
[----:B------:R-:W-:Y:S02]  /*5680*/  IADD3 R38, R38, 0x39, RZ ;  /* 0x0000003926267810 */ /* 0x000fe40007ffe0ff */
[----:B---3--:R-:W-:Y:S02]  /*5690*/  FSEL R24, R24, -INF , !P3 ;  /* 0xff80000018187808 */ /* 0x008fe40005800000 */
[----:B------:R-:W-:Y:S01]  /*56a0*/  FSEL R143, R36, -INF , !P6 ;  /* 0xff800000248f7808 */ /* 0x000fe20007000000 */
[----:B------:R-:W1:Y:S01]  /*56b0*/  MUFU.TANH R9, R9 ;  /* 0x0000000900097308 */ /* 0x000e620000002400 */
[----:B------:R-:W-:Y:S02]  /*56c0*/  FSEL R141, R37, -INF , !P4 ;  /* 0xff800000258d7808 */ /* 0x000fe40006000000 */
[----:B--2---:R-:W-:Y:S02]  /*56d0*/  FSEL R169, R46, -INF , !P5 ;  /* 0xff8000002ea97808 */ /* 0x004fe40006800000 */
[----:B------:R-:W-:Y:S01]  /*56e0*/  FSEL R175, R56, -INF , !P2 ;  /* 0xff80000038af7808 */ /* 0x000fe20005000000 */
[----:B------:R-:W-:Y:S01]  /*56f0*/  FMUL.FTZ R56, R63, c[0x0][0x2ec] ;  /* 0x0000bb003f387a20 */ /* 0x000fe20000410000 */
[-C--:B------:R-:W-:Y:S01]  /*5700*/  ISETP.GE.AND P3, PT, R31, R132.reuse, PT ;  /* 0x000000841f00720c */ /* 0x080fe20003f66270 */
[----:B------:R-:W-:Y:S01]  /*5710*/  MUFU.TANH R58, R58 ;  /* 0x0000003a003a7308 */ /* 0x000fe20000002400 */
[----:B------:R-:W-:-:S02]  /*5720*/  ISETP.GE.AND P6, PT, R30, R132, PT ;  /* 0x000000841e00720c */ /* 0x000fc40003fc6270 */
[C---:B------:R-:W-:Y:S02]  /*5730*/  ISETP.GE.AND P4, PT, R29.reuse, R137, PT ;  /* 0x000000891d00720c */ /* 0x040fe40003f86270 */
[----:B------:R-:W-:Y:S01]  /*5740*/  ISETP.GE.AND P5, PT, R29, R132, PT ;  /* 0x000000841d00720c */ /* 0x000fe20003fa6270 */
[----:B------:R-:W-:Y:S01]  /*5750*/  IMAD.MOV.U32 R29, RZ, RZ, R157 ;  /* 0x000000ffff1d7224 */ /* 0x000fe200078e009d */
[-C--:B------:R-:W-:Y:S01]  /*5760*/  ISETP.GE.AND P2, PT, R11, R139.reuse, PT ;  /* 0x0000008b0b00720c */ /* 0x080fe20003f46270 */
[----:B------:R-:W-:Y:S01]  /*5770*/  MUFU.TANH R56, R56 ;  /* 0x0000003800387308 */ /* 0x000fe20000002400 */
[----:B------:R-:W-:Y:S01]  /*5780*/  FSEL R172, R34, -INF , !P0 ;  /* 0xff80000022ac7808 */ /* 0x000fe20004000000 */
[----:B------:R-:W-:Y:S01]  /*5790*/  BAR.SYNC.DEFER_BLOCKING 0x0 ;  /* 0x0000000000007b1d */ /* 0x000fe20000010000 */
[----:B------:R-:W-:Y:S02]  /*57a0*/  ISETP.GE.AND P0, PT, R38, R139, PT ;  /* 0x0000008b2600720c */ /* 0x000fe40003f06270 */
[----:B------:R-:W-:Y:S01]  /*57b0*/  FSEL R167, R2, -INF , !P4 ;  /* 0xff80000002a77808 */ /* 0x000fe20006000000 */
[----:B------:R-:W-:Y:S01]  /*57c0*/  FMUL.FTZ R2, R60, c[0x0][0x2ec] ;  /* 0x0000bb003c027a20 */ /* 0x000fe20000410000 */
[----:B----4-:R-:W-:-:S02]  /*57d0*/  FSEL R170, R49, -INF , !P3 ;  /* 0xff80000031aa7808 */ /* 0x010fc40005800000 */
[----:B-----5:R-:W-:Y:S02]  /*57e0*/  FSEL R168, R50, -INF , !P6 ;  /* 0xff80000032a87808 */ /* 0x020fe40007000000 */
[----:B------:R-:W-:Y:S01]  /*57f0*/  FSEL R164, R164, -INF , !P5 ;  /* 0xff800000a4a47808 */ /* 0x000fe20006800000 */
[----:B------:R-:W2:Y:S01]  /*5800*/  MUFU.TANH R2, R2 ;  /* 0x0000000200027308 */ /* 0x000ea20000002400 */
[----:B------:R-:W-:Y:S02]  /*5810*/  FSEL R160, R160, -INF , !P2 ;  /* 0xff800000a0a07808 */ /* 0x000fe40005000000 */
[-C--:B------:R-:W-:Y:S02]  /*5820*/  ISETP.GE.AND P3, PT, R11, R138.reuse, PT ;  /* 0x0000008a0b00720c */ /* 0x080fe40003f66270 */
[-C--:B------:R-:W-:Y:S02]  /*5830*/  ISETP.GE.AND P6, PT, R10, R138.reuse, PT ;  /* 0x0000008a0a00720c */ /* 0x080fe40003fc6270 */
        /* <DEDUP_REMOVED lines=8> */
[----:B------:R-:W-:Y:S02]  /*58c0*/  ISETP.NE.AND P0, PT, R3, 0x2, PT ;  /* 0x000000020300780c */ /* 0x000fe40003f05270 */
[-C--:B------:R-:W-:Y:S02]  /*58d0*/  ISETP.GE.AND P1, PT, R10, R139.reuse, PT ;  /* 0x0000008b0a00720c */ /* 0x080fe40003f26270 */
[----:B------:R-:W-:Y:S02]  /*58e0*/  ISETP.GE.AND P4, PT, R7, R139, PT ;  /* 0x0000008b0700720c */ /* 0x000fe40003f86270 */
[----:B------:R-:W-:Y:S02]  /*58f0*/  FSEL R148, R13, -INF , !P1 ;  /* 0xff8000000d947808 */ /* 0x000fe40004800000 */
[----:B------:R-:W-:-:S02]  /*5900*/  ISETP.GE.AND P1, PT, R11, R137, PT ;  /* 0x000000890b00720c */ /* 0x000fc40003f26270 */
[----:B------:R-:W-:Y:S02]  /*5910*/  FSEL R49, R8, -INF , !P6 ;  /* 0xff80000008317808 */ /* 0x000fe40007000000 */
[----:B-1----:R-:W-:Y:S02]  /*5920*/  FSEL R45, R9, -INF , !P5 ;  /* 0xff800000092d7808 */ /* 0x002fe40006800000 */
[-C--:B------:R-:W-:Y:S02]  /*5930*/  ISETP.GE.AND P6, PT, R7, R137.reuse, PT ;  /* 0x000000890700720c */ /* 0x080fe40003fc6270 */
[----:B------:R-:W-:Y:S02]  /*5940*/  ISETP.GE.AND P5, PT, R38, R137, PT ;  /* 0x000000892600720c */ /* 0x000fe40003fa6270 */
[----:B------:R-:W-:Y:S02]  /*5950*/  FSEL R146, R14, -INF , !P4 ;  /* 0xff8000000e927808 */ /* 0x000fe40006000000 */
[----:B------:R-:W-:-:S02]  /*5960*/  FSEL R51, R51, -INF , !P3 ;  /* 0xff80000033337808 */ /* 0x000fc40005800000 */
[----:B------:R-:W-:Y:S02]  /*5970*/  FSEL R46, R28, -INF , !P2 ;  /* 0xff8000001c2e7808 */ /* 0x000fe40005000000 */
[----:B------:R-:W-:Y:S02]  /*5980*/  FSEL R137, R4, -INF , !P1 ;  /* 0xff80000004897808 */ /* 0x000fe40004800000 */
[-C--:B------:R-:W-:Y:S02]  /*5990*/  ISETP.GE.AND P4, PT, R11, R132.reuse, PT ;  /* 0x000000840b00720c */ /* 0x080fe40003f86270 */
[-C--:B------:R-:W-:Y:S02]  /*59a0*/  ISETP.GE.AND P3, PT, R10, R132.reuse, PT ;  /* 0x000000840a00720c */ /* 0x080fe40003f66270 */
[-C--:B------:R-:W-:Y:S02]  /*59b0*/  ISETP.GE.AND P2, PT, R7, R132.reuse, PT ;  /* 0x000000840700720c */ /* 0x080fe40003f46270 */
[----:B------:R-:W-:-:S02]  /*59c0*/  ISETP.GE.AND P1, PT, R38, R132, PT ;  /* 0x000000842600720c */ /* 0x000fc40003f26270 */
[----:B------:R-:W-:Y:S02]  /*59d0*/  FSEL R62, R5, -INF , !P4 ;  /* 0xff800000053e7808 */ /* 0x000fe40006000000 */
[----:B------:R-:W-:Y:S02]  /*59e0*/  FSEL R60, R6, -INF , !P3 ;  /* 0xff800000063c7808 */ /* 0x000fe40005800000 */
[----:B--2---:R-:W-:Y:S02]  /*59f0*/  FSEL R61, R2, -INF , !P6 ;  /* 0xff800000023d7808 */ /* 0x004fe40007000000 */
[----:B------:R-:W-:Y:S02]  /*5a00*/  FSEL R59, R59, -INF , !P5 ;  /* 0xff8000003b3b7808 */ /* 0x000fe40006800000 */
[----:B------:R-:W-:Y:S02]  /*5a10*/  FSEL R58, R58, -INF , !P2 ;  /* 0xff8000003a3a7808 */ /* 0x000fe40005000000 */
[----:B------:R-:W-:Y:S01]  /*5a20*/  FSEL R56, R56, -INF , !P1 ;  /* 0xff80000038387808 */ /* 0x000fe20004800000 */
[----:B------:R-:W-:Y:S05]  /*5a30*/  @!P0 BRA `(.L_x_602) ;  /* 0x0000018000008947 */ /* 0x000fea0003800000 */
[----:B------:R-:W-:-:S04]  /*5a40*/  IADD3 R5, R3, -0x3, RZ ;  /* 0xfffffffd03057810 */ /* 0x000fc80007ffe0ff */
[----:B------:R-:W-:Y:S01]  /*5a50*/  SHF.R.S32.HI R2, RZ, 0x1f, R5 ;  /* 0x0000001fff027819 */ /* 0x000fe20000011405 */
[----:B------:R-:W-:-:S04]  /*5a60*/  IMAD.WIDE.U32 R6, R5, c[0x0][0x198], RZ ;  /* 0x0000660005067a25 */ /* 0x000fc800078e00ff */
[----:B------:R-:W-:Y:S01]  /*5a70*/  IMAD R2, R2, c[0x0][0x198], RZ ;  /* 0x0000660002027a24 */ /* 0x000fe200078e02ff */
[----:B------:R-:W-:-:S03]  /*5a80*/  LEA R4, P0, R6, R200, 0x6 ;  /* 0x000000c806047211 */ /* 0x000fc600078030ff */
[----:B------:R-:W-:Y:S01]  /*5a90*/  IMAD R2, R5, c[0x0][0x19c], R2 ;  /* 0x0000670005027a24 */ /* 0x000fe200078e0202 */
[----:B------:R-:W-:-:S03]  /*5aa0*/  LEA R8, P1, R4, c[0x0][0x168], 0x1 ;  /* 0x00005a0004087a11 */ /* 0x000fc600078208ff */
[----:B------:R-:W-:-:S05]  /*5ab0*/  IMAD.IADD R5, R7, 0x1, R2 ;  /* 0x0000000107057824 */ /* 0x000fca00078e0202 */
        /* <DEDUP_REMOVED lines=16> */
.L_x_602:
[----:B-1----:R-:W-:Y:S02]  /*5bc0*/  FMNMX.FTZ R5, R136, R0, !PT ;  /* 0x0000000088057209 */ /* 0x002fe40007810000 */
        /* <DEDUP_REMOVED lines=44> */
[----:B------:R-:W-:Y:S01]  /*5e90*/  FMNMX.FTZ R2, R135, R39, !PT ;  /* 0x0000002787027209 */ /* 0x000fe20007810000 */
[----:B------:R-:W2:Y:S01]  /*5ea0*/  SHFL.BFLY PT, R5, R4, 0x2, 0x1f ;  /* 0x0c401f0004057f89 */ /* 0x000ea200000e0000 */
        /* <DEDUP_REMOVED lines=8> */
[----:B------:R-:W-:Y:S01]  /*5f30*/  FMNMX.FTZ R2, R161, R2, !PT ;  /* 0x00000002a1027209 */ /* 0x000fe20007810000 */
[----:B------:R-:W1:Y:S04]  /*5f40*/  SHFL.BFLY PT, R30, R9, 0x1, 0x1f ;  /* 0x0c201f00091e7f89 */ /* 0x000e6800000e0000 */
[----:B------:R-:W3:Y:S01]  /*5f50*/  SHFL.BFLY PT, R7, R6, 0x2, 0x1f ;  /* 0x0c401f0006077f89 */ /* 0x000ee200000e0000 */
[----:B--2---:R-:W-:-:S02]  /*5f60*/  FMNMX.FTZ R5, R4, R5, !PT ;  /* 0x0000000504057209 */ /* 0x004fc40007810000 */
[----:B------:R-:W-:-:S03]  /*5f70*/  FMNMX.FTZ R4, R163, R2, !PT ;  /* 0x00000002a3047209 */ /* 0x000fc60007810000 */
[----:B------:R-:W2:Y:S01]  /*5f80*/  SHFL.BFLY PT, R2, R5, 0x1, 0x1f ;  /* 0x0c201f0005027f89 */ /* 0x000ea200000e0000 */
[----:B------:R-:W-:-:S04]  /*5f90*/  FMNMX.FTZ R4, R27, R4, !PT ;  /* 0x000000041b047209 */ /* 0x000fc80007810000 */
[----:B------:R-:W-:-:S04]  /*5fa0*/  FMNMX.FTZ R4, R25, R4, !PT ;  /* 0x0000000419047209 */ /* 0x000fc80007810000 */
[----:B------:R-:W-:-:S04]  /*5fb0*/  FMNMX.FTZ R4, R151, R4, !PT ;  /* 0x0000000497047209 */ /* 0x000fc80007810000 */
[----:B------:R-:W-:Y:S02]  /*5fc0*/  FMNMX.FTZ R4, R149, R4, !PT ;  /* 0x0000000495047209 */ /* 0x000fe40007810000 */
[----:B-1----:R-:W-:Y:S02]  /*5fd0*/  FMNMX.FTZ R30, R9, R30, !PT ;  /* 0x0000001e091e7209 */ /* 0x002fe40007810000 */
[----:B---3--:R-:W-:Y:S02]  /*5fe0*/  FMNMX.FTZ R7, R6, R7, !PT ;  /* 0x0000000706077209 */ /* 0x008fe40007810000 */
[----:B------:R-:W-:Y:S01]  /*5ff0*/  FMNMX.FTZ R6, R143, R4, !PT ;  /* 0x000000048f067209 */ /* 0x000fe20007810000 */
[C---:B------:R-:W-:Y:S01]  /*6000*/  FMUL.FTZ R147, R30.reuse, c[0x0][0x23c] ;  /* 0x00008f001e937a20 */ /* 0x040fe20000410000 */
[----:B------:R-:W-:Y:S01]  /*6010*/  FSETP.NEU.FTZ.AND P2, PT, R30, -INF , PT ;  /* 0xff8000001e00780b */ /* 0x000fe20003f5d000 */
[----:B------:R-:W1:Y:S01]  /*6020*/  SHFL.BFLY PT, R4, R7, 0x1, 0x1f ;  /* 0x0c201f0007047f89 */ /* 0x000e6200000e0000 */
[----:B------:R-:W-:-:S02]  /*6030*/  FMNMX.FTZ R6, R141, R6, !PT ;  /* 0x000000068d067209 */ /* 0x000fc40007810000 */
[----:B------:R-:W-:Y:S02]  /*6040*/  FSEL R147, R147, RZ, P2 ;  /* 0x000000ff93937208 */ /* 0x000fe40001000000 */
[----:B------:R-:W-:Y:S02]  /*6050*/  FMNMX.FTZ R6, R51, R6, !PT ;  /* 0x0000000633067209 */ /* 0x000fe40007810000 */
[----:B--2---:R-:W-:Y:S01]  /*6060*/  FMNMX.FTZ R2, R5, R2, !PT ;  /* 0x0000000205027209 */ /* 0x004fe20007810000 */
[--C-:B------:R-:W-:Y:S01]  /*6070*/  FFMA.FTZ R42, R0, c[0x0][0x23c], -R147.reuse ;  /* 0x00008f00002a7a23 */ /* 0x100fe20000010893 */
[----:B------:R-:W-:Y:S01]  /*6080*/  FMNMX.FTZ R0, R49, R6, !PT ;  /* 0x0000000631007209 */ /* 0x000fe20007810000 */
[--C-:B------:R-:W-:Y:S01]  /*6090*/  FFMA.FTZ R52, R52, c[0x0][0x23c], -R147.reuse ;  /* 0x00008f0034347a23 */ /* 0x100fe20000010893 */
[C---:B------:R-:W-:Y:S01]  /*60a0*/  FSETP.NEU.FTZ.AND P1, PT, R2.reuse, -INF , PT ;  /* 0xff8000000200780b */ /* 0x040fe20003f3d000 */
[----:B------:R-:W-:Y:S01]  /*60b0*/  FMUL.FTZ R64, R2, c[0x0][0x23c] ;  /* 0x00008f0002407a20 */ /* 0x000fe20000410000 */
[----:B------:R-:W-:Y:S01]  /*60c0*/  FMNMX.FTZ R5, R45, R0, !PT ;  /* 0x000000002d057209 */ /* 0x000fe20007810000 */
[--C-:B------:R-:W-:Y:S01]  /*60d0*/  FFMA.FTZ R41, R54, c[0x0][0x23c], -R147.reuse ;  /* 0x00008f0036297a23 */ /* 0x100fe20000010893 */
[----:B------:R-:W-:Y:S01]  /*60e0*/  FSEL R63, R30, RZ, P2 ;  /* 0x000000ff1e3f7208 */ /* 0x000fe20001000000 */
[----:B------:R-:W-:Y:S01]  /*60f0*/  MUFU.EX2 R42, R42 ;  /* 0x0000002a002a7308 */ /* 0x000fe20000000800 */
[----:B------:R-:W-:Y:S01]  /*6100*/  FMNMX.FTZ R5, R46, R5, !PT ;  /* 0x000000052e057209 */ /* 0x000fe20007810000 */
[----:B------:R-:W-:Y:S01]  /*6110*/  FFMA.FTZ R144, R144, c[0x0][0x23c], -R147 ;  /* 0x00008f0090907a23 */ /* 0x000fe20000010893 */
[----:B------:R-:W-:Y:S01]  /*6120*/  FSEL R64, R64, RZ, P1 ;  /* 0x000000ff40407208 */ /* 0x000fe20000800000 */
[----:B------:R-:W-:Y:S01]  /*6130*/  FADD.FTZ R54, R136, -R63 ;  /* 0x8000003f88367221 */ /* 0x000fe20000010000 */
[----:B------:R-:W-:Y:S01]  /*6140*/  MOV R136, R30 ;  /* 0x0000001e00887202 */ /* 0x000fe20000000f00 */
[----:B------:R-:W2:Y:S01]  /*6150*/  SHFL.BFLY PT, R28, R5, 0x2, 0x1f ;  /* 0x0c401f00051c7f89 */ /* 0x000ea200000e0000 */
[----:B------:R-:W-:Y:S01]  /*6160*/  FFMA.FTZ R150, R150, c[0x0][0x23c], -R147 ;  /* 0x00008f0096967a23 */ /* 0x000fe20000010893 */
[----:B-1----:R-:W-:Y:S01]  /*6170*/  FMNMX.FTZ R0, R7, R4, !PT ;  /* 0x0000000407007209 */ /* 0x002fe20007810000 */
[--C-:B------:R-:W-:Y:S01]  /*6180*/  FFMA.FTZ R38, R35, c[0x0][0x23c], -R64.reuse ;  /* 0x00008f0023267a23 */ /* 0x100fe20000010840 */
[----:B------:R-:W-:Y:S01]  /*6190*/  FSEL R7, R2, RZ, P1 ;  /* 0x000000ff02077208 */ /* 0x000fe20000800000 */
[--C-:B------:R-:W-:Y:S01]  /*61a0*/  FFMA.FTZ R37, R33, c[0x0][0x23c], -R64.reuse ;  /* 0x00008f0021257a23 */ /* 0x100fe20000010840 */
[C---:B------:R-:W-:Y:S01]  /*61b0*/  FSETP.NEU.FTZ.AND P0, PT, R0.reuse, -INF , PT ;  /* 0xff8000000000780b */ /* 0x040fe20003f1d000 */
[C---:B------:R-:W-:Y:S01]  /*61c0*/  FMUL.FTZ R57, R0.reuse, c[0x0][0x23c] ;  /* 0x00008f0000397a20 */ /* 0x040fe20000410000 */
[----:B------:R-:W-:Y:S01]  /*61d0*/  MUFU.EX2 R41, R41 ;  /* 0x0000002900297308 */ /* 0x000fe20000000800 */
[--C-:B------:R-:W-:Y:S01]  /*61e0*/  FFMA.FTZ R36, R23, c[0x0][0x23c], -R64.reuse ;  /* 0x00008f0017247a23 */ /* 0x100fe20000010840 */
[----:B------:R-:W-:Y:S01]  /*61f0*/  FSEL R4, R0, RZ, P0 ;  /* 0x000000ff00047208 */ /* 0x000fe20000000000 */
[----:B------:R-:W-:Y:S01]  /*6200*/  FFMA.FTZ R35, R21, c[0x0][0x23c], -R64 ;  /* 0x00008f0015237a23 */ /* 0x000fe20000010840 */
[----:B------:R-:W-:Y:S01]  /*6210*/  FSEL R57, R57, RZ, P0 ;  /* 0x000000ff39397208 */ /* 0x000fe20000000000 */
[----:B------:R-:W-:Y:S01]  /*6220*/  FADD.FTZ R44, R134, -R7 ;  /* 0x80000007862c7221 */ /* 0x000fe20000010000 */
[----:B------:R-:W-:Y:S01]  /*6230*/  MOV R134, R2 ;  /* 0x0000000200867202 */ /* 0x000fe20000000f00 */
[----:B------:R-:W-:Y:S01]  /*6240*/  FADD.FTZ R4, R133, -R4 ;  /* 0x8000000485047221 */ /* 0x000fe20000010000 */
[----:B------:R-:W-:Y:S01]  /*6250*/  MUFU.EX2 R38, R38 ;  /* 0x0000002600267308 */ /* 0x000fe20000000800 */
[----:B------:R-:W-:Y:S01]  /*6260*/  FFMA.FTZ R31, R40, c[0x0][0x23c], -R57 ;  /* 0x00008f00281f7a23 */ /* 0x000fe20000010839 */
[----:B------:R-:W-:Y:S01]  /*6270*/  MOV R133, R0 ;  /* 0x0000000000857202 */ /* 0x000fe20000000f00 */
[----:B------:R-:W-:-:S02]  /*6280*/  FFMA.FTZ R40, R48, c[0x0][0x23c], -R147 ;  /* 0x00008f0030287a23 */ /* 0x000fc40000010893 */
[--C-:B------:R-:W-:Y:S02]  /*6290*/  FFMA.FTZ R34, R20, c[0x0][0x23c], -R57.reuse ;  /* 0x00008f0014227a23 */ /* 0x100fe40000010839 */
[--C-:B------:R-:W-:Y:S01]  /*62a0*/  FFMA.FTZ R33, R22, c[0x0][0x23c], -R57.reuse ;  /* 0x00008f0016217a23 */ /* 0x100fe20000010839 */
[----:B--2---:R-:W-:Y:S01]  /*62b0*/  FMNMX.FTZ R28, R5, R28, !PT ;  /* 0x0000001c051c7209 */ /* 0x004fe20007810000 */
[----:B------:R-:W-:Y:S01]  /*62c0*/  FFMA.FTZ R32, R12, c[0x0][0x23c], -R57 ;  /* 0x00008f000c207a23 */ /* 0x000fe20000010839 */
[----:B------:R-:W-:Y:S01]  /*62d0*/  LDSM.16.MT88.4 R20, [R191+0x6000] ;  /* 0x00600000bf14783b */ /* 0x000fe20000004200 */
[----:B------:R-:W-:Y:S01]  /*62e0*/  FMUL.FTZ R43, R4, c[0x0][0x23c] ;  /* 0x00008f00042b7a20 */ /* 0x000fe20000410000 */
[----:B------:R-:W1:Y:S01]  /*62f0*/  MUFU.EX2 R37, R37 ;  /* 0x0000002500257308 */ /* 0x000e620000000800 */
[----:B------:R-:W-:Y:S01]  /*6300*/  FMUL.FTZ R44, R44, c[0x0][0x23c] ;  /* 0x00008f002c2c7a20 */ /* 0x000fe20000410000 */
[----:B------:R-:W2:Y:S01]  /*6310*/  SHFL.BFLY PT, R5, R28, 0x1, 0x1f ;  /* 0x0c201f001c057f89 */ /* 0x000ea200000e0000 */
[----:B------:R-:W-:-:S02]  /*6320*/  FMUL.FTZ R54, R54, c[0x0][0x23c] ;  /* 0x00008f0036367a20 */ /* 0x000fc40000410000 */
[--C-:B------:R-:W-:Y:S01]  /*6330*/  FFMA.FTZ R157, R166, c[0x0][0x23c], -R57.reuse ;  /* 0x00008f00a69d7a23 */ /* 0x100fe20000010839 */
[----:B------:R-:W3:Y:S01]  /*6340*/  LDSM.16.MT88.4 R12, [R190+0x6000] ;  /* 0x00600000be0c783b */ /* 0x000ee20000004200 */
[--C-:B------:R-:W-:Y:S01]  /*6350*/  FFMA.FTZ R63, R65, c[0x0][0x23c], -R64.reuse ;  /* 0x00008f00413f7a23 */ /* 0x100fe20000010840 */
[----:B------:R-:W-:Y:S01]  /*6360*/  MUFU.EX2 R36, R36 ;  /* 0x0000002400247308 */ /* 0x000fe20000000800 */
[--C-:B------:R-:W-:Y:S02]  /*6370*/  FFMA.FTZ R132, R165, c[0x0][0x23c], -R64.reuse ;  /* 0x00008f00a5847a23 */ /* 0x100fe40000010840 */
[----:B------:R-:W-:Y:S02]  /*6380*/  FFMA.FTZ R145, R145, c[0x0][0x23c], -R64 ;  /* 0x00008f0091917a23 */ /* 0x000fe40000010840 */
[--C-:B------:R-:W-:Y:S02]  /*6390*/  FFMA.FTZ R139, R174, c[0x0][0x23c], -R57.reuse ;  /* 0x00008f00ae8b7a23 */ /* 0x100fe40000010839 */
[--C-:B------:R-:W-:Y:S01]  /*63a0*/  FFMA.FTZ R142, R142, c[0x0][0x23c], -R57.reuse ;  /* 0x00008f008e8e7a23 */ /* 0x100fe20000010839 */
[----:B------:R-:W4:Y:S01]  /*63b0*/  MUFU.EX2 R35, R35 ;  /* 0x0000002300237308 */ /* 0x000f220000000800 */
[----:B-1----:R-:W-:Y:S01]  /*63c0*/  F2FP.BF16.PACK_AB R16, R37, R38 ;  /* 0x000000262510723e */ /* 0x002fe200000010ff */
[----:B------:R-:W-:-:S02]  /*63d0*/  FFMA.FTZ R140, R140, c[0x0][0x23c], -R57 ;  /* 0x00008f008c8c7a23 */ /* 0x000fc40000010839 */
[--C-:B------:R-:W-:Y:S02]  /*63e0*/  FFMA.FTZ R176, R176, c[0x0][0x23c], -R147.reuse ;  /* 0x00008f00b0b07a23 */ /* 0x100fe40000010893 */
[--C-:B------:R-:W-:Y:S02]  /*63f0*/  FFMA.FTZ R165, R26, c[0x0][0x23c], -R147.reuse ;  /* 0x00008f001aa57a23 */ /* 0x100fe40000010893 */
[----:B------:R-:W-:Y:S01]  /*6400*/  MUFU.EX2 R34, R34 ;  /* 0x0000002200227308 */ /* 0x000fe20000000800 */
[----:B------:R-:W-:Y:S01]  /*6410*/  FFMA.FTZ R171, R24, c[0x0][0x23c], -R147 ;  /* 0x00008f0018ab7a23 */ /* 0x000fe20000010893 */
[----:B--2---:R-:W-:Y:S01]  /*6420*/  FMNMX.FTZ R28, R28, R5, !PT ;  /* 0x000000051c1c7209 */ /* 0x004fe20007810000 */
[----:B------:R-:W-:Y:S01]  /*6430*/  FFMA.FTZ R174, R175, c[0x0][0x23c], -R64 ;  /* 0x00008f00afae7a23 */ /* 0x000fe20000010840 */
[----:B------:R-:W1:Y:S01]  /*6440*/  LDSM.16.MT88.4 R4, [R189+0x6000] ;  /* 0x00600000bd04783b */ /* 0x000e620000004200 */
[----:B------:R-:W-:Y:S01]  /*6450*/  FFMA.FTZ R175, R164, c[0x0][0x23c], -R57 ;  /* 0x00008f00a4af7a23 */ /* 0x000fe20000010839 */
[C---:B------:R-:W-:Y:S01]  /*6460*/  FSETP.NEU.FTZ.AND P0, PT, R28.reuse, -INF , PT ;  /* 0xff8000001c00780b */ /* 0x040fe20003f1d000 */
[----:B------:R-:W-:Y:S01]  /*6470*/  FMUL.FTZ R8, R28, c[0x0][0x23c] ;  /* 0x00008f001c087a20 */ /* 0x000fe20000410000 */
[----:B------:R-:W2:Y:S01]  /*6480*/  MUFU.EX2 R33, R33 ;  /* 0x0000002100217308 */ /* 0x000ea20000000800 */
[----:B----4-:R-:W-:Y:S01]  /*6490*/  F2FP.BF16.PACK_AB R18, R35, R36 ;  /* 0x000000242312723e */ /* 0x010fe200000010ff */
[----:B------:R-:W-:-:S02]  /*64a0*/  FFMA.FTZ R177, R148, c[0x0][0x23c], -R147 ;  /* 0x00008f0094b17a23 */ /* 0x000fc40000010893 */
[----:B------:R-:W-:Y:S01]  /*64b0*/  FSEL R48, R8, RZ, P0 ;  /* 0x000000ff08307208 */ /* 0x000fe20000000000 */
[--C-:B------:R-:W-:Y:S01]  /*64c0*/  FFMA.FTZ R169, R169, c[0x0][0x23c], -R64.reuse ;  /* 0x00008f00a9a97a23 */ /* 0x100fe20000010840 */
[----:B------:R-:W4:Y:S01]  /*64d0*/  LDSM.16.MT88.4 R8, [R188+0x6000] ;  /* 0x00600000bc08783b */ /* 0x000f220000004200 */
[----:B------:R-:W-:Y:S01]  /*64e0*/  FFMA.FTZ R173, R173, c[0x0][0x23c], -R64 ;  /* 0x00008f00adad7a23 */ /* 0x000fe20000010840 */
[----:B------:R-:W-:Y:S01]  /*64f0*/  MUFU.EX2 R32, R32 ;  /* 0x0000002000207308 */ /* 0x000fe20000000800 */
[--C-:B------:R-:W-:Y:S02]  /*6500*/  FFMA.FTZ R66, R39, c[0x0][0x23c], -R48.reuse ;  /* 0x00008f0027427a23 */ /* 0x100fe40000010830 */
[--C-:B------:R-:W-:Y:S02]  /*6510*/  FFMA.FTZ R50, R47, c[0x0][0x23c], -R48.reuse ;  /* 0x00008f002f327a23 */ /* 0x100fe40000010830 */
[--C-:B------:R-:W-:Y:S02]  /*6520*/  FFMA.FTZ R53, R53, c[0x0][0x23c], -R48.reuse ;  /* 0x00008f0035357a23 */ /* 0x100fe40000010830 */
[--C-:B------:R-:W-:Y:S01]  /*6530*/  FFMA.FTZ R161, R161, c[0x0][0x23c], -R48.reuse ;  /* 0x00008f00a1a17a23 */ /* 0x100fe20000010830 */
[----:B------:R5:W-:Y:S01]  /*6540*/  MUFU.EX2 R47, R66 ;  /* 0x00000042002f7308 */ /* 0x000be20000000800 */
[----:B--2---:R-:W-:Y:S01]  /*6550*/  F2FP.BF16.PACK_AB R17, R33, R34 ;  /* 0x000000222111723e */ /* 0x004fe200000010ff */
[----:B------:R-:W-:-:S02]  /*6560*/  FFMA.FTZ R166, R25, c[0x0][0x23c], -R48 ;  /* 0x00008f0019a67a23 */ /* 0x000fc40000010830 */
[--C-:B------:R-:W-:Y:S02]  /*6570*/  FFMA.FTZ R170, R170, c[0x0][0x23c], -R57.reuse ;  /* 0x00008f00aaaa7a23 */ /* 0x100fe40000010839 */
[----:B------:R-:W-:Y:S02]  /*6580*/  FFMA.FTZ R168, R168, c[0x0][0x23c], -R57 ;  /* 0x00008f00a8a87a23 */ /* 0x000fe40000010839 */
[----:B------:R-:W2:Y:S01]  /*6590*/  MUFU.EX2 R31, R31 ;  /* 0x0000001f001f7308 */ /* 0x000ea20000000800 */
[--C-:B------:R-:W-:Y:S02]  /*65a0*/  FFMA.FTZ R156, R156, c[0x0][0x23c], -R147.reuse ;  /* 0x00008f009c9c7a23 */ /* 0x100fe40000010893 */
[--C-:B------:R-:W-:Y:S02]  /*65b0*/  FFMA.FTZ R148, R151, c[0x0][0x23c], -R48.reuse ;  /* 0x00008f0097947a23 */ /* 0x100fe40000010830 */
[--C-:B------:R-:W-:Y:S02]  /*65c0*/  FFMA.FTZ R149, R149, c[0x0][0x23c], -R48.reuse ;  /* 0x00008f0095957a23 */ /* 0x100fe40000010830 */
[--C-:B------:R-:W-:Y:S01]  /*65d0*/  FFMA.FTZ R143, R143, c[0x0][0x23c], -R48.reuse ;  /* 0x00008f008f8f7a23 */ /* 0x100fe20000010830 */
[----:B-----5:R-:W-:Y:S01]  /*65e0*/  FSEL R66, R28, RZ, P0 ;  /* 0x000000ff1c427208 */ /* 0x020fe20000000000 */
[----:B------:R-:W5:Y:S01]  /*65f0*/  MUFU.EX2 R44, R44 ;  /* 0x0000002c002c7308 */ /* 0x000f620000000800 */
[----:B------:R-:W-:Y:S01]  /*6600*/  FFMA.FTZ R164, R141, c[0x0][0x23c], -R48 ;  /* 0x00008f008da47a23 */ /* 0x000fe20000010830 */
[----:B------:R-:W-:Y:S01]  /*6610*/  ISETP.GE.AND P0, PT, R3, 0x3, PT ;  /* 0x000000030300780c */ /* 0x000fe20003f06270 */
[----:B------:R-:W-:-:S02]  /*6620*/  FFMA.FTZ R141, R138, c[0x0][0x23c], -R147 ;  /* 0x00008f008a8d7a23 */ /* 0x000fc40000010893 */
[----:B------:R-:W-:Y:S01]  /*6630*/  FADD.FTZ R66, R135, -R66 ;  /* 0x8000004287427221 */ /* 0x000fe20000010000 */
[----:B------:R-:W-:Y:S01]  /*6640*/  MOV R135, R28 ;  /* 0x0000001c00877202 */ /* 0x000fe20000000f00 */
[--C-:B------:R-:W-:Y:S01]  /*6650*/  FFMA.FTZ R137, R137, c[0x0][0x23c], -R64.reuse ;  /* 0x00008f0089897a23 */ /* 0x100fe20000010840 */
[----:B------:R-:W1:Y:S01]  /*6660*/  MUFU.EX2 R43, R43 ;  /* 0x0000002b002b7308 */ /* 0x000e620000000800 */
[----:B--2---:R-:W-:Y:S01]  /*6670*/  F2FP.BF16.PACK_AB R19, R31, R32 ;  /* 0x000000201f13723e */ /* 0x004fe200000010ff */
[--C-:B------:R-:W-:Y:S02]  /*6680*/  FFMA.FTZ R138, R67, c[0x0][0x23c], -R64.reuse ;  /* 0x00008f00438a7a23 */ /* 0x100fe40000010840 */
[----:B------:R-:W-:Y:S02]  /*6690*/  FFMA.FTZ R61, R61, c[0x0][0x23c], -R64 ;  /* 0x00008f003d3d7a23 */ /* 0x000fe40000010840 */
[----:B------:R-:W-:Y:S01]  /*66a0*/  FFMA.FTZ R60, R60, c[0x0][0x23c], -R57 ;  /* 0x00008f003c3c7a23 */ /* 0x000fe20000010839 */
[----:B------:R-:W-:Y:S01]  /*66b0*/  @P0 MOV R135, R28 ;  /* 0x0000001c00870202 */ /* 0x000fe20000000f00 */
[----:B------:R2:W-:Y:S01]  /*66c0*/  MUFU.EX2 R39, R52 ;  /* 0x0000003400277308 */ /* 0x0005e20000000800 */
[----:B-----5:R-:W-:Y:S01]  /*66d0*/  FMUL.FTZ R124, R124, R44 ;  /* 0x0000002c7c7c7220 */ /* 0x020fe20000410000 */
[----:B------:R-:W-:Y:S01]  /*66e0*/  @P0 MOV R136, R30 ;  /* 0x0000001e00880202 */ /* 0x000fe20000000f00 */
[----:B------:R-:W-:Y:S01]  /*66f0*/  FMUL.FTZ R125, R125, R44 ;  /* 0x0000002c7d7d7220 */ /* 0x000fe20000410000 */
[----:B------:R-:W-:Y:S01]  /*6700*/  @P0 MOV R133, R0 ;  /* 0x0000000000850202 */ /* 0x000fe20000000f00 */
[----:B------:R-:W-:Y:S01]  /*6710*/  FMUL.FTZ R120, R120, R44 ;  /* 0x0000002c78787220 */ /* 0x000fe20000410000 */
[----:B------:R-:W-:Y:S01]  /*6720*/  @P0 MOV R134, R2 ;  /* 0x0000000200860202 */ /* 0x000fe20000000f00 */
[----:B------:R-:W-:Y:S01]  /*6730*/  FMUL.FTZ R121, R121, R44 ;  /* 0x0000002c79797220 */ /* 0x000fe20000410000 */
[----:B------:R-:W-:Y:S01]  /*6740*/  MUFU.EX2 R40, R40 ;  /* 0x0000002800287308 */ /* 0x000fe20000000800 */
[-C--:B-1----:R-:W-:Y:S01]  /*6750*/  FMUL.FTZ R126, R126, R43.reuse ;  /* 0x0000002b7e7e7220 */ /* 0x082fe20000410000 */
[----:B------:R-:W-:Y:S01]  /*6760*/  @P0 IADD3 R207, R3, -0x3, RZ ;  /* 0xfffffffd03cf0810 */ /* 0x000fe20007ffe0ff */
[----:B------:R-:W-:-:S02]  /*6770*/  FMUL.FTZ R127, R127, R43 ;  /* 0x0000002b7f7f7220 */ /* 0x000fc40000410000 */
[-C--:B------:R-:W-:Y:S02]  /*6780*/  FMUL.FTZ R122, R122, R43.reuse ;  /* 0x0000002b7a7a7220 */ /* 0x080fe40000410000 */
[-C--:B------:R-:W-:Y:S01]  /*6790*/  FMUL.FTZ R123, R123, R43.reuse ;  /* 0x0000002b7b7b7220 */ /* 0x080fe20000410000 */
[----:B------:R-:W-:Y:S01]  /*67a0*/  MUFU.EX2 R50, R50 ;  /* 0x0000003200327308 */ /* 0x000fe20000000800 */
[----:B--2---:R-:W-:Y:S01]  /*67b0*/  FFMA.FTZ R52, R55, c[0x0][0x23c], -R48 ;  /* 0x00008f0037347a23 */ /* 0x004fe20000010830 */
[C---:B------:R-:W-:Y:S01]  /*67c0*/  HMMA.16816.F32.BF16 R124, R16.reuse, R20, R124 ;  /* 0x00000014107c723c */ /* 0x040fe2000004187c */
[----:B------:R-:W-:Y:S02]  /*67d0*/  FMUL.FTZ R55, R66, c[0x0][0x23c] ;  /* 0x00008f0042377a20 */ /* 0x000fe40000410000 */
[-C--:B------:R-:W-:Y:S02]  /*67e0*/  FMUL.FTZ R108, R108, R44.reuse ;  /* 0x0000002c6c6c7220 */ /* 0x080fe40000410000 */
[----:B------:R-:W-:Y:S01]  /*67f0*/  FMUL.FTZ R109, R109, R44 ;  /* 0x0000002c6d6d7220 */ /* 0x000fe20000410000 */
[----:B------:R-:W-:Y:S01]  /*6800*/  MUFU.EX2 R52, R52 ;  /* 0x0000003400347308 */ /* 0x000fe20000000800 */
[-C--:B------:R-:W-:Y:S01]  /*6810*/  FMUL.FTZ R110, R110, R43.reuse ;  /* 0x0000002b6e6e7220 */ /* 0x080fe20000410000 */
[----:B------:R-:W-:Y:S01]  /*6820*/  HMMA.16816.F32.BF16 R120, R16, R22, R120 ;  /* 0x000000161078723c */ /* 0x000fe20000041878 */
[----:B------:R-:W-:-:S02]  /*6830*/  FMUL.FTZ R111, R111, R43 ;  /* 0x0000002b6f6f7220 */ /* 0x000fc40000410000 */
[-C--:B------:R-:W-:Y:S02]  /*6840*/  FMUL.FTZ R104, R104, R44.reuse ;  /* 0x0000002c68687220 */ /* 0x080fe40000410000 */
[-C--:B------:R-:W-:Y:S01]  /*6850*/  FMUL.FTZ R105, R105, R44.reuse ;  /* 0x0000002c69697220 */ /* 0x080fe20000410000 */
[----:B------:R-:W-:Y:S01]  /*6860*/  MUFU.EX2 R53, R53 ;  /* 0x0000003500357308 */ /* 0x000fe20000000800 */
[-C--:B------:R-:W-:Y:S01]  /*6870*/  FMUL.FTZ R106, R106, R43.reuse ;  /* 0x0000002b6a6a7220 */ /* 0x080fe20000410000 */
[C---:B---3--:R-:W-:Y:S01]  /*6880*/  HMMA.16816.F32.BF16 R108, R16.reuse, R12, R108 ;  /* 0x0000000c106c723c */ /* 0x048fe2000004186c */
[-C--:B------:R-:W-:Y:S02]  /*6890*/  FMUL.FTZ R107, R107, R43.reuse ;  /* 0x0000002b6b6b7220 */ /* 0x080fe40000410000 */
[-C--:B------:R-:W-:Y:S02]  /*68a0*/  FMUL.FTZ R92, R92, R44.reuse ;  /* 0x0000002c5c5c7220 */ /* 0x080fe40000410000 */
[----:B------:R-:W-:Y:S01]  /*68b0*/  FMUL.FTZ R93, R93, R44 ;  /* 0x0000002c5d5d7220 */ /* 0x000fe20000410000 */
[----:B------:R-:W1:Y:S01]  /*68c0*/  MUFU.EX2 R54, R54 ;  /* 0x0000003600367308 */ /* 0x000e620000000800 */
[-C--:B------:R-:W-:Y:S01]  /*68d0*/  FMUL.FTZ R94, R94, R43.reuse ;  /* 0x0000002b5e5e7220 */ /* 0x080fe20000410000 */
[----:B------:R-:W-:Y:S01]  /*68e0*/  HMMA.16816.F32.BF16 R104, R16, R14, R104 ;  /* 0x0000000e1068723c */ /* 0x000fe20000041868 */
[----:B------:R-:W-:-:S02]  /*68f0*/  FMUL.FTZ R95, R95, R43 ;  /* 0x0000002b5f5f7220 */ /* 0x000fc40000410000 */
[-C--:B------:R-:W-:Y:S02]  /*6900*/  FMUL.FTZ R88, R88, R44.reuse ;  /* 0x0000002c58587220 */ /* 0x080fe40000410000 */
[-C--:B------:R-:W-:Y:S01]  /*6910*/  FMUL.FTZ R89, R89, R44.reuse ;  /* 0x0000002c59597220 */ /* 0x080fe20000410000 */
[----:B------:R-:W2:Y:S01]  /*6920*/  MUFU.EX2 R55, R55 ;  /* 0x0000003700377308 */ /* 0x000ea20000000800 */
[-C--:B------:R-:W-:Y:S01]  /*6930*/  FMUL.FTZ R90, R90, R43.reuse ;  /* 0x0000002b5a5a7220 */ /* 0x080fe20000410000 */
[C---:B------:R-:W-:Y:S01]  /*6940*/  HMMA.16816.F32.BF16 R92, R16.reuse, R4, R92 ;  /* 0x00000004105c723c */ /* 0x040fe2000004185c */
[-C--:B------:R-:W-:Y:S02]  /*6950*/  FMUL.FTZ R91, R91, R43.reuse ;  /* 0x0000002b5b5b7220 */ /* 0x080fe40000410000 */
[-C--:B------:R-:W-:Y:S02]  /*6960*/  FMUL.FTZ R76, R76, R44.reuse ;  /* 0x0000002c4c4c7220 */ /* 0x080fe40000410000 */
        /* <DEDUP_REMOVED lines=8> */
[-C--:B------:R-:W-:Y:S01]  /*69f0*/  FMUL.FTZ R74, R74, R43.reuse ;  /* 0x0000002b4a4a7220 */ /* 0x080fe20000410000 */
[C---:B----4-:R-:W-:Y:S01]  /*6a00*/  HMMA.16816.F32.BF16 R76, R16.reuse, R8, R76 ;  /* 0x00000008104c723c */ /* 0x050fe2000004184c */
[----:B------:R-:W-:Y:S02]  /*6a10*/  FMUL.FTZ R75, R75, R43 ;  /* 0x0000002b4b4b7220 */ /* 0x000fe40000410000 */
[-C--:B-1----:R-:W-:Y:S02]  /*6a20*/  FMUL.FTZ R128, R128, R54.reuse ;  /* 0x0000003680807220 */ /* 0x082fe40000410000 */
[----:B------:R-:W-:Y:S01]  /*6a30*/  FMUL.FTZ R129, R129, R54 ;  /* 0x0000003681817220 */ /* 0x000fe20000410000 */
[----:B------:R-:W-:Y:S01]  /*6a40*/  MUFU.EX2 R132, R132 ;  /* 0x0000008400847308 */ /* 0x000fe20000000800 */
[-C--:B--2---:R-:W-:Y:S01]  /*6a50*/  FMUL.FTZ R130, R130, R55.reuse ;  /* 0x0000003782827220 */ /* 0x084fe20000410000 */
[----:B------:R-:W-:Y:S01]  /*6a60*/  HMMA.16816.F32.BF16 R72, R16, R10, R72 ;  /* 0x0000000a1048723c */ /* 0x000fe20000041848 */
[----:B------:R-:W-:-:S02]  /*6a70*/  FMUL.FTZ R131, R131, R55 ;  /* 0x0000003783837220 */ /* 0x000fc40000410000 */
[-C--:B------:R-:W-:Y:S02]  /*6a80*/  FMUL.FTZ R116, R116, R54.reuse ;  /* 0x0000003674747220 */ /* 0x080fe40000410000 */
[----:B------:R-:W-:Y:S01]  /*6a90*/  FMUL.FTZ R117, R117, R54 ;  /* 0x0000003675757220 */ /* 0x000fe20000410000 */
[----:B------:R-:W-:Y:S01]  /*6aa0*/  MUFU.EX2 R145, R145 ;  /* 0x0000009100917308 */ /* 0x000fe20000000800 */
[----:B------:R-:W-:Y:S01]  /*6ab0*/  F2FP.BF16.PACK_AB R16, R41, R42 ;  /* 0x0000002a2910723e */ /* 0x000fe200000010ff */
[----:B------:R-:W-:Y:S01]  /*6ac0*/  FMUL.FTZ R118, R118, R55 ;  /* 0x0000003776767220 */ /* 0x000fe20000410000 */
[----:B------:R-:W-:Y:S01]  /*6ad0*/  F2FP.BF16.PACK_AB R17, R50, R47 ;  /* 0x0000002f3211723e */ /* 0x000fe200000010ff */
[-C--:B------:R-:W-:Y:S01]  /*6ae0*/  FMUL.FTZ R119, R119, R55.reuse ;  /* 0x0000003777777220 */ /* 0x080fe20000410000 */
[----:B------:R-:W-:Y:S01]  /*6af0*/  F2FP.BF16.PACK_AB R18, R39, R40 ;  /* 0x000000282712723e */ /* 0x000fe200000010ff */
[----:B------:R-:W-:Y:S01]  /*6b00*/  FMUL.FTZ R112, R112, R54 ;  /* 0x0000003670707220 */ /* 0x000fe20000410000 */
[----:B------:R-:W-:Y:S01]  /*6b10*/  F2FP.BF16.PACK_AB R19, R53, R52 ;  /* 0x000000343513723e */ /* 0x000fe200000010ff */
[----:B------:R-:W-:Y:S01]  /*6b20*/  FMUL.FTZ R113, R113, R54 ;  /* 0x0000003671717220 */ /* 0x000fe20000410000 */
[----:B------:R-:W-:Y:S01]  /*6b30*/  MUFU.EX2 R139, R139 ;  /* 0x0000008b008b7308 */ /* 0x000fe20000000800 */
        /* <DEDUP_REMOVED lines=11> */
[----:B------:R-:W1:Y:S01]  /*6bf0*/  LDSM.16.MT88.4 R20, [R191+0x6800] ;  /* 0x00680000bf14783b */ /* 0x000e620000004200 */
[-C--:B------:R-:W-:Y:S01]  /*6c00*/  FMUL.FTZ R98, R98, R55.reuse ;  /* 0x0000003762627220 */ /* 0x080fe20000410000 */
[----:B------:R-:W-:Y:S01]  /*6c10*/  MUFU.EX2 R140, R140 ;  /* 0x0000008c008c7308 */ /* 0x000fe20000000800 */
[----:B------:R-:W-:-:S02]  /*6c20*/  FMUL.FTZ R99, R99, R55 ;  /* 0x0000003763637220 */ /* 0x000fc40000410000 */
[-C--:B------:R-:W-:Y:S01]  /*6c30*/  FMUL.FTZ R84, R84, R54.reuse ;  /* 0x0000003654547220 */ /* 0x080fe20000410000 */
[C---:B------:R-:W-:Y:S01]  /*6c40*/  HMMA.16816.F32.BF16 R112, R16.reuse, R12, R112 ;  /* 0x0000000c1070723c */ /* 0x040fe20000041870 */
[-C--:B------:R-:W-:Y:S02]  /*6c50*/  FMUL.FTZ R85, R85, R54.reuse ;  /* 0x0000003655557220 */ /* 0x080fe40000410000 */
[-C--:B------:R-:W-:Y:S01]  /*6c60*/  FMUL.FTZ R86, R86, R55.reuse ;  /* 0x0000003756567220 */ /* 0x080fe20000410000 */
[----:B------:R-:W-:Y:S01]  /*6c70*/  MUFU.EX2 R157, R157 ;  /* 0x0000009d009d7308 */ /* 0x000fe20000000800 */
[-C--:B------:R-:W-:Y:S02]  /*6c80*/  FMUL.FTZ R87, R87, R55.reuse ;  /* 0x0000003757577220 */ /* 0x080fe40000410000 */
[-C--:B------:R-:W-:Y:S01]  /*6c90*/  FMUL.FTZ R80, R80, R54.reuse ;  /* 0x0000003650507220 */ /* 0x080fe20000410000 */
[----:B------:R-:W-:Y:S01]  /*6ca0*/  HMMA.16816.F32.BF16 R100, R16, R14, R100 ;  /* 0x0000000e1064723c */ /* 0x000fe20000041864 */
[----:B------:R-:W-:Y:S01]  /*6cb0*/  FMUL.FTZ R81, R81, R54 ;  /* 0x0000003651517220 */ /* 0x000fe20000410000 */
[----:B------:R-:W2:Y:S01]  /*6cc0*/  LDSM.16.MT88.4 R12, [R190+0x6800] ;  /* 0x00680000be0c783b */ /* 0x000ea20000004200 */
[-C--:B------:R-:W-:Y:S01]  /*6cd0*/  FMUL.FTZ R82, R82, R55.reuse ;  /* 0x0000003752527220 */ /* 0x080fe20000410000 */
[----:B------:R-:W3:Y:S01]  /*6ce0*/  MUFU.EX2 R144, R144 ;  /* 0x0000009000907308 */ /* 0x000ee20000000800 */
[----:B------:R-:W-:-:S02]  /*6cf0*/  FMUL.FTZ R83, R83, R55 ;  /* 0x0000003753537220 */ /* 0x000fc40000410000 */
[-C--:B------:R-:W-:Y:S01]  /*6d00*/  FMUL.FTZ R68, R68, R54.reuse ;  /* 0x0000003644447220 */ /* 0x080fe20000410000 */
[C---:B------:R-:W-:Y:S01]  /*6d10*/  HMMA.16816.F32.BF16 R96, R16.reuse, R4, R96 ;  /* 0x000000041060723c */ /* 0x040fe20000041860 */
[----:B------:R-:W-:Y:S02]  /*6d20*/  FMUL.FTZ R69, R69, R54 ;  /* 0x0000003645457220 */ /* 0x000fe40000410000 */
[-C--:B------:R-:W-:Y:S01]  /*6d30*/  FMUL.FTZ R70, R70, R55.reuse ;  /* 0x0000003746467220 */ /* 0x080fe20000410000 */
[----:B------:R-:W-:Y:S01]  /*6d40*/  MUFU.EX2 R150, R150 ;  /* 0x0000009600967308 */ /* 0x000fe20000000800 */
[----:B------:R-:W-:Y:S02]  /*6d50*/  FMUL.FTZ R71, R71, R55 ;  /* 0x0000003747477220 */ /* 0x000fe40000410000 */
[----:B------:R-:W-:Y:S01]  /*6d60*/  FFMA.FTZ R66, R159, c[0x0][0x23c], -R64 ;  /* 0x00008f009f427a23 */ /* 0x000fe20000010840 */
[----:B------:R-:W-:Y:S01]  /*6d70*/  HMMA.16816.F32.BF16 R84, R16, R6, R84 ;  /* 0x000000061054723c */ /* 0x000fe20000041854 */
[----:B------:R-:W4:Y:S01]  /*6d80*/  LDSM.16.MT88.4 R4, [R189+0x6800] ;  /* 0x00680000bd04783b */ /* 0x000f220000004200 */
[----:B------:R-:W-:-:S02]  /*6d90*/  FFMA.FTZ R159, R158, c[0x0][0x23c], -R147 ;  /* 0x00008f009e9f7a23 */ /* 0x000fc40000010893 */
[----:B------:R-:W-:Y:S01]  /*6da0*/  FFMA.FTZ R158, R162, c[0x0][0x23c], -R147 ;  /* 0x00008f00a29e7a23 */ /* 0x000fe20000010893 */
[----:B------:R-:W5:Y:S01]  /*6db0*/  MUFU.EX2 R66, R66 ;  /* 0x0000004200427308 */ /* 0x000f620000000800 */
[--C-:B------:R-:W-:Y:S01]  /*6dc0*/  FFMA.FTZ R162, R163, c[0x0][0x23c], -R48.reuse ;  /* 0x00008f00a3a27a23 */ /* 0x100fe20000010830 */
[----:B---3--:R-:W-:Y:S01]  /*6dd0*/  F2FP.BF16.PACK_AB R24, R144, R65 ;  /* 0x000000419018723e */ /* 0x008fe200000010ff */
[C---:B------:R-:W-:Y:S01]  /*6de0*/  HMMA.16816.F32.BF16 R80, R16.reuse, R8, R80 ;  /* 0x000000081050723c */ /* 0x040fe20000041850 */
[----:B------:R-:W-:Y:S02]  /*6df0*/  FFMA.FTZ R163, R27, c[0x0][0x23c], -R48 ;  /* 0x00008f001ba37a23 */ /* 0x000fe40000010830 */
[----:B------:R-:W-:Y:S02]  /*6e00*/  FFMA.FTZ R176, R167, c[0x0][0x23c], -R64 ;  /* 0x00008f00a7b07a23 */ /* 0x000fe40000010840 */
[----:B------:R-:W3:Y:S01]  /*6e10*/  MUFU.EX2 R159, R159 ;  /* 0x0000009f009f7308 */ /* 0x000ee20000000800 */
[----:B------:R-:W-:Y:S01]  /*6e20*/  FFMA.FTZ R167, R172, c[0x0][0x23c], -R57 ;  /* 0x00008f00aca77a23 */ /* 0x000fe20000010839 */
[----:B------:R-:W-:Y:S01]  /*6e30*/  F2FP.BF16.PACK_AB R8, R132, R63 ;  /* 0x0000003f8408723e */ /* 0x000fe200000010ff */
[----:B------:R-:W-:Y:S01]  /*6e40*/  HMMA.16816.F32.BF16 R68, R16, R10, R68 ;  /* 0x0000000a1044723c */ /* 0x000fe20000041844 */
[----:B------:R-:W4:Y:S01]  /*6e50*/  LDSM.16.MT88.4 R16, [R188+0x6800] ;  /* 0x00680000bc10783b */ /* 0x000f220000004200 */
[----:B------:R-:W-:Y:S01]  /*6e60*/  F2FP.BF16.PACK_AB R9, R142, R139 ;  /* 0x0000008b8e09723e */ /* 0x000fe200000010ff */
[----:B------:R-:W-:-:S02]  /*6e70*/  FFMA.FTZ R42, R215, R54, R42 ;  /* 0x00000036d72a7223 */ /* 0x000fc4000001002a */
[----:B------:R-:W-:Y:S01]  /*6e80*/  MUFU.EX2 R161, R161 ;  /* 0x000000a100a17308 */ /* 0x000fe20000000800 */
[----:B------:R-:W-:Y:S01]  /*6e90*/  FFMA.FTZ R47, R210, R55, R47 ;  /* 0x00000037d22f7223 */ /* 0x000fe2000001002f */
[----:B-----5:R-:W-:Y:S01]  /*6ea0*/  F2FP.BF16.PACK_AB R10, R145, R66 ;  /* 0x00000042910a723e */ /* 0x020fe200000010ff */
[----:B------:R-:W-:Y:S01]  /*6eb0*/  FFMA.FTZ R38, R213, R44, R38 ;  /* 0x0000002cd5267223 */ /* 0x000fe20000010026 */
[----:B------:R-:W-:Y:S01]  /*6ec0*/  F2FP.BF16.PACK_AB R11, R157, R140 ;  /* 0x0000008c9d0b723e */ /* 0x000fe200000010ff */
[----:B------:R-:W-:Y:S02]  /*6ed0*/  FFMA.FTZ R34, R211, R43, R34 ;  /* 0x0000002bd3227223 */ /* 0x000fe40000010022 */
[----:B------:R-:W-:Y:S01]  /*6ee0*/  FADD.FTZ R41, R41, R42 ;  /* 0x0000002a29297221 */ /* 0x000fe20000010000 */
[----:B------:R-:W5:Y:S01]  /*6ef0*/  MUFU.EX2 R162, R162 ;  /* 0x000000a200a27308 */ /* 0x000f620000000800 */
[----:B---3--:R-:W-:Y:S01]  /*6f00*/  F2FP.BF16.PACK_AB R26, R159, R150 ;  /* 0x000000969f1a723e */ /* 0x008fe200000010ff */
[----:B------:R-:W-:Y:S01]  /*6f10*/  FADD.FTZ R47, R50, R47 ;  /* 0x0000002f322f7221 */ /* 0x000fe20000010000 */
[----:B-1----:R-:W-:Y:S01]  /*6f20*/  HMMA.16816.F32.BF16 R124, R8, R20, R124 ;  /* 0x00000014087c723c */ /* 0x002fe2000004187c */
[----:B------:R-:W-:-:S02]  /*6f30*/  FADD.FTZ R37, R37, R38 ;  /* 0x0000002625257221 */ /* 0x000fc40000010000 */
[----:B------:R-:W-:Y:S02]  /*6f40*/  FADD.FTZ R33, R33, R34 ;  /* 0x0000002221217221 */ /* 0x000fe40000010000 */
[----:B------:R-:W-:Y:S01]  /*6f50*/  MUFU.EX2 R163, R163 ;  /* 0x000000a300a37308 */ /* 0x000fe20000000800 */
[----:B------:R-:W-:Y:S02]  /*6f60*/  FADD.FTZ R40, R40, R41 ;  /* 0x0000002928287221 */ /* 0x000fe40000010000 */
[C---:B------:R-:W-:Y:S01]  /*6f70*/  HMMA.16816.F32.BF16 R120, R8.reuse, R22, R120 ;  /* 0x000000160878723c */ /* 0x040fe20000041878 */
[----:B------:R-:W-:Y:S02]  /*6f80*/  FADD.FTZ R52, R52, R47 ;  /* 0x0000002f34347221 */ /* 0x000fe40000010000 */
[----:B------:R-:W-:Y:S02]  /*6f90*/  FADD.FTZ R36, R36, R37 ;  /* 0x0000002524247221 */ /* 0x000fe40000010000 */
[----:B------:R-:W1:Y:S01]  /*6fa0*/  MUFU.EX2 R166, R166 ;  /* 0x000000a600a67308 */ /* 0x000e620000000800 */
[----:B-----5:R-:W-:Y:S01]  /*6fb0*/  F2FP.BF16.PACK_AB R25, R162, R161 ;  /* 0x000000a1a219723e */ /* 0x020fe200000010ff */
[----:B------:R-:W-:Y:S01]  /*6fc0*/  FADD.FTZ R32, R32, R33 ;  /* 0x0000002120207221 */ /* 0x000fe20000010000 */
[----:B--2---:R-:W-:Y:S01]  /*6fd0*/  HMMA.16816.F32.BF16 R108, R8, R12, R108 ;  /* 0x0000000c086c723c */ /* 0x004fe2000004186c */
[----:B------:R-:W-:-:S02]  /*6fe0*/  FADD.FTZ R40, R39, R40 ;  /* 0x0000002827287221 */ /* 0x000fc40000010000 */
[----:B------:R-:W-:Y:S02]  /*6ff0*/  FADD.FTZ R52, R53, R52 ;  /* 0x0000003435347221 */ /* 0x000fe40000010000 */
[----:B------:R-:W-:Y:S01]  /*7000*/  MUFU.EX2 R158, R158 ;  /* 0x0000009e009e7308 */ /* 0x000fe20000000800 */
[----:B------:R-:W-:Y:S02]  /*7010*/  FADD.FTZ R36, R35, R36 ;  /* 0x0000002423247221 */ /* 0x000fe40000010000 */
[----:B------:R-:W-:Y:S01]  /*7020*/  HMMA.16816.F32.BF16 R104, R8, R14, R104 ;  /* 0x0000000e0868723c */ /* 0x000fe20000041868 */
[----:B------:R-:W-:Y:S02]  /*7030*/  FADD.FTZ R32, R31, R32 ;  /* 0x000000201f207221 */ /* 0x000fe40000010000 */
[----:B------:R-:W-:Y:S01]  /*7040*/  FFMA.FTZ R64, R59, c[0x0][0x23c], -R64 ;  /* 0x00008f003b407a23 */ /* 0x000fe20000010840 */
[----:B-1----:R-:W-:Y:S01]  /*7050*/  F2FP.BF16.PACK_AB R27, R166, R163 ;  /* 0x000000a3a61b723e */ /* 0x002fe200000010ff */
[----:B------:R-:W-:Y:S01]  /*7060*/  MUFU.EX2 R165, R165 ;  /* 0x000000a500a57308 */ /* 0x000fe20000000800 */
[----:B------:R-:W-:-:S02]  /*7070*/  FFMA.FTZ R59, R62, c[0x0][0x23c], -R57 ;  /* 0x00008f003e3b7a23 */ /* 0x000fc40000010839 */
[C---:B----4-:R-:W-:Y:S01]  /*7080*/  HMMA.16816.F32.BF16 R92, R8.reuse, R4, R92 ;  /* 0x00000004085c723c */ /* 0x050fe2000004185c */
[--C-:B------:R-:W-:Y:S02]  /*7090*/  FFMA.FTZ R58, R58, c[0x0][0x23c], -R57.reuse ;  /* 0x00008f003a3a7a23 */ /* 0x100fe40000010839 */
[----:B------:R-:W-:Y:S02]  /*70a0*/  FADD.FTZ R65, R65, R40 ;  /* 0x0000002841417221 */ /* 0x000fe40000010000 */
[----:B------:R-:W-:Y:S01]  /*70b0*/  FADD.FTZ R161, R161, R52 ;  /* 0x00000034a1a17221 */ /* 0x000fe20000010000 */
[----:B------:R-:W-:Y:S01]  /*70c0*/  MUFU.EX2 R171, R171 ;  /* 0x000000ab00ab7308 */ /* 0x000fe20000000800 */
[----:B------:R-:W-:Y:S01]  /*70d0*/  FADD.FTZ R63, R63, R36 ;  /* 0x000000243f3f7221 */ /* 0x000fe20000010000 */
[----:B------:R-:W-:Y:S01]  /*70e0*/  HMMA.16816.F32.BF16 R88, R8, R6, R88 ;  /* 0x000000060858723c */ /* 0x000fe20000041858 */
[----:B------:R-:W-:Y:S02]  /*70f0*/  FADD.FTZ R139, R139, R32 ;  /* 0x000000208b8b7221 */ /* 0x000fe40000010000 */
[----:B------:R-:W-:-:S02]  /*7100*/  FFMA.FTZ R57, R56, c[0x0][0x23c], -R57 ;  /* 0x00008f0038397a23 */ /* 0x000fc40000010839 */
[----:B------:R-:W-:Y:S01]  /*7110*/  FADD.FTZ R65, R144, R65 ;  /* 0x0000004190417221 */ /* 0x000fe20000010000 */
[----:B------:R-:W-:Y:S01]  /*7120*/  MUFU.EX2 R169, R169 ;  /* 0x000000a900a97308 */ /* 0x000fe20000000800 */
[----:B------:R-:W-:Y:S01]  /*7130*/  FADD.FTZ R162, R162, R161 ;  /* 0x000000a1a2a27221 */ /* 0x000fe20000010000 */
[C---:B------:R-:W-:Y:S01]  /*7140*/  HMMA.16816.F32.BF16 R76, R8.reuse, R16, R76 ;  /* 0x00000010084c723c */ /* 0x040fe2000004184c */
[----:B------:R-:W-:Y:S02]  /*7150*/  FADD.FTZ R63, R132, R63 ;  /* 0x0000003f843f7221 */ /* 0x000fe40000010000 */
[----:B------:R-:W-:Y:S02]  /*7160*/  FADD.FTZ R139, R142, R139 ;  /* 0x0000008b8e8b7221 */ /* 0x000fe40000010000 */
[----:B------:R-:W-:Y:S01]  /*7170*/  FADD.FTZ R150, R150, R65 ;  /* 0x0000004196967221 */ /* 0x000fe20000010000 */
[----:B------:R-:W1:Y:S01]  /*7180*/  MUFU.EX2 R174, R174 ;  /* 0x000000ae00ae7308 */ /* 0x000e620000000800 */
[----:B------:R-:W-:Y:S01]  /*7190*/  FADD.FTZ R163, R163, R162 ;  /* 0x000000a2a3a37221 */ /* 0x000fe20000010000 */
[----:B------:R-:W-:Y:S01]  /*71a0*/  HMMA.16816.F32.BF16 R72, R8, R18, R72 ;  /* 0x000000120848723c */ /* 0x000fe20000041848 */
[----:B------:R-:W-:Y:S01]  /*71b0*/  LDSM.16.MT88.4 R8, [R190+0x7000] ;  /* 0x00700000be08783b */ /* 0x000fe20000004200 */
[----:B------:R-:W-:-:S02]  /*71c0*/  FADD.FTZ R66, R66, R63 ;  /* 0x0000003f42427221 */ /* 0x000fc40000010000 */
[----:B------:R-:W-:Y:S02]  /*71d0*/  FADD.FTZ R140, R140, R139 ;  /* 0x0000008b8c8c7221 */ /* 0x000fe40000010000 */
[----:B------:R-:W-:Y:S01]  /*71e0*/  MUFU.EX2 R173, R173 ;  /* 0x000000ad00ad7308 */ /* 0x000fe20000000800 */
[--C-:B------:R-:W-:Y:S01]  /*71f0*/  FFMA.FTZ R160, R160, c[0x0][0x23c], -R147.reuse ;  /* 0x00008f00a0a07a23 */ /* 0x100fe20000010893 */
[C---:B------:R-:W-:Y:S01]  /*7200*/  HMMA.16816.F32.BF16 R128, R24.reuse, R20, R128 ;  /* 0x000000141880723c */ /* 0x040fe20000041880 */
[--C-:B------:R-:W-:Y:S02]  /*7210*/  FFMA.FTZ R51, R51, c[0x0][0x23c], -R48.reuse ;  /* 0x00008f0033337a23 */ /* 0x100fe40000010830 */
[----:B------:R-:W-:Y:S02]  /*7220*/  FFMA.FTZ R49, R49, c[0x0][0x23c], -R48 ;  /* 0x00008f0031317a23 */ /* 0x000fe40000010830 */
[----:B------:R-:W-:Y:S01]  /*7230*/  FFMA.FTZ R146, R146, c[0x0][0x23c], -R147 ;  /* 0x00008f0092927a23 */ /* 0x000fe20000010893 */
[----:B------:R-:W-:Y:S01]  /*7240*/  MUFU.EX2 R176, R176 ;  /* 0x000000b000b07308 */ /* 0x000fe20000000800 */
[----:B------:R-:W-:Y:S01]  /*7250*/  FADD.FTZ R159, R159, R150 ;  /* 0x000000969f9f7221 */ /* 0x000fe20000010000 */
[----:B------:R-:W-:Y:S01]  /*7260*/  HMMA.16816.F32.BF16 R116, R24, R22, R116 ;  /* 0x000000161874723c */ /* 0x000fe20000041874 */
[----:B------:R-:W-:Y:S01]  /*7270*/  LDSM.16.MT88.4 R20, [R188+0x7000] ;  /* 0x00700000bc14783b */ /* 0x000fe20000004200 */
[----:B------:R-:W-:-:S02]  /*7280*/  FADD.FTZ R163, R166, R163 ;  /* 0x000000a3a6a37221 */ /* 0x000fc40000010000 */
[----:B------:R-:W-:Y:S02]  /*7290*/  FADD.FTZ R66, R145, R66 ;  /* 0x0000004291427221 */ /* 0x000fe40000010000 */
[----:B------:R-:W-:Y:S01]  /*72a0*/  MUFU.EX2 R167, R167 ;  /* 0x000000a700a77308 */ /* 0x000fe20000000800 */
[----:B------:R-:W-:Y:S01]  /*72b0*/  FADD.FTZ R140, R157, R140 ;  /* 0x0000008c9d8c7221 */ /* 0x000fe20000010000 */
[C---:B------:R-:W-:Y:S06]  /*72c0*/  HMMA.16816.F32.BF16 R112, R24.reuse, R12, R112 ;  /* 0x0000000c1870723c */ /* 0x040fec0000041870 */
[----:B------:R-:W2:Y:S02]  /*72d0*/  MUFU.EX2 R170, R170 ;  /* 0x000000aa00aa7308 */ /* 0x000ea40000000800 */
[C---:B------:R-:W-:Y:S01]  /*72e0*/  HMMA.16816.F32.BF16 R100, R24.reuse, R14, R100 ;  /* 0x0000000e1864723c */ /* 0x040fe20000041864 */
[----:B------:R-:W3:Y:S05]  /*72f0*/  LDSM.16.MT88.4 R12, [R191+0x7000] ;  /* 0x00700000bf0c783b */ /* 0x000eea0000004200 */
[----:B------:R-:W-:Y:S02]  /*7300*/  MUFU.EX2 R168, R168 ;  /* 0x000000a800a87308 */ /* 0x000fe40000000800 */
[C---:B------:R-:W-:Y:S06]  /*7310*/  HMMA.16816.F32.BF16 R96, R24.reuse, R4, R96 ;  /* 0x000000041860723c */ /* 0x040fec0000041860 */
[----:B------:R-:W4:Y:S02]  /*7320*/  MUFU.EX2 R175, R175 ;  /* 0x000000af00af7308 */ /* 0x000f240000000800 */
[C---:B------:R-:W-:Y:S01]  /*7330*/  HMMA.16816.F32.BF16 R84, R24.reuse, R6, R84 ;  /* 0x000000061854723c */ /* 0x040fe20000041854 */
[----:B------:R-:W5:Y:S05]  /*7340*/  LDSM.16.MT88.4 R4, [R189+0x7000] ;  /* 0x00700000bd04783b */ /* 0x000f6a0000004200 */
[----:B------:R-:W3:Y:S02]  /*7350*/  MUFU.EX2 R156, R156 ;  /* 0x0000009c009c7308 */ /* 0x000ee40000000800 */
[C---:B------:R-:W-:Y:S06]  /*7360*/  HMMA.16816.F32.BF16 R80, R24.reuse, R16, R80 ;  /* 0x000000101850723c */ /* 0x040fec0000041850 */
[----:B------:R-:W-:Y:S01]  /*7370*/  MUFU.EX2 R148, R148 ;  /* 0x0000009400947308 */ /* 0x000fe20000000800 */
[----:B-1----:R-:W-:Y:S01]  /*7380*/  F2FP.BF16.PACK_AB R16, R174, R169 ;  /* 0x000000a9ae10723e */ /* 0x002fe200000010ff */
[----:B------:R-:W-:Y:S01]  /*7390*/  HMMA.16816.F32.BF16 R68, R24, R18, R68 ;  /* 0x000000121844723c */ /* 0x000fe20000041844 */
[----:B--2---:R-:W-:Y:S01]  /*73a0*/  F2FP.BF16.PACK_AB R17, R170, R167 ;  /* 0x000000a7aa11723e */ /* 0x004fe200000010ff */
[----:B------:R-:W-:-:S02]  /*73b0*/  FADD.FTZ R169, R169, R66 ;  /* 0x00000042a9a97221 */ /* 0x000fc40000010000 */
[----:B------:R-:W-:Y:S02]  /*73c0*/  FADD.FTZ R167, R167, R140 ;  /* 0x0000008ca7a77221 */ /* 0x000fe40000010000 */
[----:B------:R-:W1:Y:S01]  /*73d0*/  MUFU.EX2 R149, R149 ;  /* 0x0000009500957308 */ /* 0x000e620000000800 */
[----:B------:R-:W-:Y:S01]  /*73e0*/  F2FP.BF16.PACK_AB R18, R176, R173 ;  /* 0x000000adb012723e */ /* 0x000fe200000010ff */
[----:B------:R-:W-:Y:S01]  /*73f0*/  FADD.FTZ R174, R174, R169 ;  /* 0x000000a9aeae7221 */ /* 0x000fe20000010000 */
[----:B----4-:R-:W-:Y:S01]  /*7400*/  F2FP.BF16.PACK_AB R19, R175, R168 ;  /* 0x000000a8af13723e */ /* 0x010fe200000010ff */
[----:B------:R-:W-:Y:S01]  /*7410*/  FADD.FTZ R167, R170, R167 ;  /* 0x000000a7aaa77221 */ /* 0x000fe20000010000 */
[----:B------:R-:W-:Y:S01]  /*7420*/  F2FP.BF16.PACK_AB R24, R165, R158 ;  /* 0x0000009ea518723e */ /* 0x000fe200000010ff */
[----:B------:R-:W-:Y:S01]  /*7430*/  FADD.FTZ R158, R158, R159 ;  /* 0x0000009f9e9e7221 */ /* 0x000fe20000010000 */
[----:B---3--:R-:W-:Y:S01]  /*7440*/  F2FP.BF16.PACK_AB R26, R156, R171 ;  /* 0x000000ab9c1a723e */ /* 0x008fe200000010ff */
[----:B------:R-:W-:Y:S01]  /*7450*/  MUFU.EX2 R143, R143 ;  /* 0x0000008f008f7308 */ /* 0x000fe20000000800 */
[----:B------:R-:W-:Y:S01]  /*7460*/  FADD.FTZ R173, R173, R174 ;  /* 0x000000aeadad7221 */ /* 0x000fe20000010000 */
[----:B------:R-:W-:Y:S01]  /*7470*/  HMMA.16816.F32.BF16 R124, R16, R12, R124 ;  /* 0x0000000c107c723c */ /* 0x000fe2000004187c */
[----:B------:R-:W-:-:S02]  /*7480*/  FADD.FTZ R158, R165, R158 ;  /* 0x0000009ea59e7221 */ /* 0x000fc40000010000 */
[----:B------:R-:W-:Y:S02]  /*7490*/  FADD.FTZ R168, R168, R167 ;  /* 0x000000a7a8a87221 */ /* 0x000fe40000010000 */
[----:B------:R-:W-:Y:S01]  /*74a0*/  FADD.FTZ R171, R171, R158 ;  /* 0x0000009eabab7221 */ /* 0x000fe20000010000 */
[----:B------:R-:W2:Y:S01]  /*74b0*/  MUFU.EX2 R164, R164 ;  /* 0x000000a400a47308 */ /* 0x000ea20000000800 */
[C---:B-1----:R-:W-:Y:S01]  /*74c0*/  F2FP.BF16.PACK_AB R25, R149.reuse, R148 ;  /* 0x000000949519723e */ /* 0x042fe200000010ff */
[C---:B------:R-:W-:Y:S01]  /*74d0*/  HMMA.16816.F32.BF16 R120, R16.reuse, R14, R120 ;  /* 0x0000000e1078723c */ /* 0x040fe20000041878 */
[----:B------:R-:W-:Y:S02]  /*74e0*/  FADD.FTZ R148, R148, R163 ;  /* 0x000000a394947221 */ /* 0x000fe40000010000 */
[----:B------:R-:W-:Y:S02]  /*74f0*/  FADD.FTZ R171, R156, R171 ;  /* 0x000000ab9cab7221 */ /* 0x000fe40000010000 */
[----:B------:R-:W-:Y:S01]  /*7500*/  FADD.FTZ R148, R149, R148 ;  /* 0x0000009495947221 */ /* 0x000fe20000010000 */
[----:B------:R-:W-:Y:S01]  /*7510*/  MUFU.EX2 R137, R137 ;  /* 0x0000008900897308 */ /* 0x000fe20000000800 */
[----:B------:R-:W-:Y:S01]  /*7520*/  FADD.FTZ R176, R176, R173 ;  /* 0x000000adb0b07221 */ /* 0x000fe20000010000 */
[----:B------:R-:W-:Y:S01]  /*7530*/  HMMA.16816.F32.BF16 R108, R16, R8, R108 ;  /* 0x00000008106c723c */ /* 0x000fe2000004186c */
[----:B------:R-:W-:Y:S01]  /*7540*/  FADD.FTZ R168, R175, R168 ;  /* 0x000000a8afa87221 */ /* 0x000fe20000010000 */
[----:B--2---:R-:W-:-:S04]  /*7550*/  F2FP.BF16.PACK_AB R27, R164, R143 ;  /* 0x0000008fa41b723e */ /* 0x004fc800000010ff */
[----:B------:R-:W1:Y:S02]  /*7560*/  MUFU.EX2 R138, R138 ;  /* 0x0000008a008a7308 */ /* 0x000e640000000800 */
[----:B------:R-:W-:Y:S01]  /*7570*/  HMMA.16816.F32.BF16 R104, R16, R10, R104 ;  /* 0x0000000a1068723c */ /* 0x000fe20000041868 */
[----:B------:R-:W-:-:S04]  /*7580*/  FADD.FTZ R143, R143, R148 ;  /* 0x000000948f8f7221 */ /* 0x000fc80000010000 */
[----:B------:R-:W-:Y:S01]  /*7590*/  FADD.FTZ R164, R164, R143 ;  /* 0x0000008fa4a47221 */ /* 0x000fe20000010000 */
[----:B------:R-:W-:Y:S02]  /*75a0*/  MUFU.EX2 R61, R61 ;  /* 0x0000003d003d7308 */ /* 0x000fe40000000800 */
[C---:B-----5:R-:W-:Y:S06]  /*75b0*/  HMMA.16816.F32.BF16 R92, R16.reuse, R4, R92 ;  /* 0x00000004105c723c */ /* 0x060fec000004185c */
[----:B------:R-:W-:Y:S02]  /*75c0*/  MUFU.EX2 R64, R64 ;  /* 0x0000004000407308 */ /* 0x000fe40000000800 */
[C---:B------:R-:W-:Y:S06]  /*75d0*/  HMMA.16816.F32.BF16 R88, R16.reuse, R6, R88 ;  /* 0x000000061058723c */ /* 0x040fec0000041858 */
[----:B------:R-:W-:Y:S02]  /*75e0*/  MUFU.EX2 R59, R59 ;  /* 0x0000003b003b7308 */ /* 0x000fe40000000800 */
[C---:B------:R-:W-:Y:S06]  /*75f0*/  HMMA.16816.F32.BF16 R76, R16.reuse, R20, R76 ;  /* 0x00000014104c723c */ /* 0x040fec000004184c */
[----:B------:R-:W2:Y:S02]  /*7600*/  MUFU.EX2 R60, R60 ;  /* 0x0000003c003c7308 */ /* 0x000ea40000000800 */
[----:B------:R-:W-:Y:S01]  /*7610*/  HMMA.16816.F32.BF16 R72, R16, R22, R72 ;  /* 0x000000161048723c */ /* 0x000fe20000041848 */
[----:B------:R-:W3:Y:S05]  /*7620*/  LDSM.16.MT88.4 R16, [R191+0x7800] ;  /* 0x00780000bf10783b */ /* 0x000eea0000004200 */
[----:B------:R-:W-:Y:S02]  /*7630*/  MUFU.EX2 R58, R58 ;  /* 0x0000003a003a7308 */ /* 0x000fe40000000800 */
[C---:B------:R-:W-:Y:S06]  /*7640*/  HMMA.16816.F32.BF16 R128, R24.reuse, R12, R128 ;  /* 0x0000000c1880723c */ /* 0x040fec0000041880 */
[----:B------:R-:W4:Y:S02]  /*7650*/  MUFU.EX2 R57, R57 ;  /* 0x0000003900397308 */ /* 0x000f240000000800 */
[C---:B------:R-:W-:Y:S01]  /*7660*/  HMMA.16816.F32.BF16 R116, R24.reuse, R14, R116 ;  /* 0x0000000e1874723c */ /* 0x040fe20000041874 */
[----:B------:R-:W5:Y:S05]  /*7670*/  LDSM.16.MT88.4 R12, [R190+0x7800] ;  /* 0x00780000be0c783b */ /* 0x000f6a0000004200 */
[----:B------:R-:W-:Y:S02]  /*7680*/  MUFU.EX2 R160, R160 ;  /* 0x000000a000a07308 */ /* 0x000fe40000000800 */
[C---:B------:R-:W-:Y:S06]  /*7690*/  HMMA.16816.F32.BF16 R112, R24.reuse, R8, R112 ;  /* 0x000000081870723c */ /* 0x040fec0000041870 */
[----:B------:R-:W1:Y:S02]  /*76a0*/  MUFU.EX2 R177, R177 ;  /* 0x000000b100b17308 */ /* 0x000e640000000800 */
[C---:B------:R-:W-:Y:S01]  /*76b0*/  HMMA.16816.F32.BF16 R100, R24.reuse, R10, R100 ;  /* 0x0000000a1864723c */ /* 0x040fe20000041864 */
[----:B------:R-:W3:Y:S05]  /*76c0*/  LDSM.16.MT88.4 R8, [R189+0x7800] ;  /* 0x00780000bd08783b */ /* 0x000eea0000004200 */
[----:B------:R-:W-:Y:S02]  /*76d0*/  MUFU.EX2 R51, R51 ;  /* 0x0000003300337308 */ /* 0x000fe40000000800 */
[C---:B------:R-:W-:Y:S06]  /*76e0*/  HMMA.16816.F32.BF16 R96, R24.reuse, R4, R96 ;  /* 0x000000041860723c */ /* 0x040fec0000041860 */
[----:B------:R-:W-:Y:S02]  /*76f0*/  MUFU.EX2 R146, R146 ;  /* 0x0000009200927308 */ /* 0x000fe40000000800 */
[C---:B------:R-:W-:Y:S01]  /*7700*/  HMMA.16816.F32.BF16 R84, R24.reuse, R6, R84 ;  /* 0x000000061854723c */ /* 0x040fe20000041854 */
[----:B------:R-:W5:Y:S05]  /*7710*/  LDSM.16.MT88.4 R4, [R188+0x7800] ;  /* 0x00780000bc04783b */ /* 0x000f6a0000004200 */
[----:B------:R-:W-:Y:S02]  /*7720*/  MUFU.EX2 R141, R141 ;  /* 0x0000008d008d7308 */ /* 0x000fe40000000800 */
[C---:B------:R-:W-:Y:S07]  /*7730*/  HMMA.16816.F32.BF16 R80, R24.reuse, R20, R80 ;  /* 0x000000141850723c */ /* 0x040fee0000041850 */
[----:B-1----:R-:W-:Y:S01]  /*7740*/  F2FP.BF16.PACK_AB R20, R138, R137 ;  /* 0x000000898a14723e */ /* 0x002fe200000010ff */
[----:B------:R-:W-:Y:S01]  /*7750*/  HMMA.16816.F32.BF16 R68, R24, R22, R68 ;  /* 0x000000161844723c */ /* 0x000fe20000041844 */
[----:B------:R-:W1:Y:S01]  /*7760*/  MUFU.EX2 R24, R49 ;  /* 0x0000003100187308 */ /* 0x000e620000000800 */
[----:B--2---:R-:W-:Y:S01]  /*7770*/  F2FP.BF16.PACK_AB R21, R60, R59 ;  /* 0x0000003b3c15723e */ /* 0x004fe200000010ff */
[----:B------:R-:W-:-:S02]  /*7780*/  FADD.FTZ R137, R137, R176 ;  /* 0x000000b089897221 */ /* 0x000fc40000010000 */
[----:B------:R-:W-:Y:S02]  /*7790*/  FADD.FTZ R59, R59, R168 ;  /* 0x000000a83b3b7221 */ /* 0x000fe40000010000 */
[--C-:B------:R-:W-:Y:S01]  /*77a0*/  FFMA.FTZ R25, R45, c[0x0][0x23c], -R48.reuse ;  /* 0x00008f002d197a23 */ /* 0x100fe20000010830 */
[----:B------:R-:W-:Y:S01]  /*77b0*/  F2FP.BF16.PACK_AB R22, R64, R61 ;  /* 0x0000003d4016723e */ /* 0x000fe200000010ff */
[----:B------:R-:W-:Y:S01]  /*77c0*/  FFMA.FTZ R26, R46, c[0x0][0x23c], -R48 ;  /* 0x00008f002e1a7a23 */ /* 0x000fe20000010830 */
[----:B----4-:R-:W-:Y:S01]  /*77d0*/  F2FP.BF16.PACK_AB R23, R57, R58 ;  /* 0x0000003a3917723e */ /* 0x010fe200000010ff */
[----:B------:R-:W-:Y:S02]  /*77e0*/  FADD.FTZ R138, R138, R137 ;  /* 0x000000898a8a7221 */ /* 0x000fe40000010000 */
[----:B------:R-:W-:Y:S01]  /*77f0*/  MUFU.EX2 R25, R25 ;  /* 0x0000001900197308 */ /* 0x000fe20000000800 */
[----:B------:R-:W-:Y:S02]  /*7800*/  FADD.FTZ R59, R60, R59 ;  /* 0x0000003b3c3b7221 */ /* 0x000fe40000010000 */
[----:B------:R-:W-:Y:S01]  /*7810*/  FADD.FTZ R61, R61, R138 ;  /* 0x0000008a3d3d7221 */ /* 0x000fe20000010000 */
[----:B---3--:R-:W-:Y:S01]  /*7820*/  HMMA.16816.F32.BF16 R124, R20, R16, R124 ;  /* 0x00000010147c723c */ /* 0x008fe2000004187c */
[----:B------:R-:W-:-:S02]  /*7830*/  FADD.FTZ R58, R58, R59 ;  /* 0x0000003b3a3a7221 */ /* 0x000fc40000010000 */
[----:B------:R-:W-:Y:S01]  /*7840*/  FADD.FTZ R213, R64, R61 ;  /* 0x0000003d40d57221 */ /* 0x000fe20000010000 */
[----:B------:R-:W2:Y:S01]  /*7850*/  MUFU.EX2 R26, R26 ;  /* 0x0000001a001a7308 */ /* 0x000ea20000000800 */
[----:B------:R-:W-:-:S03]  /*7860*/  FADD.FTZ R211, R57, R58 ;  /* 0x0000003a39d37221 */ /* 0x000fc60000010000 */
[C---:B------:R-:W-:Y:S08]  /*7870*/  HMMA.16816.F32.BF16 R120, R20.reuse, R18, R120 ;  /* 0x000000121478723c */ /* 0x040ff00000041878 */
[C---:B-----5:R-:W-:Y:S08]  /*7880*/  HMMA.16816.F32.BF16 R108, R20.reuse, R12, R108 ;  /* 0x0000000c146c723c */ /* 0x060ff0000004186c */
[C---:B------:R-:W-:Y:S08]  /*7890*/  HMMA.16816.F32.BF16 R104, R20.reuse, R14, R104 ;  /* 0x0000000e1468723c */ /* 0x040ff00000041868 */
[C---:B------:R-:W-:Y:S08]  /*78a0*/  HMMA.16816.F32.BF16 R92, R20.reuse, R8, R92 ;  /* 0x00000008145c723c */ /* 0x040ff0000004185c */
[C---:B------:R-:W-:Y:S08]  /*78b0*/  HMMA.16816.F32.BF16 R88, R20.reuse, R10, R88 ;  /* 0x0000000a1458723c */ /* 0x040ff00000041858 */
[C---:B------:R-:W-:Y:S08]  /*78c0*/  HMMA.16816.F32.BF16 R76, R20.reuse, R4, R76 ;  /* 0x00000004144c723c */ /* 0x040ff0000004184c */
        /* <DEDUP_REMOVED lines=23> */
.L_x_601:
[----:B------:R-:W-:-:S07]  /*7a40*/  IADD3 R207, R29, -0x1, RZ ;  /* 0xffffffff1dcf7810 */ /* 0x000fce0007ffe0ff */
.L_x_603:
[----:B------:R-:W-:-:S13]  /*7a50*/  ISETP.GE.AND P0, PT, R207, RZ, PT ;  /* 0x000000ffcf00720c */ /* 0x000fda0003f06270 */
[----:B------:R-:W-:Y:S05]  /*7a60*/  @!P0 BRA `(.L_x_604) ;  /* 0x00002f1000008947 */ /* 0x000fea0003800000 */
[----:B------:R-:W-:Y:S01]  /*7a70*/  IMAD.MOV.U32 R2, RZ, RZ, R135 ;  /* 0x000000ffff027224 */ /* 0x000fe200078e0087 */
[----:B------:R-:W-:Y:S01]  /*7a80*/  MOV R0, R133 ;  /* 0x0000008500007202 */ /* 0x000fe20000000f00 */
[----:B------:R-:W-:Y:S01]  /*7a90*/  IMAD.MOV.U32 R3, RZ, RZ, R136 ;  /* 0x000000ffff037224 */ /* 0x000fe200078e0088 */
[----:B------:R-:W-:Y:S01]  /*7aa0*/  MOV R216, R152 ;  /* 0x0000009800d87202 */ /* 0x000fe20000000f00 */
[----:B------:R-:W-:Y:S01]  /*7ab0*/  IMAD.MOV.U32 R139, RZ, RZ, R134 ;  /* 0x000000ffff8b7224 */ /* 0x000fe200078e0086 */
[----:B------:R-:W-:Y:S01]  /*7ac0*/  MOV R217, R155 ;  /* 0x0000009b00d97202 */ /* 0x000fe20000000f00 */
[----:B------:R-:W-:Y:S05]  /*7ad0*/  BRA `(.L_x_605) ;  /* 0x0000019000007947 */ /* 0x000fea0003800000 */
.L_x_607:
[----:B------:R-:W-:Y:S04]  /*7ae0*/  IADD3 R5, R207, -0x1, RZ ;  /* 0xffffffffcf057810 */ /* 0x000fe80007ffe0ff */
[----:B------:R-:W-:Y:S01]  /*7af0*/  SHF.R.S32.HI R4, RZ, 0x1f, R5 ;  /* 0x0000001fff047819 */ /* 0x000fe20000011405 */
[C---:B------:R-:W-:Y:S04]  /*7b00*/  IMAD.WIDE.U32 R20, R5.reuse, c[0x0][0x198], RZ ;  /* 0x0000660005147a25 */ /* 0x040fe800078e00ff */
[----:B------:R-:W-:Y:S04]  /*7b10*/  IMAD R4, R4, c[0x0][0x198], RZ ;  /* 0x0000660004047a24 */ /* 0x000fe800078e02ff */
[----:B------:R-:W-:Y:S01]  /*7b20*/  IMAD R4, R5, c[0x0][0x19c], R4 ;  /* 0x0000670005047a24 */ /* 0x000fe200078e0204 */
[C---:B------:R-:W-:Y:S03]  /*7b30*/  LEA R5, P1, R20.reuse, R200, 0x6 ;  /* 0x000000c814057211 */ /* 0x040fe600078230ff */
[----:B------:R-:W-:Y:S01]  /*7b40*/  IMAD.IADD R21, R21, 0x1, R4 ;  /* 0x0000000115157824 */ /* 0x000fe200078e0204 */
[C---:B------:R-:W-:Y:S04]  /*7b50*/  LEA R22, P2, R5.reuse, c[0x0][0x168], 0x1 ;  /* 0x00005a0005167a11 */ /* 0x040fe800078408ff */
        /* <DEDUP_REMOVED lines=17> */
.L_x_605:
[----:B------:R-:W-:Y:S04]  /*7c70*/  DEPBAR.LE SB0, 0x0 ;  /* 0x000080000000791a */ /* 0x000fe80000000000 */
[----:B------:R-:W-:Y:S01]  /*7c80*/  BAR.SYNC.DEFER_BLOCKING 0x0 ;  /* 0x0000000000007b1d */ /* 0x000fe20000010000 */
[----:B------:R-:W-:Y:S01]  /*7c90*/  SHF.R.S32.HI R137, RZ, 0x1f, R207 ;  /* 0x0000001fff897819 */ /* 0x000fe200000114cf */
[C---:B------:R-:W-:Y:S02]  /*7ca0*/  IMAD R136, R207.reuse, UR13, RZ ;  /* 0x0000000dcf887c24 */ /* 0x040fe4000f8e02ff */
[----:B------:R-:W-:Y:S04]  /*7cb0*/  IMAD.WIDE.U32 R176, R207, UR14, R216 ;  /* 0x0000000ecfb07c25 */ /* 0x000fe8000f8e00d8 */
[----:B------:R-:W-:Y:S01]  /*7cc0*/  IMAD R136, R137, UR14, R136 ;  /* 0x0000000e89887c24 */ /* 0x000fe2000f8e0288 */
[----:B------:R-:W-:Y:S04]  /*7cd0*/  LEA R178, P1, R176, c[0x0][0x170], 0x1 ;  /* 0x00005c00b0b27a11 */ /* 0x000fe800078208ff */
[----:B------:R-:W-:Y:S02]  /*7ce0*/  IADD3 R180, P0, R178, UR4, RZ ;  /* 0x00000004b2b47c10 */ /* 0x000fe4000ff1e0ff */
[----:B------:R-:W-:Y:S04]  /*7cf0*/  IADD3 R136, R177, R136, RZ ;  /* 0x00000088b1887210 */ /* 0x000fe80007ffe0ff */
        /* <DEDUP_REMOVED lines=8> */
[----:B------:R-:W-:Y:S04]  /*7d80*/  IADD3.X R177, R181, UR5, RZ, P1, !PT ;  /* 0x00000005b5b17c10 */ /* 0x000fe80008ffe4ff */
[----:B------:R-:W-:Y:S01]  /*7d90*/  IADD3.X R137, R177, UR5, RZ, P0, !PT ;  /* 0x00000005b1897c10 */ /* 0x000fe200087fe4ff */
[----:B------:R2:W-:Y:S01]  /*7da0*/  LDGSTS.E.BYPASS.LTC128B.128 [R199+0x6800], [R180.64] ;  /* 0x06800000b4c77fae */ /* 0x0005e2000b901d50 */
[----:B------:R-:W-:Y:S07]  /*7db0*/  ISETP.GT.AND P0, PT, R207, RZ, PT ;  /* 0x000000ffcf00720c */ /* 0x000fee0003f04270 */
[----:B------:R1:W-:Y:S08]  /*7dc0*/  LDGSTS.E.BYPASS.LTC128B.128 [R199+0x7000], [R176.64] ;  /* 0x07000000b0c77fae */ /* 0x0003f0000b901d50 */
[----:B------:R3:W-:Y:S08]  /*7dd0*/  LDGSTS.E.BYPASS.LTC128B.128 [R199+0x7800], [R136.64] ;  /* 0x0780000088c77fae */ /* 0x0007f0000b901d50 */
[----:B------:R-:W-:Y:S08]  /*7de0*/  LDSM.16.M88.4 R132, [R198] ;  /* 0x00000000c684783b */ /* 0x000ff00000000200 */
[----:B------:R-:W0:Y:S08]  /*7df0*/  LDGDEPBAR ;  /* 0x00000000000079af */ /* 0x000e300000000000 */
[----:B------:R-:W4:Y:S08]  /*7e00*/  LDSM.16.M88.4 R140, [R197] ;  /* 0x00000000c58c783b */ /* 0x000f300000000200 */
[----:B------:R-:W5:Y:S08]  /*7e10*/  LDSM.16.M88.4 R144, [R198+0x2000] ;  /* 0x00200000c690783b */ /* 0x000f700000000200 */
[----:B------:R-:W1:Y:S08]  /*7e20*/  LDSM.16.M88.4 R148, [R197+0x800] ;  /* 0x00080000c594783b */ /* 0x000e700000000200 */
[----:B------:R-:W1:Y:S08]  /*7e30*/  LDSM.16.M88.4 R152, [R197+0x1000] ;  /* 0x00100000c598783b */ /* 0x000e700000000200 */
[----:B------:R-:W1:Y:S08]  /*7e40*/  LDSM.16.M88.4 R156, [R197+0x1800] ;  /* 0x00180000c59c783b */ /* 0x000e700000000200 */
[----:B------:R-:W-:Y:S08]  /*7e50*/  LDSM.16.M88.4 R160, [R196] ;  /* 0x00000000c4a0783b */ /* 0x000ff00000000200 */
[----:B------:R-:W3:Y:S08]  /*7e60*/  LDSM.16.M88.4 R164, [R195] ;  /* 0x00000000c3a4783b */ /* 0x000ef00000000200 */
[----:B------:R-:W3:Y:S08]  /*7e70*/  LDSM.16.M88.4 R168, [R196+0x2000] ;  /* 0x00200000c4a8783b */ /* 0x000ef00000000200 */
[----:B------:R-:W3:Y:S08]  /*7e80*/  LDSM.16.M88.4 R172, [R195+0x800] ;  /* 0x00080000c3ac783b */ /* 0x000ef00000000200 */
[----:B-1----:R-:W-:Y:S08]  /*7e90*/  LDSM.16.M88.4 R176, [R185] ;  /* 0x00000000b9b0783b */ /* 0x002ff00000000200 */
[----:B--2---:R-:W-:Y:S01]  /*7ea0*/  LDSM.16.M88.4 R180, [R184] ;  /* 0x00000000b8b4783b */ /* 0x004fe20000000200 */
[-C--:B----4-:R-:W-:Y:S08]  /*7eb0*/  HMMA.16816.F32.BF16 R4, R132, R140.reuse, RZ ;  /* 0x0000008c8404723c */ /* 0x090ff000000418ff */
[C---:B-----5:R-:W-:Y:S08]  /*7ec0*/  HMMA.16816.F32.BF16 R8, R144.reuse, R140, RZ ;  /* 0x0000008c9008723c */ /* 0x060ff000000418ff */
[-C--:B------:R-:W-:Y:S08]  /*7ed0*/  HMMA.16816.F32.BF16 R12, R144, R142.reuse, RZ ;  /* 0x0000008e900c723c */ /* 0x080ff000000418ff */
[C---:B------:R-:W-:Y:S01]  /*7ee0*/  HMMA.16816.F32.BF16 R16, R132.reuse, R142, RZ ;  /* 0x0000008e8410723c */ /* 0x040fe200000418ff */
[----:B------:R-:W-:Y:S07]  /*7ef0*/  LDSM.16.M88.4 R140, [R195+0x1800] ;  /* 0x00180000c38c783b */ /* 0x000fee0000000200 */
[-C--:B------:R-:W-:Y:S08]  /*7f00*/  HMMA.16816.F32.BF16 R20, R132, R148.reuse, RZ ;  /* 0x000000948414723c */ /* 0x080ff000000418ff */
[C---:B------:R-:W-:Y:S08]  /*7f10*/  HMMA.16816.F32.BF16 R24, R144.reuse, R148, RZ ;  /* 0x000000949018723c */ /* 0x040ff000000418ff */
[-C--:B------:R-:W-:Y:S08]  /*7f20*/  HMMA.16816.F32.BF16 R28, R144, R150.reuse, RZ ;  /* 0x00000096901c723c */ /* 0x080ff000000418ff */
[C---:B------:R-:W-:Y:S01]  /*7f30*/  HMMA.16816.F32.BF16 R32, R132.reuse, R150, RZ ;  /* 0x000000968420723c */ /* 0x040fe200000418ff */
[----:B------:R-:W-:Y:S07]  /*7f40*/  LDSM.16.M88.4 R148, [R193] ;  /* 0x00000000c194783b */ /* 0x000fee0000000200 */
[-C--:B------:R-:W-:Y:S08]  /*7f50*/  HMMA.16816.F32.BF16 R36, R132, R152.reuse, RZ ;  /* 0x000000988424723c */ /* 0x080ff000000418ff */
[C---:B------:R-:W-:Y:S08]  /*7f60*/  HMMA.16816.F32.BF16 R40, R144.reuse, R152, RZ ;  /* 0x000000989028723c */ /* 0x040ff000000418ff */
[-C--:B------:R-:W-:Y:S08]  /*7f70*/  HMMA.16816.F32.BF16 R44, R144, R154.reuse, RZ ;  /* 0x0000009a902c723c */ /* 0x080ff000000418ff */
[C---:B------:R-:W-:Y:S01]  /*7f80*/  HMMA.16816.F32.BF16 R48, R132.reuse, R154, RZ ;  /* 0x0000009a8430723c */ /* 0x040fe200000418ff */
[----:B------:R-:W-:Y:S07]  /*7f90*/  LDSM.16.M88.4 R152, [R194+0x2000] ;  /* 0x00200000c298783b */ /* 0x000fee0000000200 */
[-C--:B------:R-:W-:Y:S08]  /*7fa0*/  HMMA.16816.F32.BF16 R52, R132, R156.reuse, RZ ;  /* 0x0000009c8434723c */ /* 0x080ff000000418ff */
[C---:B------:R-:W-:Y:S08]  /*7fb0*/  HMMA.16816.F32.BF16 R56, R144.reuse, R156, RZ ;  /* 0x0000009c9038723c */ /* 0x040ff000000418ff */
[-C--:B------:R-:W-:Y:S01]  /*7fc0*/  HMMA.16816.F32.BF16 R60, R144, R158.reuse, RZ ;  /* 0x0000009e903c723c */ /* 0x080fe200000418ff */
[----:B------:R-:W-:Y:S07]  /*7fd0*/  LDSM.16.M88.4 R144, [R194] ;  /* 0x00000000c290783b */ /* 0x000fee0000000200 */
[----:B------:R-:W-:Y:S01]  /*7fe0*/  HMMA.16816.F32.BF16 R64, R132, R158, RZ ;  /* 0x0000009e8440723c */ /* 0x000fe200000418ff */
[----:B------:R-:W1:Y:S07]  /*7ff0*/  LDSM.16.M88.4 R132, [R195+0x1000] ;  /* 0x00100000c384783b */ /* 0x000e6e0000000200 */
[-C--:B---3--:R-:W-:Y:S01]  /*8000*/  HMMA.16816.F32.BF16 R4, R160, R164.reuse, R4 ;  /* 0x000000a4a004723c */ /* 0x088fe20000041804 */
[----:B------:R-:W2:Y:S07]  /*8010*/  LDSM.16.M88.4 R156, [R187] ;  /* 0x00000000bb9c783b */ /* 0x000eae0000000200 */
[C---:B------:R-:W-:Y:S08]  /*8020*/  HMMA.16816.F32.BF16 R8, R168.reuse, R164, R8 ;  /* 0x000000a4a808723c */ /* 0x040ff00000041808 */
[-C--:B------:R-:W-:Y:S08]  /*8030*/  HMMA.16816.F32.BF16 R12, R168, R166.reuse, R12 ;  /* 0x000000a6a80c723c */ /* 0x080ff0000004180c */
[C---:B------:R-:W-:Y:S01]  /*8040*/  HMMA.16816.F32.BF16 R16, R160.reuse, R166, R16 ;  /* 0x000000a6a010723c */ /* 0x040fe20000041810 */
[----:B------:R-:W3:Y:S07]  /*8050*/  LDSM.16.M88.4 R164, [R186] ;  /* 0x00000000baa4783b */ /* 0x000eee0000000200 */
        /* <DEDUP_REMOVED lines=13> */
[----:B------:R-:W-:Y:S01]  /*8130*/  HMMA.16816.F32.BF16 R64, R160, R142, R64 ;  /* 0x0000008ea040723c */ /* 0x000fe20000041840 */
[----:B------:R-:W5:Y:S07]  /*8140*/  LDSM.16.M88.4 R140, [R184+0x800] ;  /* 0x00080000b88c783b */ /* 0x000f6e0000000200 */
        /* <DEDUP_REMOVED lines=15> */
[----:B------:R-:W-:Y:S01]  /*8240*/  HMMA.16816.F32.BF16 R64, R144, R178, R64 ;  /* 0x000000b29040723c */ /* 0x000fe20000041840 */
[----:B------:R-:W2:Y:S07]  /*8250*/  LDSM.16.M88.4 R144, [R184+0x1000] ;  /* 0x00100000b890783b */ /* 0x000eae0000000200 */
[-C--:B----4-:R-:W-:Y:S08]  /*8260*/  HMMA.16816.F32.BF16 R4, R172, R180.reuse, R4 ;  /* 0x000000b4ac04723c */ /* 0x090ff00000041804 */
[C---:B-1----:R-:W-:Y:S08]  /*8270*/  HMMA.16816.F32.BF16 R8, R132.reuse, R180, R8 ;  /* 0x000000b48408723c */ /* 0x042ff00000041808 */
[-C--:B------:R-:W-:Y:S08]  /*8280*/  HMMA.16816.F32.BF16 R12, R132, R182.reuse, R12 ;  /* 0x000000b6840c723c */ /* 0x080ff0000004180c */
[C---:B------:R-:W-:Y:S04]  /*8290*/  HMMA.16816.F32.BF16 R16, R172.reuse, R182, R16 ;  /* 0x000000b6ac10723c */ /* 0x040fe80000041810 */
[----:B------:R-:W-:Y:S02]  /*82a0*/  FMUL.FTZ R138, R4, c[0x0][0x2ec] ;  /* 0x0000bb00048a7a20 */ /* 0x000fe40000410000 */
[----:B------:R-:W-:Y:S02]  /*82b0*/  FMUL.FTZ R137, R6, c[0x0][0x2ec] ;  /* 0x0000bb0006897a20 */ /* 0x000fe40000410000 */
[----:B------:R1:W3:Y:S01]  /*82c0*/  MUFU.TANH R150, R138 ;  /* 0x0000008a00967308 */ /* 0x0002e20000002400 */
[-C--:B-----5:R-:W-:Y:S03]  /*82d0*/  HMMA.16816.F32.BF16 R20, R172, R140.reuse, R20 ;  /* 0x0000008cac14723c */ /* 0x0a0fe60000041814 */
[----:B------:R-:W-:Y:S02]  /*82e0*/  FMUL.FTZ R136, R7, c[0x0][0x2ec] ;  /* 0x0000bb0007887a20 */ /* 0x000fe40000410000 */
[----:B------:R-:W-:Y:S02]  /*82f0*/  FMUL.FTZ R251, R9, c[0x0][0x2ec] ;  /* 0x0000bb0009fb7a20 */ /* 0x000fe40000410000 */
[----:B------:R-:W-:Y:S01]  /*8300*/  FMUL.FTZ R176, R12, c[0x0][0x2ec] ;  /* 0x0000bb000cb07a20 */ /* 0x000fe20000410000 */
[C---:B------:R-:W-:Y:S01]  /*8310*/  HMMA.16816.F32.BF16 R24, R132.reuse, R140, R24 ;  /* 0x0000008c8418723c */ /* 0x040fe20000041818 */
[----:B------:R4:W3:Y:S03]  /*8320*/  MUFU.TANH R149, R137 ;  /* 0x0000008900957308 */ /* 0x0008e60000002400 */
[----:B------:R-:W-:Y:S02]  /*8330*/  FMUL.FTZ R247, R11, c[0x0][0x2ec] ;  /* 0x0000bb000bf77a20 */ /* 0x000fe40000410000 */
[----:B------:R-:W-:Y:S02]  /*8340*/  FMUL.FTZ R249, R10, c[0x0][0x2ec] ;  /* 0x0000bb000af97a20 */ /* 0x000fe40000410000 */
[-C--:B------:R-:W-:Y:S03]  /*8350*/  HMMA.16816.F32.BF16 R28, R132, R142.reuse, R28 ;  /* 0x0000008e841c723c */ /* 0x080fe6000004181c */
[----:B------:R5:W3:Y:S01]  /*8360*/  MUFU.TANH R7, R136 ;  /* 0x0000008800077308 */ /* 0x000ae20000002400 */
[----:B------:R-:W-:Y:S02]  /*8370*/  FMUL.FTZ R178, R16, c[0x0][0x2ec] ;  /* 0x0000bb0010b27a20 */ /* 0x000fe40000410000 */
[----:B------:R-:W-:Y:S02]  /*8380*/  FMUL.FTZ R177, R17, c[0x0][0x2ec] ;  /* 0x0000bb0011b17a20 */ /* 0x000fe40000410000 */
[C---:B------:R-:W-:Y:S01]  /*8390*/  HMMA.16816.F32.BF16 R32, R172.reuse, R142, R32 ;  /* 0x0000008eac20723c */ /* 0x040fe20000041820 */
[----:B------:R-:W3:Y:S01]  /*83a0*/  LDSM.16.M88.4 R140, [R184+0x1800] ;  /* 0x00180000b88c783b */ /* 0x000ee20000000200 */
[----:B------:R-:W-:Y:S04]  /*83b0*/  DEPBAR.LE SB0, 0x0 ;  /* 0x000080000000791a */ /* 0x000fe80000000000 */
[----:B------:R5:W3:Y:S01]  /*83c0*/  MUFU.TANH R11, R176 ;  /* 0x000000b0000b7308 */ /* 0x000ae20000002400 */
[----:B-1----:R-:W-:Y:S01]  /*83d0*/  FMUL.FTZ R138, R13, c[0x0][0x2ec] ;  /* 0x0000bb000d8a7a20 */ /* 0x002fe20000410000 */
[-C--:B--2---:R-:W-:Y:S01]  /*83e0*/  HMMA.16816.F32.BF16 R36, R172, R144.reuse, R36 ;  /* 0x00000090ac24723c */ /* 0x084fe20000041824 */
[----:B------:R-:W-:Y:S04]  /*83f0*/  BAR.SYNC.DEFER_BLOCKING 0x0 ;  /* 0x0000000000007b1d */ /* 0x000fe80000010000 */
[----:B----4-:R-:W-:Y:S02]  /*8400*/  FMUL.FTZ R137, R14, c[0x0][0x2ec] ;  /* 0x0000bb000e897a20 */ /* 0x010fe40000410000 */
[----:B------:R-:W-:Y:S01]  /*8410*/  FMUL.FTZ R179, R20, c[0x0][0x2ec] ;  /* 0x0000bb0014b37a20 */ /* 0x000fe20000410000 */
[----:B------:R1:W2:Y:S01]  /*8420*/  MUFU.TANH R9, R138 ;  /* 0x0000008a00097308 */ /* 0x0002a20000002400 */
[C---:B------:R-:W-:Y:S04]  /*8430*/  HMMA.16816.F32.BF16 R40, R132.reuse, R144, R40 ;  /* 0x000000908428723c */ /* 0x040fe80000041828 */
[----:B-----5:R-:W-:Y:S02]  /*8440*/  FMUL.FTZ R136, R15, c[0x0][0x2ec] ;  /* 0x0000bb000f887a20 */ /* 0x020fe40000410000 */
[----:B------:R-:W-:Y:S02]  /*8450*/  FMUL.FTZ R252, R26, c[0x0][0x2ec] ;  /* 0x0000bb001afc7a20 */ /* 0x000fe40000410000 */
[-C--:B------:R-:W-:Y:S01]  /*8460*/  HMMA.16816.F32.BF16 R44, R132, R146.reuse, R44 ;  /* 0x00000092842c723c */ /* 0x080fe2000004182c */
[----:B------:R4:W2:Y:S03]  /*8470*/  MUFU.TANH R14, R137 ;  /* 0x00000089000e7308 */ /* 0x0008a60000002400 */
[----:B------:R-:W-:Y:S02]  /*8480*/  FMUL.FTZ R227, R5, c[0x0][0x2ec] ;  /* 0x0000bb0005e37a20 */ /* 0x000fe40000410000 */
[----:B------:R-:W-:Y:S02]  /*8490*/  FMUL.FTZ R176, R18, c[0x0][0x2ec] ;  /* 0x0000bb0012b07a20 */ /* 0x000fe40000410000 */
[C---:B------:R-:W-:Y:S03]  /*84a0*/  HMMA.16816.F32.BF16 R48, R172.reuse, R146, R48 ;  /* 0x00000092ac30723c */ /* 0x040fe60000041830 */
[----:B------:R5:W2:Y:S01]  /*84b0*/  MUFU.TANH R154, R178 ;  /* 0x000000b2009a7308 */ /* 0x000aa20000002400 */
[----:B------:R-:W-:Y:S02]  /*84c0*/  FMUL.FTZ R243, R8, c[0x0][0x2ec] ;  /* 0x0000bb0008f37a20 */ /* 0x000fe40000410000 */
[----:B------:R-:W-:Y:S02]  /*84d0*/  FMUL.FTZ R241, R24, c[0x0][0x2ec] ;  /* 0x0000bb0018f17a20 */ /* 0x000fe40000410000 */
[----:B-1----:R-:W-:Y:S01]  /*84e0*/  FMUL.FTZ R138, R19, c[0x0][0x2ec] ;  /* 0x0000bb00138a7a20 */ /* 0x002fe20000410000 */
[-C--:B---3--:R-:W-:Y:S03]  /*84f0*/  HMMA.16816.F32.BF16 R52, R172, R140.reuse, R52 ;  /* 0x0000008cac34723c */ /* 0x088fe60000041834 */
[----:B------:R-:W-:Y:S01]  /*8500*/  FMUL.FTZ R239, R25, c[0x0][0x2ec] ;  /* 0x0000bb0019ef7a20 */ /* 0x000fe20000410000 */
[----:B------:R1:W3:Y:S01]  /*8510*/  MUFU.TANH R19, R138 ;  /* 0x0000008a00137308 */ /* 0x0002e20000002400 */
[----:B------:R-:W-:Y:S02]  /*8520*/  FMUL.FTZ R250, R27, c[0x0][0x2ec] ;  /* 0x0000bb001bfa7a20 */ /* 0x000fe40000410000 */
[----:B------:R-:W-:Y:S01]  /*8530*/  FMUL.FTZ R237, R28, c[0x0][0x2ec] ;  /* 0x0000bb001ced7a20 */ /* 0x000fe20000410000 */
[C---:B------:R-:W-:Y:S04]  /*8540*/  HMMA.16816.F32.BF16 R56, R132.reuse, R140, R56 ;  /* 0x0000008c8438723c */ /* 0x040fe80000041838 */
[----:B----4-:R-:W-:Y:S02]  /*8550*/  FMUL.FTZ R137, R22, c[0x0][0x2ec] ;  /* 0x0000bb0016897a20 */ /* 0x010fe40000410000 */
[----:B------:R4:W2:Y:S01]  /*8560*/  MUFU.TANH R10, R136 ;  /* 0x00000088000a7308 */ /* 0x0008a20000002400 */
[----:B------:R-:W-:Y:S01]  /*8570*/  FMUL.FTZ R235, R29, c[0x0][0x2ec] ;  /* 0x0000bb001deb7a20 */ /* 0x000fe20000410000 */
[-C--:B------:R-:W-:Y:S04]  /*8580*/  HMMA.16816.F32.BF16 R60, R132, R142.reuse, R60 ;  /* 0x0000008e843c723c */ /* 0x080fe8000004183c */
[----:B-----5:R-:W-:Y:S02]  /*8590*/  FMUL.FTZ R178, R21, c[0x0][0x2ec] ;  /* 0x0000bb0015b27a20 */ /* 0x020fe40000410000 */
[----:B------:R-:W-:Y:S02]  /*85a0*/  FMUL.FTZ R248, R30, c[0x0][0x2ec] ;  /* 0x0000bb001ef87a20 */ /* 0x000fe40000410000 */
[----:B------:R-:W2:Y:S01]  /*85b0*/  MUFU.TANH R166, R177 ;  /* 0x000000b100a67308 */ /* 0x000ea20000002400 */
[----:B------:R-:W-:Y:S04]  /*85c0*/  HMMA.16816.F32.BF16 R64, R172, R142, R64 ;  /* 0x0000008eac40723c */ /* 0x000fe80000041840 */
[----:B-1----:R-:W-:Y:S02]  /*85d0*/  FMUL.FTZ R138, R32, c[0x0][0x2ec] ;  /* 0x0000bb00208a7a20 */ /* 0x002fe40000410000 */
[----:B------:R-:W-:Y:S02]  /*85e0*/  FMUL.FTZ R242, R31, c[0x0][0x2ec] ;  /* 0x0000bb001ff27a20 */ /* 0x000fe40000410000 */
[----:B------:R-:W-:Y:S01]  /*85f0*/  FMUL.FTZ R245, R35, c[0x0][0x2ec] ;  /* 0x0000bb0023f57a20 */ /* 0x000fe20000410000 */
[----:B------:R-:W1:Y:S03]  /*8600*/  MUFU.TANH R162, R176 ;  /* 0x000000b000a27308 */ /* 0x000e660000002400 */
[----:B------:R-:W-:Y:S02]  /*8610*/  FMUL.FTZ R246, R36, c[0x0][0x2ec] ;  /* 0x0000bb0024f67a20 */ /* 0x000fe40000410000 */
[----:B----4-:R-:W-:Y:S02]  /*8620*/  FMUL.FTZ R136, R23, c[0x0][0x2ec] ;  /* 0x0000bb0017887a20 */ /* 0x010fe40000410000 */
[----:B------:R-:W-:Y:S02]  /*8630*/  FMUL.FTZ R244, R37, c[0x0][0x2ec] ;  /* 0x0000bb0025f47a20 */ /* 0x000fe40000410000 */
[----:B------:R-:W-:Y:S01]  /*8640*/  FMUL.FTZ R232, R38, c[0x0][0x2ec] ;  /* 0x0000bb0026e87a20 */ /* 0x000fe20000410000 */
[----:B------:R-:W4:Y:S01]  /*8650*/  MUFU.TANH R17, R179 ;  /* 0x000000b300117308 */ /* 0x000f220000002400 */
[----:B------:R-:W-:Y:S02]  /*8660*/  FMUL.FTZ R230, R39, c[0x0][0x2ec] ;  /* 0x0000bb0027e67a20 */ /* 0x000fe40000410000 */
[----:B------:R-:W-:Y:S02]  /*8670*/  FMUL.FTZ R229, R40, c[0x0][0x2ec] ;  /* 0x0000bb0028e57a20 */ /* 0x000fe40000410000 */
[----:B------:R-:W-:Y:S02]  /*8680*/  FMUL.FTZ R231, R41, c[0x0][0x2ec] ;  /* 0x0000bb0029e77a20 */ /* 0x000fe40000410000 */
[----:B------:R-:W-:Y:S02]  /*8690*/  FMUL.FTZ R226, R42, c[0x0][0x2ec] ;  /* 0x0000bb002ae27a20 */ /* 0x000fe40000410000 */
[----:B------:R-:W-:Y:S01]  /*86a0*/  FMUL.FTZ R224, R43, c[0x0][0x2ec] ;  /* 0x0000bb002be07a20 */ /* 0x000fe20000410000 */
[----:B------:R5:W1:Y:S01]  /*86b0*/  MUFU.TANH R15, R178 ;  /* 0x000000b2000f7308 */ /* 0x000a620000002400 */
        /* <DEDUP_REMOVED lines=11> */
[----:B------:R2:W2:Y:S01]  /*8770*/  MUFU.TANH R26, R138 ;  /* 0x0000008a001a7308 */ /* 0x0004a20000002400 */
[----:B------:R-:W-:Y:S02]  /*8780*/  FMUL.FTZ R214, R54, c[0x0][0x2ec] ;  /* 0x0000bb0036d67a20 */ /* 0x000fe40000410000 */
[----:B------:R-:W-:Y:S02]  /*8790*/  FMUL.FTZ R212, R55, c[0x0][0x2ec] ;  /* 0x0000bb0037d47a20 */ /* 0x000fe40000410000 */
[----:B------:R-:W-:Y:S02]  /*87a0*/  FMUL.FTZ R181, R56, c[0x0][0x2ec] ;  /* 0x0000bb0038b57a20 */ /* 0x000fe40000410000 */
[----:B------:R-:W-:Y:S02]  /*87b0*/  FMUL.FTZ R180, R57, c[0x0][0x2ec] ;  /* 0x0000bb0039b47a20 */ /* 0x000fe40000410000 */
[----:B-----5:R-:W-:Y:S01]  /*87c0*/  FMUL.FTZ R178, R58, c[0x0][0x2ec] ;  /* 0x0000bb003ab27a20 */ /* 0x020fe20000410000 */
[----:B------:R5:W3:Y:S01]  /*87d0*/  MUFU.TANH R18, R136 ;  /* 0x0000008800127308 */ /* 0x000ae20000002400 */
[----:B------:R-:W-:Y:S02]  /*87e0*/  FMUL.FTZ R177, R59, c[0x0][0x2ec] ;  /* 0x0000bb003bb17a20 */ /* 0x000fe40000410000 */
[----:B------:R-:W-:Y:S02]  /*87f0*/  FMUL.FTZ R176, R60, c[0x0][0x2ec] ;  /* 0x0000bb003cb07a20 */ /* 0x000fe40000410000 */
[----:B-1----:R-:W-:Y:S02]  /*8800*/  FMUL.FTZ R137, R33, c[0x0][0x2ec] ;  /* 0x0000bb0021897a20 */ /* 0x002fe40000410000 */
[----:B------:R-:W-:Y:S02]  /*8810*/  FMUL.FTZ R179, R61, c[0x0][0x2ec] ;  /* 0x0000bb003db37a20 */ /* 0x000fe40000410000 */
[----:B------:R-:W-:Y:S01]  /*8820*/  FMUL.FTZ R228, R64, c[0x0][0x2ec] ;  /* 0x0000bb0040e47a20 */ /* 0x000fe20000410000 */
[----:B------:R-:W1:Y:S01]  /*8830*/  MUFU.TANH R227, R227 ;  /* 0x000000e300e37308 */ /* 0x000e620000002400 */
[----:B------:R-:W-:Y:S02]  /*8840*/  FMUL.FTZ R221, R65, c[0x0][0x2ec] ;  /* 0x0000bb0041dd7a20 */ /* 0x000fe40000410000 */
[----:B------:R-:W-:Y:S02]  /*8850*/  FMUL.FTZ R183, R66, c[0x0][0x2ec] ;  /* 0x0000bb0042b77a20 */ /* 0x000fe40000410000 */
[----:B--2---:R-:W-:Y:S02]  /*8860*/  FMUL.FTZ R138, R62, c[0x0][0x2ec] ;  /* 0x0000bb003e8a7a20 */ /* 0x004fe40000410000 */
[----:B------:R-:W-:Y:S02]  /*8870*/  FMUL.FTZ R182, R67, c[0x0][0x2ec] ;  /* 0x0000bb0043b67a20 */ /* 0x000fe40000410000 */
[----:B------:R-:W-:Y:S01]  /*8880*/  FMUL.FTZ R63, R63, c[0x0][0x2ec] ;  /* 0x0000bb003f3f7a20 */ /* 0x000fe20000410000 */
[----:B------:R-:W2:Y:S01]  /*8890*/  MUFU.TANH R243, R243 ;  /* 0x000000f300f37308 */ /* 0x000ea20000002400 */
[----:B-----5:R-:W-:Y:S09]  /*88a0*/  FMUL.FTZ R136, R34, c[0x0][0x2ec] ;  /* 0x0000bb0022887a20 */ /* 0x020ff20000410000 */
        /* <DEDUP_REMOVED lines=47> */
.L_x_606:
[----:B-1----:R-:W-:Y:S01]  /*8ba0*/  FMNMX.FTZ R4, R150, R3, !PT ;  /* 0x0000000396047209 */ /* 0x002fe20007810000 */
[----:B------:R-:W-:Y:S01]  /*8bb0*/  LDSM.16.MT88.4 R36, [R190+0x6000] ;  /* 0x00600000be24783b */ /* 0x000fe20000004200 */
[----:B------:R-:W-:Y:S02]  /*8bc0*/  FMNMX.FTZ R6, R243, R139, !PT ;  /* 0x0000008bf3067209 */ /* 0x000fe40007810000 */
[----:B------:R-:W-:Y:S02]  /*8bd0*/  FMNMX.FTZ R21, R227, R4, !PT ;  /* 0x00000004e3157209 */ /* 0x000fe40007810000 */
[----:B------:R-:W-:Y:S02]  /*8be0*/  FMNMX.FTZ R4, R149, R2, !PT ;  /* 0x0000000295047209 */ /* 0x000fe40007810000 */
        /* <DEDUP_REMOVED lines=61> */
[----:B------:R-:W-:Y:S02]  /*8fc0*/  IADD3 R207, R207, -0x1, RZ ;  /* 0xffffffffcfcf7810 */ /* 0x000fe40007ffe0ff */
[----:B------:R-:W-:Y:S03]  /*8fd0*/  FMNMX.FTZ R6, R137, R4, !PT ;  /* 0x0000000489067209 */ /* 0x000fe60007810000 */
[----:B------:R-:W-:Y:S08]  /*8fe0*/  SHFL.BFLY PT, R16, R21, 0x2, 0x1f ;  /* 0x0c401f0015107f89 */ /* 0x000ff000000e0000 */
[----:B------:R-:W-:Y:S08]  /*8ff0*/  SHFL.BFLY PT, R25, R12, 0x2, 0x1f ;  /* 0x0c401f000c197f89 */ /* 0x000ff000000e0000 */
[----:B------:R-:W1:Y:S02]  /*9000*/  SHFL.BFLY PT, R5, R6, 0x2, 0x1f ;  /* 0x0c401f0006057f89 */ /* 0x000e6400000e0000 */
[----:B-1----:R-:W-:Y:S02]  /*9010*/  FMNMX.FTZ R4, R6, R5, !PT ;  /* 0x0000000506047209 */ /* 0x002fe40007810000 */
[----:B------:R-:W-:Y:S02]  /*9020*/  FMNMX.FTZ R23, R8, R23, !PT ;  /* 0x0000001708177209 */ /* 0x000fe40007810000 */
[----:B------:R-:W-:Y:S02]  /*9030*/  FMNMX.FTZ R8, R21, R16, !PT ;  /* 0x0000001015087209 */ /* 0x000fe40007810000 */
[----:B------:R-:W1:Y:S01]  /*9040*/  SHFL.BFLY PT, R133, R4, 0x1, 0x1f ;  /* 0x0c201f0004857f89 */ /* 0x000e6200000e0000 */
[----:B------:R-:W-:Y:S07]  /*9050*/  FMNMX.FTZ R21, R12, R25, !PT ;  /* 0x000000190c157209 */ /* 0x000fee0007810000 */
[----:B------:R-:W2:Y:S08]  /*9060*/  SHFL.BFLY PT, R136, R23, 0x1, 0x1f ;  /* 0x0c201f0017887f89 */ /* 0x000eb000000e0000 */
[----:B------:R-:W3:Y:S08]  /*9070*/  SHFL.BFLY PT, R134, R21, 0x1, 0x1f ;  /* 0x0c201f0015867f89 */ /* 0x000ef000000e0000 */
[----:B------:R-:W4:Y:S01]  /*9080*/  SHFL.BFLY PT, R135, R8, 0x1, 0x1f ;  /* 0x0c201f0008877f89 */ /* 0x000f2200000e0000 */
[----:B-1----:R-:W-:Y:S05]  /*9090*/  FMNMX.FTZ R133, R4, R133, !PT ;  /* 0x0000008504857209 */ /* 0x002fea0007810000 */
[----:B------:R-:W-:Y:S01]  /*90a0*/  FADD.FTZ R4, -R133, R0 ;  /* 0x0000000085047221 */ /* 0x000fe20000010100 */
[----:B--2---:R-:W-:Y:S01]  /*90b0*/  FMNMX.FTZ R136, R23, R136, !PT ;  /* 0x0000008817887209 */ /* 0x004fe20007810000 */
[----:B------:R-:W-:Y:S02]  /*90c0*/  FMUL.FTZ R165, R133, c[0x0][0x23c] ;  /* 0x00008f0085a57a20 */ /* 0x000fe40000410000 */
[----:B------:R-:W-:Y:S01]  /*90d0*/  FMUL.FTZ R0, R4, c[0x0][0x23c] ;  /* 0x00008f0004007a20 */ /* 0x000fe20000410000 */
[C---:B------:R-:W-:Y:S01]  /*90e0*/  FSETP.NEU.FTZ.AND P1, PT, R136.reuse, -INF , PT ;  /* 0xff8000008800780b */ /* 0x040fe20003f3d000 */
[C---:B------:R-:W-:Y:S02]  /*90f0*/  FMUL.FTZ R233, R136.reuse, c[0x0][0x23c] ;  /* 0x00008f0088e97a20 */ /* 0x040fe40000410000 */
[----:B------:R-:W-:Y:S01]  /*9100*/  FADD.FTZ R5, -R136, R3 ;  /* 0x0000000388057221 */ /* 0x000fe20000010100 */
[----:B---3--:R-:W-:Y:S01]  /*9110*/  FMNMX.FTZ R134, R21, R134, !PT ;  /* 0x0000008615867209 */ /* 0x008fe20007810000 */
[----:B------:R-:W1:Y:S01]  /*9120*/  MUFU.EX2 R0, R0 ;  /* 0x0000000000007308 */ /* 0x000e620000000800 */
[----:B------:R-:W2:Y:S01]  /*9130*/  LDSM.16.MT88.4 R20, [R191+0x6000] ;  /* 0x00600000bf14783b */ /* 0x000ea20000004200 */
[----:B------:R-:W-:Y:S01]  /*9140*/  FSEL R233, R233, RZ, P1 ;  /* 0x000000ffe9e97208 */ /* 0x000fe20000800000 */
[----:B------:R-:W-:Y:S02]  /*9150*/  FMUL.FTZ R132, R5, c[0x0][0x23c] ;  /* 0x00008f0005847a20 */ /* 0x000fe40000410000 */
[----:B------:R-:W-:Y:S02]  /*9160*/  FMUL.FTZ R170, R134, c[0x0][0x23c] ;  /* 0x00008f0086aa7a20 */ /* 0x000fe40000410000 */
[--C-:B------:R-:W-:Y:S01]  /*9170*/  FFMA.FTZ R155, R17, c[0x0][0x23c], -R233.reuse ;  /* 0x00008f00119b7a23 */ /* 0x100fe200000108e9 */
[----:B----4-:R-:W-:Y:S01]  /*9180*/  FMNMX.FTZ R135, R8, R135, !PT ;  /* 0x0000008708877209 */ /* 0x010fe20007810000 */
[--C-:B------:R-:W-:Y:S01]  /*9190*/  FFMA.FTZ R160, R33, c[0x0][0x23c], -R233.reuse ;  /* 0x00008f0021a07a23 */ /* 0x100fe200000108e9 */
[----:B------:R-:W3:Y:S01]  /*91a0*/  MUFU.EX2 R132, R132 ;  /* 0x0000008400847308 */ /* 0x000ee20000000800 */
[--C-:B------:R-:W-:Y:S01]  /*91b0*/  FFMA.FTZ R158, R227, c[0x0][0x23c], -R233.reuse ;  /* 0x00008f00e39e7a23 */ /* 0x100fe200000108e9 */
[C---:B------:R-:W-:Y:S01]  /*91c0*/  FSETP.NEU.FTZ.AND P1, PT, R135.reuse, -INF , PT ;  /* 0xff8000008700780b */ /* 0x040fe20003f3d000 */
[C---:B------:R-:W-:Y:S02]  /*91d0*/  FMUL.FTZ R4, R135.reuse, c[0x0][0x23c] ;  /* 0x00008f0087047a20 */ /* 0x040fe40000410000 */
[----:B------:R-:W-:Y:S02]  /*91e0*/  FADD.FTZ R2, -R135, R2 ;  /* 0x0000000287027221 */ /* 0x000fe40000010100 */
[----:B------:R-:W-:Y:S01]  /*91f0*/  FFMA.FTZ R159, R150, c[0x0][0x23c], -R233 ;  /* 0x00008f00969f7a23 */ /* 0x000fe200000108e9 */
[----:B------:R-:W-:Y:S01]  /*9200*/  FSEL R227, R4, RZ, P1 ;  /* 0x000000ff04e37208 */ /* 0x000fe20000800000 */
[----:B------:R-:W-:Y:S01]  /*9210*/  FMUL.FTZ R3, R2, c[0x0][0x23c] ;  /* 0x00008f0002037a20 */ /* 0x000fe20000410000 */
[----:B------:R-:W-:Y:S01]  /*9220*/  MUFU.EX2 R158, R158 ;  /* 0x0000009e009e7308 */ /* 0x000fe20000000800 */
[C---:B------:R-:W-:Y:S01]  /*9230*/  FADD.FTZ R2, -R134.reuse, R139 ;  /* 0x0000008b86027221 */ /* 0x040fe20000010100 */
[----:B------:R-:W-:Y:S01]  /*9240*/  FSETP.NEU.FTZ.AND P1, PT, R134, -INF , PT ;  /* 0xff8000008600780b */ /* 0x000fe20003f3d000 */
[--C-:B------:R-:W-:Y:S02]  /*9250*/  FFMA.FTZ R147, R18, c[0x0][0x23c], -R227.reuse ;  /* 0x00008f0012937a23 */ /* 0x100fe400000108e3 */
[----:B-1----:R-:W-:Y:S01]  /*9260*/  FMUL.FTZ R58, R0, R78 ;  /* 0x0000004e003a7220 */ /* 0x002fe20000410000 */
[----:B------:R-:W-:Y:S01]  /*9270*/  FSEL R170, R170, RZ, P1 ;  /* 0x000000ffaaaa7208 */ /* 0x000fe20000800000 */
[----:B------:R-:W-:Y:S01]  /*9280*/  FMUL.FTZ R59, R0, R79 ;  /* 0x0000004f003b7220 */ /* 0x000fe20000410000 */
[----:B------:R-:W-:Y:S01]  /*9290*/  FSETP.NEU.FTZ.AND P1, PT, R133, -INF , PT ;  /* 0xff8000008500780b */ /* 0x000fe20003f3d000 */
[--C-:B------:R-:W-:Y:S01]  /*92a0*/  FFMA.FTZ R161, R34, c[0x0][0x23c], -R227.reuse ;  /* 0x00008f0022a17a23 */ /* 0x100fe200000108e3 */
[----:B------:R-:W1:Y:S01]  /*92b0*/  MUFU.EX2 R3, R3 ;  /* 0x0000000300037308 */ /* 0x000e620000000800 */
[--C-:B------:R-:W-:Y:S01]  /*92c0*/  FFMA.FTZ R152, R149, c[0x0][0x23c], -R227.reuse ;  /* 0x00008f0095987a23 */ /* 0x100fe200000108e3 */
[----:B------:R-:W-:Y:S01]  /*92d0*/  FSEL R165, R165, RZ, P1 ;  /* 0x000000ffa5a57208 */ /* 0x000fe20000800000 */
[--C-:B------:R-:W-:Y:S02]  /*92e0*/  FFMA.FTZ R149, R19, c[0x0][0x23c], -R227.reuse ;  /* 0x00008f0013957a23 */ /* 0x100fe400000108e3 */
[C---:B---3--:R-:W-:Y:S02]  /*92f0*/  FMUL.FTZ R16, R132.reuse, R116 ;  /* 0x0000007484107220 */ /* 0x048fe40000410000 */
[C---:B------:R-:W-:Y:S02]  /*9300*/  FMUL.FTZ R17, R132.reuse, R117 ;  /* 0x0000007584117220 */ /* 0x040fe40000410000 */
[C---:B------:R-:W-:Y:S01]  /*9310*/  FMUL.FTZ R32, R132.reuse, R100 ;  /* 0x0000006484207220 */ /* 0x040fe20000410000 */
[----:B------:R-:W3:Y:S01]  /*9320*/  MUFU.EX2 R159, R159 ;  /* 0x0000009f009f7308 */ /* 0x000ee20000000800 */
[C---:B------:R-:W-:Y:S02]  /*9330*/  FMUL.FTZ R33, R132.reuse, R101 ;  /* 0x0000006584217220 */ /* 0x040fe40000410000 */
[C---:B------:R-:W-:Y:S02]  /*9340*/  FMUL.FTZ R48, R132.reuse, R84 ;  /* 0x0000005484307220 */ /* 0x040fe40000410000 */
[----:B------:R-:W-:Y:S02]  /*9350*/  FMUL.FTZ R49, R132, R85 ;  /* 0x0000005584317220 */ /* 0x000fe40000410000 */
[----:B------:R-:W-:Y:S02]  /*9360*/  FMUL.FTZ R5, R2, c[0x0][0x23c] ;  /* 0x00008f0002057a20 */ /* 0x000fe40000410000 */
[----:B------:R-:W-:Y:S01]  /*9370*/  FMUL.FTZ R4, R132, R128 ;  /* 0x0000008084047220 */ /* 0x000fe20000410000 */
[----:B------:R-:W-:Y:S01]  /*9380*/  MUFU.EX2 R152, R152 ;  /* 0x0000009800987308 */ /* 0x000fe20000000800 */
[C---:B------:R-:W-:Y:S02]  /*9390*/  FMUL.FTZ R27, R0.reuse, R111 ;  /* 0x0000006f001b7220 */ /* 0x040fe40000410000 */
[----:B------:R-:W-:Y:S02]  /*93a0*/  FMUL.FTZ R30, R0, R106 ;  /* 0x0000006a001e7220 */ /* 0x000fe40000410000 */
[C---:B-1----:R-:W-:Y:S02]  /*93b0*/  FMUL.FTZ R18, R3.reuse, R118 ;  /* 0x0000007603127220 */ /* 0x042fe40000410000 */
[C---:B------:R-:W-:Y:S02]  /*93c0*/  FMUL.FTZ R19, R3.reuse, R119 ;  /* 0x0000007703137220 */ /* 0x040fe40000410000 */
[----:B------:R-:W-:Y:S01]  /*93d0*/  LDSM.16.MT88.4 R116, [R191+0x7800] ;  /* 0x00780000bf74783b */ /* 0x000fe20000004200 */
[----:B------:R-:W1:Y:S01]  /*93e0*/  MUFU.EX2 R2, R5 ;  /* 0x0000000500027308 */ /* 0x000e620000000800 */
[C---:B------:R-:W-:Y:S02]  /*93f0*/  FMUL.FTZ R34, R3.reuse, R102 ;  /* 0x0000006603227220 */ /* 0x040fe40000410000 */
[C---:B------:R-:W-:Y:S01]  /*9400*/  FMUL.FTZ R35, R3.reuse, R103 ;  /* 0x0000006703237220 */ /* 0x040fe20000410000 */
[----:B---3--:R-:W-:Y:S01]  /*9410*/  F2FP.BF16.PACK_AB R128, R158, R159 ;  /* 0x0000009f9e80723e */ /* 0x008fe200000010ff */
[C---:B------:R-:W-:Y:S02]  /*9420*/  FMUL.FTZ R50, R3.reuse, R86 ;  /* 0x0000005603327220 */ /* 0x040fe40000410000 */
[----:B------:R-:W-:Y:S01]  /*9430*/  LDSM.16.MT88.4 R100, [R190+0x7800] ;  /* 0x00780000be64783b */ /* 0x000fe20000004200 */
[C---:B------:R-:W-:Y:S02]  /*9440*/  FMUL.FTZ R51, R3.reuse, R87 ;  /* 0x0000005703337220 */ /* 0x040fe40000410000 */
[----:B------:R-:W-:Y:S01]  /*9450*/  MUFU.EX2 R149, R149 ;  /* 0x0000009500957308 */ /* 0x000fe20000000800 */
[----:B------:R-:W-:Y:S02]  /*9460*/  FMUL.FTZ R6, R3, R130 ;  /* 0x0000008203067220 */ /* 0x000fe40000410000 */
[C---:B------:R-:W-:Y:S02]  /*9470*/  FMUL.FTZ R31, R0.reuse, R107 ;  /* 0x0000006b001f7220 */ /* 0x040fe40000410000 */
[----:B------:R-:W-:Y:S01]  /*9480*/  LDSM.16.MT88.4 R84, [R189+0x6800] ;  /* 0x00680000bd54783b */ /* 0x000fe20000004200 */
[C---:B------:R-:W-:Y:S02]  /*9490*/  FMUL.FTZ R42, R0.reuse, R94 ;  /* 0x0000005e002a7220 */ /* 0x040fe40000410000 */
[----:B------:R-:W-:Y:S02]  /*94a0*/  FMUL.FTZ R43, R0, R95 ;  /* 0x0000005f002b7220 */ /* 0x000fe40000410000 */
[----:B------:R-:W-:Y:S01]  /*94b0*/  MUFU.EX2 R155, R155 ;  /* 0x0000009b009b7308 */ /* 0x000fe20000000800 */
[----:B------:R-:W-:Y:S02]  /*94c0*/  FFMA.FTZ R151, R7, c[0x0][0x23c], -R227 ;  /* 0x00008f0007977a23 */ /* 0x000fe400000108e3 */
[--C-:B------:R-:W-:Y:S02]  /*94d0*/  FFMA.FTZ R157, R154, c[0x0][0x23c], -R233.reuse ;  /* 0x00008f009a9d7a23 */ /* 0x100fe400000108e9 */
[----:B------:R-:W-:Y:S02]  /*94e0*/  FFMA.FTZ R156, R166, c[0x0][0x23c], -R233 ;  /* 0x00008f00a69c7a23 */ /* 0x000fe400000108e9 */
[----:B------:R-:W-:Y:S02]  /*94f0*/  FFMA.FTZ R150, R162, c[0x0][0x23c], -R227 ;  /* 0x00008f00a2967a23 */ /* 0x000fe400000108e3 */
[C---:B-1----:R-:W-:Y:S01]  /*9500*/  FMUL.FTZ R56, R2.reuse, R76 ;  /* 0x0000004c02387220 */ /* 0x042fe20000410000 */
[----:B------:R-:W1:Y:S01]  /*9510*/  MUFU.EX2 R151, R151 ;  /* 0x0000009700977308 */ /* 0x000e620000000800 */
[----:B------:R-:W-:Y:S02]  /*9520*/  FMUL.FTZ R57, R2, R77 ;  /* 0x0000004d02397220 */ /* 0x000fe40000410000 */
[----:B------:R-:W-:Y:S01]  /*9530*/  LDSM.16.MT88.4 R76, [R191+0x6800] ;  /* 0x00680000bf4c783b */ /* 0x000fe20000004200 */
[----:B------:R-:W-:Y:S02]  /*9540*/  FMUL.FTZ R5, R132, R129 ;  /* 0x0000008184057220 */ /* 0x000fe40000410000 */
[----:B------:R-:W-:Y:S02]  /*9550*/  FMUL.FTZ R7, R3, R131 ;  /* 0x0000008303077220 */ /* 0x000fe40000410000 */
[C---:B------:R-:W-:Y:S02]  /*9560*/  FMUL.FTZ R8, R2.reuse, R124 ;  /* 0x0000007c02087220 */ /* 0x040fe40000410000 */
[----:B------:R-:W-:Y:S01]  /*9570*/  MUFU.EX2 R157, R157 ;  /* 0x0000009d009d7308 */ /* 0x000fe20000000800 */
[C---:B------:R-:W-:Y:S02]  /*9580*/  FMUL.FTZ R12, R2.reuse, R120 ;  /* 0x00000078020c7220 */ /* 0x040fe40000410000 */
[C---:B------:R-:W-:Y:S02]  /*9590*/  FMUL.FTZ R24, R2.reuse, R108 ;  /* 0x0000006c02187220 */ /* 0x040fe40000410000 */
[C---:B------:R-:W-:Y:S02]  /*95a0*/  FMUL.FTZ R25, R2.reuse, R109 ;  /* 0x0000006d02197220 */ /* 0x040fe40000410000 */
[C---:B------:R-:W-:Y:S02]  /*95b0*/  FMUL.FTZ R28, R2.reuse, R104 ;  /* 0x00000068021c7220 */ /* 0x040fe40000410000 */
[C---:B------:R-:W-:Y:S01]  /*95c0*/  FMUL.FTZ R29, R2.reuse, R105 ;  /* 0x00000069021d7220 */ /* 0x040fe20000410000 */
[----:B------:R-:W3:Y:S01]  /*95d0*/  MUFU.EX2 R156, R156 ;  /* 0x0000009c009c7308 */ /* 0x000ee20000000800 */
[C---:B------:R-:W-:Y:S02]  /*95e0*/  FMUL.FTZ R40, R2.reuse, R92 ;  /* 0x0000005c02287220 */ /* 0x040fe40000410000 */
[C---:B------:R-:W-:Y:S01]  /*95f0*/  FMUL.FTZ R41, R2.reuse, R93 ;  /* 0x0000005d02297220 */ /* 0x040fe20000410000 */
[----:B-1----:R-:W-:Y:S01]  /*9600*/  F2FP.BF16.PACK_AB R129, R151, R152 ;  /* 0x000000989781723e */ /* 0x002fe200000010ff */
[C---:B------:R-:W-:Y:S02]  /*9610*/  FMUL.FTZ R44, R2.reuse, R88 ;  /* 0x00000058022c7220 */ /* 0x040fe40000410000 */
[----:B------:R-:W-:Y:S02]  /*9620*/  FMUL.FTZ R45, R2, R89 ;  /* 0x00000059022d7220 */ /* 0x000fe40000410000 */
[----:B------:R-:W-:Y:S01]  /*9630*/  FMUL.FTZ R46, R0, R90 ;  /* 0x0000005a002e7220 */ /* 0x000fe20000410000 */
[----:B------:R-:W1:Y:S01]  /*9640*/  MUFU.EX2 R150, R150 ;  /* 0x0000009600967308 */ /* 0x000e620000000800 */
[--C-:B------:R-:W-:Y:S02]  /*9650*/  FFMA.FTZ R144, R11, c[0x0][0x23c], -R170.reuse ;  /* 0x00008f000b907a23 */ /* 0x100fe400000108aa */
[--C-:B------:R-:W-:Y:S02]  /*9660*/  FFMA.FTZ R143, R9, c[0x0][0x23c], -R170.reuse ;  /* 0x00008f00098f7a23 */ /* 0x100fe400000108aa */
[--C-:B------:R-:W-:Y:S02]  /*9670*/  FFMA.FTZ R140, R14, c[0x0][0x23c], -R165.reuse ;  /* 0x00008f000e8c7a23 */ /* 0x100fe400000108a5 */
[--C-:B------:R-:W-:Y:S02]  /*9680*/  FFMA.FTZ R139, R10, c[0x0][0x23c], -R165.reuse ;  /* 0x00008f000a8b7a23 */ /* 0x100fe400000108a5 */
[--C-:B------:R-:W-:Y:S01]  /*9690*/  FFMA.FTZ R146, R243, c[0x0][0x23c], -R170.reuse ;  /* 0x00008f00f3927a23 */ /* 0x100fe200000108aa */
[----:B------:R-:W-:Y:S01]  /*96a0*/  MUFU.EX2 R144, R144 ;  /* 0x0000009000907308 */ /* 0x000fe20000000800 */
[--C-:B------:R-:W-:Y:S02]  /*96b0*/  FFMA.FTZ R145, R251, c[0x0][0x23c], -R170.reuse ;  /* 0x00008f00fb917a23 */ /* 0x100fe400000108aa */
[--C-:B------:R-:W-:Y:S01]  /*96c0*/  FFMA.FTZ R142, R249, c[0x0][0x23c], -R165.reuse ;  /* 0x00008f00f98e7a23 */ /* 0x100fe200000108a5 */
[----:B---3--:R-:W-:Y:S01]  /*96d0*/  F2FP.BF16.PACK_AB R130, R156, R157 ;  /* 0x0000009d9c82723e */ /* 0x008fe200000010ff */
[----:B------:R-:W-:Y:S02]  /*96e0*/  FFMA.FTZ R141, R247, c[0x0][0x23c], -R165 ;  /* 0x00008f00f78d7a23 */ /* 0x000fe400000108a5 */
[----:B------:R-:W-:Y:S02]  /*96f0*/  FMUL.FTZ R9, R2, R125 ;  /* 0x0000007d02097220 */ /* 0x000fe40000410000 */
[C---:B------:R-:W-:Y:S01]  /*9700*/  FMUL.FTZ R10, R0.reuse, R126 ;  /* 0x0000007e000a7220 */ /* 0x040fe20000410000 */
[----:B------:R-:W-:Y:S01]  /*9710*/  MUFU.EX2 R146, R146 ;  /* 0x0000009200927308 */ /* 0x000fe20000000800 */
[C---:B------:R-:W-:Y:S02]  /*9720*/  FMUL.FTZ R11, R0.reuse, R127 ;  /* 0x0000007f000b7220 */ /* 0x040fe40000410000 */
[C---:B------:R-:W-:Y:S01]  /*9730*/  FMUL.FTZ R14, R0.reuse, R122 ;  /* 0x0000007a000e7220 */ /* 0x040fe20000410000 */
[----:B-1----:R-:W-:Y:S01]  /*9740*/  F2FP.BF16.PACK_AB R131, R149, R150 ;  /* 0x000000969583723e */ /* 0x002fe200000010ff */
[----:B------:R-:W-:Y:S02]  /*9750*/  FMUL.FTZ R47, R0, R91 ;  /* 0x0000005b002f7220 */ /* 0x000fe40000410000 */
[C---:B------:R-:W-:Y:S02]  /*9760*/  FMUL.FTZ R60, R2.reuse, R72 ;  /* 0x00000048023c7220 */ /* 0x040fe40000410000 */
[----:B------:R-:W-:Y:S01]  /*9770*/  FMUL.FTZ R61, R2, R73 ;  /* 0x00000049023d7220 */ /* 0x000fe20000410000 */
[----:B------:R-:W1:Y:S01]  /*9780*/  MUFU.EX2 R145, R145 ;  /* 0x0000009100917308 */ /* 0x000e620000000800 */
[-C--:B--2---:R-:W-:Y:S05]  /*9790*/  HMMA.16816.F32.BF16 R4, R128, R20.reuse, R4 ;  /* 0x000000148004723c */ /* 0x084fea0000041804 */
[C---:B------:R-:W-:Y:S02]  /*97a0*/  FMUL.FTZ R62, R0.reuse, R74 ;  /* 0x0000004a003e7220 */ /* 0x040fe40000410000 */
[C---:B------:R-:W-:Y:S02]  /*97b0*/  FMUL.FTZ R63, R0.reuse, R75 ;  /* 0x0000004b003f7220 */ /* 0x040fe40000410000 */
[----:B------:R-:W-:Y:S03]  /*97c0*/  MUFU.EX2 R142, R142 ;  /* 0x0000008e008e7308 */ /* 0x000fe60000000800 */
[----:B------:R-:W-:Y:S02]  /*97d0*/  FFMA.FTZ R154, R15, c[0x0][0x23c], -R233 ;  /* 0x00008f000f9a7a23 */ /* 0x000fe400000108e9 */
[----:B------:R-:W-:Y:S02]  /*97e0*/  FMUL.FTZ R15, R0, R123 ;  /* 0x0000007b000f7220 */ /* 0x000fe40000410000 */
[----:B------:R-:W-:Y:S02]  /*97f0*/  FFMA.FTZ R148, R13, c[0x0][0x23c], -R227 ;  /* 0x00008f000d947a23 */ /* 0x000fe400000108e3 */
[----:B------:R-:W-:Y:S01]  /*9800*/  FMUL.FTZ R13, R2, R121 ;  /* 0x00000079020d7220 */ /* 0x000fe20000410000 */
[----:B------:R-:W2:Y:S01]  /*9810*/  MUFU.EX2 R141, R141 ;  /* 0x0000008d008d7308 */ /* 0x000ea20000000800 */
[----:B------:R-:W-:Y:S02]  /*9820*/  FFMA.FTZ R153, R26, c[0x0][0x23c], -R233 ;  /* 0x00008f001a997a23 */ /* 0x000fe400000108e9 */
[----:B------:R-:W-:Y:S01]  /*9830*/  FMUL.FTZ R26, R0, R110 ;  /* 0x0000006e001a7220 */ /* 0x000fe20000410000 */
[----:B-1----:R-:W-:Y:S01]  /*9840*/  F2FP.BF16.PACK_AB R64, R145, R146 ;  /* 0x000000929140723e */ /* 0x002fe200000010ff */
[----:B------:R-:W-:Y:S02]  /*9850*/  FFMA.FTZ R162, R245, c[0x0][0x23c], -R227 ;  /* 0x00008f00f5a27a23 */ /* 0x000fe400000108e3 */
        /* <DEDUP_REMOVED lines=8> */
[----:B------:R-:W-:Y:S01]  /*98e0*/  MUFU.EX2 R140, R140 ;  /* 0x0000008c008c7308 */ /* 0x000fe20000000800 */
[----:B------:R-:W-:Y:S02]  /*98f0*/  FFMA.FTZ R172, R242, c[0x0][0x23c], -R165 ;  /* 0x00008f00f2ac7a23 */ /* 0x000fe400000108a5 */
[--C-:B------:R-:W-:Y:S01]  /*9900*/  FFMA.FTZ R173, R246, c[0x0][0x23c], -R233.reuse ;  /* 0x00008f00f6ad7a23 */ /* 0x100fe200000108e9 */
[----:B--2---:R-:W-:Y:S01]  /*9910*/  F2FP.BF16.PACK_AB R65, R141, R142 ;  /* 0x0000008e8d41723e */ /* 0x004fe200000010ff */
[----:B------:R-:W-:Y:S02]  /*9920*/  FFMA.FTZ R174, R244, c[0x0][0x23c], -R233 ;  /* 0x00008f00f4ae7a23 */ /* 0x000fe400000108e9 */
[--C-:B------:R-:W-:Y:S02]  /*9930*/  FFMA.FTZ R175, R232, c[0x0][0x23c], -R227.reuse ;  /* 0x00008f00e8af7a23 */ /* 0x100fe400000108e3 */
[----:B------:R-:W-:Y:S01]  /*9940*/  FFMA.FTZ R230, R230, c[0x0][0x23c], -R227 ;  /* 0x00008f00e6e67a23 */ /* 0x000fe200000108e3 */
[----:B------:R-:W2:Y:S01]  /*9950*/  MUFU.EX2 R139, R139 ;  /* 0x0000008b008b7308 */ /* 0x000ea20000000800 */
[--C-:B------:R-:W-:Y:S02]  /*9960*/  FFMA.FTZ R232, R240, c[0x0][0x23c], -R233.reuse ;  /* 0x00008f00f0e87a23 */ /* 0x100fe400000108e9 */
[----:B------:R-:W-:Y:S01]  /*9970*/  FFMA.FTZ R235, R238, c[0x0][0x23c], -R233 ;  /* 0x00008f00eeeb7a23 */ /* 0x000fe200000108e9 */
[----:B-1----:R-:W-:Y:S01]  /*9980*/  F2FP.BF16.PACK_AB R66, R143, R144 ;  /* 0x000000908f42723e */ /* 0x002fe200000010ff */
[--C-:B------:R-:W-:Y:S02]  /*9990*/  FFMA.FTZ R234, R234, c[0x0][0x23c], -R227.reuse ;  /* 0x00008f00eaea7a23 */ /* 0x100fe400000108e3 */
        /* <DEDUP_REMOVED lines=10> */
[----:B------:R-:W-:Y:S01]  /*9a40*/  FFMA.FTZ R225, R220, c[0x0][0x23c], -R165 ;  /* 0x00008f00dce17a23 */ /* 0x000fe200000108a5 */
[----:B--2---:R-:W-:Y:S01]  /*9a50*/  F2FP.BF16.PACK_AB R67, R139, R140 ;  /* 0x0000008c8b43723e */ /* 0x004fe200000010ff */
[--C-:B------:R-:W-:Y:S02]  /*9a60*/  FFMA.FTZ R218, R218, c[0x0][0x23c], -R233.reuse ;  /* 0x00008f00dada7a23 */ /* 0x100fe400000108e9 */
[----:B------:R-:W-:Y:S02]  /*9a70*/  FFMA.FTZ R219, R219, c[0x0][0x23c], -R233 ;  /* 0x00008f00dbdb7a23 */ /* 0x000fe400000108e9 */
[--C-:B------:R-:W-:Y:S01]  /*9a80*/  FFMA.FTZ R214, R214, c[0x0][0x23c], -R227.reuse ;  /* 0x00008f00d6d67a23 */ /* 0x100fe200000108e3 */
[----:B------:R-:W-:Y:S01]  /*9a90*/  MUFU.EX2 R147, R147 ;  /* 0x0000009300937308 */ /* 0x000fe20000000800 */
[C---:B------:R-:W-:Y:S04]  /*9aa0*/  HMMA.16816.F32.BF16 R8, R64.reuse, R20, R8 ;  /* 0x000000144008723c */ /* 0x040fe80000041808 */
[----:B------:R-:W-:Y:S02]  /*9ab0*/  FFMA.FTZ R239, R212, c[0x0][0x23c], -R227 ;  /* 0x00008f00d4ef7a23 */ /* 0x000fe400000108e3 */
[--C-:B------:R-:W-:Y:S02]  /*9ac0*/  FFMA.FTZ R212, R228, c[0x0][0x23c], -R233.reuse ;  /* 0x00008f00e4d47a23 */ /* 0x100fe400000108e9 */
[-C--:B------:R-:W-:Y:S01]  /*9ad0*/  HMMA.16816.F32.BF16 R12, R64, R22.reuse, R12 ;  /* 0x00000016400c723c */ /* 0x080fe2000004180c */
[----:B------:R-:W-:Y:S03]  /*9ae0*/  MUFU.EX2 R153, R153 ;  /* 0x0000009900997308 */ /* 0x000fe60000000800 */
[C---:B------:R-:W-:Y:S02]  /*9af0*/  FMUL.FTZ R20, R132.reuse, R112 ;  /* 0x0000007084147220 */ /* 0x040fe40000410000 */
[----:B------:R-:W-:Y:S02]  /*9b00*/  FMUL.FTZ R21, R132, R113 ;  /* 0x0000007184157220 */ /* 0x000fe40000410000 */
[C---:B------:R-:W-:Y:S03]  /*9b10*/  HMMA.16816.F32.BF16 R16, R128.reuse, R22, R16 ;  /* 0x000000168010723c */ /* 0x040fe60000041810 */
[----:B------:R-:W-:Y:S01]  /*9b20*/  MUFU.EX2 R160, R160 ;  /* 0x000000a000a07308 */ /* 0x000fe20000000800 */
[----:B------:R-:W-:Y:S02]  /*9b30*/  FFMA.FTZ R233, R221, c[0x0][0x23c], -R233 ;  /* 0x00008f00dde97a23 */ /* 0x000fe400000108e9 */
[--C-:B------:R-:W-:Y:S02]  /*9b40*/  FFMA.FTZ R183, R183, c[0x0][0x23c], -R227.reuse ;  /* 0x00008f00b7b77a23 */ /* 0x100fe400000108e3 */
[C---:B------:R-:W-:Y:S04]  /*9b50*/  FMUL.FTZ R22, R3.reuse, R114 ;  /* 0x0000007203167220 */ /* 0x040fe80000410000 */
[----:B------:R-:W-:Y:S01]  /*9b60*/  FMUL.FTZ R23, R3, R115 ;  /* 0x0000007303177220 */ /* 0x000fe20000410000 */
[----:B------:R-:W-:Y:S01]  /*9b70*/  MUFU.EX2 R161, R161 ;  /* 0x000000a100a17308 */ /* 0x000fe20000000800 */
[----:B------:R-:W-:Y:S02]  /*9b80*/  FFMA.FTZ R227, R182, c[0x0][0x23c], -R227 ;  /* 0x00008f00b6e37a23 */ /* 0x000fe400000108e3 */
[--C-:B------:R-:W-:Y:S02]  /*9b90*/  FFMA.FTZ R181, R181, c[0x0][0x23c], -R170.reuse ;  /* 0x00008f00b5b57a23 */ /* 0x100fe400000108aa */
[--C-:B------:R-:W-:Y:S01]  /*9ba0*/  FFMA.FTZ R180, R180, c[0x0][0x23c], -R170.reuse ;  /* 0x00008f00b4b47a23 */ /* 0x100fe200000108aa */
[-C--:B------:R-:W-:Y:S03]  /*9bb0*/  HMMA.16816.F32.BF16 R20, R128, R36.reuse, R20 ;  /* 0x000000248014723c */ /* 0x080fe60000041814 */
[--C-:B------:R-:W-:Y:S01]  /*9bc0*/  FFMA.FTZ R178, R178, c[0x0][0x23c], -R165.reuse ;  /* 0x00008f00b2b27a23 */ /* 0x100fe200000108a5 */
[----:B------:R-:W-:Y:S01]  /*9bd0*/  MUFU.EX2 R162, R162 ;  /* 0x000000a200a27308 */ /* 0x000fe20000000800 */
[--C-:B------:R-:W-:Y:S02]  /*9be0*/  FFMA.FTZ R177, R177, c[0x0][0x23c], -R165.reuse ;  /* 0x00008f00b1b17a23 */ /* 0x100fe400000108a5 */
[--C-:B------:R-:W-:Y:S01]  /*9bf0*/  FFMA.FTZ R176, R176, c[0x0][0x23c], -R170.reuse ;  /* 0x00008f00b0b07a23 */ /* 0x100fe200000108aa */
[C---:B------:R-:W-:Y:S04]  /*9c00*/  HMMA.16816.F32.BF16 R24, R64.reuse, R36, R24 ;  /* 0x000000244018723c */ /* 0x040fe80000041818 */
[--C-:B------:R-:W-:Y:S02]  /*9c10*/  FFMA.FTZ R138, R138, c[0x0][0x23c], -R165.reuse ;  /* 0x00008f008a8a7a23 */ /* 0x100fe400000108a5 */
[----:B------:R-:W-:Y:S01]  /*9c20*/  MUFU.EX2 R163, R163 ;  /* 0x000000a300a37308 */ /* 0x000fe20000000800 */
[C---:B------:R-:W-:Y:S01]  /*9c30*/  FMUL.FTZ R36, R132.reuse, R96 ;  /* 0x0000006084247220 */ /* 0x040fe20000410000 */
[-C--:B------:R-:W-:Y:S04]  /*9c40*/  HMMA.16816.F32.BF16 R28, R64, R38.reuse, R28 ;  /* 0x00000026401c723c */ /* 0x080fe8000004181c */
[C---:B------:R-:W-:Y:S02]  /*9c50*/  FMUL.FTZ R37, R132.reuse, R97 ;  /* 0x0000006184257220 */ /* 0x040fe40000410000 */
[----:B------:R-:W-:Y:S02]  /*9c60*/  FFMA.FTZ R165, R137, c[0x0][0x23c], -R165 ;  /* 0x00008f0089a57a23 */ /* 0x000fe400000108a5 */
[C---:B------:R-:W-:Y:S01]  /*9c70*/  HMMA.16816.F32.BF16 R32, R128.reuse, R38, R32 ;  /* 0x000000268020723c */ /* 0x040fe20000041820 */
[----:B------:R-:W1:Y:S03]  /*9c80*/  MUFU.EX2 R164, R164 ;  /* 0x000000a400a47308 */ /* 0x000e660000000800 */
[----:B------:R-:W-:Y:S02]  /*9c90*/  FFMA.FTZ R170, R179, c[0x0][0x23c], -R170 ;  /* 0x00008f00b3aa7a23 */ /* 0x000fe400000108aa */
[----:B------:R-:W-:Y:S02]  /*9ca0*/  FFMA.FTZ R159, R132, R215, R159 ;  /* 0x000000d7849f7223 */ /* 0x000fe4000001009f */
[C---:B------:R-:W-:Y:S03]  /*9cb0*/  FMUL.FTZ R38, R3.reuse, R98 ;  /* 0x0000006203267220 */ /* 0x040fe60000410000 */
[----:B------:R-:W-:Y:S01]  /*9cc0*/  MUFU.EX2 R166, R166 ;  /* 0x000000a600a67308 */ /* 0x000fe20000000800 */
[C---:B------:R-:W-:Y:S02]  /*9cd0*/  FMUL.FTZ R39, R3.reuse, R99 ;  /* 0x0000006303277220 */ /* 0x040fe40000410000 */
[----:B------:R-:W2:Y:S01]  /*9ce0*/  LDSM.16.MT88.4 R96, [R188+0x6000] ;  /* 0x00600000bc60783b */ /* 0x000ea20000004200 */
[----:B------:R-:W-:Y:S02]  /*9cf0*/  FFMA.FTZ R152, R3, R210, R152 ;  /* 0x000000d203987223 */ /* 0x000fe40000010098 */
[----:B------:R-:W-:Y:S01]  /*9d00*/  FFMA.FTZ R146, R2, R213, R146 ;  /* 0x000000d502927223 */ /* 0x000fe20000010092 */
[----:B------:R-:W-:Y:S01]  /*9d10*/  MOV R2, R135 ;  /* 0x0000008700027202 */ /* 0x000fe20000000f00 */
[-C--:B------:R-:W-:Y:S02]  /*9d20*/  HMMA.16816.F32.BF16 R36, R128, R52.reuse, R36 ;  /* 0x000000348024723c */ /* 0x080fe40000041824 */
[----:B------:R-:W3:Y:S01]  /*9d30*/  MUFU.EX2 R167, R167 ;  /* 0x000000a700a77308 */ /* 0x000ee20000000800 */
[----:B------:R-:W-:Y:S01]  /*9d40*/  FFMA.FTZ R142, R0, R211, R142 ;  /* 0x000000d3008e7223 */ /* 0x000fe2000001008e */
[----:B------:R-:W-:Y:S01]  /*9d50*/  MOV R0, R133 ;  /* 0x0000008500007202 */ /* 0x000fe20000000f00 */
[----:B------:R-:W-:Y:S01]  /*9d60*/  FADD.FTZ R158, R158, R159 ;  /* 0x0000009f9e9e7221 */ /* 0x000fe20000010000 */
[----:B-1----:R-:W-:Y:S01]  /*9d70*/  F2FP.BF16.PACK_AB R72, R164, R163 ;  /* 0x000000a3a448723e */ /* 0x002fe200000010ff */
[----:B------:R-:W-:Y:S01]  /*9d80*/  FADD.FTZ R151, R151, R152 ;  /* 0x0000009897977221 */ /* 0x000fe20000010000 */
[C---:B------:R-:W-:Y:S04]  /*9d90*/  HMMA.16816.F32.BF16 R40, R64.reuse, R52, R40 ;  /* 0x000000344028723c */ /* 0x040fe80000041828 */
[----:B------:R-:W-:Y:S01]  /*9da0*/  MUFU.EX2 R168, R168 ;  /* 0x000000a800a87308 */ /* 0x000fe20000000800 */
[----:B------:R-:W-:Y:S02]  /*9db0*/  FADD.FTZ R145, R145, R146 ;  /* 0x0000009291917221 */ /* 0x000fe40000010000 */
[C---:B------:R-:W-:Y:S01]  /*9dc0*/  FMUL.FTZ R52, R132.reuse, R80 ;  /* 0x0000005084347220 */ /* 0x040fe20000410000 */
[-C--:B------:R-:W-:Y:S04]  /*9dd0*/  HMMA.16816.F32.BF16 R44, R64, R54.reuse, R44 ;  /* 0x00000036402c723c */ /* 0x080fe8000004182c */
[----:B------:R-:W-:Y:S02]  /*9de0*/  FMUL.FTZ R53, R132, R81 ;  /* 0x0000005184357220 */ /* 0x000fe40000410000 */
[----:B------:R-:W1:Y:S01]  /*9df0*/  MUFU.EX2 R169, R169 ;  /* 0x000000a900a97308 */ /* 0x000e620000000800 */
[----:B------:R-:W-:Y:S01]  /*9e00*/  FADD.FTZ R141, R141, R142 ;  /* 0x0000008e8d8d7221 */ /* 0x000fe20000010000 */
[C---:B------:R-:W-:Y:S04]  /*9e10*/  HMMA.16816.F32.BF16 R48, R128.reuse, R54, R48 ;  /* 0x000000368030723c */ /* 0x040fe80000041830 */
[----:B---3--:R-:W-:Y:S01]  /*9e20*/  F2FP.BF16.PACK_AB R73, R167, R166 ;  /* 0x000000a6a749723e */ /* 0x008fe200000010ff */
[----:B------:R-:W-:Y:S02]  /*9e30*/  FADD.FTZ R157, R157, R158 ;  /* 0x0000009e9d9d7221 */ /* 0x000fe40000010000 */
[C---:B------:R-:W-:Y:S01]  /*9e40*/  FMUL.FTZ R54, R3.reuse, R82 ;  /* 0x0000005203367220 */ /* 0x040fe20000410000 */
[----:B------:R-:W-:Y:S01]  /*9e50*/  MUFU.EX2 R171, R171 ;  /* 0x000000ab00ab7308 */ /* 0x000fe20000000800 */
[----:B------:R-:W-:Y:S02]  /*9e60*/  FMUL.FTZ R55, R3, R83 ;  /* 0x0000005303377220 */ /* 0x000fe40000410000 */
[----:B------:R-:W3:Y:S01]  /*9e70*/  LDSM.16.MT88.4 R80, [R190+0x6800] ;  /* 0x00680000be50783b */ /* 0x000ee20000004200 */
[----:B------:R-:W-:Y:S02]  /*9e80*/  FADD.FTZ R150, R150, R151 ;  /* 0x0000009796967221 */ /* 0x000fe40000010000 */
[----:B------:R-:W-:Y:S02]  /*9e90*/  FADD.FTZ R144, R144, R145 ;  /* 0x0000009190907221 */ /* 0x000fe40000010000 */
[-C--:B--2---:R-:W-:Y:S02]  /*9ea0*/  HMMA.16816.F32.BF16 R52, R128, R96.reuse, R52 ;  /* 0x000000608034723c */ /* 0x084fe40000041834 */
[----:B------:R-:W2:Y:S01]  /*9eb0*/  MUFU.EX2 R172, R172 ;  /* 0x000000ac00ac7308 */ /* 0x000ea20000000800 */
[----:B------:R-:W-:Y:S02]  /*9ec0*/  FADD.FTZ R140, R140, R141 ;  /* 0x0000008d8c8c7221 */ /* 0x000fe40000010000 */
[----:B------:R-:W-:Y:S01]  /*9ed0*/  FADD.FTZ R156, R156, R157 ;  /* 0x0000009d9c9c7221 */ /* 0x000fe20000010000 */
[----:B-1----:R-:W-:Y:S01]  /*9ee0*/  F2FP.BF16.PACK_AB R74, R169, R168 ;  /* 0x000000a8a94a723e */ /* 0x002fe200000010ff */
[----:B------:R-:W-:Y:S01]  /*9ef0*/  FADD.FTZ R149, R149, R150 ;  /* 0x0000009695957221 */ /* 0x000fe20000010000 */
[C---:B------:R-:W-:Y:S04]  /*9f00*/  HMMA.16816.F32.BF16 R56, R64.reuse, R96, R56 ;  /* 0x000000604038723c */ /* 0x040fe80000041838 */
[----:B------:R-:W-:Y:S01]  /*9f10*/  MUFU.EX2 R173, R173 ;  /* 0x000000ad00ad7308 */ /* 0x000fe20000000800 */
[----:B------:R-:W-:Y:S02]  /*9f20*/  FADD.FTZ R144, R143, R144 ;  /* 0x000000908f907221 */ /* 0x000fe40000010000 */
[----:B------:R-:W-:Y:S01]  /*9f30*/  FADD.FTZ R139, R139, R140 ;  /* 0x0000008c8b8b7221 */ /* 0x000fe20000010000 */
[-C--:B------:R-:W-:Y:S04]  /*9f40*/  HMMA.16816.F32.BF16 R60, R64, R98.reuse, R60 ;  /* 0x00000062403c723c */ /* 0x080fe8000004183c */
[----:B------:R-:W-:Y:S02]  /*9f50*/  FADD.FTZ R163, R163, R144 ;  /* 0x00000090a3a37221 */ /* 0x000fe40000010000 */
[----:B------:R-:W-:Y:S01]  /*9f60*/  MUFU.EX2 R174, R174 ;  /* 0x000000ae00ae7308 */ /* 0x000fe20000000800 */
[----:B------:R-:W-:Y:S01]  /*9f70*/  FMUL.FTZ R64, R132, R68 ;  /* 0x0000004484407220 */ /* 0x000fe20000410000 */
[----:B------:R-:W-:Y:S01]  /*9f80*/  F2FP.BF16.PACK_AB R68, R154, R155 ;  /* 0x0000009b9a44723e */ /* 0x000fe200000010ff */
[----:B------:R-:W-:Y:S03]  /*9f90*/  FMUL.FTZ R65, R132, R69 ;  /* 0x0000004584417220 */ /* 0x000fe60000410000 */
[----:B------:R-:W-:Y:S01]  /*9fa0*/  FMUL.FTZ R66, R3, R70 ;  /* 0x0000004603427220 */ /* 0x000fe20000410000 */
[----:B------:R-:W-:Y:S01]  /*9fb0*/  F2FP.BF16.PACK_AB R69, R147, R148 ;  /* 0x000000949345723e */ /* 0x000fe200000010ff */
[----:B------:R-:W-:Y:S01]  /*9fc0*/  FMUL.FTZ R67, R3, R71 ;  /* 0x0000004703437220 */ /* 0x000fe20000410000 */
[----:B------:R-:W-:Y:S01]  /*9fd0*/  F2FP.BF16.PACK_AB R70, R160, R153 ;  /* 0x00000099a046723e */ /* 0x000fe200000010ff */
[----:B------:R-:W-:Y:S01]  /*9fe0*/  MUFU.EX2 R175, R175 ;  /* 0x000000af00af7308 */ /* 0x000fe20000000800 */
[----:B------:R-:W-:Y:S01]  /*9ff0*/  F2FP.BF16.PACK_AB R71, R162, R161 ;  /* 0x000000a1a247723e */ /* 0x000fe200000010ff */
[----:B------:R-:W-:Y:S01]  /*a000*/  FADD.FTZ R155, R155, R156 ;  /* 0x0000009c9b9b7221 */ /* 0x000fe20000010000 */
[----:B--2---:R-:W-:Y:S01]  /*a010*/  F2FP.BF16.PACK_AB R75, R172, R171 ;  /* 0x000000abac4b723e */ /* 0x004fe200000010ff */
[----:B------:R-:W-:Y:S01]  /*a020*/  FADD.FTZ R148, R148, R149 ;  /* 0x0000009594947221 */ /* 0x000fe20000010000 */
[----:B------:R-:W-:Y:S04]  /*a030*/  HMMA.16816.F32.BF16 R64, R128, R98, R64 ;  /* 0x000000628040723c */ /* 0x000fe80000041840 */
[----:B------:R-:W-:Y:S01]  /*a040*/  MOV R3, R136 ;  /* 0x0000008800037202 */ /* 0x000fe20000000f00 */
[----:B------:R-:W-:Y:S01]  /*a050*/  MUFU.EX2 R230, R230 ;  /* 0x000000e600e67308 */ /* 0x000fe20000000800 */
[----:B------:R-:W-:Y:S01]  /*a060*/  FADD.FTZ R166, R166, R139 ;  /* 0x0000008ba6a67221 */ /* 0x000fe20000010000 */
[----:B------:R-:W-:Y:S01]  /*a070*/  MOV R139, R134 ;  /* 0x00000086008b7202 */ /* 0x000fe20000000f00 */
[-C--:B------:R-:W-:Y:S05]  /*a080*/  HMMA.16816.F32.BF16 R4, R68, R76.reuse, R4 ;  /* 0x0000004c4404723c */ /* 0x080fea0000041804 */
[----:B------:R-:W-:Y:S02]  /*a090*/  FADD.FTZ R154, R154, R155 ;  /* 0x0000009b9a9a7221 */ /* 0x000fe40000010000 */
[----:B------:R-:W-:Y:S01]  /*a0a0*/  MUFU.EX2 R232, R232 ;  /* 0x000000e800e87308 */ /* 0x000fe20000000800 */
[C---:B------:R-:W-:Y:S04]  /*a0b0*/  HMMA.16816.F32.BF16 R8, R72.reuse, R76, R8 ;  /* 0x0000004c4808723c */ /* 0x040fe80000041808 */
[----:B------:R-:W-:Y:S02]  /*a0c0*/  FADD.FTZ R148, R147, R148 ;  /* 0x0000009493947221 */ /* 0x000fe40000010000 */
[----:B------:R-:W-:Y:S02]  /*a0d0*/  FADD.FTZ R163, R164, R163 ;  /* 0x000000a3a4a37221 */ /* 0x000fe40000010000 */
[-C--:B------:R-:W-:Y:S01]  /*a0e0*/  HMMA.16816.F32.BF16 R12, R72, R78.reuse, R12 ;  /* 0x0000004e480c723c */ /* 0x080fe2000004180c */
[----:B------:R-:W-:Y:S03]  /*a0f0*/  MUFU.EX2 R235, R235 ;  /* 0x000000eb00eb7308 */ /* 0x000fe60000000800 */
[----:B------:R-:W-:Y:S02]  /*a100*/  FADD.FTZ R166, R167, R166 ;  /* 0x000000a6a7a67221 */ /* 0x000fe40000010000 */
[----:B------:R-:W-:Y:S02]  /*a110*/  FADD.FTZ R153, R153, R154 ;  /* 0x0000009a99997221 */ /* 0x000fe40000010000 */
[C---:B------:R-:W-:Y:S01]  /*a120*/  HMMA.16816.F32.BF16 R16, R68.reuse, R78, R16 ;  /* 0x0000004e4410723c */ /* 0x040fe20000041810 */
[----:B------:R-:W1:Y:S02]  /*a130*/  LDSM.16.MT88.4 R76, [R188+0x6800] ;  /* 0x00680000bc4c783b */ /* 0x000e640000004200 */
[----:B------:R-:W-:Y:S01]  /*a140*/  MUFU.EX2 R234, R234 ;  /* 0x000000ea00ea7308 */ /* 0x000fe20000000800 */
[----:B------:R-:W-:Y:S02]  /*a150*/  FADD.FTZ R161, R161, R148 ;  /* 0x00000094a1a17221 */ /* 0x000fe40000010000 */
[----:B------:R-:W-:Y:S02]  /*a160*/  FADD.FTZ R168, R168, R163 ;  /* 0x000000a3a8a87221 */ /* 0x000fe40000010000 */
[-C--:B---3--:R-:W-:Y:S04]  /*a170*/  HMMA.16816.F32.BF16 R20, R68, R80.reuse, R20 ;  /* 0x000000504414723c */ /* 0x088fe80000041814 */
        /* <DEDUP_REMOVED lines=8> */
[----:B------:R-:W-:Y:S04]  /*a200*/  FADD.FTZ R171, R172, R171 ;  /* 0x000000abacab7221 */ /* 0x000fe80000010000 */
[C---:B------:R-:W-:Y:S01]  /*a210*/  HMMA.16816.F32.BF16 R32, R68.reuse, R82, R32 ;  /* 0x000000524420723c */ /* 0x040fe20000041820 */
[----:B------:R-:W2:Y:S01]  /*a220*/  LDSM.16.MT88.4 R80, [R191+0x7000] ;  /* 0x00700000bf50783b */ /* 0x000ea20000004200 */
[----:B------:R-:W3:Y:S06]  /*a230*/  MUFU.EX2 R236, R236 ;  /* 0x000000ec00ec7308 */ /* 0x000eec0000000800 */
[-C--:B------:R-:W-:Y:S04]  /*a240*/  HMMA.16816.F32.BF16 R36, R68, R84.reuse, R36 ;  /* 0x000000544424723c */ /* 0x080fe80000041824 */
[----:B------:R-:W-:Y:S04]  /*a250*/  MUFU.EX2 R226, R226 ;  /* 0x000000e200e27308 */ /* 0x000fe80000000800 */
[C---:B------:R-:W-:Y:S06]  /*a260*/  HMMA.16816.F32.BF16 R40, R72.reuse, R84, R40 ;  /* 0x000000544828723c */ /* 0x040fec0000041828 */
[----:B------:R-:W4:Y:S02]  /*a270*/  MUFU.EX2 R231, R231 ;  /* 0x000000e700e77308 */ /* 0x000f240000000800 */
[-C--:B------:R-:W-:Y:S08]  /*a280*/  HMMA.16816.F32.BF16 R44, R72, R86.reuse, R44 ;  /* 0x00000056482c723c */ /* 0x080ff0000004182c */
[C---:B------:R-:W-:Y:S01]  /*a290*/  HMMA.16816.F32.BF16 R48, R68.reuse, R86, R48 ;  /* 0x000000564430723c */ /* 0x040fe20000041830 */
[----:B------:R-:W5:Y:S01]  /*a2a0*/  LDSM.16.MT88.4 R84, [R190+0x7000] ;  /* 0x00700000be54783b */ /* 0x000f620000004200 */
[----:B------:R-:W-:Y:S06]  /*a2b0*/  MUFU.EX2 R223, R223 ;  /* 0x000000df00df7308 */ /* 0x000fec0000000800 */
[-C--:B-1----:R-:W-:Y:S04]  /*a2c0*/  HMMA.16816.F32.BF16 R52, R68, R76.reuse, R52 ;  /* 0x0000004c4434723c */ /* 0x082fe80000041834 */
[----:B------:R-:W1:Y:S04]  /*a2d0*/  MUFU.EX2 R224, R224 ;  /* 0x000000e000e07308 */ /* 0x000e680000000800 */
[C---:B------:R-:W-:Y:S06]  /*a2e0*/  HMMA.16816.F32.BF16 R56, R72.reuse, R76, R56 ;  /* 0x0000004c4838723c */ /* 0x040fec0000041838 */
[----:B------:R-:W-:Y:S02]  /*a2f0*/  MUFU.EX2 R222, R222 ;  /* 0x000000de00de7308 */ /* 0x000fe40000000800 */
[-C--:B------:R-:W-:Y:S07]  /*a300*/  HMMA.16816.F32.BF16 R60, R72, R78.reuse, R60 ;  /* 0x0000004e483c723c */ /* 0x080fee000004183c */
[----:B---3--:R-:W-:Y:S01]  /*a310*/  F2FP.BF16.PACK_AB R72, R236, R229 ;  /* 0x000000e5ec48723e */ /* 0x008fe200000010ff */
[----:B------:R-:W-:Y:S01]  /*a320*/  HMMA.16816.F32.BF16 R64, R68, R78, R64 ;  /* 0x0000004e4440723c */ /* 0x000fe20000041840 */
[----:B------:R-:W3:Y:S01]  /*a330*/  MUFU.EX2 R225, R225 ;  /* 0x000000e100e17308 */ /* 0x000ee20000000800 */
[----:B------:R-:W5:Y:S02]  /*a340*/  LDSM.16.MT88.4 R76, [R189+0x7000] ;  /* 0x00700000bd4c783b */ /* 0x000f640000004200 */
[----:B----4-:R-:W-:Y:S01]  /*a350*/  F2FP.BF16.PACK_AB R73, R231, R226 ;  /* 0x000000e2e749723e */ /* 0x010fe200000010ff */
[----:B------:R-:W-:Y:S01]  /*a360*/  FADD.FTZ R229, R229, R168 ;  /* 0x000000a8e5e57221 */ /* 0x000fe20000010000 */
[----:B-1----:R-:W-:Y:S01]  /*a370*/  F2FP.BF16.PACK_AB R74, R224, R223 ;  /* 0x000000dfe04a723e */ /* 0x002fe200000010ff */
[----:B------:R-:W-:Y:S01]  /*a380*/  FADD.FTZ R226, R226, R171 ;  /* 0x000000abe2e27221 */ /* 0x000fe20000010000 */
[----:B------:R-:W-:Y:S01]  /*a390*/  F2FP.BF16.PACK_AB R68, R174, R173 ;  /* 0x000000adae44723e */ /* 0x000fe200000010ff */
[----:B------:R-:W-:Y:S02]  /*a3a0*/  FADD.FTZ R173, R173, R160 ;  /* 0x000000a0adad7221 */ /* 0x000fe40000010000 */
[----:B------:R-:W-:Y:S01]  /*a3b0*/  MUFU.EX2 R218, R218 ;  /* 0x000000da00da7308 */ /* 0x000fe20000000800 */
[----:B------:R-:W-:Y:S01]  /*a3c0*/  F2FP.BF16.PACK_AB R69, R230, R175 ;  /* 0x000000afe645723e */ /* 0x000fe200000010ff */
[----:B------:R-:W-:Y:S01]  /*a3d0*/  FADD.FTZ R175, R175, R162 ;  /* 0x000000a2afaf7221 */ /* 0x000fe20000010000 */
[----:B------:R-:W-:Y:S01]  /*a3e0*/  F2FP.BF16.PACK_AB R70, R235, R232 ;  /* 0x000000e8eb46723e */ /* 0x000fe200000010ff */
[----:B------:R-:W-:Y:S01]  /*a3f0*/  FADD.FTZ R173, R174, R173 ;  /* 0x000000adaead7221 */ /* 0x000fe20000010000 */
[----:B------:R-:W-:Y:S01]  /*a400*/  F2FP.BF16.PACK_AB R71, R237, R234 ;  /* 0x000000eaed47723e */ /* 0x000fe200000010ff */
[----:B------:R-:W-:Y:S02]  /*a410*/  FADD.FTZ R175, R230, R175 ;  /* 0x000000afe6af7221 */ /* 0x000fe40000010000 */
[----:B------:R-:W-:Y:S02]  /*a420*/  FADD.FTZ R236, R236, R229 ;  /* 0x000000e5ecec7221 */ /* 0x000fe40000010000 */
[----:B------:R-:W-:Y:S01]  /*a430*/  MUFU.EX2 R219, R219 ;  /* 0x000000db00db7308 */ /* 0x000fe20000000800 */
[----:B------:R-:W-:Y:S01]  /*a440*/  FADD.FTZ R231, R231, R226 ;  /* 0x000000e2e7e77221 */ /* 0x000fe20000010000 */
[-C--:B--2---:R-:W-:Y:S03]  /*a450*/  HMMA.16816.F32.BF16 R4, R68, R80.reuse, R4 ;  /* 0x000000504404723c */ /* 0x084fe60000041804 */
[----:B---3--:R-:W-:Y:S01]  /*a460*/  F2FP.BF16.PACK_AB R75, R225, R222 ;  /* 0x000000dee14b723e */ /* 0x008fe200000010ff */
[----:B------:R-:W-:Y:S02]  /*a470*/  FADD.FTZ R232, R232, R173 ;  /* 0x000000ade8e87221 */ /* 0x000fe40000010000 */
[----:B------:R-:W-:Y:S02]  /*a480*/  FADD.FTZ R234, R234, R175 ;  /* 0x000000afeaea7221 */ /* 0x000fe40000010000 */
[----:B------:R-:W-:Y:S01]  /*a490*/  MUFU.EX2 R214, R214 ;  /* 0x000000d600d67308 */ /* 0x000fe20000000800 */
[----:B------:R-:W-:Y:S01]  /*a4a0*/  FADD.FTZ R223, R223, R236 ;  /* 0x000000ecdfdf7221 */ /* 0x000fe20000010000 */
        /* <DEDUP_REMOVED lines=10> */
[----:B------:R-:W-:Y:S04]  /*a550*/  FADD.FTZ R225, R225, R222 ;  /* 0x000000dee1e17221 */ /* 0x000fe80000010000 */
[-C--:B-----5:R-:W-:Y:S05]  /*a560*/  HMMA.16816.F32.BF16 R20, R68, R84.reuse, R20 ;  /* 0x000000544414723c */ /* 0x0a0fea0000041814 */
[----:B------:R-:W-:Y:S03]  /*a570*/  MUFU.EX2 R233, R233 ;  /* 0x000000e900e97308 */ /* 0x000fe60000000800 */
[C---:B------:R-:W-:Y:S07]  /*a580*/  HMMA.16816.F32.BF16 R24, R72.reuse, R84, R24 ;  /* 0x000000544818723c */ /* 0x040fee0000041818 */
[----:B------:R-:W-:Y:S01]  /*a590*/  MUFU.EX2 R183, R183 ;  /* 0x000000b700b77308 */ /* 0x000fe20000000800 */
[-C--:B------:R-:W-:Y:S08]  /*a5a0*/  HMMA.16816.F32.BF16 R28, R72, R86.reuse, R28 ;  /* 0x00000056481c723c */ /* 0x080ff0000004181c */
[C---:B------:R-:W-:Y:S01]  /*a5b0*/  HMMA.16816.F32.BF16 R32, R68.reuse, R86, R32 ;  /* 0x000000564420723c */ /* 0x040fe20000041820 */
[----:B------:R-:W2:Y:S01]  /*a5c0*/  LDSM.16.MT88.4 R84, [R189+0x7800] ;  /* 0x00780000bd54783b */ /* 0x000ea20000004200 */
[----:B------:R-:W-:Y:S06]  /*a5d0*/  MUFU.EX2 R182, R227 ;  /* 0x000000e300b67308 */ /* 0x000fec0000000800 */
[-C--:B------:R-:W-:Y:S04]  /*a5e0*/  HMMA.16816.F32.BF16 R36, R68, R76.reuse, R36 ;  /* 0x0000004c4424723c */ /* 0x080fe80000041824 */
[----:B------:R-:W-:Y:S04]  /*a5f0*/  MUFU.EX2 R181, R181 ;  /* 0x000000b500b57308 */ /* 0x000fe80000000800 */
[C---:B------:R-:W-:Y:S06]  /*a600*/  HMMA.16816.F32.BF16 R40, R72.reuse, R76, R40 ;  /* 0x0000004c4828723c */ /* 0x040fec0000041828 */
[----:B------:R-:W3:Y:S02]  /*a610*/  MUFU.EX2 R180, R180 ;  /* 0x000000b400b47308 */ /* 0x000ee40000000800 */
[-C--:B------:R-:W-:Y:S08]  /*a620*/  HMMA.16816.F32.BF16 R44, R72, R78.reuse, R44 ;  /* 0x0000004e482c723c */ /* 0x080ff0000004182c */
[C---:B------:R-:W-:Y:S01]  /*a630*/  HMMA.16816.F32.BF16 R48, R68.reuse, R78, R48 ;  /* 0x0000004e4430723c */ /* 0x040fe20000041830 */
[----:B------:R-:W-:Y:S07]  /*a640*/  MUFU.EX2 R178, R178 ;  /* 0x000000b200b27308 */ /* 0x000fee0000000800 */
[-C--:B-1----:R-:W-:Y:S03]  /*a650*/  HMMA.16816.F32.BF16 R52, R68, R80.reuse, R52 ;  /* 0x000000504434723c */ /* 0x082fe60000041834 */
[----:B------:R-:W1:Y:S05]  /*a660*/  MUFU.EX2 R177, R177 ;  /* 0x000000b100b17308 */ /* 0x000e6a0000000800 */
[C---:B------:R-:W-:Y:S05]  /*a670*/  HMMA.16816.F32.BF16 R56, R72.reuse, R80, R56 ;  /* 0x000000504838723c */ /* 0x040fea0000041838 */
[----:B------:R-:W-:Y:S03]  /*a680*/  MUFU.EX2 R176, R176 ;  /* 0x000000b000b07308 */ /* 0x000fe60000000800 */
[-C--:B------:R-:W-:Y:S07]  /*a690*/  HMMA.16816.F32.BF16 R60, R72, R82.reuse, R60 ;  /* 0x00000052483c723c */ /* 0x080fee000004183c */
[----:B------:R-:W4:Y:S01]  /*a6a0*/  MUFU.EX2 R179, R170 ;  /* 0x000000aa00b37308 */ /* 0x000f220000000800 */
[----:B------:R-:W-:Y:S04]  /*a6b0*/  HMMA.16816.F32.BF16 R64, R68, R82, R64 ;  /* 0x000000524440723c */ /* 0x000fe80000041840 */
[----:B---3--:R-:W-:Y:S01]  /*a6c0*/  F2FP.BF16.PACK_AB R72, R180, R181 ;  /* 0x000000b5b448723e */ /* 0x008fe200000010ff */
[----:B------:R-:W-:Y:S01]  /*a6d0*/  FADD.FTZ R181, R181, R224 ;  /* 0x000000e0b5b57221 */ /* 0x000fe20000010000 */
[----:B-1----:R-:W-:Y:S01]  /*a6e0*/  F2FP.BF16.PACK_AB R73, R177, R178 ;  /* 0x000000b2b149723e */ /* 0x002fe200000010ff */
[----:B------:R-:W-:Y:S01]  /*a6f0*/  FADD.FTZ R178, R178, R225 ;  /* 0x000000e1b2b27221 */ /* 0x000fe20000010000 */
[----:B------:R-:W-:Y:S01]  /*a700*/  F2FP.BF16.PACK_AB R68, R219, R218 ;  /* 0x000000dadb44723e */ /* 0x000fe200000010ff */
[----:B------:R-:W-:Y:S03]  /*a710*/  MUFU.EX2 R138, R138 ;  /* 0x0000008a008a7308 */ /* 0x000fe60000000800 */
[----:B------:R-:W-:Y:S01]  /*a720*/  F2FP.BF16.PACK_AB R69, R239, R214 ;  /* 0x000000d6ef45723e */ /* 0x000fe200000010ff */
[----:B------:R-:W-:Y:S01]  /*a730*/  FADD.FTZ R218, R218, R235 ;  /* 0x000000ebdada7221 */ /* 0x000fe20000010000 */
[----:B------:R-:W-:Y:S01]  /*a740*/  F2FP.BF16.PACK_AB R70, R233, R212 ;  /* 0x000000d4e946723e */ /* 0x000fe200000010ff */
[----:B------:R-:W-:Y:S01]  /*a750*/  FADD.FTZ R214, R214, R237 ;  /* 0x000000edd6d67221 */ /* 0x000fe20000010000 */
[----:B------:R-:W-:Y:S01]  /*a760*/  F2FP.BF16.PACK_AB R71, R182, R183 ;  /* 0x000000b7b647723e */ /* 0x000fe200000010ff */
[----:B------:R-:W-:Y:S02]  /*a770*/  FADD.FTZ R219, R219, R218 ;  /* 0x000000dadbdb7221 */ /* 0x000fe40000010000 */
[----:B------:R-:W1:Y:S01]  /*a780*/  MUFU.EX2 R165, R165 ;  /* 0x000000a500a57308 */ /* 0x000e620000000800 */
[----:B------:R-:W-:Y:S02]  /*a790*/  FADD.FTZ R214, R239, R214 ;  /* 0x000000d6efd67221 */ /* 0x000fe40000010000 */
[----:B------:R-:W-:Y:S01]  /*a7a0*/  FADD.FTZ R181, R180, R181 ;  /* 0x000000b5b4b57221 */ /* 0x000fe20000010000 */
[-C--:B------:R-:W-:Y:S01]  /*a7b0*/  HMMA.16816.F32.BF16 R128, R68, R116.reuse, R4 ;  /* 0x000000744480723c */ /* 0x080fe20000041804 */
[----:B------:R-:W3:Y:S02]  /*a7c0*/  LDSM.16.MT88.4 R4, [R188+0x7800] ;  /* 0x00780000bc04783b */ /* 0x000ee40000004200 */
[----:B----4-:R-:W-:Y:S01]  /*a7d0*/  F2FP.BF16.PACK_AB R74, R179, R176 ;  /* 0x000000b0b34a723e */ /* 0x010fe200000010ff */
[----:B------:R-:W-:Y:S02]  /*a7e0*/  FADD.FTZ R177, R177, R178 ;  /* 0x000000b2b1b17221 */ /* 0x000fe40000010000 */
[----:B------:R-:W-:Y:S02]  /*a7f0*/  FADD.FTZ R212, R212, R219 ;  /* 0x000000dbd4d47221 */ /* 0x000fe40000010000 */
[----:B------:R-:W-:Y:S04]  /*a800*/  FADD.FTZ R183, R183, R214 ;  /* 0x000000d6b7b77221 */ /* 0x000fe80000010000 */
[----:B------:R-:W-:Y:S02]  /*a810*/  FADD.FTZ R176, R176, R181 ;  /* 0x000000b5b0b07221 */ /* 0x000fe40000010000 */
[----:B------:R-:W-:Y:S02]  /*a820*/  FADD.FTZ R215, R233, R212 ;  /* 0x000000d4e9d77221 */ /* 0x000fe40000010000 */
[----:B------:R-:W-:Y:S02]  /*a830*/  FADD.FTZ R210, R182, R183 ;  /* 0x000000b7b6d27221 */ /* 0x000fe40000010000 */
[----:B------:R-:W-:Y:S01]  /*a840*/  FADD.FTZ R213, R179, R176 ;  /* 0x000000b0b3d57221 */ /* 0x000fe20000010000 */
[C---:B-1----:R-:W-:Y:S01]  /*a850*/  F2FP.BF16.PACK_AB R75, R165.reuse, R138 ;  /* 0x0000008aa54b723e */ /* 0x042fe200000010ff */
[----:B------:R-:W-:Y:S04]  /*a860*/  FADD.FTZ R138, R138, R177 ;  /* 0x000000b18a8a7221 */ /* 0x000fe80000010000 */
[----:B------:R-:W-:Y:S02]  /*a870*/  FADD.FTZ R211, R165, R138 ;  /* 0x0000008aa5d37221 */ /* 0x000fe40000010000 */
[C---:B------:R-:W-:Y:S08]  /*a880*/  HMMA.16816.F32.BF16 R124, R72.reuse, R116, R8 ;  /* 0x00000074487c723c */ /* 0x040ff00000041808 */
[-C--:B------:R-:W-:Y:S08]  /*a890*/  HMMA.16816.F32.BF16 R120, R72, R118.reuse, R12 ;  /* 0x000000764878723c */ /* 0x080ff0000004180c */
[C---:B------:R-:W-:Y:S08]  /*a8a0*/  HMMA.16816.F32.BF16 R116, R68.reuse, R118, R16 ;  /* 0x000000764474723c */ /* 0x040ff00000041810 */
        /* <DEDUP_REMOVED lines=13> */
.L_x_604:
[----:B------:R-:W1:Y:S01]  /*a980*/  SHFL.BFLY PT, R0, R215, 0x2, 0x1f ;  /* 0x0c401f00d7007f89 */ /* 0x000e6200000e0000 */
[----:B------:R-:W-:Y:S01]  /*a990*/  ULDC.U8 UR4, c[0x0][0x329] ;  /* 0x0000ca4000047ab9 */ /* 0x000fe20000000000 */
[----:B------:R-:W-:Y:S01]  /*a9a0*/  MOV R10, 0x3f800000 ;  /* 0x3f800000000a7802 */ /* 0x000fe20000000f00 */
[----:B------:R-:W-:Y:S01]  /*a9b0*/  ULDC.U8 UR5, c[0x0][0x328] ;  /* 0x0000ca0000057ab9 */ /* 0x000fe20000000000 */
[----:B------:R-:W2:Y:S01]  /*a9c0*/  SHFL.BFLY PT, R5, R210, 0x2, 0x1f ;  /* 0x0c401f00d2057f89 */ /* 0x000ea200000e0000 */
[----:B------:R-:W-:Y:S01]  /*a9d0*/  ISETP.NE.AND P0, PT, RZ, UR4, PT ;  /* 0x00000004ff007c0c */ /* 0x000fe2000bf05270 */
[----:B------:R-:W-:Y:S01]  /*a9e0*/  IMAD.MOV.U32 R14, RZ, RZ, 0x3f800000 ;  /* 0x3f800000ff0e7424 */ /* 0x000fe200078e00ff */
[----:B------:R-:W-:Y:S01]  /*a9f0*/  ISETP.NE.AND P3, PT, RZ, UR5, PT ;  /* 0x00000005ff007c0c */ /* 0x000fe2000bf65270 */
[----:B------:R-:W3:Y:S01]  /*aa00*/  SHFL.BFLY PT, R4, R213, 0x2, 0x1f ;  /* 0x0c401f00d5047f89 */ /* 0x000ee200000e0000 */
[----:B------:R-:W-:Y:S01]  /*aa10*/  CS2R R50, SRZ ;  /* 0x0000000000327805 */ /* 0x000fe2000001ff00 */
[----:B------:R-:W-:Y:S02]  /*aa20*/  BSSY B0, `(.L_x_608) ;  /* 0x0000116000007945 */ /* 0x000fe40003800000 */
[----:B------:R-:W4:Y:S04]  /*aa30*/  SHFL.BFLY PT, R2, R211, 0x2, 0x1f ;  /* 0x0c401f00d3027f89 */ /* 0x000f2800000e0000 */
[----:B------:R-:W5:Y:S02]  /*aa40*/  S2R R44, SR_CTAID.X ;  /* 0x00000000002c7919 */ /* 0x000f640000002500 */
[----:B------:R-:W-:Y:S01]  /*aa50*/  @P0 MOV R7, c[0x0][0x210] ;  /* 0x0000840000070a02 */ /* 0x000fe20000000f00 */
[----:B------:R-:W-:Y:S01]  /*aa60*/  @P0 IMAD.MOV.U32 R45, RZ, RZ, 0x1 ;  /* 0x00000001ff2d0424 */ /* 0x000fe200078e00ff */
[----:B------:R-:W5:Y:S01]  /*aa70*/  S2R R46, SR_CTAID.Z ;  /* 0x00000000002e7919 */ /* 0x000f620000002700 */
[----:B------:R-:W-:-:S02]  /*aa80*/  @P0 MOV R47, c[0x0][0x210] ;  /* 0x00008400002f0a02 */ /* 0x000fc40000000f00 */
[----:B------:R-:W-:Y:S01]  /*aa90*/  @P0 IMAD R7, R7, c[0x0][0x214], RZ ;  /* 0x0000850007070a24 */ /* 0x000fe200078e02ff */
[----:B------:R-:W-:Y:S01]  /*aaa0*/  @!P0 MOV R47, 0x1 ;  /* 0x00000001002f8802 */ /* 0x000fe20000000f00 */
[----:B-1----:R-:W-:Y:S02]  /*aab0*/  FADD.FTZ R3, R0, R215 ;  /* 0x000000d700037221 */ /* 0x002fe40000010000 */
[----:B------:R-:W1:Y:S01]  /*aac0*/  S2R R0, SR_TID.X ;  /* 0x0000000000007919 */ /* 0x000e620000002100 */
[----:B--2---:R-:W-:-:S03]  /*aad0*/  FADD.FTZ R8, R5, R210 ;  /* 0x000000d205087221 */ /* 0x004fc60000010000 */
[----:B------:R-:W2:Y:S01]  /*aae0*/  SHFL.BFLY PT, R6, R3, 0x1, 0x1f ;  /* 0x0c201f0003067f89 */ /* 0x000ea200000e0000 */
[----:B---3--:R-:W-:-:S03]  /*aaf0*/  FADD.FTZ R15, R4, R213 ;  /* 0x000000d5040f7221 */ /* 0x008fc60000010000 */
[----:B------:R-:W3:Y:S01]  /*ab00*/  SHFL.BFLY PT, R5, R8, 0x1, 0x1f ;  /* 0x0c201f0008057f89 */ /* 0x000ee200000e0000 */
[----:B----4-:R-:W-:-:S03]  /*ab10*/  FADD.FTZ R11, R2, R211 ;  /* 0x000000d3020b7221 */ /* 0x010fc60000010000 */
[----:B------:R-:W4:Y:S04]  /*ab20*/  SHFL.BFLY PT, R4, R15, 0x1, 0x1f ;  /* 0x0c201f000f047f89 */ /* 0x000f2800000e0000 */
[----:B------:R-:W5:Y:S01]  /*ab30*/  SHFL.BFLY PT, R2, R11, 0x1, 0x1f ;  /* 0x0c201f000b027f89 */ /* 0x000f6200000e0000 */
[----:B--2---:R-:W-:Y:S01]  /*ab40*/  FADD.FTZ R6, R3, R6 ;  /* 0x0000000603067221 */ /* 0x004fe20000010000 */
[----:B-1----:R-:W-:Y:S01]  /*ab50*/  SHF.R.S32.HI R3, RZ, 0x1f, R0 ;  /* 0x0000001fff037819 */ /* 0x002fe20000011400 */
[----:B---3--:R-:W-:-:S03]  /*ab60*/  FADD.FTZ R5, R8, R5 ;  /* 0x0000000508057221 */ /* 0x008fc60000010000 */
[----:B------:R-:W-:Y:S02]  /*ab70*/  LEA.HI R9, R3, R0, RZ, 0x2 ;  /* 0x0000000003097211 */ /* 0x000fe400078f10ff */
[----:B------:R-:W-:Y:S01]  /*ab80*/  FSETP.NE.FTZ.AND P6, PT, R6, RZ, PT ;  /* 0x000000ff0600720b */ /* 0x000fe20003fd5000 */
[----:B----4-:R-:W-:Y:S01]  /*ab90*/  FADD.FTZ R4, R15, R4 ;  /* 0x000000040f047221 */ /* 0x010fe20000010000 */
[--C-:B------:R-:W-:Y:S02]  /*aba0*/  SHF.R.S32.HI R13, RZ, 0x2, R9.reuse ;  /* 0x00000002ff0d7819 */ /* 0x100fe40000011409 */
[----:B------:R-:W-:Y:S01]  /*abb0*/  SHF.R.S32.HI R12, RZ, 0x1f, R9 ;  /* 0x0000001fff0c7819 */ /* 0x000fe20000011409 */
[----:B-----5:R-:W-:Y:S01]  /*abc0*/  FADD.FTZ R2, R11, R2 ;  /* 0x000000020b027221 */ /* 0x020fe20000010000 */
[----:B------:R-:W-:Y:S02]  /*abd0*/  @!P0 MOV R8, c[0x0][0x214] ;  /* 0x0000850000088a02 */ /* 0x000fe40000000f00 */
[----:B------:R-:W-:-:S02]  /*abe0*/  LEA.HI R12, R12, R13, RZ, 0x3 ;  /* 0x0000000d0c0c7211 */ /* 0x000fc400078f18ff */
[----:B------:R-:W-:Y:S02]  /*abf0*/  @!P0 SEL R7, R8, c[0x0][0x234], !P3 ;  /* 0x00008d0008078a07 */ /* 0x000fe40005800000 */
[----:B------:R-:W-:Y:S01]  /*ac00*/  LOP3.LUT R12, R12, 0xfffffff8, RZ, 0xc0, !PT ;  /* 0xfffffff80c0c7812 */ /* 0x000fe200078ec0ff */
[----:B------:R-:W1:Y:S01]  /*ac10*/  @P6 MUFU.RCP R10, R6 ;  /* 0x00000006000a6308 */ /* 0x000e620000001000 */
[----:B------:R-:W-:Y:S01]  /*ac20*/  FSETP.NE.FTZ.AND P5, PT, R5, RZ, PT ;  /* 0x000000ff0500720b */ /* 0x000fe20003fb5000 */
[----:B------:R-:W-:Y:S01]  /*ac30*/  @!P0 IMAD R45, R7, c[0x0][0x1c0], RZ ;  /* 0x00007000072d8a24 */ /* 0x000fe200078e02ff */
[----:B------:R-:W-:Y:S01]  /*ac40*/  FSETP.NE.FTZ.AND P4, PT, R4, RZ, PT ;  /* 0x000000ff0400720b */ /* 0x000fe20003f95000 */
[----:B------:R-:W-:Y:S01]  /*ac50*/  IMAD.IADD R8, R13, 0x1, -R12 ;  /* 0x000000010d087824 */ /* 0x000fe200078e0a0c */
[----:B------:R-:W-:Y:S02]  /*ac60*/  MOV R11, 0x3f800000 ;  /* 0x3f800000000b7802 */ /* 0x000fe40000000f00 */
[----:B------:R-:W-:Y:S01]  /*ac70*/  MOV R13, 0x3f800000 ;  /* 0x3f800000000d7802 */ /* 0x000fe20000000f00 */
[----:B------:R-:W-:Y:S01]  /*ac80*/  @P6 MUFU.LG2 R6, R6 ;  /* 0x0000000600066308 */ /* 0x000fe20000000c00 */
[----:B------:R-:W-:-:S02]  /*ac90*/  LOP3.LUT R12, R8, 0x1, RZ, 0xc0, !PT ;  /* 0x00000001080c7812 */ /* 0x000fc400078ec0ff */
[----:B------:R-:W-:Y:S02]  /*aca0*/  LEA.HI R3, R3, R0, RZ, 0x5 ;  /* 0x0000000003037211 */ /* 0x000fe400078f28ff */
[----:B------:R-:W-:Y:S02]  /*acb0*/  ISETP.NE.U32.AND P1, PT, R12, 0x1, PT ;  /* 0x000000010c00780c */ /* 0x000fe40003f25070 */
[----:B------:R-:W-:Y:S01]  /*acc0*/  MOV R12, 0xfffffff0 ;  /* 0xfffffff0000c7802 */ /* 0x000fe20000000f00 */
[C---:B-1----:R-:W-:Y:S01]  /*acd0*/  FMUL.FTZ R128, R10.reuse, R128 ;  /* 0x000000800a807220 */ /* 0x042fe20000410000 */
[----:B------:R-:W1:Y:S01]  /*ace0*/  @P5 MUFU.RCP R11, R5 ;  /* 0x00000005000b5308 */ /* 0x000e620000001000 */
[----:B------:R-:W-:Y:S01]  /*acf0*/  FMUL.FTZ R129, R10, R129 ;  /* 0x000000810a817220 */ /* 0x000fe20000410000 */
[----:B------:R-:W-:Y:S01]  /*ad00*/  SEL R12, R12, 0x10, !P1 ;  /* 0x000000100c0c7807 */ /* 0x000fe20004800000 */
[----:B------:R-:W-:Y:S01]  /*ad10*/  FMUL.FTZ R116, R10, R116 ;  /* 0x000000740a747220 */ /* 0x000fe20000410000 */
[----:B------:R-:W-:Y:S01]  /*ad20*/  R2P PR, R8, 0x6 ;  /* 0x0000000608007804 */ /* 0x000fe20000000000 */
[C---:B------:R-:W-:Y:S01]  /*ad30*/  FMUL.FTZ R117, R10.reuse, R117 ;  /* 0x000000750a757220 */ /* 0x040fe20000410000 */
[----:B------:R-:W-:Y:S01]  /*ad40*/  LOP3.LUT R9, R9, 0x3ffffffc, RZ, 0xc0, !PT ;  /* 0x3ffffffc09097812 */ /* 0x000fe200078ec0ff */
[----:B------:R-:W-:Y:S01]  /*ad50*/  FMUL.FTZ R112, R10, R112 ;  /* 0x000000700a707220 */ /* 0x000fe20000410000 */
[----:B------:R-:W-:Y:S01]  /*ad60*/  SHF.L.U32 R8, R8, 0x6, RZ ;  /* 0x0000000608087819 */ /* 0x000fe200000006ff */
[C---:B------:R-:W-:Y:S01]  /*ad70*/  FMUL.FTZ R113, R10.reuse, R113 ;  /* 0x000000710a717220 */ /* 0x040fe20000410000 */
[----:B------:R-:W2:Y:S01]  /*ad80*/  @P4 MUFU.RCP R13, R4 ;  /* 0x00000004000d4308 */ /* 0x000ea20000001000 */
[C---:B------:R-:W-:Y:S01]  /*ad90*/  FMUL.FTZ R100, R10.reuse, R100 ;  /* 0x000000640a647220 */ /* 0x040fe20000410000 */
[----:B------:R-:W-:Y:S01]  /*ada0*/  SHF.R.S32.HI R15, RZ, 0x5, R3 ;  /* 0x00000005ff0f7819 */ /* 0x000fe20000011403 */
[C---:B------:R-:W-:Y:S01]  /*adb0*/  FMUL.FTZ R101, R10.reuse, R101 ;  /* 0x000000650a657220 */ /* 0x040fe20000410000 */
[----:B------:R-:W-:Y:S01]  /*adc0*/  IADD3 R16, -R9, R0, RZ ;  /* 0x0000000009107210 */ /* 0x000fe20007ffe1ff */
[----:B------:R-:W-:Y:S01]  /*add0*/  FMUL.FTZ R96, R10, R96 ;  /* 0x000000600a607220 */ /* 0x000fe20000410000 */
[----:B------:R-:W-:Y:S01]  /*ade0*/  LOP3.LUT R8, R8, 0x1c0, RZ, 0xc0, !PT ;  /* 0x000001c008087812 */ /* 0x000fe200078ec0ff */
[C---:B------:R-:W-:Y:S01]  /*adf0*/  FMUL.FTZ R97, R10.reuse, R97 ;  /* 0x000000610a617220 */ /* 0x040fe20000410000 */
[----:B------:R-:W-:Y:S01]  /*ae00*/  LEA R16, R15, R16, 0x9 ;  /* 0x000000100f107211 */ /* 0x000fe200078e48ff */
        /* <DEDUP_REMOVED lines=9> */
[----:B------:R-:W-:Y:S01]  /*aea0*/  F2FP.BF16.PACK_AB R100, R101, R100 ;  /* 0x000000646564723e */ /* 0x000fe200000010ff */
[----:B------:R-:W-:Y:S01]  /*aeb0*/  FMUL.FTZ R69, R10, R69 ;  /* 0x000000450a457220 */ /* 0x000fe20000410000 */
[----:B------:R-:W-:Y:S01]  /*aec0*/  MOV R10, 0x20 ;  /* 0x00000020000a7802 */ /* 0x000fe20000000f00 */
[----:B------:R-:W-:Y:S01]  /*aed0*/  IMAD.U32 R9, R16, 0x2, R9 ;  /* 0x0000000210097824 */ /* 0x000fe200078e0009 */
[----:B------:R-:W-:Y:S01]  /*aee0*/  F2FP.BF16.PACK_AB R96, R97, R96 ;  /* 0x000000606160723e */ /* 0x000fe200000010ff */
[C---:B-1----:R-:W-:Y:S01]  /*aef0*/  FMUL.FTZ R130, R11.reuse, R130 ;  /* 0x000000820b827220 */ /* 0x042fe20000410000 */
[----:B------:R-:W-:Y:S01]  /*af00*/  SEL R10, R10, 0xffffffe0, !P1 ;  /* 0xffffffe00a0a7807 */ /* 0x000fe20004800000 */
[C---:B------:R-:W-:Y:S01]  /*af10*/  FMUL.FTZ R131, R11.reuse, R131 ;  /* 0x000000830b837220 */ /* 0x040fe20000410000 */
[----:B------:R-:W-:Y:S01]  /*af20*/  FSETP.NE.FTZ.AND P1, PT, R2, RZ, PT ;  /* 0x000000ff0200720b */ /* 0x000fe20003f35000 */
[----:B------:R-:W-:Y:S01]  /*af30*/  FMUL.FTZ R118, R11, R118 ;  /* 0x000000760b767220 */ /* 0x000fe20000410000 */
[----:B------:R-:W-:Y:S01]  /*af40*/  SHF.L.U32 R9, R9, 0x1, RZ ;  /* 0x0000000109097819 */ /* 0x000fe200000006ff */
[----:B------:R-:W-:Y:S01]  /*af50*/  FMUL.FTZ R119, R11, R119 ;  /* 0x000000770b777220 */ /* 0x000fe20000410000 */
[----:B------:R-:W-:Y:S01]  /*af60*/  F2FP.BF16.PACK_AB R130, R131, R130 ;  /* 0x000000828382723e */ /* 0x000fe200000010ff */
[----:B------:R-:W-:Y:S01]  /*af70*/  FMUL.FTZ R114, R11, R114 ;  /* 0x000000720b727220 */ /* 0x000fe20000410000 */
[----:B------:R-:W-:Y:S01]  /*af80*/  IADD3 R17, R9, 0x40, RZ ;  /* 0x0000004009117810 */ /* 0x000fe20007ffe0ff */
[----:B------:R-:W-:Y:S01]  /*af90*/  FMUL.FTZ R115, R11, R115 ;  /* 0x000000730b737220 */ /* 0x000fe20000410000 */
[----:B------:R-:W-:Y:S01]  /*afa0*/  F2FP.BF16.PACK_AB R118, R119, R118 ;  /* 0x000000767776723e */ /* 0x000fe200000010ff */
[----:B------:R-:W-:Y:S01]  /*afb0*/  FMUL.FTZ R102, R11, R102 ;  /* 0x000000660b667220 */ /* 0x000fe20000410000 */
[----:B------:R-:W-:Y:S01]  /*afc0*/  IADD3 R19, R9, R10, RZ ;  /* 0x0000000a09137210 */ /* 0x000fe20007ffe0ff */
[----:B------:R-:W-:Y:S01]  /*afd0*/  FMUL.FTZ R103, R11, R103 ;  /* 0x000000670b677220 */ /* 0x000fe20000410000 */
[----:B------:R-:W-:Y:S01]  /*afe0*/  F2FP.BF16.PACK_AB R114, R115, R114 ;  /* 0x000000727372723e */ /* 0x000fe200000010ff */
[----:B------:R-:W1:Y:S01]  /*aff0*/  @P1 MUFU.RCP R14, R2 ;  /* 0x00000002000e1308 */ /* 0x000e620000001000 */
[C---:B------:R-:W-:Y:S01]  /*b000*/  FMUL.FTZ R98, R11.reuse, R98 ;  /* 0x000000620b627220 */ /* 0x040fe20000410000 */
[----:B------:R-:W-:Y:S01]  /*b010*/  STS [R9], R128 ;  /* 0x0000008009007388 */ /* 0x000fe20000000800 */
[----:B------:R-:W-:Y:S01]  /*b020*/  FMUL.FTZ R99, R11, R99 ;  /* 0x000000630b637220 */ /* 0x000fe20000410000 */
[----:B------:R-:W-:Y:S01]  /*b030*/  F2FP.BF16.PACK_AB R102, R103, R102 ;  /* 0x000000666766723e */ /* 0x000fe200000010ff */
[C---:B------:R-:W-:Y:S01]  /*b040*/  FMUL.FTZ R86, R11.reuse, R86 ;  /* 0x000000560b567220 */ /* 0x040fe20000410000 */
[----:B------:R-:W-:Y:S01]  /*b050*/  STS [R9+0x400], R130 ;  /* 0x0004008209007388 */ /* 0x000fe20000000800 */
[----:B------:R-:W-:Y:S01]  /*b060*/  FMUL.FTZ R87, R11, R87 ;  /* 0x000000570b577220 */ /* 0x000fe20000410000 */
[----:B------:R-:W-:Y:S01]  /*b070*/  @P2 IADD3 R17, R9, -0x40, RZ ;  /* 0xffffffc009112810 */ /* 0x000fe20007ffe0ff */
[----:B------:R-:W-:Y:S01]  /*b080*/  FMUL.FTZ R82, R11, R82 ;  /* 0x000000520b527220 */ /* 0x000fe20000410000 */
[----:B------:R-:W-:Y:S01]  /*b090*/  F2FP.BF16.PACK_AB R98, R99, R98 ;  /* 0x000000626362723e */ /* 0x000fe200000010ff */
[----:B------:R-:W-:Y:S01]  /*b0a0*/  FMUL.FTZ R83, R11, R83 ;  /* 0x000000530b537220 */ /* 0x000fe20000410000 */
[----:B------:R-:W-:Y:S01]  /*b0b0*/  F2FP.BF16.PACK_AB R84, R85, R84 ;  /* 0x000000545554723e */ /* 0x000fe200000010ff */
[----:B------:R-:W-:Y:S01]  /*b0c0*/  FMUL.FTZ R70, R11, R70 ;  /* 0x000000460b467220 */ /* 0x000fe20000410000 */
[----:B------:R-:W-:Y:S01]  /*b0d0*/  F2FP.BF16.PACK_AB R86, R87, R86 ;  /* 0x000000565756723e */ /* 0x000fe200000010ff */
[----:B------:R-:W-:Y:S01]  /*b0e0*/  FMUL.FTZ R11, R11, R71 ;  /* 0x000000470b0b7220 */ /* 0x000fe20000410000 */
[----:B------:R-:W-:Y:S01]  /*b0f0*/  IADD3 R23, R10, 0x400, R17 ;  /* 0x000004000a177810 */ /* 0x000fe20007ffe011 */
[----:B--2---:R-:W-:Y:S01]  /*b100*/  FMUL.FTZ R124, R13, R124 ;  /* 0x0000007c0d7c7220 */ /* 0x004fe20000410000 */
[----:B------:R-:W-:Y:S01]  /*b110*/  F2FP.BF16.PACK_AB R80, R81, R80 ;  /* 0x000000505150723e */ /* 0x000fe200000010ff */
[----:B------:R-:W-:Y:S01]  /*b120*/  FMUL.FTZ R125, R13, R125 ;  /* 0x0000007d0d7d7220 */ /* 0x000fe20000410000 */
[----:B------:R-:W-:Y:S01]  /*b130*/  F2FP.BF16.PACK_AB R70, R11, R70 ;  /* 0x000000460b46723e */ /* 0x000fe200000010ff */
[C---:B-1----:R-:W-:Y:S01]  /*b140*/  FMUL.FTZ R127, R14.reuse, R127 ;  /* 0x0000007f0e7f7220 */ /* 0x042fe20000410000 */
[----:B------:R-:W-:Y:S01]  /*b150*/  IADD3 R11, R9, R12, RZ ;  /* 0x0000000c090b7210 */ /* 0x000fe20007ffe0ff */
[C---:B------:R-:W-:Y:S01]  /*b160*/  FMUL.FTZ R126, R14.reuse, R126 ;  /* 0x0000007e0e7e7220 */ /* 0x040fe20000410000 */
[----:B------:R-:W-:Y:S01]  /*b170*/  F2FP.BF16.PACK_AB R124, R125, R124 ;  /* 0x0000007c7d7c723e */ /* 0x000fe200000010ff */
[----:B------:R-:W-:Y:S01]  /*b180*/  FMUL.FTZ R120, R13, R120 ;  /* 0x000000780d787220 */ /* 0x000fe20000410000 */
[----:B------:R-:W-:Y:S01]  /*b190*/  F2FP.BF16.PACK_AB R82, R83, R82 ;  /* 0x000000525352723e */ /* 0x000fe200000010ff */
        /* <DEDUP_REMOVED lines=27> */
[----:B------:R-:W-:Y:S01]  /*b350*/  STS [R19], R112 ;  /* 0x0000007013007388 */ /* 0x000fe20000000800 */
[C---:B------:R-:W-:Y:S01]  /*b360*/  FMUL.FTZ R94, R14.reuse, R94 ;  /* 0x0000005e0e5e7220 */ /* 0x040fe20000410000 */
[----:B------:R-:W-:Y:S01]  /*b370*/  F2FP.BF16.PACK_AB R92, R93, R92 ;  /* 0x0000005c5d5c723e */ /* 0x000fe200000010ff */
[----:B------:R-:W-:Y:S01]  /*b380*/  IMAD.IADD R21, R11, 0x1, R10 ;  /* 0x000000010b157824 */ /* 0x000fe200078e020a */
[----:B------:R-:W-:Y:S01]  /*b390*/  STS [R19+0x400], R114 ;  /* 0x0004007213007388 */ /* 0x000fe20000000800 */
[----:B------:R-:W-:Y:S01]  /*b3a0*/  FMUL.FTZ R88, R13, R88 ;  /* 0x000000580d587220 */ /* 0x000fe20000410000 */
[----:B------:R-:W-:Y:S01]  /*b3b0*/  F2FP.BF16.PACK_AB R94, R95, R94 ;  /* 0x0000005e5f5e723e */ /* 0x000fe200000010ff */
[----:B------:R-:W-:Y:S01]  /*b3c0*/  FMUL.FTZ R89, R13, R89 ;  /* 0x000000590d597220 */ /* 0x000fe20000410000 */
[----:B------:R-:W-:Y:S01]  /*b3d0*/  STS [R21], R100 ;  /* 0x0000006415007388 */ /* 0x000fe20000000800 */
[C---:B------:R-:W-:Y:S01]  /*b3e0*/  FMUL.FTZ R91, R14.reuse, R91 ;  /* 0x0000005b0e5b7220 */ /* 0x040fe20000410000 */
[----:B------:R-:W-:Y:S01]  /*b3f0*/  F2FP.BF16.PACK_AB R68, R69, R68 ;  /* 0x000000444544723e */ /* 0x000fe200000010ff */
[----:B------:R-:W-:Y:S01]  /*b400*/  FMUL.FTZ R90, R14, R90 ;  /* 0x0000005a0e5a7220 */ /* 0x000fe20000410000 */
[----:B------:R-:W-:Y:S01]  /*b410*/  STS [R21+0x400], R102 ;  /* 0x0004006615007388 */ /* 0x000fe20000000800 */
[----:B-1----:R-:W-:Y:S01]  /*b420*/  IADD3 R9, R12, R17, RZ ;  /* 0x000000110c097210 */ /* 0x002fe20007ffe0ff */
[----:B------:R-:W-:Y:S01]  /*b430*/  FMUL.FTZ R76, R13, R76 ;  /* 0x0000004c0d4c7220 */ /* 0x000fe20000410000 */
[----:B------:R-:W-:Y:S01]  /*b440*/  F2FP.BF16.PACK_AB R88, R89, R88 ;  /* 0x000000585958723e */ /* 0x000fe200000010ff */
[----:B------:R-:W-:Y:S01]  /*b450*/  FMUL.FTZ R77, R13, R77 ;  /* 0x0000004d0d4d7220 */ /* 0x000fe20000410000 */
[----:B------:R-:W-:Y:S01]  /*b460*/  F2FP.BF16.PACK_AB R90, R91, R90 ;  /* 0x0000005a5b5a723e */ /* 0x000fe200000010ff */
[C---:B------:R-:W-:Y:S01]  /*b470*/  FMUL.FTZ R72, R13.reuse, R72 ;  /* 0x000000480d487220 */ /* 0x040fe20000410000 */
[----:B------:R-:W-:Y:S01]  /*b480*/  STS [R19+0x2000], R108 ;  /* 0x0020006c13007388 */ /* 0x000fe20000000800 */
[----:B------:R-:W-:Y:S01]  /*b490*/  FMUL.FTZ R79, R14, R79 ;  /* 0x0000004f0e4f7220 */ /* 0x000fe20000410000 */
[----:B--2---:R-:W-:Y:S01]  /*b4a0*/  IADD3 R11, R10, R17, RZ ;  /* 0x000000110a0b7210 */ /* 0x004fe20007ffe0ff */
[----:B------:R-:W-:Y:S01]  /*b4b0*/  FMUL.FTZ R78, R14, R78 ;  /* 0x0000004e0e4e7220 */ /* 0x000fe20000410000 */
[----:B------:R-:W-:Y:S01]  /*b4c0*/  STS [R19+0x2400], R110 ;  /* 0x0024006e13007388 */ /* 0x000fe20000000800 */
[----:B------:R-:W-:Y:S01]  /*b4d0*/  FMUL.FTZ R13, R13, R73 ;  /* 0x000000490d0d7220 */ /* 0x000fe20000410000 */
[----:B------:R-:W-:Y:S01]  /*b4e0*/  IADD3 R10, R10, R9, RZ ;  /* 0x000000090a0a7210 */ /* 0x000fe20007ffe0ff */
[C---:B------:R-:W-:Y:S01]  /*b4f0*/  FMUL.FTZ R75, R14.reuse, R75 ;  /* 0x0000004b0e4b7220 */ /* 0x040fe20000410000 */
[----:B------:R-:W-:Y:S01]  /*b500*/  STS [R21+0x2000], R104 ;  /* 0x0020006815007388 */ /* 0x000fe20000000800 */
[----:B------:R-:W-:Y:S01]  /*b510*/  FMUL.FTZ R14, R14, R74 ;  /* 0x0000004a0e0e7220 */ /* 0x000fe20000410000 */
[----:B------:R-:W-:Y:S01]  /*b520*/  IADD3 R23, R12, R23, RZ ;  /* 0x000000170c177210 */ /* 0x000fe20007ffe0ff */
[----:B------:R-:W-:Y:S01]  /*b530*/  @P4 MUFU.LG2 R4, R4 ;  /* 0x0000000400044308 */ /* 0x000fe20000000c00 */
[----:B------:R-:W-:Y:S01]  /*b540*/  STS [R21+0x2400], R106 ;  /* 0x0024006a15007388 */ /* 0x000fe20000000800 */
[----:B------:R-:W-:Y:S01]  /*b550*/  F2FP.BF16.PACK_AB R76, R77, R76 ;  /* 0x0000004c4d4c723e */ /* 0x000fe200000010ff */
[----:B------:R-:W-:Y:S01]  /*b560*/  @P6 FMUL.FTZ R49, R6, 0.69314718246459960938 ;  /* 0x3f31721806316820 */ /* 0x000fe20000410000 */
[----:B------:R-:W-:Y:S01]  /*b570*/  F2FP.BF16.PACK_AB R78, R79, R78 ;  /* 0x0000004e4f4e723e */ /* 0x000fe200000010ff */
[----:B------:R-:W-:Y:S01]  /*b580*/  STS [R17], R96 ;  /* 0x0000006011007388 */ /* 0x000fe20000000800 */
[----:B------:R-:W-:-:S02]  /*b590*/  F2FP.BF16.PACK_AB R13, R13, R72 ;  /* 0x000000480d0d723e */ /* 0x000fc400000010ff */
[----:B------:R-:W-:Y:S01]  /*b5a0*/  F2FP.BF16.PACK_AB R14, R75, R14 ;  /* 0x0000000e4b0e723e */ /* 0x000fe200000010ff */
[----:B------:R-:W-:Y:S01]  /*b5b0*/  STS [R17+0x400], R98 ;  /* 0x0004006211007388 */ /* 0x000fe20000000800 */
[----:B------:R-:W-:Y:S01]  /*b5c0*/  ISETP.NE.OR P3, PT, RZ, UR4, !P3 ;  /* 0x00000004ff007c0c */ /* 0x000fe2000df65670 */
[----:B------:R-:W-:Y:S01]  /*b5d0*/  @P1 MUFU.LG2 R2, R2 ;  /* 0x0000000200021308 */ /* 0x000fe20000000c00 */
[----:B------:R-:W-:Y:S01]  /*b5e0*/  LOP3.LUT R3, R3, 0xffffffe0, RZ, 0xc0, !PT ;  /* 0xffffffe003037812 */ /* 0x000fe200078ec0ff */
[----:B------:R-:W-:Y:S01]  /*b5f0*/  STS [R9], R84 ;  /* 0x0000005409007388 */ /* 0x000fe20000000800 */
[----:B------:R-:W-:Y:S02]  /*b600*/  MOV R6, 0x7f800000 ;  /* 0x7f80000000067802 */ /* 0x000fe40000000f00 */
[----:B------:R-:W-:Y:S01]  /*b610*/  IADD3 R3, -R3, R0, RZ ;  /* 0x0000000003037210 */ /* 0x000fe20007ffe1ff */
[----:B------:R-:W-:Y:S01]  /*b620*/  STS [R9+0x400], R86 ;  /* 0x0004005609007388 */ /* 0x000fe20000000800 */
[----:B------:R-:W-:Y:S01]  /*b630*/  MOV R0, 0x7f800000 ;  /* 0x7f80000000007802 */ /* 0x000fe20000000f00 */
[----:B------:R-:W1:Y:S01]  /*b640*/  @P5 MUFU.LG2 R5, R5 ;  /* 0x0000000500055308 */ /* 0x000e620000000c00 */
[----:B------:R-:W-:Y:S01]  /*b650*/  LOP3.LUT P0, RZ, R3, 0x3, RZ, 0xc0, !PT ;  /* 0x0000000303ff7812 */ /* 0x000fe2000780c0ff */
[----:B------:R-:W-:Y:S01]  /*b660*/  STS [R17+0x2000], R92 ;  /* 0x0020005c11007388 */ /* 0x000fe20000000800 */
[----:B------:R-:W-:-:S02]  /*b670*/  IMAD R3, R44, R47, RZ ;  /* 0x0000002f2c037224 */ /* 0x000fc400078e02ff */
[----:B------:R-:W-:Y:S01]  /*b680*/  @P6 FFMA.FTZ R0, R136, c[0x0][0x238], R49 ;  /* 0x00008e0088006a23 */ /* 0x000fe20000010031 */
[----:B------:R-:W-:Y:S04]  /*b690*/  STS [R17+0x2400], R94 ;  /* 0x0024005e11007388 */ /* 0x000fe80000000800 */
[----:B------:R-:W-:Y:S04]  /*b6a0*/  STS [R9+0x2000], R88 ;  /* 0x0020005809007388 */ /* 0x000fe80000000800 */
[----:B------:R-:W-:Y:S01]  /*b6b0*/  STS [R9+0x2400], R90 ;  /* 0x0024005a09007388 */ /* 0x000fe20000000800 */
[----:B-1----:R-:W-:-:S03]  /*b6c0*/  @P5 FMUL.FTZ R48, R5, 0.69314718246459960938 ;  /* 0x3f31721805305820 */ /* 0x002fc60000410000 */
[----:B------:R-:W-:Y:S04]  /*b6d0*/  STS [R11], R80 ;  /* 0x000000500b007388 */ /* 0x000fe80000000800 */
[----:B------:R-:W-:Y:S04]  /*b6e0*/  STS [R11+0x400], R82 ;  /* 0x000400520b007388 */ /* 0x000fe80000000800 */
[----:B------:R-:W-:Y:S04]  /*b6f0*/  STS [R10], R68 ;  /* 0x000000440a007388 */ /* 0x000fe80000000800 */
[----:B------:R-:W-:Y:S04]  /*b700*/  STS [R23], R70 ;  /* 0x0000004617007388 */ /* 0x000fe80000000800 */
[----:B------:R-:W-:Y:S04]  /*b710*/  STS [R11+0x2000], R76 ;  /* 0x0020004c0b007388 */ /* 0x000fe80000000800 */
[----:B------:R-:W-:Y:S04]  /*b720*/  STS [R11+0x2400], R78 ;  /* 0x0024004e0b007388 */ /* 0x000fe80000000800 */
[----:B------:R-:W-:Y:S04]  /*b730*/  STS [R10+0x2000], R13 ;  /* 0x0020000d0a007388 */ /* 0x000fe80000000800 */
[----:B------:R1:W-:Y:S04]  /*b740*/  STS [R23+0x2000], R14 ;  /* 0x0020000e17007388 */ /* 0x0003e80000000800 */
[----:B------:R-:W-:Y:S06]  /*b750*/  BAR.SYNC.DEFER_BLOCKING 0x0 ;  /* 0x0000000000007b1d */ /* 0x000fec0000010000 */
[----:B------:R-:W2:Y:S01]  /*b760*/  S2R R12, SR_CTAID.Y ;  /* 0x00000000000c7919 */ /* 0x000ea20000002600 */
[----:B-1----:R-:W-:Y:S01]  /*b770*/  SHF.L.U32 R14, R3, 0x7, RZ ;  /* 0x00000007030e7819 */ /* 0x002fe200000006ff */
[----:B------:R-:W-:-:S02]  /*b780*/  @P4 FMUL.FTZ R3, R4, 0.69314718246459960938 ;  /* 0x3f31721804034820 */ /* 0x000fc40000410000 */
[----:B------:R1:W3:Y:S01]  /*b790*/  LDS.128 R36, [R199] ;  /* 0x00000000c7247984 */ /* 0x0002e20000000c00 */
[----:B------:R-:W-:Y:S02]  /*b7a0*/  @P1 FMUL.FTZ R4, R2, 0.69314718246459960938 ;  /* 0x3f31721802041820 */ /* 0x000fe40000410000 */
[----:B------:R-:W-:Y:S01]  /*b7b0*/  @P4 FFMA.FTZ R6, R134, c[0x0][0x238], R3 ;  /* 0x00008e0086064a23 */ /* 0x000fe20000010003 */
[----:B------:R1:W4:Y:S01]  /*b7c0*/  LDS.128 R32, [R199+0x800] ;  /* 0x00080000c7207984 */ /* 0x0003220000000c00 */
[----:B--2---:R-:W-:-:S03]  /*b7d0*/  IMAD R45, R12, R45, RZ ;  /* 0x0000002d0c2d7224 */ /* 0x004fc600078e02ff */
[----:B------:R1:W2:Y:S01]  /*b7e0*/  LDS.128 R28, [R199+0x1000] ;  /* 0x00100000c71c7984 */ /* 0x0002a20000000c00 */
[----:B------:R-:W-:Y:S01]  /*b7f0*/  @!P3 IMAD R13, R12, c[0x0][0x214], RZ ;  /* 0x000085000c0dba24 */ /* 0x000fe200078e02ff */
[----:B------:R-:W-:Y:S02]  /*b800*/  SEL R45, R45, RZ, P3 ;  /* 0x000000ff2d2d7207 */ /* 0x000fe40001800000 */
[----:B------:R1:W1:Y:S01]  /*b810*/  LDS.128 R24, [R199+0x1800] ;  /* 0x00180000c7187984 */ /* 0x0002620000000c00 */
[--C-:B------:R-:W-:Y:S01]  /*b820*/  @!P3 IMAD.MOV.U32 R50, RZ, RZ, R13.reuse ;  /* 0x000000ffff32b224 */ /* 0x100fe200078e000d */
[----:B------:R-:W-:Y:S02]  /*b830*/  @!P3 SHF.R.S32.HI R51, RZ, 0x1f, R13 ;  /* 0x0000001fff33b819 */ /* 0x000fe4000001140d */
[----:B------:R1:W1:Y:S01]  /*b840*/  LDS.128 R20, [R199+0x2000] ;  /* 0x00200000c7147984 */ /* 0x0002620000000c00 */
[----:B------:R-:W-:Y:S01]  /*b850*/  IMAD R45, R46, R7, R45 ;  /* 0x000000072e2d7224 */ /* 0x000fe200078e022d */
[----:B------:R-:W-:Y:S01]  /*b860*/  MOV R13, 0x7f800000 ;  /* 0x7f800000000d7802 */ /* 0x000fe20000000f00 */
[----:B------:R-:W-:Y:S01]  /*b870*/  @P5 FFMA.FTZ R13, R135, c[0x0][0x238], R48 ;  /* 0x00008e00870d5a23 */ /* 0x000fe20000010030 */
[----:B------:R1:W1:Y:S01]  /*b880*/  LDS.128 R16, [R199+0x2800] ;  /* 0x00280000c7107984 */ /* 0x0002620000000c00 */
[----:B------:R-:W-:Y:S01]  /*b890*/  MOV R7, 0x7f800000 ;  /* 0x7f80000000077802 */ /* 0x000fe20000000f00 */
[----:B------:R-:W-:Y:S01]  /*b8a0*/  @P1 FFMA.FTZ R7, R133, c[0x0][0x238], R4 ;  /* 0x00008e0085071a23 */ /* 0x000fe20000010004 */
[----:B------:R-:W-:Y:S01]  /*b8b0*/  IADD3 R2, P3, P2, R14, R50, R45 ;  /* 0x000000320e027210 */ /* 0x000fe20007a7e02d */
[----:B------:R1:W1:Y:S01]  /*b8c0*/  LDS.128 R8, [R199+0x3000] ;  /* 0x00300000c7087984 */ /* 0x0002620000000c00 */
[----:B------:R-:W-:-:S02]  /*b8d0*/  SHF.R.S32.HI R14, RZ, 0x1f, R14 ;  /* 0x0000001fff0e7819 */ /* 0x000fc4000001140e */
[----:B------:R-:W-:Y:S01]  /*b8e0*/  SHF.R.S32.HI R45, RZ, 0x1f, R45 ;  /* 0x0000001fff2d7819 */ /* 0x000fe2000001142d */
[----:B------:R1:W1:Y:S03]  /*b8f0*/  LDS.128 R40, [R199+0x3800] ;  /* 0x00380000c7287984 */ /* 0x0002660000000c00 */
        /* <DEDUP_REMOVED lines=19> */
[----:B------:R-:W-:Y:S01]  /*ba30*/  @!P6 LEA.HI.X.SX32 R3, R3, R14, 0x1, P0 ;  /* 0x0000000e0303e211 */ /* 0x000fe200000f0eff */
[-C--:B------:R-:W-:Y:S01]  /*ba40*/  @!P4 IMAD R5, R48, R47.reuse, RZ ;  /* 0x0000002f3005c224 */ /* 0x080fe200078e02ff */
[----:B------:R-:W-:Y:S01]  /*ba50*/  @!P6 LEA R48, P0, R4, c[0x0][0x200], 0x2 ;  /* 0x000080000430ea11 */ /* 0x000fe200078010ff */
[----:B------:R-:W-:Y:S01]  /*ba60*/  @!P3 IMAD R47, R44, R47, RZ ;  /* 0x0000002f2c2fb224 */ /* 0x000fe200078e02ff */
[C---:B------:R-:W-:Y:S02]  /*ba70*/  @!P5 IADD3 R44, P2, R15.reuse, R2, RZ ;  /* 0x000000020f2cd210 */ /* 0x040fe40007f5e0ff */
[----:B------:R-:W-:Y:S02]  /*ba80*/  @!P6 LEA.HI.X R49, R4, c[0x0][0x204], R3, 0x2, P0 ;  /* 0x000081000431ea11 */ /* 0x000fe400000f1403 */
[----:B------:R-:W-:Y:S02]  /*ba90*/  @!P5 LEA.HI.X.SX32 R15, R15, R14, 0x1, P2 ;  /* 0x0000000e0f0fd211 */ /* 0x000fe400010f0eff */
[----:B------:R-:W-:Y:S01]  /*baa0*/  @!P4 IADD3 R3, P1, R5, R2, RZ ;  /* 0x000000020503c210 */ /* 0x000fe20007f3e0ff */
[----:B------:R4:W-:Y:S01]  /*bab0*/  @!P6 STG.E [R48.64], R0 ;  /* 0x000000003000e986 */ /* 0x0009e2000c101910 */
[----:B------:R-:W-:-:S02]  /*bac0*/  @!P5 LEA R50, P2, R44, c[0x0][0x200], 0x2 ;  /* 0x000080002c32da11 */ /* 0x000fc400078410ff */
[----:B------:R-:W-:Y:S02]  /*bad0*/  @!P3 IADD3 R2, P0, R47, R2, RZ ;  /* 0x000000022f02b210 */ /* 0x000fe40007f1e0ff */
[-C--:B------:R-:W-:Y:S02]  /*bae0*/  @!P4 LEA.HI.X.SX32 R4, R5, R14.reuse, 0x1, P1 ;  /* 0x0000000e0504c211 */ /* 0x080fe400008f0eff */
[----:B------:R-:W-:Y:S02]  /*baf0*/  @!P5 LEA.HI.X R51, R44, c[0x0][0x204], R15, 0x2, P2 ;  /* 0x000081002c33da11 */ /* 0x000fe400010f140f */
[----:B------:R-:W-:Y:S02]  /*bb00*/  @!P3 LEA.HI.X.SX32 R47, R47, R14, 0x1, P0 ;  /* 0x0000000e2f2fb211 */ /* 0x000fe400000f0eff */
[----:B------:R-:W-:Y:S01]  /*bb10*/  @!P4 LEA R44, P1, R3, c[0x0][0x200], 0x2 ;  /* 0x00008000032cca11 */ /* 0x000fe200078210ff */
[----:B------:R4:W-:Y:S01]  /*bb20*/  @!P5 STG.E [R50.64], R13 ;  /* 0x0000000d3200d986 */ /* 0x0009e2000c101910 */
[----:B------:R-:W-:-:S02]  /*bb30*/  @!P3 LEA R14, P0, R2, c[0x0][0x200], 0x2 ;  /* 0x00008000020eba11 */ /* 0x000fc400078010ff */
[----:B------:R-:W-:Y:S02]  /*bb40*/  @!P4 LEA.HI.X R45, R3, c[0x0][0x204], R4, 0x2, P1 ;  /* 0x00008100032dca11 */ /* 0x000fe400008f1404 */
[----:B------:R-:W-:-:S03]  /*bb50*/  @!P3 LEA.HI.X R15, R2, c[0x0][0x204], R47, 0x2, P0 ;  /* 0x00008100020fba11 */ /* 0x000fc600000f142f */
[----:B------:R4:W-:Y:S04]  /*bb60*/  @!P4 STG.E [R44.64], R6 ;  /* 0x000000062c00c986 */ /* 0x0009e8000c101910 */
[----:B------:R4:W-:Y:S02]  /*bb70*/  @!P3 STG.E [R14.64], R7 ;  /* 0x000000070e00b986 */ /* 0x0009e4000c101910 */
.L_x_609:
[----:B------:R-:W-:Y:S05]  /*bb80*/  BSYNC B0 ;  /* 0x0000000000007941 */ /* 0x000fea0003800000 */
.L_x_608:
[----:B----4-:R-:W-:Y:S01]  /*bb90*/  SHF.R.S32.HI R0, RZ, 0x1f, R12 ;  /* 0x0000001fff007819 */ /* 0x010fe2000001140c */
[----:B------:R-:W-:Y:S01]  /*bba0*/  IMAD.MOV.U32 R6, RZ, RZ, R204 ;  /* 0x000000ffff067224 */ /* 0x000fe200078e00cc */
[----:B------:R-:W-:Y:S01]  /*bbb0*/  ULDC.64 UR4, c[0x0][0x1e8] ;  /* 0x00007a0000047ab9 */ /* 0x000fe20000000a00 */
[----:B------:R-:W-:Y:S01]  /*bbc0*/  IMAD.MOV.U32 R7, RZ, RZ, R205 ;  /* 0x000000ffff077224 */ /* 0x000fe200078e00cd */
[----:B------:R-:W-:Y:S01]  /*bbd0*/  USHF.L.U32 UR7, UR4, 0x5, URZ ;  /* 0x0000000504077899 */ /* 0x000fe2000800063f */
[----:B------:R-:W-:Y:S01]  /*bbe0*/  IMAD R3, R0, c[0x0][0x1e0], RZ ;  /* 0x0000780000037a24 */ /* 0x000fe200078e02ff */
[----:B------:R-:W-:Y:S01]  /*bbf0*/  SHF.R.S32.HI R0, RZ, 0x1f, R46 ;  /* 0x0000001fff007819 */ /* 0x000fe2000001142e */
[----:B------:R-:W-:Y:S01]  /*bc00*/  IMAD.WIDE.U32 R6, R12, c[0x0][0x1e0], R6 ;  /* 0x000078000c067a25 */ /* 0x000fe200078e0006 */
[----:B------:R-:W-:-:S02]  /*bc10*/  UMOV UR6, 0x5 ;  /* 0x0000000500067882 */ /* 0x000fc40000000000 */
[----:B------:R-:W-:Y:S01]  /*bc20*/  USHF.L.U64.HI UR5, UR4, UR6, UR5 ;  /* 0x0000000604057299 */ /* 0x000fe20008010205 */
[----:B------:R-:W-:Y:S02]  /*bc30*/  IMAD R3, R12, c[0x0][0x1e4], R3 ;  /* 0x000079000c037a24 */ /* 0x000fe400078e0203 */
[----:B------:R-:W-:Y:S02]  /*bc40*/  IMAD R5, R0, c[0x0][0x1f0], RZ ;  /* 0x00007c0000057a24 */ /* 0x000fe400078e02ff */
[----:B------:R-:W-:Y:S02]  /*bc50*/  IMAD.IADD R7, R7, 0x1, R3 ;  /* 0x0000000107077824 */ /* 0x000fe400078e0203 */
        /* <DEDUP_REMOVED lines=10> */
[----:B---3--:R-:W-:Y:S01]  /*bd00*/  STG.E.128 [R2.64], R36 ;  /* 0x0000002402007986 */ /* 0x008fe2000c101d10 */
[----:B------:R-:W-:Y:S02]  /*bd10*/  IADD3.X R45, R3, UR5, RZ, P0, !PT ;  /* 0x00000005032d7c10 */ /* 0x000fe400087fe4ff */
[----:B------:R-:W-:-:S03]  /*bd20*/  IADD3 R14, P0, R44, UR7, RZ ;  /* 0x000000072c0e7c10 */ /* 0x000fc6000ff1e0ff */
[----:B------:R-:W-:Y:S01]  /*bd30*/  STG.E.128 [R44.64], R32 ;  /* 0x000000202c007986 */ /* 0x000fe2000c101d10 */
[----:B------:R-:W-:Y:S02]  /*bd40*/  IADD3.X R15, R45, UR5, RZ, P0, !PT ;  /* 0x000000052d0f7c10 */ /* 0x000fe400087fe4ff */
[----:B------:R-:W-:-:S03]  /*bd50*/  IADD3 R12, P0, R14, UR7, RZ ;  /* 0x000000070e0c7c10 */ /* 0x000fc6000ff1e0ff */
[----:B--2---:R-:W-:Y:S01]  /*bd60*/  STG.E.128 [R14.64], R28 ;  /* 0x0000001c0e007986 */ /* 0x004fe2000c101d10 */
[----:B------:R-:W-:Y:S02]  /*bd70*/  IADD3.X R13, R15, UR5, RZ, P0, !PT ;  /* 0x000000050f0d7c10 */ /* 0x000fe400087fe4ff */
[----:B------:R-:W-:-:S03]  /*bd80*/  IADD3 R6, P0, R12, UR7, RZ ;  /* 0x000000070c067c10 */ /* 0x000fc6000ff1e0ff */
[----:B-1----:R-:W-:Y:S01]  /*bd90*/  STG.E.128 [R12.64], R24 ;  /* 0x000000180c007986 */ /* 0x002fe2000c101d10 */
[----:B------:R-:W-:Y:S02]  /*bda0*/  IADD3.X R7, R13, UR5, RZ, P0, !PT ;  /* 0x000000050d077c10 */ /* 0x000fe400087fe4ff */
[----:B------:R-:W-:-:S03]  /*bdb0*/  IADD3 R4, P0, R6, UR7, RZ ;  /* 0x0000000706047c10 */ /* 0x000fc6000ff1e0ff */
[----:B------:R-:W-:Y:S01]  /*bdc0*/  STG.E.128 [R6.64], R20 ;  /* 0x0000001406007986 */ /* 0x000fe2000c101d10 */
[----:B------:R-:W-:Y:S02]  /*bdd0*/  IADD3.X R5, R7, UR5, RZ, P0, !PT ;  /* 0x0000000507057c10 */ /* 0x000fe400087fe4ff */
[----:B------:R-:W-:-:S03]  /*bde0*/  IADD3 R46, P0, R4, UR7, RZ ;  /* 0x00000007042e7c10 */ /* 0x000fc6000ff1e0ff */
[----:B------:R-:W-:Y:S01]  /*bdf0*/  STG.E.128 [R4.64], R16 ;  /* 0x0000001004007986 */ /* 0x000fe2000c101d10 */
[----:B------:R-:W-:Y:S02]  /*be00*/  IADD3.X R47, R5, UR5, RZ, P0, !PT ;  /* 0x00000005052f7c10 */ /* 0x000fe400087fe4ff */
[----:B------:R-:W-:-:S03]  /*be10*/  IADD3 R48, P0, R46, UR7, RZ ;  /* 0x000000072e307c10 */ /* 0x000fc6000ff1e0ff */
[----:B------:R-:W-:Y:S01]  /*be20*/  STG.E.128 [R46.64], R8 ;  /* 0x000000082e007986 */ /* 0x000fe2000c101d10 */
[----:B------:R-:W-:-:S05]  /*be30*/  IADD3.X R49, R47, UR5, RZ, P0, !PT ;  /* 0x000000052f317c10 */ /* 0x000fca00087fe4ff */
[----:B------:R-:W-:Y:S01]  /*be40*/  STG.E.128 [R48.64], R40 ;  /* 0x0000002830007986 */ /* 0x000fe2000c101d10 */
[----:B------:R-:W-:Y:S05]  /*be50*/  EXIT ;  /* 0x000000000000794d */ /* 0x000fea0003800000 */
.L_x_599:
        /* <DEDUP_REMOVED lines=9> */
[----:B------:R-:W-:Y:S01]  /*bef0*/  UMOV UR7, 0x5 ;  /* 0x0000000500077882 */ /* 0x000fe20000000000 */
[----:B------:R-:W-:Y:S01]  /*bf00*/  SHF.R.S32.HI R2, RZ, 0x3, R2 ;  /* 0x00000003ff027819 */ /* 0x000fe20000011402 */
[----:B------:R-:W-:Y:S01]  /*bf10*/  IMAD R6, R6, c[0x0][0x1f0], RZ ;  /* 0x00007c0006067a24 */ /* 0x000fe200078e02ff */
[----:B------:R-:W-:Y:S01]  /*bf20*/  USHF.L.U64.HI UR5, UR4, UR7, UR5 ;  /* 0x0000000704057299 */ /* 0x000fe20008010205 */
[C---:B------:R-:W-:Y:S01]  /*bf30*/  IMAD.IADD R8, R80.reuse, 0x1, -R3 ;  /* 0x0000000150087824 */ /* 0x040fe200078e0a03 */
[----:B------:R-:W-:Y:S01]  /*bf40*/  LOP3.LUT P6, RZ, R80, 0x7, RZ, 0xc0, !PT ;  /* 0x0000000750ff7812 */ /* 0x000fe200078cc0ff */
[----:B------:R-:W-:Y:S01]  /*bf50*/  IMAD R3, R11, c[0x0][0x1e4], R4 ;  /* 0x000079000b037a24 */ /* 0x000fe200078e0204 */
[----:B------:R-:W-:Y:S01]  /*bf60*/  IADD3 R10, R2, 0x20, RZ ;  /* 0x00000020020a7810 */ /* 0x000fe20007ffe0ff */
[----:B------:R-:W-:Y:S01]  /*bf70*/  IMAD.SHL.U32 R8, R8, 0x8, RZ ;  /* 0x0000000808087824 */ /* 0x000fe200078e00ff */
[----:B------:R-:W2:Y:S01]  /*bf80*/  LDC.U8 R4, c[0x0][0x328] ;  /* 0x0000ca00ff047b82 */ /* 0x000ea20000000000 */
[----:B------:R-:W-:-:S03]  /*bf90*/  IMAD R5, R15, c[0x0][0x1f4], R6 ;  /* 0x00007d000f057a24 */ /* 0x000fc600078e0206 */
[----:B------:R-:W-:Y:S02]  /*bfa0*/  SHF.R.S32.HI R9, RZ, 0x1f, R8 ;  /* 0x0000001fff097819 */ /* 0x000fe40000011408 */
[----:B-1----:R-:W-:-:S03]  /*bfb0*/  ISETP.NE.AND P0, PT, R0, RZ, PT ;  /* 0x000000ff0000720c */ /* 0x002fc60003f05270 */
[----:B------:R-:W-:-:S04]  /*bfc0*/  IMAD.WIDE.U32 R8, R11, c[0x0][0x1e0], R8 ;  /* 0x000078000b087a25 */ /* 0x000fc800078e0008 */
        /* <DEDUP_REMOVED lines=16> */
[----:B------:R-:W-:Y:S01]  /*c0d0*/  @P0 IMAD.MOV.U32 R8, RZ, RZ, 0x1 ;  /* 0x00000001ff080424 */ /* 0x000fe200078e00ff */
[----:B------:R-:W-:Y:S01]  /*c0e0*/  @!P0 SEL R6, R3, c[0x0][0x234], !P1 ;  /* 0x00008d0003068a07 */ /* 0x000fe20004800000 */
[----:B------:R-:W-:Y:S01]  /*c0f0*/  STG.E.128 [R18.64], RZ ;  /* 0x000000ff12007986 */ /* 0x000fe2000c101d10 */
[----:B------:R-:W-:Y:S02]  /*c100*/  IADD3.X R13, R19, UR5, RZ, P2, !PT ;  /* 0x00000005130d7c10 */ /* 0x000fe400097fe4ff */
[----:B------:R-:W-:Y:S01]  /*c110*/  IADD3 R16, P2, R12, UR6, RZ ;  /* 0x000000060c107c10 */ /* 0x000fe2000ff5e0ff */
[----:B------:R-:W-:Y:S01]  /*c120*/  @!P0 IMAD R8, R6, c[0x0][0x1c0], RZ ;  /* 0x0000700006088a24 */ /* 0x000fe200078e02ff */
[----:B------:R-:W-:Y:S01]  /*c130*/  ISETP.NE.AND P1, PT, R4, RZ, PT ;  /* 0x000000ff0400720c */ /* 0x000fe20003f25270 */
[----:B------:R1:W-:Y:S01]  /*c140*/  STG.E.128 [R12.64], RZ ;  /* 0x000000ff0c007986 */ /* 0x0003e2000c101d10 */
[----:B------:R-:W-:Y:S01]  /*c150*/  IADD3.X R17, R13, UR5, RZ, P2, !PT ;  /* 0x000000050d117c10 */ /* 0x000fe200097fe4ff */
[C---:B------:R-:W-:Y:S01]  /*c160*/  IMAD R8, R11.reuse, R8, RZ ;  /* 0x000000080b087224 */ /* 0x040fe200078e02ff */
[----:B------:R-:W-:Y:S01]  /*c170*/  ISETP.EQ.AND P1, PT, R0, RZ, P1 ;  /* 0x000000ff0000720c */ /* 0x000fe20000f22270 */
[----:B------:R-:W-:Y:S01]  /*c180*/  IMAD R11, R11, c[0x0][0x214], RZ ;  /* 0x000085000b0b7a24 */ /* 0x000fe200078e02ff */
[----:B------:R-:W-:Y:S01]  /*c190*/  IADD3 R4, P2, R16, UR6, RZ ;  /* 0x0000000610047c10 */ /* 0x000fe2000ff5e0ff */
[----:B------:R-:W-:Y:S01]  /*c1a0*/  @P0 IMAD.MOV.U32 R0, RZ, RZ, c[0x0][0x210] ;  /* 0x00008400ff000624 */ /* 0x000fe200078e00ff */
[----:B------:R-:W-:Y:S01]  /*c1b0*/  SEL R8, R8, RZ, !P1 ;  /* 0x000000ff08087207 */ /* 0x000fe20004800000 */
[----:B------:R-:W-:Y:S01]  /*c1c0*/  @!P0 IMAD.MOV.U32 R0, RZ, RZ, 0x1 ;  /* 0x00000001ff008424 */ /* 0x000fe200078e00ff */
[----:B------:R-:W-:Y:S01]  /*c1d0*/  IADD3.X R5, R17, UR5, RZ, P2, !PT ;  /* 0x0000000511057c10 */ /* 0x000fe200097fe4ff */
[----:B------:R2:W-:Y:S01]  /*c1e0*/  STG.E.128 [R16.64], RZ ;  /* 0x000000ff10007986 */ /* 0x0005e2000c101d10 */
[----:B------:R-:W-:Y:S01]  /*c1f0*/  IADD3 R14, P2, R4, UR6, RZ ;  /* 0x00000006040e7c10 */ /* 0x000fe2000ff5e0ff */
[----:B------:R-:W-:Y:S01]  /*c200*/  IMAD R6, R15, R6, R8 ;  /* 0x000000060f067224 */ /* 0x000fe200078e0208 */
[C---:B------:R-:W-:Y:S01]  /*c210*/  IADD3 R3, -R87.reuse, c[0x0][0x214], RZ ;  /* 0x0000850057037a10 */ /* 0x040fe20007ffe1ff */
[----:B------:R-:W-:Y:S01]  /*c220*/  IMAD R87, R87, R0, RZ ;  /* 0x0000000057577224 */ /* 0x000fe200078e02ff */
[----:B------:R-:W-:Y:S01]  /*c230*/  IADD3.X R15, R5, UR5, RZ, P2, !PT ;  /* 0x00000005050f7c10 */ /* 0x000fe200097fe4ff */
[----:B------:R3:W-:Y:S01]  /*c240*/  STG.E.128 [R4.64], RZ ;  /* 0x000000ff04007986 */ /* 0x0007e2000c101d10 */
[----:B------:R-:W-:-:S02]  /*c250*/  ISETP.GE.OR P2, PT, R2, R3, P6 ;  /* 0x000000030200720c */ /* 0x000fc40003746670 */
[----:B------:R-:W-:Y:S01]  /*c260*/  SHF.R.S32.HI R7, RZ, 0x1f, R11 ;  /* 0x0000001fff077819 */ /* 0x000fe2000001140b */
[----:B------:R4:W-:Y:S01]  /*c270*/  STG.E.128 [R14.64], RZ ;  /* 0x000000ff0e007986 */ /* 0x0009e2000c101d10 */
[----:B------:R-:W-:Y:S02]  /*c280*/  SEL R11, R11, RZ, P1 ;  /* 0x000000ff0b0b7207 */ /* 0x000fe40000800000 */
[----:B------:R-:W-:Y:S02]  /*c290*/  SHF.R.S32.HI R9, RZ, 0x1f, R6 ;  /* 0x0000001fff097819 */ /* 0x000fe40000011406 */
[----:B-1----:R-:W-:Y:S02]  /*c2a0*/  IADD3 R12, P0, R14, UR6, RZ ;  /* 0x000000060e0c7c10 */ /* 0x002fe4000ff1e0ff */
[----:B------:R-:W-:Y:S02]  /*c2b0*/  IADD3 R8, R2, 0x10, RZ ;  /* 0x0000001002087810 */ /* 0x000fe40007ffe0ff */
[----:B------:R-:W-:-:S02]  /*c2c0*/  IADD3.X R13, R15, UR5, RZ, P0, !PT ;  /* 0x000000050f0d7c10 */ /* 0x000fc400087fe4ff */
[----:B------:R-:W-:Y:S02]  /*c2d0*/  ISETP.GE.OR P5, PT, R10, R3, P6 ;  /* 0x000000030a00720c */ /* 0x000fe400037a6670 */
[----:B------:R-:W-:Y:S01]  /*c2e0*/  IADD3 R18, P3, R12, UR6, RZ ;  /* 0x000000060c127c10 */ /* 0x000fe2000ff7e0ff */
[----:B------:R1:W-:Y:S03]  /*c2f0*/  STG.E.128 [R12.64], RZ ;  /* 0x000000ff0c007986 */ /* 0x0003e6000c101d10 */
[----:B------:R-:W-:Y:S02]  /*c300*/  IADD3.X R19, R13, UR5, RZ, P3, !PT ;  /* 0x000000050d137c10 */ /* 0x000fe40009ffe4ff */
[----:B--2---:R-:W-:Y:S02]  /*c310*/  IADD3 R16, P3, R18, UR6, RZ ;  /* 0x0000000612107c10 */ /* 0x004fe4000ff7e0ff */
[----:B---3--:R-:W-:Y:S01]  /*c320*/  SEL R4, R7, RZ, P1 ;  /* 0x000000ff07047207 */ /* 0x008fe20000800000 */
[----:B------:R2:W-:Y:S01]  /*c330*/  STG.E.128 [R18.64], RZ ;  /* 0x000000ff12007986 */ /* 0x0005e2000c101d10 */
[----:B------:R-:W-:Y:S01]  /*c340*/  IADD3 R5, P1, P0, R87, R11, R6 ;  /* 0x0000000b57057210 */ /* 0x000fe2000783e006 */
[-C--:B------:R-:W-:Y:S01]  /*c350*/  @!P2 IMAD R6, R2, R0.reuse, RZ ;  /* 0x000000000206a224 */ /* 0x080fe200078e02ff */
[----:B------:R-:W-:Y:S01]  /*c360*/  SHF.R.S32.HI R7, RZ, 0x1f, R87 ;  /* 0x0000001fff077819 */ /* 0x000fe20000011457 */
[----:B------:R-:W-:Y:S01]  /*c370*/  @!P5 IMAD R10, R10, R0, RZ ;  /* 0x000000000a0ad224 */ /* 0x000fe200078e02ff */
[----:B------:R-:W-:-:S02]  /*c380*/  IADD3 R11, R2, 0x30, RZ ;  /* 0x00000030020b7810 */ /* 0x000fc40007ffe0ff */
[----:B------:R-:W-:Y:S02]  /*c390*/  IADD3.X R4, R7, R4, R9, P1, P0 ;  /* 0x0000000407047210 */ /* 0x000fe40000fe0409 */
[----:B------:R-:W-:Y:S02]  /*c3a0*/  ISETP.GE.OR P1, PT, R8, R3, P6 ;  /* 0x000000030800720c */ /* 0x000fe40003726670 */
[C---:B------:R-:W-:Y:S02]  /*c3b0*/  @!P2 IADD3 R7, P0, R6.reuse, R5, RZ ;  /* 0x000000050607a210 */ /* 0x040fe40007f1e0ff */
[----:B------:R-:W-:Y:S02]  /*c3c0*/  ISETP.GE.OR P4, PT, R11, R3, P6 ;  /* 0x000000030b00720c */ /* 0x000fe40003786670 */
[----:B------:R-:W-:Y:S02]  /*c3d0*/  @!P2 LEA.HI.X.SX32 R6, R6, R4, 0x1, P0 ;  /* 0x000000040606a211 */ /* 0x000fe400000f0eff */
[----:B----4-:R-:W-:Y:S01]  /*c3e0*/  @!P2 LEA R14, P0, R7, c[0x0][0x200], 0x2 ;  /* 0x00008000070eaa11 */ /* 0x010fe200078010ff */
[----:B-1----:R-:W-:Y:S01]  /*c3f0*/  @!P2 IMAD.MOV.U32 R12, RZ, RZ, 0x7f800000 ;  /* 0x7f800000ff0ca424 */ /* 0x002fe200078e00ff */
[----:B------:R-:W-:-:S02]  /*c400*/  IADD3.X R17, R19, UR5, RZ, P3, !PT ;  /* 0x0000000513117c10 */ /* 0x000fc40009ffe4ff */
[----:B------:R-:W-:Y:S01]  /*c410*/  @!P2 LEA.HI.X R15, R7, c[0x0][0x204], R6, 0x2, P0 ;  /* 0x00008100070faa11 */ /* 0x000fe200000f1406 */
[-C--:B------:R-:W-:Y:S01]  /*c420*/  @!P1 IMAD R6, R8, R0.reuse, RZ ;  /* 0x0000000008069224 */ /* 0x080fe200078e02ff */
[----:B------:R-:W-:Y:S01]  /*c430*/  IADD3 R9, R2, 0x40, RZ ;  /* 0x0000004002097810 */ /* 0x000fe20007ffe0ff */
[----:B------:R1:W-:Y:S01]  /*c440*/  STG.E.128 [R16.64], RZ ;  /* 0x000000ff10007986 */ /* 0x0003e2000c101d10 */
[----:B--2---:R-:W-:Y:S02]  /*c450*/  @!P1 IMAD.MOV.U32 R18, RZ, RZ, 0x7f800000 ;  /* 0x7f800000ff129424 */ /* 0x004fe400078e00ff */
[C---:B------:R-:W-:Y:S01]  /*c460*/  @!P1 IADD3 R7, P0, R6.reuse, R5, RZ ;  /* 0x0000000506079210 */ /* 0x040fe20007f1e0ff */
[----:B------:R2:W-:Y:S01]  /*c470*/  @!P2 STG.E [R14.64], R12 ;  /* 0x0000000c0e00a986 */ /* 0x0005e2000c101910 */
[----:B------:R-:W-:Y:S01]  /*c480*/  ISETP.GE.OR P3, PT, R9, R3, P6 ;  /* 0x000000030900720c */ /* 0x000fe20003766670 */
[----:B------:R-:W-:Y:S01]  /*c490*/  @!P4 IMAD R11, R11, R0, RZ ;  /* 0x000000000b0bc224 */ /* 0x000fe200078e02ff */
[----:B------:R-:W-:-:S02]  /*c4a0*/  @!P1 LEA.HI.X.SX32 R6, R6, R4, 0x1, P0 ;  /* 0x0000000406069211 */ /* 0x000fc400000f0eff */
[C---:B------:R-:W-:Y:S02]  /*c4b0*/  @!P1 LEA R20, P2, R7.reuse, c[0x0][0x200], 0x2 ;  /* 0x0000800007149a11 */ /* 0x040fe400078410ff */
[CC--:B------:R-:W-:Y:S02]  /*c4c0*/  @!P5 IADD3 R8, P0, R10.reuse, R5.reuse, RZ ;  /* 0x000000050a08d210 */ /* 0x0c0fe40007f1e0ff */
[----:B------:R-:W-:Y:S02]  /*c4d0*/  @!P1 LEA.HI.X R21, R7, c[0x0][0x204], R6, 0x2, P2 ;  /* 0x0000810007159a11 */ /* 0x000fe400010f1406 */
[----:B------:R-:W-:Y:S02]  /*c4e0*/  @!P5 LEA.HI.X.SX32 R7, R10, R4, 0x1, P0 ;  /* 0x000000040a07d211 */ /* 0x000fe400000f0eff */
[----:B------:R-:W-:Y:S01]  /*c4f0*/  IADD3 R6, R2, 0x50, RZ ;  /* 0x0000005002067810 */ /* 0x000fe20007ffe0ff */
[----:B------:R-:W-:Y:S01]  /*c500*/  @!P3 IMAD R9, R9, R0, RZ ;  /* 0x000000000909b224 */ /* 0x000fe200078e02ff */
[----:B------:R-:W-:Y:S01]  /*c510*/  @!P4 IADD3 R10, P0, R11, R5, RZ ;  /* 0x000000050b0ac210 */ /* 0x000fe20007f1e0ff */
[----:B------:R3:W-:Y:S01]  /*c520*/  @!P1 STG.E [R20.64], R18 ;  /* 0x0000001214009986 */ /* 0x0007e2000c101910 */
[----:B------:R-:W-:Y:S01]  /*c530*/  @!P3 IMAD.MOV.U32 R19, RZ, RZ, 0x7f800000 ;  /* 0x7f800000ff13b424 */ /* 0x000fe200078e00ff */
[----:B-1----:R-:W-:-:S04]  /*c540*/  @!P5 LEA R16, P2, R8, c[0x0][0x200], 0x2 ;  /* 0x000080000810da11 */ /* 0x002fc800078410ff */
[----:B------:R-:W-:Y:S02]  /*c550*/  @!P5 LEA.HI.X R17, R8, c[0x0][0x204], R7, 0x2, P2 ;  /* 0x000081000811da11 */ /* 0x000fe400010f1407 */
[----:B------:R-:W-:Y:S02]  /*c560*/  ISETP.GE.OR P2, PT, R6, R3, P6 ;  /* 0x000000030600720c */ /* 0x000fe40003746670 */
[----:B------:R-:W-:Y:S02]  /*c570*/  @!P4 LEA.HI.X.SX32 R7, R11, R4, 0x1, P0 ;  /* 0x000000040b07c211 */ /* 0x000fe400000f0eff */
[----:B--2---:R-:W-:Y:S02]  /*c580*/  @!P4 LEA R14, P0, R10, c[0x0][0x200], 0x2 ;  /* 0x000080000a0eca11 */ /* 0x004fe400078010ff */
[----:B------:R-:W-:Y:S02]  /*c590*/  IADD3 R8, R2, 0x60, RZ ;  /* 0x0000006002087810 */ /* 0x000fe40007ffe0ff */
[----:B------:R-:W-:-:S02]  /*c5a0*/  @!P4 LEA.HI.X R15, R10, c[0x0][0x204], R7, 0x2, P0 ;  /* 0x000081000a0fca11 */ /* 0x000fc400000f1407 */
[C---:B------:R-:W-:Y:S02]  /*c5b0*/  @!P3 IADD3 R7, P0, R9.reuse, R5, RZ ;  /* 0x000000050907b210 */ /* 0x040fe40007f1e0ff */
[----:B------:R-:W-:Y:S01]  /*c5c0*/  ISETP.GE.OR P1, PT, R8, R3, P6 ;  /* 0x000000030800720c */ /* 0x000fe20003726670 */
[----:B------:R-:W-:Y:S01]  /*c5d0*/  @!P2 IMAD R6, R6, R0, RZ ;  /* 0x000000000606a224 */ /* 0x000fe200078e02ff */
[----:B------:R-:W-:Y:S01]  /*c5e0*/  @!P3 LEA.HI.X.SX32 R10, R9, R4, 0x1, P0 ;  /* 0x00000004090ab211 */ /* 0x000fe200000f0eff */
[----:B------:R-:W-:Y:S01]  /*c5f0*/  @!P2 IMAD.MOV.U32 R25, RZ, RZ, 0x7f800000 ;  /* 0x7f800000ff19a424 */ /* 0x000fe200078e00ff */
[C---:B------:R-:W-:Y:S02]  /*c600*/  @!P3 LEA R12, P0, R7.reuse, c[0x0][0x200], 0x2 ;  /* 0x00008000070cba11 */ /* 0x040fe400078010ff */
[----:B------:R-:W-:Y:S02]  /*c610*/  IADD3 R2, R2, 0x70, RZ ;  /* 0x0000007002027810 */ /* 0x000fe40007ffe0ff */
[----:B------:R-:W-:-:S02]  /*c620*/  @!P3 LEA.HI.X R13, R7, c[0x0][0x204], R10, 0x2, P0 ;  /* 0x00008100070dba11 */ /* 0x000fc400000f140a */
[----:B------:R-:W-:Y:S02]  /*c630*/  @!P2 IADD3 R7, P0, R6, R5, RZ ;  /* 0x000000050607a210 */ /* 0x000fe40007f1e0ff */
[----:B------:R-:W-:Y:S01]  /*c640*/  ISETP.GE.OR P6, PT, R2, R3, P6 ;  /* 0x000000030200720c */ /* 0x000fe200037c6670 */
[----:B------:R-:W-:Y:S01]  /*c650*/  @!P1 IMAD R8, R8, R0, RZ ;  /* 0x0000000008089224 */ /* 0x000fe200078e02ff */
[----:B------:R-:W-:Y:S01]  /*c660*/  @!P2 LEA.HI.X.SX32 R6, R6, R4, 0x1, P0 ;  /* 0x000000040606a211 */ /* 0x000fe200000f0eff */
[----:B------:R-:W-:Y:S01]  /*c670*/  @!P1 IMAD.MOV.U32 R23, RZ, RZ, 0x7f800000 ;  /* 0x7f800000ff179424 */ /* 0x000fe200078e00ff */
[----:B------:R-:W-:-:S04]  /*c680*/  @!P2 LEA R10, P0, R7, c[0x0][0x200], 0x2 ;  /* 0x00008000070aaa11 */ /* 0x000fc800078010ff */
[----:B------:R-:W-:Y:S01]  /*c690*/  @!P2 LEA.HI.X R11, R7, c[0x0][0x204], R6, 0x2, P0 ;  /* 0x00008100070baa11 */ /* 0x000fe200000f1406 */
[----:B------:R-:W-:Y:S01]  /*c6a0*/  @!P5 IMAD.MOV.U32 R7, RZ, RZ, 0x7f800000 ;  /* 0x7f800000ff07d424 */ /* 0x000fe200078e00ff */
[----:B------:R-:W-:-:S04]  /*c6b0*/  @!P1 IADD3 R6, P0, R8, R5, RZ ;  /* 0x0000000508069210 */ /* 0x000fc80007f1e0ff */
[----:B------:R-:W-:Y:S01]  /*c6c0*/  @!P1 LEA.HI.X.SX32 R9, R8, R4, 0x1, P0 ;  /* 0x0000000408099211 */ /* 0x000fe200000f0eff */
[----:B------:R1:W-:Y:S01]  /*c6d0*/  @!P5 STG.E [R16.64], R7 ;  /* 0x000000071000d986 */ /* 0x0003e2000c101910 */
[----:B---3--:R-:W-:-:S04]  /*c6e0*/  @!P1 LEA R20, P0, R6, c[0x0][0x200], 0x2 ;  /* 0x0000800006149a11 */ /* 0x008fc800078010ff */
[----:B------:R-:W-:Y:S01]  /*c6f0*/  @!P1 LEA.HI.X R21, R6, c[0x0][0x204], R9, 0x2, P0 ;  /* 0x0000810006159a11 */ /* 0x000fe200000f1409 */
[----:B------:R-:W-:-:S05]  /*c700*/  @!P4 IMAD.MOV.U32 R9, RZ, RZ, 0x7f800000 ;  /* 0x7f800000ff09c424 */ /* 0x000fca00078e00ff */
[----:B------:R1:W-:Y:S04]  /*c710*/  @!P4 STG.E [R14.64], R9 ;  /* 0x000000090e00c986 */ /* 0x0003e8000c101910 */
[----:B------:R1:W-:Y:S04]  /*c720*/  @!P3 STG.E [R12.64], R19 ;  /* 0x000000130c00b986 */ /* 0x0003e8000c101910 */
[----:B------:R1:W-:Y:S04]  /*c730*/  @!P2 STG.E [R10.64], R25 ;  /* 0x000000190a00a986 */ /* 0x0003e8000c101910 */
[----:B------:R1:W-:Y:S01]  /*c740*/  @!P1 STG.E [R20.64], R23 ;  /* 0x0000001714009986 */ /* 0x0003e2000c101910 */
        /* <DEDUP_REMOVED lines=9> */
.L_x_610:
        /* <DEDUP_REMOVED lines=10> */
.L_x_1140:


//--------------------- .text._ZN5flash16flash_fwd_kernelI23Flash_fwd_kernel_traitsILi64ELi128ELi64ELi4ELb0ELb0EN7cutlass10bfloat16_tE19Flash_kernel_traitsILi64ELi128ELi64ELi4ES3_EELb1ELb1ELb0ELb0ELb0ELb1ELb0ELb0EEEvNS_16Flash_fwd_paramsE --------------------------
	.section	.text._ZN5flash16flash_fwd_kernelI23Flash_fwd_kernel_traitsILi64ELi128ELi64ELi4ELb0ELb0EN7cutlass10bfloat16_tE19Flash_kernel_traitsILi64ELi128ELi64ELi4ES3_EELb1ELb1ELb0ELb0ELb0ELb1ELb0ELb0EEEvNS_16Flash_fwd_paramsE,"ax",@progbits
	.sectioninfo	@"SHI_REGISTERS=255"
	.align	128
        .global         _ZN5flash16flash_fwd_kernelI23Flash_fwd_kernel_traitsILi64ELi128ELi64ELi4ELb0ELb0EN7cutlass10bfloat16_tE19Flash_kernel_traitsILi64ELi128ELi64ELi4ES3_EELb1ELb1ELb0ELb0ELb0ELb1ELb0ELb0EEEvNS_16Flash_fwd_paramsE
        .type           _ZN5flash16flash_fwd_kernelI23Flash_fwd_kernel_traitsILi64ELi128ELi64ELi4ELb0ELb0EN7cutlass10bfloat16_tE19Flash_kernel_traitsILi64ELi128ELi64ELi4ES3_EELb1ELb1ELb0ELb0ELb0ELb1ELb0ELb0EEEvNS_16Flash_fwd_paramsE,@function
        .size           _ZN5flash16flash_fwd_kernelI23Flash_fwd_kernel_traitsILi64ELi128ELi64ELi4ELb0ELb0EN7cutlass10bfloat16_tE19Flash_kernel_traitsILi64ELi128ELi64ELi4ES3_EELb1ELb1ELb0ELb0ELb0ELb1ELb0ELb0EEEvNS_16Flash_fwd_paramsE,(.L_x_1141 - _ZN5flash16flash_fwd_kernelI23Flash_fwd_kernel_traitsILi64ELi128ELi64ELi4ELb0ELb0EN7cutlass10bfloat16_tE19Flash_kernel_traitsILi64ELi128ELi64ELi4ES3_EELb1ELb1ELb0ELb0ELb0ELb1ELb0ELb0EEEvNS_16Flash_fwd_paramsE)
        .other          _ZN5flash16flash_fwd_kernelI23Flash_fwd_kernel_traitsILi64ELi128ELi64ELi4ELb0ELb0EN7cutlass10bfloat16_tE19Flash_kernel_traitsILi64ELi128ELi64ELi4ES3_EELb1ELb1ELb0ELb0ELb0ELb1ELb0ELb0EEEvNS_16Flash_fwd_paramsE,@"STO_CUDA_ENTRY STV_DEFAULT"
_ZN5flash16flash_fwd_kernelI23Flash_fwd_kernel_traitsILi64ELi128ELi64ELi4ELb0ELb0EN7cutlass10bfloat16_tE19Flash_kernel_traitsILi64ELi128ELi64ELi4ES3_EELb1ELb1ELb0ELb0ELb0ELb1ELb0ELb0EEEvNS_16Flash_fwd_paramsE:
.text._ZN5flash16flash_fwd_kernelI23Flash_fwd_kernel_traitsILi64ELi128ELi64ELi4ELb0ELb0EN7cutlass10bfloat16_tE19Flash_kernel_traitsILi64ELi128ELi64ELi4ES3_EELb1ELb1ELb0ELb0ELb0ELb1ELb0ELb0EEEvNS_16Flash_fwd_paramsE:
        /* <DEDUP_REMOVED lines=9> */
[----:B------:R-:W-:-:S03]  /*0090*/  IMAD.MOV.U32 R222, RZ, RZ, c[0x0][0x2f8] ;  /* 0x0000be00ffde7624 */ /* 0x000fc600078e00ff */
[----:B------:R-:W-:Y:S01]  /*00a0*/  @P1 MOV R3, R116 ;  /* 0x0000007400031202 */ /* 0x000fe20000000f00 */
[----:B------:R-:W-:-:S05]  /*00b0*/  @P1 IMAD.MOV.U32 R2, RZ, RZ, R222 ;  /* 0x000000ffff021224 */ /* 0x000fca00078e00de */
[----:B------:R1:W3:Y:S01]  /*00c0*/  @P1 LDG.E.64 R4, [R2.64] ;  /* 0x0000001602041981 */ /* 0x0002e2000c1e1b00 */
[----:B------:R-:W-:Y:S01]  /*00d0*/  ISETP.NE.U32.AND P3, PT, RZ, c[0x0][0x240], PT ;  /* 0x00009000ff007a0c */ /* 0x000fe20003f65070 */
[----:B------:R-:W-:Y:S01]  /*00e0*/  IMAD.MOV.U32 R196, RZ, RZ, -0x1 ;  /* 0xffffffffffc47424 */ /* 0x000fe200078e00ff */
[----:B------:R-:W4:Y:S01]  /*00f0*/  LDC.U8 R0, c[0x0][0x312] ;  /* 0x0000c480ff007b82 */ /* 0x000f220000000000 */
[----:B------:R-:W4:Y:S01]  /*0100*/  S2R R123, SR_CTAID.X ;  /* 0x00000000007b7919 */ /* 0x000f220000002500 */
[----:B------:R-:W-:-:S03]  /*0110*/  ISETP.NE.AND.EX P3, PT, RZ, c[0x0][0x244], PT, P3 ;  /* 0x00009100ff007a0c */ /* 0x000fc60003f65330 */
[----:B------:R-:W4:Y:S04]  /*0120*/  S2R R18, SR_CTAID.Z ;  /* 0x0000000000127919 */ /* 0x000f280000002700 */
[----:B------:R-:W4:Y:S04]  /*0130*/  S2R R126, SR_TID.X ;  /* 0x00000000007e7919 */ /* 0x000f280000002100 */
[----:B-1----:R-:W1:Y:S01]  /*0140*/  S2R R3, SR_CTAID.Y ;  /* 0x0000000000037919 */ /* 0x002e620000002600 */
[----:B----4-:R-:W-:Y:S02]  /*0150*/  ISETP.NE.AND P4, PT, R0, RZ, PT ;  /* 0x000000ff0000720c */ /* 0x010fe40003f85270 */
[----:B-1----:R-:W-:-:S04]  /*0160*/  LOP3.LUT R2, R18, R123, R3, 0xfe, !PT ;  /* 0x0000007b12027212 */ /* 0x002fc800078efe03 */
[----:B------:R-:W-:Y:S01]  /*0170*/  LOP3.LUT P2, RZ, R2, R126, RZ, 0xfc, !PT ;  /* 0x0000007e02ff7212 */ /* 0x000fe2000784fcff */
[----:B------:R-:W-:-:S12]  /*0180*/  IMAD.MOV.U32 R2, RZ, RZ, 0x4 ;  /* 0x00000004ff027424 */ /* 0x000fd800078e00ff */
[----:B------:R-:W-:Y:S02]  /*0190*/  @!P2 IMAD.MOV.U32 R8, RZ, RZ, c[0x0][0x308] ;  /* 0x0000c200ff08a624 */ /* 0x000fe400078e00ff */
[----:B------:R-:W-:Y:S01]  /*01a0*/  @!P2 IMAD.MOV.U32 R9, RZ, RZ, c[0x0][0x30c] ;  /* 0x0000c300ff09a624 */ /* 0x000fe200078e00ff */
[----:B--2---:R-:W1:Y:S08]  /*01b0*/  @P1 R2UR UR20, R6 ;  /* 0x00000000061413c2 */ /* 0x004e7000000e0000 */
[----:B------:R2:W4:Y:S01]  /*01c0*/  @P1 R2UR UR21, R7 ;  /* 0x00000000071513c2 */ /* 0x00052200000e0000 */
[----:B---3--:R-:W-:-:S05]  /*01d0*/  @P1 IADD3 R222, P0, R4, c[0x0][0x300], RZ ;  /* 0x0000c00004de1a10 */ /* 0x008fca0007f1e0ff */
[----:B------:R-:W-:Y:S01]  /*01e0*/  @P1 IMAD.X R116, RZ, RZ, R5, P0 ;  /* 0x000000ffff741224 */ /* 0x000fe200000e0605 */
[----:B------:R-:W-:Y:S02]  /*01f0*/  ISETP.NE.U32.AND P0, PT, RZ, c[0x0][0x250], PT ;  /* 0x00009400ff007a0c */ /* 0x000fe40003f05070 */
[----:B------:R-:W-:Y:S02]  /*0200*/  ISETP.EQ.U32.AND P1, PT, RZ, c[0x0][0x248], PT ;  /* 0x00009200ff007a0c */ /* 0x000fe40003f22070 */
[----:B------:R-:W-:Y:S02]  /*0210*/  ISETP.NE.AND.EX P0, PT, RZ, c[0x0][0x254], PT, P0 ;  /* 0x00009500ff007a0c */ /* 0x000fe40003f05300 */
[----:B-1----:R-:W-:Y:S02]  /*0220*/  MOV R4, UR20 ;  /* 0x0000001400047c02 */ /* 0x002fe40008000f00 */
[----:B------:R-:W-:Y:S01]  /*0230*/  ISETP.EQ.OR.EX P1, PT, RZ, c[0x0][0x24c], !P4, P1 ;  /* 0x00009300ff007a0c */ /* 0x000fe20006722710 */
[----:B--2---:R-:W-:-:S04]  /*0240*/  IMAD.WIDE R6, R3, R2, c[0x0][0x240] ;  /* 0x0000900003067625 */ /* 0x004fc800078e0202 */
[----:B----4-:R-:W-:-:S05]  /*0250*/  IMAD.U32 R5, RZ, RZ, UR21 ;  /* 0x00000015ff057e24 */ /* 0x010fca000f8e00ff */
[----:B------:R1:W-:Y:S02]  /*0260*/  @!P2 STG.E.64 [R8.64], R4 ;  /* 0x000000040800a986 */ /* 0x0003e4000c101b16 */
[----:B-1----:R-:W-:Y:S01]  /*0270*/  @!P2 IMAD.MOV.U32 R4, RZ, RZ, R222 ;  /* 0x000000ffff04a224 */ /* 0x002fe200078e00de */
[----:B------:R-:W-:-:S05]  /*0280*/  @!P2 MOV R5, R116 ;  /* 0x000000740005a202 */ /* 0x000fca0000000f00 */
[----:B------:R1:W-:Y:S04]  /*0290*/  @!P2 STG.E.64 [R8.64+0x8], R4 ;  /* 0x000008040800a986 */ /* 0x0003e8000c101b16 */
[----:B------:R2:W3:Y:S04]  /*02a0*/  @P3 LDG.E R196, [R6.64] ;  /* 0x0000001606c43981 */ /* 0x0004e8000c1e1900 */
[----:B------:R2:W3:Y:S01]  /*02b0*/  @P3 LDG.E R125, [R6.64+0x4] ;  /* 0x00000416067d3981 */ /* 0x0004e2000c1e1900 */
[----:B------:R-:W-:Y:S01]  /*02c0*/  ISETP.NE.U32.AND P2, PT, RZ, c[0x0][0x248], PT ;  /* 0x00009200ff007a0c */ /* 0x000fe20003f45070 */
[----:B------:R-:W-:-:S02]  /*02d0*/  IMAD R0, R3, c[0x0][0x1c0], R18 ;  /* 0x0000700003007a24 */ /* 0x000fc400078e0212 */
[----:B------:R-:W-:Y:S01]  /*02e0*/  IMAD.MOV.U32 R11, RZ, RZ, -0x1 ;  /* 0xffffffffff0b7424 */ /* 0x000fe200078e00ff */
[----:B------:R-:W-:Y:S01]  /*02f0*/  ISETP.NE.AND.EX P2, PT, RZ, c[0x0][0x24c], PT, P2 ;  /* 0x00009300ff007a0c */ /* 0x000fe20003f45320 */
[----:B-1----:R-:W-:Y:S02]  /*0300*/  IMAD.MOV.U32 R4, RZ, RZ, RZ ;  /* 0x000000ffff047224 */ /* 0x002fe400078e00ff */
[----:B------:R-:W-:-:S04]  /*0310*/  IMAD.WIDE R8, R3, R2, c[0x0][0x248] ;  /* 0x0000920003087625 */ /* 0x000fc800078e0202 */
[----:B--2---:R-:W-:Y:S01]  /*0320*/  @P0 IMAD.WIDE R6, R3, R2, c[0x0][0x250] ;  /* 0x0000940003060625 */ /* 0x004fe200078e0202 */
[----:B------:R1:W5:Y:S04]  /*0330*/  @!P1 LDG.E R11, [R8.64] ;  /* 0x00000016080b9981 */ /* 0x000368000c1e1900 */
[----:B------:R2:W5:Y:S01]  /*0340*/  @P0 LDG.E R4, [R6.64] ;  /* 0x0000001606040981 */ /* 0x000562000c1e1900 */
[----:B------:R-:W-:Y:S01]  /*0350*/  IMAD.SHL.U32 R0, R0, 0x20, RZ ;  /* 0x0000002000007824 */ /* 0x000fe200078e00ff */
[----:B--2---:R-:W-:-:S04]  /*0360*/  SHF.R.S32.HI R7, RZ, 0x1f, R126 ;  /* 0x0000001fff077819 */ /* 0x004fc8000001147e */
[----:B------:R-:W-:-:S04]  /*0370*/  LEA.HI R124, R7, R126, RZ, 0x5 ;  /* 0x0000007e077c7211 */ /* 0x000fc800078f28ff */
[----:B------:R-:W-:-:S04]  /*0380*/  LOP3.LUT R128, R124, 0xffffffe0, RZ, 0xc0, !PT ;  /* 0xffffffe07c807812 */ /* 0x000fc800078ec0ff */
[----:B------:R-:W-:-:S04]  /*0390*/  IADD3 R128, -R128, R126, RZ ;  /* 0x0000007e80807210 */ /* 0x000fc80007ffe1ff */
[----:B------:R-:W-:Y:S02]  /*03a0*/  IADD3 R222, P1, P0, R0, R222, R128 ;  /* 0x000000de00de7210 */ /* 0x000fe4000783e080 */
[----:B------:R-:W-:Y:S02]  /*03b0*/  SHF.R.S32.HI R0, RZ, 0x1f, R0 ;  /* 0x0000001fff007819 */ /* 0x000fe40000011400 */
[----:B------:R-:W-:-:S04]  /*03c0*/  SHF.R.S32.HI R5, RZ, 0x1f, R128 ;  /* 0x0000001fff057819 */ /* 0x000fc80000011480 */
[----:B------:R-:W-:Y:S01]  /*03d0*/  IADD3.X R116, R0, R116, R5, P1, P0 ;  /* 0x0000007400747210 */ /* 0x000fe20000fe0405 */
[----:B---3--:R-:W-:Y:S02]  /*03e0*/  @P3 IMAD.IADD R125, R125, 0x1, -R196 ;  /* 0x000000017d7d3824 */ /* 0x008fe400078e0ac4 */
[----:B------:R-:W-:Y:S01]  /*03f0*/  @!P3 IMAD.MOV.U32 R125, RZ, RZ, c[0x0][0x214] ;  /* 0x00008500ff7db624 */ /* 0x000fe200078e00ff */
[----:B------:R-:W-:Y:S05]  /*0400*/  @!P2 BRA `(.L_x_611) ;  /* 0x000000400000a947 */ /* 0x000fea0003800000 */
[----:B-1----:R-:W2:Y:S02]  /*0410*/  @P4 LDG.E R0, [R8.64+0x4] ;  /* 0x0000041608004981 */ /* 0x002ea4000c1e1900 */
[----:B--2--5:R-:W-:-:S06]  /*0420*/  @P4 IADD3 R0, R0, -R11, RZ ;  /* 0x8000000b00004210 */ /* 0x024fcc0007ffe0ff */
[----:B------:R1:W5:Y:S01]  /*0430*/  @!P4 LDG.E R0, [R8.64] ;  /* 0x000000160800c981 */ /* 0x000362000c1e1900 */
[----:B------:R-:W-:Y:S05]  /*0440*/  BRA `(.L_x_612) ;  /* 0x0000001000007947 */ /* 0x000fea0003800000 */
.L_x_611:
[----:B-1----:R-:W-:Y:S02]  /*0450*/  MOV R0, c[0x0][0x218] ;  /* 0x0000860000007a02 */ /* 0x002fe40000000f00 */
.L_x_612:
[----:B------:R-:W-:-:S04]  /*0460*/  ISETP.NE.U32.AND P2, PT, RZ, c[0x0][0x258], PT ;  /* 0x00009600ff007a0c */ /* 0x000fc80003f45070 */
[----:B------:R-:W-:-:S13]  /*0470*/  ISETP.NE.AND.EX P2, PT, RZ, c[0x0][0x25c], PT, P2 ;  /* 0x00009700ff007a0c */ /* 0x000fda0003f45320 */
[----:B-1----:R-:W-:-:S05]  /*0480*/  @P2 IMAD.WIDE R8, R3, R2, c[0x0][0x258] ;  /* 0x0000960003082625 */ /* 0x002fca00078e0202 */
[----:B------:R-:W2:Y:S01]  /*0490*/  @P2 LDG.E R122, [R8.64] ;  /* 0x00000016087a2981 */ /* 0x000ea2000c1e1900 */
        /* <DEDUP_REMOVED lines=26> */
[----:B------:R-:W-:Y:S01]  /*0640*/  @!P1 IMAD R0, R0, c[0x0][0x178], RZ ;  /* 0x00005e0000009a24 */ /* 0x000fe200078e02ff */
[----:B------:R-:W-:Y:S01]  /*0650*/  @P1 MOV R10, R8 ;  /* 0x00000008000a1202 */ /* 0x000fe20000000f00 */
[----:B------:R-:W-:-:S04]  /*0660*/  @P0 IMAD.WIDE.U32 R14, R5, c[0x0][0x198], RZ ;  /* 0x00006600050e0a25 */ /* 0x000fc800078e00ff */
[----:B------:R-:W-:Y:S01]  /*0670*/  @!P1 IMAD.WIDE.U32 R12, R3, c[0x0][0x178], RZ ;  /* 0x00005e00030c9a25 */ /* 0x000fe200078e00ff */
[----:B------:R-:W-:-:S03]  /*0680*/  @P0 MOV R6, R14 ;  /* 0x0000000e00060202 */ /* 0x000fc60000000f00 */
[----:B------:R-:W-:Y:S01]  /*0690*/  @!P1 IMAD R0, R3, c[0x0][0x17c], R0 ;  /* 0x00005f0003009a24 */ /* 0x000fe200078e0200 */
[----:B------:R-:W-:Y:S01]  /*06a0*/  @!P1 MOV R10, R12 ;  /* 0x0000000c000a9202 */ /* 0x000fe20000000f00 */
[----:B------:R-:W-:Y:S02]  /*06b0*/  @P1 IMAD R9, R196, c[0x0][0x194], R9 ;  /* 0x00006500c4091a24 */ /* 0x000fe400078e0209 */
[----:B------:R-:W-:Y:S01]  /*06c0*/  @P0 IMAD R5, R5, c[0x0][0x19c], R15 ;  /* 0x0000670005050a24 */ /* 0x000fe200078e020f */
[----:B------:R-:W-:Y:S01]  /*06d0*/  @!P1 IADD3 R9, R13, R0, RZ ;  /* 0x000000000d099210 */ /* 0x000fe20007ffe0ff */
        /* <DEDUP_REMOVED lines=11> */
[----:B------:R-:W-:Y:S02]  /*0790*/  MOV R6, R12 ;  /* 0x0000000c00067202 */ /* 0x000fe40000000f00 */
.L_x_614:
[----:B-1----:R-:W-:-:S04]  /*07a0*/  IABS R8, c[0x0][0x1c8] ;  /* 0x0000720000087a13 */ /* 0x002fc80000000000 */
        /* <DEDUP_REMOVED lines=8> */
[----:B------:R-:W-:-:S04]  /*0830*/  IMAD.HI.U32 R12, R13, R2, R12 ;  /* 0x000000020d0c7227 */ /* 0x000fc800078e000c */
[----:B------:R-:W-:-:S04]  /*0840*/  IMAD.MOV.U32 R2, RZ, RZ, R0 ;  /* 0x000000ffff027224 */ /* 0x000fc800078e0000 */
[----:B------:R-:W-:-:S04]  /*0850*/  IMAD.HI.U32 R232, R12, R2, RZ ;  /* 0x000000020ce87227 */ /* 0x000fc800078e00ff */
[----:B------:R-:W-:-:S04]  /*0860*/  IMAD.MOV R0, RZ, RZ, -R232 ;  /* 0x000000ffff007224 */ /* 0x000fc800078e0ae8 */
[----:B------:R-:W-:Y:S01]  /*0870*/  IMAD R0, R8, R0, R2 ;  /* 0x0000000008007224 */ /* 0x000fe200078e0202 */
[----:B------:R-:W-:-:S04]  /*0880*/  SHF.R.S32.HI R2, RZ, 0x1f, R18 ;  /* 0x0000001fff027819 */ /* 0x000fc80000011412 */
[----:B------:R-:W-:-:S13]  /*0890*/  ISETP.GT.U32.AND P2, PT, R8, R0, PT ;  /* 0x000000000800720c */ /* 0x000fda0003f44070 */
[-C--:B------:R-:W-:Y:S02]  /*08a0*/  @!P2 IADD3 R0, R0, -R8.reuse, RZ ;  /* 0x800000080000a210 */ /* 0x080fe40007ffe0ff */
[----:B------:R-:W-:Y:S02]  /*08b0*/  @!P2 IADD3 R232, R232, 0x1, RZ ;  /* 0x00000001e8e8a810 */ /* 0x000fe40007ffe0ff */
[----:B------:R-:W-:Y:S02]  /*08c0*/  ISETP.GE.U32.AND P3, PT, R0, R8, PT ;  /* 0x000000080000720c */ /* 0x000fe40003f66070 */
[----:B------:R-:W-:Y:S02]  /*08d0*/  LOP3.LUT R0, R18, c[0x0][0x1c8], RZ, 0x3c, !PT ;  /* 0x0000720012007a12 */ /* 0x000fe400078e3cff */
[----:B------:R-:W-:Y:S02]  /*08e0*/  ISETP.NE.AND P2, PT, RZ, c[0x0][0x1c8], PT ;  /* 0x00007200ff007a0c */ /* 0x000fe40003f45270 */
[----:B------:R-:W-:Y:S01]  /*08f0*/  ISETP.GE.AND P1, PT, R0, RZ, PT ;  /* 0x000000ff0000720c */ /* 0x000fe20003f26270 */
[----:B------:R-:W-:-:S04]  /*0900*/  @P0 IMAD.IADD R0, R4, 0x1, R11 ;  /* 0x0000000104000824 */ /* 0x000fc800078e020b */
[----:B------:R-:W-:Y:S02]  /*0910*/  @P0 IMAD.WIDE.U32 R12, R0, c[0x0][0x1a0], RZ ;  /* 0x00006800000c0a25 */ /* 0x000fe400078e00ff */
[----:B------:R-:W-:Y:S02]  /*0920*/  @P3 IADD3 R232, R232, 0x1, RZ ;  /* 0x00000001e8e83810 */ /* 0x000fe40007ffe0ff */
[----:B------:R-:W-:Y:S01]  /*0930*/  @P0 IMAD R0, R0, c[0x0][0x1a4], R13 ;  /* 0x0000690000000a24 */ /* 0x000fe200078e020d */
[----:B------:R-:W-:-:S03]  /*0940*/  @P0 MOV R8, R12 ;  /* 0x0000000c00080202 */ /* 0x000fc60000000f00 */
        /* <DEDUP_REMOVED lines=14> */
.L_x_615:
[----:B------:R-:W-:Y:S01]  /*0a30*/  LEA.HI R3, R7, R126, RZ, 0x3 ;  /* 0x0000007e07037211 */ /* 0x000fe200078f18ff */
[----:B------:R-:W-:Y:S01]  /*0a40*/  IMAD.IADD R195, R125, 0x1, -R127 ;  /* 0x000000017dc37824 */ /* 0x000fe200078e0a7f */
[----:B------:R-:W-:Y:S01]  /*0a50*/  SHF.R.S32.HI R234, RZ, 0x1f, R232 ;  /* 0x0000001fffea7819 */ /* 0x000fe200000114e8 */
[----:B------:R-:W-:Y:S01]  /*0a60*/  IMAD R2, R2, c[0x0][0x1a8], RZ ;  /* 0x00006a0002027a24 */ /* 0x000fe200078e02ff */
[----:B------:R-:W-:Y:S01]  /*0a70*/  SHF.R.S32.HI R214, RZ, 0x3, R3 ;  /* 0x00000003ffd67819 */ /* 0x000fe20000011403 */
[----:B------:R-:W-:Y:S01]  /*0a80*/  UMOV UR18, 0x6 ;  /* 0x0000000600127882 */ /* 0x000fe20000000000 */
[----:B------:R-:W-:Y:S01]  /*0a90*/  LOP3.LUT R3, R3, 0xfffffff8, RZ, 0xc0, !PT ;  /* 0xfffffff803037812 */ /* 0x000fe200078ec0ff */
[----:B------:R-:W-:Y:S01]  /*0aa0*/  IMAD R2, R18, c[0x0][0x1ac], R2 ;  /* 0x00006b0012027a24 */ /* 0x000fe200078e0202 */
[C---:B------:R-:W-:Y:S01]  /*0ab0*/  IADD3 R203, R214.reuse, 0x10, RZ ;  /* 0x00000010d6cb7810 */ /* 0x040fe20007ffe0ff */
[C---:B------:R-:W-:Y:S01]  /*0ac0*/  IMAD.SHL.U32 R204, R214.reuse, 0x40, RZ ;  /* 0x00000040d6cc7824 */ /* 0x040fe200078e00ff */
[----:B------:R-:W-:Y:S01]  /*0ad0*/  IADD3 R202, R214, 0x20, RZ ;  /* 0x00000020d6ca7810 */ /* 0x000fe20007ffe0ff */
[----:B------:R-:W-:Y:S01]  /*0ae0*/  IMAD.IADD R3, R126, 0x1, -R3 ;  /* 0x000000017e037824 */ /* 0x000fe200078e0a03 */
[-C--:B------:R-:W-:Y:S01]  /*0af0*/  ISETP.GE.AND P0, PT, R203, R195.reuse, PT ;  /* 0x000000c3cb00720c */ /* 0x080fe20003f06270 */
[----:B------:R-:W-:Y:S01]  /*0b00*/  IMAD R208, R234, c[0x0][0x1b0], RZ ;  /* 0x00006c00ead07a24 */ /* 0x000fe200078e02ff */
[--C-:B------:R-:W-:Y:S01]  /*0b10*/  SHF.R.S32.HI R215, RZ, 0x1f, R214.reuse ;  /* 0x0000001fffd77819 */ /* 0x100fe200000114d6 */
[----:B------:R-:W-:Y:S01]  /*0b20*/  IMAD.SHL.U32 R210, R3, 0x8, RZ ;  /* 0x0000000803d27824 */ /* 0x000fe200078e00ff */
[----:B------:R-:W-:Y:S01]  /*0b30*/  IADD3 R201, R214, 0x30, RZ ;  /* 0x00000030d6c97810 */ /* 0x000fe20007ffe0ff */
[----:B------:R-:W-:Y:S01]  /*0b40*/  ULDC.64 UR6, c[0x0][0x198] ;  /* 0x0000660000067ab9 */ /* 0x000fe20000000a00 */
[-C--:B------:R-:W-:Y:S01]  /*0b50*/  ISETP.GE.AND P4, PT, R202, R195.reuse, PT ;  /* 0x000000c3ca00720c */ /* 0x080fe20003f86270 */
[----:B------:R-:W-:Y:S01]  /*0b60*/  IMAD.WIDE R212, R123, 0x80, R214 ;  /* 0x000000807bd47825 */ /* 0x000fe200078e02d6 */
[----:B------:R-:W-:Y:S01]  /*0b70*/  LOP3.LUT R204, R204, 0x1c0, RZ, 0xc0, !PT ;  /* 0x000001c0cccc7812 */ /* 0x000fe200078ec0ff */
[----:B------:R-:W-:Y:S01]  /*0b80*/  USHF.L.U64.HI UR7, UR6, UR18, UR7 ;  /* 0x0000001206077299 */ /* 0x000fe20008010207 */
[----:B------:R-:W-:Y:S01]  /*0b90*/  IADD3 R10, P1, R210, R10, RZ ;  /* 0x0000000ad20a7210 */ /* 0x000fe20007f3e0ff */
[----:B------:R-:W-:Y:S01]  /*0ba0*/  IMAD R208, R232, c[0x0][0x1b4], R208 ;  /* 0x00006d00e8d07a24 */ /* 0x000fe200078e02d0 */
[--C-:B------:R-:W-:Y:S01]  /*0bb0*/  SHF.R.S32.HI R211, RZ, 0x1f, R210.reuse ;  /* 0x0000001fffd37819 */ /* 0x100fe200000114d2 */
[----:B------:R-:W-:Y:S01]  /*0bc0*/  USHF.L.U32 UR8, UR6, 0x6, URZ ;  /* 0x0000000606087899 */ /* 0x000fe2000800063f */
[-C--:B------:R-:W-:Y:S01]  /*0bd0*/  ISETP.GE.AND P3, PT, R201, R195.reuse, PT ;  /* 0x000000c3c900720c */ /* 0x080fe20003f66270 */
[----:B------:R-:W-:Y:S01]  /*0be0*/  IMAD.MOV.U32 R117, RZ, RZ, c[0x0][0x19c] ;  /* 0x00006700ff757624 */ /* 0x000fe200078e00ff */
[----:B------:R-:W-:Y:S01]  /*0bf0*/  LOP3.LUT R4, R204, 0x38, R210, 0xf8, !PT ;  /* 0x00000038cc047812 */ /* 0x000fe200078ef8d2 */
[----:B------:R-:W-:Y:S01]  /*0c00*/  IMAD.X R11, R211, 0x1, R9, P1 ;  /* 0x00000001d30b7824 */ /* 0x000fe200008e0609 */
[----:B------:R-:W-:Y:S01]  /*0c10*/  SHF.R.U32.HI R204, RZ, 0x3, R204 ;  /* 0x00000003ffcc7819 */ /* 0x000fe200000116cc */
[----:B------:R-:W-:Y:S01]  /*0c20*/  UIMAD.WIDE.U32 UR10, UR6, 0x20, URZ ;  /* 0x00000020060a78a5 */ /* 0x000fe2000f8e003f */
[----:B------:R-:W-:Y:S01]  /*0c30*/  IADD3 R200, R214, 0x40, RZ ;  /* 0x00000040d6c87810 */ /* 0x000fe20007ffe0ff */
[----:B------:R-:W-:Y:S01]  /*0c40*/  IMAD.WIDE.U32 R18, R18, c[0x0][0x1a8], R10 ;  /* 0x00006a0012127a25 */ /* 0x000fe200078e000a */
[----:B------:R-:W-:Y:S01]  /*0c50*/  @!P0 IADD3 R12, P1, R212, 0x10, RZ ;  /* 0x00000010d40c8810 */ /* 0x000fe20007f3e0ff */
[----:B------:R-:W-:Y:S01]  /*0c60*/  ULDC.64 UR4, c[0x0][0x1a0] ;  /* 0x0000680000047ab9 */ /* 0x000fe20000000a00 */
[----:B------:R-:W-:Y:S01]  /*0c70*/  LOP3.LUT R204, R4, R204, RZ, 0x3c, !PT ;  /* 0x000000cc04cc7212 */ /* 0x000fe200078e3cff */
[----:B------:R-:W-:Y:S01]  /*0c80*/  IMAD.IADD R19, R19, 0x1, R2 ;  /* 0x0000000113137824 */ /* 0x000fe200078e0202 */
[-C--:B------:R-:W-:Y:S01]  /*0c90*/  LEA.HI R4, R7, R126.reuse, RZ, 0x6 ;  /* 0x0000007e07047211 */ /* 0x080fe200078f30ff */
[--C-:B------:R-:W-:Y:S01]  /*0ca0*/  @!P0 IMAD.X R10, RZ, RZ, R213.reuse, P1 ;  /* 0x000000ffff0a8224 */ /* 0x100fe200008e06d5 */
[-C--:B------:R-:W-:Y:S01]  /*0cb0*/  ISETP.GE.AND P5, PT, R200, R195.reuse, PT ;  /* 0x000000c3c800720c */ /* 0x080fe20003fa6270 */
[----:B------:R-:W-:Y:S01]  /*0cc0*/  @!P4 IMAD.MOV.U32 R16, RZ, RZ, R18 ;  /* 0x000000ffff10c224 */ /* 0x000fe200078e0012 */
[----:B------:R-:W-:Y:S01]  /*0cd0*/  @!P4 IADD3 R26, P2, R212, 0x20, RZ ;  /* 0x00000020d41ac810 */ /* 0x000fe20007f5e0ff */
[----:B------:R-:W-:Y:S01]  /*0ce0*/  IMAD.SHL.U32 R4, R4, 0x8, RZ ;  /* 0x0000000804047824 */ /* 0x000fe200078e00ff */
[----:B------:R-:W-:Y:S01]  /*0cf0*/  ISETP.GE.AND P1, PT, R214, R195, PT ;  /* 0x000000c3d600720c */ /* 0x000fe20003f26270 */
[----:B------:R-:W-:Y:S01]  /*0d00*/  @!P0 IMAD R10, R10, c[0x0][0x190], RZ ;  /* 0x000064000a0a8a24 */ /* 0x000fe200078e02ff */
[----:B------:R-:W-:Y:S01]  /*0d10*/  @!P3 IADD3 R24, P6, R212, 0x30, RZ ;  /* 0x00000030d418b810 */ /* 0x000fe20007fde0ff */
[----:B------:R-:W-:Y:S01]  /*0d20*/  @!P4 IMAD.X R9, RZ, RZ, R213, P2 ;  /* 0x000000ffff09c224 */ /* 0x000fe200010e06d5 */
[----:B------:R-:W-:Y:S01]  /*0d30*/  LOP3.LUT R204, R204, 0xfffffe00, R4, 0xf8, !PT ;  /* 0xfffffe00cccc7812 */ /* 0x000fe200078ef804 */
[----:B------:R-:W-:Y:S01]  /*0d40*/  @!P4 IMAD.MOV.U32 R17, RZ, RZ, R19 ;  /* 0x000000ffff11c224 */ /* 0x000fe200078e0013 */
[C---:B------:R-:W-:Y:S01]  /*0d50*/  IADD3 R199, R214.reuse, 0x50, RZ ;  /* 0x00000050d6c77810 */ /* 0x040fe20007ffe0ff */
[----:B------:R-:W-:Y:S01]  /*0d60*/  @!P3 IMAD.X R4, RZ, RZ, R213, P6 ;  /* 0x000000ffff04b224 */ /* 0x000fe200030e06d5 */
[----:B------:R-:W-:Y:S01]  /*0d70*/  IADD3 R198, R214, 0x60, RZ ;  /* 0x00000060d6c67810 */ /* 0x000fe20007ffe0ff */
[----:B------:R-:W-:Y:S01]  /*0d80*/  @!P4 IMAD R9, R9, c[0x0][0x190], RZ ;  /* 0x000064000909ca24 */ /* 0x000fe200078e02ff */
[----:B------:R-:W-:Y:S01]  /*0d90*/  @!P5 IADD3 R14, P2, R212, 0x40, RZ ;  /* 0x00000040d40ed810 */ /* 0x000fe20007f5e0ff */
[----:B------:R-:W-:Y:S01]  /*0da0*/  @!P0 IMAD R10, R12, c[0x0][0x194], R10 ;  /* 0x000065000c0a8a24 */ /* 0x000fe200078e020a */
[----:B------:R-:W-:Y:S01]  /*0db0*/  IADD3 R197, R214, 0x70, RZ ;  /* 0x00000070d6c57810 */ /* 0x000fe20007ffe0ff */
[----:B------:R-:W-:Y:S01]  /*0dc0*/  @!P0 IMAD.WIDE.U32 R12, R12, c[0x0][0x190], R18 ;  /* 0x000064000c0c8a25 */ /* 0x000fe200078e0012 */
[----:B------:R-:W-:Y:S01]  /*0dd0*/  IADD3 R118, R217, -0x1, RZ ;  /* 0xffffffffd9767810 */ /* 0x000fe20007ffe0ff */
[----:B------:R-:W-:Y:S01]  /*0de0*/  USHF.L.U64.HI UR18, UR4, UR18, UR5 ;  /* 0x0000001204127299 */ /* 0x000fe20008010205 */
[----:B------:R-:W-:Y:S01]  /*0df0*/  LEA.HI R7, R7, R126, RZ, 0x4 ;  /* 0x0000007e07077211 */ /* 0x000fe200078f20ff */
[----:B------:R-:W-:Y:S01]  /*0e00*/  @!P3 IMAD R4, R4, c[0x0][0x190], RZ ;  /* 0x000064000404ba24 */ /* 0x000fe200078e02ff */
[----:B------:R-:W-:Y:S01]  /*0e10*/  USHF.L.U32 UR19, UR4, 0x6, URZ ;  /* 0x0000000604137899 */ /* 0x000fe2000800063f */
[C---:B------:R-:W-:Y:S01]  /*0e20*/  @!P4 IMAD R9, R26.reuse, c[0x0][0x194], R9 ;  /* 0x000065001a09ca24 */ /* 0x040fe200078e0209 */
[----:B------:R-:W-:Y:S01]  /*0e30*/  SHF.R.S32.HI R124, RZ, 0x5, R124 ;  /* 0x00000005ff7c7819 */ /* 0x000fe2000001147c */
[----:B------:R-:W-:Y:S01]  /*0e40*/  @!P4 IMAD.WIDE.U32 R26, R26, c[0x0][0x190], R16 ;  /* 0x000064001a1aca25 */ /* 0x000fe200078e0010 */
[----:B------:R-:W-:Y:S01]  /*0e50*/  SHF.R.S32.HI R205, RZ, 0x1f, R128 ;  /* 0x0000001fffcd7819 */ /* 0x000fe20000011480 */
[----:B------:R-:W-:-:S02]  /*0e60*/  UIADD3 UR17, UR21, 0x646e171e, URZ ;  /* 0x646e171e15117890 */ /* 0x000fc4000fffe03f */
[----:B------:R-:W-:Y:S01]  /*0e70*/  @!P1 IMAD R11, R213, c[0x0][0x190], RZ ;  /* 0x00006400d50b9a24 */ /* 0x000fe200078e02ff */
[----:B------:R-:W-:Y:S01]  /*0e80*/  LEA.HI R205, R205, R128, RZ, 0x2 ;  /* 0x00000080cdcd7211 */ /* 0x000fe200078f10ff */
[----:B------:R-:W-:Y:S02]  /*0e90*/  @!P1 IMAD.MOV.U32 R16, RZ, RZ, R18 ;  /* 0x000000ffff109224 */ /* 0x000fe400078e0012 */
[----:B------:R-:W-:Y:S01]  /*0ea0*/  @!P1 IMAD.MOV.U32 R17, RZ, RZ, R19 ;  /* 0x000000ffff119224 */ /* 0x000fe200078e0013 */
[----:B------:R-:W-:Y:S01]  /*0eb0*/  SHF.R.S32.HI R205, RZ, 0x2, R205 ;  /* 0x00000002ffcd7819 */ /* 0x000fe200000114cd */
[----:B------:R-:W-:Y:S01]  /*0ec0*/  @!P5 IMAD.X R2, RZ, RZ, R213, P2 ;  /* 0x000000ffff02d224 */ /* 0x000fe200010e06d5 */
[----:B------:R-:W-:Y:S01]  /*0ed0*/  @!P0 LEA R20, P2, R12, c[0x0][0x160], 0x1 ;  /* 0x000058000c148a11 */ /* 0x000fe200078408ff */
[----:B------:R-:W-:Y:S02]  /*0ee0*/  @!P3 IMAD R4, R24, c[0x0][0x194], R4 ;  /* 0x000065001804ba24 */ /* 0x000fe400078e0204 */
[----:B------:R-:W-:-:S02]  /*0ef0*/  @!P0 IMAD.IADD R10, R13, 0x1, R10 ;  /* 0x000000010d0a8824 */ /* 0x000fc400078e020a */
[----:B------:R-:W-:-:S03]  /*0f00*/  @!P3 IMAD.WIDE.U32 R24, R24, c[0x0][0x190], R18 ;  /* 0x000064001818ba25 */ /* 0x000fc600078e0012 */
[----:B------:R-:W-:Y:S01]  /*0f10*/  @!P0 LEA.HI.X R21, R12, c[0x0][0x164], R10, 0x1, P2 ;  /* 0x000059000c158a11 */ /* 0x000fe200010f0c0a */
[----:B------:R-:W-:Y:S01]  /*0f20*/  @!P1 IMAD R11, R212, c[0x0][0x194], R11 ;  /* 0x00006500d40b9a24 */ /* 0x000fe200078e020b */
[----:B------:R-:W-:Y:S01]  /*0f30*/  @!P3 LEA R12, P2, R24, c[0x0][0x160], 0x1 ;  /* 0x00005800180cba11 */ /* 0x000fe200078408ff */
[----:B------:R-:W-:-:S04]  /*0f40*/  @!P1 IMAD.WIDE.U32 R16, R212, c[0x0][0x190], R16 ;  /* 0x00006400d4109a25 */ /* 0x000fc800078e0010 */
[----:B------:R-:W-:Y:S01]  /*0f50*/  @!P3 IMAD.IADD R4, R25, 0x1, R4 ;  /* 0x000000011904b824 */ /* 0x000fe200078e0204 */
[----:B------:R-:W-:Y:S01]  /*0f60*/  @!P1 LEA R22, P6, R16, c[0x0][0x160], 0x1 ;  /* 0x0000580010169a11 */ /* 0x000fe200078c08ff */
[----:B------:R-:W-:Y:S02]  /*0f70*/  @!P1 IMAD.IADD R11, R17, 0x1, R11 ;  /* 0x00000001110b9824 */ /* 0x000fe400078e020b */
[----:B------:R-:W-:Y:S01]  /*0f80*/  @!P5 IMAD R2, R2, c[0x0][0x190], RZ ;  /* 0x000064000202da24 */ /* 0x000fe200078e02ff */
[----:B------:R-:W-:Y:S01]  /*0f90*/  @!P3 LEA.HI.X R13, R24, c[0x0][0x164], R4, 0x1, P2 ;  /* 0x00005900180dba11 */ /* 0x000fe200010f0c04 */
[----:B------:R-:W-:Y:S01]  /*0fa0*/  IMAD.SHL.U32 R204, R204, 0x2, RZ ;  /* 0x00000002cccc7824 */ /* 0x000fe200078e00ff */
[----:B------:R-:W-:Y:S01]  /*0fb0*/  @!P1 LEA.HI.X R23, R16, c[0x0][0x164], R11, 0x1, P6 ;  /* 0x0000590010179a11 */ /* 0x000fe200030f0c0b */
[----:B------:R-:W-:Y:S01]  /*0fc0*/  @!P5 IMAD R2, R14, c[0x0][0x194], R2 ;  /* 0x000065000e02da24 */ /* 0x000fe200078e0202 */
[-C--:B------:R-:W-:Y:S01]  /*0fd0*/  ISETP.GE.AND P2, PT, R199, R195.reuse, PT ;  /* 0x000000c3c700720c */ /* 0x080fe20003f46270 */
[----:B------:R-:W-:Y:S01]  /*0fe0*/  @!P4 IMAD.IADD R9, R27, 0x1, R9 ;  /* 0x000000011b09c824 */ /* 0x000fe200078e0209 */
[----:B------:R-:W-:Y:S01]  /*0ff0*/  @!P4 LEA R16, P6, R26, c[0x0][0x160], 0x1 ;  /* 0x000058001a10ca11 */ /* 0x000fe200078c08ff */
[----:B------:R-:W-:Y:S01]  /*1000*/  @!P5 IMAD.WIDE.U32 R14, R14, c[0x0][0x190], R18 ;  /* 0x000064000e0eda25 */ /* 0x000fe200078e0012 */
[----:B------:R-:W-:Y:S01]  /*1010*/  @!PT LDS RZ, [RZ] ;  /* 0x00000000fffff984 */ /* 0x000fe20000000800 */
[----:B------:R-:W-:Y:S01]  /*1020*/  @!PT LDS RZ, [RZ] ;  /* 0x00000000fffff984 */ /* 0x000fe20000000800 */
[----:B------:R-:W-:Y:S01]  /*1030*/  @!PT LDS RZ, [RZ] ;  /* 0x00000000fffff984 */ /* 0x000fe20000000800 */
[----:B------:R1:W-:Y:S01]  /*1040*/  @!P1 LDGSTS.E.BYPASS.LTC128B.128 [R204], [R22.64] ;  /* 0x0000000016cc9fae */ /* 0x0003e2000b901d56 */
[----:B------:R-:W-:-:S02]  /*1050*/  ISETP.GE.AND P1, PT, R198, R195, PT ;  /* 0x000000c3c600720c */ /* 0x000fc40003f26270 */
[----:B------:R-:W-:Y:S01]  /*1060*/  @!P4 LEA.HI.X R17, R26, c[0x0][0x164], R9, 0x1, P6 ;  /* 0x000059001a11ca11 */ /* 0x000fe200030f0c09 */
[----:B------:R-:W-:Y:S01]  /*1070*/  @!P5 IMAD.IADD R2, R15, 0x1, R2 ;  /* 0x000000010f02d824 */ /* 0x000fe200078e0202 */
[----:B------:R-:W-:Y:S01]  /*1080*/  @!P5 LEA R10, P6, R14, c[0x0][0x160], 0x1 ;  /* 0x000058000e0ada11 */ /* 0x000fe200078c08ff */
[----:B------:R2:W-:Y:S01]  /*1090*/  @!P0 LDGSTS.E.BYPASS.LTC128B.128 [R204+0x800], [R20.64] ;  /* 0x0080000014cc8fae */ /* 0x0005e2000b901d56 */
[----:B------:R-:W-:Y:S01]  /*10a0*/  ISETP.GE.AND P0, PT, R197, R195, PT ;  /* 0x000000c3c500720c */ /* 0x000fe20003f06270 */
[----:B------:R-:W-:Y:S01]  /*10b0*/  IMAD R234, R234, c[0x0][0x1b8], RZ ;  /* 0x00006e00eaea7a24 */ /* 0x000fe200078e02ff */
[----:B------:R-:W-:Y:S01]  /*10c0*/  @!P5 LEA.HI.X R11, R14, c[0x0][0x164], R2, 0x1, P6 ;  /* 0x000059000e0bda11 */ /* 0x000fe200030f0c02 */
[----:B------:R3:W-:Y:S01]  /*10d0*/  @!P4 LDGSTS.E.BYPASS.LTC128B.128 [R204+0x1000], [R16.64] ;  /* 0x0100000010cccfae */ /* 0x0007e2000b901d56 */
[----:B------:R-:W-:Y:S01]  /*10e0*/  @!P2 IADD3 R2, P6, R212, 0x50, RZ ;  /* 0x00000050d402a810 */ /* 0x000fe20007fde0ff */
[----:B------:R-:W-:Y:S02]  /*10f0*/  IMAD R234, R232, c[0x0][0x1bc], R234 ;  /* 0x00006f00e8ea7a24 */ /* 0x000fe400078e02ea */
[----:B------:R4:W-:Y:S01]  /*1100*/  @!P3 LDGSTS.E.BYPASS.LTC128B.128 [R204+0x1800], [R12.64] ;  /* 0x018000000cccbfae */ /* 0x0009e2000b901d56 */
[----:B------:R-:W-:-:S02]  /*1110*/  IMAD.MOV.U32 R132, RZ, RZ, c[0x0][0x1a4] ;  /* 0x00006900ff847624 */ /* 0x000fc400078e00ff */
[--C-:B------:R-:W-:Y:S01]  /*1120*/  @!P2 IMAD.X R15, RZ, RZ, R213.reuse, P6 ;  /* 0x000000ffff0fa224 */ /* 0x100fe200030e06d5 */
[----:B------:R-:W-:Y:S01]  /*1130*/  @!P1 IADD3 R14, P6, R212, 0x60, RZ ;  /* 0x00000060d40e9810 */ /* 0x000fe20007fde0ff */
[----:B------:R5:W-:Y:S01]  /*1140*/  @!P5 LDGSTS.E.BYPASS.LTC128B.128 [R204+0x2000], [R10.64] ;  /* 0x020000000accdfae */ /* 0x000be2000b901d56 */
[----:B------:R-:W-:Y:S02]  /*1150*/  IMAD.SHL.U32 R244, R126, 0x2, RZ ;  /* 0x000000027ef47824 */ /* 0x000fe400078e00ff */
[----:B------:R-:W-:Y:S02]  /*1160*/  @!P2 IMAD R15, R15, c[0x0][0x190], RZ ;  /* 0x000064000f0faa24 */ /* 0x000fe400078e02ff */
[----:B------:R-:W-:Y:S01]  /*1170*/  @!P1 IMAD.X R9, RZ, RZ, R213, P6 ;  /* 0x000000ffff099224 */ /* 0x000fe200030e06d5 */
[----:B------:R-:W-:Y:S01]  /*1180*/  @!P0 IADD3 R4, P6, R212, 0x70, RZ ;  /* 0x00000070d4048810 */ /* 0x000fe20007fde0ff */
[----:B------:R-:W-:Y:S01]  /*1190*/  @!P2 IMAD R15, R2, c[0x0][0x194], R15 ;  /* 0x00006500020faa24 */ /* 0x000fe200078e020f */
[----:B------:R-:W-:Y:S01]  /*11a0*/  LOP3.LUT R244, R244, 0x6, RZ, 0xc0, !PT ;  /* 0x00000006f4f47812 */ /* 0x000fe200078ec0ff */
[----:B------:R-:W-:-:S02]  /*11b0*/  @!P1 IMAD R9, R9, c[0x0][0x190], RZ ;  /* 0x0000640009099a24 */ /* 0x000fc400078e02ff */
[--C-:B-1----:R-:W-:Y:S02]  /*11c0*/  @!P1 IMAD.MOV.U32 R22, RZ, RZ, R18.reuse ;  /* 0x000000ffff169224 */ /* 0x102fe400078e0012 */
[--C-:B------:R-:W-:Y:S02]  /*11d0*/  @!P1 IMAD.MOV.U32 R23, RZ, RZ, R19.reuse ;  /* 0x000000ffff179224 */ /* 0x100fe400078e0013 */
[----:B--2---:R-:W-:Y:S02]  /*11e0*/  @!P2 IMAD.MOV.U32 R20, RZ, RZ, R18 ;  /* 0x000000ffff14a224 */ /* 0x004fe400078e0012 */
[----:B------:R-:W-:Y:S02]  /*11f0*/  @!P2 IMAD.MOV.U32 R21, RZ, RZ, R19 ;  /* 0x000000ffff15a224 */ /* 0x000fe400078e0013 */
[----:B------:R-:W-:Y:S02]  /*1200*/  @!P1 IMAD R9, R14, c[0x0][0x194], R9 ;  /* 0x000065000e099a24 */ /* 0x000fe400078e0209 */
[----:B------:R-:W-:Y:S01]  /*1210*/  @!P2 IMAD.WIDE.U32 R20, R2, c[0x0][0x190], R20 ;  /* 0x000064000214aa25 */ /* 0x000fe200078e0014 */
[----:B----4-:R-:W-:-:S02]  /*1220*/  SHF.R.S32.HI R13, RZ, 0x1f, R118 ;  /* 0x0000001fff0d7819 */ /* 0x010fc40000011476 */
[----:B------:R-:W-:Y:S01]  /*1230*/  SHF.R.S32.HI R12, RZ, 0x4, R7 ;  /* 0x00000004ff0c7819 */ /* 0x000fe20000011407 */
[----:B------:R-:W-:Y:S02]  /*1240*/  @!P0 IMAD.X R2, RZ, RZ, R213, P6 ;  /* 0x000000ffff028224 */ /* 0x000fe400030e06d5 */
[----:B------:R-:W-:Y:S01]  /*1250*/  @!P1 IMAD.WIDE.U32 R22, R14, c[0x0][0x190], R22 ;  /* 0x000064000e169a25 */ /* 0x000fe200078e0016 */
[----:B------:R-:W-:-:S03]  /*1260*/  @!P2 LEA R14, P6, R20, c[0x0][0x160], 0x1 ;  /* 0x00005800140eaa11 */ /* 0x000fc600078c08ff */
[----:B------:R-:W-:Y:S02]  /*1270*/  @!P2 IMAD.IADD R15, R21, 0x1, R15 ;  /* 0x00000001150fa824 */ /* 0x000fe400078e020f */
[----:B------:R-:W-:Y:S02]  /*1280*/  @!P0 IMAD R2, R2, c[0x0][0x190], RZ ;  /* 0x0000640002028a24 */ /* 0x000fe400078e02ff */
[----:B------:R-:W-:Y:S01]  /*1290*/  @!P1 IMAD.IADD R9, R23, 0x1, R9 ;  /* 0x0000000117099824 */ /* 0x000fe200078e0209 */
[----:B------:R-:W-:Y:S01]  /*12a0*/  @!P2 LEA.HI.X R15, R20, c[0x0][0x164], R15, 0x1, P6 ;  /* 0x00005900140faa11 */ /* 0x000fe200030f0c0f */
[----:B------:R-:W-:Y:S01]  /*12b0*/  @!P0 IMAD R2, R4, c[0x0][0x194], R2 ;  /* 0x0000650004028a24 */ /* 0x000fe200078e0202 */
[----:B------:R-:W-:Y:S01]  /*12c0*/  @!P1 LEA R20, P6, R22, c[0x0][0x160], 0x1 ;  /* 0x0000580016149a11 */ /* 0x000fe200078c08ff */
[----:B------:R-:W-:Y:S02]  /*12d0*/  @!P0 IMAD.WIDE.U32 R24, R4, c[0x0][0x190], R18 ;  /* 0x0000640004188a25 */ /* 0x000fe400078e0012 */
[----:B------:R1:W-:Y:S01]  /*12e0*/  @!P2 LDGSTS.E.BYPASS.LTC128B.128 [R204+0x2800], [R14.64] ;  /* 0x028000000eccafae */ /* 0x0003e2000b901d56 */
[----:B------:R-:W-:Y:S01]  /*12f0*/  @!P1 LEA.HI.X R21, R22, c[0x0][0x164], R9, 0x1, P6 ;  /* 0x0000590016159a11 */ /* 0x000fe200030f0c09 */
[----:B------:R-:W-:Y:S01]  /*1300*/  @!P0 IMAD.IADD R2, R25, 0x1, R2 ;  /* 0x0000000119028824 */ /* 0x000fe200078e0202 */
[----:B------:R-:W-:Y:S01]  /*1310*/  @!P0 LEA R18, P6, R24, c[0x0][0x160], 0x1 ;  /* 0x0000580018128a11 */ /* 0x000fe200078c08ff */
[----:B------:R-:W-:-:S02]  /*1320*/  IMAD R4, R215, c[0x0][0x198], RZ ;  /* 0x00006600d7047a24 */ /* 0x000fc400078e02ff */
[----:B------:R-:W-:Y:S01]  /*1330*/  IMAD.WIDE.U32 R22, R214, c[0x0][0x198], R210 ;  /* 0x00006600d6167a25 */ /* 0x000fe200078e00d2 */
[----:B------:R-:W-:Y:S01]  /*1340*/  @!P0 LEA.HI.X R19, R24, c[0x0][0x164], R2, 0x1, P6 ;  /* 0x0000590018138a11 */ /* 0x000fe200030f0c02 */
[----:B------:R2:W-:Y:S02]  /*1350*/  @!P1 LDGSTS.E.BYPASS.LTC128B.128 [R204+0x3000], [R20.64] ;  /* 0x0300000014cc9fae */ /* 0x0005e4000b901d56 */
[----:B------:R-:W-:Y:S01]  /*1360*/  IMAD R4, R214, c[0x0][0x19c], R4 ;  /* 0x00006700d6047a24 */ /* 0x000fe200078e0204 */
[----:B------:R-:W-:Y:S01]  /*1370*/  IADD3 R206, P6, R6, R22, RZ ;  /* 0x0000001606ce7210 */ /* 0x000fe20007fde0ff */
[----:B------:R-:W-:Y:S01]  /*1380*/  IMAD R2, R215, c[0x0][0x1a0], RZ ;  /* 0x00006800d7027a24 */ /* 0x000fe200078e02ff */
[----:B------:R4:W-:Y:S01]  /*1390*/  @!P0 LDGSTS.E.BYPASS.LTC128B.128 [R204+0x3800], [R18.64] ;  /* 0x0380000012cc8fae */ /* 0x0009e2000b901d56 */
[----:B------:R-:W-:Y:S01]  /*13a0*/  IMAD.WIDE.U32 R24, R214, c[0x0][0x1a0], R210 ;  /* 0x00006800d6187a25 */ /* 0x000fe200078e00d2 */
[----:B------:R-:W-:-:S03]  /*13b0*/  IADD3.X R207, R5, R23, R4, P6, !PT ;  /* 0x0000001705cf7210 */ /* 0x000fc600037fe404 */
[----:B------:R-:W-:Y:S01]  /*13c0*/  IMAD R5, R118, -0x40, R122 ;  /* 0xffffffc076057824 */ /* 0x000fe200078e027a */
[----:B------:R-:W-:Y:S01]  /*13d0*/  IADD3 R8, P6, R8, R24, RZ ;  /* 0x0000001808087210 */ /* 0x000fe20007fde0ff */
[----:B------:R-:W-:Y:S02]  /*13e0*/  IMAD R2, R214, c[0x0][0x1a4], R2 ;  /* 0x00006900d6027a24 */ /* 0x000fe400078e0202 */
[----:B------:R-:W-:Y:S01]  /*13f0*/  IMAD.WIDE.U32 R206, R232, c[0x0][0x1b0], R206 ;  /* 0x00006c00e8ce7a25 */ /* 0x000fe200078e00ce */
[-C--:B------:R-:W-:Y:S02]  /*1400*/  ISETP.GE.AND P4, PT, R214, R5.reuse, PT ;  /* 0x00000005d600720c */ /* 0x080fe40003f86270 */
[----:B------:R-:W-:Y:S01]  /*1410*/  ISETP.GE.AND P3, PT, R203, R5, PT ;  /* 0x00000005cb00720c */ /* 0x000fe20003f66270 */
[----:B------:R-:W-:Y:S01]  /*1420*/  IMAD.IADD R209, R207, 0x1, R208 ;  /* 0x00000001cfd17824 */ /* 0x000fe200078e02d0 */
[----:B------:R-:W-:Y:S01]  /*1430*/  IADD3.X R9, R0, R25, R2, P6, !PT ;  /* 0x0000001900097210 */ /* 0x000fe200037fe402 */
[----:B------:R-:W-:Y:S01]  /*1440*/  IMAD R2, R118, UR7, RZ ;  /* 0x0000000776027c24 */ /* 0x000fe2000f8e02ff */
[-C--:B------:R-:W-:Y:S01]  /*1450*/  ISETP.GE.AND P6, PT, R202, R5.reuse, PT ;  /* 0x00000005ca00720c */ /* 0x080fe20003fc6270 */
[----:B------:R-:W-:Y:S01]  /*1460*/  IMAD.MOV.U32 R208, RZ, RZ, R206 ;  /* 0x000000ffffd07224 */ /* 0x000fe200078e00ce */
[----:B------:R-:W-:Y:S01]  /*1470*/  ISETP.GE.AND P1, PT, R201, R5, PT ;  /* 0x00000005c900720c */ /* 0x000fe20003f26270 */
[----:B------:R-:W-:-:S02]  /*1480*/  IMAD R2, R13, UR8, R2 ;  /* 0x000000080d027c24 */ /* 0x000fc4000f8e0202 */
[----:B-----5:R-:W-:-:S04]  /*1490*/  IMAD.WIDE.U32 R10, R118, UR8, R208 ;  /* 0x00000008760a7c25 */ /* 0x020fc8000f8e00d0 */
[----:B------:R-:W-:Y:S01]  /*14a0*/  IMAD.MOV.U32 R0, RZ, RZ, c[0x0][0x198] ;  /* 0x00006600ff007624 */ /* 0x000fe200078e00ff */
[----:B---3--:R-:W-:Y:S01]  /*14b0*/  @!P4 LEA R16, P5, R10, c[0x0][0x168], 0x1 ;  /* 0x00005a000a10ca11 */ /* 0x008fe200078a08ff */
[----:B------:R-:W-:Y:S02]  /*14c0*/  IMAD.IADD R11, R11, 0x1, R2 ;  /* 0x000000010b0b7824 */ /* 0x000fe400078e0202 */
[----:B------:R-:W-:Y:S01]  /*14d0*/  IMAD.WIDE.U32 R232, R232, c[0x0][0x1b8], R8 ;  /* 0x00006e00e8e87a25 */ /* 0x000fe200078e0008 */
[----:B------:R-:W-:Y:S02]  /*14e0*/  @!P3 LEA R4, P2, R0, R10, 0x4 ;  /* 0x0000000a0004b211 */ /* 0x000fe400078420ff */
[----:B------:R-:W-:Y:S01]  /*14f0*/  @!P4 LEA.HI.X R17, R10, c[0x0][0x16c], R11, 0x1, P5 ;  /* 0x00005b000a11ca11 */ /* 0x000fe200028f0c0b */
[----:B------:R-:W-:Y:S01]  /*1500*/  IMAD.SHL.U32 R9, R3, 0x40, RZ ;  /* 0x0000004003097824 */ /* 0x000fe200078e00ff */
[----:B------:R-:W-:Y:S01]  /*1510*/  ISETP.GE.AND P5, PT, R201, R5, PT ;  /* 0x00000005c900720c */ /* 0x000fe20003fa6270 */
[----:B------:R-:W-:Y:S01]  /*1520*/  IMAD.IADD R235, R233, 0x1, R234 ;  /* 0x00000001e9eb7824 */ /* 0x000fe200078e02ea */
[----:B------:R-:W-:Y:S01]  /*1530*/  @!P3 LEA.HI.X R2, R0, R11, R117, 0x4, P2 ;  /* 0x0000000b0002b211 */ /* 0x000fe200010f2475 */
[----:B------:R3:W-:Y:S01]  /*1540*/  @!P4 LDGSTS.E.BYPASS.LTC128B.128 [R204+0x4000], [R16.64] ;  /* 0x0400000010cccfae */ /* 0x0007e2000b901d56 */
[----:B-1----:R-:W-:Y:S01]  /*1550*/  @!P3 LEA R14, P2, R4, c[0x0][0x168], 0x1 ;  /* 0x00005a00040eba11 */ /* 0x002fe200078408ff */
[----:B------:R-:W-:Y:S01]  /*1560*/  IMAD R6, R118, UR18, RZ ;  /* 0x0000001276067c24 */ /* 0x000fe2000f8e02ff */
[-C--:B------:R-:W-:Y:S01]  /*1570*/  ISETP.GE.AND P4, PT, R214, R5.reuse, PT ;  /* 0x00000005d600720c */ /* 0x080fe20003f86270 */
[----:B------:R-:W-:Y:S01]  /*1580*/  IMAD.MOV.U32 R234, RZ, RZ, R232 ;  /* 0x000000ffffea7224 */ /* 0x000fe200078e00e8 */
[----:B------:R-:W-:Y:S01]  /*1590*/  @!P3 LEA.HI.X R15, R4, c[0x0][0x16c], R2, 0x1, P2 ;  /* 0x00005b00040fba11 */ /* 0x000fe200010f0c02 */
[----:B------:R-:W-:Y:S01]  /*15a0*/  IMAD.SHL.U32 R2, R117, 0x20, RZ ;  /* 0x0000002075027824 */ /* 0x000fe200078e00ff */
[----:B------:R-:W-:Y:S01]  /*15b0*/  @!P6 IADD3 R4, P2, R10, UR10, RZ ;  /* 0x0000000a0a04ec10 */ /* 0x000fe2000ff5e0ff */
[----:B------:R-:W-:Y:S01]  /*15c0*/  IMAD R13, R13, UR19, R6 ;  /* 0x000000130d0d7c24 */ /* 0x000fe2000f8e0206 */
[----:B------:R-:W-:Y:S01]  /*15d0*/  LOP3.LUT R9, R9, 0x1c0, RZ, 0xc0, !PT ;  /* 0x000001c009097812 */ /* 0x000fe200078ec0ff */
[----:B------:R1:W-:Y:S01]  /*15e0*/  @!P3 LDGSTS.E.BYPASS.LTC128B.128 [R204+0x4800], [R14.64] ;  /* 0x048000000eccbfae */ /* 0x0003e2000b901d56 */
[----:B------:R-:W-:Y:S01]  /*15f0*/  @!P6 IADD3.X R2, R11, UR11, R2, P2, !PT ;  /* 0x0000000b0b02ec10 */ /* 0x000fe200097fe402 */
[----:B------:R-:W-:Y:S01]  /*1600*/  @!P5 IMAD.WIDE.U32 R10, R0, 0x30, R10 ;  /* 0x00000030000ad825 */ /* 0x000fe200078e000a */
[C---:B----4-:R-:W-:Y:S01]  /*1610*/  @!P6 LEA R18, P0, R4.reuse, c[0x0][0x168], 0x1 ;  /* 0x00005a000412ea11 */ /* 0x050fe200078008ff */
[----:B------:R-:W-:Y:S01]  /*1620*/  UIMAD.WIDE.U32 UR10, UR4, 0x20, URZ ;  /* 0x00000020040a78a5 */ /* 0x000fe2000f8e003f */
[-C--:B------:R-:W-:Y:S01]  /*1630*/  ISETP.GE.AND P3, PT, R203, R5.reuse, PT ;  /* 0x00000005cb00720c */ /* 0x080fe20003f66270 */
[----:B------:R-:W-:Y:S01]  /*1640*/  @!P5 IMAD R0, R117, 0x30, RZ ;  /* 0x000000307500d824 */ /* 0x000fe200078e02ff */
[----:B------:R-:W-:Y:S01]  /*1650*/  @!P6 LEA.HI.X R19, R4, c[0x0][0x16c], R2, 0x1, P0 ;  /* 0x00005b000413ea11 */ /* 0x000fe200000f0c02 */
[----:B--2---:R-:W-:Y:S01]  /*1660*/  IMAD.WIDE.U32 R20, R118, UR19, R234 ;  /* 0x0000001376147c25 */ /* 0x004fe2000f8e00ea */
[----:B------:R-:W-:-:S03]  /*1670*/  ISETP.GE.AND P2, PT, R202, R5, PT ;  /* 0x00000005ca00720c */ /* 0x000fc60003f46270 */
[----:B------:R-:W-:Y:S01]  /*1680*/  @!P5 IMAD.IADD R0, R11, 0x1, R0 ;  /* 0x000000010b00d824 */ /* 0x000fe200078e0200 */
[----:B------:R2:W-:Y:S01]  /*1690*/  @!P6 LDGSTS.E.BYPASS.LTC128B.128 [R204+0x5000], [R18.64] ;  /* 0x0500000012ccefae */ /* 0x0005e2000b901d56 */
[----:B------:R-:W-:Y:S01]  /*16a0*/  LOP3.LUT R11, R7, 0xfffffff0, RZ, 0xc0, !PT ;  /* 0xfffffff0070b7812 */ /* 0x000fe200078ec0ff */
[----:B------:R-:W-:Y:S01]  /*16b0*/  IMAD.IADD R13, R21, 0x1, R13 ;  /* 0x00000001150d7824 */ /* 0x000fe200078e020d */
[----:B------:R-:W-:Y:S01]  /*16c0*/  LEA.HI R7, R7, R12, RZ, 0x1 ;  /* 0x0000000c07077211 */ /* 0x000fe200078f08ff */
[----:B------:R-:W-:Y:S01]  /*16d0*/  IMAD.U32 R6, RZ, RZ, UR4 ;  /* 0x00000004ff067e24 */ /* 0x000fe2000f8e00ff */
[----:B---3--:R-:W-:Y:S01]  /*16e0*/  @!P5 LEA R16, P0, R10, c[0x0][0x168], 0x1 ;  /* 0x00005a000a10da11 */ /* 0x008fe200078008ff */
[----:B------:R-:W-:Y:S01]  /*16f0*/  IMAD.IADD R11, R126, 0x1, -R11 ;  /* 0x000000017e0b7824 */ /* 0x000fe200078e0a0b */
[----:B------:R-:W-:Y:S01]  /*1700*/  LOP3.LUT R7, R7, 0xfffffffe, RZ, 0xc0, !PT ;  /* 0xfffffffe07077812 */ /* 0x000fe200078ec0ff */
[----:B------:R-:W-:Y:S01]  /*1710*/  IMAD.U32 R5, RZ, RZ, UR4 ;  /* 0x00000004ff057e24 */ /* 0x000fe2000f8e00ff */
[----:B------:R-:W-:Y:S01]  /*1720*/  @!P5 LEA.HI.X R17, R10, c[0x0][0x16c], R0, 0x1, P0 ;  /* 0x00005b000a11da11 */ /* 0x000fe200000f0c00 */
[----:B------:R-:W-:Y:S01]  /*1730*/  IMAD.SHL.U32 R10, R214, 0x8, RZ ;  /* 0x00000008d60a7824 */ /* 0x000fe200078e00ff */
[----:B------:R-:W-:Y:S01]  /*1740*/  SHF.R.S32.HI R4, RZ, 0x1f, R11 ;  /* 0x0000001fff047819 */ /* 0x000fe2000001140b */
[----:B------:R-:W-:-:S02]  /*1750*/  IMAD.IADD R7, R12, 0x1, -R7 ;  /* 0x000000010c077824 */ /* 0x000fc400078e0a07 */
[----:B------:R3:W-:Y:S01]  /*1760*/  @!P5 LDGSTS.E.BYPASS.LTC128B.128 [R204+0x5800], [R16.64] ;  /* 0x0580000010ccdfae */ /* 0x0007e2000b901d56 */
[----:B------:R-:W-:Y:S01]  /*1770*/  LEA.HI R4, R4, R11, RZ, 0x3 ;  /* 0x0000000b04047211 */ /* 0x000fe200078f18ff */
[----:B------:R-:W-:Y:S01]  /*1780*/  IMAD.SHL.U32 R8, R132, 0x20, RZ ;  /* 0x0000002084087824 */ /* 0x000fe200078e00ff */
[----:B------:R-:W-:Y:S01]  /*1790*/  LOP3.LUT R10, R9, 0x8, R10, 0xf8, !PT ;  /* 0x00000008090a7812 */ /* 0x000fe200078ef80a */
[----:B------:R-:W0:Y:S01]  /*17a0*/  LDGDEPBAR ;  /* 0x00000000000079af */ /* 0x000e220000000000 */
[C---:B------:R-:W-:Y:S01]  /*17b0*/  LOP3.LUT R0, R4.reuse, 0xfffffff8, RZ, 0xc0, !PT ;  /* 0xfffffff804007812 */ /* 0x040fe200078ec0ff */
[----:B------:R-:W-:Y:S01]  /*17c0*/  IMAD.SHL.U32 R121, R4, 0x40, RZ ;  /* 0x0000004004797824 */ /* 0x000fe200078e00ff */
[----:B------:R-:W-:Y:S01]  /*17d0*/  SHF.R.U32.HI R9, RZ, 0x3, R9 ;  /* 0x00000003ff097819 */ /* 0x000fe20000011609 */
[----:B------:R-:W-:Y:S01]  /*17e0*/  @!P1 IMAD.MOV.U32 R12, RZ, RZ, R20 ;  /* 0x000000ffff0c9224 */ /* 0x000fe200078e0014 */
[----:B-1----:R-:W-:Y:S01]  /*17f0*/  @!P4 LEA R14, P0, R20, c[0x0][0x170], 0x1 ;  /* 0x00005c00140eca11 */ /* 0x002fe200078008ff */
[----:B------:R-:W-:Y:S01]  /*1800*/  IMAD.IADD R0, R11, 0x1, -R0 ;  /* 0x000000010b007824 */ /* 0x000fe200078e0a00 */
[----:B------:R-:W-:Y:S01]  /*1810*/  LOP3.LUT R9, R10, R9, RZ, 0x3c, !PT ;  /* 0x000000090a097212 */ /* 0x000fe200078e3cff */
[----:B------:R-:W-:Y:S01]  /*1820*/  IMAD.U32 R10, RZ, RZ, UR4 ;  /* 0x00000004ff0a7e24 */ /* 0x000fe2000f8e00ff */
[----:B------:R-:W-:Y:S01]  /*1830*/  @!P4 LEA.HI.X R15, R20, c[0x0][0x174], R13, 0x1, P0 ;  /* 0x00005d00140fca11 */ /* 0x000fe200000f0c0d */
[----:B------:R-:W-:Y:S01]  /*1840*/  IMAD.SHL.U32 R11, R0, 0x40, RZ ;  /* 0x00000040000b7824 */ /* 0x000fe200078e00ff */
[----:B------:R-:W-:Y:S01]  /*1850*/  @!P3 LEA R6, P0, R6, R20, 0x4 ;  /* 0x000000140606b211 */ /* 0x000fe200078020ff */
[----:B------:R-:W-:Y:S01]  /*1860*/  IMAD R193, R7, 0x200, R9 ;  /* 0x0000020007c17824 */ /* 0x000fe200078e0209 */
[----:B------:R-:W-:Y:S01]  /*1870*/  LOP3.LUT R121, R121, 0xfffffe00, RZ, 0xc0, !PT ;  /* 0xfffffe0079797812 */ /* 0x000fe200078ec0ff */
[----:B------:R-:W-:Y:S01]  /*1880*/  IMAD.SHL.U32 R7, R7, 0x8, RZ ;  /* 0x0000000807077824 */ /* 0x000fe200078e00ff */
[----:B------:R-:W-:Y:S01]  /*1890*/  LOP3.LUT R11, R11, 0x1c0, RZ, 0xc0, !PT ;  /* 0x000001c00b0b7812 */ /* 0x000fe200078ec0ff */
[----:B------:R-:W-:Y:S01]  /*18a0*/  @!P1 IMAD R9, R132, 0x30, RZ ;  /* 0x0000003084099824 */ /* 0x000fe200078e02ff */
[----:B------:R-:W-:Y:S01]  /*18b0*/  @!P3 LEA.HI.X R5, R5, R13, R132, 0x4, P0 ;  /* 0x0000000d0505b211 */ /* 0x000fe200000f2484 */
[----:B------:R-:W-:Y:S01]  /*18c0*/  IMAD R194, R124, 0x400, R121 ;  /* 0x000004007cc27824 */ /* 0x000fe200078e0279 */
[----:B------:R-:W-:Y:S01]  /*18d0*/  @!P2 IADD3 R2, P0, R20, UR10, RZ ;  /* 0x0000000a1402ac10 */ /* 0x000fe2000ff1e0ff */
[----:B------:R-:W-:Y:S01]  /*18e0*/  IMAD.SHL.U32 R193, R193, 0x2, RZ ;  /* 0x00000002c1c17824 */ /* 0x000fe200078e00ff */
[----:B------:R-:W-:Y:S01]  /*18f0*/  LOP3.LUT R7, R11, 0x8, R7, 0xf8, !PT ;  /* 0x000000080b077812 */ /* 0x000fe200078ef807 */
[----:B------:R-:W-:Y:S01]  /*1900*/  IMAD R228, R123, 0x8, R124 ;  /* 0x000000087be47824 */ /* 0x000fe200078e027c */
[----:B------:R-:W-:Y:S01]  /*1910*/  SHF.R.U32.HI R119, RZ, 0x3, R11 ;  /* 0x00000003ff777819 */ /* 0x000fe2000001160b */
[----:B------:R-:W-:-:S04]  /*1920*/  DEPBAR.LE SB0, 0x0 ;  /* 0x000080000000791a */ /* 0x000fc80000000000 */
[----:B------:R-:W-:Y:S01]  /*1930*/  BAR.SYNC.DEFER_BLOCKING 0x0 ;  /* 0x0000000000007b1d */ /* 0x000fe20000010000 */
[----:B------:R-:W-:Y:S01]  /*1940*/  @!P2 IADD3.X R8, R13, UR11, R8, P0, !PT ;  /* 0x0000000b0d08ac10 */ /* 0x000fe200087fe408 */
[----:B------:R-:W-:Y:S01]  /*1950*/  @!P1 IMAD.WIDE.U32 R12, R10, 0x30, R12 ;  /* 0x000000300a0c9825 */ /* 0x000fe200078e000c */
[----:B---3--:R-:W-:Y:S02]  /*1960*/  @!P3 LEA R16, P0, R6, c[0x0][0x170], 0x1 ;  /* 0x00005c000610ba11 */ /* 0x008fe400078008ff */
[----:B------:R-:W-:Y:S01]  /*1970*/  LOP3.LUT R119, R7, R119, RZ, 0x3c, !PT ;  /* 0x0000007707777212 */ /* 0x000fe200078e3cff */
[----:B------:R-:W-:Y:S01]  /*1980*/  @!P1 IMAD.IADD R9, R13, 0x1, R9 ;  /* 0x000000010d099824 */ /* 0x000fe200078e0209 */
[----:B------:R-:W-:Y:S01]  /*1990*/  @!P2 LEA R10, P5, R2, c[0x0][0x170], 0x1 ;  /* 0x00005c00020aaa11 */ /* 0x000fe200078a08ff */
[----:B------:R-:W-:Y:S01]  /*19a0*/  IMAD.MOV.U32 R216, RZ, RZ, R118 ;  /* 0x000000ffffd87224 */ /* 0x000fe200078e0076 */
[----:B------:R-:W-:Y:S01]  /*19b0*/  @!P3 LEA.HI.X R17, R6, c[0x0][0x174], R5, 0x1, P0 ;  /* 0x00005d000611ba11 */ /* 0x000fe200000f0c05 */
[----:B------:R-:W-:Y:S01]  /*19c0*/  IMAD.IADD R194, R119, 0x1, R194 ;  /* 0x0000000177c27824 */ /* 0x000fe200078e02c2 */
[----:B------:R-:W-:-:S02]  /*19d0*/  @!P1 LEA R6, P0, R12, c[0x0][0x170], 0x1 ;  /* 0x00005c000c069a11 */ /* 0x000fc400078008ff */
[----:B------:R-:W-:Y:S01]  /*19e0*/  @!P2 LEA.HI.X R11, R2, c[0x0][0x174], R8, 0x1, P5 ;  /* 0x00005d00020baa11 */ /* 0x000fe200028f0c08 */
[----:B------:R-:W-:Y:S01]  /*19f0*/  IMAD.SHL.U32 R194, R194, 0x2, RZ ;  /* 0x00000002c2c27824 */ /* 0x000fe200078e00ff */
[----:B------:R-:W-:Y:S01]  /*1a00*/  @!P1 LEA.HI.X R7, R12, c[0x0][0x174], R9, 0x1, P0 ;  /* 0x00005d000c079a11 */ /* 0x000fe200000f0c09 */
[----:B------:R-:W-:Y:S01]  /*1a10*/  IMAD.MOV.U32 R8, RZ, RZ, 0x20 ;  /* 0x00000020ff087424 */ /* 0x000fe200078e00ff */
[----:B------:R-:W-:Y:S01]  /*1a20*/  IADD3 R190, R193, 0x4040, RZ ;  /* 0x00004040c1be7810 */ /* 0x000fe20007ffe0ff */
        /* <DEDUP_REMOVED lines=19> */
[----:B------:R4:W-:Y:S01]  /*1b60*/  @!P1 LDGSTS.E.BYPASS.LTC128B.128 [R204+0x7800], [R6.64] ;  /* 0x0780000006cc9fae */ /* 0x0009e2000b901d56 */
[----:B------:R-:W-:Y:S01]  /*1b70*/  R2P PR, R0, 0x6 ;  /* 0x0000000600007804 */ /* 0x000fe20000000000 */
[----:B------:R-:W-:-:S02]  /*1b80*/  IMAD.MOV.U32 R0, RZ, RZ, 0x10 ;  /* 0x00000010ff007424 */ /* 0x000fc400078e00ff */
[----:B------:R-:W-:Y:S02]  /*1b90*/  LDSM.16.M88.4 R56, [R194] ;  /* 0x00000000c238783b */ /* 0x000fe40000000200 */
[----:B------:R-:W-:Y:S02]  /*1ba0*/  SEL R2, R8, 0xffffffe0, !P2 ;  /* 0xffffffe008027807 */ /* 0x000fe40005000000 */
[----:B------:R-:W-:Y:S01]  /*1bb0*/  LDSM.16.M88.4 R68, [R194+0x2000] ;  /* 0x00200000c244783b */ /* 0x000fe20000000200 */
[----:B------:R-:W-:Y:S02]  /*1bc0*/  SEL R0, R0, 0xfffffff0, !P1 ;  /* 0xfffffff000007807 */ /* 0x000fe40004800000 */
[----:B------:R-:W-:Y:S01]  /*1bd0*/  R2P PR, R3, 0x6 ;  /* 0x0000000603007804 */ /* 0x000fe20000000000 */
[----:B------:R-:W4:Y:S01]  /*1be0*/  LDSM.16.M88.4 R32, [R193+0x5800] ;  /* 0x00580000c120783b */ /* 0x000f220000000200 */
[--C-:B------:R-:W-:Y:S02]  /*1bf0*/  IMAD R191, R2, 0x2, R194.reuse ;  /* 0x0000000202bf7824 */ /* 0x100fe400078e02c2 */
[----:B------:R-:W-:Y:S01]  /*1c00*/  IMAD R192, R0, 0x2, R194 ;  /* 0x0000000200c07824 */ /* 0x000fe200078e02c2 */
[----:B------:R-:W5:Y:S01]  /*1c10*/  LDSM.16.M88.4 R92, [R193+0x4000] ;  /* 0x00400000c15c783b */ /* 0x000f620000000200 */
[----:B------:R-:W-:Y:S01]  /*1c20*/  SEL R3, R8, 0xffffffe0, !P1 ;  /* 0xffffffe008037807 */ /* 0x000fe20004800000 */
[----:B------:R-:W-:-:S02]  /*1c30*/  IMAD R189, R0, 0x2, R191 ;  /* 0x0000000200bd7824 */ /* 0x000fc400078e02bf */
[----:B------:R-:W1:Y:S02]  /*1c40*/  LDSM.16.M88.4 R84, [R193+0x4800] ;  /* 0x00480000c154783b */ /* 0x000e640000000200 */
[C---:B------:R-:W-:Y:S02]  /*1c50*/  IMAD.IADD R187, R193.reuse, 0x1, R3 ;  /* 0x00000001c1bb7824 */ /* 0x040fe400078e0203 */
[----:B------:R-:W1:Y:S04]  /*1c60*/  LDSM.16.M88.4 R76, [R193+0x5000] ;  /* 0x00500000c14c783b */ /* 0x000e680000000200 */
[----:B------:R-:W-:Y:S04]  /*1c70*/  LDSM.16.M88.4 R108, [R187+0x4000] ;  /* 0x00400000bb6c783b */ /* 0x000fe80000000200 */
[----:B------:R-:W1:Y:S04]  /*1c80*/  LDSM.16.M88.4 R112, [R192+0x2000] ;  /* 0x00200000c070783b */ /* 0x000e680000000200 */
[----:B------:R-:W1:Y:S04]  /*1c90*/  LDSM.16.M88.4 R104, [R187+0x4800] ;  /* 0x00480000bb68783b */ /* 0x000e680000000200 */
[----:B------:R-:W1:Y:S04]  /*1ca0*/  LDSM.16.M88.4 R100, [R187+0x5000] ;  /* 0x00500000bb64783b */ /* 0x000e680000000200 */
[----:B------:R-:W1:Y:S04]  /*1cb0*/  LDSM.16.M88.4 R64, [R187+0x5800] ;  /* 0x00580000bb40783b */ /* 0x000e680000000200 */
[----:B------:R-:W2:Y:S01]  /*1cc0*/  LDSM.16.M88.4 R60, [R192] ;  /* 0x00000000c03c783b */ /* 0x000ea20000000200 */
[-C--:B----4-:R-:W-:Y:S03]  /*1cd0*/  HMMA.16816.F32.BF16 R4, R68, R32.reuse, RZ ;  /* 0x000000204404723c */ /* 0x090fe600000418ff */
[----:B------:R-:W-:Y:S04]  /*1ce0*/  LDSM.16.M88.4 R48, [R191+0x2000] ;  /* 0x00200000bf30783b */ /* 0x000fe80000000200 */
[----:B------:R-:W-:Y:S01]  /*1cf0*/  LDSM.16.M88.4 R52, [R191] ;  /* 0x00000000bf34783b */ /* 0x000fe20000000200 */
[----:B------:R-:W-:Y:S03]  /*1d00*/  HMMA.16816.F32.BF16 R72, R56, R32, RZ ;  /* 0x000000203848723c */ /* 0x000fe600000418ff */
[----:B------:R-:W0:Y:S04]  /*1d10*/  LDGDEPBAR ;  /* 0x00000000000079af */ /* 0x000e280000000000 */
[----:B------:R-:W-:Y:S01]  /*1d20*/  IADD3 R32, R193, 0x4000, RZ ;  /* 0x00004000c1207810 */ /* 0x000fe20007ffe0ff */
[----:B-----5:R-:W-:Y:S03]  /*1d30*/  HMMA.16816.F32.BF16 R28, R68, R92, RZ ;  /* 0x0000005c441c723c */ /* 0x020fe600000418ff */
[----:B------:R-:W-:-:S04]  /*1d40*/  @P2 IADD3 R190, R32, -0x40, RZ ;  /* 0xffffffc020be2810 */ /* 0x000fc80007ffe0ff */
[C---:B------:R-:W-:Y:S01]  /*1d50*/  IADD3 R183, R190.reuse, 0x800, RZ ;  /* 0x00000800beb77810 */ /* 0x040fe20007ffe0ff */
[C---:B------:R-:W-:Y:S01]  /*1d60*/  HMMA.16816.F32.BF16 R24, R68.reuse, R94, RZ ;  /* 0x0000005e4418723c */ /* 0x040fe200000418ff */
[----:B------:R-:W4:Y:S01]  /*1d70*/  LDSM.16.M88.4 R44, [R190] ;  /* 0x00000000be2c783b */ /* 0x000f220000000200 */
[----:B------:R-:W-:Y:S01]  /*1d80*/  IMAD.IADD R180, R3, 0x1, R190 ;  /* 0x0000000103b47824 */ /* 0x000fe200078e02be */
[----:B------:R-:W-:Y:S01]  /*1d90*/  IADD3 R182, R190, 0x1000, RZ ;  /* 0x00001000beb67810 */ /* 0x000fe20007ffe0ff */
[----:B------:R-:W-:Y:S01]  /*1da0*/  IMAD R3, R124, 0x10, R127 ;  /* 0x000000107c037824 */ /* 0x000fe200078e027f */
[----:B------:R-:W5:Y:S01]  /*1db0*/  LDSM.16.M88.4 R40, [R190+0x800] ;  /* 0x00080000be28783b */ /* 0x000f620000000200 */
[----:B------:R-:W-:Y:S02]  /*1dc0*/  IADD3 R181, R190, 0x1800, RZ ;  /* 0x00001800beb57810 */ /* 0x000fe40007ffe0ff */
[----:B-1----:R-:W-:Y:S01]  /*1dd0*/  HMMA.16816.F32.BF16 R20, R68, R84, RZ ;  /* 0x000000544414723c */ /* 0x002fe200000418ff */
[----:B------:R-:W1:Y:S01]  /*1de0*/  LDSM.16.M88.4 R36, [R190+0x1000] ;  /* 0x00100000be24783b */ /* 0x000e620000000200 */
[----:B------:R-:W-:-:S04]  /*1df0*/  IADD3 R3, R3, 0x1, R205 ;  /* 0x0000000103037810 */ /* 0x000fc80007ffe0cd */
[----:B------:R-:W-:Y:S01]  /*1e00*/  IADD3 R237, R122, R3, -R125 ;  /* 0x000000037aed7210 */ /* 0x000fe20007ffe87d */
[----:B------:R-:W-:Y:S01]  /*1e10*/  IMAD R3, R118, 0x40, R244 ;  /* 0x0000004076037824 */ /* 0x000fe200078e02f4 */
[----:B------:R-:W-:Y:S02]  /*1e20*/  HMMA.16816.F32.BF16 R12, R68, R76, RZ ;  /* 0x0000004c440c723c */ /* 0x000fe400000418ff */
[----:B------:R-:W-:-:S04]  /*1e30*/  IADD3 R237, R237, c[0x0][0x2e8], RZ ;  /* 0x0000ba00eded7a10 */ /* 0x000fc80007ffe0ff */
[C---:B------:R-:W-:Y:S02]  /*1e40*/  IADD3 R236, R237.reuse, 0x8, RZ ;  /* 0x00000008edec7810 */ /* 0x040fe40007ffe0ff */
[C---:B--2---:R-:W-:Y:S01]  /*1e50*/  HMMA.16816.F32.BF16 R16, R68.reuse, R86, RZ ;  /* 0x000000564410723c */ /* 0x044fe200000418ff */
[C---:B------:R-:W-:Y:S02]  /*1e60*/  IADD3 R231, R237.reuse, 0x40, RZ ;  /* 0x00000040ede77810 */ /* 0x040fe40007ffe0ff */
[C---:B------:R-:W-:Y:S02]  /*1e70*/  IADD3 R229, R237.reuse, 0x48, RZ ;  /* 0x00000048ede57810 */ /* 0x040fe40007ffe0ff */
[-C--:B------:R-:W-:Y:S02]  /*1e80*/  IMNMX R237, R237, R122.reuse, PT ;  /* 0x0000007aeded7217 */ /* 0x080fe40003800200 */
[-C--:B------:R-:W-:Y:S01]  /*1e90*/  IMNMX R236, R236, R122.reuse, PT ;  /* 0x0000007aecec7217 */ /* 0x080fe20003800200 */
[----:B---3--:R-:W-:Y:S01]  /*1ea0*/  HMMA.16816.F32.BF16 R8, R68, R78, RZ ;  /* 0x0000004e4408723c */ /* 0x008fe200000418ff */
[----:B------:R-:W-:-:S02]  /*1eb0*/  IMNMX R231, R231, R122, PT ;  /* 0x0000007ae7e77217 */ /* 0x000fc40003800200 */
[----:B------:R-:W-:-:S05]  /*1ec0*/  IMNMX R229, R229, R122, PT ;  /* 0x0000007ae5e57217 */ /* 0x000fca0003800200 */
[----:B------:R-:W-:Y:S08]  /*1ed0*/  HMMA.16816.F32.BF16 R68, R68, R34, RZ ;  /* 0x000000224444723c */ /* 0x000ff000000418ff */
[C---:B------:R-:W-:Y:S08]  /*1ee0*/  HMMA.16816.F32.BF16 R96, R56.reuse, R92, RZ ;  /* 0x0000005c3860723c */ /* 0x040ff000000418ff */
[C---:B------:R-:W-:Y:S08]  /*1ef0*/  HMMA.16816.F32.BF16 R88, R56.reuse, R84, RZ ;  /* 0x000000543858723c */ /* 0x040ff000000418ff */
[C---:B------:R-:W-:Y:S08]  /*1f00*/  HMMA.16816.F32.BF16 R80, R56.reuse, R76, RZ ;  /* 0x0000004c3850723c */ /* 0x040ff000000418ff */
[C---:B------:R-:W-:Y:S08]  /*1f10*/  HMMA.16816.F32.BF16 R92, R56.reuse, R94, RZ ;  /* 0x0000005e385c723c */ /* 0x040ff000000418ff */
[C---:B------:R-:W-:Y:S08]  /*1f20*/  HMMA.16816.F32.BF16 R84, R56.reuse, R86, RZ ;  /* 0x000000563854723c */ /* 0x040ff000000418ff */
[C---:B------:R-:W-:Y:S08]  /*1f30*/  HMMA.16816.F32.BF16 R76, R56.reuse, R78, RZ ;  /* 0x0000004e384c723c */ /* 0x040ff000000418ff */
[----:B------:R-:W-:Y:S01]  /*1f40*/  HMMA.16816.F32.BF16 R56, R56, R34, RZ ;  /* 0x000000223838723c */ /* 0x000fe200000418ff */
[----:B------:R-:W2:Y:S07]  /*1f50*/  LDSM.16.M88.4 R32, [R190+0x1800] ;  /* 0x00180000be20783b */ /* 0x000eae0000000200 */
[C---:B------:R-:W-:Y:S08]  /*1f60*/  HMMA.16816.F32.BF16 R28, R112.reuse, R108, R28 ;  /* 0x0000006c701c723c */ /* 0x040ff0000004181c */
        /* <DEDUP_REMOVED lines=15> */
[----:B------:R-:W-:Y:S04]  /*2060*/  LDSM.16.M88.4 R56, [R189+0x2000] ;  /* 0x00200000bd38783b */ /* 0x000fe80000000200 */
[----:B------:R-:W3:Y:S03]  /*2070*/  LDSM.16.M88.4 R60, [R180] ;  /* 0x00000000b43c783b */ /* 0x000ee60000000200 */
[C---:B----4-:R-:W-:Y:S08]  /*2080*/  HMMA.16816.F32.BF16 R28, R48.reuse, R44, R28 ;  /* 0x0000002c301c723c */ /* 0x050ff0000004181c */
[C---:B-----5:R-:W-:Y:S08]  /*2090*/  HMMA.16816.F32.BF16 R20, R48.reuse, R40, R20 ;  /* 0x000000283014723c */ /* 0x060ff00000041814 */
[C---:B-1----:R-:W-:Y:S08]  /*20a0*/  HMMA.16816.F32.BF16 R12, R48.reuse, R36, R12 ;  /* 0x00000024300c723c */ /* 0x042ff0000004180c */
[C---:B--2---:R-:W-:Y:S08]  /*20b0*/  HMMA.16816.F32.BF16 R4, R48.reuse, R32, R4 ;  /* 0x000000203004723c */ /* 0x044ff00000041804 */
[C---:B------:R-:W-:Y:S08]  /*20c0*/  HMMA.16816.F32.BF16 R24, R48.reuse, R46, R24 ;  /* 0x0000002e3018723c */ /* 0x040ff00000041818 */
[C---:B------:R-:W-:Y:S08]  /*20d0*/  HMMA.16816.F32.BF16 R16, R48.reuse, R42, R16 ;  /* 0x0000002a3010723c */ /* 0x040ff00000041810 */
[C---:B------:R-:W-:Y:S08]  /*20e0*/  HMMA.16816.F32.BF16 R8, R48.reuse, R38, R8 ;  /* 0x000000263008723c */ /* 0x040ff00000041808 */
[----:B------:R-:W-:Y:S01]  /*20f0*/  HMMA.16816.F32.BF16 R68, R48, R34, R68 ;  /* 0x000000223044723c */ /* 0x000fe20000041844 */
[----:B------:R-:W1:Y:S07]  /*2100*/  LDSM.16.M88.4 R48, [R189] ;  /* 0x00000000bd30783b */ /* 0x000e6e0000000200 */
[C---:B------:R-:W-:Y:S08]  /*2110*/  HMMA.16816.F32.BF16 R92, R52.reuse, R46, R92 ;  /* 0x0000002e345c723c */ /* 0x040ff0000004185c */
[C---:B------:R-:W-:Y:S08]  /*2120*/  HMMA.16816.F32.BF16 R80, R52.reuse, R36, R80 ;  /* 0x000000243450723c */ /* 0x040ff00000041850 */
[----:B------:R-:W-:Y:S01]  /*2130*/  HMMA.16816.F32.BF16 R76, R52, R38, R76 ;  /* 0x00000026344c723c */ /* 0x000fe2000004184c */
[----:B------:R-:W2:Y:S07]  /*2140*/  LDSM.16.M88.4 R36, [R180+0x800] ;  /* 0x00080000b424783b */ /* 0x000eae0000000200 */
[----:B---3--:R-:W-:Y:S08]  /*2150*/  HMMA.16816.F32.BF16 R28, R56, R60, R28 ;  /* 0x0000003c381c723c */ /* 0x008ff0000004181c */
[----:B------:R-:W-:Y:S07]  /*2160*/  HMMA.16816.F32.BF16 R88, R52, R40, R88 ;  /* 0x000000283458723c */ /* 0x000fee0000041858 */
[C---:B------:R-:W-:Y:S01]  /*2170*/  IADD3 R41, R3.reuse, 0x8, RZ ;  /* 0x0000000803297810 */ /* 0x040fe20007ffe0ff */
[----:B-1----:R-:W-:Y:S01]  /*2180*/  HMMA.16816.F32.BF16 R92, R48, R62, R92 ;  /* 0x0000003e305c723c */ /* 0x002fe2000004185c */
[----:B------:R-:W-:-:S02]  /*2190*/  IADD3 R40, R3, 0x9, RZ ;  /* 0x0000000903287810 */ /* 0x000fc40007ffe0ff */
[C---:B------:R-:W-:Y:S02]  /*21a0*/  ISETP.GE.AND P3, PT, R41.reuse, R236, PT ;  /* 0x000000ec2900720c */ /* 0x040fe40003f66270 */
[C---:B------:R-:W-:Y:S02]  /*21b0*/  ISETP.GE.AND P4, PT, R41.reuse, R231, PT ;  /* 0x000000e72900720c */ /* 0x040fe40003f86270 */
[----:B------:R-:W-:Y:S01]  /*21c0*/  ISETP.GE.AND P6, PT, R41, R237, PT ;  /* 0x000000ed2900720c */ /* 0x000fe20003fc6270 */
[----:B------:R-:W-:Y:S08]  /*21d0*/  HMMA.16816.F32.BF16 R84, R52, R42, R84 ;  /* 0x0000002a3454723c */ /* 0x000ff00000041854 */
[----:B------:R-:W-:Y:S08]  /*21e0*/  HMMA.16816.F32.BF16 R24, R56, R62, R24 ;  /* 0x0000003e3818723c */ /* 0x000ff00000041818 */
[----:B------:R-:W-:Y:S01]  /*21f0*/  HMMA.16816.F32.BF16 R72, R52, R32, R72 ;  /* 0x000000203448723c */ /* 0x000fe20000041848 */
[----:B------:R-:W-:-:S02]  /*2200*/  FSEL R92, R92, -INF , !P6 ;  /* 0xff8000005c5c7808 */ /* 0x000fc40007000000 */
[----:B------:R-:W-:-:S04]  /*2210*/  ISETP.GE.AND P6, PT, R40, R236, PT ;  /* 0x000000ec2800720c */ /* 0x000fc80003fc6270 */
[----:B------:R-:W-:Y:S01]  /*2220*/  IADD3 R32, R3, 0x1, RZ ;  /* 0x0000000103207810 */ /* 0x000fe20007ffe0ff */
[----:B------:R-:W-:Y:S03]  /*2230*/  HMMA.16816.F32.BF16 R64, R52, R34, R64 ;  /* 0x000000223440723c */ /* 0x000fe60000041840 */
[C---:B------:R-:W-:Y:S02]  /*2240*/  ISETP.GE.AND P5, PT, R32.reuse, R237, PT ;  /* 0x000000ed2000720c */ /* 0x040fe40003fa6270 */
[C---:B------:R-:W-:Y:S02]  /*2250*/  ISETP.GE.AND P0, PT, R32.reuse, R236, PT ;  /* 0x000000ec2000720c */ /* 0x040fe40003f06270 */
[C---:B------:R-:W-:Y:S01]  /*2260*/  ISETP.GE.AND P2, PT, R32.reuse, R231, PT ;  /* 0x000000e72000720c */ /* 0x040fe20003f46270 */
[----:B--2---:R-:W-:Y:S01]  /*2270*/  HMMA.16816.F32.BF16 R88, R48, R36, R88 ;  /* 0x000000243058723c */ /* 0x004fe20000041858 */
[----:B------:R-:W-:-:S02]  /*2280*/  ISETP.GE.AND P1, PT, R32, R229, PT ;  /* 0x000000e52000720c */ /* 0x000fc40003f26270 */
[----:B------:R-:W1:Y:S01]  /*2290*/  LDSM.16.M88.4 R32, [R180+0x1000] ;  /* 0x00100000b420783b */ /* 0x000e620000000200 */
[----:B------:R-:W-:Y:S02]  /*22a0*/  FSEL R42, R29, -INF , !P2 ;  /* 0xff8000001d2a7808 */ /* 0x000fe40005000000 */
[----:B------:R-:W-:Y:S02]  /*22b0*/  FSEL R43, R31, -INF , !P1 ;  /* 0xff8000001f2b7808 */ /* 0x000fe40004800000 */
[----:B------:R-:W-:Y:S01]  /*22c0*/  ISETP.GE.AND P1, PT, R40, R237, PT ;  /* 0x000000ed2800720c */ /* 0x000fe20003f26270 */
        /* <DEDUP_REMOVED lines=8> */
[----:B------:R-:W-:Y:S02]  /*2350*/  ISETP.GE.AND P1, PT, R40, R229, PT ;  /* 0x000000e52800720c */ /* 0x000fe40003f26270 */
[----:B------:R-:W-:Y:S01]  /*2360*/  FSEL R45, R24, -INF , !P4 ;  /* 0xff800000182d7808 */ /* 0x000fe20006000000 */
[----:B------:R-:W-:Y:S01]  /*2370*/  HMMA.16816.F32.BF16 R16, R56, R38, R16 ;  /* 0x000000263810723c */ /* 0x000fe20000041810 */
[----:B------:R-:W-:-:S02]  /*2380*/  FSEL R44, R26, -INF , !P2 ;  /* 0xff8000001a2c7808 */ /* 0x000fc40005000000 */
[----:B------:R-:W-:Y:S02]  /*2390*/  FSEL R46, R25, -INF , !P3 ;  /* 0xff800000192e7808 */ /* 0x000fe40005800000 */
[----:B------:R-:W-:Y:S02]  /*23a0*/  IADD3 R40, R3, 0x11, RZ ;  /* 0x0000001103287810 */ /* 0x000fe40007ffe0ff */
[C---:B------:R-:W-:Y:S01]  /*23b0*/  ISETP.GE.AND P6, PT, R29.reuse, R237, PT ;  /* 0x000000ed1d00720c */ /* 0x040fe20003fc6270 */
[----:B------:R-:W-:Y:S01]  /*23c0*/  HMMA.16816.F32.BF16 R84, R48, R38, R84 ;  /* 0x000000263054723c */ /* 0x000fe20000041854 */
[C---:B------:R-:W-:Y:S02]  /*23d0*/  ISETP.GE.AND P2, PT, R29.reuse, R236, PT ;  /* 0x000000ec1d00720c */ /* 0x040fe40003f46270 */
[C---:B------:R-:W-:Y:S02]  /*23e0*/  ISETP.GE.AND P4, PT, R29.reuse, R231, PT ;  /* 0x000000e71d00720c */ /* 0x040fe40003f86270 */
[----:B------:R-:W-:-:S02]  /*23f0*/  ISETP.GE.AND P3, PT, R29, R229, PT ;  /* 0x000000e51d00720c */ /* 0x000fc40003f66270 */
[----:B------:R-:W-:Y:S01]  /*2400*/  FSEL R38, R27, -INF , !P1 ;  /* 0xff8000001b267808 */ /* 0x000fe20004800000 */
[----:B------:R-:W-:Y:S01]  /*2410*/  HMMA.16816.F32.BF16 R96, R48, R60, R96 ;  /* 0x0000003c3060723c */ /* 0x000fe20000041860 */
[----:B------:R-:W2:Y:S01]  /*2420*/  LDSM.16.M88.4 R24, [R180+0x1800] ;  /* 0x00180000b418783b */ /* 0x000ea20000000200 */
[----:B------:R-:W-:Y:S01]  /*2430*/  ISETP.GE.AND P1, PT, R40, R237, PT ;  /* 0x000000ed2800720c */ /* 0x000fe20003f26270 */
[----:B------:R-:W-:-:S04]  /*2440*/  DEPBAR.LE SB0, 0x0 ;  /* 0x000080000000791a */ /* 0x000fc80000000000 */
[----:B------:R-:W-:Y:S01]  /*2450*/  FSEL R29, R88, -INF , !P6 ;  /* 0xff800000581d7808 */ /* 0x000fe20007000000 */
[-C--:B-1----:R-:W-:Y:S01]  /*2460*/  HMMA.16816.F32.BF16 R80, R48, R32.reuse, R80 ;  /* 0x000000203050723c */ /* 0x082fe20000041850 */
[----:B------:R-:W-:Y:S02]  /*2470*/  FSEL R140, R90, -INF , !P2 ;  /* 0xff8000005a8c7808 */ /* 0x000fe40005000000 */
[----:B------:R-:W-:Y:S02]  /*2480*/  FSEL R53, R89, -INF , !P1 ;  /* 0xff80000059357808 */ /* 0x000fe40004800000 */
[C---:B------:R-:W-:Y:S02]  /*2490*/  ISETP.GE.AND P6, PT, R40.reuse, R236, PT ;  /* 0x000000ec2800720c */ /* 0x040fe40003fc6270 */
[C---:B------:R-:W-:Y:S01]  /*24a0*/  ISETP.GE.AND P2, PT, R40.reuse, R231, PT ;  /* 0x000000e72800720c */ /* 0x040fe20003f46270 */
[----:B------:R-:W-:Y:S01]  /*24b0*/  HMMA.16816.F32.BF16 R12, R56, R32, R12 ;  /* 0x00000020380c723c */ /* 0x000fe2000004180c */
[----:B------:R-:W-:-:S02]  /*24c0*/  ISETP.GE.AND P1, PT, R40, R229, PT ;  /* 0x000000e52800720c */ /* 0x000fc40003f26270 */
[C---:B------:R-:W-:Y:S02]  /*24d0*/  IADD3 R40, R3.reuse, 0x18, RZ ;  /* 0x0000001803287810 */ /* 0x040fe40007ffe0ff */
[----:B------:R-:W-:Y:S02]  /*24e0*/  IADD3 R39, R3, 0x19, RZ ;  /* 0x0000001903277810 */ /* 0x000fe40007ffe0ff */
[----:B------:R-:W-:Y:S01]  /*24f0*/  FSEL R63, R91, -INF , !P6 ;  /* 0xff8000005b3f7808 */ /* 0x000fe20007000000 */
[----:B------:R-:W-:Y:S01]  /*2500*/  HMMA.16816.F32.BF16 R8, R56, R34, R8 ;  /* 0x000000223808723c */ /* 0x000fe20000041808 */
[----:B------:R-:W-:Y:S02]  /*2510*/  FSEL R22, R22, -INF , !P3 ;  /* 0xff80000016167808 */ /* 0x000fe40005800000 */
[C---:B------:R-:W-:Y:S02]  /*2520*/  ISETP.GE.AND P6, PT, R40.reuse, R237, PT ;  /* 0x000000ed2800720c */ /* 0x040fe40003fc6270 */
[----:B------:R-:W-:-:S02]  /*2530*/  ISETP.GE.AND P3, PT, R40, R236, PT ;  /* 0x000000ec2800720c */ /* 0x000fc40003f66270 */
[----:B------:R-:W-:Y:S01]  /*2540*/  FSEL R23, R23, -INF , !P1 ;  /* 0xff80000017177808 */ /* 0x000fe20004800000 */
[----:B------:R-:W-:Y:S01]  /*2550*/  HMMA.16816.F32.BF16 R76, R48, R34, R76 ;  /* 0x00000022304c723c */ /* 0x000fe2000004184c */
[----:B------:R-:W-:Y:S02]  /*2560*/  ISETP.GE.AND P1, PT, R39, R237, PT ;  /* 0x000000ed2700720c */ /* 0x000fe40003f26270 */
[----:B------:R-:W-:Y:S02]  /*2570*/  FSEL R41, R20, -INF , !P4 ;  /* 0xff80000014297808 */ /* 0x000fe40006000000 */
[----:B------:R-:W-:Y:S02]  /*2580*/  FSEL R21, R21, -INF , !P2 ;  /* 0xff80000015157808 */ /* 0x000fe40005000000 */
[----:B------:R-:W-:Y:S02]  /*2590*/  FSEL R54, R84, -INF , !P6 ;  /* 0xff80000054367808 */ /* 0x000fe40007000000 */
[----:B------:R-:W-:Y:S01]  /*25a0*/  FSEL R165, R86, -INF , !P3 ;  /* 0xff80000056a57808 */ /* 0x000fe20005800000 */
[----:B--2---:R-:W-:Y:S01]  /*25b0*/  HMMA.16816.F32.BF16 R4, R56, R24, R4 ;  /* 0x000000183804723c */ /* 0x004fe20000041804 */
[----:B------:R-:W-:-:S02]  /*25c0*/  ISETP.GE.AND P4, PT, R40, R231, PT ;  /* 0x000000e72800720c */ /* 0x000fc40003f86270 */
[----:B------:R-:W-:Y:S02]  /*25d0*/  ISETP.GE.AND P2, PT, R40, R229, PT ;  /* 0x000000e52800720c */ /* 0x000fe40003f46270 */
[C---:B------:R-:W-:Y:S02]  /*25e0*/  ISETP.GE.AND P6, PT, R39.reuse, R236, PT ;  /* 0x000000ec2700720c */ /* 0x040fe40003fc6270 */
[----:B------:R-:W-:Y:S01]  /*25f0*/  ISETP.GE.AND P3, PT, R39, R231, PT ;  /* 0x000000e72700720c */ /* 0x000fe20003f66270 */
[----:B------:R-:W-:Y:S01]  /*2600*/  HMMA.16816.F32.BF16 R68, R56, R26, R68 ;  /* 0x0000001a3844723c */ /* 0x000fe20000041844 */
[----:B------:R-:W-:Y:S02]  /*2610*/  FSEL R168, R85, -INF , !P1 ;  /* 0xff80000055a87808 */ /* 0x000fe40004800000 */
[----:B------:R-:W-:Y:S02]  /*2620*/  IADD3 R20, R3, 0x20, RZ ;  /* 0x0000002003147810 */ /* 0x000fe40007ffe0ff */
        /* <DEDUP_REMOVED lines=8> */
[----:B------:R-:W-:Y:S01]  /*26b0*/  BAR.SYNC.DEFER_BLOCKING 0x0 ;  /* 0x0000000000007b1d */ /* 0x000fe20000010000 */
[----:B------:R-:W-:-:S02]  /*26c0*/  ISETP.GE.AND P6, PT, R20, R237, PT ;  /* 0x000000ed1400720c */ /* 0x000fc40003fc6270 */
[C---:B------:R-:W-:Y:S02]  /*26d0*/  ISETP.GE.AND P2, PT, R20.reuse, R236, PT ;  /* 0x000000ec1400720c */ /* 0x040fe40003f46270 */
[C---:B------:R-:W-:Y:S02]  /*26e0*/  ISETP.GE.AND P4, PT, R20.reuse, R231, PT ;  /* 0x000000e71400720c */ /* 0x040fe40003f86270 */
[----:B------:R-:W-:Y:S02]  /*26f0*/  ISETP.GE.AND P3, PT, R20, R229, PT ;  /* 0x000000e51400720c */ /* 0x000fe40003f66270 */
[----:B------:R-:W-:Y:S02]  /*2700*/  FSEL R20, R19, -INF , !P1 ;  /* 0xff80000013147808 */ /* 0x000fe40004800000 */
[----:B------:R-:W-:Y:S02]  /*2710*/  ISETP.GE.AND P1, PT, R32, R237, PT ;  /* 0x000000ed2000720c */ /* 0x000fe40003f26270 */
[----:B------:R-:W-:-:S02]  /*2720*/  FSEL R159, R80, -INF , !P6 ;  /* 0xff800000509f7808 */ /* 0x000fc40007000000 */
[----:B------:R-:W-:Y:S02]  /*2730*/  FSEL R148, R82, -INF , !P2 ;  /* 0xff80000052947808 */ /* 0x000fe40005000000 */
[----:B------:R-:W-:Y:S02]  /*2740*/  FSEL R156, R81, -INF , !P1 ;  /* 0xff800000519c7808 */ /* 0x000fe40004800000 */
[C---:B------:R-:W-:Y:S02]  /*2750*/  ISETP.GE.AND P6, PT, R32.reuse, R236, PT ;  /* 0x000000ec2000720c */ /* 0x040fe40003fc6270 */
[C---:B------:R-:W-:Y:S02]  /*2760*/  ISETP.GE.AND P2, PT, R32.reuse, R231, PT ;  /* 0x000000e72000720c */ /* 0x040fe40003f46270 */
[----:B------:R-:W-:Y:S02]  /*2770*/  ISETP.GE.AND P1, PT, R32, R229, PT ;  /* 0x000000e52000720c */ /* 0x000fe40003f26270 */
[----:B------:R-:W-:-:S02]  /*2780*/  IADD3 R32, R3, 0x28, RZ ;  /* 0x0000002803207810 */ /* 0x000fc40007ffe0ff */
[----:B------:R-:W-:Y:S02]  /*2790*/  FSEL R144, R12, -INF , !P4 ;  /* 0xff8000000c907808 */ /* 0x000fe40006000000 */
[----:B------:R-:W-:Y:S02]  /*27a0*/  ISETP.GE.AND P4, PT, R32, R231, PT ;  /* 0x000000e72000720c */ /* 0x000fe40003f86270 */
[C---:B------:R-:W-:Y:S02]  /*27b0*/  IADD3 R19, R3.reuse, 0x29, RZ ;  /* 0x0000002903137810 */ /* 0x040fe40007ffe0ff */
        /* <DEDUP_REMOVED lines=8> */
[----:B------:R-:W-:-:S02]  /*2840*/  FSEL R143, R13, -INF , !P2 ;  /* 0xff8000000d8f7808 */ /* 0x000fc40005000000 */
[----:B------:R-:W-:Y:S02]  /*2850*/  FSEL R160, R77, -INF , !P1 ;  /* 0xff8000004da07808 */ /* 0x000fe40004800000 */
[----:B------:R-:W-:Y:S02]  /*2860*/  FSEL R152, R4, -INF , !P4 ;  /* 0xff80000004987808 */ /* 0x000fe40006000000 */
[----:B------:R-:W-:Y:S02]  /*2870*/  ISETP.GE.AND P0, PT, R3, R231, PT ;  /* 0x000000e70300720c */ /* 0x000fe40003f06270 */
[C---:B------:R-:W-:Y:S02]  /*2880*/  ISETP.GE.AND P6, PT, R32.reuse, R237, PT ;  /* 0x000000ed2000720c */ /* 0x040fe40003fc6270 */
[C---:B------:R-:W-:Y:S02]  /*2890*/  ISETP.GE.AND P3, PT, R32.reuse, R236, PT ;  /* 0x000000ec2000720c */ /* 0x040fe40003f66270 */
[----:B------:R-:W-:-:S02]  /*28a0*/  ISETP.GE.AND P2, PT, R32, R229, PT ;  /* 0x000000e52000720c */ /* 0x000fc40003f46270 */
[----:B------:R-:W-:Y:S02]  /*28b0*/  ISETP.GE.AND P1, PT, R19, R229, PT ;  /* 0x000000e51300720c */ /* 0x000fe40003f26270 */
[C---:B------:R-:W-:Y:S02]  /*28c0*/  IADD3 R4, R3.reuse, 0x39, RZ ;  /* 0x0000003903047810 */ /* 0x040fe40007ffe0ff */
[----:B------:R-:W-:Y:S02]  /*28d0*/  IADD3 R8, R3, 0x31, RZ ;  /* 0x0000003103087810 */ /* 0x000fe40007ffe0ff */
[----:B------:R-:W-:Y:S02]  /*28e0*/  FSEL R28, R28, -INF , !P0 ;  /* 0xff8000001c1c7808 */ /* 0x000fe40004000000 */
[----:B------:R-:W-:Y:S02]  /*28f0*/  FSEL R162, R76, -INF , !P6 ;  /* 0xff8000004ca27808 */ /* 0x000fe40007000000 */
[----:B------:R-:W-:-:S02]  /*2900*/  FSEL R155, R78, -INF , !P3 ;  /* 0xff8000004e9b7808 */ /* 0x000fc40005800000 */
[----:B------:R-:W-:Y:S02]  /*2910*/  FSEL R25, R10, -INF , !P2 ;  /* 0xff8000000a197808 */ /* 0x000fe40005000000 */
[----:B------:R-:W-:Y:S02]  /*2920*/  FSEL R158, R11, -INF , !P1 ;  /* 0xff8000000b9e7808 */ /* 0x000fe40004800000 */
[----:B------:R-:W-:Y:S02]  /*2930*/  ISETP.GE.AND P0, PT, R4, R229, PT ;  /* 0x000000e50400720c */ /* 0x000fe40003f06270 */
[CC--:B------:R-:W-:Y:S02]  /*2940*/  ISETP.GE.AND P6, PT, R19.reuse, R236.reuse, PT ;  /* 0x000000ec1300720c */ /* 0x0c0fe40003fc6270 */
[----:B------:R-:W-:Y:S02]  /*2950*/  ISETP.GE.AND P3, PT, R19, R231, PT ;  /* 0x000000e71300720c */ /* 0x000fe40003f66270 */
[----:B------:R-:W-:-:S02]  /*2960*/  ISETP.GE.AND P2, PT, R12, R236, PT ;  /* 0x000000ec0c00720c */ /* 0x000fc40003f46270 */
[----:B------:R-:W-:Y:S02]  /*2970*/  ISETP.GE.AND P1, PT, R8, R237, PT ;  /* 0x000000ed0800720c */ /* 0x000fe40003f26270 */
[----:B------:R-:W-:Y:S02]  /*2980*/  FSEL R149, R71, -INF , !P0 ;  /* 0xff80000047957808 */ /* 0x000fe40004000000 */
[----:B------:R-:W-:Y:S02]  /*2990*/  FSEL R157, R79, -INF , !P6 ;  /* 0xff8000004f9d7808 */ /* 0x000fe40007000000 */
[----:B------:R-:W-:Y:S02]  /*29a0*/  FSEL R166, R9, -INF , !P3 ;  /* 0xff80000009a67808 */ /* 0x000fe40005800000 */
[----:B------:R-:W-:Y:S02]  /*29b0*/  FSEL R62, R74, -INF , !P2 ;  /* 0xff8000004a3e7808 */ /* 0x000fe40005000000 */
[----:B------:R-:W-:-:S02]  /*29c0*/  FSEL R137, R73, -INF , !P1 ;  /* 0xff80000049897808 */ /* 0x000fc40004800000 */
[----:B------:R-:W-:Y:S02]  /*29d0*/  ISETP.GE.AND P0, PT, R217, 0x2, PT ;  /* 0x00000002d900780c */ /* 0x000fe40003f06270 */
[C---:B------:R-:W-:Y:S02]  /*29e0*/  ISETP.GE.AND P6, PT, R12.reuse, R237, PT ;  /* 0x000000ed0c00720c */ /* 0x040fe40003fc6270 */
[----:B------:R-:W-:Y:S02]  /*29f0*/  ISETP.GE.AND P3, PT, R12, R229, PT ;  /* 0x000000e50c00720c */ /* 0x000fe40003f66270 */
[C---:B------:R-:W-:Y:S02]  /*2a00*/  ISETP.GE.AND P2, PT, R8.reuse, R231, PT ;  /* 0x000000e70800720c */ /* 0x040fe40003f46270 */
[----:B------:R-:W-:Y:S02]  /*2a10*/  ISETP.GE.AND P1, PT, R8, R229, PT ;  /* 0x000000e50800720c */ /* 0x000fe40003f26270 */
[----:B------:R-:W-:-:S02]  /*2a20*/  IADD3 R9, R3, 0x38, RZ ;  /* 0x0000003803097810 */ /* 0x000fc40007ffe0ff */
[----:B------:R-:W-:Y:S02]  /*2a30*/  FSEL R139, R72, -INF , !P6 ;  /* 0xff800000488b7808 */ /* 0x000fe40007000000 */
[----:B------:R-:W-:Y:S02]  /*2a40*/  FSEL R147, R6, -INF , !P3 ;  /* 0xff80000006937808 */ /* 0x000fe40005800000 */
[----:B------:R-:W-:Y:S02]  /*2a50*/  FSEL R151, R5, -INF , !P2 ;  /* 0xff80000005977808 */ /* 0x000fe40005000000 */
[----:B------:R-:W-:Y:S02]  /*2a60*/  FSEL R150, R7, -INF , !P1 ;  /* 0xff80000007967808 */ /* 0x000fe40004800000 */
[----:B------:R-:W-:Y:S02]  /*2a70*/  FSEL R97, R97, -INF , !P5 ;  /* 0xff80000061617808 */ /* 0x000fe40006800000 */
        /* <DEDUP_REMOVED lines=10> */
[C---:B------:R-:W-:Y:S02]  /*2b20*/  ISETP.GE.AND P6, PT, R9.reuse, R237, PT ;  /* 0x000000ed0900720c */ /* 0x040fe40003fc6270 */
[----:B------:R-:W-:Y:S02]  /*2b30*/  ISETP.GE.AND P4, PT, R9, R236, PT ;  /* 0x000000ec0900720c */ /* 0x000fe40003f86270 */
[----:B------:R-:W-:Y:S01]  /*2b40*/  ISETP.GE.AND P1, PT, R3, R229, PT ;  /* 0x000000e50300720c */ /* 0x000fe20003f26270 */
[----:B------:R-:W-:Y:S01]  /*2b50*/  IMAD.IADD R3, R121, 0x1, R119 ;  /* 0x0000000179037824 */ /* 0x000fe200078e0277 */
        /* <DEDUP_REMOVED lines=8> */
[----:B------:R-:W-:Y:S01]  /*2be0*/  FSEL R64, R51, -INF , !P3 ;  /* 0xff80000033407808 */ /* 0x000fe20005800000 */
[----:B------:R-:W-:Y:S05]  /*2bf0*/  @!P0 BRA `(.L_x_616) ;  /* 0x0000019000008947 */ /* 0x000fea0003800000 */
[----:B------:R-:W-:Y:S01]  /*2c00*/  IADD3 R6, R217, -0x2, RZ ;  /* 0xfffffffed9067810 */ /* 0x000fe20007ffe0ff */
[----:B------:R-:W-:-:S03]  /*2c10*/  USHF.L.U32 UR5, UR6, 0x5, URZ ;  /* 0x0000000506057899 */ /* 0x000fc6000800063f */
[----:B------:R-:W-:Y:S01]  /*2c20*/  SHF.R.S32.HI R5, RZ, 0x1f, R6 ;  /* 0x0000001fff057819 */ /* 0x000fe20000011406 */
[C---:B------:R-:W-:Y:S02]  /*2c30*/  IMAD R4, R6.reuse, UR7, RZ ;  /* 0x0000000706047c24 */ /* 0x040fe4000f8e02ff */
[----:B------:R-:W-:-:S04]  /*2c40*/  IMAD.WIDE.U32 R6, R6, UR8, R208 ;  /* 0x0000000806067c25 */ /* 0x000fc8000f8e00d0 */
[----:B------:R-:W-:Y:S01]  /*2c50*/  IMAD R5, R5, UR8, R4 ;  /* 0x0000000805057c24 */ /* 0x000fe2000f8e0204 */
[----:B------:R-:W-:Y:S01]  /*2c60*/  LEA R8, P2, R6, c[0x0][0x168], 0x1 ;  /* 0x00005a0006087a11 */ /* 0x000fe200078408ff */
[----:B------:R-:W-:Y:S02]  /*2c70*/  IMAD.U32 R4, RZ, RZ, UR6 ;  /* 0x00000006ff047e24 */ /* 0x000fe4000f8e00ff */
[----:B------:R-:W-:Y:S01]  /*2c80*/  IMAD.IADD R5, R7, 0x1, R5 ;  /* 0x0000000107057824 */ /* 0x000fe200078e0205 */
[----:B------:R-:W-:Y:S02]  /*2c90*/  IADD3 R10, P1, R8, UR5, RZ ;  /* 0x00000005080a7c10 */ /* 0x000fe4000ff3e0ff */
[----:B------:R-:W-:Y:S02]  /*2ca0*/  SHF.L.U64.HI R4, R4, 0x5, R117 ;  /* 0x0000000504047819 */ /* 0x000fe40000010275 */
[----:B------:R-:W-:Y:S02]  /*2cb0*/  LEA.HI.X R9, R6, c[0x0][0x16c], R5, 0x1, P2 ;  /* 0x00005b0006097a11 */ /* 0x000fe400010f0c05 */
[----:B------:R-:W-:-:S03]  /*2cc0*/  IADD3 R12, P2, R10, UR5, RZ ;  /* 0x000000050a0c7c10 */ /* 0x000fc6000ff5e0ff */
[----:B------:R-:W-:Y:S01]  /*2cd0*/  IMAD.X R11, R4, 0x1, R9, P1 ;  /* 0x00000001040b7824 */ /* 0x000fe200008e0609 */
[----:B------:R-:W-:Y:S01]  /*2ce0*/  IADD3 R6, P1, R12, UR5, RZ ;  /* 0x000000050c067c10 */ /* 0x000fe2000ff3e0ff */
[----:B------:R-:W-:Y:S01]  /*2cf0*/  @!PT LDS RZ, [RZ] ;  /* 0x00000000fffff984 */ /* 0x000fe20000000800 */
[----:B------:R-:W-:Y:S01]  /*2d00*/  @!PT LDS RZ, [RZ] ;  /* 0x00000000fffff984 */ /* 0x000fe20000000800 */
[----:B------:R-:W-:Y:S01]  /*2d10*/  @!PT LDS RZ, [RZ] ;  /* 0x00000000fffff984 */ /* 0x000fe20000000800 */
[----:B------:R1:W-:Y:S02]  /*2d20*/  LDGSTS.E.BYPASS.LTC128B.128 [R204+0x4000], [R8.64] ;  /* 0x0400000008cc7fae */ /* 0x0003e4000b901d56 */
[--C-:B------:R-:W-:Y:S02]  /*2d30*/  IMAD.X R13, R11, 0x1, R4.reuse, P2 ;  /* 0x000000010b0d7824 */ /* 0x100fe400010e0604 */
[----:B------:R1:W-:Y:S02]  /*2d40*/  LDGSTS.E.BYPASS.LTC128B.128 [R204+0x4800], [R10.64] ;  /* 0x048000000acc7fae */ /* 0x0003e4000b901d56 */
[----:B------:R-:W-:Y:S02]  /*2d50*/  IMAD.X R7, R13, 0x1, R4, P1 ;  /* 0x000000010d077824 */ /* 0x000fe400008e0604 */
[----:B------:R1:W-:Y:S04]  /*2d60*/  LDGSTS.E.BYPASS.LTC128B.128 [R204+0x5000], [R12.64] ;  /* 0x050000000ccc7fae */ /* 0x0003e8000b901d56 */
[----:B------:R1:W-:Y:S04]  /*2d70*/  LDGSTS.E.BYPASS.LTC128B.128 [R204+0x5800], [R6.64] ;  /* 0x0580000006cc7fae */ /* 0x0003e8000b901d56 */
[----:B------:R-:W0:Y:S02]  /*2d80*/  LDGDEPBAR ;  /* 0x00000000000079af */ /* 0x000e240000000000 */
.L_x_616:
[----:B------:R-:W-:Y:S01]  /*2d90*/  FMNMX.FTZ R4, R28, R42, !PT ;  /* 0x0000002a1c047209 */ /* 0x000fe20007810000 */
[----:B------:R-:W-:Y:S01]  /*2da0*/  IMAD.SHL.U32 R56, R216, 0x2, RZ ;  /* 0x00000002d8387824 */ /* 0x000fe200078e00ff */
[----:B-1----:R-:W-:Y:S01]  /*2db0*/  FMNMX.FTZ R11, R30, R43, !PT ;  /* 0x0000002b1e0b7209 */ /* 0x002fe20007810000 */
[----:B------:R-:W-:Y:S01]  /*2dc0*/  IMAD.WIDE.U32 R60, R222, -0x2daee0ad, RZ ;  /* 0xd2511f53de3c7825 */ /* 0x000fe200078e00ff */
[----:B------:R-:W-:Y:S01]  /*2dd0*/  FMNMX.FTZ R4, R45, R4, !PT ;  /* 0x000000042d047209 */ /* 0x000fe20007810000 */
[----:B------:R-:W-:Y:S01]  /*2de0*/  UIADD3 UR15, UR20, -0x61c88647, URZ ;  /* 0x9e3779b9140f7890 */ /* 0x000fe2000fffe03f */
[----:B------:R-:W-:Y:S01]  /*2df0*/  FMNMX.FTZ R11, R44, R11, !PT ;  /* 0x0000000b2c0b7209 */ /* 0x000fe20007810000 */
[----:B------:R-:W-:Y:S01]  /*2e00*/  IMAD.WIDE.U32 R26, R228, -0x326172a9, RZ ;  /* 0xcd9e8d57e41a7825 */ /* 0x000fe200078e00ff */
[----:B------:R-:W-:Y:S01]  /*2e10*/  FMNMX.FTZ R4, R46, R4, !PT ;  /* 0x000000042e047209 */ /* 0x000fe20007810000 */
[----:B------:R-:W-:Y:S01]  /*2e20*/  UIADD3 UR14, UR21, -0x4498517b, URZ ;  /* 0xbb67ae85150e7890 */ /* 0x000fe2000fffe03f */
        /* <DEDUP_REMOVED lines=16> */
[----:B------:R-:W-:Y:S01]  /*2f30*/  FMNMX.FTZ R11, R20, R11, !PT ;  /* 0x0000000b140b7209 */ /* 0x000fe20007810000 */
[----:B------:R-:W-:Y:S01]  /*2f40*/  IMAD.SHL.U32 R188, R3, 0x2, RZ ;  /* 0x0000000203bc7824 */ /* 0x000fe200078e00ff */
[----:B------:R-:W-:Y:S01]  /*2f50*/  FMNMX.FTZ R4, R144, R4, !PT ;  /* 0x0000000490047209 */ /* 0x000fe20007810000 */
[----:B------:R-:W-:Y:S01]  /*2f60*/  UIADD3 UR7, UR20, 0x1715609d, URZ ;  /* 0x1715609d14077890 */ /* 0x000fe2000fffe03f */
[----:B------:R-:W-:Y:S01]  /*2f70*/  FMNMX.FTZ R9, R96, R97, !PT ;  /* 0x0000006160097209 */ /* 0x000fe20007810000 */
[--C-:B------:R-:W-:Y:S01]  /*2f80*/  IMAD R185, R2, 0x2, R188.reuse ;  /* 0x0000000202b97824 */ /* 0x100fe200078e02bc */
[----:B------:R-:W-:Y:S01]  /*2f90*/  FMNMX.FTZ R4, R143, R4, !PT ;  /* 0x000000048f047209 */ /* 0x000fe20007810000 */
[----:B------:R-:W-:Y:S01]  /*2fa0*/  IMAD R186, R0, 0x2, R188 ;  /* 0x0000000200ba7824 */ /* 0x000fe200078e02bc */
[----:B------:R-:W-:Y:S01]  /*2fb0*/  FMNMX.FTZ R11, R154, R11, !PT ;  /* 0x0000000b9a0b7209 */ /* 0x000fe20007810000 */
[----:B------:R-:W-:Y:S01]  /*2fc0*/  IMAD R184, R0, 0x2, R185 ;  /* 0x0000000200b87824 */ /* 0x000fe200078e02b9 */
        /* <DEDUP_REMOVED lines=18> */
[----:B------:R-:W-:Y:S02]  /*30f0*/  IADD3 R230, R228, 0x4, RZ ;  /* 0x00000004e4e67810 */ /* 0x000fe40007ffe0ff */
[----:B------:R-:W-:Y:S02]  /*3100*/  FMNMX.FTZ R9, R53, R9, !PT ;  /* 0x0000000935097209 */ /* 0x000fe40007810000 */
[----:B------:R-:W-:Y:S01]  /*3110*/  FMNMX.FTZ R8, R140, R8, !PT ;  /* 0x000000088c087209 */ /* 0x000fe20007810000 */
[----:B------:R-:W-:Y:S01]  /*3120*/  IMAD.WIDE.U32 R170, R230, -0x326172a9, RZ ;  /* 0xcd9e8d57e6aa7825 */ /* 0x000fe200078e00ff */
[----:B------:R-:W-:Y:S02]  /*3130*/  FMNMX.FTZ R11, R147, R11, !PT ;  /* 0x0000000b930b7209 */ /* 0x000fe40007810000 */
[----:B------:R-:W-:-:S02]  /*3140*/  FMNMX.FTZ R9, R54, R9, !PT ;  /* 0x0000000936097209 */ /* 0x000fc40007810000 */
[----:B------:R-:W-:Y:S02]  /*3150*/  LOP3.LUT R223, R116, UR20, RZ, 0x3c, !PT ;  /* 0x0000001474df7c12 */ /* 0x000fe4000f8e3cff */
[----:B------:R-:W-:Y:S01]  /*3160*/  LOP3.LUT R178, R61, UR21, R56, 0x96, !PT ;  /* 0x000000153db27c12 */ /* 0x000fe2000f8e9638 */
[----:B------:R-:W-:Y:S01]  /*3170*/  LDSM.16.MT88.4 R116, [R188+0x6000] ;  /* 0x00600000bc74783b */ /* 0x000fe20000004200 */
[----:B------:R-:W-:Y:S02]  /*3180*/  FMNMX.FTZ R8, R63, R8, !PT ;  /* 0x000000083f087209 */ /* 0x000fe40007810000 */
[----:B------:R-:W-:Y:S01]  /*3190*/  FMNMX.FTZ R11, R150, R11, !PT ;  /* 0x0000000b960b7209 */ /* 0x000fe20007810000 */
[----:B------:R-:W-:Y:S01]  /*31a0*/  IMAD.WIDE.U32 R178, R178, -0x326172a9, RZ ;  /* 0xcd9e8d57b2b27825 */ /* 0x000fe200078e00ff */
[----:B------:R-:W-:Y:S02]  /*31b0*/  FMNMX.FTZ R9, R168, R9, !PT ;  /* 0x00000009a8097209 */ /* 0x000fe40007810000 */
[----:B-1----:R-:W-:-:S02]  /*31c0*/  FMNMX.FTZ R134, R4, R134, !PT ;  /* 0x0000008604867209 */ /* 0x002fc40007810000 */
[----:B------:R-:W-:Y:S02]  /*31d0*/  LOP3.LUT R238, R171, R223, RZ, 0x3c, !PT ;  /* 0x000000dfabee7212 */ /* 0x000fe400078e3cff */
[----:B------:R-:W-:Y:S01]  /*31e0*/  FMNMX.FTZ R8, R165, R8, !PT ;  /* 0x00000008a5087209 */ /* 0x000fe20007810000 */
[----:B------:R-:W1:Y:S01]  /*31f0*/  SHFL.BFLY PT, R7, R134, 0x1, 0x1f ;  /* 0x0c201f0086077f89 */ /* 0x000e6200000e0000 */
[----:B------:R-:W-:Y:S01]  /*3200*/  FMNMX.FTZ R11, R146, R11, !PT ;  /* 0x0000000b920b7209 */ /* 0x000fe20007810000 */
[----:B------:R-:W-:Y:S01]  /*3210*/  IMAD.WIDE.U32 R238, R238, -0x2daee0ad, RZ ;  /* 0xd2511f53eeee7825 */ /* 0x000fe200078e00ff */
[----:B------:R-:W-:Y:S02]  /*3220*/  FMNMX.FTZ R9, R159, R9, !PT ;  /* 0x000000099f097209 */ /* 0x000fe40007810000 */
[----:B------:R-:W-:Y:S02]  /*3230*/  FMNMX.FTZ R8, R145, R8, !PT ;  /* 0x0000000891087209 */ /* 0x000fe40007810000 */
[----:B------:R-:W-:-:S02]  /*3240*/  FMNMX.FTZ R11, R149, R11, !PT ;  /* 0x0000000b950b7209 */ /* 0x000fc40007810000 */
[----:B------:R-:W-:Y:S02]  /*3250*/  LOP3.LUT R6, R179, UR15, R26, 0x96, !PT ;  /* 0x0000000fb3067c12 */ /* 0x000fe4000f8e961a */
[----:B------:R-:W-:Y:S01]  /*3260*/  FMNMX.FTZ R9, R156, R9, !PT ;  /* 0x000000099c097209 */ /* 0x000fe20007810000 */
[----:B------:R-:W2:Y:S01]  /*3270*/  SHFL.BFLY PT, R4, R11, 0x2, 0x1f ;  /* 0x0c401f000b047f89 */ /* 0x000ea200000e0000 */
[----:B------:R-:W-:Y:S01]  /*3280*/  FMNMX.FTZ R8, R148, R8, !PT ;  /* 0x0000000894087209 */ /* 0x000fe20007810000 */
[----:B------:R-:W-:Y:S01]  /*3290*/  IMAD.WIDE.U32 R176, R6, -0x2daee0ad, RZ ;  /* 0xd2511f5306b07825 */ /* 0x000fe200078e00ff */
[----:B------:R-:W-:Y:S02]  /*32a0*/  LOP3.LUT R172, R239, UR14, R60, 0x96, !PT ;  /* 0x0000000eefac7c12 */ /* 0x000fe4000f8e963c */
[----:B------:R-:W-:Y:S02]  /*32b0*/  FMNMX.FTZ R9, R162, R9, !PT ;  /* 0x00000009a2097209 */ /* 0x000fe40007810000 */
[----:B------:R-:W-:Y:S01]  /*32c0*/  FMNMX.FTZ R6, R142, R8, !PT ;  /* 0x000000088e067209 */ /* 0x000fe20007810000 */
[----:B------:R-:W-:Y:S01]  /*32d0*/  IMAD.WIDE.U32 R172, R172, -0x326172a9, RZ ;  /* 0xcd9e8d57acac7825 */ /* 0x000fe200078e00ff */
[----:B------:R-:W-:-:S02]  /*32e0*/  LOP3.LUT R5, R179, UR15, R170, 0x96, !PT ;  /* 0x0000000fb3057c12 */ /* 0x000fc4000f8e96aa */
[----:B------:R-:W-:Y:S02]  /*32f0*/  FMNMX.FTZ R9, R160, R9, !PT ;  /* 0x00000009a0097209 */ /* 0x000fe40007810000 */
[----:B------:R-:W-:Y:S01]  /*3300*/  FMNMX.FTZ R6, R155, R6, !PT ;  /* 0x000000069b067209 */ /* 0x000fe20007810000 */
[----:B------:R-:W-:Y:S01]  /*3310*/  IMAD.WIDE.U32 R14, R5, -0x2daee0ad, RZ ;  /* 0xd2511f53050e7825 */ /* 0x000fe200078e00ff */
[----:B------:R-:W-:Y:S02]  /*3320*/  FMNMX.FTZ R9, R139, R9, !PT ;  /* 0x000000098b097209 */ /* 0x000fe40007810000 */
[----:B------:R-:W-:Y:S02]  /*3330*/  LOP3.LUT R242, R27, R223, RZ, 0x3c, !PT ;  /* 0x000000df1bf27212 */ /* 0x000fe400078e3cff */
[----:B------:R-:W-:Y:S02]  /*3340*/  LOP3.LUT R12, R173, UR13, R178, 0x96, !PT ;  /* 0x0000000dad0c7c12 */ /* 0x000fe4000f8e96b2 */
[----:B------:R-:W-:Y:S01]  /*3350*/  FMNMX.FTZ R6, R157, R6, !PT ;  /* 0x000000069d067209 */ /* 0x000fe20007810000 */
[----:B------:R-:W-:Y:S01]  /*3360*/  IMAD.WIDE.U32 R242, R242, -0x2daee0ad, RZ ;  /* 0xd2511f53f2f27825 */ /* 0x000fe200078e00ff */
[----:B------:R-:W-:-:S02]  /*3370*/  FMNMX.FTZ R9, R137, R9, !PT ;  /* 0x0000000989097209 */ /* 0x000fc40007810000 */
[----:B------:R-:W-:Y:S01]  /*3380*/  LOP3.LUT R5, R15, UR12, R238, 0x96, !PT ;  /* 0x0000000c0f057c12 */ /* 0x000fe2000f8e96ee */
[----:B------:R-:W-:Y:S01]  /*3390*/  IMAD.WIDE.U32 R12, R12, -0x2daee0ad, RZ ;  /* 0xd2511f530c0c7825 */ /* 0x000fe200078e00ff */
[----:B------:R-:W-:Y:S02]  /*33a0*/  FMNMX.FTZ R6, R62, R6, !PT ;  /* 0x000000063e067209 */ /* 0x000fe40007810000 */
[----:B-1----:R-:W-:Y:S01]  /*33b0*/  FMNMX.FTZ R134, R134, R7, !PT ;  /* 0x0000000786867209 */ /* 0x002fe20007810000 */
[----:B------:R-:W-:Y:S01]  /*33c0*/  IMAD.WIDE.U32 R32, R5, -0x326172a9, RZ ;  /* 0xcd9e8d5705207825 */ /* 0x000fe200078e00ff */
[----:B------:R-:W-:Y:S02]  /*33d0*/  FMNMX.FTZ R7, R138, R9, !PT ;  /* 0x000000098a077209 */ /* 0x000fe40007810000 */
[----:B------:R-:W-:Y:S01]  /*33e0*/  FMNMX.FTZ R6, R59, R6, !PT ;  /* 0x000000063b067209 */ /* 0x000fe20007810000 */
[----:B------:R-:W-:Y:S01]  /*33f0*/  FMUL.FTZ R164, R134, c[0x0][0x23c] ;  /* 0x00008f0086a47a20 */ /* 0x000fe20000410000 */
[----:B------:R-:W-:-:S02]  /*3400*/  LOP3.LUT R10, R13, UR10, R14, 0x96, !PT ;  /* 0x0000000a0d0a7c12 */ /* 0x000fc4000f8e960e */
[----:B------:R-:W-:Y:S02]  /*3410*/  LOP3.LUT R5, R177, UR12, R242, 0x96, !PT ;  /* 0x0000000cb1057c12 */ /* 0x000fe4000f8e96f2 */
[----:B------:R-:W-:Y:S02]  /*3420*/  FMNMX.FTZ R7, R67, R7, !PT ;  /* 0x0000000743077209 */ /* 0x000fe40007810000 */
[----:B------:R-:W-:Y:S01]  /*3430*/  FMNMX.FTZ R6, R66, R6, !PT ;  /* 0x0000000642067209 */ /* 0x000fe20007810000 */
[----:B------:R-:W-:Y:S01]  /*3440*/  IMAD.WIDE.U32 R174, R5, -0x326172a9, RZ ;  /* 0xcd9e8d5705ae7825 */ /* 0x000fe200078e00ff */
[----:B--2---:R-:W-:Y:S01]  /*3450*/  FMNMX.FTZ R4, R11, R4, !PT ;  /* 0x000000040b047209 */ /* 0x004fe20007810000 */
[----:B------:R-:W1:Y:S01]  /*3460*/  SHFL.BFLY PT, R136, R7, 0x2, 0x1f ;  /* 0x0c401f0007887f89 */ /* 0x000e6200000e0000 */
[----:B------:R-:W-:Y:S01]  /*3470*/  LOP3.LUT R8, R33, UR11, R172, 0x96, !PT ;  /* 0x0000000b21087c12 */ /* 0x000fe2000f8e96ac */
[----:B------:R-:W-:Y:S01]  /*3480*/  IMAD.WIDE.U32 R10, R10, -0x326172a9, RZ ;  /* 0xcd9e8d570a0a7825 */ /* 0x000fe200078e00ff */
[----:B------:R-:W-:Y:S01]  /*3490*/  FMNMX.FTZ R5, R64, R6, !PT ;  /* 0x0000000640057209 */ /* 0x000fe20007810000 */
[----:B------:R-:W2:Y:S01]  /*34a0*/  SHFL.BFLY PT, R133, R4, 0x1, 0x1f ;  /* 0x0c201f0004857f89 */ /* 0x000ea200000e0000 */
[----:B------:R-:W-:Y:S01]  /*34b0*/  LOP3.LUT R240, R243, UR14, R60, 0x96, !PT ;  /* 0x0000000ef3f07c12 */ /* 0x000fe2000f8e963c */
[----:B------:R-:W-:Y:S01]  /*34c0*/  IMAD.WIDE.U32 R14, R8, -0x2daee0ad, RZ ;  /* 0xd2511f53080e7825 */ /* 0x000fe200078e00ff */
[----:B------:R-:W-:Y:S01]  /*34d0*/  LOP3.LUT R8, R11, UR9, R32, 0x96, !PT ;  /* 0x000000090b087c12 */ /* 0x000fe2000f8e9620 */
[----:B------:R-:W3:Y:S01]  /*34e0*/  SHFL.BFLY PT, R135, R5, 0x2, 0x1f ;  /* 0x0c401f0005877f89 */ /* 0x000ee200000e0000 */
[----:B------:R-:W-:Y:S01]  /*34f0*/  FSETP.NEU.FTZ.AND P1, PT, R134, -INF , PT ;  /* 0xff8000008600780b */ /* 0x000fe20003f3d000 */
[----:B------:R-:W-:Y:S01]  /*3500*/  IMAD.WIDE.U32 R240, R240, -0x326172a9, RZ ;  /* 0xcd9e8d57f0f07825 */ /* 0x000fe200078e00ff */
[----:B------:R-:W-:-:S02]  /*3510*/  LOP3.LUT R12, R15, UR8, R12, 0x96, !PT ;  /* 0x000000080f0c7c12 */ /* 0x000fc4000f8e960c */
[----:B------:R-:W-:Y:S01]  /*3520*/  FSEL R164, R164, RZ, P1 ;  /* 0x000000ffa4a47208 */ /* 0x000fe20000800000 */
[----:B------:R-:W-:Y:S01]  /*3530*/  IMAD.WIDE.U32 R8, R8, -0x2daee0ad, RZ ;  /* 0xd2511f5308087825 */ /* 0x000fe200078e00ff */
[----:B------:R-:W-:-:S03]  /*3540*/  LOP3.LUT R178, R241, UR13, R178, 0x96, !PT ;  /* 0x0000000df1b27c12 */ /* 0x000fc6000f8e96b2 */
[----:B------:R-:W-:Y:S01]  /*3550*/  IMAD.WIDE.U32 R12, R12, -0x326172a9, RZ ;  /* 0xcd9e8d570c0c7825 */ /* 0x000fe200078e00ff */
[----:B------:R-:W-:Y:S02]  /*3560*/  LOP3.LUT R6, R9, UR6, R14, 0x96, !PT ;  /* 0x0000000609067c12 */ /* 0x000fe4000f8e960e */
[----:B------:R-:W-:Y:S01]  /*3570*/  LOP3.LUT R9, R175, UR11, R240, 0x96, !PT ;  /* 0x0000000baf097c12 */ /* 0x000fe2000f8e96f0 */
[--C-:B------:R-:W-:Y:S02]  /*3580*/  FFMA.FTZ R40, R28, c[0x0][0x23c], -R164.reuse ;  /* 0x00008f001c287a23 */ /* 0x100fe400000108a4 */
[----:B------:R-:W-:Y:S01]  /*3590*/  IMAD.WIDE.U32 R48, R6, -0x326172a9, RZ ;  /* 0xcd9e8d5706307825 */ /* 0x000fe200078e00ff */
[----:B-1----:R-:W-:Y:S02]  /*35a0*/  FMNMX.FTZ R136, R7, R136, !PT ;  /* 0x0000008807887209 */ /* 0x002fe40007810000 */
[----:B--2---:R-:W-:Y:S01]  /*35b0*/  FMNMX.FTZ R133, R4, R133, !PT ;  /* 0x0000008504857209 */ /* 0x004fe20007810000 */
[----:B------:R-:W-:Y:S01]  /*35c0*/  FFMA.FTZ R39, R42, c[0x0][0x23c], -R164 ;  /* 0x00008f002a277a23 */ /* 0x000fe200000108a4 */
[--C-:B------:R-:W-:Y:S01]  /*35d0*/  SHF.R.U32.HI R6, RZ, 0x10, R48.reuse ;  /* 0x00000010ff067819 */ /* 0x100fe20000011630 */
[----:B------:R-:W1:Y:S01]  /*35e0*/  SHFL.BFLY PT, R7, R136, 0x1, 0x1f ;  /* 0x0c201f0088077f89 */ /* 0x000e6200000e0000 */
[----:B------:R-:W-:Y:S01]  /*35f0*/  SHF.R.U32.HI R4, RZ, 0x18, R48 ;  /* 0x00000018ff047819 */ /* 0x000fe20000011630 */
[----:B------:R-:W-:Y:S01]  /*3600*/  IMAD.WIDE.U32 R178, R178, -0x2daee0ad, RZ ;  /* 0xd2511f53b2b27825 */ /* 0x000fe200078e00ff */
[----:B------:R-:W-:Y:S01]  /*3610*/  LOP3.LUT R6, R6, 0xff, RZ, 0xc0, !PT ;  /* 0x000000ff06067812 */ /* 0x000fe200078ec0ff */
[----:B------:R-:W-:Y:S01]  /*3620*/  MUFU.EX2 R40, R40 ;  /* 0x0000002800287308 */ /* 0x000fe20000000800 */
[----:B---3--:R-:W-:Y:S01]  /*3630*/  FMNMX.FTZ R135, R5, R135, !PT ;  /* 0x0000008705877209 */ /* 0x008fe20007810000 */
[----:B------:R-:W-:Y:S01]  /*3640*/  FMUL.FTZ R153, R133, c[0x0][0x23c] ;  /* 0x00008f0085997a20 */ /* 0x000fe20000410000 */
[----:B------:R-:W-:Y:S01]  /*3650*/  PRMT R4, R6, 0x5410, R4 ;  /* 0x0000541006047816 */ /* 0x000fe20000000004 */
[----:B------:R-:W-:Y:S01]  /*3660*/  FFMA.FTZ R34, R45, c[0x0][0x23c], -R164 ;  /* 0x00008f002d227a23 */ /* 0x000fe200000108a4 */
[----:B------:R-:W-:Y:S01]  /*3670*/  LOP3.LUT R14, R48, 0xffff, RZ, 0xc0, !PT ;  /* 0x0000ffff300e7812 */ /* 0x000fe200078ec0ff */
[----:B------:R-:W2:Y:S01]  /*3680*/  SHFL.BFLY PT, R6, R135, 0x1, 0x1f ;  /* 0x0c201f0087067f89 */ /* 0x000ea200000e0000 */
[----:B------:R-:W-:Y:S01]  /*3690*/  LOP3.LUT R12, R49, UR16, R12, 0x96, !PT ;  /* 0x00000010310c7c12 */ /* 0x000fe2000f8e960c */
[----:B------:R-:W3:Y:S01]  /*36a0*/  MUFU.EX2 R39, R39 ;  /* 0x0000002700277308 */ /* 0x000ee20000000800 */
[----:B------:R-:W-:Y:S01]  /*36b0*/  FSETP.NEU.FTZ.AND P1, PT, R133, -INF , PT ;  /* 0xff8000008500780b */ /* 0x000fe20003f3d000 */
[----:B------:R-:W-:Y:S01]  /*36c0*/  FFMA.FTZ R33, R46, c[0x0][0x23c], -R164 ;  /* 0x00008f002e217a23 */ /* 0x000fe200000108a4 */
[----:B------:R-:W-:Y:S01]  /*36d0*/  LOP3.LUT R176, R179, UR10, R176, 0x96, !PT ;  /* 0x0000000ab3b07c12 */ /* 0x000fe2000f8e96b0 */
[----:B------:R-:W-:Y:S01]  /*36e0*/  IMAD R60, R120, 0x10000, R120 ;  /* 0x00010000783c7824 */ /* 0x000fe200078e0278 */
[----:B------:R-:W-:Y:S01]  /*36f0*/  LOP3.LUT R11, R48, 0xff, RZ, 0xc0, !PT ;  /* 0x000000ff300b7812 */ /* 0x000fe200078ec0ff */
[----:B------:R-:W-:Y:S01]  /*3700*/  FFMA.FTZ R16, R16, c[0x0][0x23c], -R164 ;  /* 0x00008f0010107a23 */ /* 0x000fe200000108a4 */
[----:B------:R-:W-:Y:S01]  /*3710*/  SHF.R.U32.HI R14, RZ, 0x8, R14 ;  /* 0x00000008ff0e7819 */ /* 0x000fe2000001160e */
[----:B------:R-:W-:Y:S01]  /*3720*/  IMAD.WIDE.U32 R176, R176, -0x326172a9, RZ ;  /* 0xcd9e8d57b0b07825 */ /* 0x000fe200078e00ff */
[----:B------:R-:W-:Y:S01]  /*3730*/  LOP3.LUT R15, R12, 0xffff, RZ, 0xc0, !PT ;  /* 0x0000ffff0c0f7812 */ /* 0x000fe200078ec0ff */
[----:B------:R-:W-:Y:S01]  /*3740*/  MUFU.EX2 R34, R34 ;  /* 0x0000002200227308 */ /* 0x000fe20000000800 */
[----:B------:R-:W-:Y:S01]  /*3750*/  FSEL R153, R153, RZ, P1 ;  /* 0x000000ff99997208 */ /* 0x000fe20000800000 */
[--C-:B------:R-:W-:Y:S01]  /*3760*/  HSET2.LE.AND R4, R4, R60.reuse, PT ;  /* 0x0000003c04047233 */ /* 0x100fe20003803000 */
[----:B-1----:R-:W-:Y:S01]  /*3770*/  FMNMX.FTZ R136, R136, R7, !PT ;  /* 0x0000000788887209 */ /* 0x002fe20007810000 */
[----:B------:R-:W-:Y:S01]  /*3780*/  FFMA.FTZ R152, R152, c[0x0][0x23c], -R164 ;  /* 0x00008f0098987a23 */ /* 0x000fe200000108a4 */
[----:B------:R-:W-:Y:S01]  /*3790*/  PRMT R5, R11, 0x5410, R14 ;  /* 0x000054100b057816 */ /* 0x000fe2000000000e */
[--C-:B------:R-:W-:Y:S01]  /*37a0*/  FFMA.FTZ R32, R44, c[0x0][0x23c], -R153.reuse ;  /* 0x00008f002c207a23 */ /* 0x100fe20000010899 */
[----:B------:R-:W-:Y:S01]  /*37b0*/  LOP3.LUT R11, R12, 0xff, RZ, 0xc0, !PT ;  /* 0x000000ff0c0b7812 */ /* 0x000fe200078ec0ff */
[----:B------:R-:W-:Y:S01]  /*37c0*/  FFMA.FTZ R35, R38, c[0x0][0x23c], -R153 ;  /* 0x00008f0026237a23 */ /* 0x000fe20000010899 */
[----:B------:R-:W-:Y:S01]  /*37d0*/  SHF.R.U32.HI R15, RZ, 0x8, R15 ;  /* 0x00000008ff0f7819 */ /* 0x000fe2000001160f */
[----:B------:R-:W-:Y:S01]  /*37e0*/  FMUL.FTZ R141, R136, c[0x0][0x23c] ;  /* 0x00008f00888d7a20 */ /* 0x000fe20000410000 */
[----:B------:R-:W-:Y:S01]  /*37f0*/  SHF.R.U32.HI R14, RZ, 0x10, R12 ;  /* 0x00000010ff0e7819 */ /* 0x000fe2000001160c */
[--C-:B------:R-:W-:Y:S01]  /*3800*/  FFMA.FTZ R42, R30, c[0x0][0x23c], -R153.reuse ;  /* 0x00008f001e2a7a23 */ /* 0x100fe20000010899 */
[----:B--2---:R-:W-:Y:S01]  /*3810*/  FMNMX.FTZ R135, R135, R6, !PT ;  /* 0x0000000687877209 */ /* 0x004fe20007810000 */
[----:B------:R-:W-:Y:S01]  /*3820*/  FFMA.FTZ R43, R43, c[0x0][0x23c], -R153 ;  /* 0x00008f002b2b7a23 */ /* 0x000fe20000010899 */
[----:B------:R-:W-:Y:S01]  /*3830*/  FSETP.NEU.FTZ.AND P1, PT, R136, -INF , PT ;  /* 0xff8000008800780b */ /* 0x000fe20003f3d000 */
[----:B------:R-:W1:Y:S01]  /*3840*/  MUFU.EX2 R33, R33 ;  /* 0x0000002100217308 */ /* 0x000e620000000800 */
[----:B------:R-:W-:Y:S01]  /*3850*/  PRMT R11, R11, 0x5410, R15 ;  /* 0x000054100b0b7816 */ /* 0x000fe2000000000f */
[----:B------:R-:W-:Y:S01]  /*3860*/  FMUL.FTZ R65, R135, c[0x0][0x23c] ;  /* 0x00008f0087417a20 */ /* 0x000fe20000410000 */
[----:B------:R-:W-:Y:S01]  /*3870*/  LOP3.LUT R174, R177, UR9, R174, 0x96, !PT ;  /* 0x00000009b1ae7c12 */ /* 0x000fe2000f8e96ae */
[--C-:B------:R-:W-:Y:S01]  /*3880*/  HSET2.LE.AND R5, R5, R60.reuse, PT ;  /* 0x0000003c05057233 */ /* 0x100fe20003803000 */
[----:B------:R-:W-:Y:S01]  /*3890*/  SHF.R.U32.HI R12, RZ, 0x18, R12 ;  /* 0x00000018ff0c7819 */ /* 0x000fe2000001160c */
[----:B------:R-:W-:Y:S01]  /*38a0*/  HSET2.LE.AND R11, R11, R60, PT ;  /* 0x0000003c0b0b7233 */ /* 0x000fe20003803000 */
[----:B------:R-:W-:Y:S01]  /*38b0*/  LOP3.LUT R14, R14, 0xff, RZ, 0xc0, !PT ;  /* 0x000000ff0e0e7812 */ /* 0x000fe200078ec0ff */
[----:B------:R-:W-:Y:S01]  /*38c0*/  MUFU.EX2 R32, R32 ;  /* 0x0000002000207308 */ /* 0x000fe20000000800 */
[----:B------:R-:W-:Y:S01]  /*38d0*/  FSEL R141, R141, RZ, P1 ;  /* 0x000000ff8d8d7208 */ /* 0x000fe20000800000 */
[----:B------:R-:W-:Y:S01]  /*38e0*/  IMAD.WIDE.U32 R174, R174, -0x2daee0ad, RZ ;  /* 0xd2511f53aeae7825 */ /* 0x000fe200078e00ff */
[----:B------:R-:W-:-:S02]  /*38f0*/  FSETP.NEU.FTZ.AND P1, PT, R135, -INF , PT ;  /* 0xff8000008700780b */ /* 0x000fc40003f3d000 */
[----:B------:R-:W-:Y:S01]  /*3900*/  PRMT R3, R14, 0x5410, R12 ;  /* 0x000054100e037816 */ /* 0x000fe2000000000c */
[----:B------:R-:W-:Y:S01]  /*3910*/  IMAD.WIDE.U32 R14, R9, -0x2daee0ad, RZ ;  /* 0xd2511f53090e7825 */ /* 0x000fe200078e00ff */
[----:B---3--:R-:W-:Y:S01]  /*3920*/  F2FP.BF16.PACK_AB R0, R39, R40 ;  /* 0x000000282700723e */ /* 0x008fe200000010ff */
[----:B------:R-:W2:Y:S01]  /*3930*/  MUFU.EX2 R35, R35 ;  /* 0x0000002300237308 */ /* 0x000ea20000000800 */
[----:B------:R-:W-:Y:S01]  /*3940*/  FSEL R65, R65, RZ, P1 ;  /* 0x000000ff41417208 */ /* 0x000fe20000800000 */
[--C-:B------:R-:W-:Y:S01]  /*3950*/  FFMA.FTZ R49, R92, c[0x0][0x23c], -R141.reuse ;  /* 0x00008f005c317a23 */ /* 0x100fe2000001088d */
[----:B------:R-:W-:Y:S01]  /*3960*/  LOP3.LUT R92, R11, R0, RZ, 0xc0, !PT ;  /* 0x000000000b5c7212 */ /* 0x000fe200078ec0ff */
[----:B------:R-:W-:Y:S01]  /*3970*/  FFMA.FTZ R38, R37, c[0x0][0x23c], -R141 ;  /* 0x00008f0025267a23 */ /* 0x000fe2000001088d */
[----:B------:R-:W-:Y:S01]  /*3980*/  LOP3.LUT R0, R175, UR6, R14, 0x96, !PT ;  /* 0x00000006af007c12 */ /* 0x000fe2000f8e960e */
[--C-:B------:R-:W-:Y:S01]  /*3990*/  FFMA.FTZ R46, R36, c[0x0][0x23c], -R65.reuse ;  /* 0x00008f00242e7a23 */ /* 0x100fe20000010841 */
[----:B------:R-:W-:Y:S01]  /*39a0*/  LOP3.LUT R178, R15, UR8, R178, 0x96, !PT ;  /* 0x000000080fb27c12 */ /* 0x000fe2000f8e96b2 */
[----:B------:R-:W-:Y:S01]  /*39b0*/  MUFU.EX2 R42, R42 ;  /* 0x0000002a002a7308 */ /* 0x000fe20000000800 */
[----:B------:R-:W-:Y:S01]  /*39c0*/  FFMA.FTZ R37, R31, c[0x0][0x23c], -R65 ;  /* 0x00008f001f257a23 */ /* 0x000fe20000010841 */
[----:B-1----:R-:W-:Y:S01]  /*39d0*/  F2FP.BF16.PACK_AB R94, R33, R34 ;  /* 0x00000022215e723e */ /* 0x002fe200000010ff */
[----:B------:R-:W-:Y:S01]  /*39e0*/  IMAD.WIDE.U32 R14, R0, -0x326172a9, RZ ;  /* 0xcd9e8d57000e7825 */ /* 0x000fe200078e00ff */
[----:B------:R-:W-:Y:S01]  /*39f0*/  HSET2.LE.AND R3, R3, R60, PT ;  /* 0x0000003c03037233 */ /* 0x000fe20003803000 */
[----:B------:R-:W-:-:S02]  /*3a00*/  LOP3.LUT R9, R13, UR7, R10, 0x96, !PT ;  /* 0x000000070d097c12 */ /* 0x000fc4000f8e960a */
[----:B------:R-:W-:Y:S01]  /*3a10*/  IMAD.WIDE.U32 R178, R178, -0x326172a9, RZ ;  /* 0xcd9e8d57b2b27825 */ /* 0x000fe200078e00ff */
[----:B------:R-:W1:Y:S01]  /*3a20*/  MUFU.EX2 R43, R43 ;  /* 0x0000002b002b7308 */ /* 0x000e620000000800 */
[----:B--2---:R-:W-:Y:S02]  /*3a30*/  F2FP.BF16.PACK_AB R95, R35, R32 ;  /* 0x00000020235f723e */ /* 0x004fe400000010ff */
[--C-:B------:R-:W-:Y:S01]  /*3a40*/  FFMA.FTZ R48, R98, c[0x0][0x23c], -R65.reuse ;  /* 0x00008f0062307a23 */ /* 0x100fe20000010841 */
[----:B------:R-:W-:Y:S01]  /*3a50*/  SHF.R.U32.HI R0, RZ, 0x10, R14 ;  /* 0x00000010ff007819 */ /* 0x000fe2000001160e */
[----:B------:R-:W-:Y:S01]  /*3a60*/  FFMA.FTZ R47, R99, c[0x0][0x23c], -R65 ;  /* 0x00008f00632f7a23 */ /* 0x000fe20000010841 */
[----:B------:R-:W-:Y:S01]  /*3a70*/  LOP3.LUT R2, R15, UR16, R178, 0x96, !PT ;  /* 0x000000100f027c12 */ /* 0x000fe2000f8e96b2 */
[--C-:B------:R-:W-:Y:S01]  /*3a80*/  FFMA.FTZ R51, R96, c[0x0][0x23c], -R141.reuse ;  /* 0x00008f0060337a23 */ /* 0x100fe2000001088d */
[----:B------:R-:W-:Y:S01]  /*3a90*/  MUFU.EX2 R46, R46 ;  /* 0x0000002e002e7308 */ /* 0x000fe20000000800 */
[----:B------:R-:W-:Y:S01]  /*3aa0*/  FFMA.FTZ R50, R97, c[0x0][0x23c], -R141 ;  /* 0x00008f0061327a23 */ /* 0x000fe2000001088d */
[----:B------:R-:W-:Y:S01]  /*3ab0*/  LOP3.LUT R94, R5, R94, RZ, 0xc0, !PT ;  /* 0x0000005e055e7212 */ /* 0x000fe200078ec0ff */
[----:B------:R-:W-:Y:S01]  /*3ac0*/  FFMA.FTZ R36, R17, c[0x0][0x23c], -R164 ;  /* 0x00008f0011247a23 */ /* 0x000fe200000108a4 */
[----:B------:R-:W-:Y:S01]  /*3ad0*/  LOP3.LUT R95, R4, R95, RZ, 0xc0, !PT ;  /* 0x0000005f045f7212 */ /* 0x000fe200078ec0ff */
[--C-:B------:R-:W-:Y:S01]  /*3ae0*/  FFMA.FTZ R45, R22, c[0x0][0x23c], -R153.reuse ;  /* 0x00008f00162d7a23 */ /* 0x100fe20000010899 */
[----:B------:R-:W-:Y:S01]  /*3af0*/  LOP3.LUT R12, R14, 0xffff, RZ, 0xc0, !PT ;  /* 0x0000ffff0e0c7812 */ /* 0x000fe200078ec0ff */
[----:B------:R-:W2:Y:S01]  /*3b00*/  LDSM.16.MT88.4 R4, [R184+0x6000] ;  /* 0x00600000b804783b */ /* 0x000ea20000004200 */
[----:B------:R-:W3:Y:S01]  /*3b10*/  MUFU.EX2 R37, R37 ;  /* 0x0000002500257308 */ /* 0x000ee20000000800 */
[----:B-1----:R-:W-:Y:S01]  /*3b20*/  F2FP.BF16.PACK_AB R93, R43, R42 ;  /* 0x0000002a2b5d723e */ /* 0x002fe200000010ff */
[--C-:B------:R-:W-:Y:S01]  /*3b30*/  FFMA.FTZ R52, R23, c[0x0][0x23c], -R153.reuse ;  /* 0x00008f0017347a23 */ /* 0x100fe20000010899 */
[----:B------:R-:W-:Y:S01]  /*3b40*/  SHF.R.U32.HI R10, RZ, 0x18, R14 ;  /* 0x00000018ff0a7819 */ /* 0x000fe2000001160e */
[----:B------:R-:W-:Y:S01]  /*3b50*/  FFMA.FTZ R44, R20, c[0x0][0x23c], -R153 ;  /* 0x00008f00142c7a23 */ /* 0x000fe20000010899 */
[----:B------:R-:W-:Y:S01]  /*3b60*/  LOP3.LUT R0, R0, 0xff, RZ, 0xc0, !PT ;  /* 0x000000ff00007812 */ /* 0x000fe200078ec0ff */
[--C-:B------:R-:W-:Y:S01]  /*3b70*/  FFMA.FTZ R55, R29, c[0x0][0x23c], -R141.reuse ;  /* 0x00008f001d377a23 */ /* 0x100fe2000001088d */
[----:B------:R-:W-:Y:S01]  /*3b80*/  SHF.R.U32.HI R97, RZ, 0x10, R2 ;  /* 0x00000010ff617819 */ /* 0x000fe20000011602 */
[----:B------:R-:W-:Y:S01]  /*3b90*/  MUFU.EX2 R49, R49 ;  /* 0x0000003100317308 */ /* 0x000fe20000000800 */
[----:B------:R-:W-:Y:S01]  /*3ba0*/  LOP3.LUT R93, R3, R93, RZ, 0xc0, !PT ;  /* 0x0000005d035d7212 */ /* 0x000fe200078ec0ff */
[----:B------:R-:W-:Y:S01]  /*3bb0*/  LDSM.16.MT88.4 R28, [R184+0x6800] ;  /* 0x00680000b81c783b */ /* 0x000fe20000004200 */
[----:B------:R-:W-:Y:S01]  /*3bc0*/  LOP3.LUT R11, R14, 0xff, RZ, 0xc0, !PT ;  /* 0x000000ff0e0b7812 */ /* 0x000fe200078ec0ff */
[----:B------:R-:W-:Y:S01]  /*3bd0*/  FFMA.FTZ R54, R54, c[0x0][0x23c], -R141 ;  /* 0x00008f0036367a23 */ /* 0x000fe2000001088d */
[----:B------:R-:W-:Y:S01]  /*3be0*/  SHF.R.U32.HI R12, RZ, 0x8, R12 ;  /* 0x00000008ff0c7819 */ /* 0x000fe2000001160c */
[--C-:B------:R-:W-:Y:S01]  /*3bf0*/  FFMA.FTZ R58, R140, c[0x0][0x23c], -R65.reuse ;  /* 0x00008f008c3a7a23 */ /* 0x100fe20000010841 */
[----:B------:R-:W-:Y:S01]  /*3c00*/  LOP3.LUT R3, R2, 0xffff, RZ, 0xc0, !PT ;  /* 0x0000ffff02037812 */ /* 0x000fe200078ec0ff */
[----:B------:R-:W1:Y:S01]  /*3c10*/  MUFU.EX2 R38, R38 ;  /* 0x0000002600267308 */ /* 0x000e620000000800 */
[----:B------:R-:W-:Y:S01]  /*3c20*/  PRMT R0, R0, 0x5410, R10 ;  /* 0x0000541000007816 */ /* 0x000fe2000000000a */
[C---:B------:R-:W-:Y:S01]  /*3c30*/  HMMA.16816.F32.BF16 R124, R92.reuse, R116, RZ ;  /* 0x000000745c7c723c */ /* 0x040fe200000418ff */
[----:B------:R-:W-:Y:S01]  /*3c40*/  LOP3.LUT R96, R2, 0xff, RZ, 0xc0, !PT ;  /* 0x000000ff02607812 */ /* 0x000fe200078ec0ff */
[----:B------:R-:W-:Y:S01]  /*3c50*/  FFMA.FTZ R57, R165, c[0x0][0x23c], -R65 ;  /* 0x00008f00a5397a23 */ /* 0x000fe20000010841 */
[----:B------:R-:W-:Y:S01]  /*3c60*/  SHF.R.U32.HI R2, RZ, 0x18, R2 ;  /* 0x00000018ff027819 */ /* 0x000fe20000011602 */
[--C-:B------:R-:W-:Y:S01]  /*3c70*/  HSET2.LE.AND R99, R0, R60.reuse, PT ;  /* 0x0000003c00637233 */ /* 0x100fe20003803000 */
[----:B------:R-:W-:Y:S01]  /*3c80*/  LOP3.LUT R97, R97, 0xff, RZ, 0xc0, !PT ;  /* 0x000000ff61617812 */ /* 0x000fe200078ec0ff */
[----:B------:R-:W-:Y:S01]  /*3c90*/  MUFU.EX2 R48, R48 ;  /* 0x0000003000307308 */ /* 0x000fe20000000800 */
[----:B------:R-:W-:Y:S01]  /*3ca0*/  PRMT R98, R11, 0x5410, R12 ;  /* 0x000054100b627816 */ /* 0x000fe2000000000c */
[----:B------:R-:W-:Y:S01]  /*3cb0*/  IMAD.WIDE.U32 R12, R9, -0x2daee0ad, RZ ;  /* 0xd2511f53090c7825 */ /* 0x000fe200078e00ff */
[----:B------:R-:W-:Y:S01]  /*3cc0*/  SHF.R.U32.HI R3, RZ, 0x8, R3 ;  /* 0x00000008ff037819 */ /* 0x000fe20000011603 */
[C---:B------:R-:W-:Y:S01]  /*3cd0*/  HMMA.16816.F32.BF16 R68, R92.reuse, R108, RZ ;  /* 0x0000006c5c44723c */ /* 0x040fe200000418ff */
[----:B---3--:R-:W-:Y:S01]  /*3ce0*/  F2FP.BF16.PACK_AB R0, R37, R46 ;  /* 0x0000002e2500723e */ /* 0x008fe200000010ff */
[--C-:B------:R-:W-:Y:S01]  /*3cf0*/  HSET2.LE.AND R98, R98, R60.reuse, PT ;  /* 0x0000003c62627233 */ /* 0x100fe20003803000 */
[----:B------:R-:W-:Y:S01]  /*3d00*/  PRMT R97, R97, 0x5410, R2 ;  /* 0x0000541061617816 */ /* 0x000fe20000000002 */
[----:B------:R-:W3:Y:S01]  /*3d10*/  MUFU.EX2 R47, R47 ;  /* 0x0000002f002f7308 */ /* 0x000ee20000000800 */
[----:B------:R-:W-:Y:S01]  /*3d20*/  PRMT R96, R96, 0x5410, R3 ;  /* 0x0000541060607816 */ /* 0x000fe20000000003 */
[----:B------:R-:W-:Y:S01]  /*3d30*/  FFMA.FTZ R2, R21, c[0x0][0x23c], -R164 ;  /* 0x00008f0015027a23 */ /* 0x000fe200000108a4 */
[----:B-1----:R-:W-:Y:S01]  /*3d40*/  F2FP.BF16.PACK_AB R10, R38, R49 ;  /* 0x00000031260a723e */ /* 0x002fe200000010ff */
[--C-:B------:R-:W-:Y:S01]  /*3d50*/  HSET2.LE.AND R97, R97, R60.reuse, PT ;  /* 0x0000003c61617233 */ /* 0x100fe20003803000 */
[----:B------:R-:W-:Y:S01]  /*3d60*/  LOP3.LUT R99, R99, R0, RZ, 0xc0, !PT ;  /* 0x0000000063637212 */ /* 0x000fe200078ec0ff */
[--C-:B------:R-:W-:Y:S01]  /*3d70*/  HSET2.LE.AND R96, R96, R60.reuse, PT ;  /* 0x0000003c60607233 */ /* 0x100fe20003803000 */
[----:B------:R-:W-:Y:S01]  /*3d80*/  SHF.R.U32.HI R21, RZ, 0x10, R12 ;  /* 0x00000010ff157819 */ /* 0x000fe2000001160c */
[----:B------:R-:W-:Y:S01]  /*3d90*/  MUFU.EX2 R51, R51 ;  /* 0x0000003300337308 */ /* 0x000fe20000000800 */
[----:B------:R-:W-:Y:S01]  /*3da0*/  LOP3.LUT R98, R98, R10, RZ, 0xc0, !PT ;  /* 0x0000000a62627212 */ /* 0x000fe200078ec0ff */
[----:B------:R-:W-:Y:S01]  /*3db0*/  FFMA.FTZ R3, R41, c[0x0][0x23c], -R164 ;  /* 0x00008f0029037a23 */ /* 0x000fe200000108a4 */
[----:B------:R-:W-:Y:S01]  /*3dc0*/  SHF.R.U32.HI R9, RZ, 0x18, R12 ;  /* 0x00000018ff097819 */ /* 0x000fe2000001160c */
[----:B------:R-:W-:Y:S01]  /*3dd0*/  FFMA.FTZ R41, R18, c[0x0][0x23c], -R153 ;  /* 0x00008f0012297a23 */ /* 0x000fe20000010899 */
[----:B------:R-:W-:Y:S01]  /*3de0*/  LOP3.LUT R21, R21, 0xff, RZ, 0xc0, !PT ;  /* 0x000000ff15157812 */ /* 0x000fe200078ec0ff */
[C---:B--2---:R-:W-:Y:S01]  /*3df0*/  HMMA.16816.F32.BF16 R88, R92.reuse, R4, RZ ;  /* 0x000000045c58723c */ /* 0x044fe200000418ff */
[----:B------:R-:W-:Y:S01]  /*3e00*/  LOP3.LUT R27, R13, UR17, R8, 0x96, !PT ;  /* 0x000000110d1b7c12 */ /* 0x000fe2000f8e9608 */
[----:B------:R-:W1:Y:S01]  /*3e10*/  MUFU.EX2 R50, R50 ;  /* 0x0000003200327308 */ /* 0x000e620000000800 */
[----:B---3--:R-:W-:Y:S01]  /*3e20*/  F2FP.BF16.PACK_AB R0, R47, R48 ;  /* 0x000000302f00723e */ /* 0x008fe200000010ff */
[----:B------:R-:W-:Y:S01]  /*3e30*/  FFMA.FTZ R53, R53, c[0x0][0x23c], -R141 ;  /* 0x00008f0035357a23 */ /* 0x000fe2000001088d */
[----:B------:R-:W-:Y:S01]  /*3e40*/  PRMT R21, R21, 0x5410, R9 ;  /* 0x0000541015157816 */ /* 0x000fe20000000009 */
[----:B------:R-:W-:Y:S01]  /*3e50*/  FFMA.FTZ R63, R63, c[0x0][0x23c], -R65 ;  /* 0x00008f003f3f7a23 */ /* 0x000fe20000010841 */
[----:B------:R-:W-:Y:S01]  /*3e60*/  LOP3.LUT R97, R97, R0, RZ, 0xc0, !PT ;  /* 0x0000000061617212 */ /* 0x000fe200078ec0ff */
[C---:B------:R-:W-:Y:S01]  /*3e70*/  HMMA.16816.F32.BF16 R80, R92.reuse, R84, RZ ;  /* 0x000000545c50723c */ /* 0x040fe200000418ff */
[----:B------:R-:W-:Y:S01]  /*3e80*/  LOP3.LUT R9, R27, 0xffff, RZ, 0xc0, !PT ;  /* 0x0000ffff1b097812 */ /* 0x000fe200078ec0ff */
[----:B------:R2:W-:Y:S01]  /*3e90*/  MUFU.EX2 R0, R16 ;  /* 0x0000001000007308 */ /* 0x0005e20000000800 */
[----:B------:R-:W-:Y:S01]  /*3ea0*/  SHF.R.U32.HI R8, RZ, 0x10, R27 ;  /* 0x00000010ff087819 */ /* 0x000fe2000001161b */
[----:B------:R-:W-:Y:S01]  /*3eb0*/  FFMA.FTZ R154, R154, c[0x0][0x23c], -R153 ;  /* 0x00008f009a9a7a23 */ /* 0x000fe20000010899 */
[----:B------:R-:W-:Y:S01]  /*3ec0*/  LOP3.LUT R22, R12, 0xff, RZ, 0xc0, !PT ;  /* 0x000000ff0c167812 */ /* 0x000fe200078ec0ff */
[----:B------:R-:W-:Y:S01]  /*3ed0*/  FFMA.FTZ R155, R155, c[0x0][0x23c], -R65 ;  /* 0x00008f009b9b7a23 */ /* 0x000fe20000010841 */
[----:B------:R-:W-:Y:S01]  /*3ee0*/  LOP3.LUT R20, R27, 0xff, RZ, 0xc0, !PT ;  /* 0x000000ff1b147812 */ /* 0x000fe200078ec0ff */
[C---:B------:R-:W-:Y:S01]  /*3ef0*/  HMMA.16816.F32.BF16 R120, R92.reuse, R118, RZ ;  /* 0x000000765c78723c */ /* 0x040fe200000418ff */
[----:B------:R-:W-:Y:S01]  /*3f00*/  SHF.R.U32.HI R9, RZ, 0x8, R9 ;  /* 0x00000008ff097819 */ /* 0x000fe20000011609 */
[----:B------:R-:W3:Y:S01]  /*3f10*/  MUFU.EX2 R36, R36 ;  /* 0x0000002400247308 */ /* 0x000ee20000000800 */
[----:B-1----:R-:W-:Y:S01]  /*3f20*/  F2FP.BF16.PACK_AB R10, R50, R51 ;  /* 0x00000033320a723e */ /* 0x002fe200000010ff */
[----:B------:R-:W-:Y:S01]  /*3f30*/  FFMA.FTZ R157, R157, c[0x0][0x23c], -R65 ;  /* 0x00008f009d9d7a23 */ /* 0x000fe20000010841 */
[----:B------:R-:W-:Y:S01]  /*3f40*/  LOP3.LUT R8, R8, 0xff, RZ, 0xc0, !PT ;  /* 0x000000ff08087812 */ /* 0x000fe200078ec0ff */
[----:B------:R-:W-:Y:S01]  /*3f50*/  FFMA.FTZ R159, R159, c[0x0][0x23c], -R141 ;  /* 0x00008f009f9f7a23 */ /* 0x000fe2000001088d */
[----:B------:R-:W-:Y:S01]  /*3f60*/  LOP3.LUT R96, R96, R10, RZ, 0xc0, !PT ;  /* 0x0000000a60607212 */ /* 0x000fe200078ec0ff */
[----:B------:R-:W-:Y:S01]  /*3f70*/  HMMA.16816.F32.BF16 R72, R92, R110, RZ ;  /* 0x0000006e5c48723c */ /* 0x000fe200000418ff */
[----:B------:R-:W-:Y:S01]  /*3f80*/  LOP3.LUT R10, R12, 0xffff, RZ, 0xc0, !PT ;  /* 0x0000ffff0c0a7812 */ /* 0x000fe200078ec0ff */
[----:B------:R-:W-:Y:S01]  /*3f90*/  MUFU.EX2 R3, R3 ;  /* 0x0000000300037308 */ /* 0x000fe20000000800 */
[----:B------:R-:W-:Y:S01]  /*3fa0*/  SHF.R.U32.HI R27, RZ, 0x18, R27 ;  /* 0x00000018ff1b7819 */ /* 0x000fe2000001161b */
[----:B--2---:R-:W1:Y:S01]  /*3fb0*/  LDSM.16.MT88.4 R16, [R188+0x6800] ;  /* 0x00680000bc10783b */ /* 0x004e620000004200 */
[----:B------:R-:W-:Y:S01]  /*3fc0*/  SHF.R.U32.HI R10, RZ, 0x8, R10 ;  /* 0x00000008ff0a7819 */ /* 0x000fe2000001160a */
[----:B------:R-:W-:Y:S01]  /*3fd0*/  FFMA.FTZ R156, R156, c[0x0][0x23c], -R141 ;  /* 0x00008f009c9c7a23 */ /* 0x000fe2000001088d */
[----:B------:R-:W-:Y:S01]  /*3fe0*/  PRMT R20, R20, 0x5410, R9 ;  /* 0x0000541014147816 */ /* 0x000fe20000000009 */
[----:B------:R-:W2:Y:S01]  /*3ff0*/  LDSM.16.MT88.4 R12, [R186+0x6800] ;  /* 0x00680000ba0c783b */ /* 0x000ea20000004200 */
[----:B------:R-:W-:Y:S01]  /*4000*/  PRMT R22, R22, 0x5410, R10 ;  /* 0x0000541016167816 */ /* 0x000fe2000000000a */
[----:B------:R-:W4:Y:S01]  /*4010*/  MUFU.EX2 R2, R2 ;  /* 0x0000000200027308 */ /* 0x000f220000000800 */
[----:B------:R-:W-:Y:S01]  /*4020*/  PRMT R27, R8, 0x5410, R27 ;  /* 0x00005410081b7816 */ /* 0x000fe2000000001b */
[--C-:B------:R-:W-:Y:S01]  /*4030*/  HSET2.LE.AND R20, R20, R60.reuse, PT ;  /* 0x0000003c14147233 */ /* 0x100fe20003803000 */
[----:B------:R-:W-:Y:S01]  /*4040*/  IADD3 R177, R56, 0x1, RZ ;  /* 0x0000000138b17810 */ /* 0x000fe20007ffe0ff */
[----:B------:R-:W5:Y:S01]  /*4050*/  LDSM.16.MT88.4 R8, [R185+0x6800] ;  /* 0x00680000b908783b */ /* 0x000f620000004200 */
[----:B------:R-:W-:Y:S01]  /*4060*/  FFMA.FTZ R56, R168, c[0x0][0x23c], -R141 ;  /* 0x00008f00a8387a23 */ /* 0x000fe2000001088d */
[----:B------:R-:W-:Y:S01]  /*4070*/  LOP3.LUT R168, R179, UR7, R176, 0x96, !PT ;  /* 0x00000007b3a87c12 */ /* 0x000fe2000f8e96b0 */
[----:B------:R-:W-:Y:S01]  /*4080*/  HSET2.LE.AND R22, R22, R60, PT ;  /* 0x0000003c16167233 */ /* 0x000fe20003803000 */
[----:B------:R-:W-:Y:S01]  /*4090*/  MUFU.EX2 R45, R45 ;  /* 0x0000002d002d7308 */ /* 0x000fe20000000800 */
[----:B---3--:R-:W-:Y:S01]  /*40a0*/  F2FP.BF16.PACK_AB R23, R36, R0 ;  /* 0x000000002417723e */ /* 0x008fe200000010ff */
[----:B------:R-:W-:Y:S01]  /*40b0*/  HMMA.16816.F32.BF16 R100, R96, R4, RZ ;  /* 0x000000046064723c */ /* 0x000fe200000418ff */
[----:B------:R-:W-:Y:S01]  /*40c0*/  IMAD.WIDE.U32 R168, R168, -0x2daee0ad, RZ ;  /* 0xd2511f53a8a87825 */ /* 0x000fe200078e00ff */
[----:B------:R-:W-:-:S02]  /*40d0*/  LOP3.LUT R177, R61, UR21, R177, 0x96, !PT ;  /* 0x000000153db17c12 */ /* 0x000fc4000f8e96b1 */
[----:B------:R-:W-:Y:S01]  /*40e0*/  LOP3.LUT R22, R22, R23, RZ, 0xc0, !PT ;  /* 0x0000001716167212 */ /* 0x000fe200078ec0ff */
[--C-:B------:R-:W-:Y:S01]  /*40f0*/  HSET2.LE.AND R23, R21, R60.reuse, PT ;  /* 0x0000003c15177233 */ /* 0x100fe20003803000 */
[----:B------:R-:W3:Y:S01]  /*4100*/  MUFU.EX2 R52, R52 ;  /* 0x0000003400347308 */ /* 0x000ee20000000800 */
[----:B----4-:R-:W-:Y:S01]  /*4110*/  F2FP.BF16.PACK_AB R5, R2, R3 ;  /* 0x000000030205723e */ /* 0x010fe200000010ff */
[----:B------:R-:W-:Y:S01]  /*4120*/  HMMA.16816.F32.BF16 R104, R92, R86, RZ ;  /* 0x000000565c68723c */ /* 0x000fe200000418ff */
[----:B------:R-:W-:Y:S01]  /*4130*/  HSET2.LE.AND R21, R27, R60, PT ;  /* 0x0000003c1b157233 */ /* 0x000fe20003803000 */
[----:B------:R-:W-:Y:S01]  /*4140*/  LOP3.LUT R174, R169, UR17, R174, 0x96, !PT ;  /* 0x00000011a9ae7c12 */ /* 0x000fe2000f8e96ae */
[----:B------:R-:W-:Y:S01]  /*4150*/  IMAD.WIDE.U32 R176, R177, -0x326172a9, RZ ;  /* 0xcd9e8d57b1b07825 */ /* 0x000fe200078e00ff */
[----:B------:R-:W-:Y:S02]  /*4160*/  LOP3.LUT R20, R20, R5, RZ, 0xc0, !PT ;  /* 0x0000000514147212 */ /* 0x000fe400078ec0ff */
[----:B------:R-:W-:Y:S01]  /*4170*/  MUFU.EX2 R41, R41 ;  /* 0x0000002900297308 */ /* 0x000fe20000000800 */
[----:B------:R-:W-:Y:S01]  /*4180*/  SHF.R.U32.HI R5, RZ, 0x10, R168 ;  /* 0x00000010ff057819 */ /* 0x000fe200000116a8 */
[C---:B------:R-:W-:Y:S01]  /*4190*/  HMMA.16816.F32.BF16 R128, R96.reuse, R116, RZ ;  /* 0x000000746080723c */ /* 0x040fe200000418ff */
[--C-:B------:R-:W-:Y:S01]  /*41a0*/  FFMA.FTZ R61, R145, c[0x0][0x23c], -R65.reuse ;  /* 0x00008f00913d7a23 */ /* 0x100fe20000010841 */
[----:B------:R-:W-:Y:S01]  /*41b0*/  LOP3.LUT R170, R177, UR15, R170, 0x96, !PT ;  /* 0x0000000fb1aa7c12 */ /* 0x000fe2000f8e96aa */
[--C-:B------:R-:W-:Y:S01]  /*41c0*/  FFMA.FTZ R148, R148, c[0x0][0x23c], -R65.reuse ;  /* 0x00008f0094947a23 */ /* 0x100fe20000010841 */
[----:B------:R-:W-:Y:S01]  /*41d0*/  LOP3.LUT R5, R5, 0xff, RZ, 0xc0, !PT ;  /* 0x000000ff05057812 */ /* 0x000fe200078ec0ff */
[----:B------:R-:W-:Y:S01]  /*41e0*/  FFMA.FTZ R142, R142, c[0x0][0x23c], -R65 ;  /* 0x00008f008e8e7a23 */ /* 0x000fe20000010841 */
[----:B------:R-:W4:Y:S01]  /*41f0*/  MUFU.EX2 R44, R44 ;  /* 0x0000002c002c7308 */ /* 0x000f220000000800 */
[----:B---3--:R-:W-:Y:S01]  /*4200*/  F2FP.BF16.PACK_AB R4, R52, R45 ;  /* 0x0000002d3404723e */ /* 0x008fe200000010ff */
[----:B------:R-:W-:Y:S01]  /*4210*/  HMMA.16816.F32.BF16 R112, R96, R108, RZ ;  /* 0x0000006c6070723c */ /* 0x000fe200000418ff */
[----:B------:R-:W-:Y:S01]  /*4220*/  IMAD.WIDE.U32 R170, R170, -0x2daee0ad, RZ ;  /* 0xd2511f53aaaa7825 */ /* 0x000fe200078e00ff */
[----:B------:R-:W-:-:S02]  /*4230*/  LOP3.LUT R26, R177, UR15, R26, 0x96, !PT ;  /* 0x0000000fb11a7c12 */ /* 0x000fc4000f8e961a */
[----:B------:R-:W-:Y:S01]  /*4240*/  LOP3.LUT R21, R21, R4, RZ, 0xc0, !PT ;  /* 0x0000000415157212 */ /* 0x000fe200078ec0ff */
[--C-:B------:R-:W-:Y:S01]  /*4250*/  FFMA.FTZ R146, R146, c[0x0][0x23c], -R153.reuse ;  /* 0x00008f0092927a23 */ /* 0x100fe20000010899 */
[----:B------:R-:W-:Y:S01]  /*4260*/  MUFU.EX2 R54, R54 ;  /* 0x0000003600367308 */ /* 0x000fe20000000800 */
[----:B------:R-:W-:Y:S01]  /*4270*/  LOP3.LUT R4, R168, 0xff, RZ, 0xc0, !PT ;  /* 0x000000ffa8047812 */ /* 0x000fe200078ec0ff */
[C---:B------:R-:W-:Y:S01]  /*4280*/  HMMA.16816.F32.BF16 R76, R96.reuse, R84, RZ ;  /* 0x00000054604c723c */ /* 0x040fe200000418ff */
[--C-:B------:R-:W-:Y:S02]  /*4290*/  FFMA.FTZ R218, R149, c[0x0][0x23c], -R153.reuse ;  /* 0x00008f0095da7a23 */ /* 0x100fe40000010899 */
[--C-:B------:R-:W-:Y:S02]  /*42a0*/  FFMA.FTZ R151, R151, c[0x0][0x23c], -R164.reuse ;  /* 0x00008f0097977a23 */ /* 0x100fe400000108a4 */
[----:B------:R-:W-:Y:S01]  /*42b0*/  FFMA.FTZ R219, R163, c[0x0][0x23c], -R164 ;  /* 0x00008f00a3db7a23 */ /* 0x000fe200000108a4 */
[----:B------:R-:W3:Y:S01]  /*42c0*/  MUFU.EX2 R56, R56 ;  /* 0x0000003800387308 */ /* 0x000ee20000000800 */
[----:B----4-:R-:W-:Y:S01]  /*42d0*/  F2FP.BF16.PACK_AB R27, R44, R41 ;  /* 0x000000292c1b723e */ /* 0x010fe200000010ff */
[----:B------:R-:W-:Y:S01]  /*42e0*/  HMMA.16816.F32.BF16 R116, R96, R118, RZ ;  /* 0x000000766074723c */ /* 0x000fe200000418ff */
[----:B------:R-:W-:-:S02]  /*42f0*/  FFMA.FTZ R147, R147, c[0x0][0x23c], -R153 ;  /* 0x00008f0093937a23 */ /* 0x000fc40000010899 */
[----:B------:R-:W-:Y:S01]  /*4300*/  LOP3.LUT R23, R23, R27, RZ, 0xc0, !PT ;  /* 0x0000001b17177212 */ /* 0x000fe200078ec0ff */
[----:B------:R-:W-:Y:S01]  /*4310*/  FFMA.FTZ R150, R150, c[0x0][0x23c], -R153 ;  /* 0x00008f0096967a23 */ /* 0x000fe20000010899 */
[----:B------:R-:W-:Y:S01]  /*4320*/  LOP3.LUT R27, R174, 0xffff, RZ, 0xc0, !PT ;  /* 0x0000ffffae1b7812 */ /* 0x000fe200078ec0ff */
[----:B------:R-:W-:Y:S01]  /*4330*/  MUFU.EX2 R57, R57 ;  /* 0x0000003900397308 */ /* 0x000fe20000000800 */
[----:B------:R-:W-:Y:S01]  /*4340*/  FADD.FTZ R50, R51, R50 ;  /* 0x0000003233327221 */ /* 0x000fe20000010000 */
[C---:B------:R-:W-:Y:S01]  /*4350*/  HMMA.16816.F32.BF16 R108, R96.reuse, R110, RZ ;  /* 0x0000006e606c723c */ /* 0x040fe200000418ff */
[----:B------:R-:W-:Y:S01]  /*4360*/  SHF.R.U32.HI R140, RZ, 0x8, R27 ;  /* 0x00000008ff8c7819 */ /* 0x000fe2000001161b */
[----:B------:R-:W-:Y:S02]  /*4370*/  FADD.FTZ R47, R48, R47 ;  /* 0x0000002f302f7221 */ /* 0x000fe40000010000 */
[----:B------:R-:W-:Y:S01]  /*4380*/  FADD.FTZ R39, R40, R39 ;  /* 0x0000002728277221 */ /* 0x000fe20000010000 */
[----:B---3--:R-:W-:Y:S01]  /*4390*/  F2FP.BF16.PACK_AB R27, R56, R54 ;  /* 0x00000036381b723e */ /* 0x008fe200000010ff */
[----:B------:R-:W-:Y:S02]  /*43a0*/  MUFU.EX2 R61, R61 ;  /* 0x0000003d003d7308 */ /* 0x000fe40000000800 */
[----:B------:R-:W-:Y:S01]  /*43b0*/  HMMA.16816.F32.BF16 R84, R96, R86, RZ ;  /* 0x000000566054723c */ /* 0x000fe200000418ff */
[----:B------:R-:W-:-:S02]  /*43c0*/  FADD.FTZ R42, R42, R43 ;  /* 0x0000002b2a2a7221 */ /* 0x000fc40000010000 */
[----:B------:R-:W-:Y:S02]  /*43d0*/  FADD.FTZ R50, R49, R50 ;  /* 0x0000003231327221 */ /* 0x000fe40000010000 */
[----:B------:R-:W-:Y:S01]  /*43e0*/  FADD.FTZ R47, R46, R47 ;  /* 0x0000002f2e2f7221 */ /* 0x000fe20000010000 */
[----:B------:R-:W3:Y:S02]  /*43f0*/  MUFU.EX2 R55, R55 ;  /* 0x0000003700377308 */ /* 0x000ee40000000800 */
[-C--:B------:R-:W-:Y:S01]  /*4400*/  HMMA.16816.F32.BF16 R92, R92, R6.reuse, RZ ;  /* 0x000000065c5c723c */ /* 0x080fe200000418ff */
[----:B------:R-:W-:Y:S02]  /*4410*/  FADD.FTZ R39, R34, R39 ;  /* 0x0000002722277221 */ /* 0x000fe40000010000 */
[----:B------:R-:W-:Y:S02]  /*4420*/  FADD.FTZ R42, R32, R42 ;  /* 0x0000002a202a7221 */ /* 0x000fe40000010000 */
[----:B------:R-:W-:Y:S01]  /*4430*/  FADD.FTZ R50, R38, R50 ;  /* 0x0000003226327221 */ /* 0x000fe20000010000 */
[----:B------:R-:W-:Y:S02]  /*4440*/  MUFU.EX2 R53, R53 ;  /* 0x0000003500357308 */ /* 0x000fe40000000800 */
[----:B------:R-:W-:Y:S01]  /*4450*/  HMMA.16816.F32.BF16 R96, R96, R6, RZ ;  /* 0x000000066060723c */ /* 0x000fe200000418ff */
[----:B------:R-:W-:-:S02]  /*4460*/  FADD.FTZ R47, R37, R47 ;  /* 0x0000002f252f7221 */ /* 0x000fc40000010000 */
[----:B------:R-:W-:Y:S02]  /*4470*/  FADD.FTZ R39, R33, R39 ;  /* 0x0000002721277221 */ /* 0x000fe40000010000 */
[----:B------:R-:W-:Y:S02]  /*4480*/  FADD.FTZ R42, R35, R42 ;  /* 0x0000002a232a7221 */ /* 0x000fe40000010000 */
[----:B------:R-:W-:Y:S01]  /*4490*/  LOP3.LUT R7, R168, 0xffff, RZ, 0xc0, !PT ;  /* 0x0000ffffa8077812 */ /* 0x000fe200078ec0ff */
[----:B------:R-:W4:Y:S01]  /*44a0*/  MUFU.EX2 R58, R58 ;  /* 0x0000003a003a7308 */ /* 0x000f220000000800 */
[----:B------:R-:W-:Y:S01]  /*44b0*/  SHF.R.U32.HI R6, RZ, 0x18, R168 ;  /* 0x00000018ff067819 */ /* 0x000fe200000116a8 */
[C---:B-1----:R-:W-:Y:S01]  /*44c0*/  HMMA.16816.F32.BF16 R124, R20.reuse, R16, R124 ;  /* 0x00000010147c723c */ /* 0x042fe2000004187c */
[----:B------:R-:W-:Y:S01]  /*44d0*/  SHF.R.U32.HI R7, RZ, 0x8, R7 ;  /* 0x00000008ff077819 */ /* 0x000fe20000011607 */
[----:B---3--:R-:W-:Y:S02]  /*44e0*/  FADD.FTZ R50, R55, R50 ;  /* 0x0000003237327221 */ /* 0x008fe40000010000 */
[----:B------:R-:W-:Y:S01]  /*44f0*/  FADD.FTZ R39, R3, R39 ;  /* 0x0000002703277221 */ /* 0x000fe20000010000 */
[----:B------:R-:W-:Y:S01]  /*4500*/  PRMT R7, R4, 0x5410, R7 ;  /* 0x0000541004077816 */ /* 0x000fe20000000007 */
[----:B------:R-:W1:Y:S01]  /*4510*/  MUFU.EX2 R63, R63 ;  /* 0x0000003f003f7308 */ /* 0x000e620000000800 */
[----:B------:R-:W-:Y:S01]  /*4520*/  PRMT R4, R5, 0x5410, R6 ;  /* 0x0000541005047816 */ /* 0x000fe20000000006 */
[C---:B--2---:R-:W-:Y:S01]  /*4530*/  HMMA.16816.F32.BF16 R68, R20.reuse, R12, R68 ;  /* 0x0000000c1444723c */ /* 0x044fe20000041844 */
[--C-:B------:R-:W-:Y:S01]  /*4540*/  SHF.R.U32.HI R6, RZ, 0x10, R174.reuse ;  /* 0x00000010ff067819 */ /* 0x100fe200000116ae */
[--C-:B------:R-:W-:Y:S01]  /*4550*/  HSET2.LE.AND R7, R7, R60.reuse, PT ;  /* 0x0000003c07077233 */ /* 0x100fe20003803000 */
[----:B------:R-:W-:Y:S01]  /*4560*/  LOP3.LUT R5, R174, 0xff, RZ, 0xc0, !PT ;  /* 0x000000ffae057812 */ /* 0x000fe200078ec0ff */
[--C-:B------:R-:W-:Y:S01]  /*4570*/  HSET2.LE.AND R4, R4, R60.reuse, PT ;  /* 0x0000003c04047233 */ /* 0x100fe20003803000 */
[----:B------:R-:W-:Y:S01]  /*4580*/  SHF.R.U32.HI R174, RZ, 0x18, R174 ;  /* 0x00000018ffae7819 */ /* 0x000fe200000116ae */
[----:B------:R-:W-:Y:S01]  /*4590*/  MUFU.EX2 R154, R154 ;  /* 0x0000009a009a7308 */ /* 0x000fe20000000800 */
[----:B------:R-:W-:Y:S01]  /*45a0*/  LOP3.LUT R6, R6, 0xff, RZ, 0xc0, !PT ;  /* 0x000000ff06067812 */ /* 0x000fe200078ec0ff */
[C---:B-----5:R-:W-:Y:S01]  /*45b0*/  HMMA.16816.F32.BF16 R80, R20.reuse, R8, R80 ;  /* 0x000000081450723c */ /* 0x060fe20000041850 */
[----:B------:R-:W-:Y:S01]  /*45c0*/  PRMT R5, R5, 0x5410, R140 ;  /* 0x0000541005057816 */ /* 0x000fe2000000008c */
[----:B----4-:R-:W-:Y:S01]  /*45d0*/  FADD.FTZ R47, R58, R47 ;  /* 0x0000002f3a2f7221 */ /* 0x010fe20000010000 */
[----:B------:R-:W-:Y:S01]  /*45e0*/  PRMT R174, R6, 0x5410, R174 ;  /* 0x0000541006ae7816 */ /* 0x000fe200000000ae */
[----:B------:R-:W-:Y:S01]  /*45f0*/  FADD.FTZ R42, R45, R42 ;  /* 0x0000002a2d2a7221 */ /* 0x000fe20000010000 */
[----:B------:R-:W-:Y:S01]  /*4600*/  LOP3.LUT R6, R7, R27, RZ, 0xc0, !PT ;  /* 0x0000001b07067212 */ /* 0x000fe200078ec0ff */
[--C-:B------:R-:W-:Y:S01]  /*4610*/  HSET2.LE.AND R140, R5, R60.reuse, PT ;  /* 0x0000003c058c7233 */ /* 0x100fe20003803000 */
[----:B------:R-:W-:Y:S01]  /*4620*/  LOP3.LUT R27, R173, UR13, R176, 0x96, !PT ;  /* 0x0000000dad1b7c12 */ /* 0x000fe2000f8e96b0 */
[----:B------:R-:W-:Y:S01]  /*4630*/  HSET2.LE.AND R5, R174, R60, PT ;  /* 0x0000003cae057233 */ /* 0x000fe20003803000 */
[----:B------:R-:W-:Y:S01]  /*4640*/  HMMA.16816.F32.BF16 R88, R20, R28, R88 ;  /* 0x0000001c1458723c */ /* 0x000fe20000041858 */
[----:B------:R-:W-:Y:S01]  /*4650*/  F2FP.BF16.PACK_AB R7, R61, R57 ;  /* 0x000000393d07723e */ /* 0x000fe200000010ff */
[----:B------:R-:W-:Y:S01]  /*4660*/  MUFU.EX2 R155, R155 ;  /* 0x0000009b009b7308 */ /* 0x000fe20000000800 */
[----:B------:R-:W-:Y:S01]  /*4670*/  IMAD.WIDE.U32 R174, R27, -0x2daee0ad, RZ ;  /* 0xd2511f531bae7825 */ /* 0x000fe200078e00ff */
[----:B------:R-:W-:-:S02]  /*4680*/  F2FP.BF16.PACK_AB R165, R53, R55 ;  /* 0x0000003735a5723e */ /* 0x000fc400000010ff */
[----:B-1----:R-:W-:Y:S01]  /*4690*/  F2FP.BF16.PACK_AB R145, R63, R58 ;  /* 0x0000003a3f91723e */ /* 0x002fe200000010ff */
[----:B------:R-:W-:Y:S01]  /*46a0*/  IMAD.WIDE.U32 R26, R26, -0x2daee0ad, RZ ;  /* 0xd2511f531a1a7825 */ /* 0x000fe200078e00ff */
[C---:B------:R-:W-:Y:S01]  /*46b0*/  HMMA.16816.F32.BF16 R120, R20.reuse, R18, R120 ;  /* 0x000000121478723c */ /* 0x040fe20000041878 */
[----:B------:R-:W-:Y:S01]  /*46c0*/  LOP3.LUT R170, R175, UR10, R170, 0x96, !PT ;  /* 0x0000000aafaa7c12 */ /* 0x000fe2000f8e96aa */
[----:B------:R-:W-:Y:S01]  /*46d0*/  MUFU.EX2 R157, R157 ;  /* 0x0000009d009d7308 */ /* 0x000fe20000000800 */
[----:B------:R-:W-:Y:S01]  /*46e0*/  LOP3.LUT R7, R4, R7, RZ, 0xc0, !PT ;  /* 0x0000000704077212 */ /* 0x000fe200078ec0ff */
[----:B------:R-:W-:Y:S01]  /*46f0*/  FADD.FTZ R50, R53, R50 ;  /* 0x0000003235327221 */ /* 0x000fe20000010000 */
[----:B------:R-:W-:Y:S01]  /*4700*/  LOP3.LUT R4, R140, R165, RZ, 0xc0, !PT ;  /* 0x000000a58c047212 */ /* 0x000fe200078ec0ff */
[--C-:B------:R-:W-:Y:S01]  /*4710*/  FFMA.FTZ R140, R144, c[0x0][0x23c], -R164.reuse ;  /* 0x00008f00908c7a23 */ /* 0x100fe200000108a4 */
[----:B------:R-:W-:Y:S01]  /*4720*/  LOP3.LUT R5, R5, R145, RZ, 0xc0, !PT ;  /* 0x0000009105057212 */ /* 0x000fe200078ec0ff */
[----:B------:R-:W-:Y:S01]  /*4730*/  HMMA.16816.F32.BF16 R72, R20, R14, R72 ;  /* 0x0000000e1448723c */ /* 0x000fe20000041848 */
[----:B------:R-:W-:Y:S01]  /*4740*/  FFMA.FTZ R144, R143, c[0x0][0x23c], -R164 ;  /* 0x00008f008f907a23 */ /* 0x000fe200000108a4 */
[----:B------:R-:W-:Y:S01]  /*4750*/  LOP3.LUT R176, R241, UR13, R176, 0x96, !PT ;  /* 0x0000000df1b07c12 */ /* 0x000fe2000f8e96b0 */
[----:B------:R-:W-:Y:S01]  /*4760*/  FFMA.FTZ R145, R166, c[0x0][0x23c], -R164 ;  /* 0x00008f00a6917a23 */ /* 0x000fe200000108a4 */
[----:B------:R-:W-:Y:S01]  /*4770*/  MUFU.EX2 R140, R140 ;  /* 0x0000008c008c7308 */ /* 0x000fe20000000800 */
[----:B------:R-:W-:Y:S01]  /*4780*/  LOP3.LUT R165, R27, UR12, R242, 0x96, !PT ;  /* 0x0000000c1ba57c12 */ /* 0x000fe2000f8e96f2 */
[----:B------:R-:W-:-:S02]  /*4790*/  FFMA.FTZ R143, R167, c[0x0][0x23c], -R164 ;  /* 0x00008f00a78f7a23 */ /* 0x000fc400000108a4 */
[----:B------:R-:W-:Y:S01]  /*47a0*/  HMMA.16816.F32.BF16 R104, R20, R10, R104 ;  /* 0x0000000a1468723c */ /* 0x000fe20000041868 */
[----:B------:R-:W-:-:S03]  /*47b0*/  IMAD.WIDE.U32 R176, R176, -0x2daee0ad, RZ ;  /* 0xd2511f53b0b07825 */ /* 0x000fc600078e00ff */
[----:B------:R-:W1:Y:S01]  /*47c0*/  MUFU.EX2 R144, R144 ;  /* 0x0000009000907308 */ /* 0x000e620000000800 */
[----:B------:R-:W-:-:S03]  /*47d0*/  IMAD.WIDE.U32 R178, R165, -0x326172a9, RZ ;  /* 0xcd9e8d57a5b27825 */ /* 0x000fc600078e00ff */
[----:B------:R-:W-:Y:S01]  /*47e0*/  HMMA.16816.F32.BF16 R92, R20, R30, R92 ;  /* 0x0000001e145c723c */ /* 0x000fe2000004185c */
[----:B------:R-:W-:Y:S02]  /*47f0*/  FADD.FTZ R47, R63, R47 ;  /* 0x0000002f3f2f7221 */ /* 0x000fe40000010000 */
[----:B------:R-:W-:Y:S01]  /*4800*/  FADD.FTZ R39, R2, R39 ;  /* 0x0000002702277221 */ /* 0x000fe20000010000 */
[----:B------:R-:W-:Y:S01]  /*4810*/  MUFU.EX2 R143, R143 ;  /* 0x0000008f008f7308 */ /* 0x000fe20000000800 */
[----:B------:R-:W-:Y:S02]  /*4820*/  FADD.FTZ R42, R52, R42 ;  /* 0x0000002a342a7221 */ /* 0x000fe40000010000 */
[----:B------:R-:W-:Y:S01]  /*4830*/  LOP3.LUT R20, R171, UR12, R238, 0x96, !PT ;  /* 0x0000000cab147c12 */ /* 0x000fe2000f8e96ee */
[----:B------:R-:W-:Y:S01]  /*4840*/  IMAD.WIDE.U32 R170, R170, -0x326172a9, RZ ;  /* 0xcd9e8d57aaaa7825 */ /* 0x000fe200078e00ff */
[C---:B------:R-:W-:Y:S03]  /*4850*/  HMMA.16816.F32.BF16 R112, R4.reuse, R12, R112 ;  /* 0x0000000c0470723c */ /* 0x040fe60000041870 */
[----:B------:R-:W-:Y:S01]  /*4860*/  IMAD.WIDE.U32 R20, R20, -0x326172a9, RZ ;  /* 0xcd9e8d5714147825 */ /* 0x000fe200078e00ff */
[----:B-1----:R-:W-:Y:S01]  /*4870*/  F2FP.BF16.PACK_AB R166, R144, R140 ;  /* 0x0000008c90a6723e */ /* 0x002fe200000010ff */
[----:B------:R-:W-:Y:S02]  /*4880*/  MUFU.EX2 R145, R145 ;  /* 0x0000009100917308 */ /* 0x000fe40000000800 */
[--C-:B------:R-:W-:Y:S01]  /*4890*/  FFMA.FTZ R139, R139, c[0x0][0x23c], -R141.reuse ;  /* 0x00008f008b8b7a23 */ /* 0x100fe2000001088d */
[----:B------:R-:W-:Y:S01]  /*48a0*/  LOP3.LUT R172, R21, UR11, R172, 0x96, !PT ;  /* 0x0000000b15ac7c12 */ /* 0x000fe2000f8e96ac */
[----:B------:R-:W-:Y:S01]  /*48b0*/  HMMA.16816.F32.BF16 R76, R4, R8, R76 ;  /* 0x00000008044c723c */ /* 0x000fe2000004184c */
[----:B------:R-:W-:Y:S01]  /*48c0*/  LOP3.LUT R168, R171, UR9, R20, 0x96, !PT ;  /* 0x00000009aba87c12 */ /* 0x000fe2000f8e9614 */
[----:B------:R-:W-:-:S02]  /*48d0*/  FFMA.FTZ R137, R137, c[0x0][0x23c], -R141 ;  /* 0x00008f0089897a23 */ /* 0x000fc4000001088d */
[----:B------:R-:W-:Y:S01]  /*48e0*/  IMAD.WIDE.U32 R172, R172, -0x2daee0ad, RZ ;  /* 0xd2511f53acac7825 */ /* 0x000fe200078e00ff */
[----:B------:R-:W-:Y:S03]  /*48f0*/  MUFU.EX2 R159, R159 ;  /* 0x0000009f009f7308 */ /* 0x000fe60000000800 */
[----:B------:R-:W-:Y:S01]  /*4900*/  IMAD.WIDE.U32 R168, R168, -0x2daee0ad, RZ ;  /* 0xd2511f53a8a87825 */ /* 0x000fe200078e00ff */
[----:B------:R-:W-:Y:S01]  /*4910*/  LOP3.LUT R174, R173, UR8, R174, 0x96, !PT ;  /* 0x00000008adae7c12 */ /* 0x000fe2000f8e96ae */
[C---:B------:R-:W-:Y:S02]  /*4920*/  HMMA.16816.F32.BF16 R100, R4.reuse, R28, R100 ;  /* 0x0000001c0464723c */ /* 0x040fe40000041864 */
[----:B------:R-:W-:Y:S01]  /*4930*/  FFMA.FTZ R138, R138, c[0x0][0x23c], -R141 ;  /* 0x00008f008a8a7a23 */ /* 0x000fe2000001088d */
[----:B------:R-:W-:Y:S01]  /*4940*/  LOP3.LUT R12, R169, UR6, R172, 0x96, !PT ;  /* 0x00000006a90c7c12 */ /* 0x000fe2000f8e96ac */
[----:B------:R-:W-:Y:S01]  /*4950*/  IMAD.WIDE.U32 R174, R174, -0x326172a9, RZ ;  /* 0xcd9e8d57aeae7825 */ /* 0x000fe200078e00ff */
[----:B------:R-:W-:Y:S01]  /*4960*/  LOP3.LUT R172, R177, UR10, R26, 0x96, !PT ;  /* 0x0000000ab1ac7c12 */ /* 0x000fe2000f8e961a */
[----:B------:R-:W-:Y:S02]  /*4970*/  MUFU.EX2 R156, R156 ;  /* 0x0000009c009c7308 */ /* 0x000fe40000000800 */
[----:B------:R-:W-:Y:S01]  /*4980*/  IMAD.WIDE.U32 R20, R12, -0x326172a9, RZ ;  /* 0xcd9e8d570c147825 */ /* 0x000fe200078e00ff */
[----:B------:R-:W-:Y:S01]  /*4990*/  HMMA.16816.F32.BF16 R116, R4, R18, R116 ;  /* 0x000000120474723c */ /* 0x000fe20000041874 */
[----:B------:R-:W-:-:S02]  /*49a0*/  LOP3.LUT R170, R175, UR7, R170, 0x96, !PT ;  /* 0x00000007afaa7c12 */ /* 0x000fc4000f8e96aa */
[--C-:B------:R-:W-:Y:S01]  /*49b0*/  FFMA.FTZ R29, R158, c[0x0][0x23c], -R153.reuse ;  /* 0x00008f009e1d7a23 */ /* 0x100fe20000010899 */
[----:B------:R-:W-:Y:S01]  /*49c0*/  LOP3.LUT R9, R21, UR16, R174, 0x96, !PT ;  /* 0x0000001015097c12 */ /* 0x000fe2000f8e96ae */
[--C-:B------:R-:W-:Y:S01]  /*49d0*/  FFMA.FTZ R158, R24, c[0x0][0x23c], -R153.reuse ;  /* 0x00008f00189e7a23 */ /* 0x100fe20000010899 */
[----:B------:R-:W-:Y:S01]  /*49e0*/  LOP3.LUT R13, R20, 0xffff, RZ, 0xc0, !PT ;  /* 0x0000ffff140d7812 */ /* 0x000fe200078ec0ff */
[----:B------:R-:W-:Y:S01]  /*49f0*/  FFMA.FTZ R28, R25, c[0x0][0x23c], -R153 ;  /* 0x00008f00191c7a23 */ /* 0x000fe20000010899 */
[C---:B------:R-:W-:Y:S01]  /*4a00*/  LOP3.LUT R18, R9.reuse, 0xffff, RZ, 0xc0, !PT ;  /* 0x0000ffff09127812 */ /* 0x040fe200078ec0ff */
[----:B------:R-:W-:Y:S01]  /*4a10*/  HMMA.16816.F32.BF16 R128, R4, R16, R128 ;  /* 0x000000100480723c */ /* 0x000fe20000041880 */
[----:B------:R-:W-:Y:S01]  /*4a20*/  LOP3.LUT R26, R9, 0xff, RZ, 0xc0, !PT ;  /* 0x000000ff091a7812 */ /* 0x000fe200078ec0ff */
[----:B------:R-:W1:Y:S01]  /*4a30*/  MUFU.EX2 R158, R158 ;  /* 0x0000009e009e7308 */ /* 0x000e620000000800 */
[----:B------:R-:W-:Y:S01]  /*4a40*/  SHF.R.U32.HI R18, RZ, 0x8, R18 ;  /* 0x00000008ff127819 */ /* 0x000fe20000011612 */
[----:B------:R-:W-:Y:S01]  /*4a50*/  IMAD.WIDE.U32 R172, R172, -0x326172a9, RZ ;  /* 0xcd9e8d57acac7825 */ /* 0x000fe200078e00ff */
[----:B------:R-:W-:-:S02]  /*4a60*/  SHF.R.U32.HI R25, RZ, 0x18, R9 ;  /* 0x00000018ff197819 */ /* 0x000fc40000011609 */
[----:B------:R-:W-:Y:S01]  /*4a70*/  SHF.R.U32.HI R17, RZ, 0x8, R13 ;  /* 0x00000008ff117819 */ /* 0x000fe2000001160d */
[C---:B------:R-:W-:Y:S01]  /*4a80*/  HMMA.16816.F32.BF16 R108, R4.reuse, R14, R108 ;  /* 0x0000000e046c723c */ /* 0x040fe2000004186c */
[----:B------:R-:W-:Y:S01]  /*4a90*/  SHF.R.U32.HI R13, RZ, 0x10, R9 ;  /* 0x00000010ff0d7819 */ /* 0x000fe20000011609 */
[----:B------:R-:W-:Y:S01]  /*4aa0*/  MUFU.EX2 R28, R28 ;  /* 0x0000001c001c7308 */ /* 0x000fe20000000800 */
[----:B------:R-:W-:Y:S01]  /*4ab0*/  PRMT R26, R26, 0x5410, R18 ;  /* 0x000054101a1a7816 */ /* 0x000fe20000000012 */
[----:B------:R-:W-:Y:S01]  /*4ac0*/  IMAD.WIDE.U32 R170, R170, -0x2daee0ad, RZ ;  /* 0xd2511f53aaaa7825 */ /* 0x000fe200078e00ff */
[----:B------:R-:W-:Y:S02]  /*4ad0*/  LOP3.LUT R13, R13, 0xff, RZ, 0xc0, !PT ;  /* 0x000000ff0d0d7812 */ /* 0x000fe400078ec0ff */
[--C-:B------:R-:W-:Y:S01]  /*4ae0*/  SHF.R.U32.HI R16, RZ, 0x10, R20.reuse ;  /* 0x00000010ff107819 */ /* 0x100fe20000011614 */
[--C-:B------:R-:W-:Y:S01]  /*4af0*/  HSET2.LE.AND R24, R26, R60.reuse, PT ;  /* 0x0000003c1a187233 */ /* 0x100fe20003803000 */
[----:B------:R-:W-:Y:S01]  /*4b00*/  PRMT R25, R13, 0x5410, R25 ;  /* 0x000054100d197816 */ /* 0x000fe20000000019 */
[----:B------:R-:W2:Y:S01]  /*4b10*/  MUFU.EX2 R29, R29 ;  /* 0x0000001d001d7308 */ /* 0x000ea20000000800 */
[C---:B------:R-:W-:Y:S01]  /*4b20*/  HMMA.16816.F32.BF16 R84, R4.reuse, R10, R84 ;  /* 0x0000000a0454723c */ /* 0x040fe20000041854 */
[----:B------:R-:W-:Y:S01]  /*4b30*/  LOP3.LUT R12, R20, 0xff, RZ, 0xc0, !PT ;  /* 0x000000ff140c7812 */ /* 0x000fe200078ec0ff */
[----:B------:R-:W-:Y:S01]  /*4b40*/  FFMA.FTZ R221, R67, c[0x0][0x23c], -R141 ;  /* 0x00008f0043dd7a23 */ /* 0x000fe2000001088d */
[----:B------:R-:W-:Y:S01]  /*4b50*/  LOP3.LUT R24, R24, R166, RZ, 0xc0, !PT ;  /* 0x000000a618187212 */ /* 0x000fe200078ec0ff */
[----:B------:R-:W-:Y:S01]  /*4b60*/  HSET2.LE.AND R25, R25, R60, PT ;  /* 0x0000003c19197233 */ /* 0x000fe20003803000 */
[----:B-1----:R-:W-:Y:S01]  /*4b70*/  F2FP.BF16.PACK_AB R166, R158, R154 ;  /* 0x0000009a9ea6723e */ /* 0x002fe200000010ff */
[--C-:B------:R-:W-:Y:S01]  /*4b80*/  FFMA.FTZ R62, R62, c[0x0][0x23c], -R65.reuse ;  /* 0x00008f003e3e7a23 */ /* 0x100fe20000010841 */
[----:B------:R-:W-:Y:S01]  /*4b90*/  SHF.R.U32.HI R8, RZ, 0x18, R20 ;  /* 0x00000018ff087819 */ /* 0x000fe20000011614 */
[----:B------:R-:W-:Y:S01]  /*4ba0*/  HMMA.16816.F32.BF16 R96, R4, R30, R96 ;  /* 0x0000001e0460723c */ /* 0x000fe20000041860 */
[----:B------:R-:W-:Y:S01]  /*4bb0*/  LOP3.LUT R25, R25, R166, RZ, 0xc0, !PT ;  /* 0x000000a619197212 */ /* 0x000fe200078ec0ff */
[----:B------:R-:W1:Y:S01]  /*4bc0*/  LDSM.16.MT88.4 R20, [R188+0x7000] ;  /* 0x00700000bc14783b */ /* 0x000e620000004200 */
[----:B------:R-:W-:Y:S01]  /*4bd0*/  LOP3.LUT R166, R173, UR9, R178, 0x96, !PT ;  /* 0x00000009ada67c12 */ /* 0x000fe2000f8e96b2 */
[----:B------:R-:W-:Y:S01]  /*4be0*/  MUFU.EX2 R148, R148 ;  /* 0x0000009400947308 */ /* 0x000fe20000000800 */
[----:B------:R-:W-:Y:S01]  /*4bf0*/  LOP3.LUT R16, R16, 0xff, RZ, 0xc0, !PT ;  /* 0x000000ff10107812 */ /* 0x000fe200078ec0ff */
[----:B------:R-:W-:Y:S01]  /*4c00*/  FFMA.FTZ R66, R66, c[0x0][0x23c], -R65 ;  /* 0x00008f0042427a23 */ /* 0x000fe20000010841 */
[----:B------:R-:W-:Y:S01]  /*4c10*/  LOP3.LUT R4, R179, UR11, R240, 0x96, !PT ;  /* 0x0000000bb3047c12 */ /* 0x000fe2000f8e96f0 */
[----:B------:R-:W-:Y:S01]  /*4c20*/  IMAD.WIDE.U32 R166, R166, -0x2daee0ad, RZ ;  /* 0xd2511f53a6a67825 */ /* 0x000fe200078e00ff */
[----:B------:R-:W-:-:S02]  /*4c30*/  PRMT R9, R12, 0x5410, R17 ;  /* 0x000054100c097816 */ /* 0x000fc40000000011 */
[----:B------:R-:W-:Y:S01]  /*4c40*/  PRMT R8, R16, 0x5410, R8 ;  /* 0x0000541010087816 */ /* 0x000fe20000000008 */
[----:B------:R-:W-:Y:S01]  /*4c50*/  IMAD.WIDE.U32 R4, R4, -0x2daee0ad, RZ ;  /* 0xd2511f5304047825 */ /* 0x000fe200078e00ff */
[----:B------:R-:W3:Y:S01]  /*4c60*/  LDSM.16.MT88.4 R12, [R185+0x7000] ;  /* 0x00700000b90c783b */ /* 0x000ee20000004200 */
[--C-:B------:R-:W-:Y:S01]  /*4c70*/  HSET2.LE.AND R9, R9, R60.reuse, PT ;  /* 0x0000003c09097233 */ /* 0x100fe20003803000 */
[----:B------:R-:W-:Y:S01]  /*4c80*/  F2FP.BF16.PACK_AB R26, R145, R143 ;  /* 0x0000008f911a723e */ /* 0x000fe200000010ff */
[----:B------:R-:W-:Y:S01]  /*4c90*/  HSET2.LE.AND R8, R8, R60, PT ;  /* 0x0000003c08087233 */ /* 0x000fe20003803000 */
[----:B------:R-:W-:Y:S01]  /*4ca0*/  LOP3.LUT R4, R167, UR6, R4, 0x96, !PT ;  /* 0x00000006a7047c12 */ /* 0x000fe2000f8e9604 */
[----:B------:R-:W4:Y:S01]  /*4cb0*/  LDSM.16.MT88.4 R16, [R186+0x7000] ;  /* 0x00700000ba10783b */ /* 0x000f220000004200 */
[----:B--2---:R-:W-:Y:S01]  /*4cc0*/  F2FP.BF16.PACK_AB R27, R29, R28 ;  /* 0x0000001c1d1b723e */ /* 0x004fe200000010ff */
[--C-:B------:R-:W-:Y:S01]  /*4cd0*/  FFMA.FTZ R30, R162, c[0x0][0x23c], -R141.reuse ;  /* 0x00008f00a21e7a23 */ /* 0x100fe2000001088d */
[----:B------:R-:W-:Y:S01]  /*4ce0*/  LOP3.LUT R176, R5, UR8, R176, 0x96, !PT ;  /* 0x0000000805b07c12 */ /* 0x000fe2000f8e96b0 */
[----:B------:R-:W-:Y:S01]  /*4cf0*/  IMAD.WIDE.U32 R6, R4, -0x326172a9, RZ ;  /* 0xcd9e8d5704067825 */ /* 0x000fe200078e00ff */
[----:B------:R-:W-:Y:S01]  /*4d00*/  LOP3.LUT R26, R9, R26, RZ, 0xc0, !PT ;  /* 0x0000001a091a7212 */ /* 0x000fe200078ec0ff */
[----:B------:R-:W-:Y:S01]  /*4d10*/  MUFU.EX2 R142, R142 ;  /* 0x0000008e008e7308 */ /* 0x000fe20000000800 */
[----:B------:R-:W-:Y:S01]  /*4d20*/  LOP3.LUT R27, R8, R27, RZ, 0xc0, !PT ;  /* 0x0000001b081b7212 */ /* 0x000fe200078ec0ff */
[----:B------:R-:W-:Y:S01]  /*4d30*/  FFMA.FTZ R31, R160, c[0x0][0x23c], -R141 ;  /* 0x00008f00a01f7a23 */ /* 0x000fe2000001088d */
[----:B------:R-:W2:Y:S01]  /*4d40*/  LDSM.16.MT88.4 R8, [R184+0x7000] ;  /* 0x00700000b808783b */ /* 0x000ea20000004200 */
[----:B------:R-:W-:Y:S01]  /*4d50*/  IMAD.WIDE.U32 R176, R176, -0x326172a9, RZ ;  /* 0xcd9e8d57b0b07825 */ /* 0x000fe200078e00ff */
[----:B------:R-:W-:-:S02]  /*4d60*/  SHF.R.U32.HI R4, RZ, 0x10, R6 ;  /* 0x00000010ff047819 */ /* 0x000fc40000011606 */
[C---:B------:R-:W-:Y:S01]  /*4d70*/  LOP3.LUT R160, R6.reuse, 0xffff, RZ, 0xc0, !PT ;  /* 0x0000ffff06a07812 */ /* 0x040fe200078ec0ff */
[----:B------:R-:W-:Y:S01]  /*4d80*/  MUFU.EX2 R30, R30 ;  /* 0x0000001e001e7308 */ /* 0x000fe20000000800 */
[----:B------:R-:W-:Y:S01]  /*4d90*/  LOP3.LUT R5, R6, 0xff, RZ, 0xc0, !PT ;  /* 0x000000ff06057812 */ /* 0x000fe200078ec0ff */
[--C-:B------:R-:W-:Y:S01]  /*4da0*/  FFMA.FTZ R220, R64, c[0x0][0x23c], -R65.reuse ;  /* 0x00008f0040dc7a23 */ /* 0x100fe20000010841 */
[----:B------:R-:W-:Y:S01]  /*4db0*/  SHF.R.U32.HI R6, RZ, 0x18, R6 ;  /* 0x00000018ff067819 */ /* 0x000fe20000011606 */
[----:B------:R-:W-:Y:S01]  /*4dc0*/  FFMA.FTZ R59, R59, c[0x0][0x23c], -R65 ;  /* 0x00008f003b3b7a23 */ /* 0x000fe20000010841 */
[----:B------:R-:W-:Y:S01]  /*4dd0*/  LOP3.LUT R4, R4, 0xff, RZ, 0xc0, !PT ;  /* 0x000000ff04047812 */ /* 0x000fe200078ec0ff */
[----:B------:R-:W-:Y:S01]  /*4de0*/  FADD.FTZ R50, R54, R50 ;  /* 0x0000003236327221 */ /* 0x000fe20000010000 */
[----:B------:R-:W-:Y:S01]  /*4df0*/  LOP3.LUT R7, R7, UR16, R176, 0x96, !PT ;  /* 0x0000001007077c12 */ /* 0x000fe2000f8e96b0 */
[----:B------:R-:W5:Y:S01]  /*4e00*/  MUFU.EX2 R31, R31 ;  /* 0x0000001f001f7308 */ /* 0x000f620000000800 */
[----:B------:R-:W-:Y:S01]  /*4e10*/  SHF.R.U32.HI R160, RZ, 0x8, R160 ;  /* 0x00000008ffa07819 */ /* 0x000fe200000116a0 */
[C---:B-1----:R-:W-:Y:S01]  /*4e20*/  HMMA.16816.F32.BF16 R124, R24.reuse, R20, R124 ;  /* 0x00000014187c723c */ /* 0x042fe2000004187c */
[----:B------:R-:W-:Y:S01]  /*4e30*/  PRMT R4, R4, 0x5410, R6 ;  /* 0x0000541004047816 */ /* 0x000fe20000000006 */
[----:B------:R-:W-:Y:S01]  /*4e40*/  FADD.FTZ R47, R57, R47 ;  /* 0x0000002f392f7221 */ /* 0x000fe20000010000 */
[----:B------:R-:W-:Y:S01]  /*4e50*/  LOP3.LUT R6, R7, 0xffff, RZ, 0xc0, !PT ;  /* 0x0000ffff07067812 */ /* 0x000fe200078ec0ff */
[----:B------:R-:W-:Y:S01]  /*4e60*/  FADD.FTZ R39, R0, R39 ;  /* 0x0000002700277221 */ /* 0x000fe20000010000 */
[--C-:B------:R-:W-:Y:S01]  /*4e70*/  SHF.R.U32.HI R165, RZ, 0x10, R7.reuse ;  /* 0x00000010ffa57819 */ /* 0x100fe20000011607 */
[--C-:B------:R-:W-:Y:S01]  /*4e80*/  HSET2.LE.AND R4, R4, R60.reuse, PT ;  /* 0x0000003c04047233 */ /* 0x100fe20003803000 */
[----:B------:R-:W-:Y:S01]  /*4e90*/  PRMT R5, R5, 0x5410, R160 ;  /* 0x0000541005057816 */ /* 0x000fe200000000a0 */
[----:B------:R-:W-:Y:S01]  /*4ea0*/  MUFU.EX2 R146, R146 ;  /* 0x0000009200927308 */ /* 0x000fe20000000800 */
[----:B------:R-:W-:Y:S01]  /*4eb0*/  LOP3.LUT R160, R7, 0xff, RZ, 0xc0, !PT ;  /* 0x000000ff07a07812 */ /* 0x000fe200078ec0ff */
[C---:B------:R-:W-:Y:S01]  /*4ec0*/  HMMA.16816.F32.BF16 R120, R24.reuse, R22, R120 ;  /* 0x000000161878723c */ /* 0x040fe20000041878 */
[----:B------:R-:W-:Y:S01]  /*4ed0*/  SHF.R.U32.HI R162, RZ, 0x8, R6 ;  /* 0x00000008ffa27819 */ /* 0x000fe20000011606 */
[----:B------:R-:W-:Y:S01]  /*4ee0*/  FADD.FTZ R42, R41, R42 ;  /* 0x0000002a292a7221 */ /* 0x000fe20000010000 */
[----:B------:R-:W-:Y:S01]  /*4ef0*/  SHF.R.U32.HI R7, RZ, 0x18, R7 ;  /* 0x00000018ff077819 */ /* 0x000fe20000011607 */
[----:B------:R-:W-:Y:S01]  /*4f00*/  FADD.FTZ R50, R56, R50 ;  /* 0x0000003238327221 */ /* 0x000fe20000010000 */
[----:B------:R-:W-:Y:S01]  /*4f10*/  LOP3.LUT R6, R165, 0xff, RZ, 0xc0, !PT ;  /* 0x000000ffa5067812 */ /* 0x000fe200078ec0ff */
[--C-:B------:R-:W-:Y:S01]  /*4f20*/  HSET2.LE.AND R165, R5, R60.reuse, PT ;  /* 0x0000003c05a57233 */ /* 0x100fe20003803000 */
[----:B------:R-:W-:Y:S01]  /*4f30*/  PRMT R160, R160, 0x5410, R162 ;  /* 0x00005410a0a07816 */ /* 0x000fe200000000a2 */
[----:B------:R-:W-:Y:S01]  /*4f40*/  MUFU.EX2 R218, R218 ;  /* 0x000000da00da7308 */ /* 0x000fe20000000800 */
[----:B------:R-:W-:Y:S01]  /*4f50*/  PRMT R5, R6, 0x5410, R7 ;  /* 0x0000541006057816 */ /* 0x000fe20000000007 */
[C---:B---3--:R-:W-:Y:S01]  /*4f60*/  HMMA.16816.F32.BF16 R80, R24.reuse, R12, R80 ;  /* 0x0000000c1850723c */ /* 0x048fe20000041850 */
[----:B-----5:R-:W-:Y:S01]  /*4f70*/  F2FP.BF16.PACK_AB R167, R31, R30 ;  /* 0x0000001e1fa7723e */ /* 0x020fe200000010ff */
[--C-:B------:R-:W-:Y:S01]  /*4f80*/  HSET2.LE.AND R162, R160, R60.reuse, PT ;  /* 0x0000003ca0a27233 */ /* 0x100fe20003803000 */
[----:B------:R-:W-:Y:S01]  /*4f90*/  F2FP.BF16.PACK_AB R7, R157, R155 ;  /* 0x0000009b9d07723e */ /* 0x000fe200000010ff */
[----:B------:R-:W-:Y:S01]  /*4fa0*/  HSET2.LE.AND R5, R5, R60, PT ;  /* 0x0000003c05057233 */ /* 0x000fe20003803000 */
[----:B------:R-:W-:Y:S01]  /*4fb0*/  LOP3.LUT R6, R165, R167, RZ, 0xc0, !PT ;  /* 0x000000a7a5067212 */ /* 0x000fe200078ec0ff */
[----:B------:R-:W-:Y:S01]  /*4fc0*/  MUFU.EX2 R152, R152 ;  /* 0x0000009800987308 */ /* 0x000fe20000000800 */
[----:B------:R-:W-:Y:S01]  /*4fd0*/  F2FP.BF16.PACK_AB R165, R156, R159 ;  /* 0x0000009f9ca5723e */ /* 0x000fe200000010ff */
[C---:B----4-:R-:W-:Y:S01]  /*4fe0*/  HMMA.16816.F32.BF16 R68, R24.reuse, R16, R68 ;  /* 0x000000101844723c */ /* 0x050fe20000041844 */
[----:B------:R-:W-:Y:S01]  /*4ff0*/  F2FP.BF16.PACK_AB R160, R142, R148 ;  /* 0x000000948ea0723e */ /* 0x000fe200000010ff */
[----:B------:R-:W-:Y:S01]  /*5000*/  FADD.FTZ R47, R61, R47 ;  /* 0x0000002f3d2f7221 */ /* 0x000fe20000010000 */
[----:B------:R-:W-:Y:S01]  /*5010*/  LOP3.LUT R7, R4, R7, RZ, 0xc0, !PT ;  /* 0x0000000704077212 */ /* 0x000fe200078ec0ff */
[----:B------:R-:W-:Y:S01]  /*5020*/  FADD.FTZ R39, R36, R39 ;  /* 0x0000002724277221 */ /* 0x000fe20000010000 */
[----:B------:R-:W-:Y:S01]  /*5030*/  LOP3.LUT R4, R162, R165, RZ, 0xc0, !PT ;  /* 0x000000a5a2047212 */ /* 0x000fe200078ec0ff */
[----:B------:R-:W1:Y:S01]  /*5040*/  MUFU.EX2 R151, R151 ;  /* 0x0000009700977308 */ /* 0x000e620000000800 */
[----:B------:R-:W-:Y:S01]  /*5050*/  LOP3.LUT R5, R5, R160, RZ, 0xc0, !PT ;  /* 0x000000a005057212 */ /* 0x000fe200078ec0ff */
[----:B------:R-:W-:Y:S01]  /*5060*/  FFMA.FTZ R160, R161, c[0x0][0x23c], -R164 ;  /* 0x00008f00a1a07a23 */ /* 0x000fe200000108a4 */
[----:B------:R-:W-:Y:S01]  /*5070*/  LOP3.LUT R168, R171, UR17, R168, 0x96, !PT ;  /* 0x00000011aba87c12 */ /* 0x000fe2000f8e96a8 */
[----:B------:R-:W-:Y:S01]  /*5080*/  HMMA.16816.F32.BF16 R104, R24, R14, R104 ;  /* 0x0000000e1868723c */ /* 0x000fe20000041868 */
[----:B------:R-:W-:Y:S01]  /*5090*/  LOP3.LUT R172, R177, UR7, R172, 0x96, !PT ;  /* 0x00000007b1ac7c12 */ /* 0x000fe2000f8e96ac */
[----:B------:R-:W-:-:S02]  /*50a0*/  FADD.FTZ R42, R44, R42 ;  /* 0x0000002a2c2a7221 */ /* 0x000fc40000010000 */
[----:B------:R-:W-:Y:S01]  /*50b0*/  MUFU.EX2 R160, R160 ;  /* 0x000000a000a07308 */ /* 0x000fe20000000800 */
[----:B------:R-:W-:Y:S02]  /*50c0*/  FADD.FTZ R50, R159, R50 ;  /* 0x000000329f327221 */ /* 0x000fe40000010000 */
[----:B------:R-:W-:Y:S01]  /*50d0*/  IMAD.WIDE.U32 R172, R172, -0x2daee0ad, RZ ;  /* 0xd2511f53acac7825 */ /* 0x000fe200078e00ff */
[C---:B------:R-:W-:Y:S03]  /*50e0*/  HMMA.16816.F32.BF16 R76, R4.reuse, R12, R76 ;  /* 0x0000000c044c723c */ /* 0x040fe6000004184c */
[----:B------:R-:W-:Y:S01]  /*50f0*/  FADD.FTZ R47, R148, R47 ;  /* 0x0000002f942f7221 */ /* 0x000fe20000010000 */
[----:B------:R-:W-:Y:S01]  /*5100*/  MUFU.EX2 R219, R219 ;  /* 0x000000db00db7308 */ /* 0x000fe20000000800 */
[----:B------:R-:W-:Y:S01]  /*5110*/  LOP3.LUT R166, R173, UR17, R166, 0x96, !PT ;  /* 0x00000011ada67c12 */ /* 0x000fe2000f8e96a6 */
[----:B------:R-:W-:Y:S01]  /*5120*/  FADD.FTZ R39, R140, R39 ;  /* 0x000000278c277221 */ /* 0x000fe20000010000 */
[C---:B------:R-:W-:Y:S01]  /*5130*/  LOP3.LUT R13, R170.reuse, 0xffff, RZ, 0xc0, !PT ;  /* 0x0000ffffaa0d7812 */ /* 0x040fe200078ec0ff */
[C---:B------:R-:W-:Y:S01]  /*5140*/  HMMA.16816.F32.BF16 R112, R4.reuse, R16, R112 ;  /* 0x000000100470723c */ /* 0x040fe20000041870 */
[----:B------:R-:W-:Y:S01]  /*5150*/  LOP3.LUT R12, R170, 0xff, RZ, 0xc0, !PT ;  /* 0x000000ffaa0c7812 */ /* 0x000fe200078ec0ff */
[----:B------:R-:W-:Y:S01]  /*5160*/  FADD.FTZ R42, R154, R42 ;  /* 0x0000002a9a2a7221 */ /* 0x000fe20000010000 */
[----:B------:R-:W-:Y:S01]  /*5170*/  SHF.R.U32.HI R13, RZ, 0x8, R13 ;  /* 0x00000008ff0d7819 */ /* 0x000fe2000001160d */
[----:B------:R-:W-:Y:S01]  /*5180*/  MUFU.EX2 R147, R147 ;  /* 0x0000009300937308 */ /* 0x000fe20000000800 */
[----:B------:R-:W-:Y:S01]  /*5190*/  LOP3.LUT R65, R166, 0xffff, RZ, 0xc0, !PT ;  /* 0x0000ffffa6417812 */ /* 0x000fe200078ec0ff */
[----:B------:R-:W-:Y:S01]  /*51a0*/  FADD.FTZ R50, R156, R50 ;  /* 0x000000329c327221 */ /* 0x000fe20000010000 */
[----:B------:R-:W-:Y:S01]  /*51b0*/  SHF.R.U32.HI R16, RZ, 0x10, R170 ;  /* 0x00000010ff107819 */ /* 0x000fe200000116aa */
[----:B------:R-:W-:Y:S01]  /*51c0*/  HMMA.16816.F32.BF16 R84, R4, R14, R84 ;  /* 0x0000000e0454723c */ /* 0x000fe20000041854 */
[----:B------:R-:W-:Y:S01]  /*51d0*/  SHF.R.U32.HI R17, RZ, 0x10, R168 ;  /* 0x00000010ff117819 */ /* 0x000fe200000116a8 */
[----:B------:R-:W-:Y:S01]  /*51e0*/  FADD.FTZ R47, R142, R47 ;  /* 0x0000002f8e2f7221 */ /* 0x000fe20000010000 */
[----:B------:R-:W-:Y:S01]  /*51f0*/  LOP3.LUT R16, R16, 0xff, RZ, 0xc0, !PT ;  /* 0x000000ff10107812 */ /* 0x000fe200078ec0ff */
[----:B------:R-:W3:Y:S01]  /*5200*/  MUFU.EX2 R150, R150 ;  /* 0x0000009600967308 */ /* 0x000ee20000000800 */
[----:B------:R-:W-:Y:S01]  /*5210*/  LOP3.LUT R17, R17, 0xff, RZ, 0xc0, !PT ;  /* 0x000000ff11117812 */ /* 0x000fe200078ec0ff */
[----:B------:R-:W-:Y:S01]  /*5220*/  FADD.FTZ R39, R144, R39 ;  /* 0x0000002790277221 */ /* 0x000fe20000010000 */
[C---:B------:R-:W-:Y:S01]  /*5230*/  LOP3.LUT R15, R168.reuse, 0xffff, RZ, 0xc0, !PT ;  /* 0x0000ffffa80f7812 */ /* 0x040fe200078ec0ff */
[C---:B--2---:R-:W-:Y:S01]  /*5240*/  HMMA.16816.F32.BF16 R88, R24.reuse, R8, R88 ;  /* 0x000000081858723c */ /* 0x044fe20000041858 */
[----:B------:R-:W-:Y:S01]  /*5250*/  LOP3.LUT R14, R168, 0xff, RZ, 0xc0, !PT ;  /* 0x000000ffa80e7812 */ /* 0x000fe200078ec0ff */
[----:B------:R-:W-:Y:S01]  /*5260*/  FADD.FTZ R42, R158, R42 ;  /* 0x0000002a9e2a7221 */ /* 0x000fe20000010000 */
[----:B------:R-:W-:Y:S01]  /*5270*/  SHF.R.U32.HI R168, RZ, 0x18, R168 ;  /* 0x00000018ffa87819 */ /* 0x000fe200000116a8 */
[----:B------:R-:W2:Y:S01]  /*5280*/  MUFU.EX2 R139, R139 ;  /* 0x0000008b008b7308 */ /* 0x000ea20000000800 */
[----:B------:R-:W-:Y:S01]  /*5290*/  SHF.R.U32.HI R15, RZ, 0x8, R15 ;  /* 0x00000008ff0f7819 */ /* 0x000fe2000001160f */
[----:B------:R-:W-:Y:S01]  /*52a0*/  FADD.FTZ R50, R30, R50 ;  /* 0x000000321e327221 */ /* 0x000fe20000010000 */
[----:B------:R-:W-:Y:S01]  /*52b0*/  PRMT R12, R12, 0x5410, R13 ;  /* 0x000054100c0c7816 */ /* 0x000fe2000000000d */
[C---:B------:R-:W-:Y:S01]  /*52c0*/  HMMA.16816.F32.BF16 R72, R24.reuse, R18, R72 ;  /* 0x000000121848723c */ /* 0x040fe20000041848 */
[----:B------:R-:W-:Y:S01]  /*52d0*/  PRMT R14, R14, 0x5410, R15 ;  /* 0x000054100e0e7816 */ /* 0x000fe2000000000f */
[----:B------:R-:W-:Y:S01]  /*52e0*/  FADD.FTZ R47, R155, R47 ;  /* 0x0000002f9b2f7221 */ /* 0x000fe20000010000 */
[----:B------:R-:W-:Y:S01]  /*52f0*/  PRMT R13, R17, 0x5410, R168 ;  /* 0x00005410110d7816 */ /* 0x000fe200000000a8 */
[--C-:B------:R-:W-:Y:S01]  /*5300*/  HSET2.LE.AND R12, R12, R60.reuse, PT ;  /* 0x0000003c0c0c7233 */ /* 0x100fe20003803000 */
[----:B------:R-:W4:Y:S01]  /*5310*/  MUFU.EX2 R137, R137 ;  /* 0x0000008900897308 */ /* 0x000f220000000800 */
[--C-:B------:R-:W-:Y:S01]  /*5320*/  HSET2.LE.AND R14, R14, R60.reuse, PT ;  /* 0x0000003c0e0e7233 */ /* 0x100fe20003803000 */
[--C-:B------:R-:W-:Y:S01]  /*5330*/  SHF.R.U32.HI R67, RZ, 0x10, R166.reuse ;  /* 0x00000010ff437819 */ /* 0x100fe200000116a6 */
[----:B------:R-:W-:Y:S01]  /*5340*/  HMMA.16816.F32.BF16 R92, R24, R10, R92 ;  /* 0x0000000a185c723c */ /* 0x000fe2000004185c */
[--C-:B------:R-:W-:Y:S01]  /*5350*/  HSET2.LE.AND R13, R13, R60.reuse, PT ;  /* 0x0000003c0d0d7233 */ /* 0x100fe20003803000 */
[----:B------:R-:W-:Y:S01]  /*5360*/  LOP3.LUT R64, R166, 0xff, RZ, 0xc0, !PT ;  /* 0x000000ffa6407812 */ /* 0x000fe200078ec0ff */
[----:B------:R-:W-:Y:S01]  /*5370*/  FADD.FTZ R39, R143, R39 ;  /* 0x000000278f277221 */ /* 0x000fe20000010000 */
[----:B------:R-:W-:Y:S01]  /*5380*/  SHF.R.U32.HI R166, RZ, 0x18, R166 ;  /* 0x00000018ffa67819 */ /* 0x000fe200000116a6 */
[----:B------:R-:W-:Y:S01]  /*5390*/  MUFU.EX2 R138, R138 ;  /* 0x0000008a008a7308 */ /* 0x000fe20000000800 */
[----:B------:R-:W-:Y:S01]  /*53a0*/  SHF.R.U32.HI R65, RZ, 0x8, R65 ;  /* 0x00000008ff417819 */ /* 0x000fe20000011641 */
[----:B------:R-:W-:Y:S01]  /*53b0*/  FADD.FTZ R42, R28, R42 ;  /* 0x0000002a1c2a7221 */ /* 0x000fe20000010000 */
[----:B------:R-:W-:Y:S01]  /*53c0*/  SHF.R.U32.HI R27, RZ, 0x18, R170 ;  /* 0x00000018ff1b7819 */ /* 0x000fe200000116aa */
[C---:B------:R-:W-:Y:S01]  /*53d0*/  HMMA.16816.F32.BF16 R100, R4.reuse, R8, R100 ;  /* 0x000000080464723c */ /* 0x040fe20000041864 */
[----:B-1----:R-:W-:Y:S01]  /*53e0*/  F2FP.BF16.PACK_AB R24, R151, R152 ;  /* 0x000000989718723e */ /* 0x002fe200000010ff */
[----:B------:R-:W-:Y:S01]  /*53f0*/  FADD.FTZ R50, R31, R50 ;  /* 0x000000321f327221 */ /* 0x000fe20000010000 */
[----:B------:R-:W-:Y:S01]  /*5400*/  PRMT R27, R16, 0x5410, R27 ;  /* 0x00005410101b7816 */ /* 0x000fe2000000001b */
[----:B------:R-:W-:Y:S01]  /*5410*/  MUFU.EX2 R221, R221 ;  /* 0x000000dd00dd7308 */ /* 0x000fe20000000800 */
[----:B---3--:R-:W-:Y:S01]  /*5420*/  F2FP.BF16.PACK_AB R25, R150, R147 ;  /* 0x000000939619723e */ /* 0x008fe200000010ff */
[----:B------:R-:W-:Y:S01]  /*5430*/  FADD.FTZ R47, R157, R47 ;  /* 0x0000002f9d2f7221 */ /* 0x000fe20000010000 */
[----:B------:R-:W-:Y:S01]  /*5440*/  F2FP.BF16.PACK_AB R8, R218, R146 ;  /* 0x00000092da08723e */ /* 0x000fe200000010ff */
[----:B------:R-:W-:Y:S01]  /*5450*/  HSET2.LE.AND R27, R27, R60, PT ;  /* 0x0000003c1b1b7233 */ /* 0x000fe20003803000 */
[----:B------:R-:W-:Y:S01]  /*5460*/  F2FP.BF16.PACK_AB R26, R219, R160 ;  /* 0x000000a0db1a723e */ /* 0x000fe200000010ff */
[C---:B------:R-:W-:Y:S01]  /*5470*/  HMMA.16816.F32.BF16 R128, R4.reuse, R20, R128 ;  /* 0x000000140480723c */ /* 0x040fe20000041880 */
[----:B------:R-:W-:Y:S01]  /*5480*/  LOP3.LUT R24, R14, R24, RZ, 0xc0, !PT ;  /* 0x000000180e187212 */ /* 0x000fe200078ec0ff */
[----:B------:R-:W1:Y:S01]  /*5490*/  MUFU.EX2 R62, R62 ;  /* 0x0000003e003e7308 */ /* 0x000e620000000800 */
[----:B------:R-:W-:Y:S01]  /*54a0*/  LOP3.LUT R25, R13, R25, RZ, 0xc0, !PT ;  /* 0x000000190d197212 */ /* 0x000fe200078ec0ff */
[----:B------:R-:W-:Y:S01]  /*54b0*/  FADD.FTZ R39, R145, R39 ;  /* 0x0000002791277221 */ /* 0x000fe20000010000 */
[----:B------:R-:W-:Y:S01]  /*54c0*/  LOP3.LUT R26, R12, R26, RZ, 0xc0, !PT ;  /* 0x0000001a0c1a7212 */ /* 0x000fe200078ec0ff */
[----:B------:R-:W-:Y:S01]  /*54d0*/  FADD.FTZ R42, R29, R42 ;  /* 0x0000002a1d2a7221 */ /* 0x000fe20000010000 */
[----:B------:R-:W-:Y:S01]  /*54e0*/  LOP3.LUT R27, R27, R8, RZ, 0xc0, !PT ;  /* 0x000000081b1b7212 */ /* 0x000fe200078ec0ff */
[C---:B------:R-:W-:Y:S01]  /*54f0*/  HMMA.16816.F32.BF16 R116, R4.reuse, R22, R116 ;  /* 0x000000160474723c */ /* 0x040fe20000041874 */
[----:B------:R-:W3:Y:S01]  /*5500*/  LDSM.16.MT88.4 R20, [R188+0x7800] ;  /* 0x00780000bc14783b */ /* 0x000ee20000004200 */
[----:B------:R-:W-:Y:S01]  /*5510*/  MUFU.EX2 R66, R66 ;  /* 0x0000004200427308 */ /* 0x000fe20000000800 */
[----:B------:R-:W-:Y:S01]  /*5520*/  LOP3.LUT R67, R67, 0xff, RZ, 0xc0, !PT ;  /* 0x000000ff43437812 */ /* 0x000fe200078ec0ff */
[----:B--2---:R-:W-:Y:S01]  /*5530*/  FADD.FTZ R50, R139, R50 ;  /* 0x000000328b327221 */ /* 0x004fe20000010000 */
[----:B------:R-:W-:Y:S01]  /*5540*/  LDSM.16.MT88.4 R12, [R185+0x7800] ;  /* 0x00780000b90c783b */ /* 0x000fe20000004200 */
[----:B------:R-:W-:Y:S01]  /*5550*/  PRMT R64, R64, 0x5410, R65 ;  /* 0x0000541040407816 */ /* 0x000fe20000000041 */
[----:B------:R-:W-:Y:S01]  /*5560*/  FADD.FTZ R39, R152, R39 ;  /* 0x0000002798277221 */ /* 0x000fe20000010000 */
[----:B------:R-:W-:Y:S01]  /*5570*/  HMMA.16816.F32.BF16 R108, R4, R18, R108 ;  /* 0x00000012046c723c */ /* 0x000fe2000004186c */
[----:B------:R-:W2:Y:S01]  /*5580*/  LDSM.16.MT88.4 R16, [R186+0x7800] ;  /* 0x00780000ba10783b */ /* 0x000ea20000004200 */
[----:B------:R-:W-:Y:S01]  /*5590*/  MUFU.EX2 R220, R220 ;  /* 0x000000dc00dc7308 */ /* 0x000fe20000000800 */
[----:B----4-:R-:W-:Y:S01]  /*55a0*/  F2FP.BF16.PACK_AB R65, R137, R139 ;  /* 0x0000008b8941723e */ /* 0x010fe200000010ff */
[----:B-1----:R-:W-:-:S02]  /*55b0*/  FADD.FTZ R47, R62, R47 ;  /* 0x0000002f3e2f7221 */ /* 0x002fc40000010000 */
[----:B------:R-:W-:Y:S02]  /*55c0*/  FADD.FTZ R42, R147, R42 ;  /* 0x0000002a932a7221 */ /* 0x000fe40000010000 */
[----:B------:R-:W-:Y:S01]  /*55d0*/  HMMA.16816.F32.BF16 R96, R4, R10, R96 ;  /* 0x0000000a0460723c */ /* 0x000fe20000041860 */
[----:B------:R-:W1:Y:S01]  /*55e0*/  LDSM.16.MT88.4 R8, [R184+0x7800] ;  /* 0x00780000b808783b */ /* 0x000e620000004200 */
[----:B------:R-:W4:Y:S01]  /*55f0*/  MUFU.EX2 R59, R59 ;  /* 0x0000003b003b7308 */ /* 0x000f220000000800 */
[----:B------:R-:W-:Y:S02]  /*5600*/  FADD.FTZ R50, R137, R50 ;  /* 0x0000003289327221 */ /* 0x000fe40000010000 */
[----:B------:R-:W-:Y:S02]  /*5610*/  FADD.FTZ R39, R151, R39 ;  /* 0x0000002797277221 */ /* 0x000fe40000010000 */
[----:B------:R-:W-:Y:S01]  /*5620*/  LOP3.LUT R7, R172, 0xffff, RZ, 0xc0, !PT ;  /* 0x0000ffffac077812 */ /* 0x000fe200078ec0ff */
[----:B------:R-:W-:Y:S01]  /*5630*/  FADD.FTZ R42, R150, R42 ;  /* 0x0000002a962a7221 */ /* 0x000fe20000010000 */
        /* <DEDUP_REMOVED lines=9> */
[----:B----4-:R-:W-:Y:S01]  /*56d0*/  FADD.FTZ R47, R59, R47 ;  /* 0x0000002f3b2f7221 */ /* 0x010fe20000010000 */
[----:B------:R-:W-:Y:S01]  /*56e0*/  PRMT R4, R4, 0x5410, R7 ;  /* 0x0000541004047816 */ /* 0x000fe20000000007 */
[----:B------:R-:W-:Y:S01]  /*56f0*/  FADD.FTZ R218, R218, R42 ;  /* 0x0000002adada7221 */ /* 0x000fe20000010000 */
[----:B------:R-:W-:Y:S01]  /*5700*/  PRMT R7, R6, 0x5410, R5 ;  /* 0x0000541006077816 */ /* 0x000fe20000000005 */
[----:B------:R-:W-:Y:S01]  /*5710*/  FADD.FTZ R47, R66, R47 ;  /* 0x0000002f422f7221 */ /* 0x000fe20000010000 */
[----:B------:R-:W-:Y:S01]  /*5720*/  PRMT R5, R67, 0x5410, R166 ;  /* 0x0000541043057816 */ /* 0x000fe200000000a6 */
[--C-:B------:R-:W-:Y:S01]  /*5730*/  HSET2.LE.AND R6, R4, R60.reuse, PT ;  /* 0x0000003c04067233 */ /* 0x100fe20003803000 */
[----:B------:R-:W-:Y:S01]  /*5740*/  F2FP.BF16.PACK_AB R67, R220, R66 ;  /* 0x00000042dc43723e */ /* 0x000fe200000010ff */
[--C-:B------:R-:W-:Y:S01]  /*5750*/  HSET2.LE.AND R7, R7, R60.reuse, PT ;  /* 0x0000003c07077233 */ /* 0x100fe20003803000 */
[C---:B---3--:R-:W-:Y:S01]  /*5760*/  HMMA.16816.F32.BF16 R124, R24.reuse, R20, R124 ;  /* 0x00000014187c723c */ /* 0x048fe2000004187c */
        /* <DEDUP_REMOVED lines=30> */
[C---:B------:R-:W-:Y:S01]  /*5950*/  IMAD R0, R216.reuse, UR18, RZ ;  /* 0x00000012d8007c24 */ /* 0x040fe2000f8e02ff */
[----:B------:R-:W-:Y:S01]  /*5960*/  USHF.L.U32 UR5, UR4, 0x5, URZ ;  /* 0x0000000504057899 */ /* 0x000fe2000800063f */
[----:B------:R-:W-:Y:S01]  /*5970*/  IMAD.WIDE.U32 R4, R216, UR19, R234 ;  /* 0x00000013d8047c25 */ /* 0x000fe2000f8e00ea */
[----:B------:R-:W-:-:S03]  /*5980*/  ULDC.64 UR24, c[0x0][0x118] ;  /* 0x0000460000187ab9 */ /* 0x000fc60000000a00 */
[----:B------:R-:W-:Y:S01]  /*5990*/  IMAD R2, R2, UR19, R0 ;  /* 0x0000001302027c24 */ /* 0x000fe2000f8e0200 */
[----:B------:R-:W-:Y:S01]  /*59a0*/  BAR.SYNC.DEFER_BLOCKING 0x0 ;  /* 0x0000000000007b1d */ /* 0x000fe20000010000 */
[----:B------:R-:W-:Y:S01]  /*59b0*/  IMAD.U32 R0, RZ, RZ, UR4 ;  /* 0x00000004ff007e24 */ /* 0x000fe2000f8e00ff */
[----:B------:R-:W-:Y:S01]  /*59c0*/  LEA R6, P1, R4, c[0x0][0x170], 0x1 ;  /* 0x00005c0004067a11 */ /* 0x000fe200078208ff */
[----:B------:R-:W-:-:S03]  /*59d0*/  IMAD.IADD R2, R5, 0x1, R2 ;  /* 0x0000000105027824 */ /* 0x000fc600078e0202 */
[----:B------:R-:W-:Y:S02]  /*59e0*/  SHF.L.U64.HI R0, R0, 0x5, R132 ;  /* 0x0000000500007819 */ /* 0x000fe40000010284 */
[----:B------:R-:W-:Y:S02]  /*59f0*/  IADD3 R8, P0, R6, UR5, RZ ;  /* 0x0000000506087c10 */ /* 0x000fe4000ff1e0ff */
[----:B------:R-:W-:Y:S02]  /*5a00*/  LEA.HI.X R7, R4, c[0x0][0x174], R2, 0x1, P1 ;  /* 0x00005d0004077a11 */ /* 0x000fe400008f0c02 */
[----:B------:R-:W-:-:S03]  /*5a10*/  IADD3 R4, P1, R8, UR5, RZ ;  /* 0x0000000508047c10 */ /* 0x000fc6000ff3e0ff */
[----:B------:R-:W-:Y:S01]  /*5a20*/  IMAD.X R9, R0, 0x1, R7, P0 ;  /* 0x0000000100097824 */ /* 0x000fe200000e0607 */
[----:B------:R-:W-:-:S03]  /*5a30*/  IADD3 R2, P0, R4, UR5, RZ ;  /* 0x0000000504027c10 */ /* 0x000fc6000ff1e0ff */
[----:B------:R-:W-:-:S04]  /*5a40*/  IMAD.X R5, R9, 0x1, R0, P1 ;  /* 0x0000000109057824 */ /* 0x000fc800008e0600 */
[----:B------:R-:W-:Y:S01]  /*5a50*/  IMAD.X R3, R5, 0x1, R0, P0 ;  /* 0x0000000105037824 */ /* 0x000fe200000e0600 */
[----:B------:R-:W-:Y:S01]  /*5a60*/  @!PT LDS RZ, [RZ] ;  /* 0x00000000fffff984 */ /* 0x000fe20000000800 */
[----:B------:R-:W-:Y:S01]  /*5a70*/  @!PT LDS RZ, [RZ] ;  /* 0x00000000fffff984 */ /* 0x000fe20000000800 */
[----:B------:R-:W-:Y:S01]  /*5a80*/  @!PT LDS RZ, [RZ] ;  /* 0x00000000fffff984 */ /* 0x000fe20000000800 */
[----:B------:R1:W-:Y:S01]  /*5a90*/  LDGSTS.E.BYPASS.LTC128B.128 [R204+0x6000], [R6.64] ;  /* 0x0600000006cc7fae */ /* 0x0003e2000b901d56 */
[----:B------:R-:W-:-:S03]  /*5aa0*/  IADD3 R0, R217, -0x2, RZ ;  /* 0xfffffffed9007810 */ /* 0x000fc60007ffe0ff */
[----:B------:R2:W-:Y:S02]  /*5ab0*/  LDGSTS.E.BYPASS.LTC128B.128 [R204+0x6800], [R8.64] ;  /* 0x0680000008cc7fae */ /* 0x0005e4000b901d56 */
[----:B------:R-:W-:Y:S02]  /*5ac0*/  IMAD R0, R0, 0x40, R244 ;  /* 0x0000004000007824 */ /* 0x000fe400078e02f4 */
[----:B------:R1:W-:Y:S04]  /*5ad0*/  LDGSTS.E.BYPASS.LTC128B.128 [R204+0x7000], [R4.64] ;  /* 0x0700000004cc7fae */ /* 0x0003e8000b901d56 */
[----:B------:R3:W-:Y:S04]  /*5ae0*/  LDGSTS.E.BYPASS.LTC128B.128 [R204+0x7800], [R2.64] ;  /* 0x0780000002cc7fae */ /* 0x0007e8000b901d56 */
[----:B------:R-:W-:Y:S04]  /*5af0*/  LDSM.16.M88.4 R36, [R194+0x2000] ;  /* 0x00200000c224783b */ /* 0x000fe80000000200 */
[----:B------:R-:W-:Y:S04]  /*5b00*/  LDSM.16.M88.4 R32, [R194] ;  /* 0x00000000c220783b */ /* 0x000fe80000000200 */
[----:B------:R-:W4:Y:S04]  /*5b10*/  LDSM.16.M88.4 R64, [R193+0x4800] ;  /* 0x00480000c140783b */ /* 0x000f280000000200 */
[----:B------:R-:W5:Y:S04]  /*5b20*/  LDSM.16.M88.4 R48, [R193+0x5000] ;  /* 0x00500000c130783b */ /* 0x000f680000000200 */
[----:B------:R-:W-:Y:S04]  /*5b30*/  LDSM.16.M88.4 R160, [R193+0x5800] ;  /* 0x00580000c1a0783b */ /* 0x000fe80000000200 */
[----:B-1----:R-:W1:Y:S01]  /*5b40*/  LDSM.16.M88.4 R4, [R193+0x4000] ;  /* 0x00400000c104783b */ /* 0x002e620000000200 */
[----:B---3--:R-:W-:-:S03]  /*5b50*/  IADD3 R2, R0, 0x1, RZ ;  /* 0x0000000100027810 */ /* 0x008fc60007ffe0ff */
[----:B------:R-:W-:Y:S01]  /*5b60*/  LDSM.16.M88.4 R224, [R187+0x4000] ;  /* 0x00400000bbe0783b */ /* 0x000fe20000000200 */
[----:B------:R-:W-:Y:S02]  /*5b70*/  IADD3 R3, R0, 0x8, RZ ;  /* 0x0000000800037810 */ /* 0x000fe40007ffe0ff */
[C---:B------:R-:W-:Y:S01]  /*5b80*/  ISETP.GE.AND P4, PT, R2.reuse, R237, PT ;  /* 0x000000ed0200720c */ /* 0x040fe20003f86270 */
[----:B------:R-:W3:Y:S01]  /*5b90*/  LDSM.16.M88.4 R16, [R192] ;  /* 0x00000000c010783b */ /* 0x000ee20000000200 */
[CC--:B------:R-:W-:Y:S02]  /*5ba0*/  ISETP.GE.AND P3, PT, R2.reuse, R236.reuse, PT ;  /* 0x000000ec0200720c */ /* 0x0c0fe40003f66270 */
[C---:B------:R-:W-:Y:S01]  /*5bb0*/  ISETP.GE.AND P1, PT, R2.reuse, R231, PT ;  /* 0x000000e70200720c */ /* 0x040fe20003f26270 */
[----:B------:R-:W2:Y:S01]  /*5bc0*/  LDSM.16.M88.4 R156, [R192+0x2000] ;  /* 0x00200000c09c783b */ /* 0x000ea20000000200 */
[----:B------:R-:W-:Y:S02]  /*5bd0*/  ISETP.GE.AND P0, PT, R2, R229, PT ;  /* 0x000000e50200720c */ /* 0x000fe40003f06270 */
[C---:B------:R-:W-:Y:S01]  /*5be0*/  ISETP.GE.AND P5, PT, R3.reuse, R237, PT ;  /* 0x000000ed0300720c */ /* 0x040fe20003fa6270 */
[----:B------:R-:W3:Y:S01]  /*5bf0*/  LDSM.16.M88.4 R28, [R187+0x4800] ;  /* 0x00480000bb1c783b */ /* 0x000ee20000000200 */
[----:B------:R-:W-:-:S02]  /*5c00*/  ISETP.GE.AND P2, PT, R3, R236, PT ;  /* 0x000000ec0300720c */ /* 0x000fc40003f46270 */
[----:B------:R-:W-:Y:S01]  /*5c10*/  IADD3 R2, R0, 0x9, RZ ;  /* 0x0000000900027810 */ /* 0x000fe20007ffe0ff */
[----:B------:R-:W3:Y:S01]  /*5c20*/  LDSM.16.M88.4 R20, [R187+0x5800] ;  /* 0x00580000bb14783b */ /* 0x000ee20000000200 */
[----:B------:R-:W-:-:S03]  /*5c30*/  ISETP.GE.AND P6, PT, R3, R231, PT ;  /* 0x000000e70300720c */ /* 0x000fc60003fc6270 */
[----:B------:R-:W3:Y:S01]  /*5c40*/  LDSM.16.M88.4 R24, [R187+0x5000] ;  /* 0x00500000bb18783b */ /* 0x000ee20000000200 */
[C---:B----4-:R-:W-:Y:S03]  /*5c50*/  HMMA.16816.F32.BF16 R144, R36.reuse, R64, RZ ;  /* 0x000000402490723c */ /* 0x050fe600000418ff */
[----:B------:R-:W-:Y:S04]  /*5c60*/  LDSM.16.M88.4 R176, [R190] ;  /* 0x00000000beb0783b */ /* 0x000fe80000000200 */
[----:B------:R-:W4:Y:S01]  /*5c70*/  LDSM.16.M88.4 R172, [R191] ;  /* 0x00000000bfac783b */ /* 0x000f220000000200 */
[C---:B-----5:R-:W-:Y:S03]  /*5c80*/  HMMA.16816.F32.BF16 R56, R36.reuse, R48, RZ ;  /* 0x000000302438723c */ /* 0x060fe600000418ff */
[----:B------:R-:W5:Y:S04]  /*5c90*/  LDSM.16.M88.4 R168, [R191+0x2000] ;  /* 0x00200000bfa8783b */ /* 0x000f680000000200 */
[----:B------:R-:W3:Y:S01]  /*5ca0*/  LDSM.16.M88.4 R164, [R183] ;  /* 0x00000000b7a4783b */ /* 0x000ee20000000200 */
[C---:B-1----:R-:W-:Y:S03]  /*5cb0*/  HMMA.16816.F32.BF16 R12, R36.reuse, R4, RZ ;  /* 0x00000004240c723c */ /* 0x042fe600000418ff */
[----:B------:R-:W0:Y:S05]  /*5cc0*/  LDGDEPBAR ;  /* 0x00000000000079af */ /* 0x000e2a0000000000 */
[----:B--2---:R-:W-:Y:S08]  /*5cd0*/  HMMA.16816.F32.BF16 R8, R36, R6, RZ ;  /* 0x000000062408723c */ /* 0x004ff000000418ff */
[C---:B------:R-:W-:Y:S08]  /*5ce0*/  HMMA.16816.F32.BF16 R152, R32.reuse, R4, RZ ;  /* 0x000000042098723c */ /* 0x040ff000000418ff */
[----:B------:R-:W-:Y:S08]  /*5cf0*/  HMMA.16816.F32.BF16 R4, R32, R6, RZ ;  /* 0x000000062004723c */ /* 0x000ff000000418ff */
[C---:B------:R-:W-:Y:S08]  /*5d00*/  HMMA.16816.F32.BF16 R140, R36.reuse, R66, RZ ;  /* 0x00000042248c723c */ /* 0x040ff000000418ff */
[----:B------:R-:W-:Y:S08]  /*5d10*/  HMMA.16816.F32.BF16 R52, R36, R50, RZ ;  /* 0x000000322434723c */ /* 0x000ff000000418ff */
[C---:B------:R-:W-:Y:S08]  /*5d20*/  HMMA.16816.F32.BF16 R148, R32.reuse, R64, RZ ;  /* 0x000000402094723c */ /* 0x040ff000000418ff */
[----:B------:R-:W-:Y:S08]  /*5d30*/  HMMA.16816.F32.BF16 R60, R32, R48, RZ ;  /* 0x00000030203c723c */ /* 0x000ff000000418ff */
[----:B------:R-:W-:Y:S08]  /*5d40*/  HMMA.16816.F32.BF16 R40, R36, R160, RZ ;  /* 0x000000a02428723c */ /* 0x000ff000000418ff */
[C---:B------:R-:W-:Y:S08]  /*5d50*/  HMMA.16816.F32.BF16 R64, R32.reuse, R66, RZ ;  /* 0x000000422040723c */ /* 0x040ff000000418ff */
[C---:B------:R-:W-:Y:S08]  /*5d60*/  HMMA.16816.F32.BF16 R48, R32.reuse, R50, RZ ;  /* 0x000000322030723c */ /* 0x040ff000000418ff */
[----:B------:R-:W-:Y:S08]  /*5d70*/  HMMA.16816.F32.BF16 R44, R32, R160, RZ ;  /* 0x000000a0202c723c */ /* 0x000ff000000418ff */
[-C--:B------:R-:W-:Y:S08]  /*5d80*/  HMMA.16816.F32.BF16 R36, R36, R162.reuse, RZ ;  /* 0x000000a22424723c */ /* 0x080ff000000418ff */
[----:B------:R-:W-:Y:S01]  /*5d90*/  HMMA.16816.F32.BF16 R32, R32, R162, RZ ;  /* 0x000000a22020723c */ /* 0x000fe200000418ff */
[----:B------:R-:W-:Y:S07]  /*5da0*/  LDSM.16.M88.4 R160, [R182] ;  /* 0x00000000b6a0783b */ /* 0x000fee0000000200 */
[-C--:B---3--:R-:W-:Y:S08]  /*5db0*/  HMMA.16816.F32.BF16 R4, R16, R226.reuse, R4 ;  /* 0x000000e21004723c */ /* 0x088ff00000041804 */
[C---:B------:R-:W-:Y:S08]  /*5dc0*/  HMMA.16816.F32.BF16 R8, R156.reuse, R226, R8 ;  /* 0x000000e29c08723c */ /* 0x040ff00000041808 */
[C---:B------:R-:W-:Y:S08]  /*5dd0*/  HMMA.16816.F32.BF16 R144, R156.reuse, R28, R144 ;  /* 0x0000001c9c90723c */ /* 0x040ff00000041890 */
[C---:B------:R-:W-:Y:S08]  /*5de0*/  HMMA.16816.F32.BF16 R40, R156.reuse, R20, R40 ;  /* 0x000000149c28723c */ /* 0x040ff00000041828 */
[C---:B------:R-:W-:Y:S08]  /*5df0*/  HMMA.16816.F32.BF16 R140, R156.reuse, R30, R140 ;  /* 0x0000001e9c8c723c */ /* 0x040ff0000004188c */
[----:B------:R-:W-:Y:S08]  /*5e00*/  HMMA.16816.F32.BF16 R36, R156, R22, R36 ;  /* 0x000000169c24723c */ /* 0x000ff00000041824 */
[C---:B------:R-:W-:Y:S08]  /*5e10*/  HMMA.16816.F32.BF16 R148, R16.reuse, R28, R148 ;  /* 0x0000001c1094723c */ /* 0x040ff00000041894 */
[C---:B------:R-:W-:Y:S08]  /*5e20*/  HMMA.16816.F32.BF16 R44, R16.reuse, R20, R44 ;  /* 0x00000014102c723c */ /* 0x040ff0000004182c */
[C---:B------:R-:W-:Y:S01]  /*5e30*/  HMMA.16816.F32.BF16 R64, R16.reuse, R30, R64 ;  /* 0x0000001e1040723c */ /* 0x040fe20000041840 */
[----:B------:R-:W-:Y:S07]  /*5e40*/  LDSM.16.M88.4 R28, [R189] ;  /* 0x00000000bd1c783b */ /* 0x000fee0000000200 */
[----:B------:R-:W-:Y:S01]  /*5e50*/  HMMA.16816.F32.BF16 R32, R16, R22, R32 ;  /* 0x000000161020723c */ /* 0x000fe20000041820 */
[----:B------:R-:W1:Y:S07]  /*5e60*/  LDSM.16.M88.4 R20, [R180] ;  /* 0x00000000b414783b */ /* 0x000e6e0000000200 */
[C---:B------:R-:W-:Y:S08]  /*5e70*/  HMMA.16816.F32.BF16 R56, R156.reuse, R24, R56 ;  /* 0x000000189c38723c */ /* 0x040ff00000041838 */
[----:B------:R-:W-:Y:S08]  /*5e80*/  HMMA.16816.F32.BF16 R52, R156, R26, R52 ;  /* 0x0000001a9c34723c */ /* 0x000ff00000041834 */
[C---:B------:R-:W-:Y:S08]  /*5e90*/  HMMA.16816.F32.BF16 R60, R16.reuse, R24, R60 ;  /* 0x00000018103c723c */ /* 0x040ff0000004183c */
[----:B------:R-:W-:Y:S01]  /*5ea0*/  HMMA.16816.F32.BF16 R48, R16, R26, R48 ;  /* 0x0000001a1030723c */ /* 0x000fe20000041830 */
[----:B------:R-:W2:Y:S07]  /*5eb0*/  LDSM.16.M88.4 R24, [R189+0x2000] ;  /* 0x00200000bd18783b */ /* 0x000eae0000000200 */
[-C--:B------:R-:W-:Y:S01]  /*5ec0*/  HMMA.16816.F32.BF16 R12, R156, R224.reuse, R12 ;  /* 0x000000e09c0c723c */ /* 0x080fe2000004180c */
[----:B------:R-:W3:Y:S07]  /*5ed0*/  LDSM.16.M88.4 R156, [R181] ;  /* 0x00000000b59c783b */ /* 0x000eee0000000200 */
[----:B------:R-:W-:Y:S01]  /*5ee0*/  HMMA.16816.F32.BF16 R152, R16, R224, R152 ;  /* 0x000000e01098723c */ /* 0x000fe20000041898 */
[----:B------:R-:W2:Y:S07]  /*5ef0*/  LDSM.16.M88.4 R16, [R180+0x800] ;  /* 0x00080000b410783b */ /* 0x000eae0000000200 */
[-C--:B----4-:R-:W-:Y:S08]  /*5f00*/  HMMA.16816.F32.BF16 R4, R172, R178.reuse, R4 ;  /* 0x000000b2ac04723c */ /* 0x090ff00000041804 */
[----:B-----5:R-:W-:Y:S08]  /*5f10*/  HMMA.16816.F32.BF16 R8, R168, R178, R8 ;  /* 0x000000b2a808723c */ /* 0x020ff00000041808 */
[----:B------:R-:W-:Y:S08]  /*5f20*/  HMMA.16816.F32.BF16 R148, R172, R164, R148 ;  /* 0x000000a4ac94723c */ /* 0x000ff00000041894 */
[----:B-1----:R-:W-:Y:S08]  /*5f30*/  HMMA.16816.F32.BF16 R4, R28, R22, R4 ;  /* 0x000000161c04723c */ /* 0x002ff00000041804 */
[----:B------:R-:W-:Y:S08]  /*5f40*/  HMMA.16816.F32.BF16 R144, R168, R164, R144 ;  /* 0x000000a4a890723c */ /* 0x000ff00000041890 */
[----:B--2---:R-:W-:Y:S08]  /*5f50*/  HMMA.16816.F32.BF16 R8, R24, R22, R8 ;  /* 0x000000161808723c */ /* 0x004ff00000041808 */
[C---:B---3--:R-:W-:Y:S08]  /*5f60*/  HMMA.16816.F32.BF16 R40, R168.reuse, R156, R40 ;  /* 0x0000009ca828723c */ /* 0x048ff00000041828 */
[----:B------:R-:W-:Y:S08]  /*5f70*/  HMMA.16816.F32.BF16 R36, R168, R158, R36 ;  /* 0x0000009ea824723c */ /* 0x000ff00000041824 */
[----:B------:R-:W-:Y:S01]  /*5f80*/  HMMA.16816.F32.BF16 R44, R172, R156, R44 ;  /* 0x0000009cac2c723c */ /* 0x000fe2000004182c */
[----:B------:R-:W-:-:S02]  /*5f90*/  FSEL R8, R8, -INF , !P6 ;  /* 0xff80000008087808 */ /* 0x000fc40007000000 */
[----:B------:R-:W-:-:S04]  /*5fa0*/  ISETP.GE.AND P6, PT, R2, R237, PT ;  /* 0x000000ed0200720c */ /* 0x000fc80003fc6270 */
[----:B------:R-:W-:Y:S01]  /*5fb0*/  FSEL R224, R5, -INF , !P6 ;  /* 0xff80000005e07808 */ /* 0x000fe20007000000 */
[C---:B------:R-:W-:Y:S01]  /*5fc0*/  HMMA.16816.F32.BF16 R32, R172.reuse, R158, R32 ;  /* 0x0000009eac20723c */ /* 0x040fe20000041820 */
[----:B------:R-:W1:Y:S07]  /*5fd0*/  LDSM.16.M88.4 R156, [R180+0x1000] ;  /* 0x00100000b49c783b */ /* 0x000e6e0000000200 */
[----:B------:R-:W-:Y:S08]  /*5fe0*/  HMMA.16816.F32.BF16 R64, R172, R166, R64 ;  /* 0x000000a6ac40723c */ /* 0x000ff00000041840 */
[----:B------:R-:W-:Y:S08]  /*5ff0*/  HMMA.16816.F32.BF16 R148, R28, R16, R148 ;  /* 0x000000101c94723c */ /* 0x000ff00000041894 */
[----:B------:R-:W-:Y:S08]  /*6000*/  HMMA.16816.F32.BF16 R140, R168, R166, R140 ;  /* 0x000000a6a88c723c */ /* 0x000ff0000004188c */
[C---:B------:R-:W-:Y:S08]  /*6010*/  HMMA.16816.F32.BF16 R152, R172.reuse, R176, R152 ;  /* 0x000000b0ac98723c */ /* 0x040ff00000041898 */
[C---:B------:R-:W-:Y:S08]  /*6020*/  HMMA.16816.F32.BF16 R60, R172.reuse, R160, R60 ;  /* 0x000000a0ac3c723c */ /* 0x040ff0000004183c */
[----:B------:R-:W-:Y:S07]  /*6030*/  HMMA.16816.F32.BF16 R48, R172, R162, R48 ;  /* 0x000000a2ac30723c */ /* 0x000fee0000041830 */
[----:B------:R-:W-:Y:S01]  /*6040*/  FSEL R175, R4, -INF , !P5 ;  /* 0xff80000004af7808 */ /* 0x000fe20006800000 */
[----:B------:R-:W-:Y:S01]  /*6050*/  HMMA.16816.F32.BF16 R144, R24, R16, R144 ;  /* 0x000000101890723c */ /* 0x000fe20000041890 */
[----:B------:R-:W-:-:S02]  /*6060*/  FSEL R174, R6, -INF , !P2 ;  /* 0xff80000006ae7808 */ /* 0x000fc40005000000 */
[----:B------:R-:W-:Y:S02]  /*6070*/  ISETP.GE.AND P5, PT, R3, R229, PT ;  /* 0x000000e50300720c */ /* 0x000fe40003fa6270 */
[----:B------:R-:W-:Y:S02]  /*6080*/  ISETP.GE.AND P2, PT, R2, R231, PT ;  /* 0x000000e70200720c */ /* 0x000fe40003f46270 */
[----:B------:R-:W-:Y:S01]  /*6090*/  FSEL R10, R10, -INF , !P5 ;  /* 0xff8000000a0a7808 */ /* 0x000fe20006800000 */
[----:B------:R-:W-:Y:S01]  /*60a0*/  HMMA.16816.F32.BF16 R56, R168, R160, R56 ;  /* 0x000000a0a838723c */ /* 0x000fe20000041838 */
[----:B------:R-:W-:Y:S02]  /*60b0*/  FSEL R9, R9, -INF , !P2 ;  /* 0xff80000009097808 */ /* 0x000fe40005000000 */
[C---:B------:R-:W-:Y:S02]  /*60c0*/  ISETP.GE.AND P5, PT, R2.reuse, R229, PT ;  /* 0x000000e50200720c */ /* 0x040fe40003fa6270 */
[----:B------:R-:W-:-:S02]  /*60d0*/  ISETP.GE.AND P2, PT, R2, R236, PT ;  /* 0x000000ec0200720c */ /* 0x000fc40003f46270 */
[----:B------:R-:W-:Y:S01]  /*60e0*/  IADD3 R2, R0, 0x10, RZ ;  /* 0x0000001000027810 */ /* 0x000fe20007ffe0ff */
[-C--:B------:R-:W-:Y:S01]  /*60f0*/  HMMA.16816.F32.BF16 R64, R28, R18.reuse, R64 ;  /* 0x000000121c40723c */ /* 0x080fe20000041840 */
[----:B------:R-:W-:Y:S02]  /*6100*/  FSEL R11, R11, -INF , !P5 ;  /* 0xff8000000b0b7808 */ /* 0x000fe40006800000 */
[----:B------:R-:W-:Y:S02]  /*6110*/  ISETP.GE.AND P5, PT, R2, R237, PT ;  /* 0x000000ed0200720c */ /* 0x000fe40003fa6270 */
[----:B------:R-:W-:Y:S02]  /*6120*/  FSEL R178, R7, -INF , !P2 ;  /* 0xff80000007b27808 */ /* 0x000fe40005000000 */
[----:B------:R-:W-:Y:S01]  /*6130*/  FSEL R160, R148, -INF , !P5 ;  /* 0xff80000094a07808 */ /* 0x000fe20006800000 */
[----:B------:R-:W-:Y:S01]  /*6140*/  HMMA.16816.F32.BF16 R140, R24, R18, R140 ;  /* 0x00000012188c723c */ /* 0x000fe2000004188c */
[C---:B------:R-:W-:Y:S01]  /*6150*/  ISETP.GE.AND P2, PT, R2.reuse, R236, PT ;  /* 0x000000ec0200720c */ /* 0x040fe20003f46270 */
[----:B------:R-:W2:Y:S01]  /*6160*/  LDSM.16.M88.4 R4, [R180+0x1800] ;  /* 0x00180000b404783b */ /* 0x000ea20000000200 */
[----:B------:R-:W-:Y:S01]  /*6170*/  ISETP.GE.AND P6, PT, R2, R231, PT ;  /* 0x000000e70200720c */ /* 0x000fe20003fc6270 */
[----:B------:R-:W-:-:S04]  /*6180*/  DEPBAR.LE SB0, 0x0 ;  /* 0x000080000000791a */ /* 0x000fc80000000000 */
[----:B------:R-:W-:Y:S01]  /*6190*/  ISETP.GE.AND P5, PT, R2, R229, PT ;  /* 0x000000e50200720c */ /* 0x000fe20003fa6270 */
[----:B------:R-:W-:Y:S01]  /*61a0*/  HMMA.16816.F32.BF16 R52, R168, R162, R52 ;  /* 0x000000a2a834723c */ /* 0x000fe20000041834 */
[----:B------:R-:W-:Y:S02]  /*61b0*/  IADD3 R2, R0, 0x11, RZ ;  /* 0x0000001100027810 */ /* 0x000fe40007ffe0ff */
[----:B------:R-:W-:Y:S02]  /*61c0*/  FSEL R150, R150, -INF , !P2 ;  /* 0xff80000096967808 */ /* 0x000fe40005000000 */
[----:B------:R-:W-:Y:S02]  /*61d0*/  ISETP.GE.AND P2, PT, R2, R237, PT ;  /* 0x000000ed0200720c */ /* 0x000fe40003f46270 */
[----:B------:R-:W-:Y:S01]  /*61e0*/  IADD3 R3, R0, 0x18, RZ ;  /* 0x0000001800037810 */ /* 0x000fe20007ffe0ff */
[----:B-1----:R-:W-:Y:S01]  /*61f0*/  HMMA.16816.F32.BF16 R60, R28, R156, R60 ;  /* 0x0000009c1c3c723c */ /* 0x002fe2000004183c */
[----:B------:R-:W-:-:S02]  /*6200*/  FSEL R161, R149, -INF , !P2 ;  /* 0xff80000095a17808 */ /* 0x000fc40005000000 */
[----:B------:R-:W-:Y:S02]  /*6210*/  ISETP.GE.AND P2, PT, R2, R229, PT ;  /* 0x000000e50200720c */ /* 0x000fe40003f46270 */
[----:B------:R-:W-:Y:S02]  /*6220*/  FSEL R165, R146, -INF , !P5 ;  /* 0xff80000092a57808 */ /* 0x000fe40006800000 */
[----:B------:R-:W-:Y:S01]  /*6230*/  ISETP.GE.AND P5, PT, R2, R231, PT ;  /* 0x000000e70200720c */ /* 0x000fe20003fa6270 */
[----:B------:R-:W-:Y:S01]  /*6240*/  HMMA.16816.F32.BF16 R12, R168, R176, R12 ;  /* 0x000000b0a80c723c */ /* 0x000fe2000004180c */
[----:B------:R-:W-:Y:S02]  /*6250*/  FSEL R163, R147, -INF , !P2 ;  /* 0xff80000093a37808 */ /* 0x000fe40005000000 */
[----:B------:R-:W-:Y:S02]  /*6260*/  ISETP.GE.AND P2, PT, R3, R237, PT ;  /* 0x000000ed0300720c */ /* 0x000fe40003f46270 */
[----:B------:R-:W-:-:S02]  /*6270*/  FSEL R146, R145, -INF , !P5 ;  /* 0xff80000091927808 */ /* 0x000fc40006800000 */
[----:B------:R-:W-:Y:S01]  /*6280*/  FSEL R169, R144, -INF , !P6 ;  /* 0xff80000090a97808 */ /* 0x000fe20007000000 */
[----:B------:R-:W-:Y:S01]  /*6290*/  HMMA.16816.F32.BF16 R56, R24, R156, R56 ;  /* 0x0000009c1838723c */ /* 0x000fe20000041838 */
[-C--:B------:R-:W-:Y:S02]  /*62a0*/  ISETP.GE.AND P6, PT, R2, R236.reuse, PT ;  /* 0x000000ec0200720c */ /* 0x080fe40003fc6270 */
[C---:B------:R-:W-:Y:S02]  /*62b0*/  ISETP.GE.AND P5, PT, R3.reuse, R236, PT ;  /* 0x000000ec0300720c */ /* 0x040fe40003fa6270 */
[----:B------:R-:W-:Y:S02]  /*62c0*/  FSEL R162, R64, -INF , !P2 ;  /* 0xff80000040a27808 */ /* 0x000fe40005000000 */
[----:B------:R-:W-:Y:S01]  /*62d0*/  IADD3 R2, R0, 0x19, RZ ;  /* 0x0000001900027810 */ /* 0x000fe20007ffe0ff */
[----:B------:R-:W-:Y:S01]  /*62e0*/  HMMA.16816.F32.BF16 R48, R28, R158, R48 ;  /* 0x0000009e1c30723c */ /* 0x000fe20000041830 */
[----:B------:R-:W-:-:S02]  /*62f0*/  ISETP.GE.AND P2, PT, R3, R229, PT ;  /* 0x000000e50300720c */ /* 0x000fc40003f46270 */
[----:B------:R-:W-:Y:S02]  /*6300*/  FSEL R156, R66, -INF , !P5 ;  /* 0xff800000429c7808 */ /* 0x000fe40006800000 */
[----:B------:R-:W-:Y:S02]  /*6310*/  FSEL R151, R151, -INF , !P6 ;  /* 0xff80000097977808 */ /* 0x000fe40007000000 */
[-C--:B------:R-:W-:Y:S01]  /*6320*/  ISETP.GE.AND P5, PT, R2, R231.reuse, PT ;  /* 0x000000e70200720c */ /* 0x080fe20003fa6270 */
[----:B------:R-:W-:Y:S01]  /*6330*/  HMMA.16816.F32.BF16 R52, R24, R158, R52 ;  /* 0x0000009e1834723c */ /* 0x000fe20000041834 */
[----:B------:R-:W-:Y:S02]  /*6340*/  FSEL R166, R142, -INF , !P2 ;  /* 0xff8000008ea67808 */ /* 0x000fe40005000000 */
[----:B------:R-:W-:Y:S02]  /*6350*/  ISETP.GE.AND P6, PT, R3, R231, PT ;  /* 0x000000e70300720c */ /* 0x000fe40003fc6270 */
[----:B------:R-:W-:-:S02]  /*6360*/  ISETP.GE.AND P2, PT, R2, R229, PT ;  /* 0x000000e50200720c */ /* 0x000fc40003f46270 */
[----:B------:R-:W-:Y:S01]  /*6370*/  IADD3 R3, R0, 0x20, RZ ;  /* 0x0000002000037810 */ /* 0x000fe20007ffe0ff */
[----:B--2---:R-:W-:Y:S01]  /*6380*/  HMMA.16816.F32.BF16 R44, R28, R4, R44 ;  /* 0x000000041c2c723c */ /* 0x004fe2000004182c */
[----:B------:R-:W-:Y:S02]  /*6390*/  FSEL R147, R141, -INF , !P5 ;  /* 0xff8000008d937808 */ /* 0x000fe40006800000 */
[----:B------:R-:W-:Y:S02]  /*63a0*/  FSEL R171, R140, -INF , !P6 ;  /* 0xff8000008cab7808 */ /* 0x000fe40007000000 */
[C---:B------:R-:W-:Y:S02]  /*63b0*/  ISETP.GE.AND P5, PT, R2.reuse, R236, PT ;  /* 0x000000ec0200720c */ /* 0x040fe40003fa6270 */
[----:B------:R-:W-:Y:S01]  /*63c0*/  FSEL R167, R143, -INF , !P2 ;  /* 0xff8000008fa77808 */ /* 0x000fe20005000000 */
[----:B------:R-:W-:Y:S01]  /*63d0*/  HMMA.16816.F32.BF16 R12, R24, R20, R12 ;  /* 0x00000014180c723c */ /* 0x000fe2000004180c */
[----:B------:R-:W-:-:S02]  /*63e0*/  ISETP.GE.AND P6, PT, R2, R237, PT ;  /* 0x000000ed0200720c */ /* 0x000fc40003fc6270 */
[----:B------:R-:W-:Y:S02]  /*63f0*/  ISETP.GE.AND P2, PT, R3, R236, PT ;  /* 0x000000ec0300720c */ /* 0x000fe40003f46270 */
[----:B------:R-:W-:Y:S02]  /*6400*/  IADD3 R2, R0, 0x21, RZ ;  /* 0x0000002100027810 */ /* 0x000fe40007ffe0ff */
[----:B------:R-:W-:Y:S01]  /*6410*/  FSEL R159, R67, -INF , !P5 ;  /* 0xff800000439f7808 */ /* 0x000fe20006800000 */
[----:B------:R-:W-:Y:S01]  /*6420*/  HMMA.16816.F32.BF16 R40, R24, R4, R40 ;  /* 0x000000041828723c */ /* 0x000fe20000041828 */
[-C--:B------:R-:W-:Y:S02]  /*6430*/  ISETP.GE.AND P5, PT, R3, R237.reuse, PT ;  /* 0x000000ed0300720c */ /* 0x080fe40003fa6270 */
[----:B------:R-:W-:Y:S02]  /*6440*/  FSEL R62, R62, -INF , !P2 ;  /* 0xff8000003e3e7808 */ /* 0x000fe40005000000 */
[----:B------:R-:W-:-:S02]  /*6450*/  ISETP.GE.AND P2, PT, R2, R237, PT ;  /* 0x000000ed0200720c */ /* 0x000fc40003f46270 */
[----:B------:R-:W-:Y:S01]  /*6460*/  FSEL R60, R60, -INF , !P5 ;  /* 0xff8000003c3c7808 */ /* 0x000fe20006800000 */
[----:B------:R-:W-:Y:S01]  /*6470*/  HMMA.16816.F32.BF16 R152, R28, R20, R152 ;  /* 0x000000141c98723c */ /* 0x000fe20000041898 */
[----:B------:R-:W-:Y:S02]  /*6480*/  FSEL R164, R65, -INF , !P6 ;  /* 0xff80000041a47808 */ /* 0x000fe40007000000 */
[----:B------:R-:W-:Y:S02]  /*6490*/  ISETP.GE.AND P5, PT, R3, R229, PT ;  /* 0x000000e50300720c */ /* 0x000fe40003fa6270 */
[----:B------:R-:W-:Y:S02]  /*64a0*/  FSEL R61, R61, -INF , !P2 ;  /* 0xff8000003d3d7808 */ /* 0x000fe40005000000 */
[----:B------:R-:W-:Y:S01]  /*64b0*/  ISETP.GE.AND P6, PT, R3, R231, PT ;  /* 0x000000e70300720c */ /* 0x000fe20003fc6270 */
[----:B------:R-:W-:Y:S01]  /*64c0*/  HMMA.16816.F32.BF16 R36, R24, R6, R36 ;  /* 0x000000061824723c */ /* 0x000fe20000041824 */
[----:B------:R-:W-:-:S02]  /*64d0*/  ISETP.GE.AND P2, PT, R2, R229, PT ;  /* 0x000000e50200720c */ /* 0x000fc40003f46270 */
[----:B------:R-:W-:Y:S02]  /*64e0*/  IADD3 R3, R0, 0x28, RZ ;  /* 0x0000002800037810 */ /* 0x000fe40007ffe0ff */
[----:B------:R-:W-:Y:S02]  /*64f0*/  FSEL R140, R58, -INF , !P5 ;  /* 0xff8000003a8c7808 */ /* 0x000fe40006800000 */
[----:B------:R-:W-:Y:S01]  /*6500*/  ISETP.GE.AND P5, PT, R2, R231, PT ;  /* 0x000000e70200720c */ /* 0x000fe20003fa6270 */
[----:B------:R-:W-:Y:S01]  /*6510*/  HMMA.16816.F32.BF16 R32, R28, R6, R32 ;  /* 0x000000061c20723c */ /* 0x000fe20000041820 */
[----:B------:R-:W-:Y:S01]  /*6520*/  FSEL R144, R59, -INF , !P2 ;  /* 0xff8000003b907808 */ /* 0x000fe20005000000 */
[----:B------:R-:W-:Y:S01]  /*6530*/  BAR.SYNC.DEFER_BLOCKING 0x0 ;  /* 0x0000000000007b1d */ /* 0x000fe20000010000 */
[----:B------:R-:W-:Y:S02]  /*6540*/  ISETP.GE.AND P2, PT, R3, R237, PT ;  /* 0x000000ed0300720c */ /* 0x000fe40003f46270 */
[----:B------:R-:W-:-:S02]  /*6550*/  FSEL R145, R56, -INF , !P6 ;  /* 0xff80000038917808 */ /* 0x000fc40007000000 */
[----:B------:R-:W-:Y:S02]  /*6560*/  FSEL R149, R57, -INF , !P5 ;  /* 0xff80000039957808 */ /* 0x000fe40006800000 */
[-C--:B------:R-:W-:Y:S02]  /*6570*/  ISETP.GE.AND P6, PT, R2, R236.reuse, PT ;  /* 0x000000ec0200720c */ /* 0x080fe40003fc6270 */
[C---:B------:R-:W-:Y:S02]  /*6580*/  ISETP.GE.AND P5, PT, R3.reuse, R236, PT ;  /* 0x000000ec0300720c */ /* 0x040fe40003fa6270 */
[----:B------:R-:W-:Y:S02]  /*6590*/  FSEL R56, R48, -INF , !P2 ;  /* 0xff80000030387808 */ /* 0x000fe40005000000 */
[----:B------:R-:W-:Y:S02]  /*65a0*/  IADD3 R2, R0, 0x29, RZ ;  /* 0x0000002900027810 */ /* 0x000fe40007ffe0ff */
[----:B------:R-:W-:-:S02]  /*65b0*/  ISETP.GE.AND P2, PT, R3, R229, PT ;  /* 0x000000e50300720c */ /* 0x000fc40003f46270 */
[----:B------:R-:W-:Y:S02]  /*65c0*/  FSEL R50, R50, -INF , !P5 ;  /* 0xff80000032327808 */ /* 0x000fe40006800000 */
[----:B------:R-:W-:Y:S02]  /*65d0*/  FSEL R63, R63, -INF , !P6 ;  /* 0xff8000003f3f7808 */ /* 0x000fe40007000000 */
[-C--:B------:R-:W-:Y:S02]  /*65e0*/  ISETP.GE.AND P5, PT, R2, R231.reuse, PT ;  /* 0x000000e70200720c */ /* 0x080fe40003fa6270 */
[----:B------:R-:W-:Y:S02]  /*65f0*/  FSEL R143, R54, -INF , !P2 ;  /* 0xff800000368f7808 */ /* 0x000fe40005000000 */
[----:B------:R-:W-:Y:S02]  /*6600*/  ISETP.GE.AND P6, PT, R3, R231, PT ;  /* 0x000000e70300720c */ /* 0x000fe40003fc6270 */
[----:B------:R-:W-:-:S02]  /*6610*/  ISETP.GE.AND P2, PT, R2, R229, PT ;  /* 0x000000e50200720c */ /* 0x000fc40003f46270 */
[----:B------:R-:W-:Y:S02]  /*6620*/  IADD3 R3, R0, 0x30, RZ ;  /* 0x0000003000037810 */ /* 0x000fe40007ffe0ff */
[----:B------:R-:W-:Y:S02]  /*6630*/  FSEL R157, R53, -INF , !P5 ;  /* 0xff800000359d7808 */ /* 0x000fe40006800000 */
[----:B------:R-:W-:Y:S02]  /*6640*/  FSEL R158, R52, -INF , !P6 ;  /* 0xff800000349e7808 */ /* 0x000fe40007000000 */
[C---:B------:R-:W-:Y:S02]  /*6650*/  ISETP.GE.AND P5, PT, R2.reuse, R236, PT ;  /* 0x000000ec0200720c */ /* 0x040fe40003fa6270 */
[----:B------:R-:W-:Y:S02]  /*6660*/  FSEL R142, R55, -INF , !P2 ;  /* 0xff800000378e7808 */ /* 0x000fe40005000000 */
[----:B------:R-:W-:-:S02]  /*6670*/  ISETP.GE.AND P6, PT, R2, R237, PT ;  /* 0x000000ed0200720c */ /* 0x000fc40003fc6270 */
[----:B------:R-:W-:Y:S02]  /*6680*/  ISETP.GE.AND P2, PT, R3, R236, PT ;  /* 0x000000ec0300720c */ /* 0x000fe40003f46270 */
[----:B------:R-:W-:Y:S02]  /*6690*/  IADD3 R2, R0, 0x31, RZ ;  /* 0x0000003100027810 */ /* 0x000fe40007ffe0ff */
[----:B------:R-:W-:Y:S02]  /*66a0*/  FSEL R51, R51, -INF , !P5 ;  /* 0xff80000033337808 */ /* 0x000fe40006800000 */
[-C--:B------:R-:W-:Y:S02]  /*66b0*/  ISETP.GE.AND P5, PT, R3, R237.reuse, PT ;  /* 0x000000ed0300720c */ /* 0x080fe40003fa6270 */
[----:B------:R-:W-:Y:S02]  /*66c0*/  FSEL R46, R46, -INF , !P2 ;  /* 0xff8000002e2e7808 */ /* 0x000fe40005000000 */
[----:B------:R-:W-:-:S02]  /*66d0*/  ISETP.GE.AND P2, PT, R2, R237, PT ;  /* 0x000000ed0200720c */ /* 0x000fc40003f46270 */
[----:B------:R-:W-:Y:S02]  /*66e0*/  FSEL R44, R44, -INF , !P5 ;  /* 0xff8000002c2c7808 */ /* 0x000fe40006800000 */
[----:B------:R-:W-:Y:S02]  /*66f0*/  FSEL R15, R15, -INF , !P0 ;  /* 0xff8000000f0f7808 */ /* 0x000fe40004000000 */
[----:B------:R-:W-:Y:S02]  /*6700*/  FSEL R55, R49, -INF , !P6 ;  /* 0xff80000031377808 */ /* 0x000fe40007000000 */
[-C--:B------:R-:W-:Y:S02]  /*6710*/  ISETP.GE.AND P5, PT, R3, R229.reuse, PT ;  /* 0x000000e50300720c */ /* 0x080fe40003fa6270 */
[----:B------:R-:W-:Y:S02]  /*6720*/  FSEL R45, R45, -INF , !P2 ;  /* 0xff8000002d2d7808 */ /* 0x000fe40005000000 */
[----:B------:R-:W-:-:S02]  /*6730*/  ISETP.GE.AND P0, PT, R0, R229, PT ;  /* 0x000000e50000720c */ /* 0x000fc40003f06270 */
[----:B------:R-:W-:Y:S02]  /*6740*/  ISETP.GE.AND P6, PT, R3, R231, PT ;  /* 0x000000e70300720c */ /* 0x000fe40003fc6270 */
[----:B------:R-:W-:Y:S02]  /*6750*/  ISETP.GE.AND P2, PT, R2, R229, PT ;  /* 0x000000e50200720c */ /* 0x000fe40003f46270 */
[----:B------:R-:W-:Y:S02]  /*6760*/  FSEL R48, R42, -INF , !P5 ;  /* 0xff8000002a307808 */ /* 0x000fe40006800000 */
[----:B------:R-:W-:Y:S02]  /*6770*/  FSEL R14, R14, -INF , !P0 ;  /* 0xff8000000e0e7808 */ /* 0x000fe40004000000 */
[----:B------:R-:W-:Y:S02]  /*6780*/  FSEL R52, R40, -INF , !P6 ;  /* 0xff80000028347808 */ /* 0x000fe40007000000 */
[----:B------:R-:W-:-:S02]  /*6790*/  ISETP.GE.AND P5, PT, R2, R231, PT ;  /* 0x000000e70200720c */ /* 0x000fc40003fa6270 */
[----:B------:R-:W-:Y:S02]  /*67a0*/  FSEL R49, R43, -INF , !P2 ;  /* 0xff8000002b317808 */ /* 0x000fe40005000000 */
[----:B------:R-:W-:Y:S02]  /*67b0*/  ISETP.NE.AND P0, PT, R217, 0x2, PT ;  /* 0x00000002d900780c */ /* 0x000fe40003f05270 */
        /* <DEDUP_REMOVED lines=9> */
[----:B------:R-:W-:-:S02]  /*6850*/  IADD3 R0, R0, 0x39, RZ ;  /* 0x0000003900007810 */ /* 0x000fc40007ffe0ff */
[C---:B------:R-:W-:Y:S02]  /*6860*/  ISETP.GE.AND P3, PT, R2.reuse, R231, PT ;  /* 0x000000e70200720c */ /* 0x040fe40003f66270 */
        /* <DEDUP_REMOVED lines=21> */
[----:B------:R-:W-:Y:S02]  /*69c0*/  ULDC.64 UR4, c[0x0][0x198] ;  /* 0x0000660000047ab9 */ /* 0x000fe40000000a00 */
[----:B------:R-:W-:Y:S01]  /*69d0*/  USHF.L.U32 UR22, UR4, 0x5, URZ ;  /* 0x0000000504167899 */ /* 0x000fe2000800063f */
[----:B------:R-:W-:Y:S01]  /*69e0*/  SHF.R.S32.HI R0, RZ, 0x1f, R2 ;  /* 0x0000001fff007819 */ /* 0x000fe20000011402 */
[----:B------:R-:W-:Y:S01]  /*69f0*/  IMAD.WIDE.U32 R4, R2, c[0x0][0x198], RZ ;  /* 0x0000660002047a25 */ /* 0x000fe200078e00ff */
[----:B------:R-:W-:-:S03]  /*6a00*/  USHF.L.U64.HI UR5, UR4, 0x5, UR5 ;  /* 0x0000000504057899 */ /* 0x000fc60008010205 */
        /* <DEDUP_REMOVED lines=21> */
.L_x_618:
[----:B------:R-:W-:Y:S01]  /*6b60*/  FMNMX.FTZ R0, R134, R12, !PT ;  /* 0x0000000c86007209 */ /* 0x000fe20007810000 */
[----:B------:R-:W-:Y:S01]  /*6b70*/  IMAD.WIDE.U32 R226, R222, -0x2daee0ad, RZ ;  /* 0xd2511f53dee27825 */ /* 0x000fe200078e00ff */
[----:B-1----:R-:W-:Y:S01]  /*6b80*/  FMNMX.FTZ R5, R133, R14, !PT ;  /* 0x0000000e85057209 */ /* 0x002fe20007810000 */
[----:B------:R-:W-:Y:S01]  /*6b90*/  LDSM.16.MT88.4 R16, [R188+0x6000] ;  /* 0x00600000bc10783b */ /* 0x000fe20000004200 */
[----:B------:R-:W-:Y:S01]  /*6ba0*/  FMNMX.FTZ R0, R13, R0, !PT ;  /* 0x000000000d007209 */ /* 0x000fe20007810000 */
[----:B------:R-:W-:Y:S01]  /*6bb0*/  IMAD.SHL.U32 R179, R216, 0x2, RZ ;  /* 0x00000002d8b37824 */ /* 0x000fe200078e00ff */
[----:B------:R-:W-:Y:S01]  /*6bc0*/  FMNMX.FTZ R5, R15, R5, !PT ;  /* 0x000000050f057209 */ /* 0x000fe20007810000 */
[----:B------:R-:W-:Y:S01]  /*6bd0*/  IMAD R168, R230, -0x326172a9, RZ ;  /* 0xcd9e8d57e6a87824 */ /* 0x000fe200078e02ff */
        /* <DEDUP_REMOVED lines=29> */
[----:B------:R-:W-:Y:S01]  /*6db0*/  LOP3.LUT R64, R227, UR21, R179, 0x96, !PT ;  /* 0x00000015e3407c12 */ /* 0x000fe2000f8e96b3 */
[----:B------:R-:W1:Y:S01]  /*6dc0*/  SHFL.BFLY PT, R4, R0, 0x2, 0x1f ;  /* 0x0c401f0000047f89 */ /* 0x000e6200000e0000 */
[----:B------:R-:W-:-:S03]  /*6dd0*/  LOP3.LUT R172, R239, UR14, R226, 0x96, !PT ;  /* 0x0000000eefac7c12 */ /* 0x000fc6000f8e96e2 */
[----:B------:R-:W-:-:S04]  /*6de0*/  IMAD.WIDE.U32 R64, R64, -0x326172a9, RZ ;  /* 0xcd9e8d5740407825 */ /* 0x000fc800078e00ff */
[----:B------:R-:W-:Y:S01]  /*6df0*/  IMAD.WIDE.U32 R172, R172, -0x326172a9, RZ ;  /* 0xcd9e8d57acac7825 */ /* 0x000fe200078e00ff */
[----:B------:R-:W-:-:S04]  /*6e00*/  LOP3.LUT R2, R65, UR15, R168, 0x96, !PT ;  /* 0x0000000f41027c12 */ /* 0x000fc8000f8e96a8 */
[--C-:B------:R-:W-:Y:S01]  /*6e10*/  LOP3.LUT R26, R173, UR13, R64.reuse, 0x96, !PT ;  /* 0x0000000dad1a7c12 */ /* 0x100fe2000f8e9640 */
[----:B------:R-:W-:Y:S01]  /*6e20*/  IMAD.WIDE.U32 R152, R2, -0x2daee0ad, RZ ;  /* 0xd2511f5302987825 */ /* 0x000fe200078e00ff */
[----:B------:R-:W-:-:S03]  /*6e30*/  LOP3.LUT R64, R241, UR13, R64, 0x96, !PT ;  /* 0x0000000df1407c12 */ /* 0x000fc6000f8e9640 */
[----:B------:R-:W-:Y:S01]  /*6e40*/  IMAD.WIDE.U32 R26, R26, -0x2daee0ad, RZ ;  /* 0xd2511f531a1a7825 */ /* 0x000fe200078e00ff */
[----:B------:R-:W-:-:S04]  /*6e50*/  LOP3.LUT R2, R153, UR12, R238, 0x96, !PT ;  /* 0x0000000c99027c12 */ /* 0x000fc8000f8e96ee */
[----:B------:R-:W-:Y:S01]  /*6e60*/  LOP3.LUT R152, R27, UR10, R152, 0x96, !PT ;  /* 0x0000000a1b987c12 */ /* 0x000fe2000f8e9698 */
[----:B------:R-:W-:Y:S01]  /*6e70*/  IMAD.WIDE.U32 R24, R2, -0x326172a9, RZ ;  /* 0xcd9e8d5702187825 */ /* 0x000fe200078e00ff */
[----:B-1----:R-:W-:Y:S02]  /*6e80*/  FMNMX.FTZ R4, R0, R4, !PT ;  /* 0x0000000400047209 */ /* 0x002fe40007810000 */
[----:B------:R-:W1:Y:S01]  /*6e90*/  SHFL.BFLY PT, R0, R5, 0x2, 0x1f ;  /* 0x0c401f0005007f89 */ /* 0x000e6200000e0000 */
[----:B------:R-:W-:-:S03]  /*6ea0*/  IMAD.WIDE.U32 R152, R152, -0x326172a9, RZ ;  /* 0xcd9e8d5798987825 */ /* 0x000fc600078e00ff */
[----:B------:R-:W2:Y:S02]  /*6eb0*/  SHFL.BFLY PT, R3, R4, 0x1, 0x1f ;  /* 0x0c201f0004037f89 */ /* 0x000ea400000e0000 */
[----:B------:R-:W-:Y:S02]  /*6ec0*/  LOP3.LUT R24, R153, UR9, R24, 0x96, !PT ;  /* 0x0000000999187c12 */ /* 0x000fe4000f8e9618 */
[----:B-1----:R-:W-:Y:S02]  /*6ed0*/  FMNMX.FTZ R0, R5, R0, !PT ;  /* 0x0000000005007209 */ /* 0x002fe40007810000 */
[----:B--2---:R-:W-:-:S03]  /*6ee0*/  FMNMX.FTZ R3, R4, R3, !PT ;  /* 0x0000000304037209 */ /* 0x004fc60007810000 */
[----:B------:R-:W1:Y:S01]  /*6ef0*/  SHFL.BFLY PT, R2, R0, 0x1, 0x1f ;  /* 0x0c201f0000027f89 */ /* 0x000e6200000e0000 */
        /* <DEDUP_REMOVED lines=8> */
[----:B------:R-:W-:Y:S01]  /*6f80*/  LOP3.LUT R12, R25, UR6, R4, 0x96, !PT ;  /* 0x00000006190c7c12 */ /* 0x000fe2000f8e9604 */
[--C-:B------:R-:W-:Y:S02]  /*6f90*/  FFMA.FTZ R32, R13, c[0x0][0x23c], -R139.reuse ;  /* 0x00008f000d207a23 */ /* 0x100fe4000001088b */
[----:B------:R-:W-:Y:S02]  /*6fa0*/  IMAD.WIDE.U32 R26, R26, -0x326172a9, RZ ;  /* 0xcd9e8d571a1a7825 */ /* 0x000fe400078e00ff */
[----:B------:R-:W-:Y:S01]  /*6fb0*/  MUFU.EX2 R33, R33 ;  /* 0x0000002100217308 */ /* 0x000fe20000000800 */
[----:B-1----:R-:W-:Y:S01]  /*6fc0*/  FMNMX.FTZ R2, R0, R2, !PT ;  /* 0x0000000200027209 */ /* 0x002fe20007810000 */
[----:B------:R-:W-:Y:S01]  /*6fd0*/  IMAD.WIDE.U32 R12, R12, -0x326172a9, RZ ;  /* 0xcd9e8d570c0c7825 */ /* 0x000fe200078e00ff */
[----:B------:R-:W1:Y:S02]  /*6fe0*/  LDC.U8 R0, c[0x0][0x2d8] ;  /* 0x0000b600ff007b82 */ /* 0x000e640000000000 */
[C---:B------:R-:W-:Y:S01]  /*6ff0*/  FSETP.NEU.FTZ.AND P0, PT, R2.reuse, -INF , PT ;  /* 0xff8000000200780b */ /* 0x040fe20003f1d000 */
[----:B------:R-:W-:Y:S01]  /*7000*/  FMUL.FTZ R54, R2, c[0x0][0x23c] ;  /* 0x00008f0002367a20 */ /* 0x000fe20000410000 */
[----:B------:R-:W-:Y:S01]  /*7010*/  SHF.R.U32.HI R7, RZ, 0x10, R12 ;  /* 0x00000010ff077819 */ /* 0x000fe2000001160c */
[--C-:B------:R-:W-:Y:S01]  /*7020*/  FFMA.FTZ R31, R8, c[0x0][0x23c], -R139.reuse ;  /* 0x00008f00081f7a23 */ /* 0x100fe2000001088b */
[----:B------:R-:W-:Y:S01]  /*7030*/  LOP3.LUT R8, R12, 0xffff, RZ, 0xc0, !PT ;  /* 0x0000ffff0c087812 */ /* 0x000fe200078ec0ff */
[--C-:B------:R-:W-:Y:S01]  /*7040*/  FFMA.FTZ R30, R9, c[0x0][0x23c], -R139.reuse ;  /* 0x00008f00091e7a23 */ /* 0x100fe2000001088b */
[----:B------:R-:W-:Y:S01]  /*7050*/  FSEL R54, R54, RZ, P0 ;  /* 0x000000ff36367208 */ /* 0x000fe20000000000 */
[----:B------:R-:W-:Y:S01]  /*7060*/  MUFU.EX2 R32, R32 ;  /* 0x0000002000207308 */ /* 0x000fe20000000800 */
[----:B------:R-:W-:Y:S01]  /*7070*/  LOP3.LUT R6, R13, UR16, R26, 0x96, !PT ;  /* 0x000000100d067c12 */ /* 0x000fe2000f8e961a */
[--C-:B------:R-:W-:Y:S01]  /*7080*/  FFMA.FTZ R146, R146, c[0x0][0x23c], -R139.reuse ;  /* 0x00008f0092927a23 */ /* 0x100fe2000001088b */
[----:B------:R-:W-:Y:S01]  /*7090*/  LOP3.LUT R5, R12, 0xff, RZ, 0xc0, !PT ;  /* 0x000000ff0c057812 */ /* 0x000fe200078ec0ff */
[----:B------:R-:W-:Y:S01]  /*70a0*/  FFMA.FTZ R29, R10, c[0x0][0x23c], -R54 ;  /* 0x00008f000a1d7a23 */ /* 0x000fe20000010836 */
[----:B------:R-:W-:Y:S01]  /*70b0*/  SHF.R.U32.HI R8, RZ, 0x8, R8 ;  /* 0x00000008ff087819 */ /* 0x000fe20000011608 */
[----:B------:R-:W-:Y:S01]  /*70c0*/  FFMA.FTZ R28, R11, c[0x0][0x23c], -R54 ;  /* 0x00008f000b1c7a23 */ /* 0x000fe20000010836 */
[----:B------:R-:W-:Y:S01]  /*70d0*/  SHF.R.U32.HI R4, RZ, 0x18, R12 ;  /* 0x00000018ff047819 */ /* 0x000fe2000001160c */
[--C-:B------:R-:W-:Y:S01]  /*70e0*/  FFMA.FTZ R36, R14, c[0x0][0x23c], -R54.reuse ;  /* 0x00008f000e247a23 */ /* 0x100fe20000010836 */
[----:B------:R-:W-:Y:S01]  /*70f0*/  LOP3.LUT R7, R7, 0xff, RZ, 0xc0, !PT ;  /* 0x000000ff07077812 */ /* 0x000fe200078ec0ff */
[----:B------:R-:W-:Y:S01]  /*7100*/  FFMA.FTZ R35, R15, c[0x0][0x23c], -R54 ;  /* 0x00008f000f237a23 */ /* 0x000fe20000010836 */
[----:B------:R-:W-:Y:S01]  /*7110*/  SHF.R.U32.HI R21, RZ, 0x10, R6 ;  /* 0x00000010ff157819 */ /* 0x000fe20000011606 */
[----:B------:R-:W-:Y:S01]  /*7120*/  MUFU.EX2 R31, R31 ;  /* 0x0000001f001f7308 */ /* 0x000fe20000000800 */
[----:B------:R-:W-:Y:S01]  /*7130*/  PRMT R5, R5, 0x5410, R8 ;  /* 0x0000541005057816 */ /* 0x000fe20000000008 */
[----:B------:R-:W2:Y:S01]  /*7140*/  LDSM.16.MT88.4 R12, [R186+0x6000] ;  /* 0x00600000ba0c783b */ /* 0x000ea20000004200 */
[----:B------:R-:W-:Y:S01]  /*7150*/  PRMT R4, R7, 0x5410, R4 ;  /* 0x0000541007047816 */ /* 0x000fe20000000004 */
[--C-:B------:R-:W-:Y:S01]  /*7160*/  FFMA.FTZ R163, R163, c[0x0][0x23c], -R54.reuse ;  /* 0x00008f00a3a37a23 */ /* 0x100fe20000010836 */
[C---:B------:R-:W-:Y:S01]  /*7170*/  LOP3.LUT R8, R6.reuse, 0xffff, RZ, 0xc0, !PT ;  /* 0x0000ffff06087812 */ /* 0x040fe200078ec0ff */
[----:B------:R-:W-:Y:S01]  /*7180*/  FFMA.FTZ R153, R167, c[0x0][0x23c], -R54 ;  /* 0x00008f00a7997a23 */ /* 0x000fe20000010836 */
[----:B------:R-:W-:Y:S01]  /*7190*/  LOP3.LUT R20, R6, 0xff, RZ, 0xc0, !PT ;  /* 0x000000ff06147812 */ /* 0x000fe200078ec0ff */
[----:B------:R-:W3:Y:S01]  /*71a0*/  MUFU.EX2 R30, R30 ;  /* 0x0000001e001e7308 */ /* 0x000ee20000000800 */
        /* <DEDUP_REMOVED lines=10> */
[----:B------:R-:W-:Y:S01]  /*7250*/  FMNMX.FTZ R7, R135, R154, !PT ;  /* 0x0000009a87077209 */ /* 0x000fe20007810000 */
[--C-:B------:R-:W-:Y:S01]  /*7260*/  FFMA.FTZ R158, R158, c[0x0][0x23c], -R139.reuse ;  /* 0x00008f009e9e7a23 */ /* 0x100fe2000001088b */
[----:B------:R-:W-:Y:S01]  /*7270*/  PRMT R20, R20, 0x5410, R8 ;  /* 0x0000541014147816 */ /* 0x000fe20000000008 */
[----:B------:R-:W-:Y:S01]  /*7280*/  FMUL.FTZ R6, R6, c[0x0][0x23c] ;  /* 0x00008f0006067a20 */ /* 0x000fe20000410000 */
[----:B------:R-:W-:Y:S01]  /*7290*/  FMNMX.FTZ R8, R136, R59, !PT ;  /* 0x0000003b88087209 */ /* 0x000fe20007810000 */
[----:B------:R-:W4:Y:S01]  /*72a0*/  MUFU.EX2 R28, R28 ;  /* 0x0000001c001c7308 */ /* 0x000f220000000800 */
[----:B------:R-:W-:Y:S01]  /*72b0*/  FMNMX.FTZ R7, R155, R7, !PT ;  /* 0x000000079b077209 */ /* 0x000fe20007810000 */
[--C-:B------:R-:W-:Y:S01]  /*72c0*/  FFMA.FTZ R157, R157, c[0x0][0x23c], -R139.reuse ;  /* 0x00008f009d9d7a23 */ /* 0x100fe2000001088b */
[----:B-1----:R-:W-:Y:S01]  /*72d0*/  PRMT R41, R0, 0x7054, R0 ;  /* 0x0000705400297816 */ /* 0x002fe20000000000 */
[--C-:B------:R-:W-:Y:S01]  /*72e0*/  FFMA.FTZ R143, R143, c[0x0][0x23c], -R54.reuse ;  /* 0x00008f008f8f7a23 */ /* 0x100fe20000010836 */
[----:B------:R-:W-:Y:S01]  /*72f0*/  FMNMX.FTZ R8, R58, R8, !PT ;  /* 0x000000083a087209 */ /* 0x000fe20007810000 */
[--C-:B------:R-:W-:Y:S01]  /*7300*/  FFMA.FTZ R142, R142, c[0x0][0x23c], -R54.reuse ;  /* 0x00008f008e8e7a23 */ /* 0x100fe20000010836 */
[----:B------:R-:W-:Y:S01]  /*7310*/  FMNMX.FTZ R7, R174, R7, !PT ;  /* 0x00000007ae077209 */ /* 0x000fe20007810000 */
[----:B------:R-:W-:Y:S01]  /*7320*/  MUFU.EX2 R36, R36 ;  /* 0x0000002400247308 */ /* 0x000fe20000000800 */
[--C-:B------:R-:W-:Y:S01]  /*7330*/  HSET2.LE.AND R5, R5, R41.reuse, PT ;  /* 0x0000002905057233 */ /* 0x100fe20003803000 */
[----:B------:R-:W-:Y:S01]  /*7340*/  FMNMX.FTZ R8, R175, R8, !PT ;  /* 0x00000008af087209 */ /* 0x000fe20007810000 */
[--C-:B------:R-:W-:Y:S01]  /*7350*/  HSET2.LE.AND R4, R4, R41.reuse, PT ;  /* 0x0000002904047233 */ /* 0x100fe20003803000 */
[----:B------:R-:W-:Y:S01]  /*7360*/  FMNMX.FTZ R66, R178, R7, !PT ;  /* 0x00000007b2427209 */ /* 0x000fe20007810000 */
[--C-:B------:R-:W-:Y:S01]  /*7370*/  HSET2.LE.AND R20, R20, R41.reuse, PT ;  /* 0x0000002914147233 */ /* 0x100fe20003803000 */
[----:B---3--:R-:W-:Y:S01]  /*7380*/  F2FP.BF16.PACK_AB R22, R30, R31 ;  /* 0x0000001f1e16723e */ /* 0x008fe200000010ff */
[----:B------:R-:W-:Y:S01]  /*7390*/  HSET2.LE.AND R21, R21, R41, PT ;  /* 0x0000002915157233 */ /* 0x000fe20003803000 */
[----:B------:R-:W1:Y:S01]  /*73a0*/  MUFU.EX2 R35, R35 ;  /* 0x0000002300237308 */ /* 0x000e620000000800 */
[----:B----4-:R-:W-:Y:S01]  /*73b0*/  F2FP.BF16.PACK_AB R23, R28, R29 ;  /* 0x0000001d1c17723e */ /* 0x010fe200000010ff */
[--C-:B------:R-:W-:Y:S01]  /*73c0*/  FFMA.FTZ R140, R140, c[0x0][0x23c], -R54.reuse ;  /* 0x00008f008c8c7a23 */ /* 0x100fe20000010836 */
[----:B------:R-:W-:Y:S01]  /*73d0*/  FMNMX.FTZ R8, R224, R8, !PT ;  /* 0x00000008e0087209 */ /* 0x000fe20007810000 */
[--C-:B------:R-:W-:Y:S01]  /*73e0*/  FFMA.FTZ R144, R144, c[0x0][0x23c], -R54.reuse ;  /* 0x00008f0090907a23 */ /* 0x100fe20000010836 */
[----:B------:R-:W-:Y:S01]  /*73f0*/  FMNMX.FTZ R66, R150, R66, !PT ;  /* 0x0000004296427209 */ /* 0x000fe20007810000 */
[--C-:B------:R-:W-:Y:S01]  /*7400*/  FFMA.FTZ R43, R43, c[0x0][0x23c], -R54.reuse ;  /* 0x00008f002b2b7a23 */ /* 0x100fe20000010836 */
[----:B------:R-:W-:Y:S01]  /*7410*/  LOP3.LUT R22, R5, R22, RZ, 0xc0, !PT ;  /* 0x0000001605167212 */ /* 0x000fe200078ec0ff */
[----:B------:R3:W4:Y:S01]  /*7420*/  MUFU.EX2 R38, R6 ;  /* 0x0000000600267308 */ /* 0x0007220000000800 */
[----:B------:R-:W-:Y:S01]  /*7430*/  LOP3.LUT R23, R4, R23, RZ, 0xc0, !PT ;  /* 0x0000001704177212 */ /* 0x000fe200078ec0ff */
[--C-:B------:R-:W-:Y:S01]  /*7440*/  FFMA.FTZ R53, R53, c[0x0][0x23c], -R54.reuse ;  /* 0x00008f0035357a23 */ /* 0x100fe20000010836 */
[----:B------:R-:W-:Y:S01]  /*7450*/  F2FP.BF16.PACK_AB R5, R32, R33 ;  /* 0x000000212005723e */ /* 0x000fe200000010ff */
[----:B------:R-:W-:Y:S01]  /*7460*/  FFMA.FTZ R137, R137, c[0x0][0x23c], -R139 ;  /* 0x00008f0089897a23 */ /* 0x000fe2000001088b */
[----:B------:R-:W-:Y:S01]  /*7470*/  FMNMX.FTZ R25, R160, R8, !PT ;  /* 0x00000008a0197209 */ /* 0x000fe20007810000 */
[--C-:B------:R-:W-:Y:S01]  /*7480*/  FFMA.FTZ R48, R48, c[0x0][0x23c], -R54.reuse ;  /* 0x00008f0030307a23 */ /* 0x100fe20000010836 */
[----:B------:R-:W-:Y:S01]  /*7490*/  FMNMX.FTZ R66, R151, R66, !PT ;  /* 0x0000004297427209 */ /* 0x000fe20007810000 */
[----:B------:R-:W-:Y:S01]  /*74a0*/  LDSM.16.MT88.4 R8, [R185+0x6000] ;  /* 0x00600000b908783b */ /* 0x000fe20000004200 */
[----:B-1----:R-:W-:Y:S01]  /*74b0*/  F2FP.BF16.PACK_AB R4, R35, R36 ;  /* 0x000000242304723e */ /* 0x002fe200000010ff */
[----:B------:R-:W-:Y:S01]  /*74c0*/  MUFU.EX2 R146, R146 ;  /* 0x0000009200927308 */ /* 0x000fe20000000800 */
[----:B------:R-:W-:Y:S01]  /*74d0*/  LOP3.LUT R20, R20, R5, RZ, 0xc0, !PT ;  /* 0x0000000514147212 */ /* 0x000fe200078ec0ff */
[----:B------:R-:W-:Y:S01]  /*74e0*/  FFMA.FTZ R49, R49, c[0x0][0x23c], -R54 ;  /* 0x00008f0031317a23 */ /* 0x000fe20000010836 */
[----:B------:R-:W-:-:S02]  /*74f0*/  LOP3.LUT R21, R21, R4, RZ, 0xc0, !PT ;  /* 0x0000000415157212 */ /* 0x000fc400078ec0ff */
[----:B------:R-:W-:Y:S01]  /*7500*/  FMNMX.FTZ R25, R161, R25, !PT ;  /* 0x00000019a1197209 */ /* 0x000fe20007810000 */
[----:B---3--:R-:W-:Y:S01]  /*7510*/  LDSM.16.MT88.4 R4, [R184+0x6000] ;  /* 0x00600000b804783b */ /* 0x008fe20000004200 */
[----:B------:R-:W-:Y:S01]  /*7520*/  FMNMX.FTZ R66, R156, R66, !PT ;  /* 0x000000429c427209 */ /* 0x000fe20007810000 */
[-C--:B----4-:R-:W-:Y:S01]  /*7530*/  FMUL.FTZ R124, R124, R38.reuse ;  /* 0x000000267c7c7220 */ /* 0x090fe20000410000 */
[----:B------:R-:W-:Y:S01]  /*7540*/  FSEL R37, R2, RZ, P0 ;  /* 0x000000ff02257208 */ /* 0x000fe20000000000 */
[-C--:B------:R-:W-:Y:S01]  /*7550*/  FMUL.FTZ R125, R125, R38.reuse ;  /* 0x000000267d7d7220 */ /* 0x080fe20000410000 */
        /* <DEDUP_REMOVED lines=8> */
[----:B------:R-:W-:Y:S01]  /*75e0*/  FMNMX.FTZ R25, R60, R25, !PT ;  /* 0x000000193c197209 */ /* 0x000fe20007810000 */
[----:B------:R-:W-:Y:S01]  /*75f0*/  FMUL.FTZ R68, R68, R38 ;  /* 0x0000002644447220 */ /* 0x000fe20000410000 */
[----:B------:R-:W-:Y:S01]  /*7600*/  FMNMX.FTZ R66, R63, R66, !PT ;  /* 0x000000423f427209 */ /* 0x000fe20007810000 */
[----:B------:R-:W-:Y:S01]  /*7610*/  FMUL.FTZ R69, R69, R38 ;  /* 0x0000002645457220 */ /* 0x000fe20000410000 */
[----:B------:R-:W-:Y:S01]  /*7620*/  FMNMX.FTZ R25, R61, R25, !PT ;  /* 0x000000193d197209 */ /* 0x000fe20007810000 */
[----:B------:R-:W1:Y:S01]  /*7630*/  MUFU.EX2 R37, R37 ;  /* 0x0000002500257308 */ /* 0x000e620000000800 */
[----:B------:R-:W-:Y:S01]  /*7640*/  FMNMX.FTZ R66, R50, R66, !PT ;  /* 0x0000004232427209 */ /* 0x000fe20007810000 */
[-C--:B------:R-:W-:Y:S01]  /*7650*/  FMUL.FTZ R72, R72, R38.reuse ;  /* 0x0000002648487220 */ /* 0x080fe20000410000 */
[----:B------:R-:W-:Y:S01]  /*7660*/  FMNMX.FTZ R25, R56, R25, !PT ;  /* 0x0000001938197209 */ /* 0x000fe20007810000 */
[----:B------:R-:W-:Y:S01]  /*7670*/  FMUL.FTZ R73, R73, R38 ;  /* 0x0000002649497220 */ /* 0x000fe20000410000 */
        /* <DEDUP_REMOVED lines=9> */
[----:B------:R-:W-:Y:S01]  /*7710*/  FMUL.FTZ R88, R88, R38 ;  /* 0x0000002658587220 */ /* 0x000fe20000410000 */
[----:B------:R-:W-:Y:S01]  /*7720*/  FMNMX.FTZ R25, R45, R25, !PT ;  /* 0x000000192d197209 */ /* 0x000fe20007810000 */
[-C--:B-1----:R-:W-:Y:S01]  /*7730*/  FMUL.FTZ R126, R126, R37.reuse ;  /* 0x000000257e7e7220 */ /* 0x082fe20000410000 */
        /* <DEDUP_REMOVED lines=8> */
[----:B------:R-:W-:Y:S01]  /*77c0*/  HMMA.16816.F32.BF16 R124, R20, R16, R124 ;  /* 0x00000010147c723c */ /* 0x000fe2000004187c */
[-C--:B------:R-:W-:Y:S01]  /*77d0*/  FMUL.FTZ R71, R71, R37.reuse ;  /* 0x0000002547477220 */ /* 0x080fe20000410000 */
[----:B------:R-:W-:Y:S01]  /*77e0*/  MUFU.EX2 R163, R163 ;  /* 0x000000a300a37308 */ /* 0x000fe20000000800 */
[-C--:B------:R-:W-:Y:S01]  /*77f0*/  FMUL.FTZ R74, R74, R37.reuse ;  /* 0x000000254a4a7220 */ /* 0x080fe20000410000 */
[----:B------:R-:W1:Y:S01]  /*7800*/  SHFL.BFLY PT, R26, R25, 0x2, 0x1f ;  /* 0x0c401f00191a7f89 */ /* 0x000e6200000e0000 */
[----:B------:R-:W-:-:S02]  /*7810*/  FMUL.FTZ R75, R75, R37 ;  /* 0x000000254b4b7220 */ /* 0x000fc40000410000 */
[-C--:B------:R-:W-:Y:S01]  /*7820*/  FMUL.FTZ R82, R82, R37.reuse ;  /* 0x0000002552527220 */ /* 0x080fe20000410000 */
[C---:B------:R-:W-:Y:S01]  /*7830*/  HMMA.16816.F32.BF16 R120, R20.reuse, R18, R120 ;  /* 0x000000121478723c */ /* 0x040fe20000041878 */
[-C--:B------:R-:W-:Y:S01]  /*7840*/  FMUL.FTZ R83, R83, R37.reuse ;  /* 0x0000002553537220 */ /* 0x080fe20000410000 */
[----:B------:R-:W-:Y:S01]  /*7850*/  MUFU.EX2 R153, R153 ;  /* 0x0000009900997308 */ /* 0x000fe20000000800 */
[-C--:B------:R-:W-:Y:S02]  /*7860*/  FMUL.FTZ R106, R106, R37.reuse ;  /* 0x000000256a6a7220 */ /* 0x080fe40000410000 */
[-C--:B------:R-:W-:Y:S02]  /*7870*/  FMUL.FTZ R107, R107, R37.reuse ;  /* 0x000000256b6b7220 */ /* 0x080fe40000410000 */
[----:B------:R-:W-:Y:S01]  /*7880*/  FMUL.FTZ R89, R89, R38 ;  /* 0x0000002659597220 */ /* 0x000fe20000410000 */
[----:B--2---:R-:W-:Y:S01]  /*7890*/  HMMA.16816.F32.BF16 R68, R20, R12, R68 ;  /* 0x0000000c1444723c */ /* 0x004fe20000041844 */
[-C--:B------:R-:W-:Y:S01]  /*78a0*/  FMUL.FTZ R90, R90, R37.reuse ;  /* 0x000000255a5a7220 */ /* 0x080fe20000410000 */
[----:B------:R-:W-:Y:S01]  /*78b0*/  MUFU.EX2 R145, R145 ;  /* 0x0000009100917308 */ /* 0x000fe20000000800 */
[----:B------:R-:W-:-:S02]  /*78c0*/  FMUL.FTZ R91, R91, R37 ;  /* 0x000000255b5b7220 */ /* 0x000fc40000410000 */
[-C--:B------:R-:W-:Y:S02]  /*78d0*/  FMUL.FTZ R92, R92, R38.reuse ;  /* 0x000000265c5c7220 */ /* 0x080fe40000410000 */
[----:B------:R-:W-:Y:S01]  /*78e0*/  FMUL.FTZ R93, R93, R38 ;  /* 0x000000265d5d7220 */ /* 0x000fe20000410000 */
[C---:B------:R-:W-:Y:S01]  /*78f0*/  HMMA.16816.F32.BF16 R72, R20.reuse, R14, R72 ;  /* 0x0000000e1448723c */ /* 0x040fe20000041848 */
[-C--:B------:R-:W-:Y:S01]  /*7900*/  FMUL.FTZ R94, R94, R37.reuse ;  /* 0x000000255e5e7220 */ /* 0x080fe20000410000 */
[----:B------:R-:W-:Y:S01]  /*7910*/  MUFU.EX2 R149, R149 ;  /* 0x0000009500957308 */ /* 0x000fe20000000800 */
[-C--:B------:R-:W-:Y:S01]  /*7920*/  FMUL.FTZ R95, R95, R37.reuse ;  /* 0x000000255f5f7220 */ /* 0x080fe20000410000 */
[----:B-1----:R-:W-:Y:S01]  /*7930*/  FMNMX.FTZ R26, R25, R26, !PT ;  /* 0x0000001a191a7209 */ /* 0x002fe20007810000 */
[----:B------:R-:W-:Y:S02]  /*7940*/  FFMA.FTZ R33, R219, R38, R33 ;  /* 0x00000026db217223 */ /* 0x000fe40000010021 */
[----:B------:R-:W-:Y:S01]  /*7950*/  FFMA.FTZ R36, R218, R37, R36 ;  /* 0x00000025da247223 */ /* 0x000fe20000010024 */
[----:B------:R-:W-:Y:S01]  /*7960*/  HMMA.16816.F32.BF16 R80, R20, R8, R80 ;  /* 0x000000081450723c */ /* 0x000fe20000041850 */
[----:B------:R-:W1:Y:S01]  /*7970*/  SHFL.BFLY PT, R177, R26, 0x1, 0x1f ;  /* 0x0c201f001ab17f89 */ /* 0x000e6200000e0000 */
[----:B------:R-:W-:Y:S01]  /*7980*/  MUFU.EX2 R158, R158 ;  /* 0x0000009e009e7308 */ /* 0x000fe20000000800 */
[----:B------:R-:W-:-:S02]  /*7990*/  FADD.FTZ R33, R32, R33 ;  /* 0x0000002120217221 */ /* 0x000fc40000010000 */
[----:B------:R-:W-:Y:S02]  /*79a0*/  FADD.FTZ R36, R35, R36 ;  /* 0x0000002423247221 */ /* 0x000fe40000010000 */
[----:B------:R-:W-:Y:S01]  /*79b0*/  FADD.FTZ R33, R31, R33 ;  /* 0x000000211f217221 */ /* 0x000fe20000010000 */
[----:B------:R-:W-:Y:S01]  /*79c0*/  HMMA.16816.F32.BF16 R104, R20, R10, R104 ;  /* 0x0000000a1468723c */ /* 0x000fe20000041868 */
[----:B------:R-:W-:Y:S01]  /*79d0*/  FADD.FTZ R36, R29, R36 ;  /* 0x000000241d247221 */ /* 0x000fe20000010000 */
[----:B------:R-:W-:Y:S01]  /*79e0*/  MUFU.EX2 R157, R157 ;  /* 0x0000009d009d7308 */ /* 0x000fe20000000800 */
[----:B------:R-:W-:Y:S02]  /*79f0*/  FADD.FTZ R33, R30, R33 ;  /* 0x000000211e217221 */ /* 0x000fe40000010000 */
[----:B------:R-:W-:-:S03]  /*7a00*/  FADD.FTZ R36, R28, R36 ;  /* 0x000000241c247221 */ /* 0x000fc60000010000 */
[C---:B------:R-:W-:Y:S02]  /*7a10*/  HMMA.16816.F32.BF16 R88, R20.reuse, R4, R88 ;  /* 0x000000041458723c */ /* 0x040fe40000041858 */
[----:B------:R-:W-:Y:S06]  /*7a20*/  MUFU.EX2 R143, R143 ;  /* 0x0000008f008f7308 */ /* 0x000fec0000000800 */
[----:B------:R-:W-:Y:S01]  /*7a30*/  HMMA.16816.F32.BF16 R92, R20, R6, R92 ;  /* 0x00000006145c723c */ /* 0x000fe2000004185c */
[----:B------:R-:W2:Y:S01]  /*7a40*/  SHFL.BFLY PT, R20, R66, 0x2, 0x1f ;  /* 0x0c401f0042147f89 */ /* 0x000ea200000e0000 */
[----:B-1----:R-:W-:Y:S01]  /*7a50*/  FMNMX.FTZ R177, R26, R177, !PT ;  /* 0x000000b11ab17209 */ /* 0x002fe20007810000 */
[----:B------:R-:W-:Y:S03]  /*7a60*/  MUFU.EX2 R142, R142 ;  /* 0x0000008e008e7308 */ /* 0x000fe60000000800 */
[C---:B------:R-:W-:Y:S01]  /*7a70*/  FSETP.NEU.FTZ.AND P1, PT, R177.reuse, -INF , PT ;  /* 0xff800000b100780b */ /* 0x040fe20003f3d000 */
[----:B------:R-:W-:Y:S01]  /*7a80*/  FMUL.FTZ R148, R177, c[0x0][0x23c] ;  /* 0x00008f00b1947a20 */ /* 0x000fe20000410000 */
[----:B------:R-:W-:Y:S01]  /*7a90*/  LOP3.LUT R21, R65, UR15, R170, 0x96, !PT ;  /* 0x0000000f41157c12 */ /* 0x000fe2000f8e96aa */
[----:B------:R-:W-:-:S02]  /*7aa0*/  IMAD.WIDE.U32 R64, R64, -0x2daee0ad, RZ ;  /* 0xd2511f5340407825 */ /* 0x000fc400078e00ff */
[----:B------:R-:W-:Y:S01]  /*7ab0*/  MUFU.EX2 R140, R140 ;  /* 0x0000008c008c7308 */ /* 0x000fe20000000800 */
[----:B------:R-:W-:Y:S01]  /*7ac0*/  FSEL R148, R148, RZ, P1 ;  /* 0x000000ff94947208 */ /* 0x000fe20000800000 */
[----:B------:R-:W-:-:S04]  /*7ad0*/  IMAD.WIDE.U32 R250, R21, -0x2daee0ad, RZ ;  /* 0xd2511f5315fa7825 */ /* 0x000fc800078e00ff */
[----:B------:R-:W-:Y:S01]  /*7ae0*/  FFMA.FTZ R132, R59, c[0x0][0x23c], -R148 ;  /* 0x00008f003b847a23 */ /* 0x000fe20000010894 */
[----:B------:R-:W-:Y:S01]  /*7af0*/  LOP3.LUT R21, R251, UR12, R242, 0x96, !PT ;  /* 0x0000000cfb157c12 */ /* 0x000fe2000f8e96f2 */
[----:B------:R-:W-:Y:S01]  /*7b00*/  FFMA.FTZ R67, R58, c[0x0][0x23c], -R148 ;  /* 0x00008f003a437a23 */ /* 0x000fe20000010894 */
[----:B------:R-:W-:Y:S01]  /*7b10*/  LOP3.LUT R250, R65, UR10, R250, 0x96, !PT ;  /* 0x0000000a41fa7c12 */ /* 0x000fe2000f8e96fa */
[----:B------:R-:W-:Y:S01]  /*7b20*/  FFMA.FTZ R65, R224, c[0x0][0x23c], -R148 ;  /* 0x00008f00e0417a23 */ /* 0x000fe20000010894 */
[----:B------:R-:W-:Y:S01]  /*7b30*/  MUFU.EX2 R144, R144 ;  /* 0x0000009000907308 */ /* 0x000fe20000000800 */
[----:B------:R-:W-:Y:S01]  /*7b40*/  IMAD.WIDE.U32 R246, R21, -0x326172a9, RZ ;  /* 0xcd9e8d5715f67825 */ /* 0x000fe200078e00ff */
[----:B--2---:R-:W-:-:S03]  /*7b50*/  FMNMX.FTZ R66, R66, R20, !PT ;  /* 0x0000001442427209 */ /* 0x004fc60007810000 */
[----:B------:R-:W-:Y:S01]  /*7b60*/  IMAD.WIDE.U32 R250, R250, -0x326172a9, RZ ;  /* 0xcd9e8d57fafa7825 */ /* 0x000fe200078e00ff */
[----:B------:R-:W-:Y:S01]  /*7b70*/  LOP3.LUT R21, R247, UR11, R240, 0x96, !PT ;  /* 0x0000000bf7157c12 */ /* 0x000fe2000f8e96f0 */
[----:B------:R-:W1:Y:S01]  /*7b80*/  SHFL.BFLY PT, R176, R66, 0x1, 0x1f ;  /* 0x0c201f0042b07f89 */ /* 0x000e6200000e0000 */
[----:B------:R-:W-:Y:S02]  /*7b90*/  MUFU.EX2 R65, R65 ;  /* 0x0000004100417308 */ /* 0x000fe40000000800 */
[----:B------:R-:W-:Y:S01]  /*7ba0*/  LOP3.LUT R246, R251, UR9, R246, 0x96, !PT ;  /* 0x00000009fbf67c12 */ /* 0x000fe2000f8e96f6 */
[----:B------:R-:W-:-:S04]  /*7bb0*/  IMAD.WIDE.U32 R20, R21, -0x2daee0ad, RZ ;  /* 0xd2511f5315147825 */ /* 0x000fc800078e00ff */
[----:B------:R-:W-:Y:S01]  /*7bc0*/  IMAD.WIDE.U32 R246, R246, -0x2daee0ad, RZ ;  /* 0xd2511f53f6f67825 */ /* 0x000fe200078e00ff */
[----:B------:R-:W-:Y:S01]  /*7bd0*/  LOP3.LUT R248, R21, UR8, R64, 0x96, !PT ;  /* 0x0000000815f87c12 */ /* 0x000fe2000f8e9640 */
[----:B------:R-:W-:Y:S02]  /*7be0*/  MUFU.EX2 R132, R132 ;  /* 0x0000008400847308 */ /* 0x000fe40000000800 */
[----:B------:R-:W-:Y:S01]  /*7bf0*/  FFMA.FTZ R160, R160, c[0x0][0x23c], -R148 ;  /* 0x00008f00a0a07a23 */ /* 0x000fe20000010894 */
[----:B------:R-:W-:Y:S01]  /*7c00*/  LOP3.LUT R20, R247, UR6, R20, 0x96, !PT ;  /* 0x00000006f7147c12 */ /* 0x000fe2000f8e9614 */
[----:B------:R-:W-:-:S04]  /*7c10*/  IMAD.WIDE.U32 R248, R248, -0x326172a9, RZ ;  /* 0xcd9e8d57f8f87825 */ /* 0x000fc800078e00ff */
[----:B------:R-:W-:Y:S01]  /*7c20*/  IMAD.WIDE.U32 R22, R20, -0x326172a9, RZ ;  /* 0xcd9e8d5714167825 */ /* 0x000fe200078e00ff */
[----:B------:R-:W-:Y:S03]  /*7c30*/  MUFU.EX2 R67, R67 ;  /* 0x0000004300437308 */ /* 0x000fe60000000800 */
[--C-:B------:R-:W-:Y:S01]  /*7c40*/  FFMA.FTZ R56, R56, c[0x0][0x23c], -R148.reuse ;  /* 0x00008f0038387a23 */ /* 0x100fe20000010894 */
[C---:B------:R-:W-:Y:S01]  /*7c50*/  LOP3.LUT R20, R22.reuse, 0xffff, RZ, 0xc0, !PT ;  /* 0x0000ffff16147812 */ /* 0x040fe200078ec0ff */
[--C-:B------:R-:W-:Y:S01]  /*7c60*/  FFMA.FTZ R55, R55, c[0x0][0x23c], -R148.reuse ;  /* 0x00008f0037377a23 */ /* 0x100fe20000010894 */
[----:B------:R-:W-:Y:S01]  /*7c70*/  LOP3.LUT R21, R22, 0xff, RZ, 0xc0, !PT ;  /* 0x000000ff16157812 */ /* 0x000fe200078ec0ff */
[----:B------:R-:W-:Y:S01]  /*7c80*/  FFMA.FTZ R60, R60, c[0x0][0x23c], -R148 ;  /* 0x00008f003c3c7a23 */ /* 0x000fe20000010894 */
[----:B------:R-:W-:Y:S01]  /*7c90*/  SHF.R.U32.HI R20, RZ, 0x8, R20 ;  /* 0x00000008ff147819 */ /* 0x000fe20000011614 */
[----:B------:R-:W-:Y:S01]  /*7ca0*/  MUFU.EX2 R160, R160 ;  /* 0x000000a000a07308 */ /* 0x000fe20000000800 */
[----:B-1----:R-:W-:Y:S01]  /*7cb0*/  FMNMX.FTZ R176, R66, R176, !PT ;  /* 0x000000b042b07209 */ /* 0x002fe20007810000 */
[----:B------:R-:W-:Y:S01]  /*7cc0*/  FFMA.FTZ R66, R175, c[0x0][0x23c], -R148 ;  /* 0x00008f00af427a23 */ /* 0x000fe20000010894 */
[----:B------:R-:W-:Y:S01]  /*7cd0*/  PRMT R21, R21, 0x5410, R20 ;  /* 0x0000541015157816 */ /* 0x000fe20000000014 */
[----:B------:R-:W-:Y:S01]  /*7ce0*/  FFMA.FTZ R61, R61, c[0x0][0x23c], -R148 ;  /* 0x00008f003d3d7a23 */ /* 0x000fe20000010894 */
[--C-:B------:R-:W-:Y:S01]  /*7cf0*/  SHF.R.U32.HI R20, RZ, 0x10, R22.reuse ;  /* 0x00000010ff147819 */ /* 0x100fe20000011616 */
[----:B------:R-:W-:Y:S01]  /*7d00*/  FMUL.FTZ R141, R176, c[0x0][0x23c] ;  /* 0x00008f00b08d7a20 */ /* 0x000fe20000410000 */
[----:B------:R-:W-:Y:S01]  /*7d10*/  SHF.R.U32.HI R22, RZ, 0x18, R22 ;  /* 0x00000018ff167819 */ /* 0x000fe20000011616 */
[----:B------:R-:W1:Y:S01]  /*7d20*/  MUFU.EX2 R66, R66 ;  /* 0x0000004200427308 */ /* 0x000e620000000800 */
[----:B------:R-:W-:Y:S01]  /*7d30*/  LOP3.LUT R20, R20, 0xff, RZ, 0xc0, !PT ;  /* 0x000000ff14147812 */ /* 0x000fe200078ec0ff */
[--C-:B------:R-:W-:Y:S01]  /*7d40*/  HSET2.LE.AND R21, R21, R41.reuse, PT ;  /* 0x0000002915157233 */ /* 0x100fe20003803000 */
[----:B------:R-:W-:Y:S01]  /*7d50*/  FSETP.NEU.FTZ.AND P0, PT, R176, -INF , PT ;  /* 0xff800000b000780b */ /* 0x000fe20003f1d000 */
[----:B------:R-:W-:Y:S01]  /*7d60*/  FFMA.FTZ R44, R44, c[0x0][0x23c], -R148 ;  /* 0x00008f002c2c7a23 */ /* 0x000fe20000010894 */
[----:B------:R-:W-:Y:S01]  /*7d70*/  PRMT R20, R20, 0x5410, R22 ;  /* 0x0000541014147816 */ /* 0x000fe20000000016 */
[----:B------:R-:W-:Y:S01]  /*7d80*/  FFMA.FTZ R45, R45, c[0x0][0x23c], -R148 ;  /* 0x00008f002d2d7a23 */ /* 0x000fe20000010894 */
[----:B------:R-:W-:Y:S01]  /*7d90*/  LOP3.LUT R22, R23, UR16, R248, 0x96, !PT ;  /* 0x0000001017167c12 */ /* 0x000fe2000f8e96f8 */
[----:B------:R-:W-:Y:S01]  /*7da0*/  MUFU.EX2 R56, R56 ;  /* 0x0000003800387308 */ /* 0x000fe20000000800 */
[----:B------:R-:W-:Y:S01]  /*7db0*/  FSEL R141, R141, RZ, P0 ;  /* 0x000000ff8d8d7208 */ /* 0x000fe20000000000 */
[----:B------:R-:W-:Y:S01]  /*7dc0*/  HSET2.LE.AND R20, R20, R41, PT ;  /* 0x0000002914147233 */ /* 0x000fe20003803000 */
[----:B------:R-:W-:Y:S01]  /*7dd0*/  LOP3.LUT R25, R22, 0xffff, RZ, 0xc0, !PT ;  /* 0x0000ffff16197812 */ /* 0x000fe200078ec0ff */
[----:B------:R-:W-:Y:S01]  /*7de0*/  FFMA.FTZ R40, R40, c[0x0][0x23c], -R148 ;  /* 0x00008f0028287a23 */ /* 0x000fe20000010894 */
[----:B------:R-:W-:Y:S01]  /*7df0*/  LOP3.LUT R23, R22, 0xff, RZ, 0xc0, !PT ;  /* 0x000000ff16177812 */ /* 0x000fe200078ec0ff */
[----:B------:R-:W-:Y:S01]  /*7e00*/  FFMA.FTZ R59, R174, c[0x0][0x23c], -R141 ;  /* 0x00008f00ae3b7a23 */ /* 0x000fe2000001088d */
[----:B------:R-:W-:Y:S01]  /*7e10*/  SHF.R.U32.HI R25, RZ, 0x8, R25 ;  /* 0x00000008ff197819 */ /* 0x000fe20000011619 */
[--C-:B------:R-:W-:Y:S01]  /*7e20*/  FFMA.FTZ R58, R178, c[0x0][0x23c], -R141.reuse ;  /* 0x00008f00b23a7a23 */ /* 0x100fe2000001088d */
[--C-:B------:R-:W-:Y:S01]  /*7e30*/  SHF.R.U32.HI R26, RZ, 0x18, R22.reuse ;  /* 0x00000018ff1a7819 */ /* 0x100fe20000011616 */
[----:B------:R-:W-:Y:S01]  /*7e40*/  FFMA.FTZ R64, R154, c[0x0][0x23c], -R141 ;  /* 0x00008f009a407a23 */ /* 0x000fe2000001088d */
[----:B------:R-:W-:Y:S01]  /*7e50*/  PRMT R25, R23, 0x5410, R25 ;  /* 0x0000541017197816 */ /* 0x000fe20000000019 */
[----:B------:R-:W-:Y:S01]  /*7e60*/  MUFU.EX2 R59, R59 ;  /* 0x0000003b003b7308 */ /* 0x000fe20000000800 */
[----:B------:R-:W-:Y:S01]  /*7e70*/  SHF.R.U32.HI R23, RZ, 0x10, R22 ;  /* 0x00000010ff177819 */ /* 0x000fe20000011616 */
[----:B------:R-:W-:Y:S01]  /*7e80*/  FFMA.FTZ R133, R155, c[0x0][0x23c], -R141 ;  /* 0x00008f009b857a23 */ /* 0x000fe2000001088d */
[----:B------:R-:W-:Y:S01]  /*7e90*/  FSEL R22, R177, RZ, P1 ;  /* 0x000000ffb1167208 */ /* 0x000fe20000800000 */
[--C-:B------:R-:W-:Y:S01]  /*7ea0*/  FFMA.FTZ R155, R165, c[0x0][0x23c], -R54.reuse ;  /* 0x00008f00a59b7a23 */ /* 0x100fe20000010836 */
[----:B------:R-:W-:Y:S01]  /*7eb0*/  LOP3.LUT R23, R23, 0xff, RZ, 0xc0, !PT ;  /* 0x000000ff17177812 */ /* 0x000fe200078ec0ff */
[----:B------:R-:W-:Y:S01]  /*7ec0*/  FFMA.FTZ R154, R166, c[0x0][0x23c], -R54 ;  /* 0x00008f00a69a7a23 */ /* 0x000fe20000010836 */
[----:B------:R-:W-:Y:S01]  /*7ed0*/  LOP3.LUT R248, R249, UR7, R250, 0x96, !PT ;  /* 0x00000007f9f87c12 */ /* 0x000fe2000f8e96fa */
[----:B------:R-:W2:Y:S01]  /*7ee0*/  MUFU.EX2 R58, R58 ;  /* 0x0000003a003a7308 */ /* 0x000ea20000000800 */
[----:B------:R-:W-:Y:S01]  /*7ef0*/  PRMT R26, R23, 0x5410, R26 ;  /* 0x00005410171a7816 */ /* 0x000fe2000000001a */
[----:B------:R-:W-:Y:S01]  /*7f00*/  FADD.FTZ R22, R136, -R22 ;  /* 0x8000001688167221 */ /* 0x000fe20000010000 */
[----:B------:R-:W-:Y:S01]  /*7f10*/  FSEL R23, R176, RZ, P0 ;  /* 0x000000ffb0177208 */ /* 0x000fe20000000000 */
[----:B------:R-:W-:Y:S01]  /*7f20*/  FFMA.FTZ R136, R169, c[0x0][0x23c], -R139 ;  /* 0x00008f00a9887a23 */ /* 0x000fe2000001088b */
[----:B------:R-:W-:Y:S01]  /*7f30*/  IADD3 R174, R179, 0x1, RZ ;  /* 0x00000001b3ae7810 */ /* 0x000fe20007ffe0ff */
[----:B------:R-:W-:Y:S01]  /*7f40*/  FFMA.FTZ R165, R161, c[0x0][0x23c], -R148 ;  /* 0x00008f00a1a57a23 */ /* 0x000fe20000010894 */
[----:B------:R-:W-:Y:S01]  /*7f50*/  ISETP.GE.AND P0, PT, R217, 0x3, PT ;  /* 0x00000003d900780c */ /* 0x000fe20003f06270 */
[----:B------:R-:W-:Y:S01]  /*7f60*/  FADD.FTZ R23, R135, -R23 ;  /* 0x8000001787177221 */ /* 0x000fe20000010000 */
[----:B------:R-:W-:Y:S01]  /*7f70*/  MUFU.EX2 R64, R64 ;  /* 0x0000004000407308 */ /* 0x000fe20000000800 */
[----:B------:R-:W-:Y:S01]  /*7f80*/  FMUL.FTZ R135, R22, c[0x0][0x23c] ;  /* 0x00008f0016877a20 */ /* 0x000fe20000410000 */
[----:B-1----:R-:W-:Y:S01]  /*7f90*/  F2FP.BF16.PACK_AB R22, R65, R66 ;  /* 0x000000424116723e */ /* 0x002fe200000010ff */
[----:B------:R-:W-:Y:S01]  /*7fa0*/  FMUL.FTZ R134, R23, c[0x0][0x23c] ;  /* 0x00008f0017867a20 */ /* 0x000fe20000410000 */
[----:B------:R-:W-:Y:S01]  /*7fb0*/  LOP3.LUT R174, R227, UR21, R174, 0x96, !PT ;  /* 0x00000015e3ae7c12 */ /* 0x000fe2000f8e96ae */
[--C-:B------:R-:W-:Y:S01]  /*7fc0*/  FFMA.FTZ R161, R162, c[0x0][0x23c], -R148.reuse ;  /* 0x00008f00a2a17a23 */ /* 0x100fe20000010894 */
[----:B------:R-:W-:Y:S01]  /*7fd0*/  LOP3.LUT R22, R21, R22, RZ, 0xc0, !PT ;  /* 0x0000001615167212 */ /* 0x000fe200078ec0ff */
[----:B------:R-:W-:Y:S01]  /*7fe0*/  FFMA.FTZ R162, R164, c[0x0][0x23c], -R148 ;  /* 0x00008f00a4a27a23 */ /* 0x000fe20000010894 */
[----:B------:R-:W1:Y:S01]  /*7ff0*/  MUFU.EX2 R133, R133 ;  /* 0x0000008500857308 */ /* 0x000e620000000800 */
[----:B--2---:R-:W-:Y:S01]  /*8000*/  F2FP.BF16.PACK_AB R23, R58, R59 ;  /* 0x0000003b3a17723e */ /* 0x004fe200000010ff */
[----:B------:R-:W-:Y:S01]  /*8010*/  IMAD.WIDE.U32 R248, R248, -0x2daee0ad, RZ ;  /* 0xd2511f53f8f87825 */ /* 0x000fe200078e00ff */
[----:B------:R-:W-:-:S02]  /*8020*/  F2FP.BF16.PACK_AB R21, R67, R132 ;  /* 0x000000844315723e */ /* 0x000fc400000010ff */
[----:B------:R-:W-:Y:S01]  /*8030*/  LOP3.LUT R23, R20, R23, RZ, 0xc0, !PT ;  /* 0x0000001714177212 */ /* 0x000fe200078ec0ff */
[--C-:B------:R-:W-:Y:S01]  /*8040*/  HSET2.LE.AND R20, R25, R41.reuse, PT ;  /* 0x0000002919147233 */ /* 0x100fe20003803000 */
[--C-:B------:R-:W-:Y:S01]  /*8050*/  FFMA.FTZ R156, R156, c[0x0][0x23c], -R141.reuse ;  /* 0x00008f009c9c7a23 */ /* 0x100fe2000001088d */
[----:B------:R-:W2:Y:S01]  /*8060*/  MUFU.EX2 R135, R135 ;  /* 0x0000008700877308 */ /* 0x000ea20000000800 */
[--C-:B------:R-:W-:Y:S01]  /*8070*/  FFMA.FTZ R159, R159, c[0x0][0x23c], -R141.reuse ;  /* 0x00008f009f9f7a23 */ /* 0x100fe2000001088d */
[----:B------:R-:W-:Y:S01]  /*8080*/  LOP3.LUT R246, R249, UR17, R246, 0x96, !PT ;  /* 0x00000011f9f67c12 */ /* 0x000fe2000f8e96f6 */
[----:B------:R-:W-:Y:S01]  /*8090*/  FFMA.FTZ R150, R150, c[0x0][0x23c], -R141 ;  /* 0x00008f0096967a23 */ /* 0x000fe2000001088d */
[----:B------:R-:W-:Y:S01]  /*80a0*/  LOP3.LUT R20, R20, R21, RZ, 0xc0, !PT ;  /* 0x0000001514147212 */ /* 0x000fe200078ec0ff */
[----:B------:R-:W-:Y:S01]  /*80b0*/  HSET2.LE.AND R21, R26, R41, PT ;  /* 0x000000291a157233 */ /* 0x000fe20003803000 */
[----:B------:R-:W-:Y:S01]  /*80c0*/  LOP3.LUT R26, R27, UR7, R152, 0x96, !PT ;  /* 0x000000071b1a7c12 */ /* 0x000fe2000f8e9698 */
[----:B------:R-:W-:Y:S01]  /*80d0*/  FFMA.FTZ R152, R147, c[0x0][0x23c], -R139 ;  /* 0x00008f0093987a23 */ /* 0x000fe2000001088b */
[----:B------:R-:W3:Y:S01]  /*80e0*/  MUFU.EX2 R134, R134 ;  /* 0x0000008600867308 */ /* 0x000ee20000000800 */
[----:B-1----:R-:W-:Y:S01]  /*80f0*/  F2FP.BF16.PACK_AB R25, R133, R64 ;  /* 0x000000408519723e */ /* 0x002fe200000010ff */
[----:B------:R-:W-:Y:S01]  /*8100*/  FFMA.FTZ R151, R151, c[0x0][0x23c], -R141 ;  /* 0x00008f0097977a23 */ /* 0x000fe2000001088d */
[----:B------:R-:W-:Y:S01]  /*8110*/  LOP3.LUT R166, R246, 0xffff, RZ, 0xc0, !PT ;  /* 0x0000fffff6a67812 */ /* 0x000fe200078ec0ff */
[----:B------:R-:W-:Y:S01]  /*8120*/  IMAD.WIDE.U32 R26, R26, -0x2daee0ad, RZ ;  /* 0xd2511f531a1a7825 */ /* 0x000fe200078e00ff */
[----:B------:R-:W-:-:S02]  /*8130*/  LOP3.LUT R21, R21, R25, RZ, 0xc0, !PT ;  /* 0x0000001915157212 */ /* 0x000fc400078ec0ff */
[----:B------:R-:W-:Y:S01]  /*8140*/  SHF.R.U32.HI R164, RZ, 0x10, R246 ;  /* 0x00000010ffa47819 */ /* 0x000fe200000116f6 */
[-C--:B--2---:R-:W-:Y:S01]  /*8150*/  FMUL.FTZ R108, R108, R135.reuse ;  /* 0x000000876c6c7220 */ /* 0x084fe20000410000 */
[----:B------:R-:W-:Y:S01]  /*8160*/  MUFU.EX2 R136, R136 ;  /* 0x0000008800887308 */ /* 0x000fe20000000800 */
[-C--:B------:R-:W-:Y:S01]  /*8170*/  FMUL.FTZ R109, R109, R135.reuse ;  /* 0x000000876d6d7220 */ /* 0x080fe20000410000 */
[----:B------:R-:W-:Y:S01]  /*8180*/  SHF.R.U32.HI R166, RZ, 0x8, R166 ;  /* 0x00000008ffa67819 */ /* 0x000fe200000116a6 */
[-C--:B------:R-:W-:Y:S01]  /*8190*/  FMUL.FTZ R112, R112, R135.reuse ;  /* 0x0000008770707220 */ /* 0x080fe20000410000 */
[----:B------:R-:W-:Y:S01]  /*81a0*/  LOP3.LUT R164, R164, 0xff, RZ, 0xc0, !PT ;  /* 0x000000ffa4a47812 */ /* 0x000fe200078ec0ff */
[----:B------:R-:W-:Y:S02]  /*81b0*/  FMUL.FTZ R113, R113, R135 ;  /* 0x0000008771717220 */ /* 0x000fe40000410000 */
[-C--:B---3--:R-:W-:Y:S01]  /*81c0*/  FMUL.FTZ R110, R110, R134.reuse ;  /* 0x000000866e6e7220 */ /* 0x088fe20000410000 */
[----:B------:R-:W-:Y:S01]  /*81d0*/  MUFU.EX2 R155, R155 ;  /* 0x0000009b009b7308 */ /* 0x000fe20000000800 */
[----:B------:R-:W-:-:S02]  /*81e0*/  FMUL.FTZ R111, R111, R134 ;  /* 0x000000866f6f7220 */ /* 0x000fc40000410000 */
[-C--:B------:R-:W-:Y:S02]  /*81f0*/  FMUL.FTZ R114, R114, R134.reuse ;  /* 0x0000008672727220 */ /* 0x080fe40000410000 */
[-C--:B------:R-:W-:Y:S02]  /*8200*/  FMUL.FTZ R115, R115, R134.reuse ;  /* 0x0000008673737220 */ /* 0x080fe40000410000 */
[-C--:B------:R-:W-:Y:S01]  /*8210*/  FMUL.FTZ R84, R84, R135.reuse ;  /* 0x0000008754547220 */ /* 0x080fe20000410000 */
[----:B------:R-:W-:Y:S01]  /*8220*/  HMMA.16816.F32.BF16 R108, R20, R14, R108 ;  /* 0x0000000e146c723c */ /* 0x000fe2000004186c */
[----:B------:R-:W-:Y:S01]  /*8230*/  FMUL.FTZ R85, R85, R135 ;  /* 0x0000008755557220 */ /* 0x000fe20000410000 */
[----:B------:R-:W-:Y:S01]  /*8240*/  MUFU.EX2 R147, R171 ;  /* 0x000000ab00937308 */ /* 0x000fe20000000800 */
[-C--:B------:R-:W-:Y:S02]  /*8250*/  FMUL.FTZ R86, R86, R134.reuse ;  /* 0x0000008656567220 */ /* 0x080fe40000410000 */
[----:B------:R-:W-:-:S02]  /*8260*/  FMUL.FTZ R87, R87, R134 ;  /* 0x0000008657577220 */ /* 0x000fc40000410000 */
[-C--:B------:R-:W-:Y:S01]  /*8270*/  FMUL.FTZ R76, R76, R135.reuse ;  /* 0x000000874c4c7220 */ /* 0x080fe20000410000 */
[C---:B------:R-:W-:Y:S01]  /*8280*/  HMMA.16816.F32.BF16 R112, R20.reuse, R12, R112 ;  /* 0x0000000c1470723c */ /* 0x040fe20000041870 */
[-C--:B------:R-:W-:Y:S01]  /*8290*/  FMUL.FTZ R77, R77, R135.reuse ;  /* 0x000000874d4d7220 */ /* 0x080fe20000410000 */
[----:B------:R-:W-:Y:S01]  /*82a0*/  LOP3.LUT R14, R26, 0xffff, RZ, 0xc0, !PT ;  /* 0x0000ffff1a0e7812 */ /* 0x000fe200078ec0ff */
[-C--:B------:R-:W-:Y:S01]  /*82b0*/  FMUL.FTZ R78, R78, R134.reuse ;  /* 0x000000864e4e7220 */ /* 0x080fe20000410000 */
[----:B------:R-:W1:Y:S01]  /*82c0*/  MUFU.EX2 R152, R152 ;  /* 0x0000009800987308 */ /* 0x000e620000000800 */
[----:B------:R-:W-:Y:S02]  /*82d0*/  FMUL.FTZ R79, R79, R134 ;  /* 0x000000864f4f7220 */ /* 0x000fe40000410000 */
[----:B------:R-:W-:Y:S01]  /*82e0*/  LOP3.LUT R12, R27, UR17, R24, 0x96, !PT ;  /* 0x000000111b0c7c12 */ /* 0x000fe2000f8e9618 */
[----:B------:R-:W-:Y:S01]  /*82f0*/  HMMA.16816.F32.BF16 R84, R20, R10, R84 ;  /* 0x0000000a1454723c */ /* 0x000fe20000041854 */
[----:B------:R-:W-:Y:S01]  /*8300*/  SHF.R.U32.HI R13, RZ, 0x10, R26 ;  /* 0x00000010ff0d7819 */ /* 0x000fe2000001161a */
[-C--:B------:R-:W-:Y:S01]  /*8310*/  FMUL.FTZ R100, R100, R135.reuse ;  /* 0x0000008764647220 */ /* 0x080fe20000410000 */
[----:B------:R-:W-:Y:S01]  /*8320*/  SHF.R.U32.HI R15, RZ, 0x10, R12 ;  /* 0x00000010ff0f7819 */ /* 0x000fe2000001160c */
[----:B------:R-:W2:Y:S01]  /*8330*/  MUFU.EX2 R154, R154 ;  /* 0x0000009a009a7308 */ /* 0x000ea20000000800 */
[----:B------:R-:W-:-:S02]  /*8340*/  FMUL.FTZ R101, R101, R135 ;  /* 0x0000008765657220 */ /* 0x000fc40000410000 */
[----:B------:R-:W-:Y:S01]  /*8350*/  SHF.R.U32.HI R10, RZ, 0x8, R14 ;  /* 0x00000008ff0a7819 */ /* 0x000fe2000001160e */
[C---:B------:R-:W-:Y:S01]  /*8360*/  HMMA.16816.F32.BF16 R76, R20.reuse, R8, R76 ;  /* 0x00000008144c723c */ /* 0x040fe2000004184c */
[----:B------:R-:W-:Y:S01]  /*8370*/  LOP3.LUT R14, R12, 0xffff, RZ, 0xc0, !PT ;  /* 0x0000ffff0c0e7812 */ /* 0x000fe200078ec0ff */
[-C--:B------:R-:W-:Y:S01]  /*8380*/  FMUL.FTZ R102, R102, R134.reuse ;  /* 0x0000008666667220 */ /* 0x080fe20000410000 */
[----:B------:R-:W-:Y:S01]  /*8390*/  LOP3.LUT R11, R13, 0xff, RZ, 0xc0, !PT ;  /* 0x000000ff0d0b7812 */ /* 0x000fe200078ec0ff */
[-C--:B------:R-:W-:Y:S01]  /*83a0*/  FMUL.FTZ R103, R103, R134.reuse ;  /* 0x0000008667677220 */ /* 0x080fe20000410000 */
[----:B------:R-:W-:Y:S01]  /*83b0*/  LOP3.LUT R13, R12, 0xff, RZ, 0xc0, !PT ;  /* 0x000000ff0c0d7812 */ /* 0x000fe200078ec0ff */
[-C--:B------:R-:W-:Y:S01]  /*83c0*/  FMUL.FTZ R128, R128, R135.reuse ;  /* 0x0000008780807220 */ /* 0x080fe20000410000 */
[----:B------:R-:W-:Y:S01]  /*83d0*/  LOP3.LUT R9, R26, 0xff, RZ, 0xc0, !PT ;  /* 0x000000ff1a097812 */ /* 0x000fe200078ec0ff */
[-C--:B------:R-:W-:Y:S01]  /*83e0*/  FMUL.FTZ R129, R129, R135.reuse ;  /* 0x0000008781817220 */ /* 0x080fe20000410000 */
[----:B------:R-:W-:Y:S01]  /*83f0*/  SHF.R.U32.HI R8, RZ, 0x18, R26 ;  /* 0x00000018ff087819 */ /* 0x000fe2000001161a */
[-C--:B------:R-:W-:Y:S01]  /*8400*/  FMUL.FTZ R130, R130, R134.reuse ;  /* 0x0000008682827220 */ /* 0x080fe20000410000 */
[----:B------:R-:W-:Y:S01]  /*8410*/  SHF.R.U32.HI R12, RZ, 0x18, R12 ;  /* 0x00000018ff0c7819 */ /* 0x000fe2000001160c */
[-C--:B------:R-:W-:Y:S01]  /*8420*/  FMUL.FTZ R131, R131, R134.reuse ;  /* 0x0000008683837220 */ /* 0x080fe20000410000 */
[----:B------:R-:W-:Y:S01]  /*8430*/  SHF.R.U32.HI R14, RZ, 0x8, R14 ;  /* 0x00000008ff0e7819 */ /* 0x000fe2000001160e */
[-C--:B------:R-:W-:Y:S01]  /*8440*/  FMUL.FTZ R116, R116, R135.reuse ;  /* 0x0000008774747220 */ /* 0x080fe20000410000 */
[----:B------:R-:W-:Y:S01]  /*8450*/  LOP3.LUT R15, R15, 0xff, RZ, 0xc0, !PT ;  /* 0x000000ff0f0f7812 */ /* 0x000fe200078ec0ff */
[-C--:B------:R-:W-:Y:S01]  /*8460*/  FMUL.FTZ R117, R117, R135.reuse ;  /* 0x0000008775757220 */ /* 0x080fe20000410000 */
[----:B------:R-:W-:Y:S01]  /*8470*/  PRMT R10, R9, 0x5410, R10 ;  /* 0x00005410090a7816 */ /* 0x000fe2000000000a */
[-C--:B------:R-:W-:Y:S01]  /*8480*/  FMUL.FTZ R118, R118, R134.reuse ;  /* 0x0000008676767220 */ /* 0x080fe20000410000 */
[----:B------:R-:W-:Y:S01]  /*8490*/  PRMT R11, R11, 0x5410, R8 ;  /* 0x000054100b0b7816 */ /* 0x000fe20000000008 */
[-C--:B------:R-:W-:Y:S01]  /*84a0*/  FMUL.FTZ R119, R119, R134.reuse ;  /* 0x0000008677777220 */ /* 0x080fe20000410000 */
[----:B------:R-:W-:Y:S01]  /*84b0*/  PRMT R9, R13, 0x5410, R14 ;  /* 0x000054100d097816 */ /* 0x000fe2000000000e */
[-C--:B------:R-:W-:Y:S01]  /*84c0*/  FMUL.FTZ R96, R96, R135.reuse ;  /* 0x0000008760607220 */ /* 0x080fe20000410000 */
[----:B------:R-:W-:Y:S01]  /*84d0*/  PRMT R8, R15, 0x5410, R12 ;  /* 0x000054100f087816 */ /* 0x000fe2000000000c */
[----:B------:R-:W-:Y:S01]  /*84e0*/  FMUL.FTZ R97, R97, R135 ;  /* 0x0000008761617220 */ /* 0x000fe20000410000 */
[C---:B------:R-:W-:Y:S01]  /*84f0*/  HMMA.16816.F32.BF16 R100, R20.reuse, R4, R100 ;  /* 0x000000041464723c */ /* 0x040fe20000041864 */
[-C--:B------:R-:W-:Y:S01]  /*8500*/  FMUL.FTZ R98, R98, R134.reuse ;  /* 0x0000008662627220 */ /* 0x080fe20000410000 */
[--C-:B------:R-:W-:Y:S01]  /*8510*/  HSET2.LE.AND R10, R10, R41.reuse, PT ;  /* 0x000000290a0a7233 */ /* 0x100fe20003803000 */
[----:B------:R-:W-:Y:S01]  /*8520*/  FMUL.FTZ R99, R99, R134 ;  /* 0x0000008663637220 */ /* 0x000fe20000410000 */
[--C-:B------:R-:W-:Y:S01]  /*8530*/  HSET2.LE.AND R11, R11, R41.reuse, PT ;  /* 0x000000290b0b7233 */ /* 0x100fe20003803000 */
[----:B-1----:R-:W-:Y:S01]  /*8540*/  F2FP.BF16.PACK_AB R26, R152, R147 ;  /* 0x00000093981a723e */ /* 0x002fe200000010ff */
[--C-:B------:R-:W-:Y:S01]  /*8550*/  HSET2.LE.AND R24, R9, R41.reuse, PT ;  /* 0x0000002909187233 */ /* 0x100fe20003803000 */
[----:B------:R-:W-:Y:S01]  /*8560*/  F2FP.BF16.PACK_AB R5, R146, R136 ;  /* 0x000000889205723e */ /* 0x000fe200000010ff */
[----:B------:R-:W-:Y:S01]  /*8570*/  HSET2.LE.AND R25, R8, R41, PT ;  /* 0x0000002908197233 */ /* 0x000fe20003803000 */
[----:B------:R-:W-:Y:S01]  /*8580*/  F2FP.BF16.PACK_AB R4, R163, R155 ;  /* 0x0000009ba304723e */ /* 0x000fe200000010ff */
[C---:B------:R-:W-:Y:S01]  /*8590*/  HMMA.16816.F32.BF16 R128, R20.reuse, R16, R128 ;  /* 0x000000101480723c */ /* 0x040fe20000041880 */
[----:B--2---:R-:W-:Y:S01]  /*85a0*/  F2FP.BF16.PACK_AB R27, R153, R154 ;  /* 0x0000009a991b723e */ /* 0x004fe200000010ff */
[----:B------:R-:W1:Y:S01]  /*85b0*/  LDSM.16.MT88.4 R12, [R186+0x6800] ;  /* 0x00680000ba0c783b */ /* 0x000e620000004200 */
[----:B------:R-:W-:Y:S01]  /*85c0*/  LOP3.LUT R26, R10, R26, RZ, 0xc0, !PT ;  /* 0x0000001a0a1a7212 */ /* 0x000fe200078ec0ff */
[----:B------:R-:W-:Y:S01]  /*85d0*/  MUFU.EX2 R161, R161 ;  /* 0x000000a100a17308 */ /* 0x000fe20000000800 */
[----:B------:R-:W-:Y:S01]  /*85e0*/  LOP3.LUT R27, R11, R27, RZ, 0xc0, !PT ;  /* 0x0000001b0b1b7212 */ /* 0x000fe200078ec0ff */
[----:B------:R-:W-:Y:S01]  /*85f0*/  IMAD.WIDE.U32 R174, R174, -0x326172a9, RZ ;  /* 0xcd9e8d57aeae7825 */ /* 0x000fe200078e00ff */
[----:B------:R-:W-:Y:S01]  /*8600*/  LOP3.LUT R24, R24, R5, RZ, 0xc0, !PT ;  /* 0x0000000518187212 */ /* 0x000fe200078ec0ff */
[C---:B------:R-:W-:Y:S01]  /*8610*/  HMMA.16816.F32.BF16 R116, R20.reuse, R18, R116 ;  /* 0x000000121474723c */ /* 0x040fe20000041874 */
[----:B------:R-:W-:Y:S01]  /*8620*/  LOP3.LUT R25, R25, R4, RZ, 0xc0, !PT ;  /* 0x0000000419197212 */ /* 0x000fe200078ec0ff */
[----:B------:R-:W2:Y:S01]  /*8630*/  LDSM.16.MT88.4 R16, [R188+0x6800] ;  /* 0x00680000bc10783b */ /* 0x000ea20000004200 */
[C---:B------:R-:W-:Y:S01]  /*8640*/  LOP3.LUT R168, R175.reuse, UR15, R168, 0x96, !PT ;  /* 0x0000000fafa87c12 */ /* 0x040fe2000f8e96a8 */
[----:B------:R-:W3:Y:S01]  /*8650*/  MUFU.EX2 R162, R162 ;  /* 0x000000a200a27308 */ /* 0x000ee20000000800 */
[----:B------:R-:W-:Y:S01]  /*8660*/  LOP3.LUT R170, R175, UR15, R170, 0x96, !PT ;  /* 0x0000000fafaa7c12 */ /* 0x000fe2000f8e96aa */
[----:B------:R-:W4:Y:S01]  /*8670*/  LDSM.16.MT88.4 R8, [R185+0x6800] ;  /* 0x00680000b908783b */ /* 0x000f220000004200 */
[----:B------:R-:W-:Y:S01]  /*8680*/  LOP3.LUT R178, R241, UR13, R174, 0x96, !PT ;  /* 0x0000000df1b27c12 */ /* 0x000fe2000f8e96ae */
[----:B------:R-:W-:Y:S01]  /*8690*/  HMMA.16816.F32.BF16 R96, R20, R6, R96 ;  /* 0x000000061460723c */ /* 0x000fe20000041860 */
[----:B------:R-:W-:Y:S01]  /*86a0*/  IMAD.WIDE.U32 R168, R168, -0x2daee0ad, RZ ;  /* 0xd2511f53a8a87825 */ /* 0x000fe200078e00ff */
[----:B------:R-:W5:Y:S02]  /*86b0*/  LDSM.16.MT88.4 R4, [R184+0x6800] ;  /* 0x00680000b804783b */ /* 0x000f640000004200 */
[----:B------:R-:W-:Y:S01]  /*86c0*/  MUFU.EX2 R156, R156 ;  /* 0x0000009c009c7308 */ /* 0x000fe20000000800 */
[----:B------:R-:W-:-:S02]  /*86d0*/  IMAD.WIDE.U32 R170, R170, -0x2daee0ad, RZ ;  /* 0xd2511f53aaaa7825 */ /* 0x000fc400078e00ff */
[C---:B------:R-:W-:Y:S02]  /*86e0*/  LOP3.LUT R22, R248.reuse, 0xffff, RZ, 0xc0, !PT ;  /* 0x0000fffff8167812 */ /* 0x040fe400078ec0ff */
[----:B------:R-:W-:Y:S01]  /*86f0*/  LOP3.LUT R23, R248, 0xff, RZ, 0xc0, !PT ;  /* 0x000000fff8177812 */ /* 0x000fe200078ec0ff */
[----:B------:R-:W-:Y:S01]  /*8700*/  IMAD.WIDE.U32 R178, R178, -0x2daee0ad, RZ ;  /* 0xd2511f53b2b27825 */ /* 0x000fe200078e00ff */
[----:B------:R-:W-:Y:S01]  /*8710*/  SHF.R.U32.HI R22, RZ, 0x8, R22 ;  /* 0x00000008ff167819 */ /* 0x000fe20000011616 */
[----:B------:R-:W2:Y:S01]  /*8720*/  MUFU.EX2 R159, R159 ;  /* 0x0000009f009f7308 */ /* 0x000ea20000000800 */
[----:B------:R-:W-:Y:S01]  /*8730*/  SHF.R.U32.HI R20, RZ, 0x10, R248 ;  /* 0x00000010ff147819 */ /* 0x000fe200000116f8 */
[--C-:B------:R-:W-:Y:S01]  /*8740*/  FFMA.FTZ R62, R62, c[0x0][0x23c], -R141.reuse ;  /* 0x00008f003e3e7a23 */ /* 0x100fe2000001088d */
[----:B------:R-:W-:Y:S01]  /*8750*/  PRMT R23, R23, 0x5410, R22 ;  /* 0x0000541017177816 */ /* 0x000fe20000000016 */
[----:B------:R-:W-:Y:S01]  /*8760*/  FFMA.FTZ R63, R63, c[0x0][0x23c], -R141 ;  /* 0x00008f003f3f7a23 */ /* 0x000fe2000001088d */
[----:B------:R-:W-:Y:S01]  /*8770*/  SHF.R.U32.HI R21, RZ, 0x18, R248 ;  /* 0x00000018ff157819 */ /* 0x000fe200000116f8 */
[----:B------:R-:W-:Y:S01]  /*8780*/  FFMA.FTZ R132, R221, R135, R132 ;  /* 0x00000087dd847223 */ /* 0x000fe20000010084 */
[----:B------:R-:W-:Y:S01]  /*8790*/  LOP3.LUT R20, R20, 0xff, RZ, 0xc0, !PT ;  /* 0x000000ff14147812 */ /* 0x000fe200078ec0ff */
[----:B------:R-:W4:Y:S01]  /*87a0*/  MUFU.EX2 R165, R165 ;  /* 0x000000a500a57308 */ /* 0x000f220000000800 */
[----:B------:R-:W-:Y:S01]  /*87b0*/  LOP3.LUT R22, R246, 0xff, RZ, 0xc0, !PT ;  /* 0x000000fff6167812 */ /* 0x000fe200078ec0ff */
[--C-:B------:R-:W-:Y:S01]  /*87c0*/  HSET2.LE.AND R23, R23, R41.reuse, PT ;  /* 0x0000002917177233 */ /* 0x100fe20003803000 */
[----:B------:R-:W-:Y:S01]  /*87d0*/  SHF.R.U32.HI R246, RZ, 0x18, R246 ;  /* 0x00000018fff67819 */ /* 0x000fe200000116f6 */
[----:B------:R-:W-:Y:S01]  /*87e0*/  FFMA.FTZ R64, R220, R134, R64 ;  /* 0x00000086dc407223 */ /* 0x000fe20000010040 */
[----:B------:R-:W-:Y:S01]  /*87f0*/  PRMT R20, R20, 0x5410, R21 ;  /* 0x0000541014147816 */ /* 0x000fe20000000015 */
[C---:B-1----:R-:W-:Y:S01]  /*8800*/  HMMA.16816.F32.BF16 R68, R24.reuse, R12, R68 ;  /* 0x0000000c1844723c */ /* 0x042fe20000041844 */
[----:B---3--:R-:W-:Y:S01]  /*8810*/  F2FP.BF16.PACK_AB R167, R162, R161 ;  /* 0x000000a1a2a7723e */ /* 0x008fe200000010ff */
[----:B------:R-:W-:Y:S01]  /*8820*/  MUFU.EX2 R150, R150 ;  /* 0x0000009600967308 */ /* 0x000fe20000000800 */
[----:B------:R-:W-:Y:S01]  /*8830*/  PRMT R166, R22, 0x5410, R166 ;  /* 0x0000541016a67816 */ /* 0x000fe200000000a6 */
[--C-:B------:R-:W-:Y:S01]  /*8840*/  HSET2.LE.AND R20, R20, R41.reuse, PT ;  /* 0x0000002914147233 */ /* 0x100fe20003803000 */
[----:B------:R-:W-:Y:S01]  /*8850*/  PRMT R164, R164, 0x5410, R246 ;  /* 0x00005410a4a47816 */ /* 0x000fe200000000f6 */
[----:B------:R-:W-:Y:S01]  /*8860*/  FADD.FTZ R132, R67, R132 ;  /* 0x0000008443847221 */ /* 0x000fe20000010000 */
[----:B------:R-:W-:Y:S01]  /*8870*/  LOP3.LUT R22, R23, R167, RZ, 0xc0, !PT ;  /* 0x000000a717167212 */ /* 0x000fe200078ec0ff */
[--C-:B------:R-:W-:Y:S01]  /*8880*/  HSET2.LE.AND R166, R166, R41.reuse, PT ;  /* 0x00000029a6a67233 */ /* 0x100fe20003803000 */
[----:B--2---:R-:W-:Y:S01]  /*8890*/  F2FP.BF16.PACK_AB R23, R159, R156 ;  /* 0x0000009c9f17723e */ /* 0x004fe200000010ff */
[----:B------:R-:W1:Y:S01]  /*88a0*/  MUFU.EX2 R151, R151 ;  /* 0x0000009700977308 */ /* 0x000e620000000800 */
[----:B------:R-:W-:Y:S01]  /*88b0*/  HSET2.LE.AND R21, R164, R41, PT ;  /* 0x00000029a4157233 */ /* 0x000fe20003803000 */
[----:B----4-:R-:W-:Y:S01]  /*88c0*/  F2FP.BF16.PACK_AB R167, R165, R160 ;  /* 0x000000a0a5a7723e */ /* 0x010fe200000010ff */
[----:B------:R-:W-:Y:S01]  /*88d0*/  HMMA.16816.F32.BF16 R124, R24, R16, R124 ;  /* 0x00000010187c723c */ /* 0x000fe2000004187c */
[----:B------:R-:W-:Y:S01]  /*88e0*/  LOP3.LUT R23, R20, R23, RZ, 0xc0, !PT ;  /* 0x0000001714177212 */ /* 0x000fe200078ec0ff */
[----:B------:R-:W-:Y:S01]  /*88f0*/  FADD.FTZ R64, R133, R64 ;  /* 0x0000004085407221 */ /* 0x000fe20000010000 */
[----:B------:R-:W-:Y:S01]  /*8900*/  LOP3.LUT R20, R166, R167, RZ, 0xc0, !PT ;  /* 0x000000a7a6147212 */ /* 0x000fe200078ec0ff */
[----:B------:R-:W-:Y:S01]  /*8910*/  FADD.FTZ R132, R66, R132 ;  /* 0x0000008442847221 */ /* 0x000fe20000010000 */
[----:B------:R-:W-:Y:S01]  /*8920*/  MUFU.EX2 R55, R55 ;  /* 0x0000003700377308 */ /* 0x000fe20000000800 */
[----:B------:R-:W-:-:S02]  /*8930*/  FADD.FTZ R64, R59, R64 ;  /* 0x000000403b407221 */ /* 0x000fc40000010000 */
[C---:B------:R-:W-:Y:S01]  /*8940*/  HMMA.16816.F32.BF16 R120, R24.reuse, R18, R120 ;  /* 0x000000121878723c */ /* 0x040fe20000041878 */
[----:B------:R-:W-:Y:S02]  /*8950*/  FADD.FTZ R132, R65, R132 ;  /* 0x0000008441847221 */ /* 0x000fe40000010000 */
[----:B------:R-:W-:Y:S01]  /*8960*/  FADD.FTZ R64, R58, R64 ;  /* 0x000000403a407221 */ /* 0x000fe20000010000 */
[----:B-1----:R-:W-:Y:S01]  /*8970*/  F2FP.BF16.PACK_AB R164, R151, R150 ;  /* 0x0000009697a4723e */ /* 0x002fe200000010ff */
[----:B------:R-:W1:Y:S01]  /*8980*/  MUFU.EX2 R60, R60 ;  /* 0x0000003c003c7308 */ /* 0x000e620000000800 */
[----:B------:R-:W-:Y:S02]  /*8990*/  FADD.FTZ R132, R160, R132 ;  /* 0x00000084a0847221 */ /* 0x000fe40000010000 */
[----:B------:R-:W-:Y:S01]  /*89a0*/  HMMA.16816.F32.BF16 R72, R24, R14, R72 ;  /* 0x0000000e1848723c */ /* 0x000fe20000041848 */
[----:B------:R-:W-:Y:S01]  /*89b0*/  LOP3.LUT R21, R21, R164, RZ, 0xc0, !PT ;  /* 0x000000a415157212 */ /* 0x000fe200078ec0ff */
[----:B------:R-:W-:-:S02]  /*89c0*/  FADD.FTZ R64, R150, R64 ;  /* 0x0000004096407221 */ /* 0x000fc40000010000 */
[----:B------:R-:W-:Y:S01]  /*89d0*/  FADD.FTZ R33, R136, R33 ;  /* 0x0000002188217221 */ /* 0x000fe20000010000 */
[----:B------:R-:W-:Y:S01]  /*89e0*/  MUFU.EX2 R61, R61 ;  /* 0x0000003d003d7308 */ /* 0x000fe20000000800 */
[----:B------:R-:W-:Y:S02]  /*89f0*/  FADD.FTZ R36, R155, R36 ;  /* 0x000000249b247221 */ /* 0x000fe40000010000 */
[C---:B------:R-:W-:Y:S01]  /*8a00*/  HMMA.16816.F32.BF16 R80, R24.reuse, R8, R80 ;  /* 0x000000081850723c */ /* 0x040fe20000041850 */
[----:B------:R-:W-:Y:S02]  /*8a10*/  FADD.FTZ R132, R165, R132 ;  /* 0x00000084a5847221 */ /* 0x000fe40000010000 */
[----:B------:R-:W-:Y:S02]  /*8a20*/  FADD.FTZ R64, R151, R64 ;  /* 0x0000004097407221 */ /* 0x000fe40000010000 */
[----:B------:R-:W-:Y:S01]  /*8a30*/  FADD.FTZ R33, R146, R33 ;  /* 0x0000002192217221 */ /* 0x000fe20000010000 */
[----:B------:R-:W2:Y:S01]  /*8a40*/  MUFU.EX2 R62, R62 ;  /* 0x0000003e003e7308 */ /* 0x000ea20000000800 */
[----:B------:R-:W-:Y:S01]  /*8a50*/  FADD.FTZ R36, R163, R36 ;  /* 0x00000024a3247221 */ /* 0x000fe20000010000 */
[----:B------:R-:W-:Y:S01]  /*8a60*/  HMMA.16816.F32.BF16 R104, R24, R10, R104 ;  /* 0x0000000a1868723c */ /* 0x000fe20000041868 */
[----:B------:R-:W-:-:S02]  /*8a70*/  FFMA.FTZ R42, R42, c[0x0][0x23c], -R148 ;  /* 0x00008f002a2a7a23 */ /* 0x000fc40000010894 */
[--C-:B------:R-:W-:Y:S02]  /*8a80*/  FFMA.FTZ R46, R46, c[0x0][0x23c], -R141.reuse ;  /* 0x00008f002e2e7a23 */ /* 0x100fe4000001088d */
[--C-:B------:R-:W-:Y:S01]  /*8a90*/  FFMA.FTZ R34, R34, c[0x0][0x23c], -R141.reuse ;  /* 0x00008f0022227a23 */ /* 0x100fe2000001088d */
[----:B------:R-:W3:Y:S01]  /*8aa0*/  MUFU.EX2 R63, R63 ;  /* 0x0000003f003f7308 */ /* 0x000ee20000000800 */
[--C-:B------:R-:W-:Y:S01]  /*8ab0*/  FFMA.FTZ R39, R39, c[0x0][0x23c], -R141.reuse ;  /* 0x00008f0027277a23 */ /* 0x100fe2000001088d */
[C---:B-----5:R-:W-:Y:S01]  /*8ac0*/  HMMA.16816.F32.BF16 R88, R24.reuse, R4, R88 ;  /* 0x000000041858723c */ /* 0x060fe20000041858 */
[----:B------:R-:W-:Y:S02]  /*8ad0*/  FFMA.FTZ R47, R47, c[0x0][0x23c], -R141 ;  /* 0x00008f002f2f7a23 */ /* 0x000fe4000001088d */
[----:B------:R-:W-:Y:S02]  /*8ae0*/  FADD.FTZ R132, R161, R132 ;  /* 0x00000084a1847221 */ /* 0x000fe40000010000 */
[----:B------:R-:W-:Y:S01]  /*8af0*/  FADD.FTZ R64, R156, R64 ;  /* 0x000000409c407221 */ /* 0x000fe20000010000 */
[----:B------:R-:W-:Y:S01]  /*8b00*/  MUFU.EX2 R43, R43 ;  /* 0x0000002b002b7308 */ /* 0x000fe20000000800 */
[----:B------:R-:W-:Y:S01]  /*8b10*/  FADD.FTZ R33, R147, R33 ;  /* 0x0000002193217221 */ /* 0x000fe20000010000 */
[----:B------:R-:W-:Y:S01]  /*8b20*/  HMMA.16816.F32.BF16 R92, R24, R6, R92 ;  /* 0x00000006185c723c */ /* 0x000fe2000004185c */
[----:B------:R-:W-:-:S02]  /*8b30*/  FADD.FTZ R36, R154, R36 ;  /* 0x000000249a247221 */ /* 0x000fc40000010000 */
[----:B------:R-:W-:Y:S02]  /*8b40*/  FADD.FTZ R132, R162, R132 ;  /* 0x00000084a2847221 */ /* 0x000fe40000010000 */
[----:B------:R-:W-:Y:S01]  /*8b50*/  FADD.FTZ R64, R159, R64 ;  /* 0x000000409f407221 */ /* 0x000fe20000010000 */
[----:B------:R-:W-:Y:S01]  /*8b60*/  MUFU.EX2 R53, R53 ;  /* 0x0000003500357308 */ /* 0x000fe20000000800 */
[----:B------:R-:W-:Y:S01]  /*8b70*/  LOP3.LUT R24, R173, UR13, R174, 0x96, !PT ;  /* 0x0000000dad187c12 */ /* 0x000fe2000f8e96ae */
[C---:B------:R-:W-:Y:S01]  /*8b80*/  HMMA.16816.F32.BF16 R128, R20.reuse, R16, R128 ;  /* 0x000000101480723c */ /* 0x040fe20000041880 */
[----:B------:R-:W-:Y:S01]  /*8b90*/  LOP3.LUT R174, R179, UR10, R170, 0x96, !PT ;  /* 0x0000000ab3ae7c12 */ /* 0x000fe2000f8e96aa */
[----:B------:R-:W-:Y:S02]  /*8ba0*/  FADD.FTZ R33, R152, R33 ;  /* 0x0000002198217221 */ /* 0x000fe40000010000 */
[----:B------:R-:W-:Y:S02]  /*8bb0*/  IMAD.WIDE.U32 R24, R24, -0x2daee0ad, RZ ;  /* 0xd2511f5318187825 */ /* 0x000fe400078e00ff */
[----:B------:R-:W-:Y:S01]  /*8bc0*/  MUFU.EX2 R137, R137 ;  /* 0x0000008900897308 */ /* 0x000fe20000000800 */
[----:B------:R-:W-:Y:S01]  /*8bd0*/  LOP3.LUT R16, R169, UR12, R238, 0x96, !PT ;  /* 0x0000000ca9107c12 */ /* 0x000fe2000f8e96ee */
[----:B------:R-:W-:Y:S01]  /*8be0*/  HMMA.16816.F32.BF16 R112, R20, R12, R112 ;  /* 0x0000000c1470723c */ /* 0x000fe20000041870 */
[----:B------:R-:W-:Y:S01]  /*8bf0*/  LOP3.LUT R168, R25, UR10, R168, 0x96, !PT ;  /* 0x0000000a19a87c12 */ /* 0x000fe2000f8e96a8 */
[----:B------:R-:W-:-:S04]  /*8c00*/  IMAD.WIDE.U32 R174, R174, -0x326172a9, RZ ;  /* 0xcd9e8d57aeae7825 */ /* 0x000fc800078e00ff */
[----:B------:R-:W-:Y:S01]  /*8c10*/  IMAD.WIDE.U32 R16, R16, -0x326172a9, RZ ;  /* 0xcd9e8d5710107825 */ /* 0x000fe200078e00ff */
[----:B------:R-:W-:Y:S01]  /*8c20*/  MUFU.EX2 R48, R48 ;  /* 0x0000003000307308 */ /* 0x000fe20000000800 */
[----:B------:R-:W-:Y:S02]  /*8c30*/  HMMA.16816.F32.BF16 R108, R20, R14, R108 ;  /* 0x0000000e146c723c */ /* 0x000fe4000004186c */
[----:B------:R-:W-:Y:S01]  /*8c40*/  IMAD.WIDE.U32 R168, R168, -0x326172a9, RZ ;  /* 0xcd9e8d57a8a87825 */ /* 0x000fe200078e00ff */
[----:B------:R-:W-:-:S03]  /*8c50*/  LOP3.LUT R172, R17, UR11, R172, 0x96, !PT ;  /* 0x0000000b11ac7c12 */ /* 0x000fc6000f8e96ac */
[----:B------:R-:W-:Y:S01]  /*8c60*/  FADD.FTZ R36, R153, R36 ;  /* 0x0000002499247221 */ /* 0x000fe20000010000 */
[----:B------:R-:W-:Y:S01]  /*8c70*/  LOP3.LUT R166, R169, UR9, R16, 0x96, !PT ;  /* 0x00000009a9a67c12 */ /* 0x000fe2000f8e9610 */
[----:B------:R-:W-:Y:S01]  /*8c80*/  IMAD.WIDE.U32 R12, R172, -0x2daee0ad, RZ ;  /* 0xd2511f53ac0c7825 */ /* 0x000fe200078e00ff */
[----:B------:R-:W-:Y:S01]  /*8c90*/  HMMA.16816.F32.BF16 R84, R20, R10, R84 ;  /* 0x0000000a1454723c */ /* 0x000fe20000041854 */
[----:B------:R-:W-:Y:S02]  /*8ca0*/  MUFU.EX2 R49, R49 ;  /* 0x0000003100317308 */ /* 0x000fe40000000800 */
[----:B------:R-:W-:Y:S01]  /*8cb0*/  IMAD.WIDE.U32 R166, R166, -0x2daee0ad, RZ ;  /* 0xd2511f53a6a67825 */ /* 0x000fe200078e00ff */
[----:B------:R-:W-:-:S03]  /*8cc0*/  LOP3.LUT R172, R13, UR8, R24, 0x96, !PT ;  /* 0x000000080dac7c12 */ /* 0x000fc6000f8e9618 */
[----:B-1----:R-:W-:Y:S01]  /*8cd0*/  FADD.FTZ R132, R60, R132 ;  /* 0x000000843c847221 */ /* 0x002fe20000010000 */
[----:B------:R-:W-:Y:S01]  /*8ce0*/  LOP3.LUT R12, R167, UR6, R12, 0x96, !PT ;  /* 0x00000006a70c7c12 */ /* 0x000fe2000f8e960c */
[----:B------:R-:W-:Y:S01]  /*8cf0*/  IMAD.WIDE.U32 R172, R172, -0x326172a9, RZ ;  /* 0xcd9e8d57acac7825 */ /* 0x000fe200078e00ff */
[----:B------:R-:W-:Y:S01]  /*8d00*/  HMMA.16816.F32.BF16 R76, R20, R8, R76 ;  /* 0x00000008144c723c */ /* 0x000fe2000004184c */
[----:B------:R-:W-:Y:S01]  /*8d10*/  F2FP.BF16.PACK_AB R167, R144, R140 ;  /* 0x0000008c90a7723e */ /* 0x000fe200000010ff */
[----:B------:R-:W-:Y:S01]  /*8d20*/  MUFU.EX2 R44, R44 ;  /* 0x0000002c002c7308 */ /* 0x000fe20000000800 */
[----:B------:R-:W-:Y:S01]  /*8d30*/  IMAD.WIDE.U32 R14, R12, -0x326172a9, RZ ;  /* 0xcd9e8d570c0e7825 */ /* 0x000fe200078e00ff */
[----:B------:R-:W-:-:S03]  /*8d40*/  LOP3.LUT R168, R173, UR7, R168, 0x96, !PT ;  /* 0x00000007ada87c12 */ /* 0x000fc6000f8e96a8 */
[----:B--2---:R-:W-:Y:S01]  /*8d50*/  FADD.FTZ R64, R62, R64 ;  /* 0x000000403e407221 */ /* 0x004fe20000010000 */
[----:B------:R-:W-:Y:S01]  /*8d60*/  LOP3.LUT R24, R15, UR16, R172, 0x96, !PT ;  /* 0x000000100f187c12 */ /* 0x000fe2000f8e96ac */
[C---:B------:R-:W-:Y:S01]  /*8d70*/  HMMA.16816.F32.BF16 R100, R20.reuse, R4, R100 ;  /* 0x000000041464723c */ /* 0x040fe20000041864 */
[----:B------:R-:W-:Y:S01]  /*8d80*/  LOP3.LUT R27, R14, 0xffff, RZ, 0xc0, !PT ;  /* 0x0000ffff0e1b7812 */ /* 0x000fe200078ec0ff */
[----:B------:R-:W-:Y:S01]  /*8d90*/  IMAD.WIDE.U32 R168, R168, -0x2daee0ad, RZ ;  /* 0xd2511f53a8a87825 */ /* 0x000fe200078e00ff */
[----:B------:R-:W-:Y:S01]  /*8da0*/  SHF.R.U32.HI R10, RZ, 0x10, R24 ;  /* 0x00000010ff0a7819 */ /* 0x000fe20000011618 */
[----:B------:R-:W-:Y:S01]  /*8db0*/  MUFU.EX2 R45, R45 ;  /* 0x0000002d002d7308 */ /* 0x000fe20000000800 */
[C---:B------:R-:W-:Y:S01]  /*8dc0*/  LOP3.LUT R12, R24.reuse, 0xffff, RZ, 0xc0, !PT ;  /* 0x0000ffff180c7812 */ /* 0x040fe200078ec0ff */
[----:B------:R-:W-:Y:S01]  /*8dd0*/  FADD.FTZ R33, R145, R33 ;  /* 0x0000002191217221 */ /* 0x000fe20000010000 */
[----:B------:R-:W-:Y:S01]  /*8de0*/  SHF.R.U32.HI R25, RZ, 0x10, R14 ;  /* 0x00000010ff197819 */ /* 0x000fe2000001160e */
[C---:B------:R-:W-:Y:S01]  /*8df0*/  HMMA.16816.F32.BF16 R116, R20.reuse, R18, R116 ;  /* 0x000000121474723c */ /* 0x040fe20000041874 */
[----:B------:R-:W-:Y:S01]  /*8e00*/  LOP3.LUT R8, R24, 0xff, RZ, 0xc0, !PT ;  /* 0x000000ff18087812 */ /* 0x000fe200078ec0ff */
[----:B------:R-:W1:Y:S01]  /*8e10*/  LDSM.16.MT88.4 R16, [R188+0x7000] ;  /* 0x00700000bc10783b */ /* 0x000e620000004200 */
[----:B------:R-:W-:Y:S01]  /*8e20*/  SHF.R.U32.HI R11, RZ, 0x8, R27 ;  /* 0x00000008ff0b7819 */ /* 0x000fe2000001161b */
[----:B------:R-:W-:Y:S01]  /*8e30*/  MUFU.EX2 R40, R40 ;  /* 0x0000002800287308 */ /* 0x000fe20000000800 */
[----:B------:R-:W-:Y:S01]  /*8e40*/  SHF.R.U32.HI R24, RZ, 0x18, R24 ;  /* 0x00000018ff187819 */ /* 0x000fe20000011618 */
[----:B------:R-:W-:Y:S01]  /*8e50*/  FADD.FTZ R36, R140, R36 ;  /* 0x000000248c247221 */ /* 0x000fe20000010000 */
[----:B------:R-:W-:Y:S01]  /*8e60*/  LOP3.LUT R27, R10, 0xff, RZ, 0xc0, !PT ;  /* 0x000000ff0a1b7812 */ /* 0x000fe200078ec0ff */
[----:B------:R-:W-:Y:S01]  /*8e70*/  HMMA.16816.F32.BF16 R96, R20, R6, R96 ;  /* 0x000000061460723c */ /* 0x000fe20000041860 */
[----:B------:R-:W-:Y:S01]  /*8e80*/  SHF.R.U32.HI R12, RZ, 0x8, R12 ;  /* 0x00000008ff0c7819 */ /* 0x000fe2000001160c */
[----:B------:R-:W-:Y:S01]  /*8e90*/  FADD.FTZ R132, R61, R132 ;  /* 0x000000843d847221 */ /* 0x000fe20000010000 */
[----:B------:R-:W-:Y:S01]  /*8ea0*/  LOP3.LUT R26, R14, 0xff, RZ, 0xc0, !PT ;  /* 0x000000ff0e1a7812 */ /* 0x000fe200078ec0ff */
[----:B------:R-:W-:Y:S01]  /*8eb0*/  MUFU.EX2 R42, R42 ;  /* 0x0000002a002a7308 */ /* 0x000fe20000000800 */
[----:B------:R-:W-:Y:S01]  /*8ec0*/  SHF.R.U32.HI R9, RZ, 0x18, R14 ;  /* 0x00000018ff097819 */ /* 0x000fe2000001160e */
[----:B---3--:R-:W-:Y:S01]  /*8ed0*/  FADD.FTZ R64, R63, R64 ;  /* 0x000000403f407221 */ /* 0x008fe20000010000 */
[----:B------:R-:W-:Y:S01]  /*8ee0*/  LOP3.LUT R25, R25, 0xff, RZ, 0xc0, !PT ;  /* 0x000000ff19197812 */ /* 0x000fe200078ec0ff */
[----:B------:R-:W-:Y:S01]  /*8ef0*/  FADD.FTZ R33, R149, R33 ;  /* 0x0000002195217221 */ /* 0x000fe20000010000 */
[----:B------:R-:W-:Y:S01]  /*8f00*/  PRMT R27, R27, 0x5410, R24 ;  /* 0x000054101b1b7816 */ /* 0x000fe20000000018 */
[----:B------:R-:W-:Y:S01]  /*8f10*/  FADD.FTZ R36, R144, R36 ;  /* 0x0000002490247221 */ /* 0x000fe20000010000 */
[----:B------:R-:W-:Y:S01]  /*8f20*/  PRMT R8, R8, 0x5410, R12 ;  /* 0x0000541008087816 */ /* 0x000fe2000000000c */
[----:B------:R-:W-:Y:S01]  /*8f30*/  MUFU.EX2 R46, R46 ;  /* 0x0000002e002e7308 */ /* 0x000fe20000000800 */
        /* <DEDUP_REMOVED lines=9> */
[----:B------:R-:W2:Y:S01]  /*8fd0*/  LDSM.16.MT88.4 R12, [R186+0x7000] ;  /* 0x00700000ba0c783b */ /* 0x000ea20000004200 */
[----:B------:R-:W-:Y:S01]  /*8fe0*/  LOP3.LUT R24, R8, R10, RZ, 0xc0, !PT ;  /* 0x0000000a08187212 */ /* 0x000fe200078ec0ff */
[----:B------:R-:W-:Y:S01]  /*8ff0*/  MUFU.EX2 R34, R34 ;  /* 0x0000002200227308 */ /* 0x000fe20000000800 */
[----:B------:R-:W-:Y:S01]  /*9000*/  LOP3.LUT R26, R26, R5, RZ, 0xc0, !PT ;  /* 0x000000051a1a7212 */ /* 0x000fe200078ec0ff */
[----:B------:R-:W3:Y:S01]  /*9010*/  LDSM.16.MT88.4 R8, [R185+0x7000] ;  /* 0x00700000b908783b */ /* 0x000ee20000004200 */
[----:B------:R-:W-:Y:S01]  /*9020*/  LOP3.LUT R27, R27, R4, RZ, 0xc0, !PT ;  /* 0x000000041b1b7212 */ /* 0x000fe200078ec0ff */
[----:B------:R-:W-:Y:S01]  /*9030*/  FADD.FTZ R132, R56, R132 ;  /* 0x0000008438847221 */ /* 0x000fe20000010000 */
[----:B------:R-:W-:Y:S01]  /*9040*/  LOP3.LUT R20, R171, UR12, R242, 0x96, !PT ;  /* 0x0000000cab147c12 */ /* 0x000fe2000f8e96f2 */
[----:B------:R-:W4:Y:S01]  /*9050*/  LDSM.16.MT88.4 R4, [R184+0x7000] ;  /* 0x00700000b804783b */ /* 0x000f220000004200 */
[----:B------:R-:W-:Y:S01]  /*9060*/  LOP3.LUT R25, R164, R167, RZ, 0xc0, !PT ;  /* 0x000000a7a4197212 */ /* 0x000fe200078ec0ff */
[--C-:B------:R-:W-:Y:S01]  /*9070*/  FFMA.FTZ R164, R50, c[0x0][0x23c], -R141.reuse ;  /* 0x00008f0032a47a23 */ /* 0x100fe2000001088d */
[----:B------:R-:W-:Y:S01]  /*9080*/  LOP3.LUT R166, R169, UR17, R166, 0x96, !PT ;  /* 0x00000011a9a67c12 */ /* 0x000fe2000f8e96a6 */
[----:B------:R-:W-:Y:S01]  /*9090*/  IMAD.WIDE.U32 R170, R20, -0x326172a9, RZ ;  /* 0xcd9e8d5714aa7825 */ /* 0x000fe200078e00ff */
[----:B------:R-:W-:Y:S03]  /*90a0*/  MUFU.EX2 R39, R39 ;  /* 0x0000002700277308 */ /* 0x000fe60000000800 */
[----:B------:R-:W-:Y:S01]  /*90b0*/  FFMA.FTZ R50, R51, c[0x0][0x23c], -R141 ;  /* 0x00008f0033327a23 */ /* 0x000fe2000001088d */
[----:B------:R-:W-:Y:S01]  /*90c0*/  LOP3.LUT R20, R171, UR11, R240, 0x96, !PT ;  /* 0x0000000bab147c12 */ /* 0x000fe2000f8e96f0 */
[----:B-1----:R-:W-:Y:S01]  /*90d0*/  HMMA.16816.F32.BF16 R124, R24, R16, R124 ;  /* 0x00000010187c723c */ /* 0x002fe2000004187c */
[----:B------:R-:W-:Y:S01]  /*90e0*/  LOP3.LUT R170, R175, UR9, R170, 0x96, !PT ;  /* 0x00000009afaa7c12 */ /* 0x000fe2000f8e96aa */
[----:B------:R-:W-:Y:S01]  /*90f0*/  FFMA.FTZ R51, R52, c[0x0][0x23c], -R139 ;  /* 0x00008f0034337a23 */ /* 0x000fe2000001088b */
[----:B------:R-:W1:Y:S01]  /*9100*/  MUFU.EX2 R164, R164 ;  /* 0x000000a400a47308 */ /* 0x000e620000000800 */
[----:B------:R-:W-:-:S04]  /*9110*/  IMAD.WIDE.U32 R20, R20, -0x2daee0ad, RZ ;  /* 0xd2511f5314147825 */ /* 0x000fc800078e00ff */
[----:B------:R-:W-:Y:S01]  /*9120*/  IMAD.WIDE.U32 R170, R170, -0x2daee0ad, RZ ;  /* 0xd2511f53aaaa7825 */ /* 0x000fe200078e00ff */
[----:B------:R-:W-:Y:S01]  /*9130*/  LOP3.LUT R178, R21, UR8, R178, 0x96, !PT ;  /* 0x0000000815b27c12 */ /* 0x000fe2000f8e96b2 */
[----:B------:R-:W-:Y:S01]  /*9140*/  HMMA.16816.F32.BF16 R120, R24, R18, R120 ;  /* 0x000000121878723c */ /* 0x000fe20000041878 */
[----:B------:R-:W5:Y:S01]  /*9150*/  MUFU.EX2 R50, R50 ;  /* 0x0000003200327308 */ /* 0x000f620000000800 */
[----:B------:R-:W-:Y:S01]  /*9160*/  FFMA.FTZ R52, R57, c[0x0][0x23c], -R139 ;  /* 0x00008f0039347a23 */ /* 0x000fe2000001088b */
[----:B------:R-:W-:Y:S01]  /*9170*/  LOP3.LUT R20, R171, UR6, R20, 0x96, !PT ;  /* 0x00000006ab147c12 */ /* 0x000fe2000f8e9614 */
[----:B------:R-:W-:-:S04]  /*9180*/  IMAD.WIDE.U32 R178, R178, -0x326172a9, RZ ;  /* 0xcd9e8d57b2b27825 */ /* 0x000fc800078e00ff */
[----:B------:R-:W-:Y:S01]  /*9190*/  IMAD.WIDE.U32 R224, R20, -0x326172a9, RZ ;  /* 0xcd9e8d5714e07825 */ /* 0x000fe200078e00ff */
[----:B------:R-:W3:Y:S01]  /*91a0*/  MUFU.EX2 R51, R51 ;  /* 0x0000003300337308 */ /* 0x000ee20000000800 */
[----:B------:R-:W-:Y:S01]  /*91b0*/  LOP3.LUT R174, R179, UR7, R174, 0x96, !PT ;  /* 0x00000007b3ae7c12 */ /* 0x000fe2000f8e96ae */
[C---:B--2---:R-:W-:Y:S02]  /*91c0*/  HMMA.16816.F32.BF16 R68, R24.reuse, R12, R68 ;  /* 0x0000000c1844723c */ /* 0x044fe40000041844 */
[----:B------:R-:W-:Y:S01]  /*91d0*/  LOP3.LUT R23, R224, 0xffff, RZ, 0xc0, !PT ;  /* 0x0000ffffe0177812 */ /* 0x000fe200078ec0ff */
[----:B------:R-:W-:Y:S01]  /*91e0*/  FFMA.FTZ R57, R138, c[0x0][0x23c], -R139 ;  /* 0x00008f008a397a23 */ /* 0x000fe2000001088b */
[----:B------:R-:W-:Y:S01]  /*91f0*/  SHF.R.U32.HI R21, RZ, 0x10, R224 ;  /* 0x00000010ff157819 */ /* 0x000fe200000116e0 */
[----:B------:R-:W-:Y:S01]  /*9200*/  IMAD.WIDE.U32 R174, R174, -0x2daee0ad, RZ ;  /* 0xd2511f53aeae7825 */ /* 0x000fe200078e00ff */
[----:B------:R-:W-:Y:S01]  /*9210*/  LOP3.LUT R22, R224, 0xff, RZ, 0xc0, !PT ;  /* 0x000000ffe0167812 */ /* 0x000fe200078ec0ff */
[----:B------:R-:W-:Y:S01]  /*9220*/  MUFU.EX2 R52, R52 ;  /* 0x0000003400347308 */ /* 0x000fe20000000800 */
[----:B------:R-:W-:Y:S01]  /*9230*/  SHF.R.U32.HI R23, RZ, 0x8, R23 ;  /* 0x00000008ff177819 */ /* 0x000fe20000011617 */
[C---:B------:R-:W-:Y:S01]  /*9240*/  HMMA.16816.F32.BF16 R72, R24.reuse, R14, R72 ;  /* 0x0000000e1848723c */ /* 0x040fe20000041848 */
[----:B------:R-:W-:Y:S01]  /*9250*/  LOP3.LUT R21, R21, 0xff, RZ, 0xc0, !PT ;  /* 0x000000ff15157812 */ /* 0x000fe200078ec0ff */
[----:B-1----:R-:W-:Y:S01]  /*9260*/  FADD.FTZ R64, R164, R64 ;  /* 0x00000040a4407221 */ /* 0x002fe20000010000 */
[----:B------:R-:W-:Y:S01]  /*9270*/  SHF.R.U32.HI R20, RZ, 0x18, R224 ;  /* 0x00000018ff147819 */ /* 0x000fe200000116e0 */
[----:B------:R-:W-:Y:S01]  /*9280*/  FADD.FTZ R33, R158, R33 ;  /* 0x000000219e217221 */ /* 0x000fe20000010000 */
[----:B------:R-:W-:Y:S01]  /*9290*/  PRMT R22, R22, 0x5410, R23 ;  /* 0x0000541016167816 */ /* 0x000fe20000000017 */
[----:B------:R-:W-:Y:S01]  /*92a0*/  MUFU.EX2 R57, R57 ;  /* 0x0000003900397308 */ /* 0x000fe20000000800 */
[----:B------:R-:W-:Y:S01]  /*92b0*/  PRMT R21, R21, 0x5410, R20 ;  /* 0x0000541015157816 */ /* 0x000fe20000000014 */
[C---:B---3--:R-:W-:Y:S01]  /*92c0*/  HMMA.16816.F32.BF16 R80, R24.reuse, R8, R80 ;  /* 0x000000081850723c */ /* 0x048fe20000041850 */
[----:B------:R-:W-:Y:S01]  /*92d0*/  LOP3.LUT R170, R175, UR17, R170, 0x96, !PT ;  /* 0x00000011afaa7c12 */ /* 0x000fe2000f8e96aa */
[--C-:B------:R-:W-:Y:S01]  /*92e0*/  HSET2.LE.AND R22, R22, R41.reuse, PT ;  /* 0x0000002916167233 */ /* 0x100fe20003803000 */
[----:B------:R-:W-:Y:S01]  /*92f0*/  FADD.FTZ R36, R143, R36 ;  /* 0x000000248f247221 */ /* 0x000fe20000010000 */
[----:B------:R-:W-:Y:S01]  /*9300*/  HSET2.LE.AND R21, R21, R41, PT ;  /* 0x0000002915157233 */ /* 0x000fe20003803000 */
[C---:B------:R-:W-:Y:S01]  /*9310*/  LOP3.LUT R138, R170.reuse, 0xffff, RZ, 0xc0, !PT ;  /* 0x0000ffffaa8a7812 */ /* 0x040fe200078ec0ff */
[----:B------:R-:W1:Y:S01]  /*9320*/  MUFU.EX2 R47, R47 ;  /* 0x0000002f002f7308 */ /* 0x000e620000000800 */
[----:B------:R-:W-:Y:S01]  /*9330*/  SHF.R.U32.HI R139, RZ, 0x10, R170 ;  /* 0x00000010ff8b7819 */ /* 0x000fe200000116aa */
[C---:B------:R-:W-:Y:S01]  /*9340*/  HMMA.16816.F32.BF16 R104, R24.reuse, R10, R104 ;  /* 0x0000000a1868723c */ /* 0x040fe20000041868 */
[----:B------:R-:W-:Y:S01]  /*9350*/  LOP3.LUT R54, R170, 0xff, RZ, 0xc0, !PT ;  /* 0x000000ffaa367812 */ /* 0x000fe200078ec0ff */
[----:B------:R-:W-:Y:S01]  /*9360*/  FADD.FTZ R132, R55, R132 ;  /* 0x0000008437847221 */ /* 0x000fe20000010000 */
[----:B------:R-:W-:Y:S01]  /*9370*/  SHF.R.U32.HI R170, RZ, 0x18, R170 ;  /* 0x00000018ffaa7819 */ /* 0x000fe200000116aa */
[----:B-----5:R-:W-:Y:S01]  /*9380*/  FADD.FTZ R64, R50, R64 ;  /* 0x0000004032407221 */ /* 0x020fe20000010000 */
[----:B------:R-:W-:Y:S01]  /*9390*/  SHF.R.U32.HI R138, RZ, 0x8, R138 ;  /* 0x00000008ff8a7819 */ /* 0x000fe2000001168a */
[----:B------:R-:W-:Y:S01]  /*93a0*/  FADD.FTZ R33, R157, R33 ;  /* 0x000000219d217221 */ /* 0x000fe20000010000 */
[----:B------:R-:W-:Y:S01]  /*93b0*/  LOP3.LUT R139, R139, 0xff, RZ, 0xc0, !PT ;  /* 0x000000ff8b8b7812 */ /* 0x000fe200078ec0ff */
[----:B----4-:R-:W-:Y:S01]  /*93c0*/  HMMA.16816.F32.BF16 R88, R24, R4, R88 ;  /* 0x000000041858723c */ /* 0x010fe20000041858 */
[----:B------:R-:W-:Y:S01]  /*93d0*/  PRMT R54, R54, 0x5410, R138 ;  /* 0x0000541036367816 */ /* 0x000fe2000000008a */
[----:B------:R-:W-:Y:S01]  /*93e0*/  FADD.FTZ R36, R142, R36 ;  /* 0x000000248e247221 */ /* 0x000fe20000010000 */
[----:B------:R-:W-:Y:S01]  /*93f0*/  F2FP.BF16.PACK_AB R138, R45, R44 ;  /* 0x0000002c2d8a723e */ /* 0x000fe200000010ff */
[----:B------:R-:W-:-:S02]  /*9400*/  FADD.FTZ R132, R44, R132 ;  /* 0x000000842c847221 */ /* 0x000fc40000010000 */
[----:B------:R-:W-:Y:S02]  /*9410*/  FADD.FTZ R64, R46, R64 ;  /* 0x000000402e407221 */ /* 0x000fe40000010000 */
[----:B------:R-:W-:Y:S01]  /*9420*/  HMMA.16816.F32.BF16 R92, R24, R6, R92 ;  /* 0x00000006185c723c */ /* 0x000fe2000004185c */
[----:B------:R-:W-:Y:S02]  /*9430*/  FADD.FTZ R33, R51, R33 ;  /* 0x0000002133217221 */ /* 0x000fe40000010000 */
[----:B------:R-:W-:Y:S02]  /*9440*/  FADD.FTZ R36, R48, R36 ;  /* 0x0000002430247221 */ /* 0x000fe40000010000 */
[----:B------:R-:W-:Y:S02]  /*9450*/  FADD.FTZ R132, R45, R132 ;  /* 0x000000842d847221 */ /* 0x000fe40000010000 */
[----:B------:R-:W-:Y:S01]  /*9460*/  LOP3.LUT R24, R225, UR16, R178, 0x96, !PT ;  /* 0x00000010e1187c12 */ /* 0x000fe2000f8e96b2 */
[----:B-1----:R-:W-:Y:S01]  /*9470*/  FADD.FTZ R64, R47, R64 ;  /* 0x000000402f407221 */ /* 0x002fe20000010000 */
[----:B------:R-:W-:Y:S01]  /*9480*/  SHF.R.U32.HI R27, RZ, 0x18, R168 ;  /* 0x00000018ff1b7819 */ /* 0x000fe200000116a8 */
[----:B------:R-:W-:Y:S01]  /*9490*/  FADD.FTZ R33, R52, R33 ;  /* 0x0000002134217221 */ /* 0x000fe20000010000 */
[----:B------:R-:W-:Y:S01]  /*94a0*/  SHF.R.U32.HI R23, RZ, 0x10, R24 ;  /* 0x00000010ff177819 */ /* 0x000fe20000011618 */
[----:B------:R-:W-:Y:S01]  /*94b0*/  FADD.FTZ R36, R49, R36 ;  /* 0x0000002431247221 */ /* 0x000fe20000010000 */
[----:B------:R-:W-:Y:S01]  /*94c0*/  LOP3.LUT R25, R24, 0xffff, RZ, 0xc0, !PT ;  /* 0x0000ffff18197812 */ /* 0x000fe200078ec0ff */
[----:B------:R-:W-:Y:S01]  /*94d0*/  FADD.FTZ R132, R40, R132 ;  /* 0x0000008428847221 */ /* 0x000fe20000010000 */
        /* <DEDUP_REMOVED lines=8> */
[----:B------:R-:W-:Y:S01]  /*9560*/  PRMT R24, R23, 0x5410, R24 ;  /* 0x0000541017187816 */ /* 0x000fe20000000018 */
[----:B------:R-:W-:Y:S01]  /*9570*/  FADD.FTZ R220, R39, R64 ;  /* 0x0000004027dc7221 */ /* 0x000fe20000010000 */
[----:B------:R-:W-:Y:S01]  /*9580*/  PRMT R20, R20, 0x5410, R25 ;  /* 0x0000541014147816 */ /* 0x000fe20000000019 */
[----:B------:R-:W-:Y:S01]  /*9590*/  FADD.FTZ R219, R137, R33 ;  /* 0x0000002189db7221 */ /* 0x000fe20000010000 */
[----:B------:R-:W-:Y:S01]  /*95a0*/  F2FP.BF16.PACK_AB R23, R50, R164 ;  /* 0x000000a43217723e */ /* 0x000fe200000010ff */
[----:B------:R-:W-:Y:S01]  /*95b0*/  FADD.FTZ R218, R53, R36 ;  /* 0x0000002435da7221 */ /* 0x000fe20000010000 */
[----:B------:R-:W-:Y:S01]  /*95c0*/  F2FP.BF16.PACK_AB R25, R55, R56 ;  /* 0x000000383719723e */ /* 0x000fe200000010ff */
[--C-:B------:R-:W-:Y:S01]  /*95d0*/  HSET2.LE.AND R20, R20, R41.reuse, PT ;  /* 0x0000002914147233 */ /* 0x100fe20003803000 */
[----:B------:R-:W-:Y:S01]  /*95e0*/  LOP3.LUT R23, R21, R23, RZ, 0xc0, !PT ;  /* 0x0000001715177212 */ /* 0x000fe200078ec0ff */
[----:B------:R-:W-:Y:S01]  /*95f0*/  HSET2.LE.AND R21, R24, R41, PT ;  /* 0x0000002918157233 */ /* 0x000fe20003803000 */
[----:B------:R-:W-:Y:S01]  /*9600*/  LOP3.LUT R22, R22, R25, RZ, 0xc0, !PT ;  /* 0x0000001916167212 */ /* 0x000fe200078ec0ff */
[----:B------:R-:W-:Y:S01]  /*9610*/  IMAD.MOV.U32 R135, RZ, RZ, R176 ;  /* 0x000000ffff877224 */ /* 0x000fe200078e00b0 */
[----:B------:R-:W-:Y:S01]  /*9620*/  F2FP.BF16.PACK_AB R25, R61, R60 ;  /* 0x0000003c3d19723e */ /* 0x000fe200000010ff */
[----:B------:R-:W-:Y:S01]  /*9630*/  IMAD.MOV.U32 R136, RZ, RZ, R177 ;  /* 0x000000ffff887224 */ /* 0x000fe200078e00b1 */
[----:B------:R-:W-:Y:S01]  /*9640*/  F2FP.BF16.PACK_AB R24, R63, R62 ;  /* 0x0000003e3f18723e */ /* 0x000fe200000010ff */
[----:B------:R-:W-:Y:S01]  /*9650*/  IMAD.MOV.U32 R133, RZ, RZ, R2 ;  /* 0x000000ffff857224 */ /* 0x000fe200078e0002 */
[----:B------:R-:W-:Y:S01]  /*9660*/  LOP3.LUT R20, R20, R25, RZ, 0xc0, !PT ;  /* 0x0000001914147212 */ /* 0x000fe200078ec0ff */
[----:B------:R-:W-:Y:S01]  /*9670*/  IMAD.MOV.U32 R134, RZ, RZ, R3 ;  /* 0x000000ffff867224 */ /* 0x000fe200078e0003 */
[----:B------:R-:W-:-:S02]  /*9680*/  LOP3.LUT R21, R21, R24, RZ, 0xc0, !PT ;  /* 0x0000001815157212 */ /* 0x000fc400078ec0ff */
[----:B------:R-:W-:Y:S02]  /*9690*/  F2FP.BF16.PACK_AB R24, R52, R51 ;  /* 0x000000333418723e */ /* 0x000fe400000010ff */
[----:B------:R-:W-:Y:S02]  /*96a0*/  F2FP.BF16.PACK_AB R25, R49, R48 ;  /* 0x000000303119723e */ /* 0x000fe400000010ff */
[----:B------:R-:W-:Y:S01]  /*96b0*/  F2FP.BF16.PACK_AB R26, R137, R57 ;  /* 0x00000039891a723e */ /* 0x000fe200000010ff */
[C---:B------:R-:W-:Y:S07]  /*96c0*/  HMMA.16816.F32.BF16 R76, R20.reuse, R8, R76 ;  /* 0x00000008144c723c */ /* 0x040fee000004184c */
[----:B------:R-:W-:Y:S01]  /*96d0*/  SHF.R.U32.HI R9, RZ, 0x10, R168 ;  /* 0x00000010ff097819 */ /* 0x000fe200000116a8 */
[----:B------:R-:W-:Y:S01]  /*96e0*/  HMMA.16816.F32.BF16 R112, R20, R12, R112 ;  /* 0x0000000c1470723c */ /* 0x000fe20000041870 */
[----:B------:R-:W-:-:S02]  /*96f0*/  LOP3.LUT R8, R168, 0xff, RZ, 0xc0, !PT ;  /* 0x000000ffa8087812 */ /* 0x000fc400078ec0ff */
[----:B------:R-:W-:-:S04]  /*9700*/  LOP3.LUT R9, R9, 0xff, RZ, 0xc0, !PT ;  /* 0x000000ff09097812 */ /* 0x000fc800078ec0ff */
[----:B------:R-:W-:Y:S01]  /*9710*/  LOP3.LUT R12, R168, 0xffff, RZ, 0xc0, !PT ;  /* 0x0000ffffa80c7812 */ /* 0x000fe200078ec0ff */
[C---:B------:R-:W-:Y:S01]  /*9720*/  HMMA.16816.F32.BF16 R84, R20.reuse, R10, R84 ;  /* 0x0000000a1454723c */ /* 0x040fe20000041854 */
[C---:B------:R-:W-:Y:S02]  /*9730*/  LOP3.LUT R13, R166.reuse, 0xffff, RZ, 0xc0, !PT ;  /* 0x0000ffffa60d7812 */ /* 0x040fe400078ec0ff */
[----:B------:R-:W-:Y:S02]  /*9740*/  SHF.R.U32.HI R12, RZ, 0x8, R12 ;  /* 0x00000008ff0c7819 */ /* 0x000fe4000001160c */
[----:B------:R-:W-:Y:S02]  /*9750*/  SHF.R.U32.HI R13, RZ, 0x8, R13 ;  /* 0x00000008ff0d7819 */ /* 0x000fe4000001160d */
[----:B------:R-:W-:Y:S01]  /*9760*/  SHF.R.U32.HI R11, RZ, 0x10, R166 ;  /* 0x00000010ff0b7819 */ /* 0x000fe200000116a6 */
[----:B------:R-:W-:Y:S01]  /*9770*/  HMMA.16816.F32.BF16 R100, R20, R4, R100 ;  /* 0x000000041464723c */ /* 0x000fe20000041864 */
[----:B------:R-:W-:-:S02]  /*9780*/  LOP3.LUT R10, R166, 0xff, RZ, 0xc0, !PT ;  /* 0x000000ffa60a7812 */ /* 0x000fc400078ec0ff */
[----:B------:R-:W-:Y:S02]  /*9790*/  SHF.R.U32.HI R166, RZ, 0x18, R166 ;  /* 0x00000018ffa67819 */ /* 0x000fe400000116a6 */
[----:B------:R-:W-:Y:S02]  /*97a0*/  LOP3.LUT R11, R11, 0xff, RZ, 0xc0, !PT ;  /* 0x000000ff0b0b7812 */ /* 0x000fe400078ec0ff */
[----:B------:R-:W-:Y:S01]  /*97b0*/  PRMT R27, R9, 0x5410, R27 ;  /* 0x00005410091b7816 */ /* 0x000fe2000000001b */
[C---:B------:R-:W-:Y:S01]  /*97c0*/  HMMA.16816.F32.BF16 R128, R20.reuse, R16, R128 ;  /* 0x000000101480723c */ /* 0x040fe20000041880 */
[----:B------:R-:W-:Y:S02]  /*97d0*/  PRMT R8, R8, 0x5410, R12 ;  /* 0x0000541008087816 */ /* 0x000fe4000000000c */
[----:B------:R-:W-:Y:S01]  /*97e0*/  PRMT R10, R10, 0x5410, R13 ;  /* 0x000054100a0a7816 */ /* 0x000fe2000000000d */
[--C-:B------:R-:W-:Y:S01]  /*97f0*/  HSET2.LE.AND R27, R27, R41.reuse, PT ;  /* 0x000000291b1b7233 */ /* 0x100fe20003803000 */
[----:B------:R-:W-:Y:S01]  /*9800*/  PRMT R9, R11, 0x5410, R166 ;  /* 0x000054100b097816 */ /* 0x000fe200000000a6 */
[--C-:B------:R-:W-:Y:S01]  /*9810*/  HSET2.LE.AND R8, R8, R41.reuse, PT ;  /* 0x0000002908087233 */ /* 0x100fe20003803000 */
[----:B------:R-:W-:Y:S01]  /*9820*/  F2FP.BF16.PACK_AB R4, R53, R43 ;  /* 0x0000002b3504723e */ /* 0x000fe200000010ff */
[--C-:B------:R-:W-:Y:S01]  /*9830*/  HSET2.LE.AND R10, R10, R41.reuse, PT ;  /* 0x000000290a0a7233 */ /* 0x100fe20003803000 */
[----:B------:R-:W-:Y:S01]  /*9840*/  HMMA.16816.F32.BF16 R116, R20, R18, R116 ;  /* 0x000000121474723c */ /* 0x000fe20000041874 */
[----:B------:R-:W-:Y:S01]  /*9850*/  HSET2.LE.AND R9, R9, R41, PT ;  /* 0x0000002909097233 */ /* 0x000fe20003803000 */
[----:B------:R-:W-:Y:S01]  /*9860*/  LOP3.LUT R26, R8, R26, RZ, 0xc0, !PT ;  /* 0x0000001a081a7212 */ /* 0x000fe200078ec0ff */
[----:B------:R-:W1:Y:S01]  /*9870*/  LDSM.16.MT88.4 R16, [R188+0x7800] ;  /* 0x00780000bc10783b */ /* 0x000e620000004200 */
[----:B------:R-:W-:-:S02]  /*9880*/  LOP3.LUT R24, R10, R24, RZ, 0xc0, !PT ;  /* 0x000000180a187212 */ /* 0x000fc400078ec0ff */
[----:B------:R-:W-:Y:S02]  /*9890*/  LOP3.LUT R25, R9, R25, RZ, 0xc0, !PT ;  /* 0x0000001909197212 */ /* 0x000fe400078ec0ff */
[C---:B------:R-:W-:Y:S01]  /*98a0*/  HMMA.16816.F32.BF16 R108, R20.reuse, R14, R108 ;  /* 0x0000000e146c723c */ /* 0x040fe2000004186c */
[----:B------:R-:W-:Y:S01]  /*98b0*/  LOP3.LUT R27, R27, R4, RZ, 0xc0, !PT ;  /* 0x000000041b1b7212 */ /* 0x000fe200078ec0ff */
[----:B------:R-:W2:Y:S04]  /*98c0*/  LDSM.16.MT88.4 R12, [R186+0x7800] ;  /* 0x00780000ba0c783b */ /* 0x000ea80000004200 */
[----:B------:R-:W3:Y:S02]  /*98d0*/  LDSM.16.MT88.4 R8, [R185+0x7800] ;  /* 0x00780000b908783b */ /* 0x000ee40000004200 */
[----:B------:R-:W-:Y:S02]  /*98e0*/  HMMA.16816.F32.BF16 R96, R20, R6, R96 ;  /* 0x000000061460723c */ /* 0x000fe40000041860 */
[----:B------:R-:W4:Y:S05]  /*98f0*/  LDSM.16.MT88.4 R4, [R184+0x7800] ;  /* 0x00780000b804783b */ /* 0x000f2a0000004200 */
        /* <DEDUP_REMOVED lines=10> */
[----:B------:R-:W-:Y:S01]  /*99a0*/  F2FP.BF16.PACK_AB R139, R39, R34 ;  /* 0x00000022278b723e */ /* 0x000fe200000010ff */
[--C-:B------:R-:W-:Y:S01]  /*99b0*/  HSET2.LE.AND R23, R23, R41.reuse, PT ;  /* 0x0000002917177233 */ /* 0x100fe20003803000 */
[----:B-1----:R-:W-:Y:S01]  /*99c0*/  HMMA.16816.F32.BF16 R124, R24, R16, R124 ;  /* 0x00000010187c723c */ /* 0x002fe2000004187c */
[--C-:B------:R-:W-:Y:S01]  /*99d0*/  HSET2.LE.AND R20, R54, R41.reuse, PT ;  /* 0x0000002936147233 */ /* 0x100fe20003803000 */
[----:B------:R-:W-:Y:S01]  /*99e0*/  F2FP.BF16.PACK_AB R54, R42, R40 ;  /* 0x000000282a36723e */ /* 0x000fe200000010ff */
[----:B------:R-:W-:Y:S01]  /*99f0*/  HSET2.LE.AND R21, R21, R41, PT ;  /* 0x0000002915157233 */ /* 0x000fe20003803000 */
[----:B------:R-:W-:-:S02]  /*9a00*/  F2FP.BF16.PACK_AB R41, R47, R46 ;  /* 0x0000002e2f29723e */ /* 0x000fc400000010ff */
[----:B------:R-:W-:Y:S02]  /*9a10*/  LOP3.LUT R22, R22, R54, RZ, 0xc0, !PT ;  /* 0x0000003616167212 */ /* 0x000fe400078ec0ff */
[----:B------:R-:W-:Y:S01]  /*9a20*/  LOP3.LUT R23, R23, R139, RZ, 0xc0, !PT ;  /* 0x0000008b17177212 */ /* 0x000fe200078ec0ff */
[----:B------:R-:W-:Y:S01]  /*9a30*/  HMMA.16816.F32.BF16 R120, R24, R18, R120 ;  /* 0x000000121878723c */ /* 0x000fe20000041878 */
[----:B------:R-:W-:Y:S02]  /*9a40*/  LOP3.LUT R20, R20, R138, RZ, 0xc0, !PT ;  /* 0x0000008a14147212 */ /* 0x000fe400078ec0ff */
[----:B------:R-:W-:-:S05]  /*9a50*/  LOP3.LUT R21, R21, R41, RZ, 0xc0, !PT ;  /* 0x0000002915157212 */ /* 0x000fca00078ec0ff */
[C---:B--2---:R-:W-:Y:S08]  /*9a60*/  HMMA.16816.F32.BF16 R68, R24.reuse, R12, R68 ;  /* 0x0000000c1844723c */ /* 0x044ff00000041844 */
[C---:B------:R-:W-:Y:S08]  /*9a70*/  HMMA.16816.F32.BF16 R72, R24.reuse, R14, R72 ;  /* 0x0000000e1848723c */ /* 0x040ff00000041848 */
[C---:B---3--:R-:W-:Y:S08]  /*9a80*/  HMMA.16816.F32.BF16 R80, R24.reuse, R8, R80 ;  /* 0x000000081850723c */ /* 0x048ff00000041850 */
        /* <DEDUP_REMOVED lines=16> */
[----:B------:R-:W-:Y:S01]  /*9b90*/  IMAD.WIDE.U32 R6, R216, c[0x0][0x1a0], RZ ;  /* 0x00006800d8067a25 */ /* 0x000fe200078e00ff */
[----:B------:R-:W-:Y:S02]  /*9ba0*/  ULDC.64 UR4, c[0x0][0x1a0] ;  /* 0x0000680000047ab9 */ /* 0x000fe40000000a00 */
[----:B------:R-:W-:Y:S01]  /*9bb0*/  USHF.L.U32 UR22, UR4, 0x5, URZ ;  /* 0x0000000504167899 */ /* 0x000fe2000800063f */
[----:B------:R-:W-:Y:S01]  /*9bc0*/  IMAD R4, R4, c[0x0][0x1a0], RZ ;  /* 0x0000680004047a24 */ /* 0x000fe200078e02ff */
[----:B------:R-:W-:Y:S01]  /*9bd0*/  BAR.SYNC.DEFER_BLOCKING 0x0 ;  /* 0x0000000000007b1d */ /* 0x000fe20000010000 */
[----:B------:R-:W-:Y:S02]  /*9be0*/  LEA R5, P0, R6, R232, 0x6 ;  /* 0x000000e806057211 */ /* 0x000fe400078030ff */
[----:B------:R-:W-:Y:S02]  /*9bf0*/  IMAD R4, R216, c[0x0][0x1a4], R4 ;  /* 0x00006900d8047a24 */ /* 0x000fe400078e0204 */
[----:B------:R-:W-:Y:S01]  /*9c00*/  LEA R8, P1, R5, c[0x0][0x170], 0x1 ;  /* 0x00005c0005087a11 */ /* 0x000fe200078208ff */
[----:B------:R-:W-:Y:S01]  /*9c10*/  UMOV UR23, 0x5 ;  /* 0x0000000500177882 */ /* 0x000fe20000000000 */
[----:B------:R-:W-:Y:S01]  /*9c20*/  IMAD.IADD R4, R7, 0x1, R4 ;  /* 0x0000000107047824 */ /* 0x000fe200078e0204 */
[----:B------:R-:W-:-:S04]  /*9c30*/  USHF.L.U64.HI UR5, UR4, UR23, UR5 ;  /* 0x0000001704057299 */ /* 0x000fc80008010205 */
[----:B------:R-:W-:Y:S02]  /*9c40*/  LEA.HI.X R4, R6, R235, R4, 0x6, P0 ;  /* 0x000000eb06047211 */ /* 0x000fe400000f3404 */
[----:B------:R-:W-:Y:S02]  /*9c50*/  IADD3 R6, P0, R8, UR22, RZ ;  /* 0x0000001608067c10 */ /* 0x000fe4000ff1e0ff */
[----:B------:R-:W-:Y:S02]  /*9c60*/  LEA.HI.X R9, R5, c[0x0][0x174], R4, 0x1, P1 ;  /* 0x00005d0005097a11 */ /* 0x000fe400008f0c04 */
[----:B------:R-:W-:Y:S02]  /*9c70*/  IADD3 R10, P1, R6, UR22, RZ ;  /* 0x00000016060a7c10 */ /* 0x000fe4000ff3e0ff */
[----:B------:R-:W-:Y:S02]  /*9c80*/  IADD3.X R7, R9, UR5, RZ, P0, !PT ;  /* 0x0000000509077c10 */ /* 0x000fe400087fe4ff */
[----:B------:R-:W-:-:S02]  /*9c90*/  IADD3 R4, P0, R10, UR22, RZ ;  /* 0x000000160a047c10 */ /* 0x000fc4000ff1e0ff */
[----:B------:R-:W-:Y:S01]  /*9ca0*/  IADD3.X R11, R7, UR5, RZ, P1, !PT ;  /* 0x00000005070b7c10 */ /* 0x000fe20008ffe4ff */
[----:B------:R-:W-:Y:S01]  /*9cb0*/  @!PT LDS RZ, [RZ] ;  /* 0x00000000fffff984 */ /* 0x000fe20000000800 */
[----:B------:R-:W-:Y:S01]  /*9cc0*/  @!PT LDS RZ, [RZ] ;  /* 0x00000000fffff984 */ /* 0x000fe20000000800 */
[----:B------:R-:W-:Y:S01]  /*9cd0*/  @!PT LDS RZ, [RZ] ;  /* 0x00000000fffff984 */ /* 0x000fe20000000800 */
[----:B------:R1:W-:Y:S03]  /*9ce0*/  LDGSTS.E.BYPASS.LTC128B.128 [R204+0x6000], [R8.64] ;  /* 0x0600000008cc7fae */ /* 0x0003e6000b901d58 */
[----:B------:R-:W-:Y:S01]  /*9cf0*/  IADD3.X R5, R11, UR5, RZ, P0, !PT ;  /* 0x000000050b057c10 */ /* 0x000fe200087fe4ff */
[----:B------:R2:W-:Y:S04]  /*9d00*/  LDGSTS.E.BYPASS.LTC128B.128 [R204+0x6800], [R6.64] ;  /* 0x0680000006cc7fae */ /* 0x0005e8000b901d58 */
[----:B------:R1:W-:Y:S04]  /*9d10*/  LDGSTS.E.BYPASS.LTC128B.128 [R204+0x7000], [R10.64] ;  /* 0x070000000acc7fae */ /* 0x0003e8000b901d58 */
[----:B------:R2:W-:Y:S04]  /*9d20*/  LDGSTS.E.BYPASS.LTC128B.128 [R204+0x7800], [R4.64] ;  /* 0x0780000004cc7fae */ /* 0x0005e8000b901d58 */
[----:B------:R-:W-:Y:S04]  /*9d30*/  LDSM.16.M88.4 R60, [R193+0x4000] ;  /* 0x00400000c13c783b */ /* 0x000fe80000000200 */
[----:B------:R-:W3:Y:S04]  /*9d40*/  LDSM.16.M88.4 R16, [R194+0x2000] ;  /* 0x00200000c210783b */ /* 0x000ee80000000200 */
[----:B------:R-:W4:Y:S04]  /*9d50*/  LDSM.16.M88.4 R44, [R193+0x4800] ;  /* 0x00480000c12c783b */ /* 0x000f280000000200 */
[----:B------:R-:W5:Y:S04]  /*9d60*/  LDSM.16.M88.4 R28, [R193+0x5000] ;  /* 0x00500000c11c783b */ /* 0x000f680000000200 */
[----:B------:R-:W4:Y:S04]  /*9d70*/  LDSM.16.M88.4 R144, [R193+0x5800] ;  /* 0x00580000c190783b */ /* 0x000f280000000200 */
[----:B------:R-:W4:Y:S04]  /*9d80*/  LDSM.16.M88.4 R164, [R194] ;  /* 0x00000000c2a4783b */ /* 0x000f280000000200 */
[----:B------:R-:W-:Y:S04]  /*9d90*/  LDSM.16.M88.4 R12, [R187+0x4000] ;  /* 0x00400000bb0c783b */ /* 0x000fe80000000200 */
[----:B------:R-:W5:Y:S04]  /*9da0*/  LDSM.16.M88.4 R140, [R192+0x2000] ;  /* 0x00200000c08c783b */ /* 0x000f680000000200 */
[----:B-1----:R-:W1:Y:S04]  /*9db0*/  LDSM.16.M88.4 R8, [R187+0x4800] ;  /* 0x00480000bb08783b */ /* 0x002e680000000200 */
[----:B--2---:R-:W2:Y:S04]  /*9dc0*/  LDSM.16.M88.4 R4, [R187+0x5000] ;  /* 0x00500000bb04783b */ /* 0x004ea80000000200 */
[----:B------:R-:W1:Y:S01]  /*9dd0*/  LDSM.16.M88.4 R172, [R187+0x5800] ;  /* 0x00580000bbac783b */ /* 0x000e620000000200 */
[C---:B---3--:R-:W-:Y:S03]  /*9de0*/  HMMA.16816.F32.BF16 R132, R16.reuse, R60, RZ ;  /* 0x0000003c1084723c */ /* 0x048fe600000418ff */
[----:B------:R-:W3:Y:S04]  /*9df0*/  LDSM.16.M88.4 R168, [R192] ;  /* 0x00000000c0a8783b */ /* 0x000ee80000000200 */
[----:B------:R-:W-:Y:S01]  /*9e00*/  LDSM.16.M88.4 R160, [R191] ;  /* 0x00000000bfa0783b */ /* 0x000fe20000000200 */
[C---:B------:R-:W-:Y:S03]  /*9e10*/  HMMA.16816.F32.BF16 R64, R16.reuse, R62, RZ ;  /* 0x0000003e1040723c */ /* 0x040fe600000418ff */
[----:B------:R-:W-:Y:S04]  /*9e20*/  LDSM.16.M88.4 R156, [R191+0x2000] ;  /* 0x00200000bf9c783b */ /* 0x000fe80000000200 */
[----:B------:R-:W-:Y:S01]  /*9e30*/  LDSM.16.M88.4 R152, [R190] ;  /* 0x00000000be98783b */ /* 0x000fe20000000200 */
[C---:B----4-:R-:W-:Y:S03]  /*9e40*/  HMMA.16816.F32.BF16 R52, R16.reuse, R44, RZ ;  /* 0x0000002c1034723c */ /* 0x050fe600000418ff */
[----:B------:R-:W-:Y:S04]  /*9e50*/  LDSM.16.M88.4 R148, [R183] ;  /* 0x00000000b794783b */ /* 0x000fe80000000200 */
[----:B------:R-:W0:Y:S01]  /*9e60*/  LDGDEPBAR ;  /* 0x00000000000079af */ /* 0x000e220000000000 */
        /* <DEDUP_REMOVED lines=16> */
[C---:B-1----:R-:W-:Y:S08]  /*9f70*/  HMMA.16816.F32.BF16 R52, R140.reuse, R8, R52 ;  /* 0x000000088c34723c */ /* 0x042ff00000041834 */
[C---:B------:R-:W-:Y:S08]  /*9f80*/  HMMA.16816.F32.BF16 R48, R140.reuse, R10, R48 ;  /* 0x0000000a8c30723c */ /* 0x040ff00000041830 */
[C---:B--2---:R-:W-:Y:S08]  /*9f90*/  HMMA.16816.F32.BF16 R36, R140.reuse, R4, R36 ;  /* 0x000000048c24723c */ /* 0x044ff00000041824 */
[C---:B------:R-:W-:Y:S08]  /*9fa0*/  HMMA.16816.F32.BF16 R32, R140.reuse, R6, R32 ;  /* 0x000000068c20723c */ /* 0x040ff00000041820 */
[C---:B------:R-:W-:Y:S08]  /*9fb0*/  HMMA.16816.F32.BF16 R20, R140.reuse, R172, R20 ;  /* 0x000000ac8c14723c */ /* 0x040ff00000041814 */
[----:B------:R-:W-:Y:S01]  /*9fc0*/  HMMA.16816.F32.BF16 R16, R140, R174, R16 ;  /* 0x000000ae8c10723c */ /* 0x000fe20000041810 */
[----:B------:R-:W1:Y:S07]  /*9fd0*/  LDSM.16.M88.4 R140, [R181] ;  /* 0x00000000b58c783b */ /* 0x000e6e0000000200 */
[C---:B---3--:R-:W-:Y:S08]  /*9fe0*/  HMMA.16816.F32.BF16 R24, R168.reuse, R172, R24 ;  /* 0x000000aca818723c */ /* 0x048ff00000041818 */
[C---:B------:R-:W-:Y:S08]  /*9ff0*/  HMMA.16816.F32.BF16 R164, R168.reuse, R174, R164 ;  /* 0x000000aea8a4723c */ /* 0x040ff000000418a4 */
[C---:B------:R-:W-:Y:S08]  /*a000*/  HMMA.16816.F32.BF16 R136, R168.reuse, R12, R136 ;  /* 0x0000000ca888723c */ /* 0x040ff00000041888 */
[C---:B------:R-:W-:Y:S01]  /*a010*/  HMMA.16816.F32.BF16 R60, R168.reuse, R14, R60 ;  /* 0x0000000ea83c723c */ /* 0x040fe2000004183c */
[----:B------:R-:W-:Y:S07]  /*a020*/  LDSM.16.M88.4 R12, [R189] ;  /* 0x00000000bd0c783b */ /* 0x000fee0000000200 */
[C---:B------:R-:W-:Y:S08]  /*a030*/  HMMA.16816.F32.BF16 R40, R168.reuse, R4, R40 ;  /* 0x00000004a828723c */ /* 0x040ff00000041828 */
[C---:B------:R-:W-:Y:S01]  /*a040*/  HMMA.16816.F32.BF16 R28, R168.reuse, R6, R28 ;  /* 0x00000006a81c723c */ /* 0x040fe2000004181c */
[----:B------:R-:W2:Y:S07]  /*a050*/  LDSM.16.M88.4 R4, [R180] ;  /* 0x00000000b404783b */ /* 0x000eae0000000200 */
[C---:B------:R-:W-:Y:S08]  /*a060*/  HMMA.16816.F32.BF16 R56, R168.reuse, R8, R56 ;  /* 0x00000008a838723c */ /* 0x040ff00000041838 */
[----:B------:R-:W-:Y:S01]  /*a070*/  HMMA.16816.F32.BF16 R44, R168, R10, R44 ;  /* 0x0000000aa82c723c */ /* 0x000fe2000004182c */
[----:B------:R-:W3:Y:S07]  /*a080*/  LDSM.16.M88.4 R8, [R189+0x2000] ;  /* 0x00200000bd08783b */ /* 0x000eee0000000200 */
[C---:B-1----:R-:W-:Y:S08]  /*a090*/  HMMA.16816.F32.BF16 R20, R156.reuse, R140, R20 ;  /* 0x0000008c9c14723c */ /* 0x042ff00000041814 */
[----:B------:R-:W-:Y:S08]  /*a0a0*/  HMMA.16816.F32.BF16 R16, R156, R142, R16 ;  /* 0x0000008e9c10723c */ /* 0x000ff00000041810 */
[C---:B------:R-:W-:Y:S08]  /*a0b0*/  HMMA.16816.F32.BF16 R24, R160.reuse, R140, R24 ;  /* 0x0000008ca018723c */ /* 0x040ff00000041818 */
[C---:B------:R-:W-:Y:S01]  /*a0c0*/  HMMA.16816.F32.BF16 R164, R160.reuse, R142, R164 ;  /* 0x0000008ea0a4723c */ /* 0x040fe200000418a4 */
[----:B------:R-:W1:Y:S07]  /*a0d0*/  LDSM.16.M88.4 R140, [R180+0x800] ;  /* 0x00080000b48c783b */ /* 0x000e6e0000000200 */
[-C--:B------:R-:W-:Y:S08]  /*a0e0*/  HMMA.16816.F32.BF16 R136, R160, R152.reuse, R136 ;  /* 0x00000098a088723c */ /* 0x080ff00000041888 */
[C---:B------:R-:W-:Y:S08]  /*a0f0*/  HMMA.16816.F32.BF16 R132, R156.reuse, R152, R132 ;  /* 0x000000989c84723c */ /* 0x040ff00000041884 */
[-C--:B------:R-:W-:Y:S08]  /*a100*/  HMMA.16816.F32.BF16 R64, R156, R154.reuse, R64 ;  /* 0x0000009a9c40723c */ /* 0x080ff00000041840 */
[C---:B------:R-:W-:Y:S08]  /*a110*/  HMMA.16816.F32.BF16 R60, R160.reuse, R154, R60 ;  /* 0x0000009aa03c723c */ /* 0x040ff0000004183c */
[-C--:B------:R-:W-:Y:S08]  /*a120*/  HMMA.16816.F32.BF16 R56, R160, R148.reuse, R56 ;  /* 0x00000094a038723c */ /* 0x080ff00000041838 */
[----:B------:R-:W-:Y:S08]  /*a130*/  HMMA.16816.F32.BF16 R52, R156, R148, R52 ;  /* 0x000000949c34723c */ /* 0x000ff00000041834 */
[----:B--2---:R-:W-:Y:S08]  /*a140*/  HMMA.16816.F32.BF16 R136, R12, R4, R136 ;  /* 0x000000040c88723c */ /* 0x004ff00000041888 */
[-C--:B------:R-:W-:Y:S08]  /*a150*/  HMMA.16816.F32.BF16 R36, R156, R144.reuse, R36 ;  /* 0x000000909c24723c */ /* 0x080ff00000041824 */
[----:B------:R-:W-:Y:S07]  /*a160*/  HMMA.16816.F32.BF16 R40, R160, R144, R40 ;  /* 0x00000090a028723c */ /* 0x000fee0000041828 */
[----:B------:R-:W-:Y:S01]  /*a170*/  IADD3 R144, R217, -0x3, RZ ;  /* 0xfffffffdd9907810 */ /* 0x000fe20007ffe0ff */
[----:B---3--:R-:W-:Y:S04]  /*a180*/  HMMA.16816.F32.BF16 R132, R8, R4, R132 ;  /* 0x000000040884723c */ /* 0x008fe80000041884 */
[----:B------:R-:W-:-:S04]  /*a190*/  IMAD R244, R144, 0x40, R244 ;  /* 0x0000004090f47824 */ /* 0x000fc800078e02f4 */
[-C--:B------:R-:W-:Y:S01]  /*a1a0*/  HMMA.16816.F32.BF16 R64, R8, R6.reuse, R64 ;  /* 0x000000060840723c */ /* 0x080fe20000041840 */
[C---:B------:R-:W-:Y:S02]  /*a1b0*/  IADD3 R4, R244.reuse, 0x1, RZ ;  /* 0x00000001f4047810 */ /* 0x040fe40007ffe0ff */
[-C--:B------:R-:W-:Y:S02]  /*a1c0*/  ISETP.GE.AND P1, PT, R244, R236.reuse, PT ;  /* 0x000000ecf400720c */ /* 0x080fe40003f26270 */
[C---:B------:R-:W-:Y:S02]  /*a1d0*/  ISETP.GE.AND P2, PT, R4.reuse, R237, PT ;  /* 0x000000ed0400720c */ /* 0x040fe40003f46270 */
[C---:B------:R-:W-:Y:S01]  /*a1e0*/  ISETP.GE.AND P0, PT, R4.reuse, R236, PT ;  /* 0x000000ec0400720c */ /* 0x040fe20003f06270 */
[----:B------:R-:W-:Y:S01]  /*a1f0*/  HMMA.16816.F32.BF16 R60, R12, R6, R60 ;  /* 0x000000060c3c723c */ /* 0x000fe2000004183c */
[C---:B------:R-:W-:Y:S02]  /*a200*/  ISETP.GE.AND P5, PT, R4.reuse, R231, PT ;  /* 0x000000e70400720c */ /* 0x040fe40003fa6270 */
[----:B------:R-:W-:-:S02]  /*a210*/  ISETP.GE.AND P3, PT, R4, R229, PT ;  /* 0x000000e50400720c */ /* 0x000fc40003f66270 */
[C---:B------:R-:W-:Y:S02]  /*a220*/  IADD3 R4, R244.reuse, 0x8, RZ ;  /* 0x00000008f4047810 */ /* 0x040fe40007ffe0ff */
[-C--:B------:R-:W-:Y:S01]  /*a230*/  ISETP.GE.AND P4, PT, R244, R237.reuse, PT ;  /* 0x000000edf400720c */ /* 0x080fe20003f86270 */
[-C--:B-1----:R-:W-:Y:S01]  /*a240*/  HMMA.16816.F32.BF16 R56, R12, R140.reuse, R56 ;  /* 0x0000008c0c38723c */ /* 0x082fe20000041838 */
[----:B------:R-:W-:Y:S02]  /*a250*/  ISETP.GE.AND P6, PT, R4, R236, PT ;  /* 0x000000ec0400720c */ /* 0x000fe40003fc6270 */
[----:B------:R-:W-:Y:S02]  /*a260*/  FSEL R154, R136, -INF , !P4 ;  /* 0xff800000889a7808 */ /* 0x000fe40006000000 */
[----:B------:R-:W-:Y:S02]  /*a270*/  ISETP.GE.AND P4, PT, R4, R237, PT ;  /* 0x000000ed0400720c */ /* 0x000fe40003f86270 */
[----:B------:R-:W-:Y:S01]  /*a280*/  FSEL R135, R135, -INF , !P3 ;  /* 0xff80000087877808 */ /* 0x000fe20005800000 */
[----:B------:R-:W-:Y:S01]  /*a290*/  HMMA.16816.F32.BF16 R52, R8, R140, R52 ;  /* 0x0000008c0834723c */ /* 0x000fe20000041834 */
[----:B------:R-:W-:-:S07]  /*a2a0*/  FSEL R133, R133, -INF , !P5 ;  /* 0xff80000085857808 */ /* 0x000fce0006800000 */
[----:B------:R-:W-:Y:S01]  /*a2b0*/  HMMA.16816.F32.BF16 R44, R160, R150, R44 ;  /* 0x00000096a02c723c */ /* 0x000fe2000004182c */
[----:B------:R-:W-:Y:S02]  /*a2c0*/  FSEL R60, R60, -INF , !P4 ;  /* 0xff8000003c3c7808 */ /* 0x000fe40006000000 */
[----:B------:R-:W-:-:S05]  /*a2d0*/  FSEL R62, R62, -INF , !P6 ;  /* 0xff8000003e3e7808 */ /* 0x000fca0007000000 */
[-C--:B------:R-:W-:Y:S07]  /*a2e0*/  HMMA.16816.F32.BF16 R28, R160, R146.reuse, R28 ;  /* 0x00000092a01c723c */ /* 0x080fee000004181c */
[----:B------:R-:W-:Y:S01]  /*a2f0*/  FSEL R162, R138, -INF , !P1 ;  /* 0xff8000008aa27808 */ /* 0x000fe20004800000 */
[----:B------:R-:W-:Y:S01]  /*a300*/  HMMA.16816.F32.BF16 R32, R156, R146, R32 ;  /* 0x000000929c20723c */ /* 0x000fe20000041820 */
[----:B------:R-:W-:Y:S02]  /*a310*/  FSEL R161, R139, -INF , !P0 ;  /* 0xff8000008ba17808 */ /* 0x000fe40004000000 */
[----:B------:R-:W-:-:S02]  /*a320*/  FSEL R163, R137, -INF , !P2 ;  /* 0xff80000089a37808 */ /* 0x000fc40005000000 */
[-C--:B------:R-:W-:Y:S02]  /*a330*/  ISETP.GE.AND P1, PT, R244, R231.reuse, PT ;  /* 0x000000e7f400720c */ /* 0x080fe40003f26270 */
[----:B------:R-:W-:Y:S01]  /*a340*/  ISETP.GE.AND P0, PT, R4, R231, PT ;  /* 0x000000e70400720c */ /* 0x000fe20003f06270 */
[----:B------:R-:W-:Y:S01]  /*a350*/  HMMA.16816.F32.BF16 R48, R156, R150, R48 ;  /* 0x000000969c30723c */ /* 0x000fe20000041830 */
[----:B------:R-:W-:Y:S02]  /*a360*/  IADD3 R137, R244, 0x9, RZ ;  /* 0x00000009f4897810 */ /* 0x000fe40007ffe0ff */
[----:B------:R-:W-:Y:S02]  /*a370*/  FSEL R139, R132, -INF , !P1 ;  /* 0xff800000848b7808 */ /* 0x000fe40004800000 */
[----:B------:R-:W-:Y:S02]  /*a380*/  FSEL R147, R64, -INF , !P0 ;  /* 0xff80000040937808 */ /* 0x000fe40004000000 */
[-C--:B------:R-:W-:Y:S01]  /*a390*/  ISETP.GE.AND P2, PT, R4, R229.reuse, PT ;  /* 0x000000e50400720c */ /* 0x080fe20003f46270 */
[----:B------:R-:W-:Y:S01]  /*a3a0*/  HMMA.16816.F32.BF16 R44, R12, R142, R44 ;  /* 0x0000008e0c2c723c */ /* 0x000fe2000004182c */
[----:B------:R-:W-:Y:S01]  /*a3b0*/  ISETP.GE.AND P1, PT, R244, R229, PT ;  /* 0x000000e5f400720c */ /* 0x000fe20003f26270 */
[----:B------:R-:W1:Y:S01]  /*a3c0*/  LDSM.16.M88.4 R4, [R180+0x1000] ;  /* 0x00100000b404783b */ /* 0x000e620000000200 */
[----:B------:R-:W-:-:S02]  /*a3d0*/  ISETP.GE.AND P0, PT, R137, R237, PT ;  /* 0x000000ed8900720c */ /* 0x000fc40003f06270 */
[----:B------:R-:W-:Y:S02]  /*a3e0*/  IADD3 R64, R244, 0x10, RZ ;  /* 0x00000010f4407810 */ /* 0x000fe40007ffe0ff */
[----:B------:R-:W-:Y:S02]  /*a3f0*/  FSEL R136, R134, -INF , !P1 ;  /* 0xff80000086887808 */ /* 0x000fe40004800000 */
[----:B------:R-:W-:Y:S02]  /*a400*/  FSEL R61, R61, -INF , !P0 ;  /* 0xff8000003d3d7808 */ /* 0x000fe40004000000 */
[----:B------:R-:W-:Y:S02]  /*a410*/  FSEL R168, R66, -INF , !P2 ;  /* 0xff80000042a87808 */ /* 0x000fe40005000000 */
[----:B------:R-:W-:Y:S02]  /*a420*/  ISETP.GE.AND P1, PT, R137, R229, PT ;  /* 0x000000e58900720c */ /* 0x000fe40003f26270 */
[C---:B------:R-:W-:Y:S01]  /*a430*/  ISETP.GE.AND P3, PT, R64.reuse, R237, PT ;  /* 0x000000ed4000720c */ /* 0x040fe20003f66270 */
[----:B------:R-:W-:Y:S01]  /*a440*/  HMMA.16816.F32.BF16 R48, R8, R142, R48 ;  /* 0x0000008e0830723c */ /* 0x000fe20000041830 */
[----:B------:R-:W-:-:S02]  /*a450*/  ISETP.GE.AND P4, PT, R64, R236, PT ;  /* 0x000000ec4000720c */ /* 0x000fc40003f86270 */
[C---:B------:R-:W-:Y:S02]  /*a460*/  ISETP.GE.AND P0, PT, R64.reuse, R231, PT ;  /* 0x000000e74000720c */ /* 0x040fe40003f06270 */
[----:B------:R-:W-:Y:S02]  /*a470*/  ISETP.GE.AND P2, PT, R64, R229, PT ;  /* 0x000000e54000720c */ /* 0x000fe40003f46270 */
[----:B------:R-:W-:Y:S02]  /*a480*/  IADD3 R64, R244, 0x11, RZ ;  /* 0x00000011f4407810 */ /* 0x000fe40007ffe0ff */
[----:B------:R-:W-:Y:S02]  /*a490*/  FSEL R67, R67, -INF , !P1 ;  /* 0xff80000043437808 */ /* 0x000fe40004800000 */
[----:B------:R-:W-:Y:S02]  /*a4a0*/  FSEL R252, R56, -INF , !P3 ;  /* 0xff80000038fc7808 */ /* 0x000fe40005800000 */
[----:B------:R-:W-:-:S02]  /*a4b0*/  ISETP.GE.AND P6, PT, R64, R237, PT ;  /* 0x000000ed4000720c */ /* 0x000fc40003fc6270 */
[----:B------:R-:W-:Y:S02]  /*a4c0*/  ISETP.GE.AND P1, PT, R64, R236, PT ;  /* 0x000000ec4000720c */ /* 0x000fe40003f26270 */
[----:B------:R-:W-:Y:S02]  /*a4d0*/  IADD3 R56, R244, 0x18, RZ ;  /* 0x00000018f4387810 */ /* 0x000fe40007ffe0ff */
[----:B------:R-:W-:Y:S02]  /*a4e0*/  FSEL R152, R57, -INF , !P6 ;  /* 0xff80000039987808 */ /* 0x000fe40007000000 */
[----:B------:R-:W-:Y:S02]  /*a4f0*/  FSEL R245, R58, -INF , !P4 ;  /* 0xff8000003af57808 */ /* 0x000fe40006000000 */
[----:B------:R-:W-:Y:S02]  /*a500*/  FSEL R226, R59, -INF , !P1 ;  /* 0xff8000003be27808 */ /* 0x000fe40004800000 */
[----:B------:R-:W-:Y:S01]  /*a510*/  FSEL R66, R52, -INF , !P0 ;  /* 0xff80000034427808 */ /* 0x000fe20004000000 */
[----:B-1----:R-:W-:Y:S01]  /*a520*/  HMMA.16816.F32.BF16 R40, R12, R4, R40 ;  /* 0x000000040c28723c */ /* 0x002fe20000041828 */
[----:B------:R-:W-:-:S02]  /*a530*/  ISETP.GE.AND P4, PT, R56, R237, PT ;  /* 0x000000ed3800720c */ /* 0x000fc40003f86270 */
[C---:B------:R-:W-:Y:S02]  /*a540*/  ISETP.GE.AND P6, PT, R56.reuse, R236, PT ;  /* 0x000000ec3800720c */ /* 0x040fe40003fc6270 */
[C---:B------:R-:W-:Y:S02]  /*a550*/  ISETP.GE.AND P1, PT, R56.reuse, R231, PT ;  /* 0x000000e73800720c */ /* 0x040fe40003f26270 */
[----:B------:R-:W-:Y:S01]  /*a560*/  ISETP.GE.AND P0, PT, R56, R229, PT ;  /* 0x000000e53800720c */ /* 0x000fe20003f06270 */
[----:B------:R-:W-:Y:S01]  /*a570*/  HMMA.16816.F32.BF16 R36, R8, R4, R36 ;  /* 0x000000040824723c */ /* 0x000fe20000041824 */
[----:B------:R-:W1:Y:S01]  /*a580*/  LDSM.16.M88.4 R56, [R180+0x1800] ;  /* 0x00180000b438783b */ /* 0x000e620000000200 */
[----:B------:R-:W-:Y:S01]  /*a590*/  ISETP.GE.AND P5, PT, R137, R231, PT ;  /* 0x000000e78900720c */ /* 0x000fe20003fa6270 */
[----:B------:R-:W-:-:S04]  /*a5a0*/  DEPBAR.LE SB0, 0x0 ;  /* 0x000080000000791a */ /* 0x000fc80000000000 */
[----:B------:R-:W-:Y:S01]  /*a5b0*/  FSEL R146, R65, -INF , !P5 ;  /* 0xff80000041927808 */ /* 0x000fe20006800000 */
[-C--:B------:R-:W-:Y:S01]  /*a5c0*/  HMMA.16816.F32.BF16 R32, R8, R6.reuse, R32 ;  /* 0x000000060820723c */ /* 0x080fe20000041820 */
[----:B------:R-:W-:Y:S02]  /*a5d0*/  ISETP.GE.AND P5, PT, R137, R236, PT ;  /* 0x000000ec8900720c */ /* 0x000fe40003fa6270 */
[----:B------:R-:W-:Y:S02]  /*a5e0*/  IADD3 R132, R244, 0x19, RZ ;  /* 0x00000019f4847810 */ /* 0x000fe40007ffe0ff */
[----:B------:R-:W-:Y:S02]  /*a5f0*/  FSEL R63, R63, -INF , !P5 ;  /* 0xff8000003f3f7808 */ /* 0x000fe40006800000 */
[C---:B------:R-:W-:Y:S01]  /*a600*/  ISETP.GE.AND P5, PT, R64.reuse, R231, PT ;  /* 0x000000e74000720c */ /* 0x040fe20003fa6270 */
[----:B------:R-:W-:Y:S01]  /*a610*/  HMMA.16816.F32.BF16 R28, R12, R6, R28 ;  /* 0x000000060c1c723c */ /* 0x000fe2000004181c */
[----:B------:R-:W-:-:S02]  /*a620*/  ISETP.GE.AND P3, PT, R64, R229, PT ;  /* 0x000000e54000720c */ /* 0x000fc40003f66270 */
[----:B------:R-:W-:Y:S02]  /*a630*/  FSEL R65, R53, -INF , !P5 ;  /* 0xff80000035417808 */ /* 0x000fe40006800000 */
[----:B------:R-:W-:Y:S02]  /*a640*/  ISETP.GE.AND P5, PT, R132, R231, PT ;  /* 0x000000e78400720c */ /* 0x000fe40003fa6270 */
[----:B------:R-:W-:Y:S02]  /*a650*/  FSEL R64, R48, -INF , !P1 ;  /* 0xff80000030407808 */ /* 0x000fe40004800000 */
[----:B------:R-:W-:Y:S02]  /*a660*/  IADD3 R48, R244, 0x20, RZ ;  /* 0x00000020f4307810 */ /* 0x000fe40007ffe0ff */
[----:B------:R-:W-:Y:S02]  /*a670*/  FSEL R227, R49, -INF , !P5 ;  /* 0xff80000031e37808 */ /* 0x000fe40006800000 */
[----:B------:R-:W-:-:S02]  /*a680*/  FSEL R175, R54, -INF , !P2 ;  /* 0xff80000036af7808 */ /* 0x000fc40005000000 */
[----:B------:R-:W-:Y:S02]  /*a690*/  FSEL R144, R55, -INF , !P3 ;  /* 0xff80000037907808 */ /* 0x000fe40005800000 */
[C---:B------:R-:W-:Y:S02]  /*a6a0*/  ISETP.GE.AND P5, PT, R132.reuse, R236, PT ;  /* 0x000000ec8400720c */ /* 0x040fe40003fa6270 */
[----:B------:R-:W-:Y:S02]  /*a6b0*/  ISETP.GE.AND P2, PT, R132, R229, PT ;  /* 0x000000e58400720c */ /* 0x000fe40003f46270 */
        /* <DEDUP_REMOVED lines=9> */
[----:B------:R-:W-:Y:S02]  /*a750*/  ISETP.GE.AND P0, PT, R48, R229, PT ;  /* 0x000000e53000720c */ /* 0x000fe40003f06270 */
[----:B------:R-:W-:-:S02]  /*a760*/  ISETP.GE.AND P6, PT, R4, R237, PT ;  /* 0x000000ed0400720c */ /* 0x000fc40003fc6270 */
[C---:B------:R-:W-:Y:S01]  /*a770*/  ISETP.GE.AND P2, PT, R4.reuse, R236, PT ;  /* 0x000000ec0400720c */ /* 0x040fe20003f46270 */
[----:B------:R-:W-:Y:S01]  /*a780*/  HMMA.16816.F32.BF16 R20, R8, R56, R20 ;  /* 0x000000380814723c */ /* 0x000fe20000041814 */
[C---:B------:R-:W-:Y:S02]  /*a790*/  ISETP.GE.AND P5, PT, R4.reuse, R231, PT ;  /* 0x000000e70400720c */ /* 0x040fe40003fa6270 */
[----:B------:R-:W-:Y:S02]  /*a7a0*/  ISETP.GE.AND P3, PT, R4, R229, PT ;  /* 0x000000e50400720c */ /* 0x000fe40003f66270 */
[----:B------:R-:W-:Y:S02]  /*a7b0*/  ISETP.GE.AND P1, PT, R132, R237, PT ;  /* 0x000000ed8400720c */ /* 0x000fe40003f26270 */
[----:B------:R-:W-:Y:S01]  /*a7c0*/  IADD3 R4, R244, 0x29, RZ ;  /* 0x00000029f4047810 */ /* 0x000fe20007ffe0ff */
[----:B------:R-:W-:Y:S01]  /*a7d0*/  HMMA.16816.F32.BF16 R164, R12, R58, R164 ;  /* 0x0000003a0ca4723c */ /* 0x000fe200000418a4 */
[----:B------:R-:W-:-:S02]  /*a7e0*/  FSEL R173, R44, -INF , !P4 ;  /* 0xff8000002cad7808 */ /* 0x000fc40006000000 */
[----:B------:R-:W-:Y:S02]  /*a7f0*/  FSEL R247, R38, -INF , !P0 ;  /* 0xff80000026f77808 */ /* 0x000fe40004000000 */
[----:B------:R-:W-:Y:S02]  /*a800*/  FSEL R172, R45, -INF , !P1 ;  /* 0xff8000002dac7808 */ /* 0x000fe40004800000 */
[----:B------:R-:W-:Y:S02]  /*a810*/  ISETP.GE.AND P4, PT, R48, R236, PT ;  /* 0x000000ec3000720c */ /* 0x000fe40003f86270 */
[----:B------:R-:W-:Y:S02]  /*a820*/  ISETP.GE.AND P0, PT, R4, R229, PT ;  /* 0x000000e50400720c */ /* 0x000fe40003f06270 */
[----:B------:R-:W-:Y:S02]  /*a830*/  ISETP.GE.AND P1, PT, R48, R231, PT ;  /* 0x000000e73000720c */ /* 0x000fe40003f26270 */
[----:B------:R-:W-:-:S02]  /*a840*/  IADD3 R5, R244, 0x28, RZ ;  /* 0x00000028f4057810 */ /* 0x000fc40007ffe0ff */
[----:B------:R-:W-:Y:S02]  /*a850*/  IADD3 R6, R244, 0x31, RZ ;  /* 0x00000031f4067810 */ /* 0x000fe40007ffe0ff */
[----:B------:R-:W-:Y:S02]  /*a860*/  FSEL R174, R41, -INF , !P6 ;  /* 0xff80000029ae7808 */ /* 0x000fe40007000000 */
[----:B------:R-:W-:Y:S02]  /*a870*/  FSEL R150, R42, -INF , !P4 ;  /* 0xff8000002a967808 */ /* 0x000fe40006000000 */
[----:B------:R-:W-:Y:S02]  /*a880*/  FSEL R148, R43, -INF , !P2 ;  /* 0xff8000002b947808 */ /* 0x000fe40005000000 */
[----:B------:R-:W-:Y:S02]  /*a890*/  FSEL R251, R37, -INF , !P5 ;  /* 0xff80000025fb7808 */ /* 0x000fe40006800000 */
[----:B------:R-:W-:-:S02]  /*a8a0*/  FSEL R52, R35, -INF , !P0 ;  /* 0xff80000023347808 */ /* 0x000fc40004000000 */
[C---:B------:R-:W-:Y:S02]  /*a8b0*/  ISETP.GE.AND P6, PT, R5.reuse, R237, PT ;  /* 0x000000ed0500720c */ /* 0x040fe40003fc6270 */
[CC--:B------:R-:W-:Y:S02]  /*a8c0*/  ISETP.GE.AND P4, PT, R5.reuse, R236.reuse, PT ;  /* 0x000000ec0500720c */ /* 0x0c0fe40003f86270 */
[C---:B------:R-:W-:Y:S02]  /*a8d0*/  ISETP.GE.AND P2, PT, R5.reuse, R231, PT ;  /* 0x000000e70500720c */ /* 0x040fe40003f46270 */
[----:B------:R-:W-:Y:S02]  /*a8e0*/  FSEL R250, R36, -INF , !P1 ;  /* 0xff80000024fa7808 */ /* 0x000fe40004800000 */
[----:B------:R-:W-:Y:S02]  /*a8f0*/  ISETP.GE.AND P5, PT, R5, R229, PT ;  /* 0x000000e50500720c */ /* 0x000fe40003fa6270 */
[----:B------:R-:W-:-:S02]  /*a900*/  ISETP.GE.AND P0, PT, R6, R236, PT ;  /* 0x000000ec0600720c */ /* 0x000fc40003f06270 */
[-C--:B------:R-:W-:Y:S02]  /*a910*/  ISETP.GE.AND P1, PT, R4, R231.reuse, PT ;  /* 0x000000e70400720c */ /* 0x080fe40003f26270 */
[----:B------:R-:W-:Y:S02]  /*a920*/  IADD3 R5, R244, 0x38, RZ ;  /* 0x00000038f4057810 */ /* 0x000fe40007ffe0ff */
[----:B------:R-:W-:Y:S02]  /*a930*/  FSEL R137, R27, -INF , !P0 ;  /* 0xff8000001b897808 */ /* 0x000fe40004000000 */
[----:B------:R-:W-:Y:S02]  /*a940*/  FSEL R248, R32, -INF , !P2 ;  /* 0xff80000020f87808 */ /* 0x000fe40005000000 */
[----:B------:R-:W-:Y:S01]  /*a950*/  FSEL R246, R33, -INF , !P1 ;  /* 0xff80000021f67808 */ /* 0x000fe20004800000 */
[----:B------:R-:W-:Y:S01]  /*a960*/  BAR.SYNC.DEFER_BLOCKING 0x0 ;  /* 0x0000000000007b1d */ /* 0x000fe20000010000 */
[----:B------:R-:W-:-:S02]  /*a970*/  ISETP.GE.AND P0, PT, R5, R231, PT ;  /* 0x000000e70500720c */ /* 0x000fc40003f06270 */
[C---:B------:R-:W-:Y:S02]  /*a980*/  ISETP.GE.AND P2, PT, R4.reuse, R237, PT ;  /* 0x000000ed0400720c */ /* 0x040fe40003f46270 */
[----:B------:R-:W-:Y:S02]  /*a990*/  ISETP.GE.AND P1, PT, R4, R236, PT ;  /* 0x000000ec0400720c */ /* 0x000fe40003f26270 */
[----:B------:R-:W-:Y:S02]  /*a9a0*/  IADD3 R7, R244, 0x30, RZ ;  /* 0x00000030f4077810 */ /* 0x000fe40007ffe0ff */
[----:B------:R-:W-:Y:S02]  /*a9b0*/  FSEL R158, R16, -INF , !P0 ;  /* 0xff800000109e7808 */ /* 0x000fe40004000000 */
[----:B------:R-:W-:Y:S02]  /*a9c0*/  FSEL R224, R29, -INF , !P2 ;  /* 0xff8000001de07808 */ /* 0x000fe40005000000 */
[----:B------:R-:W-:-:S02]  /*a9d0*/  FSEL R178, R31, -INF , !P1 ;  /* 0xff8000001fb27808 */ /* 0x000fc40004800000 */
[C---:B------:R-:W-:Y:S02]  /*a9e0*/  ISETP.GE.AND P0, PT, R6.reuse, R229, PT ;  /* 0x000000e50600720c */ /* 0x040fe40003f06270 */
[----:B------:R-:W-:Y:S02]  /*a9f0*/  ISETP.GE.AND P2, PT, R6, R237, PT ;  /* 0x000000ed0600720c */ /* 0x000fe40003f46270 */
[----:B------:R-:W-:Y:S02]  /*aa00*/  ISETP.GE.AND P1, PT, R7, R236, PT ;  /* 0x000000ec0700720c */ /* 0x000fe40003f26270 */
[----:B------:R-:W-:Y:S02]  /*aa10*/  FSEL R153, R23, -INF , !P0 ;  /* 0xff80000017997808 */ /* 0x000fe40004000000 */
[----:B------:R-:W-:Y:S02]  /*aa20*/  FSEL R145, R25, -INF , !P2 ;  /* 0xff80000019917808 */ /* 0x000fe40005000000 */
[----:B------:R-:W-:-:S02]  /*aa30*/  FSEL R132, R26, -INF , !P1 ;  /* 0xff8000001a847808 */ /* 0x000fc40004800000 */
[----:B------:R-:W-:Y:S02]  /*aa40*/  ISETP.NE.AND P0, PT, R217, 0x3, PT ;  /* 0x00000003d900780c */ /* 0x000fe40003f05270 */
[-C--:B------:R-:W-:Y:S02]  /*aa50*/  ISETP.GE.AND P2, PT, R7, R231.reuse, PT ;  /* 0x000000e70700720c */ /* 0x080fe40003f46270 */
        /* <DEDUP_REMOVED lines=8> */
[----:B------:R-:W-:Y:S02]  /*aae0*/  FSEL R225, R28, -INF , !P6 ;  /* 0xff8000001ce17808 */ /* 0x000fe40007000000 */
[----:B------:R-:W-:-:S02]  /*aaf0*/  FSEL R244, R34, -INF , !P5 ;  /* 0xff80000022f47808 */ /* 0x000fc40006800000 */
[----:B------:R-:W-:Y:S02]  /*ab00*/  FSEL R179, R30, -INF , !P4 ;  /* 0xff8000001eb37808 */ /* 0x000fe40006000000 */
[----:B------:R-:W-:Y:S02]  /*ab10*/  FSEL R138, R24, -INF , !P3 ;  /* 0xff800000188a7808 */ /* 0x000fe40005800000 */
[----:B------:R-:W-:Y:S02]  /*ab20*/  FSEL R156, R17, -INF , !P2 ;  /* 0xff800000119c7808 */ /* 0x000fe40005000000 */
[----:B------:R-:W-:Y:S02]  /*ab30*/  FSEL R155, R22, -INF , !P1 ;  /* 0xff800000169b7808 */ /* 0x000fe40004800000 */
[-C--:B------:R-:W-:Y:S02]  /*ab40*/  ISETP.GE.AND P6, PT, R5, R237.reuse, PT ;  /* 0x000000ed0500720c */ /* 0x080fe40003fc6270 */
[----:B------:R-:W-:-:S02]  /*ab50*/  ISETP.GE.AND P5, PT, R4, R237, PT ;  /* 0x000000ed0400720c */ /* 0x000fc40003fa6270 */
[CC--:B------:R-:W-:Y:S02]  /*ab60*/  ISETP.GE.AND P4, PT, R5.reuse, R236.reuse, PT ;  /* 0x000000ec0500720c */ /* 0x0c0fe40003f86270 */
[C---:B------:R-:W-:Y:S02]  /*ab70*/  ISETP.GE.AND P3, PT, R4.reuse, R236, PT ;  /* 0x000000ec0400720c */ /* 0x040fe40003f66270 */
[-C--:B------:R-:W-:Y:S02]  /*ab80*/  ISETP.GE.AND P2, PT, R5, R229.reuse, PT ;  /* 0x000000e50500720c */ /* 0x080fe40003f46270 */
        /* <DEDUP_REMOVED lines=13> */
[----:B------:R-:W-:-:S02]  /*ac60*/  UMOV UR22, 0x5 ;  /* 0x0000000500167882 */ /* 0x000fc40000000000 */
[----:B------:R-:W-:Y:S01]  /*ac70*/  USHF.L.U64.HI UR5, UR4, UR22, UR5 ;  /* 0x0000001604057299 */ /* 0x000fe20008010205 */
        /* <DEDUP_REMOVED lines=9> */
[----:B------:R-:W-:Y:S02]  /*ad10*/  IADD3.X R7, R9, UR5, RZ, P0, !PT ;  /* 0x0000000509077c10 */ /* 0x000fe400087fe4ff */
[----:B------:R-:W-:Y:S01]  /*ad20*/  IADD3 R4, P0, R10, UR23, RZ ;  /* 0x000000170a047c10 */ /* 0x000fe2000ff1e0ff */
[----:B------:R-:W-:Y:S01]  /*ad30*/  ULDC.64 UR22, c[0x0][0x118] ;  /* 0x0000460000167ab9 */ /* 0x000fe20000000a00 */
        /* <DEDUP_REMOVED lines=9> */
[----:B------:R-:W0:Y:S02]  /*add0*/  LDGDEPBAR ;  /* 0x00000000000079af */ /* 0x000e240000000000 */
.L_x_619:
[----:B-1----:R-:W-:Y:S01]  /*ade0*/  FMNMX.FTZ R4, R3, R139, !PT ;  /* 0x0000008b03047209 */ /* 0x002fe20007810000 */
[----:B------:R-:W-:Y:S01]  /*adf0*/  IMAD.MOV.U32 R231, RZ, RZ, R144 ;  /* 0x000000ffffe77224 */ /* 0x000fe200078e0090 */
[----:B------:R-:W-:Y:S01]  /*ae00*/  FMNMX.FTZ R10, R2, R136, !PT ;  /* 0x00000088020a7209 */ /* 0x000fe20007810000 */
[----:B------:R-:W-:Y:S01]  /*ae10*/  IMAD.MOV.U32 R229, RZ, RZ, R134 ;  /* 0x000000ffffe57224 */ /* 0x000fe200078e0086 */
[----:B------:R-:W-:Y:S01]  /*ae20*/  FMNMX.FTZ R4, R133, R4, !PT ;  /* 0x0000000485047209 */ /* 0x000fe20007810000 */
[----:B------:R-:W-:Y:S01]  /*ae30*/  IMAD.SHL.U32 R5, R216, 0x2, RZ ;  /* 0x00000002d8057824 */ /* 0x000fe200078e00ff */
[----:B------:R-:W-:Y:S01]  /*ae40*/  FMNMX.FTZ R10, R135, R10, !PT ;  /* 0x0000000a870a7209 */ /* 0x000fe20007810000 */
[----:B------:R-:W-:Y:S01]  /*ae50*/  IMAD.WIDE.U32 R8, R222, -0x2daee0ad, RZ ;  /* 0xd2511f53de087825 */ /* 0x000fe200078e00ff */
[----:B------:R-:W-:-:S02]  /*ae60*/  FMNMX.FTZ R4, R147, R4, !PT ;  /* 0x0000000493047209 */ /* 0x000fc40007810000 */
[----:B------:R-:W-:Y:S01]  /*ae70*/  FMNMX.FTZ R10, R168, R10, !PT ;  /* 0x0000000aa80a7209 */ /* 0x000fe20007810000 */
[----:B------:R-:W-:Y:S01]  /*ae80*/  IMAD R6, R230, -0x326172a9, RZ ;  /* 0xcd9e8d57e6067824 */ /* 0x000fe200078e02ff */
[----:B------:R-:W-:Y:S01]  /*ae90*/  FMNMX.FTZ R4, R146, R4, !PT ;  /* 0x0000000492047209 */ /* 0x000fe20007810000 */
[----:B------:R-:W-:Y:S01]  /*aea0*/  IMAD.MOV.U32 R29, RZ, RZ, R152 ;  /* 0x000000ffff1d7224 */ /* 0x000fe200078e0098 */
        /* <DEDUP_REMOVED lines=25> */
[----:B------:R-:W-:Y:S01]  /*b040*/  LOP3.LUT R34, R9, UR21, R5, 0x96, !PT ;  /* 0x0000001509227c12 */ /* 0x000fe2000f8e9605 */
[----:B------:R-:W1:Y:S01]  /*b050*/  SHFL.BFLY PT, R7, R4, 0x2, 0x1f ;  /* 0x0c401f0004077f89 */ /* 0x000e6200000e0000 */
[----:B------:R-:W-:-:S03]  /*b060*/  FMNMX.FTZ R12, R177, R154, !PT ;  /* 0x0000009ab10c7209 */ /* 0x000fc60007810000 */
[----:B------:R-:W2:Y:S01]  /*b070*/  SHFL.BFLY PT, R5, R10, 0x2, 0x1f ;  /* 0x0c401f000a057f89 */ /* 0x000ea200000e0000 */
[----:B------:R-:W-:Y:S01]  /*b080*/  IMAD.WIDE.U32 R34, R34, -0x326172a9, RZ ;  /* 0xcd9e8d5722227825 */ /* 0x000fe200078e00ff */
[----:B------:R-:W-:-:S04]  /*b090*/  FMNMX.FTZ R12, R163, R12, !PT ;  /* 0x0000000ca30c7209 */ /* 0x000fc80007810000 */
[----:B------:R-:W-:-:S04]  /*b0a0*/  FMNMX.FTZ R12, R60, R12, !PT ;  /* 0x0000000c3c0c7209 */ /* 0x000fc80007810000 */
[----:B------:R-:W-:-:S04]  /*b0b0*/  FMNMX.FTZ R12, R61, R12, !PT ;  /* 0x0000000c3d0c7209 */ /* 0x000fc80007810000 */
[----:B------:R-:W-:-:S04]  /*b0c0*/  FMNMX.FTZ R12, R252, R12, !PT ;  /* 0x0000000cfc0c7209 */ /* 0x000fc80007810000 */
[----:B------:R-:W-:Y:S02]  /*b0d0*/  FMNMX.FTZ R12, R29, R12, !PT ;  /* 0x0000000c1d0c7209 */ /* 0x000fe40007810000 */
[----:B-1----:R-:W-:Y:S02]  /*b0e0*/  FMNMX.FTZ R7, R4, R7, !PT ;  /* 0x0000000704077209 */ /* 0x002fe40007810000 */
[----:B------:R-:W-:Y:S01]  /*b0f0*/  LOP3.LUT R4, R239, UR14, R8, 0x96, !PT ;  /* 0x0000000eef047c12 */ /* 0x000fe2000f8e9608 */
[----:B------:R-:W-:Y:S01]  /*b100*/  IMAD.MOV.U32 R239, RZ, RZ, R175 ;  /* 0x000000ffffef7224 */ /* 0x000fe200078e00af */
[----:B--2---:R-:W-:Y:S01]  /*b110*/  FMNMX.FTZ R5, R10, R5, !PT ;  /* 0x000000050a057209 */ /* 0x004fe20007810000 */
[----:B------:R-:W1:Y:S01]  /*b120*/  SHFL.BFLY PT, R134, R7, 0x1, 0x1f ;  /* 0x0c201f0007867f89 */ /* 0x000e6200000e0000 */
[----:B------:R-:W-:Y:S01]  /*b130*/  FMNMX.FTZ R12, R173, R12, !PT ;  /* 0x0000000cad0c7209 */ /* 0x000fe20007810000 */
[----:B------:R-:W-:Y:S01]  /*b140*/  IMAD.WIDE.U32 R20, R4, -0x326172a9, RZ ;  /* 0xcd9e8d5704147825 */ /* 0x000fe200078e00ff */
[----:B------:R-:W-:-:S02]  /*b150*/  LOP3.LUT R4, R35, UR15, R6, 0x96, !PT ;  /* 0x0000000f23047c12 */ /* 0x000fc4000f8e9606 */
[----:B------:R-:W-:Y:S02]  /*b160*/  FMNMX.FTZ R12, R172, R12, !PT ;  /* 0x0000000cac0c7209 */ /* 0x000fe40007810000 */
[----:B------:R-:W-:Y:S01]  /*b170*/  LOP3.LUT R8, R21, UR13, R34, 0x96, !PT ;  /* 0x0000000d15087c12 */ /* 0x000fe2000f8e9622 */
[----:B------:R-:W-:Y:S01]  /*b180*/  IMAD.WIDE.U32 R14, R4, -0x2daee0ad, RZ ;  /* 0xd2511f53040e7825 */ /* 0x000fe200078e00ff */
[----:B------:R-:W-:-:S03]  /*b190*/  FMNMX.FTZ R12, R160, R12, !PT ;  /* 0x0000000ca00c7209 */ /* 0x000fc60007810000 */
[----:B------:R-:W-:Y:S01]  /*b1a0*/  IMAD.WIDE.U32 R8, R8, -0x2daee0ad, RZ ;  /* 0xd2511f5308087825 */ /* 0x000fe200078e00ff */
[----:B------:R-:W-:Y:S02]  /*b1b0*/  FMNMX.FTZ R12, R174, R12, !PT ;  /* 0x0000000cae0c7209 */ /* 0x000fe40007810000 */
[----:B------:R-:W-:Y:S02]  /*b1c0*/  LOP3.LUT R6, R15, UR12, R238, 0x96, !PT ;  /* 0x0000000c0f067c12 */ /* 0x000fe4000f8e96ee */
[----:B------:R-:W-:Y:S02]  /*b1d0*/  LOP3.LUT R4, R9, UR10, R14, 0x96, !PT ;  /* 0x0000000a09047c12 */ /* 0x000fe4000f8e960e */
[----:B------:R-:W-:Y:S01]  /*b1e0*/  FMNMX.FTZ R14, R176, R162, !PT ;  /* 0x000000a2b00e7209 */ /* 0x000fe20007810000 */
[----:B------:R-:W-:Y:S01]  /*b1f0*/  IMAD.WIDE.U32 R236, R6, -0x326172a9, RZ ;  /* 0xcd9e8d5706ec7825 */ /* 0x000fe200078e00ff */
[----:B------:R-:W-:Y:S02]  /*b200*/  FMNMX.FTZ R12, R225, R12, !PT ;  /* 0x0000000ce10c7209 */ /* 0x000fe40007810000 */
[----:B------:R-:W-:Y:S01]  /*b210*/  FMNMX.FTZ R14, R161, R14, !PT ;  /* 0x0000000ea10e7209 */ /* 0x000fe20007810000 */
[----:B------:R-:W-:Y:S01]  /*b220*/  IMAD.WIDE.U32 R38, R4, -0x326172a9, RZ ;  /* 0xcd9e8d5704267825 */ /* 0x000fe200078e00ff */
[----:B-1----:R-:W-:Y:S01]  /*b230*/  FMNMX.FTZ R134, R7, R134, !PT ;  /* 0x0000008607867209 */ /* 0x002fe20007810000 */
[----:B------:R-:W1:Y:S01]  /*b240*/  SHFL.BFLY PT, R4, R5, 0x1, 0x1f ;  /* 0x0c201f0005047f89 */ /* 0x000e6200000e0000 */
[----:B------:R-:W-:-:S02]  /*b250*/  FMNMX.FTZ R14, R62, R14, !PT ;  /* 0x0000000e3e0e7209 */ /* 0x000fc40007810000 */
[C---:B------:R-:W-:Y:S01]  /*b260*/  FSETP.NEU.FTZ.AND P1, PT, R134.reuse, -INF , PT ;  /* 0xff8000008600780b */ /* 0x040fe20003f3d000 */
[----:B------:R-:W-:Y:S01]  /*b270*/  FMUL.FTZ R175, R134, c[0x0][0x23c] ;  /* 0x00008f0086af7a20 */ /* 0x000fe20000410000 */
[----:B------:R-:W-:Y:S02]  /*b280*/  FMNMX.FTZ R14, R63, R14, !PT ;  /* 0x0000000e3f0e7209 */ /* 0x000fe40007810000 */
[----:B------:R-:W-:Y:S02]  /*b290*/  FMNMX.FTZ R12, R224, R12, !PT ;  /* 0x0000000ce00c7209 */ /* 0x000fe40007810000 */
[----:B------:R-:W-:Y:S02]  /*b2a0*/  FMNMX.FTZ R14, R245, R14, !PT ;  /* 0x0000000ef50e7209 */ /* 0x000fe40007810000 */
[----:B------:R-:W-:Y:S02]  /*b2b0*/  FSEL R175, R175, RZ, P1 ;  /* 0x000000ffafaf7208 */ /* 0x000fe40000800000 */
[----:B------:R-:W-:-:S02]  /*b2c0*/  FMNMX.FTZ R14, R226, R14, !PT ;  /* 0x0000000ee20e7209 */ /* 0x000fc40007810000 */
[----:B------:R-:W-:Y:S01]  /*b2d0*/  FMNMX.FTZ R12, R138, R12, !PT ;  /* 0x0000000c8a0c7209 */ /* 0x000fe20007810000 */
[--C-:B------:R-:W-:Y:S01]  /*b2e0*/  FFMA.FTZ R143, R133, c[0x0][0x23c], -R175.reuse ;  /* 0x00008f00858f7a23 */ /* 0x100fe200000108af */
[----:B------:R-:W-:Y:S01]  /*b2f0*/  FMNMX.FTZ R14, R171, R14, !PT ;  /* 0x0000000eab0e7209 */ /* 0x000fe20007810000 */
[--C-:B------:R-:W-:Y:S01]  /*b300*/  FFMA.FTZ R144, R139, c[0x0][0x23c], -R175.reuse ;  /* 0x00008f008b907a23 */ /* 0x100fe200000108af */
[----:B------:R-:W-:Y:S01]  /*b310*/  FMNMX.FTZ R12, R145, R12, !PT ;  /* 0x0000000c910c7209 */ /* 0x000fe20007810000 */
[--C-:B------:R-:W-:Y:S01]  /*b320*/  FFMA.FTZ R141, R146, c[0x0][0x23c], -R175.reuse ;  /* 0x00008f00928d7a23 */ /* 0x100fe200000108af */
[----:B------:R-:W-:Y:S01]  /*b330*/  LOP3.LUT R6, R237, UR11, R20, 0x96, !PT ;  /* 0x0000000bed067c12 */ /* 0x000fe2000f8e9614 */
[----:B------:R-:W-:Y:S01]  /*b340*/  FFMA.FTZ R142, R147, c[0x0][0x23c], -R175 ;  /* 0x00008f00938e7a23 */ /* 0x000fe200000108af */
[----:B------:R-:W-:Y:S01]  /*b350*/  FMNMX.FTZ R14, R169, R14, !PT ;  /* 0x0000000ea90e7209 */ /* 0x000fe20007810000 */
[----:B------:R-:W-:Y:S01]  /*b360*/  MUFU.EX2 R144, R144 ;  /* 0x0000009000907308 */ /* 0x000fe20000000800 */
[----:B-1----:R-:W-:Y:S01]  /*b370*/  FMNMX.FTZ R133, R5, R4, !PT ;  /* 0x0000000405857209 */ /* 0x002fe20007810000 */
[----:B------:R-:W-:Y:S01]  /*b380*/  IMAD.WIDE.U32 R6, R6, -0x2daee0ad, RZ ;  /* 0xd2511f5306067825 */ /* 0x000fe200078e00ff */
[----:B------:R-:W-:-:S02]  /*b390*/  LOP3.LUT R236, R39, UR9, R236, 0x96, !PT ;  /* 0x0000000927ec7c12 */ /* 0x000fc4000f8e96ec */
[C---:B------:R-:W-:Y:S01]  /*b3a0*/  FSETP.NEU.FTZ.AND P0, PT, R133.reuse, -INF , PT ;  /* 0xff8000008500780b */ /* 0x040fe20003f1d000 */
[----:B------:R-:W-:Y:S01]  /*b3b0*/  FMUL.FTZ R152, R133, c[0x0][0x23c] ;  /* 0x00008f0085987a20 */ /* 0x000fe20000410000 */
[----:B------:R-:W-:Y:S01]  /*b3c0*/  FMNMX.FTZ R12, R164, R12, !PT ;  /* 0x0000000ca40c7209 */ /* 0x000fe20007810000 */
[----:B------:R-:W-:Y:S01]  /*b3d0*/  IMAD.WIDE.U32 R236, R236, -0x2daee0ad, RZ ;  /* 0xd2511f53ecec7825 */ /* 0x000fe200078e00ff */
[----:B------:R-:W-:Y:S01]  /*b3e0*/  FMNMX.FTZ R14, R150, R14, !PT ;  /* 0x0000000e960e7209 */ /* 0x000fe20007810000 */
[----:B------:R-:W-:Y:S01]  /*b3f0*/  MUFU.EX2 R143, R143 ;  /* 0x0000008f008f7308 */ /* 0x000fe20000000800 */
[----:B------:R-:W-:Y:S01]  /*b400*/  FSEL R152, R152, RZ, P0 ;  /* 0x000000ff98987208 */ /* 0x000fe20000000000 */
[--C-:B------:R-:W-:Y:S01]  /*b410*/  FFMA.FTZ R227, R227, c[0x0][0x23c], -R175.reuse ;  /* 0x00008f00e3e37a23 */ /* 0x100fe200000108af */
[----:B------:R-:W-:Y:S01]  /*b420*/  FMNMX.FTZ R12, R165, R12, !PT ;  /* 0x0000000ca50c7209 */ /* 0x000fe20007810000 */
[----:B------:R-:W-:Y:S01]  /*b430*/  FFMA.FTZ R248, R248, c[0x0][0x23c], -R175 ;  /* 0x00008f00f8f87a23 */ /* 0x000fe200000108af */
[----:B------:R-:W-:Y:S01]  /*b440*/  FMNMX.FTZ R14, R148, R14, !PT ;  /* 0x0000000e940e7209 */ /* 0x000fe20007810000 */
[----:B------:R-:W-:Y:S01]  /*b450*/  FFMA.FTZ R140, R136, c[0x0][0x23c], -R152 ;  /* 0x00008f00888c7a23 */ /* 0x000fe20000010898 */
[----:B------:R-:W-:Y:S01]  /*b460*/  LOP3.LUT R7, R7, UR8, R8, 0x96, !PT ;  /* 0x0000000807077c12 */ /* 0x000fe2000f8e9608 */
[----:B------:R-:W1:Y:S01]  /*b470*/  SHFL.BFLY PT, R136, R12, 0x2, 0x1f ;  /* 0x0c401f000c887f89 */ /* 0x000e6200000e0000 */
[----:B------:R-:W-:Y:S01]  /*b480*/  LOP3.LUT R6, R237, UR6, R6, 0x96, !PT ;  /* 0x00000006ed067c12 */ /* 0x000fe2000f8e9606 */
[----:B------:R-:W-:Y:S01]  /*b490*/  FFMA.FTZ R139, R135, c[0x0][0x23c], -R152 ;  /* 0x00008f00878b7a23 */ /* 0x000fe20000010898 */
[----:B------:R-:W-:Y:S01]  /*b4a0*/  FSEL R13, R134, RZ, P1 ;  /* 0x000000ff860d7208 */ /* 0x000fe20000800000 */
[----:B------:R-:W-:Y:S01]  /*b4b0*/  IMAD.WIDE.U32 R40, R7, -0x326172a9, RZ ;  /* 0xcd9e8d5707287825 */ /* 0x000fe200078e00ff */
[----:B------:R-:W-:Y:S01]  /*b4c0*/  FSEL R16, R133, RZ, P0 ;  /* 0x000000ff85107208 */ /* 0x000fe20000000000 */
[----:B------:R-:W-:Y:S01]  /*b4d0*/  MUFU.EX2 R142, R142 ;  /* 0x0000008e008e7308 */ /* 0x000fe20000000800 */
[----:B------:R-:W-:Y:S01]  /*b4e0*/  FMNMX.FTZ R14, R179, R14, !PT ;  /* 0x0000000eb30e7209 */ /* 0x000fe20007810000 */
[----:B------:R-:W-:Y:S01]  /*b4f0*/  IMAD.WIDE.U32 R6, R6, -0x326172a9, RZ ;  /* 0xcd9e8d5706067825 */ /* 0x000fe200078e00ff */
[----:B------:R-:W-:-:S02]  /*b500*/  PRMT R147, R0, 0x7054, R0 ;  /* 0x0000705400937816 */ /* 0x000fc40000000000 */
[----:B------:R-:W-:Y:S01]  /*b510*/  FMNMX.FTZ R14, R178, R14, !PT ;  /* 0x0000000eb20e7209 */ /* 0x000fe20007810000 */
[----:B------:R-:W-:Y:S01]  /*b520*/  FADD.FTZ R13, R3, -R13 ;  /* 0x8000000d030d7221 */ /* 0x000fe20000010000 */
[----:B------:R-:W-:Y:S01]  /*b530*/  LOP3.LUT R10, R7, UR16, R40, 0x96, !PT ;  /* 0x00000010070a7c12 */ /* 0x000fe2000f8e9628 */
[----:B------:R-:W-:Y:S01]  /*b540*/  FADD.FTZ R16, R2, -R16 ;  /* 0x8000001002107221 */ /* 0x000fe20000010000 */
[----:B------:R-:W-:Y:S01]  /*b550*/  FMNMX.FTZ R14, R132, R14, !PT ;  /* 0x0000000e840e7209 */ /* 0x000fe20007810000 */
[--C-:B------:R-:W-:Y:S01]  /*b560*/  FFMA.FTZ R146, R168, c[0x0][0x23c], -R152.reuse ;  /* 0x00008f00a8927a23 */ /* 0x100fe20000010898 */
[----:B------:R-:W2:Y:S01]  /*b570*/  MUFU.EX2 R141, R141 ;  /* 0x0000008d008d7308 */ /* 0x000ea20000000800 */
[----:B------:R-:W-:Y:S01]  /*b580*/  FFMA.FTZ R3, R67, c[0x0][0x23c], -R152 ;  /* 0x00008f0043037a23 */ /* 0x000fe20000010898 */
[----:B------:R-:W-:Y:S01]  /*b590*/  FMNMX.FTZ R32, R137, R14, !PT ;  /* 0x0000000e89207209 */ /* 0x000fe20007810000 */
[----:B------:R-:W-:Y:S01]  /*b5a0*/  FMUL.FTZ R0, R16, c[0x0][0x23c] ;  /* 0x00008f0010007a20 */ /* 0x000fe20000410000 */
[----:B------:R-:W-:Y:S01]  /*b5b0*/  LOP3.LUT R5, R6, 0xffff, RZ, 0xc0, !PT ;  /* 0x0000ffff06057812 */ /* 0x000fe200078ec0ff */
[----:B------:R-:W-:Y:S01]  /*b5c0*/  FMUL.FTZ R13, R13, c[0x0][0x23c] ;  /* 0x00008f000d0d7a20 */ /* 0x000fe20000410000 */
[----:B------:R-:W-:Y:S01]  /*b5d0*/  SHF.R.U32.HI R4, RZ, 0x10, R6 ;  /* 0x00000010ff047819 */ /* 0x000fe20000011606 */
[--C-:B------:R-:W-:Y:S01]  /*b5e0*/  FFMA.FTZ R231, R231, c[0x0][0x23c], -R152.reuse ;  /* 0x00008f00e7e77a23 */ /* 0x100fe20000010898 */
[----:B------:R-:W-:Y:S01]  /*b5f0*/  MUFU.EX2 R140, R140 ;  /* 0x0000008c008c7308 */ /* 0x000fe20000000800 */
[----:B------:R-:W-:Y:S01]  /*b600*/  LOP3.LUT R17, R10, 0xffff, RZ, 0xc0, !PT ;  /* 0x0000ffff0a117812 */ /* 0x000fe200078ec0ff */
[----:B------:R-:W-:Y:S01]  /*b610*/  FFMA.FTZ R244, R244, c[0x0][0x23c], -R152 ;  /* 0x00008f00f4f47a23 */ /* 0x000fe20000010898 */
[----:B------:R-:W-:Y:S01]  /*b620*/  SHF.R.U32.HI R15, RZ, 0x10, R10 ;  /* 0x00000010ff0f7819 */ /* 0x000fe2000001160a */
[--C-:B------:R-:W-:Y:S01]  /*b630*/  FFMA.FTZ R158, R158, c[0x0][0x23c], -R175.reuse ;  /* 0x00008f009e9e7a23 */ /* 0x100fe200000108af */
[----:B------:R-:W-:Y:S01]  /*b640*/  LOP3.LUT R11, R10, 0xff, RZ, 0xc0, !PT ;  /* 0x000000ff0a0b7812 */ /* 0x000fe200078ec0ff */
[--C-:B------:R-:W-:Y:S01]  /*b650*/  FFMA.FTZ R156, R156, c[0x0][0x23c], -R175.reuse ;  /* 0x00008f009c9c7a23 */ /* 0x100fe200000108af */
[----:B------:R-:W-:Y:S01]  /*b660*/  FMNMX.FTZ R32, R166, R32, !PT ;  /* 0x00000020a6207209 */ /* 0x000fe20007810000 */
[----:B------:R-:W3:Y:S01]  /*b670*/  MUFU.EX2 R139, R139 ;  /* 0x0000008b008b7308 */ /* 0x000ee20000000800 */
[----:B------:R-:W-:Y:S01]  /*b680*/  LOP3.LUT R8, R6, 0xff, RZ, 0xc0, !PT ;  /* 0x000000ff06087812 */ /* 0x000fe200078ec0ff */
[----:B------:R-:W-:Y:S01]  /*b690*/  FFMA.FTZ R159, R159, c[0x0][0x23c], -R175 ;  /* 0x00008f009f9f7a23 */ /* 0x000fe200000108af */
[----:B------:R-:W-:Y:S01]  /*b6a0*/  SHF.R.U32.HI R5, RZ, 0x8, R5 ;  /* 0x00000008ff057819 */ /* 0x000fe20000011605 */
[----:B------:R-:W-:Y:S01]  /*b6b0*/  FFMA.FTZ R157, R157, c[0x0][0x23c], -R175 ;  /* 0x00008f009d9d7a23 */ /* 0x000fe200000108af */
[----:B------:R-:W-:Y:S01]  /*b6c0*/  SHF.R.U32.HI R9, RZ, 0x18, R6 ;  /* 0x00000018ff097819 */ /* 0x000fe20000011606 */
[----:B------:R-:W-:Y:S01]  /*b6d0*/  FFMA.FTZ R155, R155, c[0x0][0x23c], -R152 ;  /* 0x00008f009b9b7a23 */ /* 0x000fe20000010898 */
[----:B------:R-:W-:Y:S01]  /*b6e0*/  LOP3.LUT R4, R4, 0xff, RZ, 0xc0, !PT ;  /* 0x000000ff04047812 */ /* 0x000fe200078ec0ff */
[----:B------:R-:W-:Y:S01]  /*b6f0*/  MUFU.EX2 R146, R146 ;  /* 0x0000009200927308 */ /* 0x000fe20000000800 */
[----:B------:R-:W-:Y:S01]  /*b700*/  SHF.R.U32.HI R10, RZ, 0x18, R10 ;  /* 0x00000018ff0a7819 */ /* 0x000fe2000001160a */
[----:B------:R-:W-:Y:S01]  /*b710*/  FFMA.FTZ R151, R151, c[0x0][0x23c], -R152 ;  /* 0x00008f0097977a23 */ /* 0x000fe20000010898 */
[----:B------:R-:W-:-:S02]  /*b720*/  SHF.R.U32.HI R17, RZ, 0x8, R17 ;  /* 0x00000008ff117819 */ /* 0x000fc40000011611 */
[----:B------:R-:W-:Y:S02]  /*b730*/  LOP3.LUT R15, R15, 0xff, RZ, 0xc0, !PT ;  /* 0x000000ff0f0f7812 */ /* 0x000fe400078ec0ff */
[----:B------:R-:W-:Y:S01]  /*b740*/  FMNMX.FTZ R32, R167, R32, !PT ;  /* 0x00000020a7207209 */ /* 0x000fe20007810000 */
[----:B------:R-:W4:Y:S01]  /*b750*/  MUFU.EX2 R3, R3 ;  /* 0x0000000300037308 */ /* 0x000f220000000800 */
[----:B------:R-:W-:Y:S02]  /*b760*/  PRMT R8, R8, 0x5410, R5 ;  /* 0x0000541008087816 */ /* 0x000fe40000000005 */
[----:B------:R-:W-:Y:S01]  /*b770*/  PRMT R9, R4, 0x5410, R9 ;  /* 0x0000541004097816 */ /* 0x000fe20000000009 */
[----:B------:R-:W5:Y:S01]  /*b780*/  SHFL.BFLY PT, R135, R32, 0x2, 0x1f ;  /* 0x0c401f0020877f89 */ /* 0x000f6200000e0000 */
[----:B------:R-:W-:Y:S01]  /*b790*/  PRMT R11, R11, 0x5410, R17 ;  /* 0x000054100b0b7816 */ /* 0x000fe20000000011 */
[--C-:B------:R-:W-:Y:S01]  /*b7a0*/  HSET2.LE.AND R8, R8, R147.reuse, PT ;  /* 0x0000009308087233 */ /* 0x100fe20003803000 */
[----:B------:R-:W-:Y:S01]  /*b7b0*/  PRMT R10, R15, 0x5410, R10 ;  /* 0x000054100f0a7816 */ /* 0x000fe2000000000a */
[----:B------:R-:W5:Y:S01]  /*b7c0*/  MUFU.EX2 R0, R0 ;  /* 0x0000000000007308 */ /* 0x000f620000000800 */
[----:B-1----:R-:W-:Y:S01]  /*b7d0*/  FMNMX.FTZ R136, R12, R136, !PT ;  /* 0x000000880c887209 */ /* 0x002fe20007810000 */
[--C-:B------:R-:W-:Y:S01]  /*b7e0*/  HSET2.LE.AND R9, R9, R147.reuse, PT ;  /* 0x0000009309097233 */ /* 0x100fe20003803000 */
[----:B--2---:R-:W-:Y:S01]  /*b7f0*/  F2FP.BF16.PACK_AB R50, R141, R142 ;  /* 0x0000008e8d32723e */ /* 0x004fe200000010ff */
[--C-:B------:R-:W-:Y:S01]  /*b800*/  HSET2.LE.AND R11, R11, R147.reuse, PT ;  /* 0x000000930b0b7233 */ /* 0x100fe20003803000 */
[----:B------:R-:W-:Y:S01]  /*b810*/  F2FP.BF16.PACK_AB R48, R143, R144 ;  /* 0x000000908f30723e */ /* 0x000fe200000010ff */
[----:B------:R-:W-:Y:S01]  /*b820*/  HSET2.LE.AND R10, R10, R147, PT ;  /* 0x000000930a0a7233 */ /* 0x000fe20003803000 */
[----:B---3--:R-:W-:Y:S01]  /*b830*/  F2FP.BF16.PACK_AB R49, R139, R140 ;  /* 0x0000008c8b31723e */ /* 0x008fe200000010ff */
[----:B------:R1:W2:Y:S01]  /*b840*/  MUFU.EX2 R2, R13 ;  /* 0x0000000d00027308 */ /* 0x0002a20000000800 */
[----:B----4-:R-:W-:Y:S01]  /*b850*/  F2FP.BF16.PACK_AB R51, R3, R146 ;  /* 0x000000920333723e */ /* 0x010fe200000010ff */
[----:B------:R-:W3:Y:S01]  /*b860*/  SHFL.BFLY PT, R36, R136, 0x1, 0x1f ;  /* 0x0c201f0088247f89 */ /* 0x000ee200000e0000 */
[----:B------:R-:W-:-:S02]  /*b870*/  LOP3.LUT R50, R8, R50, RZ, 0xc0, !PT ;  /* 0x0000003208327212 */ /* 0x000fc400078ec0ff */
[----:B------:R-:W-:Y:S01]  /*b880*/  LOP3.LUT R51, R9, R51, RZ, 0xc0, !PT ;  /* 0x0000003309337212 */ /* 0x000fe200078ec0ff */
[----:B------:R-:W-:Y:S01]  /*b890*/  LDSM.16.MT88.4 R4, [R188+0x6000] ;  /* 0x00600000bc04783b */ /* 0x000fe20000004200 */
[----:B------:R-:W-:Y:S01]  /*b8a0*/  LOP3.LUT R48, R11, R48, RZ, 0xc0, !PT ;  /* 0x000000300b307212 */ /* 0x000fe200078ec0ff */
[-C--:B-----5:R-:W-:Y:S01]  /*b8b0*/  FMUL.FTZ R18, R126, R0.reuse ;  /* 0x000000007e127220 */ /* 0x0a0fe20000410000 */
[----:B------:R-:W-:Y:S01]  /*b8c0*/  LOP3.LUT R49, R10, R49, RZ, 0xc0, !PT ;  /* 0x000000310a317212 */ /* 0x000fe200078ec0ff */
[----:B------:R-:W-:Y:S01]  /*b8d0*/  FMUL.FTZ R19, R127, R0 ;  /* 0x000000007f137220 */ /* 0x000fe20000410000 */
[----:B------:R-:W-:Y:S01]  /*b8e0*/  LDSM.16.MT88.4 R8, [R185+0x6000] ;  /* 0x00600000b908783b */ /* 0x000fe20000004200 */
[----:B------:R-:W-:Y:S01]  /*b8f0*/  IMAD.MOV.U32 R126, RZ, RZ, R20 ;  /* 0x000000ffff7e7224 */ /* 0x000fe200078e0014 */
[----:B------:R-:W-:Y:S01]  /*b900*/  FMNMX.FTZ R135, R32, R135, !PT ;  /* 0x0000008720877209 */ /* 0x000fe20007810000 */
[----:B------:R-:W-:Y:S01]  /*b910*/  IMAD.MOV.U32 R127, RZ, RZ, R21 ;  /* 0x000000ffff7f7224 */ /* 0x000fe200078e0015 */
[----:B------:R-:W-:Y:S01]  /*b920*/  MUFU.EX2 R227, R227 ;  /* 0x000000e300e37308 */ /* 0x000fe20000000800 */
[----:B-1----:R-:W-:Y:S01]  /*b930*/  LDSM.16.MT88.4 R12, [R186+0x6000] ;  /* 0x00600000ba0c783b */ /* 0x002fe20000004200 */
[----:B--2---:R-:W-:-:S02]  /*b940*/  FMUL.FTZ R24, R120, R2 ;  /* 0x0000000278187220 */ /* 0x004fc40000410000 */
[----:B------:R-:W-:Y:S01]  /*b950*/  IMAD R120, R228, -0x326172a9, RZ ;  /* 0xcd9e8d57e4787824 */ /* 0x000fe200078e02ff */
[----:B------:R-:W1:Y:S01]  /*b960*/  LDSM.16.MT88.4 R20, [R184+0x6000] ;  /* 0x00600000b814783b */ /* 0x000e620000004200 */
[----:B------:R-:W-:Y:S02]  /*b970*/  FMUL.FTZ R16, R124, R2 ;  /* 0x000000027c107220 */ /* 0x000fe40000410000 */
[----:B------:R-:W-:Y:S01]  /*b980*/  IMAD.MOV.U32 R124, RZ, RZ, R52 ;  /* 0x000000ffff7c7224 */ /* 0x000fe200078e0034 */
[----:B------:R-:W-:Y:S01]  /*b990*/  LOP3.LUT R37, R35, UR15, R120, 0x96, !PT ;  /* 0x0000000f23257c12 */ /* 0x000fe2000f8e9678 */
[----:B------:R-:W-:Y:S01]  /*b9a0*/  FMUL.FTZ R30, R70, R0 ;  /* 0x00000000461e7220 */ /* 0x000fe20000410000 */
[----:B------:R-:W-:Y:S01]  /*b9b0*/  LOP3.LUT R52, R241, UR13, R34, 0x96, !PT ;  /* 0x0000000df1347c12 */ /* 0x000fe2000f8e9622 */
[----:B------:R-:W-:Y:S01]  /*b9c0*/  IMAD.MOV.U32 R70, RZ, RZ, R40 ;  /* 0x000000ffff467224 */ /* 0x000fe200078e0028 */
[----:B---3--:R-:W-:Y:S01]  /*b9d0*/  FMNMX.FTZ R136, R136, R36, !PT ;  /* 0x0000002488887209 */ /* 0x008fe20007810000 */
[----:B------:R-:W-:Y:S01]  /*b9e0*/  IMAD.WIDE.U32 R46, R37, -0x2daee0ad, RZ ;  /* 0xd2511f53252e7825 */ /* 0x000fe200078e00ff */
[----:B------:R-:W-:Y:S02]  /*b9f0*/  MUFU.EX2 R231, R231 ;  /* 0x000000e700e77308 */ /* 0x000fe40000000800 */
[----:B------:R-:W-:Y:S01]  /*ba00*/  FSETP.NEU.FTZ.AND P1, PT, R136, -INF , PT ;  /* 0xff8000008800780b */ /* 0x000fe20003f3d000 */
[----:B------:R-:W-:Y:S01]  /*ba10*/  IMAD.WIDE.U32 R52, R52, -0x2daee0ad, RZ ;  /* 0xd2511f5334347825 */ /* 0x000fe200078e00ff */
[----:B------:R-:W-:-:S03]  /*ba20*/  LOP3.LUT R54, R47, UR12, R242, 0x96, !PT ;  /* 0x0000000c2f367c12 */ /* 0x000fc6000f8e96f2 */
[----:B------:R-:W-:Y:S01]  /*ba30*/  FMUL.FTZ R44, R136, c[0x0][0x23c] ;  /* 0x00008f00882c7a20 */ /* 0x000fe20000410000 */
[----:B------:R-:W-:Y:S01]  /*ba40*/  LOP3.LUT R55, R53, UR10, R46, 0x96, !PT ;  /* 0x0000000a35377c12 */ /* 0x000fe2000f8e962e */
[-C--:B------:R-:W-:Y:S01]  /*ba50*/  FMUL.FTZ R40, R104, R2.reuse ;  /* 0x0000000268287220 */ /* 0x080fe20000410000 */
[----:B------:R-:W2:Y:S01]  /*ba60*/  SHFL.BFLY PT, R53, R135, 0x1, 0x1f ;  /* 0x0c201f0087357f89 */ /* 0x000ea200000e0000 */
[----:B------:R-:W-:Y:S01]  /*ba70*/  FMUL.FTZ R28, R68, R2 ;  /* 0x00000002441c7220 */ /* 0x000fe20000410000 */
[----:B------:R-:W-:Y:S01]  /*ba80*/  FSEL R104, R44, RZ, P1 ;  /* 0x000000ff2c687208 */ /* 0x000fe20000800000 */
[----:B------:R-:W-:Y:S01]  /*ba90*/  FMUL.FTZ R31, R71, R0 ;  /* 0x00000000471f7220 */ /* 0x000fe20000410000 */
[----:B------:R-:W-:Y:S01]  /*baa0*/  MUFU.EX2 R244, R244 ;  /* 0x000000f400f47308 */ /* 0x000fe20000000800 */
[-C--:B------:R-:W-:Y:S02]  /*bab0*/  FMUL.FTZ R32, R72, R2.reuse ;  /* 0x0000000248207220 */ /* 0x080fe40000410000 */
[----:B------:R-:W-:-:S02]  /*bac0*/  FMUL.FTZ R33, R73, R2 ;  /* 0x0000000249217220 */ /* 0x000fc40000410000 */
[-C--:B------:R-:W-:Y:S02]  /*bad0*/  FMUL.FTZ R44, R88, R2.reuse ;  /* 0x00000002582c7220 */ /* 0x080fe40000410000 */
[----:B------:R-:W-:Y:S01]  /*bae0*/  FMUL.FTZ R45, R89, R2 ;  /* 0x00000002592d7220 */ /* 0x000fe20000410000 */
[----:B------:R-:W-:Y:S01]  /*baf0*/  MUFU.EX2 R158, R158 ;  /* 0x0000009e009e7308 */ /* 0x000fe20000000800 */
[-C--:B------:R-:W-:Y:S02]  /*bb00*/  FMUL.FTZ R46, R90, R0.reuse ;  /* 0x000000005a2e7220 */ /* 0x080fe40000410000 */
[----:B------:R-:W-:Y:S02]  /*bb10*/  FMUL.FTZ R47, R91, R0 ;  /* 0x000000005b2f7220 */ /* 0x000fe40000410000 */
[----:B------:R-:W-:Y:S02]  /*bb20*/  IMAD.MOV.U32 R68, RZ, RZ, R29 ;  /* 0x000000ffff447224 */ /* 0x000fe400078e001d */
[----:B------:R-:W-:Y:S01]  /*bb30*/  IMAD.MOV.U32 R71, RZ, RZ, R41 ;  /* 0x000000ffff477224 */ /* 0x000fe200078e0029 */
[----:B------:R-:W-:Y:S01]  /*bb40*/  MUFU.EX2 R156, R156 ;  /* 0x0000009c009c7308 */ /* 0x000fe20000000800 */
[----:B------:R-:W-:Y:S01]  /*bb50*/  IMAD.MOV.U32 R72, RZ, RZ, R38 ;  /* 0x000000ffff487224 */ /* 0x000fe200078e0026 */
[----:B-1----:R-:W-:Y:S01]  /*bb60*/  HMMA.16816.F32.BF16 R44, R48, R20, R44 ;  /* 0x00000014302c723c */ /* 0x002fe2000004182c */
[----:B------:R-:W-:Y:S01]  /*bb70*/  IMAD.MOV.U32 R73, RZ, RZ, R39 ;  /* 0x000000ffff497224 */ /* 0x000fe200078e0027 */
[----:B--2---:R-:W-:Y:S01]  /*bb80*/  FMNMX.FTZ R135, R135, R53, !PT ;  /* 0x0000003587877209 */ /* 0x004fe20007810000 */
[----:B------:R-:W-:Y:S01]  /*bb90*/  IMAD.WIDE.U32 R90, R54, -0x326172a9, RZ ;  /* 0xcd9e8d57365a7825 */ /* 0x000fe200078e00ff */
[----:B------:R-:W-:-:S02]  /*bba0*/  LOP3.LUT R67, R71, UR7, R72, 0x96, !PT ;  /* 0x0000000747437c12 */ /* 0x000fc4000f8e9648 */
[----:B------:R-:W-:Y:S01]  /*bbb0*/  FSETP.NEU.FTZ.AND P0, PT, R135, -INF , PT ;  /* 0xff8000008700780b */ /* 0x000fe20003f1d000 */
[----:B------:R-:W-:Y:S01]  /*bbc0*/  IMAD.WIDE.U32 R88, R55, -0x326172a9, RZ ;  /* 0xcd9e8d5737587825 */ /* 0x000fe200078e00ff */
[----:B------:R-:W-:Y:S01]  /*bbd0*/  LOP3.LUT R54, R91, UR11, R240, 0x96, !PT ;  /* 0x0000000b5b367c12 */ /* 0x000fe2000f8e96f0 */
[----:B------:R-:W-:Y:S01]  /*bbe0*/  MUFU.EX2 R159, R159 ;  /* 0x0000009f009f7308 */ /* 0x000fe20000000800 */
[----:B------:R-:W-:Y:S01]  /*bbf0*/  FSEL R59, R135, RZ, P0 ;  /* 0x000000ff873b7208 */ /* 0x000fe20000000000 */
[-C--:B------:R-:W-:Y:S01]  /*bc00*/  FMUL.FTZ R17, R125, R2.reuse ;  /* 0x000000027d117220 */ /* 0x080fe20000410000 */
[----:B------:R-:W-:Y:S01]  /*bc10*/  LOP3.LUT R90, R89, UR9, R90, 0x96, !PT ;  /* 0x00000009595a7c12 */ /* 0x000fe2000f8e965a */
[----:B------:R-:W-:Y:S02]  /*bc20*/  FMUL.FTZ R25, R121, R2 ;  /* 0x0000000279197220 */ /* 0x000fe40000410000 */
[-C--:B------:R-:W-:Y:S02]  /*bc30*/  FMUL.FTZ R26, R122, R0.reuse ;  /* 0x000000007a1a7220 */ /* 0x080fe40000410000 */
[----:B------:R-:W-:Y:S01]  /*bc40*/  FMUL.FTZ R27, R123, R0 ;  /* 0x000000007b1b7220 */ /* 0x000fe20000410000 */
[----:B------:R-:W-:Y:S01]  /*bc50*/  HMMA.16816.F32.BF16 R16, R48, R4, R16 ;  /* 0x000000043010723c */ /* 0x000fe20000041810 */
[----:B------:R-:W-:Y:S01]  /*bc60*/  FMUL.FTZ R29, R69, R2 ;  /* 0x00000002451d7220 */ /* 0x000fe20000410000 */
[----:B------:R-:W-:Y:S01]  /*bc70*/  MUFU.EX2 R157, R157 ;  /* 0x0000009d009d7308 */ /* 0x000fe20000000800 */
[----:B------:R-:W-:-:S02]  /*bc80*/  FMUL.FTZ R34, R74, R0 ;  /* 0x000000004a227220 */ /* 0x000fc40000410000 */
[----:B------:R-:W-:Y:S02]  /*bc90*/  FMUL.FTZ R35, R75, R0 ;  /* 0x000000004b237220 */ /* 0x000fe40000410000 */
[-C--:B------:R-:W-:Y:S01]  /*bca0*/  FMUL.FTZ R36, R80, R2.reuse ;  /* 0x0000000250247220 */ /* 0x080fe20000410000 */
[C---:B------:R-:W-:Y:S01]  /*bcb0*/  HMMA.16816.F32.BF16 R24, R48.reuse, R6, R24 ;  /* 0x000000063018723c */ /* 0x040fe20000041818 */
[----:B------:R-:W-:Y:S02]  /*bcc0*/  FMUL.FTZ R37, R81, R2 ;  /* 0x0000000251257220 */ /* 0x000fe40000410000 */
[-C--:B------:R-:W-:Y:S02]  /*bcd0*/  FMUL.FTZ R38, R82, R0.reuse ;  /* 0x0000000052267220 */ /* 0x080fe40000410000 */
[----:B------:R-:W-:Y:S02]  /*bce0*/  FMUL.FTZ R39, R83, R0 ;  /* 0x0000000053277220 */ /* 0x000fe40000410000 */
[----:B------:R-:W-:Y:S01]  /*bcf0*/  FMUL.FTZ R41, R105, R2 ;  /* 0x0000000269297220 */ /* 0x000fe20000410000 */
[----:B------:R-:W-:Y:S01]  /*bd00*/  HMMA.16816.F32.BF16 R28, R48, R12, R28 ;  /* 0x0000000c301c723c */ /* 0x000fe2000004181c */
[----:B------:R-:W-:-:S02]  /*bd10*/  FMUL.FTZ R42, R106, R0 ;  /* 0x000000006a2a7220 */ /* 0x000fc40000410000 */
[----:B------:R-:W-:Y:S02]  /*bd20*/  FMUL.FTZ R43, R107, R0 ;  /* 0x000000006b2b7220 */ /* 0x000fe40000410000 */
[-C--:B------:R-:W-:Y:S02]  /*bd30*/  FMUL.FTZ R92, R92, R2.reuse ;  /* 0x000000025c5c7220 */ /* 0x080fe40000410000 */
[----:B------:R-:W-:Y:S01]  /*bd40*/  FMUL.FTZ R93, R93, R2 ;  /* 0x000000025d5d7220 */ /* 0x000fe20000410000 */
[----:B------:R-:W-:Y:S01]  /*bd50*/  HMMA.16816.F32.BF16 R32, R48, R14, R32 ;  /* 0x0000000e3020723c */ /* 0x000fe20000041820 */
[-C--:B------:R-:W-:Y:S02]  /*bd60*/  FMUL.FTZ R94, R94, R0.reuse ;  /* 0x000000005e5e7220 */ /* 0x080fe40000410000 */
[----:B------:R-:W-:Y:S02]  /*bd70*/  FMUL.FTZ R95, R95, R0 ;  /* 0x000000005f5f7220 */ /* 0x000fe40000410000 */
[----:B------:R-:W-:-:S03]  /*bd80*/  IMAD.WIDE.U32 R90, R90, -0x2daee0ad, RZ ;  /* 0xd2511f535a5a7825 */ /* 0x000fc600078e00ff */
[C---:B------:R-:W-:Y:S01]  /*bd90*/  HMMA.16816.F32.BF16 R36, R48.reuse, R8, R36 ;  /* 0x000000083024723c */ /* 0x040fe20000041824 */
[----:B------:R-:W-:Y:S02]  /*bda0*/  FMUL.FTZ R105, R135, c[0x0][0x23c] ;  /* 0x00008f0087697a20 */ /* 0x000fe40000410000 */
[----:B------:R-:W-:Y:S02]  /*bdb0*/  IMAD.MOV.U32 R69, RZ, RZ, R170 ;  /* 0x000000ffff457224 */ /* 0x000fe400078e00aa */
[----:B------:R-:W-:Y:S01]  /*bdc0*/  FFMA.FTZ R170, R163, c[0x0][0x23c], -R104 ;  /* 0x00008f00a3aa7a23 */ /* 0x000fe20000010868 */
[----:B------:R-:W-:Y:S01]  /*bdd0*/  FSEL R105, R105, RZ, P0 ;  /* 0x000000ff69697208 */ /* 0x000fe20000000000 */
[----:B------:R-:W-:Y:S01]  /*bde0*/  IMAD.MOV.U32 R125, RZ, RZ, R169 ;  /* 0x000000ffff7d7224 */ /* 0x000fe200078e00a9 */
[----:B------:R-:W-:Y:S01]  /*bdf0*/  HMMA.16816.F32.BF16 R40, R48, R10, R40 ;  /* 0x0000000a3028723c */ /* 0x000fe20000041828 */
[----:B------:R-:W-:Y:S01]  /*be00*/  IMAD.MOV.U32 R121, RZ, RZ, R171 ;  /* 0x000000ffff797224 */ /* 0x000fe200078e00ab */
[----:B------:R-:W-:Y:S01]  /*be10*/  ISETP.GE.AND P0, PT, R217, 0x4, PT ;  /* 0x00000004d900780c */ /* 0x000fe20003f06270 */
[--C-:B------:R-:W-:Y:S01]  /*be20*/  FFMA.FTZ R163, R162, c[0x0][0x23c], -R105.reuse ;  /* 0x00008f00a2a37a23 */ /* 0x100fe20000010869 */
[----:B------:R-:W-:Y:S01]  /*be30*/  MUFU.EX2 R170, R170 ;  /* 0x000000aa00aa7308 */ /* 0x000fe20000000800 */
[----:B------:R-:W-:-:S02]  /*be40*/  FFMA.FTZ R162, R161, c[0x0][0x23c], -R105 ;  /* 0x00008f00a1a27a23 */ /* 0x000fc40000010869 */
[--C-:B------:R-:W-:Y:S01]  /*be50*/  FFMA.FTZ R169, R60, c[0x0][0x23c], -R104.reuse ;  /* 0x00008f003ca97a23 */ /* 0x100fe20000010868 */
[----:B------:R-:W-:Y:S01]  /*be60*/  HMMA.16816.F32.BF16 R48, R48, R22, R92 ;  /* 0x000000163030723c */ /* 0x000fe2000004185c */
[----:B------:R-:W-:Y:S02]  /*be70*/  FFMA.FTZ R168, R61, c[0x0][0x23c], -R104 ;  /* 0x00008f003da87a23 */ /* 0x000fe40000010868 */
[--C-:B------:R-:W-:Y:S01]  /*be80*/  FFMA.FTZ R161, R62, c[0x0][0x23c], -R105.reuse ;  /* 0x00008f003ea17a23 */ /* 0x100fe20000010869 */
[----:B------:R-:W-:Y:S01]  /*be90*/  MUFU.EX2 R163, R163 ;  /* 0x000000a300a37308 */ /* 0x000fe20000000800 */
[----:B------:R-:W-:Y:S02]  /*bea0*/  FFMA.FTZ R171, R63, c[0x0][0x23c], -R105 ;  /* 0x00008f003fab7a23 */ /* 0x000fe40000010869 */
[----:B------:R-:W-:Y:S01]  /*beb0*/  IMAD.WIDE.U32 R92, R54, -0x2daee0ad, RZ ;  /* 0xd2511f53365c7825 */ /* 0x000fe200078e00ff */
[----:B------:R-:W-:-:S03]  /*bec0*/  @P0 IADD3 R217, R217, -0x4, RZ ;  /* 0xfffffffcd9d90810 */ /* 0x000fc60007ffe0ff */
[----:B------:R-:W-:Y:S01]  /*bed0*/  FFMA.FTZ R154, R154, c[0x0][0x23c], -R104 ;  /* 0x00008f009a9a7a23 */ /* 0x000fe20000010868 */
[----:B------:R-:W-:Y:S01]  /*bee0*/  LOP3.LUT R53, R91, UR6, R92, 0x96, !PT ;  /* 0x000000065b357c12 */ /* 0x000fe2000f8e965c */
[----:B------:R-:W-:Y:S01]  /*bef0*/  MUFU.EX2 R169, R169 ;  /* 0x000000a900a97308 */ /* 0x000fe20000000800 */
[----:B------:R-:W-:Y:S01]  /*bf00*/  LOP3.LUT R92, R93, UR8, R52, 0x96, !PT ;  /* 0x000000085d5c7c12 */ /* 0x000fe2000f8e9634 */
[----:B------:R-:W-:Y:S02]  /*bf10*/  FADD.FTZ R59, R176, -R59 ;  /* 0x8000003bb03b7221 */ /* 0x000fe40000010000 */
[----:B------:R-:W-:-:S04]  /*bf20*/  IMAD.WIDE.U32 R54, R53, -0x326172a9, RZ ;  /* 0xcd9e8d5735367825 */ /* 0x000fc800078e00ff */
[----:B------:R-:W-:Y:S01]  /*bf30*/  IMAD.WIDE.U32 R92, R92, -0x326172a9, RZ ;  /* 0xcd9e8d575c5c7825 */ /* 0x000fe200078e00ff */
[C---:B------:R-:W-:Y:S01]  /*bf40*/  LOP3.LUT R53, R54.reuse, 0xffff, RZ, 0xc0, !PT ;  /* 0x0000ffff36357812 */ /* 0x040fe200078ec0ff */
[----:B------:R-:W1:Y:S01]  /*bf50*/  MUFU.EX2 R168, R168 ;  /* 0x000000a800a87308 */ /* 0x000e620000000800 */
[----:B------:R-:W-:Y:S01]  /*bf60*/  LOP3.LUT R52, R54, 0xff, RZ, 0xc0, !PT ;  /* 0x000000ff36347812 */ /* 0x000fe200078ec0ff */
[----:B------:R-:W-:Y:S01]  /*bf70*/  FMUL.FTZ R59, R59, c[0x0][0x23c] ;  /* 0x00008f003b3b7a20 */ /* 0x000fe20000410000 */
[----:B------:R-:W-:Y:S01]  /*bf80*/  SHF.R.U32.HI R53, RZ, 0x8, R53 ;  /* 0x00000008ff357819 */ /* 0x000fe20000011635 */
[----:B------:R-:W-:Y:S01]  /*bf90*/  IMAD.MOV.U32 R122, RZ, RZ, R172 ;  /* 0x000000ffff7a7224 */ /* 0x000fe200078e00ac */
[--C-:B------:R-:W-:Y:S01]  /*bfa0*/  SHF.R.U32.HI R56, RZ, 0x18, R54.reuse ;  /* 0x00000018ff387819 */ /* 0x100fe20000011636 */
[----:B------:R-:W-:Y:S01]  /*bfb0*/  IMAD.MOV.U32 R123, RZ, RZ, R173 ;  /* 0x000000ffff7b7224 */ /* 0x000fe200078e00ad */
[----:B------:R-:W-:Y:S01]  /*bfc0*/  PRMT R52, R52, 0x5410, R53 ;  /* 0x0000541034347816 */ /* 0x000fe20000000035 */
[----:B------:R-:W-:Y:S01]  /*bfd0*/  MUFU.EX2 R161, R161 ;  /* 0x000000a100a17308 */ /* 0x000fe20000000800 */
[----:B------:R-:W-:Y:S01]  /*bfe0*/  SHF.R.U32.HI R53, RZ, 0x10, R54 ;  /* 0x00000010ff357819 */ /* 0x000fe20000011636 */
[----:B------:R-:W-:Y:S01]  /*bff0*/  IMAD.MOV.U32 R75, RZ, RZ, R239 ;  /* 0x000000ffff4b7224 */ /* 0x000fe200078e00ef */
[----:B------:R-:W-:Y:S01]  /*c000*/  LOP3.LUT R54, R55, UR16, R92, 0x96, !PT ;  /* 0x0000001037367c12 */ /* 0x000fe2000f8e965c */
[----:B------:R-:W-:Y:S01]  /*c010*/  IMAD.MOV.U32 R239, RZ, RZ, R229 ;  /* 0x000000ffffef7224 */ /* 0x000fe200078e00e5 */
[----:B------:R-:W-:Y:S01]  /*c020*/  FSEL R55, R136, RZ, P1 ;  /* 0x000000ff88377208 */ /* 0x000fe20000800000 */
[----:B------:R-:W-:Y:S01]  /*c030*/  FFMA.FTZ R229, R64, c[0x0][0x23c], -R175 ;  /* 0x00008f0040e57a23 */ /* 0x000fe200000108af */
[----:B------:R-:W-:Y:S01]  /*c040*/  LOP3.LUT R53, R53, 0xff, RZ, 0xc0, !PT ;  /* 0x000000ff35357812 */ /* 0x000fe200078ec0ff */
[----:B------:R-:W-:Y:S01]  /*c050*/  MUFU.EX2 R171, R171 ;  /* 0x000000ab00ab7308 */ /* 0x000fe20000000800 */
[C---:B------:R-:W-:Y:S01]  /*c060*/  LOP3.LUT R58, R54.reuse, 0xffff, RZ, 0xc0, !PT ;  /* 0x0000ffff363a7812 */ /* 0x040fe200078ec0ff */
[----:B------:R-:W-:Y:S01]  /*c070*/  FADD.FTZ R55, R177, -R55 ;  /* 0x80000037b1377221 */ /* 0x000fe20000010000 */
[----:B------:R-:W-:Y:S01]  /*c080*/  PRMT R53, R53, 0x5410, R56 ;  /* 0x0000541035357816 */ /* 0x000fe20000000038 */
[--C-:B------:R-:W-:Y:S01]  /*c090*/  HSET2.LE.AND R52, R52, R147.reuse, PT ;  /* 0x0000009334347233 */ /* 0x100fe20003803000 */
[--C-:B------:R-:W-:Y:S01]  /*c0a0*/  SHF.R.U32.HI R56, RZ, 0x10, R54.reuse ;  /* 0x00000010ff387819 */ /* 0x100fe20000011636 */
[----:B------:R-:W-:Y:S01]  /*c0b0*/  FMUL.FTZ R55, R55, c[0x0][0x23c] ;  /* 0x00008f0037377a20 */ /* 0x000fe20000410000 */
[----:B------:R-:W-:Y:S01]  /*c0c0*/  LOP3.LUT R57, R54, 0xff, RZ, 0xc0, !PT ;  /* 0x000000ff36397812 */ /* 0x000fe200078ec0ff */
[----:B------:R-:W2:Y:S01]  /*c0d0*/  MUFU.EX2 R154, R154 ;  /* 0x0000009a009a7308 */ /* 0x000ea20000000800 */
[----:B------:R-:W-:Y:S01]  /*c0e0*/  SHF.R.U32.HI R54, RZ, 0x18, R54 ;  /* 0x00000018ff367819 */ /* 0x000fe20000011636 */
[--C-:B------:R-:W-:Y:S01]  /*c0f0*/  HSET2.LE.AND R53, R53, R147.reuse, PT ;  /* 0x0000009335357233 */ /* 0x100fe20003803000 */
[----:B------:R-:W-:Y:S01]  /*c100*/  LOP3.LUT R56, R56, 0xff, RZ, 0xc0, !PT ;  /* 0x000000ff38387812 */ /* 0x000fe200078ec0ff */
[----:B------:R-:W-:Y:S01]  /*c110*/  IMAD.MOV.U32 R73, RZ, RZ, R69 ;  /* 0x000000ffff497224 */ /* 0x000fe200078e0045 */
[----:B------:R-:W-:Y:S01]  /*c120*/  SHF.R.U32.HI R58, RZ, 0x8, R58 ;  /* 0x00000008ff3a7819 */ /* 0x000fe2000001163a */
[----:B------:R-:W-:Y:S01]  /*c130*/  IMAD.WIDE.U32 R70, R67, -0x2daee0ad, RZ ;  /* 0xd2511f5343467825 */ /* 0x000fe200078e00ff */
[----:B------:R-:W-:Y:S01]  /*c140*/  PRMT R56, R56, 0x5410, R54 ;  /* 0x0000541038387816 */ /* 0x000fe20000000036 */
[----:B------:R-:W-:Y:S01]  /*c150*/  MUFU.EX2 R162, R162 ;  /* 0x000000a200a27308 */ /* 0x000fe20000000800 */
[----:B------:R-:W-:Y:S01]  /*c160*/  PRMT R57, R57, 0x5410, R58 ;  /* 0x0000541039397816 */ /* 0x000fe2000000003a */
[--C-:B------:R-:W-:Y:S01]  /*c170*/  FFMA.FTZ R239, R239, c[0x0][0x23c], -R152.reuse ;  /* 0x00008f00efef7a23 */ /* 0x100fe20000010898 */
[----:B-1----:R-:W-:Y:S01]  /*c180*/  F2FP.BF16.PACK_AB R54, R168, R169 ;  /* 0x000000a9a836723e */ /* 0x002fe200000010ff */
[----:B------:R-:W-:Y:S01]  /*c190*/  FFMA.FTZ R237, R73, c[0x0][0x23c], -R152 ;  /* 0x00008f0049ed7a23 */ /* 0x000fe20000010898 */
[----:B------:R-:W-:Y:S01]  /*c1a0*/  LOP3.LUT R69, R70, 0xffff, RZ, 0xc0, !PT ;  /* 0x0000ffff46457812 */ /* 0x000fe200078ec0ff */
[--C-:B------:R-:W-:Y:S01]  /*c1b0*/  FFMA.FTZ R177, R66, c[0x0][0x23c], -R175.reuse ;  /* 0x00008f0042b17a23 */ /* 0x100fe200000108af */
[----:B------:R-:W-:Y:S01]  /*c1c0*/  LOP3.LUT R54, R52, R54, RZ, 0xc0, !PT ;  /* 0x0000003634367212 */ /* 0x000fe200078ec0ff */
[----:B------:R1:W3:Y:S01]  /*c1d0*/  MUFU.EX2 R173, R55 ;  /* 0x0000003700ad7308 */ /* 0x0002e20000000800 */
[--C-:B------:R-:W-:Y:S01]  /*c1e0*/  HSET2.LE.AND R52, R57, R147.reuse, PT ;  /* 0x0000009339347233 */ /* 0x100fe20003803000 */
[----:B--2---:R-:W-:Y:S01]  /*c1f0*/  F2FP.BF16.PACK_AB R57, R170, R154 ;  /* 0x0000009aaa39723e */ /* 0x004fe200000010ff */
[----:B------:R-:W-:Y:S01]  /*c200*/  FFMA.FTZ R176, R65, c[0x0][0x23c], -R175 ;  /* 0x00008f0041b07a23 */ /* 0x000fe200000108af */
[----:B------:R-:W-:Y:S01]  /*c210*/  LOP3.LUT R82, R70, 0xff, RZ, 0xc0, !PT ;  /* 0x000000ff46527812 */ /* 0x000fe200078ec0ff */
[----:B------:R-:W-:Y:S01]  /*c220*/  IMAD.MOV.U32 R74, RZ, RZ, R68 ;  /* 0x000000ffff4a7224 */ /* 0x000fe200078e0044 */
[----:B------:R-:W-:Y:S01]  /*c230*/  LOP3.LUT R52, R52, R57, RZ, 0xc0, !PT ;  /* 0x0000003934347212 */ /* 0x000fe200078ec0ff */
[----:B------:R-:W-:Y:S01]  /*c240*/  IMAD.SHL.U32 R106, R216, 0x2, RZ ;  /* 0x00000002d86a7824 */ /* 0x000fe200078e00ff */
[----:B------:R-:W2:Y:S01]  /*c250*/  MUFU.EX2 R172, R59 ;  /* 0x0000003b00ac7308 */ /* 0x000ea20000000800 */
[----:B------:R-:W-:Y:S01]  /*c260*/  SHF.R.U32.HI R69, RZ, 0x8, R69 ;  /* 0x00000008ff457819 */ /* 0x000fe20000011645 */
[----:B------:R-:W-:Y:S01]  /*c270*/  IMAD.MOV.U32 R243, RZ, RZ, R74 ;  /* 0x000000fffff37224 */ /* 0x000fe200078e004a */
[----:B------:R-:W-:Y:S01]  /*c280*/  SHF.R.U32.HI R68, RZ, 0x10, R70 ;  /* 0x00000010ff447819 */ /* 0x000fe20000011646 */
[----:B------:R-:W-:Y:S01]  /*c290*/  FFMA.FTZ R252, R252, c[0x0][0x23c], -R104 ;  /* 0x00008f00fcfc7a23 */ /* 0x000fe20000010868 */
[----:B------:R-:W-:Y:S01]  /*c2a0*/  LOP3.LUT R236, R71, UR17, R236, 0x96, !PT ;  /* 0x0000001147ec7c12 */ /* 0x000fe2000f8e96ec */
[----:B------:R-:W-:Y:S01]  /*c2b0*/  FFMA.FTZ R71, R75, c[0x0][0x23c], -R152 ;  /* 0x00008f004b477a23 */ /* 0x000fe20000010898 */
[----:B------:R-:W-:Y:S01]  /*c2c0*/  PRMT R82, R82, 0x5410, R69 ;  /* 0x0000541052527816 */ /* 0x000fe20000000045 */
[----:B------:R-:W4:Y:S01]  /*c2d0*/  MUFU.EX2 R229, R229 ;  /* 0x000000e500e57308 */ /* 0x000f220000000800 */
[----:B-1----:R-:W-:Y:S01]  /*c2e0*/  F2FP.BF16.PACK_AB R55, R171, R161 ;  /* 0x000000a1ab37723e */ /* 0x002fe200000010ff */
[-C--:B---3--:R-:W-:Y:S01]  /*c2f0*/  FMUL.FTZ R64, R76, R173.reuse ;  /* 0x000000ad4c407220 */ /* 0x088fe20000410000 */
[----:B------:R-:W-:Y:S01]  /*c300*/  SHF.R.U32.HI R83, RZ, 0x18, R70 ;  /* 0x00000018ff537819 */ /* 0x000fe20000011646 */
[----:B------:R-:W-:Y:S01]  /*c310*/  FMUL.FTZ R65, R77, R173 ;  /* 0x000000ad4d417220 */ /* 0x000fe20000410000 */
[----:B------:R-:W-:Y:S01]  /*c320*/  LOP3.LUT R55, R53, R55, RZ, 0xc0, !PT ;  /* 0x0000003735377212 */ /* 0x000fe200078ec0ff */
[--C-:B------:R-:W-:Y:S01]  /*c330*/  HSET2.LE.AND R53, R56, R147.reuse, PT ;  /* 0x0000009338357233 */ /* 0x100fe20003803000 */
[----:B------:R-:W-:Y:S01]  /*c340*/  F2FP.BF16.PACK_AB R56, R162, R163 ;  /* 0x000000a3a238723e */ /* 0x000fe200000010ff */
[----:B------:R-:W-:Y:S01]  /*c350*/  MUFU.EX2 R239, R239 ;  /* 0x000000ef00ef7308 */ /* 0x000fe20000000800 */
[-C--:B--2---:R-:W-:Y:S01]  /*c360*/  FMUL.FTZ R66, R78, R172.reuse ;  /* 0x000000ac4e427220 */ /* 0x084fe20000410000 */
[----:B------:R-:W-:Y:S01]  /*c370*/  LOP3.LUT R69, R68, 0xff, RZ, 0xc0, !PT ;  /* 0x000000ff44457812 */ /* 0x000fe200078ec0ff */
[----:B------:R-:W-:Y:S01]  /*c380*/  FMUL.FTZ R67, R79, R172 ;  /* 0x000000ac4f437220 */ /* 0x000fe20000410000 */
[----:B------:R-:W-:Y:S01]  /*c390*/  LOP3.LUT R53, R53, R56, RZ, 0xc0, !PT ;  /* 0x0000003835357212 */ /* 0x000fe200078ec0ff */
[-C--:B------:R-:W-:Y:S01]  /*c3a0*/  FMUL.FTZ R76, R100, R173.reuse ;  /* 0x000000ad644c7220 */ /* 0x080fe20000410000 */
[----:B------:R-:W-:Y:S01]  /*c3b0*/  LOP3.LUT R70, R236, 0xffff, RZ, 0xc0, !PT ;  /* 0x0000ffffec467812 */ /* 0x000fe200078ec0ff */
[-C--:B------:R-:W-:Y:S01]  /*c3c0*/  FMUL.FTZ R77, R101, R173.reuse ;  /* 0x000000ad654d7220 */ /* 0x080fe20000410000 */
[----:B------:R-:W1:Y:S01]  /*c3d0*/  MUFU.EX2 R237, R237 ;  /* 0x000000ed00ed7308 */ /* 0x000e620000000800 */
[-C--:B------:R-:W-:Y:S01]  /*c3e0*/  FMUL.FTZ R78, R102, R172.reuse ;  /* 0x000000ac664e7220 */ /* 0x080fe20000410000 */
[----:B------:R-:W-:Y:S01]  /*c3f0*/  LOP3.LUT R72, R236, 0xff, RZ, 0xc0, !PT ;  /* 0x000000ffec487812 */ /* 0x000fe200078ec0ff */
[-C--:B------:R-:W-:Y:S01]  /*c400*/  FMUL.FTZ R79, R103, R172.reuse ;  /* 0x000000ac674f7220 */ /* 0x080fe20000410000 */
[C---:B------:R-:W-:Y:S01]  /*c410*/  HMMA.16816.F32.BF16 R64, R52.reuse, R8, R64 ;  /* 0x000000083440723c */ /* 0x040fe20000041840 */
[----:B------:R-:W-:Y:S01]  /*c420*/  PRMT R83, R69, 0x5410, R83 ;  /* 0x0000541045537816 */ /* 0x000fe20000000053 */
[--C-:B------:R-:W-:Y:S01]  /*c430*/  HSET2.LE.AND R82, R82, R147.reuse, PT ;  /* 0x0000009352527233 */ /* 0x100fe20003803000 */
[-C--:B------:R-:W-:Y:S01]  /*c440*/  FMUL.FTZ R60, R112, R173.reuse ;  /* 0x000000ad703c7220 */ /* 0x080fe20000410000 */
[----:B------:R-:W-:Y:S01]  /*c450*/  MUFU.EX2 R177, R177 ;  /* 0x000000b100b17308 */ /* 0x000fe20000000800 */
[-C--:B------:R-:W-:Y:S01]  /*c460*/  FMUL.FTZ R61, R113, R173.reuse ;  /* 0x000000ad713d7220 */ /* 0x080fe20000410000 */
[--C-:B------:R-:W-:Y:S01]  /*c470*/  HSET2.LE.AND R83, R83, R147.reuse, PT ;  /* 0x0000009353537233 */ /* 0x100fe20003803000 */
[--C-:B------:R-:W-:Y:S01]  /*c480*/  SHF.R.U32.HI R8, RZ, 0x10, R236.reuse ;  /* 0x00000010ff087819 */ /* 0x100fe200000116ec */
[C---:B------:R-:W-:Y:S01]  /*c490*/  HMMA.16816.F32.BF16 R76, R52.reuse, R20, R76 ;  /* 0x00000014344c723c */ /* 0x040fe2000004184c */
[----:B------:R-:W-:Y:S01]  /*c4a0*/  SHF.R.U32.HI R9, RZ, 0x18, R236 ;  /* 0x00000018ff097819 */ /* 0x000fe200000116ec */
[-C--:B------:R-:W-:Y:S01]  /*c4b0*/  FMUL.FTZ R62, R114, R172.reuse ;  /* 0x000000ac723e7220 */ /* 0x080fe20000410000 */
[----:B------:R-:W-:Y:S01]  /*c4c0*/  SHF.R.U32.HI R68, RZ, 0x8, R70 ;  /* 0x00000008ff447819 */ /* 0x000fe20000011646 */
[----:B------:R2:W-:Y:S01]  /*c4d0*/  MUFU.EX2 R236, R71 ;  /* 0x0000004700ec7308 */ /* 0x0005e20000000800 */
[-C--:B------:R-:W-:Y:S01]  /*c4e0*/  FMUL.FTZ R63, R115, R172.reuse ;  /* 0x000000ac733f7220 */ /* 0x080fe20000410000 */
[----:B------:R-:W-:Y:S01]  /*c4f0*/  LOP3.LUT R8, R8, 0xff, RZ, 0xc0, !PT ;  /* 0x000000ff08087812 */ /* 0x000fe200078ec0ff */
[----:B------:R-:W-:Y:S01]  /*c500*/  FMUL.FTZ R108, R108, R173 ;  /* 0x000000ad6c6c7220 */ /* 0x000fe20000410000 */
[----:B----4-:R-:W-:Y:S01]  /*c510*/  F2FP.BF16.PACK_AB R20, R227, R229 ;  /* 0x000000e5e314723e */ /* 0x010fe200000010ff */
[----:B------:R-:W-:Y:S01]  /*c520*/  FMUL.FTZ R109, R109, R173 ;  /* 0x000000ad6d6d7220 */ /* 0x000fe20000410000 */
[----:B------:R-:W-:Y:S01]  /*c530*/  PRMT R72, R72, 0x5410, R68 ;  /* 0x0000541048487816 */ /* 0x000fe20000000044 */
[----:B------:R-:W-:Y:S01]  /*c540*/  FMUL.FTZ R110, R110, R172 ;  /* 0x000000ac6e6e7220 */ /* 0x000fe20000410000 */
[----:B------:R-:W3:Y:S01]  /*c550*/  MUFU.EX2 R176, R176 ;  /* 0x000000b000b07308 */ /* 0x000ee20000000800 */
[----:B------:R-:W-:Y:S01]  /*c560*/  LOP3.LUT R82, R82, R20, RZ, 0xc0, !PT ;  /* 0x0000001452527212 */ /* 0x000fe200078ec0ff */
[----:B------:R-:W-:Y:S01]  /*c570*/  FMUL.FTZ R111, R111, R172 ;  /* 0x000000ac6f6f7220 */ /* 0x000fe20000410000 */
[----:B-1----:R-:W-:Y:S01]  /*c580*/  F2FP.BF16.PACK_AB R20, R237, R239 ;  /* 0x000000efed14723e */ /* 0x002fe200000010ff */
[-C--:B------:R-:W-:Y:S01]  /*c590*/  FMUL.FTZ R84, R84, R173.reuse ;  /* 0x000000ad54547220 */ /* 0x080fe20000410000 */
[----:B------:R-:W-:Y:S01]  /*c5a0*/  PRMT R81, R8, 0x5410, R9 ;  /* 0x0000541008517816 */ /* 0x000fe20000000009 */
[-C--:B------:R-:W-:Y:S01]  /*c5b0*/  FMUL.FTZ R85, R85, R173.reuse ;  /* 0x000000ad55557220 */ /* 0x080fe20000410000 */
[----:B------:R-:W-:Y:S01]  /*c5c0*/  LOP3.LUT R83, R83, R20, RZ, 0xc0, !PT ;  /* 0x0000001453537212 */ /* 0x000fe200078ec0ff */
[-C--:B------:R-:W-:Y:S01]  /*c5d0*/  FMUL.FTZ R86, R86, R172.reuse ;  /* 0x000000ac56567220 */ /* 0x080fe20000410000 */
[C---:B------:R-:W-:Y:S01]  /*c5e0*/  HMMA.16816.F32.BF16 R60, R52.reuse, R12, R60 ;  /* 0x0000000c343c723c */ /* 0x040fe2000004183c */
[-C--:B------:R-:W-:Y:S01]  /*c5f0*/  FMUL.FTZ R87, R87, R172.reuse ;  /* 0x000000ac57577220 */ /* 0x080fe20000410000 */
[--C-:B------:R-:W-:Y:S01]  /*c600*/  HSET2.LE.AND R72, R72, R147.reuse, PT ;  /* 0x0000009348487233 */ /* 0x100fe20003803000 */
[----:B------:R-:W-:Y:S01]  /*c610*/  FFMA.FTZ R20, R123, c[0x0][0x23c], -R104 ;  /* 0x00008f007b147a23 */ /* 0x000fe20000010868 */
[----:B------:R-:W-:Y:S01]  /*c620*/  HSET2.LE.AND R81, R81, R147, PT ;  /* 0x0000009351517233 */ /* 0x000fe20003803000 */
[-C--:B------:R-:W-:Y:S01]  /*c630*/  FMUL.FTZ R56, R128, R173.reuse ;  /* 0x000000ad80387220 */ /* 0x080fe20000410000 */
[----:B--2---:R-:W1:Y:S01]  /*c640*/  LDSM.16.MT88.4 R68, [R188+0x6800] ;  /* 0x00680000bc44783b */ /* 0x004e620000004200 */
[----:B------:R-:W-:Y:S01]  /*c650*/  FMUL.FTZ R57, R129, R173 ;  /* 0x000000ad81397220 */ /* 0x000fe20000410000 */
[C---:B------:R-:W-:Y:S01]  /*c660*/  HMMA.16816.F32.BF16 R12, R52.reuse, R14, R108 ;  /* 0x0000000e340c723c */ /* 0x040fe2000004186c */
[-C--:B------:R-:W-:Y:S01]  /*c670*/  FMUL.FTZ R58, R130, R172.reuse ;  /* 0x000000ac823a7220 */ /* 0x080fe20000410000 */
[----:B------:R2:W-:Y:S01]  /*c680*/  MUFU.EX2 R108, R20 ;  /* 0x00000014006c7308 */ /* 0x0005e20000000800 */
[-C--:B------:R-:W-:Y:S01]  /*c690*/  FMUL.FTZ R59, R131, R172.reuse ;  /* 0x000000ac833b7220 */ /* 0x080fe20000410000 */
[----:B---3--:R-:W-:Y:S01]  /*c6a0*/  F2FP.BF16.PACK_AB R80, R176, R177 ;  /* 0x000000b1b050723e */ /* 0x008fe200000010ff */
[-C--:B------:R-:W-:Y:S01]  /*c6b0*/  FMUL.FTZ R116, R116, R173.reuse ;  /* 0x000000ad74747220 */ /* 0x080fe20000410000 */
[----:B------:R-:W-:Y:S01]  /*c6c0*/  LOP3.LUT R88, R93, UR7, R88, 0x96, !PT ;  /* 0x000000075d587c12 */ /* 0x000fe2000f8e9658 */
[-C--:B------:R-:W-:Y:S01]  /*c6d0*/  FMUL.FTZ R117, R117, R173.reuse ;  /* 0x000000ad75757220 */ /* 0x080fe20000410000 */
[C---:B------:R-:W-:Y:S01]  /*c6e0*/  HMMA.16816.F32.BF16 R8, R52.reuse, R10, R84 ;  /* 0x0000000a3408723c */ /* 0x040fe20000041854 */
[----:B------:R-:W-:Y:S01]  /*c6f0*/  FMUL.FTZ R118, R118, R172 ;  /* 0x000000ac76767220 */ /* 0x000fe20000410000 */
[----:B------:R-:W-:Y:S01]  /*c700*/  LOP3.LUT R80, R72, R80, RZ, 0xc0, !PT ;  /* 0x0000005048507212 */ /* 0x000fe200078ec0ff */
[----:B------:R-:W-:Y:S01]  /*c710*/  FMUL.FTZ R119, R119, R172 ;  /* 0x000000ac77777220 */ /* 0x000fe20000410000 */
[----:B------:R-:W3:Y:S01]  /*c720*/  LDSM.16.MT88.4 R72, [R186+0x6800] ;  /* 0x00680000ba48783b */ /* 0x000ee20000004200 */
[-C--:B------:R-:W-:Y:S01]  /*c730*/  FMUL.FTZ R96, R96, R173.reuse ;  /* 0x000000ad60607220 */ /* 0x080fe20000410000 */
[----:B------:R-:W-:Y:S01]  /*c740*/  IADD3 R89, R106, 0x1, RZ ;  /* 0x000000016a597810 */ /* 0x000fe20007ffe0ff */
[----:B------:R-:W-:Y:S01]  /*c750*/  FMUL.FTZ R97, R97, R173 ;  /* 0x000000ad61617220 */ /* 0x000fe20000410000 */
[----:B------:R-:W-:Y:S01]  /*c760*/  F2FP.BF16.PACK_AB R84, R231, R236 ;  /* 0x000000ece754723e */ /* 0x000fe200000010ff */
[-C--:B------:R-:W-:Y:S01]  /*c770*/  FMUL.FTZ R98, R98, R172.reuse ;  /* 0x000000ac62627220 */ /* 0x080fe20000410000 */
[C---:B------:R-:W-:Y:S01]  /*c780*/  HMMA.16816.F32.BF16 R56, R52.reuse, R4, R56 ;  /* 0x000000043438723c */ /* 0x040fe20000041838 */
[----:B------:R-:W-:Y:S01]  /*c790*/  FMUL.FTZ R99, R99, R172 ;  /* 0x000000ac63637220 */ /* 0x000fe20000410000 */
[----:B------:R-:W-:Y:S01]  /*c7a0*/  LOP3.LUT R81, R81, R84, RZ, 0xc0, !PT ;  /* 0x0000005451517212 */ /* 0x000fe200078ec0ff */
[--C-:B--2---:R-:W-:Y:S01]  /*c7b0*/  FFMA.FTZ R20, R122, c[0x0][0x23c], -R104.reuse ;  /* 0x00008f007a147a23 */ /* 0x104fe20000010868 */
[----:B------:R-:W2:Y:S01]  /*c7c0*/  LDSM.16.MT88.4 R84, [R185+0x6800] ;  /* 0x00680000b954783b */ /* 0x000ea20000004200 */
[----:B------:R-:W-:Y:S01]  /*c7d0*/  IMAD.WIDE.U32 R122, R222, -0x2daee0ad, RZ ;  /* 0xd2511f53de7a7825 */ /* 0x000fe200078e00ff */
[----:B------:R-:W-:Y:S02]  /*c7e0*/  MUFU.EX2 R252, R252 ;  /* 0x000000fc00fc7308 */ /* 0x000fe40000000800 */
[----:B------:R-:W-:Y:S01]  /*c7f0*/  HMMA.16816.F32.BF16 R4, R52, R6, R116 ;  /* 0x000000063404723c */ /* 0x000fe20000041874 */
[----:B------:R-:W-:Y:S01]  /*c800*/  FFMA.FTZ R243, R243, c[0x0][0x23c], -R104 ;  /* 0x00008f00f3f37a23 */ /* 0x000fe20000010868 */
[----:B------:R-:W-:Y:S01]  /*c810*/  LDSM.16.MT88.4 R116, [R188+0x7800] ;  /* 0x00780000bc74783b */ /* 0x000fe20000004200 */
[----:B------:R-:W-:-:S02]  /*c820*/  FFMA.FTZ R245, R245, c[0x0][0x23c], -R105 ;  /* 0x00008f00f5f57a23 */ /* 0x000fc40000010869 */
[--C-:B------:R-:W-:Y:S01]  /*c830*/  FFMA.FTZ R226, R226, c[0x0][0x23c], -R105.reuse ;  /* 0x00008f00e2e27a23 */ /* 0x100fe20000010869 */
[----:B------:R4:W5:Y:S01]  /*c840*/  MUFU.EX2 R107, R20 ;  /* 0x00000014006b7308 */ /* 0x0009620000000800 */
[----:B------:R-:W-:Y:S01]  /*c850*/  FFMA.FTZ R94, R125, c[0x0][0x23c], -R105 ;  /* 0x00008f007d5e7a23 */ /* 0x000fe20000010869 */
[----:B------:R-:W-:Y:S01]  /*c860*/  HMMA.16816.F32.BF16 R52, R52, R22, R96 ;  /* 0x000000163434723c */ /* 0x000fe20000041860 */
[----:B------:R-:W-:Y:S02]  /*c870*/  IMAD R125, R230, -0x326172a9, RZ ;  /* 0xcd9e8d57e67d7824 */ /* 0x000fe400078e02ff */
[--C-:B------:R-:W-:Y:S02]  /*c880*/  FFMA.FTZ R225, R225, c[0x0][0x23c], -R104.reuse ;  /* 0x00008f00e1e17a23 */ /* 0x100fe40000010868 */
[--C-:B------:R-:W-:Y:S01]  /*c890*/  FFMA.FTZ R224, R224, c[0x0][0x23c], -R104.reuse ;  /* 0x00008f00e0e07a23 */ /* 0x100fe20000010868 */
[----:B------:R2:W-:Y:S01]  /*c8a0*/  MUFU.EX2 R109, R94 ;  /* 0x0000005e006d7308 */ /* 0x0005e20000000800 */
[----:B------:R-:W-:Y:S01]  /*c8b0*/  IMAD.WIDE.U32 R96, R88, -0x2daee0ad, RZ ;  /* 0xd2511f5358607825 */ /* 0x000fe200078e00ff */
[----:B------:R-:W-:Y:S01]  /*c8c0*/  LOP3.LUT R88, R123, UR21, R89, 0x96, !PT ;  /* 0x000000157b587c12 */ /* 0x000fe2000f8e9659 */
[C---:B-1----:R-:W-:Y:S02]  /*c8d0*/  HMMA.16816.F32.BF16 R16, R80.reuse, R68, R16 ;  /* 0x000000445010723c */ /* 0x042fe40000041810 */
[----:B------:R-:W-:Y:S01]  /*c8e0*/  FFMA.FTZ R89, R121, c[0x0][0x23c], -R105 ;  /* 0x00008f0079597a23 */ /* 0x000fe20000010869 */
[----:B------:R-:W-:Y:S01]  /*c8f0*/  LOP3.LUT R91, R96, 0xffff, RZ, 0xc0, !PT ;  /* 0x0000ffff605b7812 */ /* 0x000fe200078ec0ff */
[----:B------:R-:W-:Y:S01]  /*c900*/  FFMA.FTZ R160, R160, c[0x0][0x23c], -R104 ;  /* 0x00008f00a0a07a23 */ /* 0x000fe20000010868 */
[----:B----4-:R-:W1:Y:S01]  /*c910*/  LDSM.16.MT88.4 R20, [R184+0x6800] ;  /* 0x00680000b814783b */ /* 0x010e620000004200 */
[----:B------:R-:W-:Y:S01]  /*c920*/  LOP3.LUT R92, R97, UR17, R90, 0x96, !PT ;  /* 0x00000011615c7c12 */ /* 0x000fe2000f8e965a */
[----:B------:R4:W4:Y:S01]  /*c930*/  MUFU.EX2 R106, R89 ;  /* 0x00000059006a7308 */ /* 0x0009220000000800 */
[----:B------:R-:W-:Y:S01]  /*c940*/  LOP3.LUT R93, R96, 0xff, RZ, 0xc0, !PT ;  /* 0x000000ff605d7812 */ /* 0x000fe200078ec0ff */
[C---:B------:R-:W-:Y:S01]  /*c950*/  HMMA.16816.F32.BF16 R24, R80.reuse, R70, R24 ;  /* 0x000000465018723c */ /* 0x040fe20000041818 */
[----:B------:R-:W-:Y:S01]  /*c960*/  SHF.R.U32.HI R91, RZ, 0x8, R91 ;  /* 0x00000008ff5b7819 */ /* 0x000fe2000001165b */
[----:B------:R-:W-:Y:S01]  /*c970*/  FFMA.FTZ R174, R174, c[0x0][0x23c], -R104 ;  /* 0x00008f00aeae7a23 */ /* 0x000fe20000010868 */
[----:B------:R-:W-:Y:S01]  /*c980*/  SHF.R.U32.HI R90, RZ, 0x18, R96 ;  /* 0x00000018ff5a7819 */ /* 0x000fe20000011660 */
[----:B------:R-:W-:Y:S01]  /*c990*/  FFMA.FTZ R179, R179, c[0x0][0x23c], -R105 ;  /* 0x00008f00b3b37a23 */ /* 0x000fe20000010869 */
[----:B------:R-:W-:Y:S01]  /*c9a0*/  PRMT R93, R93, 0x5410, R91 ;  /* 0x000054105d5d7816 */ /* 0x000fe2000000005b */
[----:B------:R-:W1:Y:S01]  /*c9b0*/  MUFU.EX2 R243, R243 ;  /* 0x000000f300f37308 */ /* 0x000e620000000800 */
[C---:B------:R-:W-:Y:S01]  /*c9c0*/  LOP3.LUT R95, R92.reuse, 0xffff, RZ, 0xc0, !PT ;  /* 0x0000ffff5c5f7812 */ /* 0x040fe200078ec0ff */
[C---:B---3--:R-:W-:Y:S01]  /*c9d0*/  HMMA.16816.F32.BF16 R28, R80.reuse, R72, R28 ;  /* 0x00000048501c723c */ /* 0x048fe2000004181c */
[----:B------:R-:W-:Y:S01]  /*c9e0*/  LOP3.LUT R91, R92, 0xff, RZ, 0xc0, !PT ;  /* 0x000000ff5c5b7812 */ /* 0x000fe200078ec0ff */
[--C-:B------:R-:W-:Y:S01]  /*c9f0*/  HSET2.LE.AND R93, R93, R147.reuse, PT ;  /* 0x000000935d5d7233 */ /* 0x100fe20003803000 */
[----:B--2---:R-:W-:Y:S01]  /*ca00*/  SHF.R.U32.HI R94, RZ, 0x18, R92 ;  /* 0x00000018ff5e7819 */ /* 0x004fe2000001165c */
[----:B------:R-:W-:Y:S01]  /*ca10*/  FFMA.FTZ R178, R178, c[0x0][0x23c], -R105 ;  /* 0x00008f00b2b27a23 */ /* 0x000fe20000010869 */
[----:B------:R-:W-:Y:S01]  /*ca20*/  SHF.R.U32.HI R95, RZ, 0x8, R95 ;  /* 0x00000008ff5f7819 */ /* 0x000fe2000001165f */
[----:B------:R-:W-:Y:S01]  /*ca30*/  MUFU.EX2 R245, R245 ;  /* 0x000000f500f57308 */ /* 0x000fe20000000800 */
[----:B----4-:R-:W-:Y:S01]  /*ca40*/  SHF.R.U32.HI R89, RZ, 0x10, R96 ;  /* 0x00000010ff597819 */ /* 0x010fe20000011660 */
[C---:B------:R-:W-:Y:S01]  /*ca50*/  HMMA.16816.F32.BF16 R32, R80.reuse, R74, R32 ;  /* 0x0000004a5020723c */ /* 0x040fe20000041820 */
[----:B------:R-:W-:Y:S01]  /*ca60*/  SHF.R.U32.HI R96, RZ, 0x10, R92 ;  /* 0x00000010ff607819 */ /* 0x000fe2000001165c */
[--C-:B------:R-:W-:Y:S01]  /*ca70*/  FFMA.FTZ R150, R150, c[0x0][0x23c], -R105.reuse ;  /* 0x00008f0096967a23 */ /* 0x100fe20000010869 */
[----:B------:R-:W-:Y:S01]  /*ca80*/  LOP3.LUT R89, R89, 0xff, RZ, 0xc0, !PT ;  /* 0x000000ff59597812 */ /* 0x000fe200078ec0ff */
[----:B------:R-:W-:Y:S01]  /*ca90*/  FFMA.FTZ R148, R148, c[0x0][0x23c], -R105 ;  /* 0x00008f0094947a23 */ /* 0x000fe20000010869 */
[----:B------:R-:W-:Y:S01]  /*caa0*/  LOP3.LUT R92, R96, 0xff, RZ, 0xc0, !PT ;  /* 0x000000ff605c7812 */ /* 0x000fe200078ec0ff */
[----:B------:R-:W2:Y:S01]  /*cab0*/  MUFU.EX2 R226, R226 ;  /* 0x000000e200e27308 */ /* 0x000ea20000000800 */
[----:B-----5:R-:W-:Y:S01]  /*cac0*/  F2FP.BF16.PACK_AB R96, R107, R108 ;  /* 0x0000006c6b60723e */ /* 0x020fe200000010ff */
[C---:B------:R-:W-:Y:S01]  /*cad0*/  HMMA.16816.F32.BF16 R36, R80.reuse, R84, R36 ;  /* 0x000000545024723c */ /* 0x040fe20000041824 */
[----:B------:R-:W-:Y:S01]  /*cae0*/  PRMT R89, R89, 0x5410, R90 ;  /* 0x0000541059597816 */ /* 0x000fe2000000005a */
[----:B------:R-:W-:Y:S01]  /*caf0*/  FFMA.FTZ R154, R221, R173, R154 ;  /* 0x000000addd9a7223 */ /* 0x000fe2000001009a */
[----:B------:R-:W-:Y:S01]  /*cb00*/  PRMT R91, R91, 0x5410, R95 ;  /* 0x000054105b5b7816 */ /* 0x000fe2000000005f */
[----:B------:R-:W-:Y:S01]  /*cb10*/  FFMA.FTZ R163, R220, R172, R163 ;  /* 0x000000acdca37223 */ /* 0x000fe200000100a3 */
[----:B------:R-:W-:Y:S01]  /*cb20*/  PRMT R94, R92, 0x5410, R94 ;  /* 0x000054105c5e7816 */ /* 0x000fe2000000005e */
[--C-:B------:R-:W-:Y:S01]  /*cb30*/  HSET2.LE.AND R89, R89, R147.reuse, PT ;  /* 0x0000009359597233 */ /* 0x100fe20003803000 */
[----:B------:R-:W-:Y:S01]  /*cb40*/  LOP3.LUT R90, R93, R96, RZ, 0xc0, !PT ;  /* 0x000000605d5a7212 */ /* 0x000fe200078ec0ff */
[----:B------:R-:W-:Y:S01]  /*cb50*/  IMAD.WIDE.U32 R92, R88, -0x326172a9, RZ ;  /* 0xcd9e8d57585c7825 */ /* 0x000fe200078e00ff */
[--C-:B------:R-:W-:Y:S01]  /*cb60*/  HSET2.LE.AND R88, R91, R147.reuse, PT ;  /* 0x000000935b587233 */ /* 0x100fe20003803000 */
[----:B------:R-:W-:Y:S01]  /*cb70*/  F2FP.BF16.PACK_AB R91, R109, R106 ;  /* 0x0000006a6d5b723e */ /* 0x000fe200000010ff */
[----:B------:R-:W-:Y:S01]  /*cb80*/  HSET2.LE.AND R94, R94, R147, PT ;  /* 0x000000935e5e7233 */ /* 0x000fe20003803000 */
[C---:B------:R-:W-:Y:S01]  /*cb90*/  HMMA.16816.F32.BF16 R40, R80.reuse, R86, R40 ;  /* 0x000000565028723c */ /* 0x040fe20000041828 */
[----:B-1----:R-:W-:Y:S01]  /*cba0*/  F2FP.BF16.PACK_AB R96, R243, R252 ;  /* 0x000000fcf360723e */ /* 0x002fe200000010ff */
[----:B------:R-:W-:Y:S01]  /*cbb0*/  MUFU.EX2 R225, R225 ;  /* 0x000000e100e17308 */ /* 0x000fe20000000800 */
[----:B--2---:R-:W-:Y:S01]  /*cbc0*/  F2FP.BF16.PACK_AB R95, R226, R245 ;  /* 0x000000f5e25f723e */ /* 0x004fe200000010ff */
[----:B------:R-:W-:Y:S01]  /*cbd0*/  FFMA.FTZ R2, R219, R2, R144 ;  /* 0x00000002db027223 */ /* 0x000fe20000010090 */
[----:B------:R-:W-:Y:S01]  /*cbe0*/  LOP3.LUT R91, R89, R91, RZ, 0xc0, !PT ;  /* 0x0000005b595b7212 */ /* 0x000fe200078ec0ff */
[----:B------:R-:W-:Y:S01]  /*cbf0*/  FFMA.FTZ R0, R218, R0, R140 ;  /* 0x00000000da007223 */ /* 0x000fe2000001008c */
[----:B------:R-:W-:Y:S01]  /*cc00*/  LOP3.LUT R88, R88, R96, RZ, 0xc0, !PT ;  /* 0x0000006058587212 */ /* 0x000fe200078ec0ff */
[----:B------:R-:W-:Y:S01]  /*cc10*/  HMMA.16816.F32.BF16 R44, R80, R20, R44 ;  /* 0x00000014502c723c */ /* 0x000fe2000004182c */
[----:B------:R-:W-:Y:S01]  /*cc20*/  LOP3.LUT R89, R94, R95, RZ, 0xc0, !PT ;  /* 0x0000005f5e597212 */ /* 0x000fe200078ec0ff */
[----:B------:R-:W-:Y:S01]  /*cc30*/  MUFU.EX2 R224, R224 ;  /* 0x000000e000e07308 */ /* 0x000fe20000000800 */
[----:B------:R-:W-:Y:S01]  /*cc40*/  LOP3.LUT R120, R93, UR15, R120, 0x96, !PT ;  /* 0x0000000f5d787c12 */ /* 0x000fe2000f8e9678 */
[----:B------:R-:W-:Y:S01]  /*cc50*/  FADD.FTZ R154, R170, R154 ;  /* 0x0000009aaa9a7221 */ /* 0x000fe20000010000 */
[----:B------:R-:W-:Y:S01]  /*cc60*/  LOP3.LUT R102, R241, UR13, R92, 0x96, !PT ;  /* 0x0000000df1667c12 */ /* 0x000fe2000f8e965c */
[----:B------:R-:W-:-:S02]  /*cc70*/  FADD.FTZ R163, R162, R163 ;  /* 0x000000a3a2a37221 */ /* 0x000fc40000010000 */
[----:B------:R-:W-:Y:S01]  /*cc80*/  HMMA.16816.F32.BF16 R48, R80, R22, R48 ;  /* 0x000000165030723c */ /* 0x000fe20000041830 */
[----:B------:R-:W-:Y:S01]  /*cc90*/  IMAD.WIDE.U32 R120, R120, -0x2daee0ad, RZ ;  /* 0xd2511f5378787825 */ /* 0x000fe200078e00ff */
[----:B------:R-:W-:Y:S03]  /*cca0*/  MUFU.EX2 R241, R248 ;  /* 0x000000f800f17308 */ /* 0x000fe60000000800 */
[----:B------:R-:W-:Y:S02]  /*ccb0*/  IMAD.WIDE.U32 R102, R102, -0x2daee0ad, RZ ;  /* 0xd2511f5366667825 */ /* 0x000fe400078e00ff */
[----:B------:R-:W-:Y:S01]  /*ccc0*/  LOP3.LUT R81, R93, UR15, R125, 0x96, !PT ;  /* 0x0000000f5d517c12 */ /* 0x000fe2000f8e967d */
[----:B------:R-:W-:Y:S01]  /*ccd0*/  HMMA.16816.F32.BF16 R56, R88, R68, R56 ;  /* 0x000000445838723c */ /* 0x000fe20000041838 */
[----:B------:R-:W-:Y:S01]  /*cce0*/  LOP3.LUT R80, R127, UR13, R92, 0x96, !PT ;  /* 0x0000000d7f507c12 */ /* 0x000fe2000f8e965c */
[----:B------:R-:W-:Y:S01]  /*ccf0*/  MUFU.EX2 R160, R160 ;  /* 0x000000a000a07308 */ /* 0x000fe20000000800 */
        /* <DEDUP_REMOVED lines=9> */
[----:B------:R-:W-:-:S03]  /*cd90*/  LOP3.LUT R81, R103, UR10, R120, 0x96, !PT ;  /* 0x0000000a67517c12 */ /* 0x000fc6000f8e9678 */
[----:B------:R-:W-:Y:S01]  /*cda0*/  IMAD.WIDE.U32 R96, R96, -0x326172a9, RZ ;  /* 0xcd9e8d5760607825 */ /* 0x000fe200078e00ff */
[----:B------:R-:W-:Y:S01]  /*cdb0*/  LOP3.LUT R68, R99, UR11, R126, 0x96, !PT ;  /* 0x0000000b63447c12 */ /* 0x000fe2000f8e967e */
[----:B------:R-:W1:Y:S01]  /*cdc0*/  MUFU.EX2 R242, R242 ;  /* 0x000000f200f27308 */ /* 0x000e620000000800 */
[----:B------:R-:W-:Y:S01]  /*cdd0*/  HMMA.16816.F32.BF16 R12, R88, R74, R12 ;  /* 0x0000004a580c723c */ /* 0x000fe2000004180c */
[----:B------:R-:W-:Y:S01]  /*cde0*/  FFMA.FTZ R238, R250, c[0x0][0x23c], -R175 ;  /* 0x00008f00faee7a23 */ /* 0x000fe200000108af */
[----:B------:R-:W-:Y:S01]  /*cdf0*/  LOP3.LUT R98, R97, UR9, R98, 0x96, !PT ;  /* 0x0000000961627c12 */ /* 0x000fe2000f8e9662 */
[----:B------:R-:W-:-:S04]  /*ce00*/  IMAD.WIDE.U32 R68, R68, -0x2daee0ad, RZ ;  /* 0xd2511f5344447825 */ /* 0x000fc800078e00ff */
        /* <DEDUP_REMOVED lines=8> */
[C---:B------:R-:W-:Y:S01]  /*ce90*/  HMMA.16816.F32.BF16 R64, R88.reuse, R84, R64 ;  /* 0x000000545840723c */ /* 0x040fe20000041840 */
[----:B-1----:R-:W-:Y:S01]  /*cea0*/  F2FP.BF16.PACK_AB R94, R242, R241 ;  /* 0x000000f1f25e723e */ /* 0x002fe200000010ff */
[----:B------:R-:W-:Y:S01]  /*ceb0*/  IMAD.WIDE.U32 R68, R68, -0x326172a9, RZ ;  /* 0xcd9e8d5744447825 */ /* 0x000fe200078e00ff */
[----:B------:R-:W-:Y:S01]  /*cec0*/  MUFU.EX2 R179, R179 ;  /* 0x000000b300b37308 */ /* 0x000fe20000000800 */
[----:B------:R-:W-:Y:S02]  /*ced0*/  LOP3.LUT R96, R101, UR7, R96, 0x96, !PT ;  /* 0x0000000765607c12 */ /* 0x000fe4000f8e9660 */
[----:B------:R-:W-:Y:S01]  /*cee0*/  FFMA.FTZ R250, R251, c[0x0][0x23c], -R175 ;  /* 0x00008f00fbfa7a23 */ /* 0x000fe200000108af */
[C---:B------:R-:W-:Y:S01]  /*cef0*/  LOP3.LUT R73, R68.reuse, 0xffff, RZ, 0xc0, !PT ;  /* 0x0000ffff44497812 */ /* 0x040fe200078ec0ff */
[----:B------:R-:W-:Y:S01]  /*cf00*/  FFMA.FTZ R240, R247, c[0x0][0x23c], -R152 ;  /* 0x00008f00f7f07a23 */ /* 0x000fe20000010898 */
[----:B------:R-:W-:Y:S01]  /*cf10*/  LOP3.LUT R74, R69, UR16, R100, 0x96, !PT ;  /* 0x00000010454a7c12 */ /* 0x000fe2000f8e9664 */
[--C-:B------:R-:W-:Y:S01]  /*cf20*/  FFMA.FTZ R246, R249, c[0x0][0x23c], -R152.reuse ;  /* 0x00008f00f9f67a23 */ /* 0x100fe20000010898 */
[C---:B------:R-:W-:Y:S01]  /*cf30*/  HMMA.16816.F32.BF16 R8, R88.reuse, R86, R8 ;  /* 0x000000565808723c */ /* 0x040fe20000041808 */
[----:B------:R-:W1:Y:S01]  /*cf40*/  MUFU.EX2 R250, R250 ;  /* 0x000000fa00fa7308 */ /* 0x000e620000000800 */
[----:B------:R-:W-:Y:S01]  /*cf50*/  LOP3.LUT R84, R68, 0xff, RZ, 0xc0, !PT ;  /* 0x000000ff44547812 */ /* 0x000fe200078ec0ff */
[----:B------:R-:W-:Y:S01]  /*cf60*/  FFMA.FTZ R247, R124, c[0x0][0x23c], -R152 ;  /* 0x00008f007cf77a23 */ /* 0x000fe20000010898 */
[----:B------:R-:W-:Y:S01]  /*cf70*/  SHF.R.U32.HI R92, RZ, 0x8, R73 ;  /* 0x00000008ff5c7819 */ /* 0x000fe20000011649 */
[----:B------:R-:W-:Y:S01]  /*cf80*/  IMAD.MOV.U32 R248, RZ, RZ, R107 ;  /* 0x000000fffff87224 */ /* 0x000fe200078e006b */
[----:B------:R-:W-:Y:S01]  /*cf90*/  SHF.R.U32.HI R72, RZ, 0x10, R68 ;  /* 0x00000010ff487819 */ /* 0x000fe20000011644 */
[----:B------:R-:W-:Y:S01]  /*cfa0*/  IMAD.MOV.U32 R249, RZ, RZ, R106 ;  /* 0x000000fffff97224 */ /* 0x000fe200078e006a */
[----:B------:R-:W-:Y:S01]  /*cfb0*/  HMMA.16816.F32.BF16 R76, R88, R20, R76 ;  /* 0x00000014584c723c */ /* 0x000fe2000004184c */
[----:B------:R-:W-:Y:S01]  /*cfc0*/  LOP3.LUT R87, R74, 0xffff, RZ, 0xc0, !PT ;  /* 0x0000ffff4a577812 */ /* 0x000fe200078ec0ff */
[----:B------:R-:W-:Y:S01]  /*cfd0*/  MUFU.EX2 R240, R240 ;  /* 0x000000f000f07308 */ /* 0x000fe20000000800 */
[----:B------:R-:W-:Y:S01]  /*cfe0*/  PRMT R84, R84, 0x5410, R92 ;  /* 0x0000541054547816 */ /* 0x000fe2000000005c */
[----:B------:R-:W-:Y:S01]  /*cff0*/  IMAD.WIDE.U32 R106, R80, -0x2daee0ad, RZ ;  /* 0xd2511f53506a7825 */ /* 0x000fe200078e00ff */
[----:B------:R-:W-:-:S02]  /*d000*/  LOP3.LUT R86, R74, 0xff, RZ, 0xc0, !PT ;  /* 0x000000ff4a567812 */ /* 0x000fc400078ec0ff */
[----:B------:R-:W-:Y:S01]  /*d010*/  SHF.R.U32.HI R73, RZ, 0x8, R87 ;  /* 0x00000008ff497819 */ /* 0x000fe20000011657 */
[----:B------:R-:W-:Y:S01]  /*d020*/  HMMA.16816.F32.BF16 R52, R88, R22, R52 ;  /* 0x000000165834723c */ /* 0x000fe20000041834 */
[--C-:B------:R-:W-:Y:S01]  /*d030*/  SHF.R.U32.HI R75, RZ, 0x10, R74.reuse ;  /* 0x00000010ff4b7819 */ /* 0x100fe2000001164a */
[----:B------:R-:W2:Y:S01]  /*d040*/  MUFU.EX2 R246, R246 ;  /* 0x000000f600f67308 */ /* 0x000ea20000000800 */
[----:B------:R-:W-:Y:S01]  /*d050*/  SHF.R.U32.HI R85, RZ, 0x18, R74 ;  /* 0x00000018ff557819 */ /* 0x000fe2000001164a */
[--C-:B------:R-:W-:Y:S01]  /*d060*/  HSET2.LE.AND R84, R84, R147.reuse, PT ;  /* 0x0000009354547233 */ /* 0x100fe20003803000 */
[----:B------:R-:W-:Y:S01]  /*d070*/  LOP3.LUT R74, R72, 0xff, RZ, 0xc0, !PT ;  /* 0x000000ff484a7812 */ /* 0x000fe200078ec0ff */
[----:B------:R-:W3:Y:S01]  /*d080*/  LDSM.16.MT88.4 R20, [R185+0x7000] ;  /* 0x00700000b914783b */ /* 0x000ee20000004200 */
[----:B------:R-:W-:Y:S01]  /*d090*/  IMAD.WIDE.U32 R90, R81, -0x326172a9, RZ ;  /* 0xcd9e8d57515a7825 */ /* 0x000fe200078e00ff */
[----:B------:R-:W-:Y:S02]  /*d0a0*/  PRMT R86, R86, 0x5410, R73 ;  /* 0x0000541056567816 */ /* 0x000fe40000000049 */
[----:B------:R-:W-:Y:S01]  /*d0b0*/  LOP3.LUT R72, R75, 0xff, RZ, 0xc0, !PT ;  /* 0x000000ff4b487812 */ /* 0x000fe200078ec0ff */
[----:B------:R-:W4:Y:S01]  /*d0c0*/  MUFU.EX2 R247, R247 ;  /* 0x000000f700f77308 */ /* 0x000f220000000800 */
[----:B------:R-:W-:Y:S01]  /*d0d0*/  LOP3.LUT R88, R91, UR9, R82, 0x96, !PT ;  /* 0x000000095b587c12 */ /* 0x000fe2000f8e9652 */
[--C-:B------:R-:W-:Y:S01]  /*d0e0*/  HSET2.LE.AND R86, R86, R147.reuse, PT ;  /* 0x0000009356567233 */ /* 0x100fe20003803000 */
[----:B------:R-:W-:Y:S01]  /*d0f0*/  PRMT R85, R72, 0x5410, R85 ;  /* 0x0000541048557816 */ /* 0x000fe20000000055 */
[----:B------:R-:W-:Y:S01]  /*d100*/  IMAD.MOV.U32 R251, RZ, RZ, R109 ;  /* 0x000000fffffb7224 */ /* 0x000fe200078e006d */
[----:B------:R-:W-:Y:S01]  /*d110*/  LOP3.LUT R94, R84, R94, RZ, 0xc0, !PT ;  /* 0x0000005e545e7212 */ /* 0x000fe200078ec0ff */
[----:B------:R-:W-:Y:S01]  /*d120*/  IMAD.WIDE.U32 R88, R88, -0x2daee0ad, RZ ;  /* 0xd2511f5358587825 */ /* 0x000fe200078e00ff */
[----:B-1----:R-:W-:Y:S01]  /*d130*/  F2FP.BF16.PACK_AB R92, R250, R238 ;  /* 0x000000eefa5c723e */ /* 0x002fe200000010ff */
[--C-:B------:R-:W-:Y:S01]  /*d140*/  HSET2.LE.AND R85, R85, R147.reuse, PT ;  /* 0x0000009355557233 */ /* 0x100fe20003803000 */
[----:B------:R-:W-:Y:S01]  /*d150*/  SHF.R.U32.HI R83, RZ, 0x18, R68 ;  /* 0x00000018ff537819 */ /* 0x000fe20000011644 */
[----:B------:R-:W1:Y:S01]  /*d160*/  MUFU.EX2 R178, R178 ;  /* 0x000000b200b27308 */ /* 0x000e620000000800 */
[----:B------:R-:W-:Y:S01]  /*d170*/  LOP3.LUT R84, R89, UR6, R106, 0x96, !PT ;  /* 0x0000000659547c12 */ /* 0x000fe2000f8e966a */
[----:B------:R-:W5:Y:S01]  /*d180*/  LDSM.16.MT88.4 R68, [R188+0x7000] ;  /* 0x00700000bc44783b */ /* 0x000f620000004200 */
[----:B------:R-:W-:Y:S01]  /*d190*/  LOP3.LUT R92, R86, R92, RZ, 0xc0, !PT ;  /* 0x0000005c565c7212 */ /* 0x000fe200078ec0ff */
[----:B------:R-:W-:Y:S01]  /*d1a0*/  IMAD.MOV.U32 R175, RZ, RZ, R108 ;  /* 0x000000ffffaf7224 */ /* 0x000fe200078e006c */
[----:B--2---:R-:W-:Y:S01]  /*d1b0*/  F2FP.BF16.PACK_AB R93, R246, R240 ;  /* 0x000000f0f65d723e */ /* 0x004fe200000010ff */
[----:B------:R-:W-:Y:S01]  /*d1c0*/  IMAD.WIDE.U32 R86, R84, -0x326172a9, RZ ;  /* 0xcd9e8d5754567825 */ /* 0x000fe200078e00ff */
[----:B------:R-:W-:Y:S01]  /*d1d0*/  PRMT R83, R74, 0x5410, R83 ;  /* 0x000054104a537816 */ /* 0x000fe20000000053 */
[----:B------:R-:W-:Y:S01]  /*d1e0*/  MUFU.EX2 R150, R150 ;  /* 0x0000009600967308 */ /* 0x000fe20000000800 */
[----:B------:R-:W-:Y:S01]  /*d1f0*/  LOP3.LUT R106, R107, UR8, R102, 0x96, !PT ;  /* 0x000000086b6a7c12 */ /* 0x000fe2000f8e9666 */
[----:B------:R-:W2:Y:S01]  /*d200*/  LDSM.16.MT88.4 R72, [R186+0x7000] ;  /* 0x00700000ba48783b */ /* 0x000ea20000004200 */
[----:B------:R-:W-:Y:S01]  /*d210*/  LOP3.LUT R93, R85, R93, RZ, 0xc0, !PT ;  /* 0x0000005d555d7212 */ /* 0x000fe200078ec0ff */
[--C-:B------:R-:W-:Y:S01]  /*d220*/  HSET2.LE.AND R83, R83, R147.reuse, PT ;  /* 0x0000009353537233 */ /* 0x100fe20003803000 */
[----:B------:R-:W-:Y:S01]  /*d230*/  LOP3.LUT R85, R86, 0xffff, RZ, 0xc0, !PT ;  /* 0x0000ffff56557812 */ /* 0x000fe200078ec0ff */
[----:B------:R-:W-:Y:S01]  /*d240*/  IMAD.WIDE.U32 R106, R106, -0x326172a9, RZ ;  /* 0xcd9e8d576a6a7825 */ /* 0x000fe200078e00ff */
[----:B------:R-:W-:Y:S01]  /*d250*/  LOP3.LUT R84, R86, 0xff, RZ, 0xc0, !PT ;  /* 0x000000ff56547812 */ /* 0x000fe200078ec0ff */
[----:B------:R-:W1:Y:S01]  /*d260*/  MUFU.EX2 R148, R148 ;  /* 0x0000009400947308 */ /* 0x000e620000000800 */
[----:B------:R-:W-:Y:S01]  /*d270*/  SHF.R.U32.HI R85, RZ, 0x8, R85 ;  /* 0x00000008ff557819 */ /* 0x000fe20000011655 */
[----:B------:R-:W-:Y:S01]  /*d280*/  LDSM.16.MT88.4 R108, [R186+0x7800] ;  /* 0x00780000ba6c783b */ /* 0x000fe20000004200 */
[----:B------:R-:W-:Y:S01]  /*d290*/  SHF.R.U32.HI R89, RZ, 0x10, R86 ;  /* 0x00000010ff597819 */ /* 0x000fe20000011656 */
[----:B------:R-:W-:Y:S01]  /*d2a0*/  FADD.FTZ R2, R143, R2 ;  /* 0x000000028f027221 */ /* 0x000fe20000010000 */
[----:B----4-:R-:W-:Y:S01]  /*d2b0*/  F2FP.BF16.PACK_AB R95, R247, R244 ;  /* 0x000000f4f75f723e */ /* 0x010fe200000010ff */
[----:B------:R-:W-:Y:S01]  /*d2c0*/  FADD.FTZ R0, R139, R0 ;  /* 0x000000008b007221 */ /* 0x000fe20000010000 */
[----:B------:R-:W-:Y:S01]  /*d2d0*/  LOP3.LUT R87, R87, UR16, R106, 0x96, !PT ;  /* 0x0000001057577c12 */ /* 0x000fe2000f8e966a */
[----:B------:R-:W-:Y:S01]  /*d2e0*/  FADD.FTZ R154, R169, R154 ;  /* 0x0000009aa99a7221 */ /* 0x000fe20000010000 */
[----:B------:R-:W-:Y:S01]  /*d2f0*/  PRMT R84, R84, 0x5410, R85 ;  /* 0x0000541054547816 */ /* 0x000fe20000000055 */
[----:B------:R-:W-:Y:S01]  /*d300*/  FADD.FTZ R163, R161, R163 ;  /* 0x000000a3a1a37221 */ /* 0x000fe20000010000 */
[----:B------:R-:W-:Y:S01]  /*d310*/  LOP3.LUT R85, R89, 0xff, RZ, 0xc0, !PT ;  /* 0x000000ff59557812 */ /* 0x000fe200078ec0ff */
[----:B------:R-:W-:Y:S01]  /*d320*/  FADD.FTZ R2, R142, R2 ;  /* 0x000000028e027221 */ /* 0x000fe20000010000 */
[----:B------:R-:W-:Y:S01]  /*d330*/  LOP3.LUT R95, R83, R95, RZ, 0xc0, !PT ;  /* 0x0000005f535f7212 */ /* 0x000fe200078ec0ff */
[--C-:B------:R-:W-:Y:S01]  /*d340*/  HSET2.LE.AND R84, R84, R147.reuse, PT ;  /* 0x0000009354547233 */ /* 0x100fe20003803000 */
[C---:B------:R-:W-:Y:S01]  /*d350*/  LOP3.LUT R89, R87.reuse, 0xffff, RZ, 0xc0, !PT ;  /* 0x0000ffff57597812 */ /* 0x040fe200078ec0ff */
[----:B------:R-:W4:Y:S01]  /*d360*/  LDSM.16.MT88.4 R80, [R184+0x7000] ;  /* 0x00700000b850783b */ /* 0x000f220000004200 */
[----:B------:R-:W-:Y:S01]  /*d370*/  SHF.R.U32.HI R99, RZ, 0x10, R87 ;  /* 0x00000010ff637819 */ /* 0x000fe20000011657 */
[----:B------:R-:W-:Y:S01]  /*d380*/  FADD.FTZ R0, R146, R0 ;  /* 0x0000000092007221 */ /* 0x000fe20000010000 */
[----:B------:R-:W-:Y:S01]  /*d390*/  SHF.R.U32.HI R86, RZ, 0x18, R86 ;  /* 0x00000018ff567819 */ /* 0x000fe20000011656 */
[C---:B---3--:R-:W-:Y:S01]  /*d3a0*/  HMMA.16816.F32.BF16 R36, R92.reuse, R20, R36 ;  /* 0x000000145c24723c */ /* 0x048fe20000041824 */
[----:B------:R-:W-:Y:S01]  /*d3b0*/  LOP3.LUT R91, R87, 0xff, RZ, 0xc0, !PT ;  /* 0x000000ff575b7812 */ /* 0x000fe200078ec0ff */
[----:B------:R-:W-:Y:S01]  /*d3c0*/  FADD.FTZ R154, R168, R154 ;  /* 0x0000009aa89a7221 */ /* 0x000fe20000010000 */
[----:B------:R-:W-:Y:S01]  /*d3d0*/  SHF.R.U32.HI R97, RZ, 0x8, R89 ;  /* 0x00000008ff617819 */ /* 0x000fe20000011659 */
[----:B------:R-:W-:Y:S01]  /*d3e0*/  FADD.FTZ R163, R171, R163 ;  /* 0x000000a3aba37221 */ /* 0x000fe20000010000 */
[----:B------:R-:W-:Y:S01]  /*d3f0*/  SHF.R.U32.HI R87, RZ, 0x18, R87 ;  /* 0x00000018ff577819 */ /* 0x000fe20000011657 */
[----:B------:R-:W-:Y:S01]  /*d400*/  FADD.FTZ R2, R141, R2 ;  /* 0x000000028d027221 */ /* 0x000fe20000010000 */
[----:B------:R-:W-:Y:S01]  /*d410*/  LOP3.LUT R89, R99, 0xff, RZ, 0xc0, !PT ;  /* 0x000000ff63597812 */ /* 0x000fe200078ec0ff */
[C---:B-----5:R-:W-:Y:S01]  /*d420*/  HMMA.16816.F32.BF16 R24, R92.reuse, R70, R24 ;  /* 0x000000465c18723c */ /* 0x060fe20000041818 */
        /* <DEDUP_REMOVED lines=10> */
[----:B-1----:R-:W-:Y:S01]  /*d4d0*/  F2FP.BF16.PACK_AB R99, R178, R179 ;  /* 0x000000b3b263723e */ /* 0x002fe200000010ff */
[----:B------:R-:W-:Y:S01]  /*d4e0*/  HSET2.LE.AND R89, R87, R147, PT ;  /* 0x0000009357597233 */ /* 0x000fe20003803000 */
[----:B------:R-:W-:Y:S01]  /*d4f0*/  F2FP.BF16.PACK_AB R97, R174, R160 ;  /* 0x000000a0ae61723e */ /* 0x000fe200000010ff */
[C---:B--2---:R-:W-:Y:S01]  /*d500*/  HMMA.16816.F32.BF16 R28, R92.reuse, R72, R28 ;  /* 0x000000485c1c723c */ /* 0x044fe2000004181c */
[----:B------:R-:W-:Y:S01]  /*d510*/  F2FP.BF16.PACK_AB R91, R148, R150 ;  /* 0x00000096945b723e */ /* 0x000fe200000010ff */
[----:B------:R-:W-:Y:S01]  /*d520*/  FADD.FTZ R2, R177, R2 ;  /* 0x00000002b1027221 */ /* 0x000fe20000010000 */
[----:B------:R-:W-:Y:S01]  /*d530*/  LOP3.LUT R87, R85, R99, RZ, 0xc0, !PT ;  /* 0x0000006355577212 */ /* 0x000fe200078ec0ff */
[----:B------:R-:W-:Y:S01]  /*d540*/  FADD.FTZ R0, R236, R0 ;  /* 0x00000000ec007221 */ /* 0x000fe20000010000 */
[----:B------:R-:W-:Y:S01]  /*d550*/  LOP3.LUT R84, R84, R97, RZ, 0xc0, !PT ;  /* 0x0000006154547212 */ /* 0x000fe200078ec0ff */
[----:B------:R-:W-:Y:S01]  /*d560*/  IMAD.WIDE.U32 R96, R96, -0x2daee0ad, RZ ;  /* 0xd2511f5360607825 */ /* 0x000fe200078e00ff */
[----:B------:R-:W-:Y:S01]  /*d570*/  LOP3.LUT R85, R89, R91, RZ, 0xc0, !PT ;  /* 0x0000005b59557212 */ /* 0x000fe200078ec0ff */
[----:B------:R-:W-:Y:S01]  /*d580*/  HMMA.16816.F32.BF16 R16, R92, R68, R16 ;  /* 0x000000445c10723c */ /* 0x000fe20000041810 */
[----:B------:R-:W-:Y:S01]  /*d590*/  LOP3.LUT R90, R107, UR7, R90, 0x96, !PT ;  /* 0x000000076b5a7c12 */ /* 0x000fe2000f8e965a */
[----:B------:R-:W-:Y:S01]  /*d5a0*/  FADD.FTZ R154, R243, R154 ;  /* 0x0000009af39a7221 */ /* 0x000fe20000010000 */
[----:B------:R-:W-:Y:S01]  /*d5b0*/  LOP3.LUT R98, R97, UR17, R98, 0x96, !PT ;  /* 0x0000001161627c12 */ /* 0x000fe2000f8e9662 */
[----:B------:R-:W-:-:S02]  /*d5c0*/  FADD.FTZ R163, R226, R163 ;  /* 0x000000a3e2a37221 */ /* 0x000fc40000010000 */
[----:B------:R-:W-:Y:S02]  /*d5d0*/  FADD.FTZ R2, R176, R2 ;  /* 0x00000002b0027221 */ /* 0x000fe40000010000 */
[C---:B------:R-:W-:Y:S01]  /*d5e0*/  HMMA.16816.F32.BF16 R4, R84.reuse, R70, R4 ;  /* 0x000000465404723c */ /* 0x040fe20000041804 */
[----:B------:R-:W-:Y:S02]  /*d5f0*/  FADD.FTZ R0, R231, R0 ;  /* 0x00000000e7007221 */ /* 0x000fe40000010000 */
[--C-:B------:R-:W-:Y:S02]  /*d600*/  FFMA.FTZ R138, R138, c[0x0][0x23c], -R104.reuse ;  /* 0x00008f008a8a7a23 */ /* 0x100fe40000010868 */
[----:B------:R-:W-:Y:S02]  /*d610*/  FFMA.FTZ R145, R145, c[0x0][0x23c], -R104 ;  /* 0x00008f0091917a23 */ /* 0x000fe40000010868 */
[----:B------:R-:W-:Y:S01]  /*d620*/  LOP3.LUT R70, R96, 0xffff, RZ, 0xc0, !PT ;  /* 0x0000ffff60467812 */ /* 0x000fe200078ec0ff */
[----:B------:R-:W-:Y:S01]  /*d630*/  HMMA.16816.F32.BF16 R60, R84, R72, R60 ;  /* 0x00000048543c723c */ /* 0x000fe2000004183c */
[----:B------:R-:W-:Y:S01]  /*d640*/  SHF.R.U32.HI R71, RZ, 0x10, R98 ;  /* 0x00000010ff477819 */ /* 0x000fe20000011662 */
[----:B------:R-:W-:Y:S01]  /*d650*/  FFMA.FTZ R166, R166, c[0x0][0x23c], -R105 ;  /* 0x00008f00a6a67a23 */ /* 0x000fe20000010869 */
[----:B------:R-:W-:Y:S01]  /*d660*/  SHF.R.U32.HI R70, RZ, 0x8, R70 ;  /* 0x00000008ff467819 */ /* 0x000fe20000011646 */
[----:B------:R-:W-:Y:S01]  /*d670*/  FADD.FTZ R154, R175, R154 ;  /* 0x0000009aaf9a7221 */ /* 0x000fe20000010000 */
[----:B------:R-:W-:Y:S01]  /*d680*/  LOP3.LUT R71, R71, 0xff, RZ, 0xc0, !PT ;  /* 0x000000ff47477812 */ /* 0x000fe200078ec0ff */
[----:B------:R-:W-:Y:S01]  /*d690*/  FADD.FTZ R163, R249, R163 ;  /* 0x000000a3f9a37221 */ /* 0x000fe20000010000 */
[----:B------:R-:W-:Y:S01]  /*d6a0*/  LOP3.LUT R72, R98, 0xffff, RZ, 0xc0, !PT ;  /* 0x0000ffff62487812 */ /* 0x000fe200078ec0ff */
[----:B------:R-:W-:Y:S01]  /*d6b0*/  HMMA.16816.F32.BF16 R40, R92, R22, R40 ;  /* 0x000000165c28723c */ /* 0x000fe20000041828 */
[----:B------:R-:W-:Y:S01]  /*d6c0*/  FADD.FTZ R2, R229, R2 ;  /* 0x00000002e5027221 */ /* 0x000fe20000010000 */
[----:B------:R-:W-:Y:S01]  /*d6d0*/  MUFU.EX2 R138, R138 ;  /* 0x0000008a008a7308 */ /* 0x000fe20000000800 */
[----:B------:R-:W-:Y:S01]  /*d6e0*/  SHF.R.U32.HI R72, RZ, 0x8, R72 ;  /* 0x00000008ff487819 */ /* 0x000fe20000011648 */
[----:B------:R-:W-:-:S02]  /*d6f0*/  FADD.FTZ R0, R239, R0 ;  /* 0x00000000ef007221 */ /* 0x000fc40000010000 */
[----:B------:R-:W-:Y:S02]  /*d700*/  FADD.FTZ R154, R248, R154 ;  /* 0x0000009af89a7221 */ /* 0x000fe40000010000 */
[C---:B------:R-:W-:Y:S01]  /*d710*/  HMMA.16816.F32.BF16 R56, R84.reuse, R68, R56 ;  /* 0x000000445438723c */ /* 0x040fe20000041838 */
[----:B------:R-:W-:Y:S01]  /*d720*/  FADD.FTZ R163, R251, R163 ;  /* 0x000000a3fba37221 */ /* 0x000fe20000010000 */
[----:B------:R-:W-:Y:S01]  /*d730*/  MUFU.EX2 R145, R145 ;  /* 0x0000009100917308 */ /* 0x000fe20000000800 */
[----:B------:R-:W-:Y:S02]  /*d740*/  FADD.FTZ R2, R227, R2 ;  /* 0x00000002e3027221 */ /* 0x000fe40000010000 */
[----:B------:R-:W-:Y:S02]  /*d750*/  FADD.FTZ R0, R237, R0 ;  /* 0x00000000ed007221 */ /* 0x000fe40000010000 */
[----:B------:R-:W-:Y:S01]  /*d760*/  LOP3.LUT R68, R96, 0xff, RZ, 0xc0, !PT ;  /* 0x000000ff60447812 */ /* 0x000fe200078ec0ff */
[----:B------:R-:W-:Y:S01]  /*d770*/  HMMA.16816.F32.BF16 R64, R84, R20, R64 ;  /* 0x000000145440723c */ /* 0x000fe20000041840 */
[----:B------:R-:W-:Y:S01]  /*d780*/  SHF.R.U32.HI R69, RZ, 0x10, R96 ;  /* 0x00000010ff457819 */ /* 0x000fe20000011660 */
[----:B------:R-:W-:Y:S01]  /*d790*/  MUFU.EX2 R20, R155 ;  /* 0x0000009b00147308 */ /* 0x000fe20000000800 */
[----:B------:R-:W-:Y:S01]  /*d7a0*/  PRMT R68, R68, 0x5410, R70 ;  /* 0x0000541044447816 */ /* 0x000fe20000000046 */
[----:B------:R-:W-:Y:S01]  /*d7b0*/  FADD.FTZ R154, R160, R154 ;  /* 0x0000009aa09a7221 */ /* 0x000fe20000010000 */
[----:B------:R-:W-:Y:S01]  /*d7c0*/  LOP3.LUT R69, R69, 0xff, RZ, 0xc0, !PT ;  /* 0x000000ff45457812 */ /* 0x000fe200078ec0ff */
[----:B------:R-:W-:-:S02]  /*d7d0*/  FADD.FTZ R163, R150, R163 ;  /* 0x000000a396a37221 */ /* 0x000fc40000010000 */
[----:B------:R-:W-:Y:S01]  /*d7e0*/  HMMA.16816.F32.BF16 R8, R84, R22, R8 ;  /* 0x000000165408723c */ /* 0x000fe20000041808 */
[----:B------:R-:W-:Y:S01]  /*d7f0*/  FFMA.FTZ R21, R153, c[0x0][0x23c], -R152 ;  /* 0x00008f0099157a23 */ /* 0x000fe20000010898 */
[----:B------:R-:W-:Y:S01]  /*d800*/  HSET2.LE.AND R68, R68, R147, PT ;  /* 0x0000009344447233 */ /* 0x000fe20003803000 */
[----:B------:R-:W-:Y:S02]  /*d810*/  FADD.FTZ R2, R238, R2 ;  /* 0x00000002ee027221 */ /* 0x000fe40000010000 */
[----:B------:R-:W-:Y:S02]  /*d820*/  FADD.FTZ R0, R240, R0 ;  /* 0x00000000f0007221 */ /* 0x000fe40000010000 */
[----:B------:R-:W-:Y:S01]  /*d830*/  LOP3.LUT R23, R98, 0xff, RZ, 0xc0, !PT ;  /* 0x000000ff62177812 */ /* 0x000fe200078ec0ff */
[----:B------:R-:W-:Y:S01]  /*d840*/  FFMA.FTZ R22, R149, c[0x0][0x23c], -R152 ;  /* 0x00008f0095167a23 */ /* 0x000fe20000010898 */
[----:B------:R-:W1:Y:S01]  /*d850*/  MUFU.EX2 R21, R21 ;  /* 0x0000001500157308 */ /* 0x000e620000000800 */
[----:B------:R-:W-:Y:S01]  /*d860*/  HMMA.16816.F32.BF16 R32, R92, R74, R32 ;  /* 0x0000004a5c20723c */ /* 0x000fe20000041820 */
[----:B------:R-:W-:Y:S01]  /*d870*/  PRMT R70, R23, 0x5410, R72 ;  /* 0x0000541017467816 */ /* 0x000fe20000000048 */
[----:B------:R-:W-:Y:S01]  /*d880*/  FFMA.FTZ R149, R164, c[0x0][0x23c], -R104 ;  /* 0x00008f00a4957a23 */ /* 0x000fe20000010868 */
[----:B------:R-:W-:Y:S01]  /*d890*/  SHF.R.U32.HI R98, RZ, 0x18, R98 ;  /* 0x00000018ff627819 */ /* 0x000fe20000011662 */
[----:B------:R-:W-:-:S02]  /*d8a0*/  FADD.FTZ R154, R174, R154 ;  /* 0x0000009aae9a7221 */ /* 0x000fc40000010000 */
[----:B------:R-:W-:Y:S01]  /*d8b0*/  HSET2.LE.AND R70, R70, R147, PT ;  /* 0x0000009346467233 */ /* 0x000fe20003803000 */
[----:B------:R-:W-:Y:S01]  /*d8c0*/  MUFU.EX2 R22, R22 ;  /* 0x0000001600167308 */ /* 0x000fe20000000800 */
[C---:B----4-:R-:W-:Y:S01]  /*d8d0*/  HMMA.16816.F32.BF16 R44, R92.reuse, R80, R44 ;  /* 0x000000505c2c723c */ /* 0x050fe2000004182c */
[----:B------:R-:W-:Y:S02]  /*d8e0*/  FADD.FTZ R163, R148, R163 ;  /* 0x000000a394a37221 */ /* 0x000fe40000010000 */
[----:B------:R-:W-:Y:S02]  /*d8f0*/  FADD.FTZ R2, R250, R2 ;  /* 0x00000002fa027221 */ /* 0x000fe40000010000 */
[----:B------:R-:W-:Y:S02]  /*d900*/  FADD.FTZ R0, R246, R0 ;  /* 0x00000000f6007221 */ /* 0x000fe40000010000 */
[----:B------:R-:W2:Y:S01]  /*d910*/  MUFU.EX2 R23, R151 ;  /* 0x0000009700177308 */ /* 0x000ea20000000800 */
[----:B------:R-:W-:Y:S01]  /*d920*/  HMMA.16816.F32.BF16 R48, R92, R82, R48 ;  /* 0x000000525c30723c */ /* 0x000fe20000041830 */
[----:B------:R-:W-:-:S02]  /*d930*/  FADD.FTZ R154, R225, R154 ;  /* 0x0000009ae19a7221 */ /* 0x000fc40000010000 */
[----:B------:R-:W-:Y:S02]  /*d940*/  FADD.FTZ R163, R179, R163 ;  /* 0x000000a3b3a37221 */ /* 0x000fe40000010000 */
[----:B------:R-:W-:Y:S02]  /*d950*/  FADD.FTZ R2, R241, R2 ;  /* 0x00000002f1027221 */ /* 0x000fe40000010000 */
[----:B------:R-:W-:Y:S01]  /*d960*/  SHF.R.U32.HI R95, RZ, 0x18, R96 ;  /* 0x00000018ff5f7819 */ /* 0x000fe20000011660 */
[C---:B------:R-:W-:Y:S01]  /*d970*/  HMMA.16816.F32.BF16 R12, R84.reuse, R74, R12 ;  /* 0x0000004a540c723c */ /* 0x040fe2000004180c */
[----:B------:R-:W-:Y:S01]  /*d980*/  F2FP.BF16.PACK_AB R94, R156, R158 ;  /* 0x0000009e9c5e723e */ /* 0x000fe200000010ff */
[----:B------:R-:W3:Y:S01]  /*d990*/  MUFU.EX2 R149, R149 ;  /* 0x0000009500957308 */ /* 0x000ee20000000800 */
[----:B------:R-:W-:Y:S01]  /*d9a0*/  PRMT R95, R69, 0x5410, R95 ;  /* 0x00005410455f7816 */ /* 0x000fe2000000005f */
[----:B------:R-:W-:Y:S01]  /*d9b0*/  FADD.FTZ R0, R244, R0 ;  /* 0x00000000f4007221 */ /* 0x000fe20000010000 */
[----:B------:R-:W-:Y:S01]  /*d9c0*/  PRMT R69, R71, 0x5410, R98 ;  /* 0x0000541047457816 */ /* 0x000fe20000000062 */
[----:B------:R-:W-:Y:S01]  /*d9d0*/  FADD.FTZ R154, R224, R154 ;  /* 0x0000009ae09a7221 */ /* 0x000fe20000010000 */
[----:B------:R-:W-:Y:S01]  /*d9e0*/  LOP3.LUT R94, R68, R94, RZ, 0xc0, !PT ;  /* 0x0000005e445e7212 */ /* 0x000fe200078ec0ff */
[--C-:B------:R-:W-:Y:S01]  /*d9f0*/  HSET2.LE.AND R95, R95, R147.reuse, PT ;  /* 0x000000935f5f7233 */ /* 0x100fe20003803000 */
[----:B------:R-:W-:Y:S01]  /*da00*/  F2FP.BF16.PACK_AB R92, R157, R159 ;  /* 0x0000009f9d5c723e */ /* 0x000fe200000010ff */
[----:B------:R-:W-:Y:S01]  /*da10*/  HSET2.LE.AND R69, R69, R147, PT ;  /* 0x0000009345457233 */ /* 0x000fe20003803000 */
[----:B-1----:R-:W-:Y:S01]  /*da20*/  F2FP.BF16.PACK_AB R93, R21, R20 ;  /* 0x00000014155d723e */ /* 0x002fe200000010ff */
[C---:B------:R-:W-:Y:S01]  /*da30*/  HMMA.16816.F32.BF16 R100, R84.reuse, R80, R76 ;  /* 0x000000505464723c */ /* 0x040fe2000004184c */
[----:B--2---:R-:W-:Y:S01]  /*da40*/  F2FP.BF16.PACK_AB R68, R23, R22 ;  /* 0x000000161744723e */ /* 0x004fe200000010ff */
[----:B------:R-:W-:Y:S01]  /*da50*/  LDSM.16.MT88.4 R96, [R184+0x7800] ;  /* 0x00780000b860783b */ /* 0x000fe20000004200 */
[----:B------:R-:W-:Y:S01]  /*da60*/  LOP3.LUT R92, R70, R92, RZ, 0xc0, !PT ;  /* 0x0000005c465c7212 */ /* 0x000fe200078ec0ff */
[----:B------:R-:W-:Y:S01]  /*da70*/  FFMA.FTZ R151, R165, c[0x0][0x23c], -R104 ;  /* 0x00008f00a5977a23 */ /* 0x000fe20000010868 */
[----:B------:R-:W-:Y:S01]  /*da80*/  LOP3.LUT R93, R69, R93, RZ, 0xc0, !PT ;  /* 0x0000005d455d7212 */ /* 0x000fe200078ec0ff */
[----:B------:R-:W-:Y:S01]  /*da90*/  FADD.FTZ R163, R178, R163 ;  /* 0x000000a3b2a37221 */ /* 0x000fe20000010000 */
[----:B------:R-:W-:Y:S01]  /*daa0*/  LOP3.LUT R95, R95, R68, RZ, 0xc0, !PT ;  /* 0x000000445f5f7212 */ /* 0x000fe200078ec0ff */
[----:B------:R-:W-:Y:S01]  /*dab0*/  HMMA.16816.F32.BF16 R52, R84, R82, R52 ;  /* 0x000000525434723c */ /* 0x000fe20000041834 */
[----:B------:R-:W1:Y:S01]  /*dac0*/  LDSM.16.MT88.4 R84, [R185+0x7800] ;  /* 0x00780000b954783b */ /* 0x000e620000004200 */
[----:B------:R-:W-:Y:S01]  /*dad0*/  MUFU.EX2 R151, R151 ;  /* 0x0000009700977308 */ /* 0x000fe20000000800 */
[----:B------:R-:W-:-:S02]  /*dae0*/  FADD.FTZ R2, R242, R2 ;  /* 0x00000002f2027221 */ /* 0x000fc40000010000 */
[----:B------:R-:W-:Y:S02]  /*daf0*/  FADD.FTZ R0, R247, R0 ;  /* 0x00000000f7007221 */ /* 0x000fe40000010000 */
[----:B------:R-:W-:Y:S01]  /*db00*/  FADD.FTZ R154, R138, R154 ;  /* 0x0000009a8a9a7221 */ /* 0x000fe20000010000 */
[C---:B------:R-:W-:Y:S01]  /*db10*/  HMMA.16816.F32.BF16 R120, R92.reuse, R118, R24 ;  /* 0x000000765c78723c */ /* 0x040fe20000041818 */
[----:B------:R-:W-:Y:S02]  /*db20*/  FADD.FTZ R2, R159, R2 ;  /* 0x000000029f027221 */ /* 0x000fe40000010000 */
[----:B------:R-:W-:Y:S02]  /*db30*/  FADD.FTZ R0, R20, R0 ;  /* 0x0000000014007221 */ /* 0x000fe40000010000 */
[----:B------:R-:W-:Y:S02]  /*db40*/  FADD.FTZ R154, R145, R154 ;  /* 0x0000009a919a7221 */ /* 0x000fe40000010000 */
[----:B------:R-:W-:Y:S01]  /*db50*/  IMAD.WIDE.U32 R26, R90, -0x2daee0ad, RZ ;  /* 0xd2511f535a1a7825 */ /* 0x000fe200078e00ff */
[----:B------:R-:W-:Y:S03]  /*db60*/  HMMA.16816.F32.BF16 R124, R92, R116, R16 ;  /* 0x000000745c7c723c */ /* 0x000fe60000041810 */
[--C-:B------:R-:W-:Y:S01]  /*db70*/  FFMA.FTZ R24, R132, c[0x0][0x23c], -R105.reuse ;  /* 0x00008f0084187a23 */ /* 0x100fe20000010869 */
[----:B------:R-:W-:Y:S01]  /*db80*/  LOP3.LUT R88, R27, UR17, R88, 0x96, !PT ;  /* 0x000000111b587c12 */ /* 0x000fe2000f8e9658 */
[----:B------:R-:W-:-:S02]  /*db90*/  FFMA.FTZ R25, R137, c[0x0][0x23c], -R105 ;  /* 0x00008f0089197a23 */ /* 0x000fc40000010869 */
[----:B------:R-:W-:Y:S01]  /*dba0*/  LOP3.LUT R19, R26, 0xffff, RZ, 0xc0, !PT ;  /* 0x0000ffff1a137812 */ /* 0x000fe200078ec0ff */
[----:B------:R-:W-:Y:S01]  /*dbb0*/  FFMA.FTZ R105, R167, c[0x0][0x23c], -R105 ;  /* 0x00008f00a7697a23 */ /* 0x000fe20000010869 */
[----:B------:R-:W-:Y:S01]  /*dbc0*/  LOP3.LUT R27, R88, 0xffff, RZ, 0xc0, !PT ;  /* 0x0000ffff581b7812 */ /* 0x000fe200078ec0ff */
[C---:B------:R-:W-:Y:S01]  /*dbd0*/  HMMA.16816.F32.BF16 R68, R92.reuse, R108, R28 ;  /* 0x0000006c5c44723c */ /* 0x040fe2000004181c */
[----:B------:R-:W-:Y:S01]  /*dbe0*/  LOP3.LUT R16, R26, 0xff, RZ, 0xc0, !PT ;  /* 0x000000ff1a107812 */ /* 0x000fe200078ec0ff */
[----:B------:R-:W2:Y:S01]  /*dbf0*/  MUFU.EX2 R24, R24 ;  /* 0x0000001800187308 */ /* 0x000ea20000000800 */
[----:B------:R-:W-:Y:S01]  /*dc00*/  SHF.R.U32.HI R18, RZ, 0x10, R26 ;  /* 0x00000010ff127819 */ /* 0x000fe2000001161a */
[----:B------:R-:W-:Y:S01]  /*dc10*/  FADD.FTZ R2, R157, R2 ;  /* 0x000000029d027221 */ /* 0x000fe20000010000 */
[----:B------:R-:W-:Y:S01]  /*dc20*/  SHF.R.U32.HI R17, RZ, 0x18, R26 ;  /* 0x00000018ff117819 */ /* 0x000fe2000001161a */
[----:B------:R-:W-:Y:S01]  /*dc30*/  FADD.FTZ R0, R21, R0 ;  /* 0x0000000015007221 */ /* 0x000fe20000010000 */
[----:B------:R-:W-:Y:S01]  /*dc40*/  SHF.R.U32.HI R30, RZ, 0x8, R19 ;  /* 0x00000008ff1e7819 */ /* 0x000fe20000011613 */
[C---:B------:R-:W-:Y:S01]  /*dc50*/  HMMA.16816.F32.BF16 R72, R92.reuse, R110, R32 ;  /* 0x0000006e5c48723c */ /* 0x040fe20000041820 */
[----:B------:R-:W-:Y:S01]  /*dc60*/  SHF.R.U32.HI R19, RZ, 0x8, R27 ;  /* 0x00000008ff137819 */ /* 0x000fe2000001161b */
[----:B------:R-:W4:Y:S01]  /*dc70*/  MUFU.EX2 R25, R25 ;  /* 0x0000001900197308 */ /* 0x000f220000000800 */
[----:B------:R-:W-:Y:S01]  /*dc80*/  SHF.R.U32.HI R29, RZ, 0x10, R88 ;  /* 0x00000010ff1d7819 */ /* 0x000fe20000011658 */
[----:B---3--:R-:W-:Y:S01]  /*dc90*/  FADD.FTZ R154, R149, R154 ;  /* 0x0000009a959a7221 */ /* 0x008fe20000010000 */
[----:B------:R-:W-:Y:S01]  /*dca0*/  LOP3.LUT R28, R88, 0xff, RZ, 0xc0, !PT ;  /* 0x000000ff581c7812 */ /* 0x000fe200078ec0ff */
[----:B------:R-:W-:Y:S01]  /*dcb0*/  FADD.FTZ R2, R158, R2 ;  /* 0x000000029e027221 */ /* 0x000fe20000010000 */
[----:B------:R-:W-:Y:S01]  /*dcc0*/  LOP3.LUT R18, R18, 0xff, RZ, 0xc0, !PT ;  /* 0x000000ff12127812 */ /* 0x000fe200078ec0ff */
[C---:B-1----:R-:W-:Y:S01]  /*dcd0*/  HMMA.16816.F32.BF16 R80, R92.reuse, R84, R36 ;  /* 0x000000545c50723c */ /* 0x042fe20000041824 */
[----:B------:R-:W-:Y:S01]  /*dce0*/  SHF.R.U32.HI R88, RZ, 0x18, R88 ;  /* 0x00000018ff587819 */ /* 0x000fe20000011658 */
[----:B------:R-:W1:Y:S01]  /*dcf0*/  MUFU.EX2 R26, R166 ;  /* 0x000000a6001a7308 */ /* 0x000e620000000800 */
[----:B------:R-:W-:Y:S01]  /*dd00*/  LOP3.LUT R29, R29, 0xff, RZ, 0xc0, !PT ;  /* 0x000000ff1d1d7812 */ /* 0x000fe200078ec0ff */
[----:B--2---:R-:W-:Y:S01]  /*dd10*/  FADD.FTZ R163, R24, R163 ;  /* 0x000000a318a37221 */ /* 0x004fe20000010000 */
[----:B------:R-:W-:Y:S01]  /*dd20*/  PRMT R16, R16, 0x5410, R30 ;  /* 0x0000541010107816 */ /* 0x000fe2000000001e */
[----:B------:R-:W-:Y:S01]  /*dd30*/  FADD.FTZ R0, R22, R0 ;  /* 0x0000000016007221 */ /* 0x000fe20000010000 */
[----:B------:R-:W-:Y:S01]  /*dd40*/  PRMT R17, R18, 0x5410, R17 ;  /* 0x0000541012117816 */ /* 0x000fe20000000011 */
[----:B------:R-:W-:Y:S01]  /*dd50*/  FADD.FTZ R221, R151, R154 ;  /* 0x0000009a97dd7221 */ /* 0x000fe20000010000 */
[----:B------:R-:W-:Y:S01]  /*dd60*/  PRMT R28, R28, 0x5410, R19 ;  /* 0x000054101c1c7816 */ /* 0x000fe20000000013 */
[----:B------:R-:W2:Y:S01]  /*dd70*/  MUFU.EX2 R27, R105 ;  /* 0x00000069001b7308 */ /* 0x000ea20000000800 */
[----:B------:R-:W-:Y:S01]  /*dd80*/  PRMT R29, R29, 0x5410, R88 ;  /* 0x000054101d1d7816 */ /* 0x000fe20000000058 */
[--C-:B------:R-:W-:Y:S01]  /*dd90*/  HSET2.LE.AND R18, R16, R147.reuse, PT ;  /* 0x0000009310127233 */ /* 0x100fe20003803000 */
[----:B----4-:R-:W-:Y:S01]  /*dda0*/  F2FP.BF16.PACK_AB R30, R25, R24 ;  /* 0x00000018191e723e */ /* 0x010fe200000010ff */
[--C-:B------:R-:W-:Y:S01]  /*ddb0*/  HSET2.LE.AND R19, R17, R147.reuse, PT ;  /* 0x0000009311137233 */ /* 0x100fe20003803000 */
[----:B------:R-:W-:Y:S01]  /*ddc0*/  F2FP.BF16.PACK_AB R17, R145, R138 ;  /* 0x0000008a9111723e */ /* 0x000fe200000010ff */
[--C-:B------:R-:W-:Y:S01]  /*ddd0*/  HSET2.LE.AND R16, R28, R147.reuse, PT ;  /* 0x000000931c107233 */ /* 0x100fe20003803000 */
[----:B------:R-:W-:Y:S01]  /*dde0*/  FADD.FTZ R163, R25, R163 ;  /* 0x000000a319a37221 */ /* 0x000fe20000010000 */
[----:B------:R-:W-:Y:S01]  /*ddf0*/  HSET2.LE.AND R147, R29, R147, PT ;  /* 0x000000931d937233 */ /* 0x000fe20003803000 */
[----:B------:R-:W-:Y:S01]  /*de00*/  F2FP.BF16.PACK_AB R29, R151, R149 ;  /* 0x00000095971d723e */ /* 0x000fe200000010ff */
[C---:B------:R-:W-:Y:S01]  /*de10*/  HMMA.16816.F32.BF16 R88, R92.reuse, R96, R44 ;  /* 0x000000605c58723c */ /* 0x040fe2000004182c */
[----:B------:R-:W-:Y:S01]  /*de20*/  LOP3.LUT R16, R16, R17, RZ, 0xc0, !PT ;  /* 0x0000001110107212 */ /* 0x000fe200078ec0ff */
[----:B-1----:R-:W-:Y:S01]  /*de30*/  FADD.FTZ R163, R26, R163 ;  /* 0x000000a31aa37221 */ /* 0x002fe20000010000 */
[----:B------:R-:W-:Y:S01]  /*de40*/  LOP3.LUT R17, R147, R30, RZ, 0xc0, !PT ;  /* 0x0000001e93117212 */ /* 0x000fe200078ec0ff */
[----:B------:R-:W-:Y:S01]  /*de50*/  FADD.FTZ R219, R156, R2 ;  /* 0x000000029cdb7221 */ /* 0x000fe20000010000 */
[----:B------:R-:W-:Y:S01]  /*de60*/  LOP3.LUT R18, R18, R29, RZ, 0xc0, !PT ;  /* 0x0000001d12127212 */ /* 0x000fe200078ec0ff */
[C---:B--2---:R-:W-:Y:S01]  /*de70*/  FADD.FTZ R220, R27.reuse, R163 ;  /* 0x000000a31bdc7221 */ /* 0x044fe20000010000 */
[----:B------:R-:W-:Y:S01]  /*de80*/  F2FP.BF16.PACK_AB R28, R27, R26 ;  /* 0x0000001a1b1c723e */ /* 0x000fe200000010ff */
[----:B------:R-:W-:Y:S01]  /*de90*/  HMMA.16816.F32.BF16 R104, R92, R86, R40 ;  /* 0x000000565c68723c */ /* 0x000fe20000041828 */
[----:B------:R-:W-:-:S02]  /*dea0*/  FADD.FTZ R218, R23, R0 ;  /* 0x0000000017da7221 */ /* 0x000fc40000010000 */
[----:B------:R-:W-:-:S05]  /*deb0*/  LOP3.LUT R19, R19, R28, RZ, 0xc0, !PT ;  /* 0x0000001c13137212 */ /* 0x000fca00078ec0ff */
        /* <DEDUP_REMOVED lines=11> */
.L_x_617:
[----:B------:R-:W-:-:S07]  /*df70*/  IADD3 R217, R216, -0x1, RZ ;  /* 0xffffffffd8d97810 */ /* 0x000fce0007ffe0ff */
.L_x_620:
[----:B------:R-:W-:Y:S01]  /*df80*/  ISETP.GE.AND P0, PT, R217, RZ, PT ;  /* 0x000000ffd900720c */ /* 0x000fe20003f06270 */
[----:B------:R-:W-:-:S12]  /*df90*/  ULDC.64 UR24, c[0x0][0x118] ;  /* 0x0000460000187ab9 */ /* 0x000fd80000000a00 */
[----:B------:R-:W-:Y:S05]  /*dfa0*/  @!P0 BRA `(.L_x_621) ;  /* 0x000039a000008947 */ /* 0x000fea0003800000 */
[----:B------:R-:W1:Y:S01]  /*dfb0*/  LDC.U8 R216, c[0x0][0x2d8] ;  /* 0x0000b600ffd87b82 */ /* 0x000e620000000000 */
[----:B------:R-:W-:Y:S01]  /*dfc0*/  IMAD.WIDE.U32 R228, R228, -0x326172a9, RZ ;  /* 0xcd9e8d57e4e47825 */ /* 0x000fe200078e00ff */
[----:B------:R-:W-:Y:S01]  /*dfd0*/  UMOV UR22, 0x5 ;  /* 0x0000000500167882 */ /* 0x000fe20000000000 */
[----:B------:R-:W-:Y:S01]  /*dfe0*/  MOV R3, R135 ;  /* 0x0000008700037202 */ /* 0x000fe20000000f00 */
[----:B------:R-:W-:Y:S01]  /*dff0*/  ULDC.64 UR4, c[0x0][0x1a0] ;  /* 0x0000680000047ab9 */ /* 0x000fe20000000a00 */
[----:B------:R-:W-:Y:S01]  /*e000*/  IMAD.WIDE.U32 R224, R230, -0x326172a9, RZ ;  /* 0xcd9e8d57e6e07825 */ /* 0x000fe200078e00ff */
[-C--:B------:R-:W-:Y:S01]  /*e010*/  LOP3.LUT R226, R229, R223.reuse, RZ, 0x3c, !PT ;  /* 0x000000dfe5e27212 */ /* 0x080fe200078e3cff */
[----:B------:R-:W-:Y:S01]  /*e020*/  USHF.L.U64.HI UR23, UR4, UR22, UR5 ;  /* 0x0000001604177299 */ /* 0x000fe20008010205 */
[----:B------:R-:W-:Y:S01]  /*e030*/  MOV R132, R136 ;  /* 0x0000008800847202 */ /* 0x000fe20000000f00 */
[----:B------:R-:W-:Y:S01]  /*e040*/  USHF.L.U32 UR26, UR4, 0x5, URZ ;  /* 0x00000005041a7899 */ /* 0x000fe2000800063f */
[----:B------:R-:W-:Y:S01]  /*e050*/  LOP3.LUT R223, R225, R223, RZ, 0x3c, !PT ;  /* 0x000000dfe1df7212 */ /* 0x000fe200078e3cff */
[----:B------:R-:W-:Y:S01]  /*e060*/  IMAD.WIDE.U32 R230, R222, -0x2daee0ad, RZ ;  /* 0xd2511f53dee67825 */ /* 0x000fe200078e00ff */
[----:B------:R-:W-:Y:S01]  /*e070*/  ULDC.64 UR4, c[0x0][0x198] ;  /* 0x0000660000047ab9 */ /* 0x000fe20000000a00 */
[----:B------:R-:W-:Y:S01]  /*e080*/  MOV R0, R133 ;  /* 0x0000008500007202 */ /* 0x000fe20000000f00 */
[----:B------:R-:W-:Y:S01]  /*e090*/  USHF.L.U64.HI UR5, UR4, UR22, UR5 ;  /* 0x0000001604057299 */ /* 0x000fe20008010205 */
[----:B------:R-:W-:Y:S01]  /*e0a0*/  MOV R2, R134 ;  /* 0x0000008600027202 */ /* 0x000fe20000000f00 */
[----:B------:R-:W-:Y:S01]  /*e0b0*/  IMAD.WIDE.U32 R226, R226, -0x2daee0ad, RZ ;  /* 0xd2511f53e2e27825 */ /* 0x000fe200078e00ff */
[----:B------:R-:W-:Y:S01]  /*e0c0*/  MOV R233, R235 ;  /* 0x000000eb00e97202 */ /* 0x000fe20000000f00 */
[----:B------:R-:W-:-:S02]  /*e0d0*/  USHF.L.U32 UR4, UR4, 0x5, URZ ;  /* 0x0000000504047899 */ /* 0x000fc4000800063f */
[----:B------:R-:W-:Y:S01]  /*e0e0*/  IMAD.WIDE.U32 R222, R223, -0x2daee0ad, RZ ;  /* 0xd2511f53dfde7825 */ /* 0x000fe200078e00ff */
[----:B-1----:R-:W-:Y:S01]  /*e0f0*/  PRMT R216, R216, 0x7054, R216 ;  /* 0x00007054d8d87816 */ /* 0x002fe200000000d8 */
[----:B------:R-:W-:Y:S05]  /*e100*/  BRA `(.L_x_622) ;  /* 0x0000019000007947 */ /* 0x000fea0003800000 */
.L_x_624:
        /* <DEDUP_REMOVED lines=25> */
.L_x_622:
        /* <DEDUP_REMOVED lines=24> */
[----:B------:R-:W2:Y:S07]  /*e420*/  LDSM.16.M88.4 R16, [R193+0x4000] ;  /* 0x00400000c110783b */ /* 0x000eae0000000200 */
        /* <DEDUP_REMOVED lines=8> */
[----:B------:R-:W1:Y:S03]  /*e4b0*/  LDSM.16.M88.4 R144, [R187+0x4000] ;  /* 0x00400000bb90783b */ /* 0x000e660000000200 */
        /* <DEDUP_REMOVED lines=81> */
.L_x_623:
        /* <DEDUP_REMOVED lines=105> */
[----:B------:R-:W-:Y:S01]  /*f060*/  FFMA.FTZ R152, R19, c[0x0][0x23c], -R173 ;  /* 0x00008f0013987a23 */ /* 0x000fe200000108ad */
        /* <DEDUP_REMOVED lines=88> */
[--C-:B------:R-:W-:Y:S01]  /*f5f0*/  FFMA.FTZ R243, R64, c[0x0][0x23c], -R175.reuse ;  /* 0x00008f0040f37a23 */ /* 0x100fe200000108af */
[----:B------:R-:W-:Y:S01]  /*f600*/  PRMT R142, R142, 0x5410, R12 ;  /* 0x000054108e8e7816 */ /* 0x000fe2000000000c */
[----:B------:R-:W-:Y:S01]  /*f610*/  FFMA.FTZ R247, R52, c[0x0][0x23c], -R175 ;  /* 0x00008f0034f77a23 */ /* 0x000fe200000108af */
[----:B------:R-:W-:Y:S01]  /*f620*/  SHF.R.U32.HI R151, RZ, 0x18, R14 ;  /* 0x00000018ff977819 */ /* 0x000fe2000001160e */
[----:B------:R-:W-:Y:S01]  /*f630*/  FFMA.FTZ R248, R54, c[0x0][0x23c], -R173 ;  /* 0x00008f0036f87a23 */ /* 0x000fe200000108ad */
[----:B------:R-:W-:Y:S01]  /*f640*/  PRMT R150, R150, 0x5410, R8 ;  /* 0x0000541096967816 */ /* 0x000fe20000000008 */
[--C-:B------:R-:W-:Y:S01]  /*f650*/  HSET2.LE.AND R142, R142, R216.reuse, PT ;  /* 0x000000d88e8e7233 */ /* 0x100fe20003803000 */
[----:B------:R-:W-:Y:S01]  /*f660*/  PRMT R151, R7, 0x5410, R151 ;  /* 0x0000541007977816 */ /* 0x000fe20000000097 */
[----:B------:R-:W-:Y:S01]  /*f670*/  FMUL.FTZ R8, R2, R124 ;  /* 0x0000007c02087220 */ /* 0x000fe20000410000 */
        /* <DEDUP_REMOVED lines=27> */
[----:B------:R-:W-:Y:S01]  /*f830*/  FFMA.FTZ R20, R20, c[0x0][0x23c], -R175 ;  /* 0x00008f0014147a23 */ /* 0x000fe200000108af */
[----:B------:R-:W-:Y:S01]  /*f840*/  PRMT R141, R141, 0x5410, R4 ;  /* 0x000054108d8d7816 */ /* 0x000fe20000000004 */
[----:B------:R-:W1:Y:S01]  /*f850*/  MUFU.EX2 R132, R132 ;  /* 0x0000008400847308 */ /* 0x000e620000000800 */
[----:B------:R-:W-:Y:S01]  /*f860*/  SHF.R.U32.HI R6, RZ, 0x8, R6 ;  /* 0x00000008ff067819 */ /* 0x000fe20000011606 */
[C---:B------:R-:W-:Y:S01]  /*f870*/  FMUL.FTZ R68, R2.reuse, R68 ;  /* 0x0000004402447220 */ /* 0x040fe20000410000 */
        /* <DEDUP_REMOVED lines=9> */
[----:B------:R-:W-:Y:S01]  /*f910*/  FMUL.FTZ R73, R2, R73 ;  /* 0x0000004902497220 */ /* 0x000fe20000410000 */
[----:B------:R-:W-:Y:S01]  /*f920*/  PRMT R149, R149, 0x5410, R5 ;  /* 0x0000541095957816 */ /* 0x000fe20000000005 */
[C---:B------:R-:W-:Y:S01]  /*f930*/  FMUL.FTZ R78, R3.reuse, R78 ;  /* 0x0000004e034e7220 */ /* 0x040fe20000410000 */
[----:B------:R-:W-:Y:S01]  /*f940*/  LOP3.LUT R142, R142, R4, RZ, 0xc0, !PT ;  /* 0x000000048e8e7212 */ /* 0x000fe200078ec0ff */
[--C-:B------:R-:W-:Y:S01]  /*f950*/  HSET2.LE.AND R148, R148, R216.reuse, PT ;  /* 0x000000d894947233 */ /* 0x100fe20003803000 */
[----:B------:R-:W-:Y:S01]  /*f960*/  F2FP.BF16.PACK_AB R6, R154, R153 ;  /* 0x000000999a06723e */ /* 0x000fe200000010ff */
[--C-:B------:R-:W-:Y:S01]  /*f970*/  HSET2.LE.AND R149, R149, R216.reuse, PT ;  /* 0x000000d895957233 */ /* 0x100fe20003803000 */
[----:B------:R-:W-:Y:S01]  /*f980*/  F2FP.BF16.PACK_AB R5, R156, R155 ;  /* 0x0000009b9c05723e */ /* 0x000fe200000010ff */
[----:B------:R-:W-:Y:S01]  /*f990*/  FMUL.FTZ R79, R3, R79 ;  /* 0x0000004f034f7220 */ /* 0x000fe20000410000 */
        /* <DEDUP_REMOVED lines=22> */
[----:B------:R-:W-:Y:S01]  /*fb00*/  FFMA.FTZ R242, R46, c[0x0][0x23c], -R167 ;  /* 0x00008f002ef27a23 */ /* 0x000fe200000108a7 */
[----:B------:R-:W-:Y:S01]  /*fb10*/  LOP3.LUT R120, R235, UR7, R170, 0x96, !PT ;  /* 0x00000007eb787c12 */ /* 0x000fe2000f8e96aa */
[--C-:B------:R-:W-:Y:S01]  /*fb20*/  FFMA.FTZ R245, R66, c[0x0][0x23c], -R173.reuse ;  /* 0x00008f0042f57a23 */ /* 0x100fe200000108ad */
[----:B------:R-:W-:Y:S01]  /*fb30*/  MUFU.EX2 R165, R165 ;  /* 0x000000a500a57308 */ /* 0x000fe20000000800 */
[-C--:B------:R-:W-:Y:S01]  /*fb40*/  HMMA.16816.F32.BF16 R4, R140, R144.reuse, R4 ;  /* 0x000000908c04723c */ /* 0x080fe20000041804 */
[C---:B------:R-:W-:Y:S02]  /*fb50*/  FMUL.FTZ R11, R0.reuse, R127 ;  /* 0x0000007f000b7220 */ /* 0x040fe40000410000 */
[--C-:B------:R-:W-:Y:S02]  /*fb60*/  FFMA.FTZ R170, R23, c[0x0][0x23c], -R173.reuse ;  /* 0x00008f0017aa7a23 */ /* 0x100fe400000108ad */
[----:B------:R-:W-:Y:S02]  /*fb70*/  FMUL.FTZ R23, R3, R111 ;  /* 0x0000006f03177220 */ /* 0x000fe40000410000 */
[C---:B------:R-:W-:Y:S01]  /*fb80*/  FMUL.FTZ R94, R0.reuse, R94 ;  /* 0x0000005e005e7220 */ /* 0x040fe20000410000 */
[C---:B------:R-:W-:Y:S01]  /*fb90*/  HMMA.16816.F32.BF16 R8, R148.reuse, R144, R8 ;  /* 0x000000909408723c */ /* 0x040fe20000041808 */
[----:B------:R2:W-:Y:S03]  /*fba0*/  MUFU.EX2 R144, R34 ;  /* 0x0000002200907308 */ /* 0x0005e60000000800 */
[C---:B------:R-:W-:Y:S02]  /*fbb0*/  FMUL.FTZ R14, R0.reuse, R122 ;  /* 0x0000007a000e7220 */ /* 0x040fe40000410000 */
[C---:B------:R-:W-:Y:S02]  /*fbc0*/  FMUL.FTZ R15, R0.reuse, R123 ;  /* 0x0000007b000f7220 */ /* 0x040fe40000410000 */
[----:B------:R-:W-:Y:S03]  /*fbd0*/  FFMA.FTZ R145, R35, c[0x0][0x23c], -R173 ;  /* 0x00008f0023917a23 */ /* 0x000fe600000108ad */
[----:B------:R-:W-:Y:S01]  /*fbe0*/  MUFU.EX2 R242, R242 ;  /* 0x000000f200f27308 */ /* 0x000fe20000000800 */
[C---:B------:R-:W-:Y:S01]  /*fbf0*/  FMUL.FTZ R35, R3.reuse, R115 ;  /* 0x0000007303237220 */ /* 0x040fe20000410000 */
[-C--:B------:R-:W-:Y:S01]  /*fc00*/  HMMA.16816.F32.BF16 R12, R148, R146.reuse, R12 ;  /* 0x00000092940c723c */ /* 0x080fe2000004180c */
[C---:B------:R-:W-:Y:S02]  /*fc10*/  FMUL.FTZ R95, R0.reuse, R95 ;  /* 0x0000005f005f7220 */ /* 0x040fe40000410000 */
        /* <DEDUP_REMOVED lines=12> */
[----:B------:R-:W-:Y:S02]  /*fce0*/  FMUL.FTZ R81, R2, R81 ;  /* 0x0000005102517220 */ /* 0x000fe40000410000 */
[C---:B------:R-:W-:Y:S02]  /*fcf0*/  FMUL.FTZ R82, R0.reuse, R82 ;  /* 0x0000005200527220 */ /* 0x040fe40000410000 */
[----:B------:R-:W-:Y:S01]  /*fd00*/  FMUL.FTZ R83, R0, R83 ;  /* 0x0000005300537220 */ /* 0x000fe20000410000 */
[C---:B------:R-:W-:Y:S01]  /*fd10*/  HMMA.16816.F32.BF16 R68, R148.reuse, R128, R68 ;  /* 0x000000809444723c */ /* 0x040fe20000041844 */
[----:B------:R-:W-:Y:S03]  /*fd20*/  IMAD.WIDE.U32 R120, R120, -0x2daee0ad, RZ ;  /* 0xd2511f5378787825 */ /* 0x000fe600078e00ff */
[----:B------:R-:W4:Y:S01]  /*fd30*/  MUFU.EX2 R145, R145 ;  /* 0x0000009100917308 */ /* 0x000f220000000800 */
[----:B------:R-:W-:Y:S01]  /*fd40*/  FFMA.FTZ R172, R25, c[0x0][0x23c], -R168 ;  /* 0x00008f0019ac7a23 */ /* 0x000fe200000108a8 */
[----:B------:R-:W-:Y:S01]  /*fd50*/  LOP3.LUT R118, R121, UR17, R176, 0x96, !PT ;  /* 0x0000001179767c12 */ /* 0x000fe2000f8e96b0 */
[----:B------:R-:W-:Y:S01]  /*fd60*/  FMUL.FTZ R25, R2, R105 ;  /* 0x0000006902197220 */ /* 0x000fe20000410000 */
[-C--:B------:R-:W-:Y:S01]  /*fd70*/  HMMA.16816.F32.BF16 R72, R148, R130.reuse, R72 ;  /* 0x000000829448723c */ /* 0x080fe20000041848 */
[----:B---3--:R-:W-:Y:S03]  /*fd80*/  FMUL.FTZ R20, R132, R108 ;  /* 0x0000006c84147220 */ /* 0x008fe60000410000 */
[--C-:B------:R-:W-:Y:S01]  /*fd90*/  FFMA.FTZ R174, R26, c[0x0][0x23c], -R167.reuse ;  /* 0x00008f001aae7a23 */ /* 0x100fe200000108a7 */
[----:B------:R-:W-:Y:S01]  /*fda0*/  SHF.R.U32.HI R119, RZ, 0x10, R120 ;  /* 0x00000010ff777819 */ /* 0x000fe20000011678 */
[----:B------:R-:W-:Y:S01]  /*fdb0*/  FMUL.FTZ R26, R0, R106 ;  /* 0x0000006a001a7220 */ /* 0x000fe20000410000 */
[----:B------:R-:W-:Y:S01]  /*fdc0*/  MUFU.EX2 R172, R172 ;  /* 0x000000ac00ac7308 */ /* 0x000fe20000000800 */
[C---:B------:R-:W-:Y:S01]  /*fdd0*/  HMMA.16816.F32.BF16 R20, R140.reuse, R130, R20 ;  /* 0x000000828c14723c */ /* 0x040fe20000041814 */
[----:B------:R-:W-:Y:S03]  /*fde0*/  FMUL.FTZ R77, R132, R77 ;  /* 0x0000004d844d7220 */ /* 0x000fe60000410000 */
[----:B------:R-:W-:Y:S04]  /*fdf0*/  IMAD.WIDE.U32 R116, R116, -0x2daee0ad, RZ ;  /* 0xd2511f5374747825 */ /* 0x000fe800078e00ff */
[----:B------:R-:W-:Y:S01]  /*fe00*/  FFMA.FTZ R177, R28, c[0x0][0x23c], -R168 ;  /* 0x00008f001cb17a23 */ /* 0x000fe200000108a8 */
[----:B------:R-:W-:Y:S01]  /*fe10*/  LOP3.LUT R108, R116, 0xffff, RZ, 0xc0, !PT ;  /* 0x0000ffff746c7812 */ /* 0x000fe200078ec0ff */
[----:B------:R-:W-:Y:S01]  /*fe20*/  MUFU.EX2 R174, R174 ;  /* 0x000000ae00ae7308 */ /* 0x000fe20000000800 */
[-C--:B--2---:R-:W-:Y:S01]  /*fe30*/  HMMA.16816.F32.BF16 R76, R140, R112.reuse, R76 ;  /* 0x000000708c4c723c */ /* 0x084fe2000004184c */
[----:B------:R-:W-:Y:S01]  /*fe40*/  SHF.R.U32.HI R109, RZ, 0x10, R116 ;  /* 0x00000010ff6d7819 */ /* 0x000fe20000011674 */
[----:B------:R-:W-:Y:S01]  /*fe50*/  FMUL.FTZ R28, R132, R100 ;  /* 0x00000064841c7220 */ /* 0x000fe20000410000 */
[----:B------:R-:W-:Y:S01]  /*fe60*/  SHF.R.U32.HI R108, RZ, 0x8, R108 ;  /* 0x00000008ff6c7819 */ /* 0x000fe2000001166c */
[C---:B------:R-:W-:Y:S01]  /*fe70*/  FMUL.FTZ R88, R2.reuse, R88 ;  /* 0x0000005802587220 */ /* 0x040fe20000410000 */
[----:B------:R-:W-:Y:S01]  /*fe80*/  LOP3.LUT R109, R109, 0xff, RZ, 0xc0, !PT ;  /* 0x000000ff6d6d7812 */ /* 0x000fe200078ec0ff */
[----:B------:R-:W-:Y:S01]  /*fe90*/  FMUL.FTZ R89, R2, R89 ;  /* 0x0000005902597220 */ /* 0x000fe20000410000 */
[----:B------:R-:W-:Y:S01]  /*fea0*/  LOP3.LUT R178, R117, UR17, R178, 0x96, !PT ;  /* 0x0000001175b27c12 */ /* 0x000fe2000f8e96b2 */
[C---:B------:R-:W-:Y:S01]  /*feb0*/  HMMA.16816.F32.BF16 R80, R148.reuse, R112, R80 ;  /* 0x000000709450723c */ /* 0x040fe20000041850 */
[----:B------:R-:W-:Y:S01]  /*fec0*/  FFMA.FTZ R171, R24, c[0x0][0x23c], -R168 ;  /* 0x00008f0018ab7a23 */ /* 0x000fe200000108a8 */
[----:B------:R-:W-:Y:S02]  /*fed0*/  MUFU.EX2 R147, R147 ;  /* 0x0000009300937308 */ /* 0x000fe40000000800 */
[----:B------:R-:W-:Y:S01]  /*fee0*/  LOP3.LUT R24, R120, 0xffff, RZ, 0xc0, !PT ;  /* 0x0000ffff78187812 */ /* 0x000fe200078ec0ff */
[--C-:B------:R-:W-:Y:S01]  /*fef0*/  FFMA.FTZ R176, R27, c[0x0][0x23c], -R167.reuse ;  /* 0x00008f001bb07a23 */ /* 0x100fe200000108a7 */
[----:B------:R-:W-:Y:S01]  /*ff00*/  LOP3.LUT R117, R116, 0xff, RZ, 0xc0, !PT ;  /* 0x000000ff74757812 */ /* 0x000fe200078ec0ff */
[----:B------:R-:W-:Y:S01]  /*ff10*/  FMUL.FTZ R27, R0, R107 ;  /* 0x0000006b001b7220 */ /* 0x000fe20000410000 */
[----:B------:R-:W-:Y:S01]  /*ff20*/  SHF.R.U32.HI R113, RZ, 0x8, R24 ;  /* 0x00000008ff717819 */ /* 0x000fe20000011618 */
[----:B------:R-:W-:Y:S03]  /*ff30*/  FMUL.FTZ R24, R2, R104 ;  /* 0x0000006802187220 */ /* 0x000fe60000410000 */
[----:B------:R-:W-:Y:S01]  /*ff40*/  PRMT R117, R117, 0x5410, R108 ;  /* 0x0000541075757816 */ /* 0x000fe2000000006c */
[----:B------:R-:W2:Y:S01]  /*ff50*/  MUFU.EX2 R171, R171 ;  /* 0x000000ab00ab7308 */ /* 0x000ea20000000800 */
[----:B------:R-:W-:Y:S01]  /*ff60*/  LOP3.LUT R106, R178, 0xff, RZ, 0xc0, !PT ;  /* 0x000000ffb26a7812 */ /* 0x000fe200078ec0ff */
[----:B------:R-:W-:Y:S01]  /*ff70*/  FMUL.FTZ R90, R0, R90 ;  /* 0x0000005a005a7220 */ /* 0x000fe20000410000 */
[-C--:B------:R-:W-:Y:S01]  /*ff80*/  HMMA.16816.F32.BF16 R24, R148, R114.reuse, R24 ;  /* 0x000000729418723c */ /* 0x080fe20000041818 */
[C---:B------:R-:W-:Y:S01]  /*ff90*/  FMUL.FTZ R84, R132.reuse, R84 ;  /* 0x0000005484547220 */ /* 0x040fe20000410000 */
[----:B------:R-:W-:Y:S01]  /*ffa0*/  SHF.R.U32.HI R116, RZ, 0x18, R116 ;  /* 0x00000018ff747819 */ /* 0x000fe20000011674 */
[----:B------:R-:W-:Y:S01]  /*ffb0*/  FMUL.FTZ R85, R132, R85 ;  /* 0x0000005584557220 */ /* 0x000fe20000410000 */
[----:B------:R-:W-:Y:S01]  /*ffc0*/  LOP3.LUT R121, R120, 0xff, RZ, 0xc0, !PT ;  /* 0x000000ff78797812 */ /* 0x000fe200078ec0ff */
[C---:B------:R-:W-:Y:S01]  /*ffd0*/  FMUL.FTZ R86, R3.reuse, R86 ;  /* 0x0000005603567220 */ /* 0x040fe20000410000 */
[----:B------:R-:W-:Y:S01]  /*ffe0*/  SHF.R.U32.HI R120, RZ, 0x18, R120 ;  /* 0x00000018ff787819 */ /* 0x000fe20000011678 */
[----:B------:R-:W-:Y:S01]  /*fff0*/  FMUL.FTZ R87, R3, R87 ;  /* 0x0000005703577220 */ /* 0x000fe20000410000 */
[----:B------:R-:W-:Y:S01]  /*10000*/  PRMT R116, R109, 0x5410, R116 ;  /* 0x000054106d747816 */ /* 0x000fe20000000074 */
[----:B------:R-:W3:Y:S01]  /*10010*/  MUFU.EX2 R176, R176 ;  /* 0x000000b000b07308 */ /* 0x000ee20000000800 */
[----:B------:R-:W5:Y:S02]  /*10020*/  LDSM.16.MT88.4 R108, [R184+0x6000] ;  /* 0x00600000b86c783b */ /* 0x000f640000004200 */
[----:B------:R-:W-:Y:S01]  /*10030*/  SHF.R.U32.HI R105, RZ, 0x18, R178 ;  /* 0x00000018ff697819 */ /* 0x000fe200000116b2 */
[----:B------:R-:W-:Y:S01]  /*10040*/  FMUL.FTZ R91, R0, R91 ;  /* 0x0000005b005b7220 */ /* 0x000fe20000410000 */
[C---:B------:R-:W-:Y:S01]  /*10050*/  HMMA.16816.F32.BF16 R84, R140.reuse, R114, R84 ;  /* 0x000000728c54723c */ /* 0x040fe20000041854 */
[----:B------:R-:W-:Y:S01]  /*10060*/  LOP3.LUT R112, R119, 0xff, RZ, 0xc0, !PT ;  /* 0x000000ff77707812 */ /* 0x000fe200078ec0ff */
[----:B------:R-:W-:Y:S01]  /*10070*/  FFMA.FTZ R29, R29, c[0x0][0x23c], -R168 ;  /* 0x00008f001d1d7a23 */ /* 0x000fe200000108a8 */
[----:B------:R-:W-:Y:S01]  /*10080*/  SHF.R.U32.HI R107, RZ, 0x10, R118 ;  /* 0x00000010ff6b7819 */ /* 0x000fe20000011676 */
[--C-:B------:R-:W-:Y:S01]  /*10090*/  FFMA.FTZ R179, R30, c[0x0][0x23c], -R167.reuse ;  /* 0x00008f001eb37a23 */ /* 0x100fe200000108a7 */
[----:B------:R-:W-:Y:S01]  /*100a0*/  PRMT R112, R112, 0x5410, R120 ;  /* 0x0000541070707816 */ /* 0x000fe20000000078 */
[----:B------:R-:W-:Y:S01]  /*100b0*/  FMUL.FTZ R30, R3, R102 ;  /* 0x00000066031e7220 */ /* 0x000fe20000410000 */
[----:B------:R-:W-:Y:S01]  /*100c0*/  SHF.R.U32.HI R120, RZ, 0x10, R178 ;  /* 0x00000010ff787819 */ /* 0x000fe200000116b2 */
[----:B------:R-:W-:Y:S01]  /*100d0*/  FFMA.FTZ R234, R31, c[0x0][0x23c], -R167 ;  /* 0x00008f001fea7a23 */ /* 0x000fe200000108a7 */
[----:B------:R-:W-:Y:S01]  /*100e0*/  LOP3.LUT R114, R178, 0xffff, RZ, 0xc0, !PT ;  /* 0x0000ffffb2727812 */ /* 0x000fe200078ec0ff */
[----:B------:R-:W-:Y:S02]  /*100f0*/  MUFU.EX2 R169, R169 ;  /* 0x000000a900a97308 */ /* 0x000fe40000000800 */
[C---:B------:R-:W-:Y:S01]  /*10100*/  LOP3.LUT R119, R118.reuse, 0xffff, RZ, 0xc0, !PT ;  /* 0x0000ffff76777812 */ /* 0x040fe200078ec0ff */
[----:B------:R-:W-:Y:S01]  /*10110*/  FMUL.FTZ R31, R3, R103 ;  /* 0x00000067031f7220 */ /* 0x000fe20000410000 */
[----:B------:R-:W-:Y:S01]  /*10120*/  LOP3.LUT R104, R118, 0xff, RZ, 0xc0, !PT ;  /* 0x000000ff76687812 */ /* 0x000fe200078ec0ff */
[--C-:B------:R-:W-:Y:S01]  /*10130*/  HSET2.LE.AND R102, R117, R216.reuse, PT ;  /* 0x000000d875667233 */ /* 0x100fe20003803000 */
[----:B------:R-:W-:Y:S01]  /*10140*/  LOP3.LUT R107, R107, 0xff, RZ, 0xc0, !PT ;  /* 0x000000ff6b6b7812 */ /* 0x000fe200078ec0ff */
[--C-:B------:R-:W-:Y:S01]  /*10150*/  HSET2.LE.AND R103, R116, R216.reuse, PT ;  /* 0x000000d874677233 */ /* 0x100fe20003803000 */
[----:B------:R-:W-:Y:S01]  /*10160*/  SHF.R.U32.HI R115, RZ, 0x18, R118 ;  /* 0x00000018ff737819 */ /* 0x000fe20000011676 */
[--C-:B------:R-:W-:Y:S01]  /*10170*/  FFMA.FTZ R235, R48, c[0x0][0x23c], -R175.reuse ;  /* 0x00008f0030eb7a23 */ /* 0x100fe200000108af */
[----:B------:R5:W-:Y:S01]  /*10180*/  MUFU.EX2 R178, R29 ;  /* 0x0000001d00b27308 */ /* 0x000be20000000800 */
[----:B------:R-:W-:Y:S01]  /*10190*/  SHF.R.U32.HI R114, RZ, 0x8, R114 ;  /* 0x00000008ff727819 */ /* 0x000fe20000011672 */
[----:B------:R-:W-:Y:S01]  /*101a0*/  FFMA.FTZ R236, R49, c[0x0][0x23c], -R175 ;  /* 0x00008f0031ec7a23 */ /* 0x000fe200000108af */
[----:B------:R-:W-:Y:S01]  /*101b0*/  SHF.R.U32.HI R118, RZ, 0x8, R119 ;  /* 0x00000008ff767819 */ /* 0x000fe20000011677 */
[--C-:B------:R-:W-:Y:S01]  /*101c0*/  FFMA.FTZ R116, R50, c[0x0][0x23c], -R173.reuse ;  /* 0x00008f0032747a23 */ /* 0x100fe200000108ad */
[----:B------:R-:W-:Y:S01]  /*101d0*/  PRMT R100, R106, 0x5410, R114 ;  /* 0x000054106a647816 */ /* 0x000fe20000000072 */
[----:B------:R-:W-:Y:S01]  /*101e0*/  FMUL.FTZ R50, R3, R98 ;  /* 0x0000006203327220 */ /* 0x000fe20000410000 */
[----:B------:R-:W-:Y:S01]  /*101f0*/  PRMT R118, R104, 0x5410, R118 ;  /* 0x0000541068767816 */ /* 0x000fe20000000076 */
[----:B------:R-:W-:Y:S01]  /*10200*/  FFMA.FTZ R114, R51, c[0x0][0x23c], -R173 ;  /* 0x00008f0033727a23 */ /* 0x000fe200000108ad */
[----:B------:R-:W-:Y:S01]  /*10210*/  PRMT R115, R107, 0x5410, R115 ;  /* 0x000054106b737816 */ /* 0x000fe20000000073 */
[----:B------:R-:W5:Y:S01]  /*10220*/  MUFU.EX2 R170, R170 ;  /* 0x000000aa00aa7308 */ /* 0x000f620000000800 */
[----:B-1----:R-:W-:Y:S01]  /*10230*/  F2FP.BF16.PACK_AB R49, R166, R165 ;  /* 0x000000a5a631723e */ /* 0x002fe200000010ff */
[----:B------:R-:W-:Y:S01]  /*10240*/  FMUL.FTZ R51, R3, R99 ;  /* 0x0000006303337220 */ /* 0x000fe20000410000 */
[----:B----4-:R-:W-:Y:S01]  /*10250*/  F2FP.BF16.PACK_AB R48, R145, R144 ;  /* 0x000000909130723e */ /* 0x010fe200000010ff */
[--C-:B------:R-:W-:Y:S01]  /*10260*/  HSET2.LE.AND R100, R100, R216.reuse, PT ;  /* 0x000000d864647233 */ /* 0x100fe20003803000 */
[----:B------:R-:W-:Y:S01]  /*10270*/  LOP3.LUT R102, R102, R49, RZ, 0xc0, !PT ;  /* 0x0000003166667212 */ /* 0x000fe200078ec0ff */
[C---:B------:R-:W-:Y:S01]  /*10280*/  FMUL.FTZ R49, R132.reuse, R97 ;  /* 0x0000006184317220 */ /* 0x040fe20000410000 */
[----:B------:R-:W-:Y:S01]  /*10290*/  LOP3.LUT R103, R103, R48, RZ, 0xc0, !PT ;  /* 0x0000003067677212 */ /* 0x000fe200078ec0ff */
[----:B------:R-:W-:Y:S01]  /*102a0*/  FMUL.FTZ R48, R132, R96 ;  /* 0x0000006084307220 */ /* 0x000fe20000410000 */
[----:B--2---:R-:W-:Y:S01]  /*102b0*/  F2FP.BF16.PACK_AB R96, R172, R171 ;  /* 0x000000abac60723e */ /* 0x004fe200000010ff */
[----:B------:R-:W1:Y:S01]  /*102c0*/  MUFU.EX2 R177, R177 ;  /* 0x000000b100b17308 */ /* 0x000e620000000800 */
[----:B---3--:R-:W-:Y:S01]  /*102d0*/  F2FP.BF16.PACK_AB R97, R176, R174 ;  /* 0x000000aeb061723e */ /* 0x008fe200000010ff */
[--C-:B------:R-:W-:Y:S01]  /*102e0*/  FFMA.FTZ R62, R62, c[0x0][0x23c], -R167.reuse ;  /* 0x00008f003e3e7a23 */ /* 0x100fe200000108a7 */
[----:B------:R-:W-:Y:S01]  /*102f0*/  F2FP.BF16.PACK_AB R99, R147, R146 ;  /* 0x000000929363723e */ /* 0x000fe200000010ff */
[----:B-----5:R-:W-:Y:S01]  /*10300*/  FMUL.FTZ R29, R132, R101 ;  /* 0x00000065841d7220 */ /* 0x020fe20000410000 */
[----:B------:R-:W-:Y:S01]  /*10310*/  LOP3.LUT R101, R120, 0xff, RZ, 0xc0, !PT ;  /* 0x000000ff78657812 */ /* 0x000fe200078ec0ff */
[----:B------:R-:W-:Y:S01]  /*10320*/  FFMA.FTZ R58, R58, c[0x0][0x23c], -R167 ;  /* 0x00008f003a3a7a23 */ /* 0x000fe200000108a7 */
[----:B------:R-:W-:Y:S01]  /*10330*/  PRMT R113, R121, 0x5410, R113 ;  /* 0x0000541079717816 */ /* 0x000fe20000000071 */
[----:B------:R-:W-:Y:S01]  /*10340*/  FFMA.FTZ R59, R59, c[0x0][0x23c], -R167 ;  /* 0x00008f003b3b7a23 */ /* 0x000fe200000108a7 */
[----:B------:R-:W-:Y:S01]  /*10350*/  PRMT R101, R101, 0x5410, R105 ;  /* 0x0000541065657816 */ /* 0x000fe20000000069 */
[----:B------:R-:W-:Y:S01]  /*10360*/  MUFU.EX2 R179, R179 ;  /* 0x000000b300b37308 */ /* 0x000fe20000000800 */
[-C--:B------:R-:W-:Y:S01]  /*10370*/  HMMA.16816.F32.BF16 R28, R140, R108.reuse, R28 ;  /* 0x0000006c8c1c723c */ /* 0x080fe2000004181c */
[----:B------:R-:W2:Y:S01]  /*10380*/  LDSM.16.MT88.4 R104, [R188+0x6800] ;  /* 0x00680000bc68783b */ /* 0x000ea20000004200 */
[----:B------:R-:W-:Y:S01]  /*10390*/  LOP3.LUT R100, R100, R99, RZ, 0xc0, !PT ;  /* 0x0000006364647212 */ /* 0x000fe200078ec0ff */
[--C-:B------:R-:W-:Y:S01]  /*103a0*/  HSET2.LE.AND R99, R112, R216.reuse, PT ;  /* 0x000000d870637233 */ /* 0x100fe20003803000 */
[----:B------:R-:W-:Y:S01]  /*103b0*/  F2FP.BF16.PACK_AB R98, R170, R169 ;  /* 0x000000a9aa62723e */ /* 0x000fe200000010ff */
[--C-:B------:R-:W-:Y:S01]  /*103c0*/  HSET2.LE.AND R101, R101, R216.reuse, PT ;  /* 0x000000d865657233 */ /* 0x100fe20003803000 */
[--C-:B------:R-:W-:Y:S02]  /*103d0*/  FFMA.FTZ R56, R56, c[0x0][0x23c], -R168.reuse ;  /* 0x00008f0038387a23 */ /* 0x100fe400000108a8 */
[C---:B------:R-:W-:Y:S01]  /*103e0*/  HMMA.16816.F32.BF16 R88, R148.reuse, R108, R88 ;  /* 0x0000006c9458723c */ /* 0x040fe20000041858 */
[----:B------:R-:W3:Y:S03]  /*103f0*/  MUFU.EX2 R234, R234 ;  /* 0x000000ea00ea7308 */ /* 0x000ee60000000800 */
[----:B------:R-:W-:Y:S01]  /*10400*/  LOP3.LUT R101, R101, R98, RZ, 0xc0, !PT ;  /* 0x0000006265657212 */ /* 0x000fe200078ec0ff */
[--C-:B------:R-:W-:Y:S01]  /*10410*/  HSET2.LE.AND R98, R113, R216.reuse, PT ;  /* 0x000000d871627233 */ /* 0x100fe20003803000 */
[----:B-1----:R-:W-:Y:S01]  /*10420*/  F2FP.BF16.PACK_AB R113, R178, R177 ;  /* 0x000000b1b271723e */ /* 0x002fe200000010ff */
[--C-:B------:R-:W-:Y:S01]  /*10430*/  HSET2.LE.AND R109, R118, R216.reuse, PT ;  /* 0x000000d8766d7233 */ /* 0x100fe20003803000 */
[-C--:B------:R-:W-:Y:S01]  /*10440*/  HMMA.16816.F32.BF16 R92, R148, R110.reuse, R92 ;  /* 0x0000006e945c723c */ /* 0x080fe2000004185c */
[--C-:B------:R-:W-:Y:S02]  /*10450*/  HSET2.LE.AND R108, R115, R216.reuse, PT ;  /* 0x000000d8736c7233 */ /* 0x100fe40003803000 */
[----:B------:R1:W-:Y:S01]  /*10460*/  MUFU.EX2 R148, R116 ;  /* 0x0000007400947308 */ /* 0x0003e20000000800 */
[----:B------:R-:W-:Y:S01]  /*10470*/  LOP3.LUT R96, R109, R96, RZ, 0xc0, !PT ;  /* 0x000000606d607212 */ /* 0x000fe200078ec0ff */
[--C-:B------:R-:W-:Y:S01]  /*10480*/  FFMA.FTZ R57, R57, c[0x0][0x23c], -R168.reuse ;  /* 0x00008f0039397a23 */ /* 0x100fe200000108a8 */
[----:B------:R-:W-:Y:S01]  /*10490*/  LOP3.LUT R97, R108, R97, RZ, 0xc0, !PT ;  /* 0x000000616c617212 */ /* 0x000fe200078ec0ff */
[----:B------:R-:W-:Y:S01]  /*104a0*/  FFMA.FTZ R149, R39, c[0x0][0x23c], -R173 ;  /* 0x00008f0027957a23 */ /* 0x000fe200000108ad */
[----:B------:R-:W-:Y:S01]  /*104b0*/  HMMA.16816.F32.BF16 R48, R140, R110, R48 ;  /* 0x0000006e8c30723c */ /* 0x000fe20000041830 */
[----:B------:R-:W4:Y:S03]  /*104c0*/  LDSM.16.MT88.4 R108, [R186+0x6800] ;  /* 0x00680000ba6c783b */ /* 0x000f260000004200 */
[----:B------:R-:W-:Y:S01]  /*104d0*/  LOP3.LUT R98, R98, R113, RZ, 0xc0, !PT ;  /* 0x0000007162627212 */ /* 0x000fe200078ec0ff */
[--C-:B------:R-:W-:Y:S01]  /*104e0*/  FFMA.FTZ R151, R41, c[0x0][0x23c], -R168.reuse ;  /* 0x00008f0029977a23 */ /* 0x100fe200000108a8 */
[----:B------:R-:W-:Y:S01]  /*104f0*/  MUFU.EX2 R140, R114 ;  /* 0x00000072008c7308 */ /* 0x000fe20000000800 */
[----:B------:R-:W-:Y:S01]  /*10500*/  FFMA.FTZ R141, R36, c[0x0][0x23c], -R175 ;  /* 0x00008f00248d7a23 */ /* 0x000fe200000108af */
[----:B---3--:R-:W-:Y:S01]  /*10510*/  F2FP.BF16.PACK_AB R112, R234, R179 ;  /* 0x000000b3ea70723e */ /* 0x008fe200000010ff */
[----:B------:R-:W-:Y:S03]  /*10520*/  FFMA.FTZ R143, R38, c[0x0][0x23c], -R173 ;  /* 0x00008f00268f7a23 */ /* 0x000fe600000108ad */
[----:B------:R-:W-:Y:S01]  /*10530*/  LOP3.LUT R99, R99, R112, RZ, 0xc0, !PT ;  /* 0x0000007063637212 */ /* 0x000fe200078ec0ff */
[--C-:B------:R-:W-:Y:S03]  /*10540*/  FFMA.FTZ R142, R37, c[0x0][0x23c], -R175.reuse ;  /* 0x00008f00258e7a23 */ /* 0x100fe600000108af */
[----:B------:R-:W-:Y:S01]  /*10550*/  MUFU.EX2 R141, R141 ;  /* 0x0000008d008d7308 */ /* 0x000fe20000000800 */
[-C--:B--2---:R-:W-:Y:S01]  /*10560*/  HMMA.16816.F32.BF16 R4, R100, R104.reuse, R4 ;  /* 0x000000686404723c */ /* 0x084fe20000041804 */
[----:B------:R-:W-:Y:S02]  /*10570*/  FFMA.FTZ R175, R53, c[0x0][0x23c], -R175 ;  /* 0x00008f0035af7a23 */ /* 0x000fe400000108af */
[--C-:B------:R-:W-:Y:S02]  /*10580*/  FFMA.FTZ R150, R40, c[0x0][0x23c], -R168.reuse ;  /* 0x00008f0028967a23 */ /* 0x100fe400000108a8 */
[----:B------:R-:W-:Y:S02]  /*10590*/  FFMA.FTZ R173, R55, c[0x0][0x23c], -R173 ;  /* 0x00008f0037ad7a23 */ /* 0x000fe400000108ad */
[----:B------:R-:W-:Y:S01]  /*105a0*/  FFMA.FTZ R60, R60, c[0x0][0x23c], -R168 ;  /* 0x00008f003c3c7a23 */ /* 0x000fe200000108a8 */
[C---:B------:R-:W-:Y:S01]  /*105b0*/  HMMA.16816.F32.BF16 R8, R96.reuse, R104, R8 ;  /* 0x000000686008723c */ /* 0x040fe20000041808 */
[----:B------:R-:W2:Y:S03]  /*105c0*/  MUFU.EX2 R142, R142 ;  /* 0x0000008e008e7308 */ /* 0x000ea60000000800 */
[----:B------:R-:W-:Y:S02]  /*105d0*/  FFMA.FTZ R153, R132, R221, R153 ;  /* 0x000000dd84997223 */ /* 0x000fe40000010099 */
[----:B------:R-:W-:Y:S02]  /*105e0*/  FFMA.FTZ R155, R3, R220, R155 ;  /* 0x000000dc039b7223 */ /* 0x000fe4000001009b */
[-C--:B------:R-:W-:Y:S01]  /*105f0*/  HMMA.16816.F32.BF16 R12, R96, R106.reuse, R12 ;  /* 0x0000006a600c723c */ /* 0x080fe2000004180c */
[----:B------:R-:W-:Y:S02]  /*10600*/  IMAD.WIDE.U32 R104, R237, -0x326172a9, RZ ;  /* 0xcd9e8d57ed687825 */ /* 0x000fe400078e00ff */
[----:B------:R-:W-:Y:S02]  /*10610*/  MUFU.EX2 R235, R235 ;  /* 0x000000eb00eb7308 */ /* 0x000fe40000000800 */
[----:B------:R-:W-:Y:S01]  /*10620*/  FFMA.FTZ R237, R42, c[0x0][0x23c], -R167 ;  /* 0x00008f002aed7a23 */ /* 0x000fe200000108a7 */
[----:B-1----:R-:W-:Y:S01]  /*10630*/  LOP3.LUT R116, R105, UR15, R228, 0x96, !PT ;  /* 0x0000000f69747c12 */ /* 0x002fe2000f8e96e4 */
[----:B------:R-:W-:Y:S01]  /*10640*/  FFMA.FTZ R161, R2, R219, R161 ;  /* 0x000000db02a17223 */ /* 0x000fe200000100a1 */
[C---:B------:R-:W-:Y:S01]  /*10650*/  HMMA.16816.F32.BF16 R16, R100.reuse, R106, R16 ;  /* 0x0000006a6410723c */ /* 0x040fe20000041810 */
[----:B------:R-:W-:Y:S03]  /*10660*/  LOP3.LUT R36, R241, UR13, R104, 0x96, !PT ;  /* 0x0000000df1247c12 */ /* 0x000fe6000f8e9668 */
[----:B------:R-:W-:Y:S01]  /*10670*/  LOP3.LUT R112, R105, UR15, R224, 0x96, !PT ;  /* 0x0000000f69707c12 */ /* 0x000fe2000f8e96e0 */
[----:B------:R-:W-:Y:S01]  /*10680*/  IMAD.WIDE.U32 R116, R116, -0x2daee0ad, RZ ;  /* 0xd2511f5374747825 */ /* 0x000fe200078e00ff */
[----:B------:R-:W-:Y:S01]  /*10690*/  LOP3.LUT R38, R239, UR13, R104, 0x96, !PT ;  /* 0x0000000def267c12 */ /* 0x000fe2000f8e9668 */
[----:B------:R-:W-:Y:S01]  /*106a0*/  MUFU.EX2 R237, R237 ;  /* 0x000000ed00ed7308 */ /* 0x000fe20000000800 */
[-C--:B----4-:R-:W-:Y:S01]  /*106b0*/  HMMA.16816.F32.BF16 R32, R100, R108.reuse, R32 ;  /* 0x0000006c6420723c */ /* 0x090fe20000041820 */
[----:B------:R-:W1:Y:S03]  /*106c0*/  LDSM.16.MT88.4 R104, [R185+0x6800] ;  /* 0x00680000b968783b */ /* 0x000e660000004200 */
[----:B------:R-:W-:Y:S01]  /*106d0*/  IMAD.WIDE.U32 R36, R36, -0x2daee0ad, RZ ;  /* 0xd2511f5324247825 */ /* 0x000fe200078e00ff */
[----:B------:R-:W-:Y:S02]  /*106e0*/  LOP3.LUT R113, R117, UR12, R226, 0x96, !PT ;  /* 0x0000000c75717c12 */ /* 0x000fe4000f8e96e2 */
[----:B--2---:R-:W-:Y:S01]  /*106f0*/  F2FP.BF16.PACK_AB R64, R142, R141 ;  /* 0x0000008d8e40723e */ /* 0x004fe200000010ff */
[C---:B------:R-:W-:Y:S01]  /*10700*/  HMMA.16816.F32.BF16 R68, R96.reuse, R108, R68 ;  /* 0x0000006c6044723c */ /* 0x040fe20000041844 */
[----:B------:R-:W-:Y:S01]  /*10710*/  IMAD.WIDE.U32 R118, R112, -0x2daee0ad, RZ ;  /* 0xd2511f5370767825 */ /* 0x000fe200078e00ff */
[----:B------:R-:W2:Y:S02]  /*10720*/  MUFU.EX2 R236, R236 ;  /* 0x000000ec00ec7308 */ /* 0x000ea40000000800 */
[----:B------:R-:W-:Y:S01]  /*10730*/  LOP3.LUT R116, R37, UR10, R116, 0x96, !PT ;  /* 0x0000000a25747c12 */ /* 0x000fe2000f8e9674 */
[----:B------:R-:W-:Y:S01]  /*10740*/  IMAD.WIDE.U32 R38, R38, -0x2daee0ad, RZ ;  /* 0xd2511f5326267825 */ /* 0x000fe200078e00ff */
[----:B------:R-:W-:Y:S02]  /*10750*/  LOP3.LUT R37, R119, UR12, R222, 0x96, !PT ;  /* 0x0000000c77257c12 */ /* 0x000fe4000f8e96de */
[-C--:B------:R-:W-:Y:S01]  /*10760*/  HMMA.16816.F32.BF16 R72, R96, R110.reuse, R72 ;  /* 0x0000006e6048723c */ /* 0x080fe20000041848 */
[----:B------:R-:W-:Y:S03]  /*10770*/  IMAD.WIDE.U32 R116, R116, -0x326172a9, RZ ;  /* 0xcd9e8d5774747825 */ /* 0x000fe600078e00ff */
[----:B------:R-:W-:Y:S01]  /*10780*/  LOP3.LUT R112, R39, UR10, R118, 0x96, !PT ;  /* 0x0000000a27707c12 */ /* 0x000fe2000f8e9676 */
[----:B------:R-:W-:Y:S01]  /*10790*/  IMAD.WIDE.U32 R114, R113, -0x326172a9, RZ ;  /* 0xcd9e8d5771727825 */ /* 0x000fe200078e00ff */
[----:B------:R-:W-:Y:S02]  /*107a0*/  MUFU.EX2 R150, R150 ;  /* 0x0000009600967308 */ /* 0x000fe40000000800 */
[C---:B------:R-:W-:Y:S01]  /*107b0*/  HMMA.16816.F32.BF16 R20, R100.reuse, R110, R20 ;  /* 0x0000006e6414723c */ /* 0x040fe20000041814 */
[----:B------:R-:W-:Y:S03]  /*107c0*/  IMAD.WIDE.U32 R118, R37, -0x326172a9, RZ ;  /* 0xcd9e8d5725767825 */ /* 0x000fe600078e00ff */
[----:B------:R-:W-:Y:S01]  /*107d0*/  LOP3.LUT R114, R117, UR9, R114, 0x96, !PT ;  /* 0x0000000975727c12 */ /* 0x000fe2000f8e9672 */
[----:B------:R-:W-:Y:S01]  /*107e0*/  IMAD.WIDE.U32 R112, R112, -0x326172a9, RZ ;  /* 0xcd9e8d5770707825 */ /* 0x000fe200078e00ff */
[----:B------:R-:W-:Y:S02]  /*107f0*/  LOP3.LUT R240, R115, UR11, R240, 0x96, !PT ;  /* 0x0000000b73f07c12 */ /* 0x000fe4000f8e96f0 */
[----:B------:R-:W-:Y:S01]  /*10800*/  LOP3.LUT R238, R119, UR11, R238, 0x96, !PT ;  /* 0x0000000b77ee7c12 */ /* 0x000fe2000f8e96ee */
[----:B------:R-:W-:Y:S01]  /*10810*/  IMAD.WIDE.U32 R114, R114, -0x2daee0ad, RZ ;  /* 0xd2511f5372727825 */ /* 0x000fe200078e00ff */
[----:B------:R-:W3:Y:S02]  /*10820*/  MUFU.EX2 R151, R151 ;  /* 0x0000009700977308 */ /* 0x000ee40000000800 */
[----:B------:R-:W-:Y:S01]  /*10830*/  LOP3.LUT R108, R113, UR9, R118, 0x96, !PT ;  /* 0x00000009716c7c12 */ /* 0x000fe2000f8e9676 */
[----:B------:R-:W-:Y:S01]  /*10840*/  IMAD.WIDE.U32 R240, R240, -0x2daee0ad, RZ ;  /* 0xd2511f53f0f07825 */ /* 0x000fe200078e00ff */
[-C--:B-1----:R-:W-:Y:S04]  /*10850*/  HMMA.16816.F32.BF16 R76, R100, R104.reuse, R76 ;  /* 0x00000068644c723c */ /* 0x082fe8000004184c */
[----:B------:R-:W-:Y:S01]  /*10860*/  LOP3.LUT R40, R241, UR8, R36, 0x96, !PT ;  /* 0x00000008f1287c12 */ /* 0x000fe2000f8e9624 */
[----:B------:R-:W-:Y:S01]  /*10870*/  IMAD.WIDE.U32 R238, R238, -0x2daee0ad, RZ ;  /* 0xd2511f53eeee7825 */ /* 0x000fe200078e00ff */
[----:B------:R-:W-:Y:S01]  /*10880*/  LOP3.LUT R36, R115, UR6, R240, 0x96, !PT ;  /* 0x0000000673247c12 */ /* 0x000fe2000f8e96f0 */
[----:B------:R-:W-:Y:S02]  /*10890*/  MUFU.EX2 R143, R143 ;  /* 0x0000008f008f7308 */ /* 0x000fe40000000800 */
[----:B------:R-:W-:Y:S03]  /*108a0*/  IMAD.WIDE.U32 R108, R108, -0x2daee0ad, RZ ;  /* 0xd2511f536c6c7825 */ /* 0x000fe600078e00ff */
[----:B------:R-:W-:Y:S01]  /*108b0*/  LOP3.LUT R41, R239, UR8, R38, 0x96, !PT ;  /* 0x00000008ef297c12 */ /* 0x000fe2000f8e9626 */
[C---:B------:R-:W-:Y:S01]  /*108c0*/  HMMA.16816.F32.BF16 R80, R96.reuse, R104, R80 ;  /* 0x000000686050723c */ /* 0x040fe20000041850 */
[----:B------:R-:W-:Y:S01]  /*108d0*/  IMAD.WIDE.U32 R120, R36, -0x326172a9, RZ ;  /* 0xcd9e8d5724787825 */ /* 0x000fe200078e00ff */
[----:B------:R-:W-:Y:S01]  /*108e0*/  LOP3.LUT R42, R109, UR6, R238, 0x96, !PT ;  /* 0x000000066d2a7c12 */ /* 0x000fe2000f8e96ee */
[----:B------:R-:W1:Y:S01]  /*108f0*/  LDSM.16.MT88.4 R36, [R184+0x6800] ;  /* 0x00680000b824783b */ /* 0x000e620000004200 */
[----:B------:R-:W4:Y:S04]  /*10900*/  MUFU.EX2 R149, R149 ;  /* 0x0000009500957308 */ /* 0x000f280000000800 */
[-C--:B------:R-:W-:Y:S01]  /*10910*/  HMMA.16816.F32.BF16 R24, R96, R106.reuse, R24 ;  /* 0x0000006a6018723c */ /* 0x080fe20000041818 */
[----:B------:R-:W-:Y:S03]  /*10920*/  IMAD.WIDE.U32 R110, R40, -0x326172a9, RZ ;  /* 0xcd9e8d57286e7825 */ /* 0x000fe600078e00ff */
[----:B------:R-:W-:Y:S01]  /*10930*/  LOP3.LUT R115, R120, 0xffff, RZ, 0xc0, !PT ;  /* 0x0000ffff78737812 */ /* 0x000fe200078ec0ff */
[----:B------:R-:W-:Y:S01]  /*10940*/  IMAD.WIDE.U32 R118, R42, -0x326172a9, RZ ;  /* 0xcd9e8d572a767825 */ /* 0x000fe200078e00ff */
[----:B------:R-:W-:Y:S02]  /*10950*/  LOP3.LUT R40, R121, UR16, R110, 0x96, !PT ;  /* 0x0000001079287c12 */ /* 0x000fe4000f8e966e */
[C---:B------:R-:W-:Y:S01]  /*10960*/  HMMA.16816.F32.BF16 R84, R100.reuse, R106, R84 ;  /* 0x0000006a6454723c */ /* 0x040fe20000041854 */
[----:B------:R-:W-:Y:S01]  /*10970*/  IMAD.WIDE.U32 R104, R41, -0x326172a9, RZ ;  /* 0xcd9e8d5729687825 */ /* 0x000fe200078e00ff */
[----:B------:R-:W-:Y:S02]  /*10980*/  MUFU.EX2 R243, R243 ;  /* 0x000000f300f37308 */ /* 0x000fe40000000800 */
[----:B------:R-:W-:Y:S01]  /*10990*/  SHF.R.U32.HI R117, RZ, 0x10, R118 ;  /* 0x00000010ff757819 */ /* 0x000fe20000011676 */
[--C-:B------:R-:W-:Y:S01]  /*109a0*/  FFMA.FTZ R239, R44, c[0x0][0x23c], -R168.reuse ;  /* 0x00008f002cef7a23 */ /* 0x100fe200000108a8 */
[C---:B------:R-:W-:Y:S01]  /*109b0*/  LOP3.LUT R110, R118.reuse, 0xffff, RZ, 0xc0, !PT ;  /* 0x0000ffff766e7812 */ /* 0x040fe200078ec0ff */
[----:B------:R-:W-:Y:S01]  /*109c0*/  FFMA.FTZ R240, R45, c[0x0][0x23c], -R168 ;  /* 0x00008f002df07a23 */ /* 0x000fe200000108a8 */
[----:B------:R-:W-:Y:S01]  /*109d0*/  SHF.R.U32.HI R44, RZ, 0x18, R118 ;  /* 0x00000018ff2c7819 */ /* 0x000fe20000011676 */
[--C-:B------:R-:W-:Y:S03]  /*109e0*/  FFMA.FTZ R238, R43, c[0x0][0x23c], -R167.reuse ;  /* 0x00008f002bee7a23 */ /* 0x100fe600000108a7 */
[----:B------:R-:W-:Y:S01]  /*109f0*/  LOP3.LUT R41, R119, UR16, R104, 0x96, !PT ;  /* 0x0000001077297c12 */ /* 0x000fe2000f8e9668 */
[--C-:B------:R-:W-:Y:S01]  /*10a00*/  FFMA.FTZ R241, R47, c[0x0][0x23c], -R167.reuse ;  /* 0x00008f002ff17a23 */ /* 0x100fe200000108a7 */
[----:B------:R-:W-:Y:S01]  /*10a10*/  LOP3.LUT R104, R117, 0xff, RZ, 0xc0, !PT ;  /* 0x000000ff75687812 */ /* 0x000fe200078ec0ff */
[----:B------:R-:W-:Y:S01]  /*10a20*/  MUFU.EX2 R239, R239 ;  /* 0x000000ef00ef7308 */ /* 0x000fe20000000800 */
[----:B------:R-:W-:Y:S01]  /*10a30*/  SHF.R.U32.HI R113, RZ, 0x10, R120 ;  /* 0x00000010ff717819 */ /* 0x000fe20000011678 */
[----:B------:R-:W-:Y:S01]  /*10a40*/  FFMA.FTZ R167, R63, c[0x0][0x23c], -R167 ;  /* 0x00008f003fa77a23 */ /* 0x000fe200000108a7 */
[----:B------:R-:W-:Y:S01]  /*10a50*/  LOP3.LUT R109, R118, 0xff, RZ, 0xc0, !PT ;  /* 0x000000ff766d7812 */ /* 0x000fe200078ec0ff */
[----:B------:R-:W-:Y:S01]  /*10a60*/  FFMA.FTZ R168, R61, c[0x0][0x23c], -R168 ;  /* 0x00008f003da87a23 */ /* 0x000fe200000108a8 */
[----:B------:R-:W-:Y:S01]  /*10a70*/  LOP3.LUT R45, R40, 0xffff, RZ, 0xc0, !PT ;  /* 0x0000ffff282d7812 */ /* 0x000fe200078ec0ff */
[----:B------:R-:W-:Y:S01]  /*10a80*/  FFMA.FTZ R163, R0, R218, R163 ;  /* 0x000000da00a37223 */ /* 0x000fe200000100a3 */
[----:B------:R-:W-:Y:S01]  /*10a90*/  SHF.R.U32.HI R110, RZ, 0x8, R110 ;  /* 0x00000008ff6e7819 */ /* 0x000fe2000001166e */
[----:B------:R-:W-:Y:S01]  /*10aa0*/  FADD.FTZ R153, R154, R153 ;  /* 0x000000999a997221 */ /* 0x000fe20000010000 */
[----:B------:R-:W-:Y:S01]  /*10ab0*/  PRMT R104, R104, 0x5410, R44 ;  /* 0x0000541068687816 */ /* 0x000fe2000000002c */
[----:B------:R-:W-:Y:S01]  /*10ac0*/  MUFU.EX2 R240, R240 ;  /* 0x000000f000f07308 */ /* 0x000fe20000000800 */
[----:B------:R-:W-:Y:S01]  /*10ad0*/  SHF.R.U32.HI R44, RZ, 0x10, R40 ;  /* 0x00000010ff2c7819 */ /* 0x000fe20000011628 */
[----:B------:R-:W-:Y:S01]  /*10ae0*/  FADD.FTZ R155, R156, R155 ;  /* 0x0000009b9c9b7221 */ /* 0x000fe20000010000 */
[----:B------:R-:W-:Y:S01]  /*10af0*/  SHF.R.U32.HI R115, RZ, 0x8, R115 ;  /* 0x00000008ff737819 */ /* 0x000fe20000011673 */
[----:B------:R-:W-:Y:S01]  /*10b00*/  FADD.FTZ R161, R162, R161 ;  /* 0x000000a1a2a17221 */ /* 0x000fe20000010000 */
[-C--:B-1----:R-:W-:Y:S01]  /*10b10*/  HMMA.16816.F32.BF16 R28, R100, R36.reuse, R28 ;  /* 0x00000024641c723c */ /* 0x082fe2000004181c */
[----:B------:R-:W-:Y:S01]  /*10b20*/  LOP3.LUT R113, R113, 0xff, RZ, 0xc0, !PT ;  /* 0x000000ff71717812 */ /* 0x000fe200078ec0ff */
[----:B------:R-:W-:Y:S01]  /*10b30*/  FADD.FTZ R163, R164, R163 ;  /* 0x000000a3a4a37221 */ /* 0x000fe20000010000 */
[----:B------:R-:W-:Y:S01]  /*10b40*/  LOP3.LUT R42, R120, 0xff, RZ, 0xc0, !PT ;  /* 0x000000ff782a7812 */ /* 0x000fe200078ec0ff */
[----:B------:R-:W-:Y:S01]  /*10b50*/  FADD.FTZ R153, R137, R153 ;  /* 0x0000009989997221 */ /* 0x000fe20000010000 */
[----:B------:R-:W-:Y:S01]  /*10b60*/  SHF.R.U32.HI R43, RZ, 0x18, R120 ;  /* 0x00000018ff2b7819 */ /* 0x000fe20000011678 */
[----:B------:R-:W1:Y:S01]  /*10b70*/  MUFU.EX2 R238, R238 ;  /* 0x000000ee00ee7308 */ /* 0x000e620000000800 */
[----:B------:R-:W-:Y:S01]  /*10b80*/  PRMT R109, R109, 0x5410, R110 ;  /* 0x000054106d6d7816 */ /* 0x000fe2000000006e */
[C---:B------:R-:W-:Y:S01]  /*10b90*/  HMMA.16816.F32.BF16 R88, R96.reuse, R36, R88 ;  /* 0x000000246058723c */ /* 0x040fe20000041858 */
[----:B------:R-:W-:Y:S03]  /*10ba0*/  LOP3.LUT R117, R40, 0xff, RZ, 0xc0, !PT ;  /* 0x000000ff28757812 */ /* 0x000fe600078ec0ff */
[----:B------:R-:W-:Y:S01]  /*10bb0*/  SHF.R.U32.HI R106, RZ, 0x10, R41 ;  /* 0x00000010ff6a7819 */ /* 0x000fe20000011629 */
[----:B------:R-:W-:Y:S01]  /*10bc0*/  FADD.FTZ R155, R139, R155 ;  /* 0x0000009b8b9b7221 */ /* 0x000fe20000010000 */
[----:B------:R-:W-:Y:S01]  /*10bd0*/  LOP3.LUT R107, R41, 0xff, RZ, 0xc0, !PT ;  /* 0x000000ff296b7812 */ /* 0x000fe200078ec0ff */
[----:B------:R-:W-:Y:S01]  /*10be0*/  FADD.FTZ R161, R157, R161 ;  /* 0x000000a19da17221 */ /* 0x000fe20000010000 */
[-C--:B------:R-:W-:Y:S01]  /*10bf0*/  HMMA.16816.F32.BF16 R92, R96, R38.reuse, R92 ;  /* 0x00000026605c723c */ /* 0x080fe2000004185c */
[----:B------:R-:W-:Y:S01]  /*10c00*/  SHF.R.U32.HI R110, RZ, 0x18, R41 ;  /* 0x00000018ff6e7819 */ /* 0x000fe20000011629 */
[----:B------:R-:W5:Y:S02]  /*10c10*/  MUFU.EX2 R241, R241 ;  /* 0x000000f100f17308 */ /* 0x000f640000000800 */
[----:B------:R-:W-:Y:S01]  /*10c20*/  PRMT R42, R42, 0x5410, R115 ;  /* 0x000054102a2a7816 */ /* 0x000fe20000000073 */
[----:B------:R-:W-:Y:S01]  /*10c30*/  FADD.FTZ R163, R159, R163 ;  /* 0x000000a39fa37221 */ /* 0x000fe20000010000 */
[----:B------:R-:W-:Y:S01]  /*10c40*/  SHF.R.U32.HI R115, RZ, 0x18, R40 ;  /* 0x00000018ff737819 */ /* 0x000fe20000011628 */
[----:B------:R-:W-:Y:S01]  /*10c50*/  FADD.FTZ R153, R138, R153 ;  /* 0x000000998a997221 */ /* 0x000fe20000010000 */
[----:B------:R-:W-:Y:S01]  /*10c60*/  HMMA.16816.F32.BF16 R48, R100, R38, R48 ;  /* 0x000000266430723c */ /* 0x000fe20000041830 */
[----:B------:R-:W-:Y:S03]  /*10c70*/  SHF.R.U32.HI R40, RZ, 0x8, R45 ;  /* 0x00000008ff287819 */ /* 0x000fe6000001162d */
[----:B------:R-:W-:Y:S01]  /*10c80*/  PRMT R43, R113, 0x5410, R43 ;  /* 0x00005410712b7816 */ /* 0x000fe2000000002b */
[--C-:B------:R-:W-:Y:S01]  /*10c90*/  HSET2.LE.AND R42, R42, R216.reuse, PT ;  /* 0x000000d82a2a7233 */ /* 0x100fe20003803000 */
[----:B------:R-:W-:Y:S01]  /*10ca0*/  LOP3.LUT R113, R41, 0xffff, RZ, 0xc0, !PT ;  /* 0x0000ffff29717812 */ /* 0x000fe200078ec0ff */
[--C-:B------:R-:W-:Y:S01]  /*10cb0*/  HSET2.LE.AND R38, R109, R216.reuse, PT ;  /* 0x000000d86d267233 */ /* 0x100fe20003803000 */
[----:B------:R-:W-:Y:S01]  /*10cc0*/  LOP3.LUT R41, R44, 0xff, RZ, 0xc0, !PT ;  /* 0x000000ff2c297812 */ /* 0x000fe200078ec0ff */
[--C-:B------:R-:W-:Y:S01]  /*10cd0*/  HSET2.LE.AND R43, R43, R216.reuse, PT ;  /* 0x000000d82b2b7233 */ /* 0x100fe20003803000 */
[----:B------:R-:W5:Y:S01]  /*10ce0*/  LDSM.16.MT88.4 R44, [R188+0x7000] ;  /* 0x00700000bc2c783b */ /* 0x000f620000004200 */
[----:B------:R-:W1:Y:S01]  /*10cf0*/  MUFU.EX2 R244, R244 ;  /* 0x000000f400f47308 */ /* 0x000e620000000800 */
[----:B------:R-:W-:Y:S01]  /*10d00*/  SHF.R.U32.HI R113, RZ, 0x8, R113 ;  /* 0x00000008ff717819 */ /* 0x000fe20000011671 */
[--C-:B------:R-:W-:Y:S01]  /*10d10*/  HSET2.LE.AND R39, R104, R216.reuse, PT ;  /* 0x000000d868277233 */ /* 0x100fe20003803000 */
[----:B------:R-:W-:Y:S01]  /*10d20*/  PRMT R40, R117, 0x5410, R40 ;  /* 0x0000541075287816 */ /* 0x000fe20000000028 */
[----:B------:R-:W-:Y:S01]  /*10d30*/  FADD.FTZ R155, R152, R155 ;  /* 0x0000009b989b7221 */ /* 0x000fe20000010000 */
[----:B------:R-:W-:Y:S01]  /*10d40*/  PRMT R107, R107, 0x5410, R113 ;  /* 0x000054106b6b7816 */ /* 0x000fe20000000071 */
[----:B------:R-:W-:Y:S01]  /*10d50*/  FADD.FTZ R161, R158, R161 ;  /* 0x000000a19ea17221 */ /* 0x000fe20000010000 */
[----:B------:R-:W-:Y:S01]  /*10d60*/  LOP3.LUT R106, R106, 0xff, RZ, 0xc0, !PT ;  /* 0x000000ff6a6a7812 */ /* 0x000fe200078ec0ff */
[--C-:B------:R-:W-:Y:S01]  /*10d70*/  HSET2.LE.AND R40, R40, R216.reuse, PT ;  /* 0x000000d828287233 */ /* 0x100fe20003803000 */
[----:B------:R-:W-:Y:S01]  /*10d80*/  F2FP.BF16.PACK_AB R36, R140, R148 ;  /* 0x000000948c24723e */ /* 0x000fe200000010ff */
[----:B------:R-:W-:Y:S01]  /*10d90*/  MUFU.EX2 R245, R245 ;  /* 0x000000f500f57308 */ /* 0x000fe20000000800 */
[----:B------:R-:W-:Y:S01]  /*10da0*/  PRMT R41, R41, 0x5410, R115 ;  /* 0x0000541029297816 */ /* 0x000fe20000000073 */
[----:B------:R-:W-:Y:S01]  /*10db0*/  FADD.FTZ R163, R160, R163 ;  /* 0x000000a3a0a37221 */ /* 0x000fe20000010000 */
[----:B--2---:R-:W-:Y:S01]  /*10dc0*/  F2FP.BF16.PACK_AB R37, R236, R235 ;  /* 0x000000ebec25723e */ /* 0x004fe200000010ff */
[----:B------:R-:W-:Y:S01]  /*10dd0*/  FADD.FTZ R153, R146, R153 ;  /* 0x0000009992997221 */ /* 0x000fe20000010000 */
[----:B------:R-:W-:Y:S01]  /*10de0*/  PRMT R106, R106, 0x5410, R110 ;  /* 0x000054106a6a7816 */ /* 0x000fe2000000006e */
[--C-:B------:R-:W-:Y:S01]  /*10df0*/  HSET2.LE.AND R41, R41, R216.reuse, PT ;  /* 0x000000d829297233 */ /* 0x100fe20003803000 */
[----:B------:R-:W-:Y:S01]  /*10e00*/  LOP3.LUT R43, R43, R36, RZ, 0xc0, !PT ;  /* 0x000000242b2b7212 */ /* 0x000fe200078ec0ff */
[--C-:B------:R-:W-:Y:S01]  /*10e10*/  HSET2.LE.AND R36, R107, R216.reuse, PT ;  /* 0x000000d86b247233 */ /* 0x100fe20003803000 */
[----:B------:R-:W-:Y:S01]  /*10e20*/  LOP3.LUT R42, R42, R37, RZ, 0xc0, !PT ;  /* 0x000000252a2a7212 */ /* 0x000fe200078ec0ff */
[----:B------:R-:W2:Y:S01]  /*10e30*/  MUFU.EX2 R246, R246 ;  /* 0x000000f600f67308 */ /* 0x000ea20000000800 */
[----:B---3--:R-:W-:Y:S01]  /*10e40*/  F2FP.BF16.PACK_AB R37, R151, R150 ;  /* 0x000000969725723e */ /* 0x008fe200000010ff */
[----:B------:R-:W-:Y:S01]  /*10e50*/  FADD.FTZ R155, R169, R155 ;  /* 0x0000009ba99b7221 */ /* 0x000fe20000010000 */
[----:B----4-:R-:W-:Y:S01]  /*10e60*/  F2FP.BF16.PACK_AB R96, R149, R143 ;  /* 0x0000008f9560723e */ /* 0x010fe200000010ff */
[----:B------:R-:W-:Y:S01]  /*10e70*/  FADD.FTZ R161, R171, R161 ;  /* 0x000000a1aba17221 */ /* 0x000fe20000010000 */
[----:B------:R-:W-:Y:S01]  /*10e80*/  LOP3.LUT R40, R40, R64, RZ, 0xc0, !PT ;  /* 0x0000004028287212 */ /* 0x000fe200078ec0ff */
[----:B------:R-:W-:Y:S01]  /*10e90*/  FADD.FTZ R163, R174, R163 ;  /* 0x000000a3aea37221 */ /* 0x000fe20000010000 */
[----:B------:R-:W3:Y:S01]  /*10ea0*/  LDSM.16.MT88.4 R64, [R186+0x7000] ;  /* 0x00700000ba40783b */ /* 0x000ee20000004200 */
[----:B------:R-:W-:Y:S01]  /*10eb0*/  LOP3.LUT R36, R36, R37, RZ, 0xc0, !PT ;  /* 0x0000002524247212 */ /* 0x000fe200078ec0ff */
[--C-:B------:R-:W-:Y:S01]  /*10ec0*/  HSET2.LE.AND R37, R106, R216.reuse, PT ;  /* 0x000000d86a257233 */ /* 0x100fe20003803000 */
[----:B------:R-:W-:Y:S01]  /*10ed0*/  LOP3.LUT R41, R41, R96, RZ, 0xc0, !PT ;  /* 0x0000006029297212 */ /* 0x000fe200078ec0ff */
[----:B------:R-:W4:Y:S01]  /*10ee0*/  MUFU.EX2 R247, R247 ;  /* 0x000000f700f77308 */ /* 0x000f220000000800 */
[----:B-1----:R-:W-:Y:S01]  /*10ef0*/  F2FP.BF16.PACK_AB R96, R238, R237 ;  /* 0x000000edee60723e */ /* 0x002fe200000010ff */
[----:B------:R-:W-:Y:S01]  /*10f00*/  FADD.FTZ R153, R147, R153 ;  /* 0x0000009993997221 */ /* 0x000fe20000010000 */
[----:B------:R-:W-:Y:S01]  /*10f10*/  F2FP.BF16.PACK_AB R97, R240, R239 ;  /* 0x000000eff061723e */ /* 0x000fe200000010ff */
[----:B------:R-:W-:Y:S01]  /*10f20*/  FADD.FTZ R155, R170, R155 ;  /* 0x0000009baa9b7221 */ /* 0x000fe20000010000 */
[----:B------:R-:W-:Y:S01]  /*10f30*/  LOP3.LUT R37, R37, R96, RZ, 0xc0, !PT ;  /* 0x0000006025257212 */ /* 0x000fe200078ec0ff */
[----:B------:R-:W-:Y:S01]  /*10f40*/  FADD.FTZ R161, R172, R161 ;  /* 0x000000a1aca17221 */ /* 0x000fe20000010000 */
[----:B-----5:R-:W-:Y:S01]  /*10f50*/  F2FP.BF16.PACK_AB R96, R241, R242 ;  /* 0x000000f2f160723e */ /* 0x020fe200000010ff */
[-C--:B------:R-:W-:Y:S01]  /*10f60*/  HMMA.16816.F32.BF16 R4, R40, R44.reuse, R4 ;  /* 0x0000002c2804723c */ /* 0x080fe20000041804 */
[----:B------:R-:W-:Y:S01]  /*10f70*/  LOP3.LUT R38, R38, R97, RZ, 0xc0, !PT ;  /* 0x0000006126267212 */ /* 0x000fe200078ec0ff */
[----:B------:R-:W1:Y:S01]  /*10f80*/  MUFU.EX2 R175, R175 ;  /* 0x000000af00af7308 */ /* 0x000e620000000800 */
[----:B------:R-:W-:Y:S01]  /*10f90*/  LOP3.LUT R39, R39, R96, RZ, 0xc0, !PT ;  /* 0x0000006027277212 */ /* 0x000fe200078ec0ff */
[----:B------:R-:W-:Y:S01]  /*10fa0*/  FADD.FTZ R163, R176, R163 ;  /* 0x000000a3b0a37221 */ /* 0x000fe20000010000 */
[----:B------:R-:W5:Y:S01]  /*10fb0*/  LDSM.16.MT88.4 R96, [R185+0x7000] ;  /* 0x00700000b960783b */ /* 0x000f620000004200 */
[----:B------:R-:W-:Y:S01]  /*10fc0*/  LOP3.LUT R110, R111, UR7, R116, 0x96, !PT ;  /* 0x000000076f6e7c12 */ /* 0x000fe2000f8e9674 */
[----:B------:R-:W-:Y:S01]  /*10fd0*/  FADD.FTZ R153, R165, R153 ;  /* 0x00000099a5997221 */ /* 0x000fe20000010000 */
[----:B------:R-:W-:Y:S01]  /*10fe0*/  LOP3.LUT R100, R105, UR7, R112, 0x96, !PT ;  /* 0x0000000769647c12 */ /* 0x000fe2000f8e9670 */
[----:B------:R-:W-:Y:S01]  /*10ff0*/  FADD.FTZ R155, R144, R155 ;  /* 0x0000009b909b7221 */ /* 0x000fe20000010000 */
[C---:B------:R-:W-:Y:S02]  /*11000*/  HMMA.16816.F32.BF16 R8, R36.reuse, R44, R8 ;  /* 0x0000002c2408723c */ /* 0x040fe40000041808 */
[----:B------:R-:W-:Y:S01]  /*11010*/  IMAD.WIDE.U32 R110, R110, -0x2daee0ad, RZ ;  /* 0xd2511f536e6e7825 */ /* 0x000fe200078e00ff */
[----:B------:R-:W-:Y:S01]  /*11020*/  LDSM.16.MT88.4 R116, [R188+0x7800] ;  /* 0x00780000bc74783b */ /* 0x000fe20000004200 */
[----:B------:R-:W1:Y:S02]  /*11030*/  MUFU.EX2 R248, R248 ;  /* 0x000000f800f87308 */ /* 0x000e640000000800 */
[----:B------:R-:W-:Y:S01]  /*11040*/  IMAD.WIDE.U32 R100, R100, -0x2daee0ad, RZ ;  /* 0xd2511f5364647825 */ /* 0x000fe200078e00ff */
[C---:B------:R-:W-:Y:S01]  /*11050*/  LOP3.LUT R54, R110.reuse, 0xffff, RZ, 0xc0, !PT ;  /* 0x0000ffff6e367812 */ /* 0x040fe200078ec0ff */
[-C--:B------:R-:W-:Y:S01]  /*11060*/  HMMA.16816.F32.BF16 R12, R36, R46.reuse, R12 ;  /* 0x0000002e240c723c */ /* 0x080fe2000004180c */
[----:B------:R-:W-:Y:S03]  /*11070*/  LOP3.LUT R114, R111, UR17, R114, 0x96, !PT ;  /* 0x000000116f727c12 */ /* 0x000fe6000f8e9672 */
[----:B------:R-:W-:Y:S01]  /*11080*/  LOP3.LUT R52, R101, UR17, R108, 0x96, !PT ;  /* 0x0000001165347c12 */ /* 0x000fe2000f8e966c */
[----:B------:R-:W-:Y:S01]  /*11090*/  FADD.FTZ R161, R177, R161 ;  /* 0x000000a1b1a17221 */ /* 0x000fe20000010000 */
[----:B------:R-:W-:Y:S01]  /*110a0*/  LOP3.LUT R53, R110, 0xff, RZ, 0xc0, !PT ;  /* 0x000000ff6e357812 */ /* 0x000fe200078ec0ff */
[----:B------:R-:W-:Y:S01]  /*110b0*/  MUFU.EX2 R173, R173 ;  /* 0x000000ad00ad7308 */ /* 0x000fe20000000800 */
[C---:B------:R-:W-:Y:S01]  /*110c0*/  HMMA.16816.F32.BF16 R16, R40.reuse, R46, R16 ;  /* 0x0000002e2810723c */ /* 0x040fe20000041810 */
[----:B------:R-:W1:Y:S03]  /*110d0*/  LDSM.16.MT88.4 R44, [R184+0x7000] ;  /* 0x00700000b82c783b */ /* 0x000e660000004200 */
[----:B------:R-:W-:Y:S01]  /*110e0*/  LOP3.LUT R63, R52, 0xff, RZ, 0xc0, !PT ;  /* 0x000000ff343f7812 */ /* 0x000fe200078ec0ff */
[----:B------:R-:W-:Y:S01]  /*110f0*/  FADD.FTZ R163, R179, R163 ;  /* 0x000000a3b3a37221 */ /* 0x000fe20000010000 */
[----:B------:R-:W-:Y:S01]  /*11100*/  LOP3.LUT R55, R100, 0xffff, RZ, 0xc0, !PT ;  /* 0x0000ffff64377812 */ /* 0x000fe200078ec0ff */
[----:B------:R-:W-:Y:S01]  /*11110*/  FADD.FTZ R153, R166, R153 ;  /* 0x00000099a6997221 */ /* 0x000fe20000010000 */
[-C--:B---3--:R-:W-:Y:S01]  /*11120*/  HMMA.16816.F32.BF16 R32, R40, R64.reuse, R32 ;  /* 0x000000402820723c */ /* 0x088fe20000041820 */
[----:B------:R-:W3:Y:S03]  /*11130*/  MUFU.EX2 R56, R56 ;  /* 0x0000003800387308 */ /* 0x000ee60000000800 */
[----:B------:R-:W-:Y:S01]  /*11140*/  SHF.R.U32.HI R55, RZ, 0x8, R55 ;  /* 0x00000008ff377819 */ /* 0x000fe20000011637 */
[----:B------:R-:W-:Y:S02]  /*11150*/  FADD.FTZ R155, R145, R155 ;  /* 0x0000009b919b7221 */ /* 0x000fe40000010000 */
[----:B------:R-:W-:Y:S01]  /*11160*/  FADD.FTZ R161, R178, R161 ;  /* 0x000000a1b2a17221 */ /* 0x000fe20000010000 */
[C---:B------:R-:W-:Y:S01]  /*11170*/  HMMA.16816.F32.BF16 R68, R36.reuse, R64, R68 ;  /* 0x000000402444723c */ /* 0x040fe20000041844 */
[----:B------:R-:W-:Y:S02]  /*11180*/  FADD.FTZ R163, R234, R163 ;  /* 0x000000a3eaa37221 */ /* 0x000fe40000010000 */
[----:B------:R-:W-:Y:S01]  /*11190*/  MUFU.EX2 R57, R57 ;  /* 0x0000003900397308 */ /* 0x000fe20000000800 */
[----:B------:R-:W-:Y:S02]  /*111a0*/  FADD.FTZ R153, R141, R153 ;  /* 0x000000998d997221 */ /* 0x000fe40000010000 */
[----:B------:R-:W-:Y:S01]  /*111b0*/  FADD.FTZ R155, R143, R155 ;  /* 0x0000009b8f9b7221 */ /* 0x000fe20000010000 */
[--C-:B------:R-:W-:Y:S01]  /*111c0*/  SHF.R.U32.HI R64, RZ, 0x10, R110.reuse ;  /* 0x00000010ff407819 */ /* 0x100fe2000001166e */
[-C--:B------:R-:W-:Y:S01]  /*111d0*/  HMMA.16816.F32.BF16 R72, R36, R66.reuse, R72 ;  /* 0x000000422448723c */ /* 0x080fe20000041848 */
[----:B------:R-:W-:Y:S02]  /*111e0*/  SHF.R.U32.HI R65, RZ, 0x18, R110 ;  /* 0x00000018ff417819 */ /* 0x000fe4000001166e */
[----:B------:R-:W1:Y:S01]  /*111f0*/  LDSM.16.MT88.4 R108, [R186+0x7800] ;  /* 0x00780000ba6c783b */ /* 0x000e620000004200 */
[----:B------:R-:W-:Y:S01]  /*11200*/  FADD.FTZ R161, R150, R161 ;  /* 0x000000a196a17221 */ /* 0x000fe20000010000 */
[----:B------:R-:W1:Y:S01]  /*11210*/  MUFU.EX2 R58, R58 ;  /* 0x0000003a003a7308 */ /* 0x000e620000000800 */
[----:B------:R-:W-:Y:S02]  /*11220*/  FADD.FTZ R163, R237, R163 ;  /* 0x000000a3eda37221 */ /* 0x000fe40000010000 */
[C---:B------:R-:W-:Y:S01]  /*11230*/  HMMA.16816.F32.BF16 R20, R40.reuse, R66, R20 ;  /* 0x000000422814723c */ /* 0x040fe20000041814 */
[----:B------:R-:W-:Y:S03]  /*11240*/  FADD.FTZ R153, R142, R153 ;  /* 0x000000998e997221 */ /* 0x000fe60000010000 */
[----:B------:R-:W-:Y:S02]  /*11250*/  FADD.FTZ R155, R149, R155 ;  /* 0x0000009b959b7221 */ /* 0x000fe40000010000 */
[----:B------:R-:W-:Y:S01]  /*11260*/  FADD.FTZ R161, R151, R161 ;  /* 0x000000a197a17221 */ /* 0x000fe20000010000 */
[----:B------:R-:W-:Y:S01]  /*11270*/  LOP3.LUT R67, R64, 0xff, RZ, 0xc0, !PT ;  /* 0x000000ff40437812 */ /* 0x000fe200078ec0ff */
[-C--:B-----5:R-:W-:Y:S01]  /*11280*/  HMMA.16816.F32.BF16 R76, R40, R96.reuse, R76 ;  /* 0x00000060284c723c */ /* 0x0a0fe2000004184c */
[----:B------:R-:W-:Y:S01]  /*11290*/  LOP3.LUT R64, R100, 0xff, RZ, 0xc0, !PT ;  /* 0x000000ff64407812 */ /* 0x000fe200078ec0ff */
[----:B------:R-:W5:Y:S02]  /*112a0*/  MUFU.EX2 R59, R59 ;  /* 0x0000003b003b7308 */ /* 0x000f640000000800 */
[----:B------:R-:W-:Y:S01]  /*112b0*/  PRMT R65, R67, 0x5410, R65 ;  /* 0x0000541043417816 */ /* 0x000fe20000000041 */
[----:B------:R-:W-:Y:S01]  /*112c0*/  FADD.FTZ R163, R238, R163 ;  /* 0x000000a3eea37221 */ /* 0x000fe20000010000 */
[----:B------:R-:W-:Y:S01]  /*112d0*/  PRMT R64, R64, 0x5410, R55 ;  /* 0x0000541040407816 */ /* 0x000fe20000000037 */
[----:B------:R-:W-:Y:S01]  /*112e0*/  FADD.FTZ R153, R235, R153 ;  /* 0x00000099eb997221 */ /* 0x000fe20000010000 */
[C---:B------:R-:W-:Y:S01]  /*112f0*/  HMMA.16816.F32.BF16 R80, R36.reuse, R96, R80 ;  /* 0x000000602450723c */ /* 0x040fe20000041850 */
[----:B------:R-:W-:Y:S03]  /*11300*/  SHF.R.U32.HI R66, RZ, 0x10, R100 ;  /* 0x00000010ff427819 */ /* 0x000fe60000011664 */
[----:B------:R-:W-:Y:S01]  /*11310*/  MUFU.EX2 R60, R60 ;  /* 0x0000003c003c7308 */ /* 0x000fe20000000800 */
[----:B------:R-:W-:Y:S01]  /*11320*/  LOP3.LUT R61, R66, 0xff, RZ, 0xc0, !PT ;  /* 0x000000ff423d7812 */ /* 0x000fe200078ec0ff */
[----:B------:R-:W-:Y:S01]  /*11330*/  FADD.FTZ R155, R148, R155 ;  /* 0x0000009b949b7221 */ /* 0x000fe20000010000 */
[----:B------:R-:W-:Y:S01]  /*11340*/  SHF.R.U32.HI R96, RZ, 0x8, R54 ;  /* 0x00000008ff607819 */ /* 0x000fe20000011636 */
[-C--:B------:R-:W-:Y:S01]  /*11350*/  HMMA.16816.F32.BF16 R24, R36, R98.reuse, R24 ;  /* 0x000000622418723c */ /* 0x080fe20000041818 */
[----:B------:R-:W-:Y:S03]  /*11360*/  SHF.R.U32.HI R54, RZ, 0x18, R100 ;  /* 0x00000018ff367819 */ /* 0x000fe60000011664 */
[----:B------:R-:W-:Y:S01]  /*11370*/  PRMT R53, R53, 0x5410, R96 ;  /* 0x0000541035357816 */ /* 0x000fe20000000060 */
[----:B------:R-:W-:Y:S01]  /*11380*/  FADD.FTZ R161, R239, R161 ;  /* 0x000000a1efa17221 */ /* 0x000fe20000010000 */
[----:B------:R-:W-:Y:S01]  /*11390*/  PRMT R61, R61, 0x5410, R54 ;  /* 0x000054103d3d7816 */ /* 0x000fe20000000036 */
[----:B------:R-:W2:Y:S01]  /*113a0*/  MUFU.EX2 R168, R168 ;  /* 0x000000a800a87308 */ /* 0x000ea20000000800 */
[C---:B------:R-:W-:Y:S01]  /*113b0*/  HMMA.16816.F32.BF16 R84, R40.reuse, R98, R84 ;  /* 0x000000622854723c */ /* 0x040fe20000041854 */
[----:B------:R-:W-:Y:S03]  /*113c0*/  LOP3.LUT R54, R52, 0xffff, RZ, 0xc0, !PT ;  /* 0x0000ffff34367812 */ /* 0x000fe600078ec0ff */
[----:B------:R-:W-:Y:S01]  /*113d0*/  LOP3.LUT R96, R114, 0xff, RZ, 0xc0, !PT ;  /* 0x000000ff72607812 */ /* 0x000fe200078ec0ff */
[----:B------:R-:W-:Y:S01]  /*113e0*/  FADD.FTZ R163, R242, R163 ;  /* 0x000000a3f2a37221 */ /* 0x000fe20000010000 */
[----:B------:R-:W-:Y:S01]  /*113f0*/  SHF.R.U32.HI R54, RZ, 0x8, R54 ;  /* 0x00000008ff367819 */ /* 0x000fe20000011636 */
[--C-:B------:R-:W-:Y:S01]  /*11400*/  HSET2.LE.AND R98, R53, R216.reuse, PT ;  /* 0x000000d835627233 */ /* 0x100fe20003803000 */
[-C--:B-1----:R-:W-:Y:S01]  /*11410*/  HMMA.16816.F32.BF16 R28, R40, R44.reuse, R28 ;  /* 0x0000002c281c723c */ /* 0x082fe2000004181c */
[--C-:B------:R-:W-:Y:S01]  /*11420*/  HSET2.LE.AND R99, R65, R216.reuse, PT ;  /* 0x000000d841637233 */ /* 0x100fe20003803000 */
[----:B------:R-:W-:Y:S02]  /*11430*/  MUFU.EX2 R167, R167 ;  /* 0x000000a700a77308 */ /* 0x000fe40000000800 */
[----:B------:R-:W-:Y:S01]  /*11440*/  PRMT R63, R63, 0x5410, R54 ;  /* 0x000054103f3f7816 */ /* 0x000fe20000000036 */
[----:B------:R-:W-:Y:S01]  /*11450*/  FADD.FTZ R153, R236, R153 ;  /* 0x00000099ec997221 */ /* 0x000fe20000010000 */
[----:B------:R-:W-:Y:S01]  /*11460*/  LOP3.LUT R66, R114, 0xffff, RZ, 0xc0, !PT ;  /* 0x0000ffff72427812 */ /* 0x000fe200078ec0ff */
[----:B------:R-:W-:Y:S01]  /*11470*/  FADD.FTZ R155, R140, R155 ;  /* 0x0000009b8c9b7221 */ /* 0x000fe20000010000 */
[C---:B------:R-:W-:Y:S01]  /*11480*/  HMMA.16816.F32.BF16 R88, R36.reuse, R44, R88 ;  /* 0x0000002c2458723c */ /* 0x040fe20000041858 */
[--C-:B------:R-:W-:Y:S03]  /*11490*/  SHF.R.U32.HI R97, RZ, 0x10, R114.reuse ;  /* 0x00000010ff617819 */ /* 0x100fe60000011672 */
[----:B------:R1:W1:Y:S01]  /*114a0*/  MUFU.EX2 R45, R62 ;  /* 0x0000003e002d7308 */ /* 0x0002620000000800 */
[----:B------:R-:W-:Y:S01]  /*114b0*/  SHF.R.U32.HI R114, RZ, 0x18, R114 ;  /* 0x00000018ff727819 */ /* 0x000fe20000011672 */
[----:B------:R-:W-:Y:S01]  /*114c0*/  FADD.FTZ R161, R240, R161 ;  /* 0x000000a1f0a17221 */ /* 0x000fe20000010000 */
[----:B------:R-:W-:Y:S01]  /*114d0*/  SHF.R.U32.HI R66, RZ, 0x8, R66 ;  /* 0x00000008ff427819 */ /* 0x000fe20000011642 */
[-C--:B------:R-:W-:Y:S01]  /*114e0*/  HMMA.16816.F32.BF16 R92, R36, R46.reuse, R92 ;  /* 0x0000002e245c723c */ /* 0x080fe2000004185c */
[----:B------:R-:W-:Y:S03]  /*114f0*/  LOP3.LUT R97, R97, 0xff, RZ, 0xc0, !PT ;  /* 0x000000ff61617812 */ /* 0x000fe600078ec0ff */
[----:B------:R-:W-:Y:S01]  /*11500*/  PRMT R96, R96, 0x5410, R66 ;  /* 0x0000541060607816 */ /* 0x000fe20000000042 */
[----:B------:R-:W-:Y:S01]  /*11510*/  FADD.FTZ R163, R241, R163 ;  /* 0x000000a3f1a37221 */ /* 0x000fe20000010000 */
[----:B------:R-:W-:Y:S01]  /*11520*/  PRMT R97, R97, 0x5410, R114 ;  /* 0x0000541061617816 */ /* 0x000fe20000000072 */
[--C-:B------:R-:W-:Y:S01]  /*11530*/  HSET2.LE.AND R36, R63, R216.reuse, PT ;  /* 0x000000d83f247233 */ /* 0x100fe20003803000 */
[----:B------:R-:W-:Y:S01]  /*11540*/  HMMA.16816.F32.BF16 R48, R40, R46, R48 ;  /* 0x0000002e2830723c */ /* 0x000fe20000041830 */
[----:B------:R-:W-:Y:S03]  /*11550*/  F2FP.BF16.PACK_AB R44, R244, R243 ;  /* 0x000000f3f42c723e */ /* 0x000fe600000010ff */
[--C-:B------:R-:W-:Y:S01]  /*11560*/  HSET2.LE.AND R96, R96, R216.reuse, PT ;  /* 0x000000d860607233 */ /* 0x100fe20003803000 */
[----:B------:R-:W-:Y:S01]  /*11570*/  LOP3.LUT R98, R98, R44, RZ, 0xc0, !PT ;  /* 0x0000002c62627212 */ /* 0x000fe200078ec0ff */
[--C-:B------:R-:W-:Y:S01]  /*11580*/  HSET2.LE.AND R97, R97, R216.reuse, PT ;  /* 0x000000d861617233 */ /* 0x100fe20003803000 */
[----:B--2---:R-:W-:Y:S01]  /*11590*/  F2FP.BF16.PACK_AB R44, R246, R245 ;  /* 0x000000f5f62c723e */ /* 0x004fe200000010ff */
[----:B----4-:R-:W-:Y:S01]  /*115a0*/  FADD.FTZ R153, R247, R153 ;  /* 0x00000099f7997221 */ /* 0x010fe20000010000 */
[----:B------:R-:W-:Y:S03]  /*115b0*/  F2FP.BF16.PACK_AB R39, R175, R247 ;  /* 0x000000f7af27723e */ /* 0x000fe600000010ff */
[--C-:B-1----:R-:W-:Y:S01]  /*115c0*/  SHF.R.U32.HI R62, RZ, 0x10, R52.reuse ;  /* 0x00000010ff3e7819 */ /* 0x102fe20000011634 */
[----:B------:R-:W-:Y:S01]  /*115d0*/  FADD.FTZ R155, R248, R155 ;  /* 0x0000009bf89b7221 */ /* 0x000fe20000010000 */
[----:B------:R-:W-:Y:S01]  /*115e0*/  SHF.R.U32.HI R52, RZ, 0x18, R52 ;  /* 0x00000018ff347819 */ /* 0x000fe20000011634 */
[----:B---3--:R-:W-:Y:S01]  /*115f0*/  FADD.FTZ R161, R56, R161 ;  /* 0x000000a138a17221 */ /* 0x008fe20000010000 */
[----:B------:R-:W-:Y:S01]  /*11600*/  LOP3.LUT R62, R62, 0xff, RZ, 0xc0, !PT ;  /* 0x000000ff3e3e7812 */ /* 0x000fe200078ec0ff */
[----:B------:R-:W-:Y:S01]  /*11610*/  FADD.FTZ R163, R58, R163 ;  /* 0x000000a33aa37221 */ /* 0x000fe20000010000 */
[----:B------:R-:W-:Y:S01]  /*11620*/  F2FP.BF16.PACK_AB R38, R173, R248 ;  /* 0x000000f8ad26723e */ /* 0x000fe200000010ff */
[----:B------:R-:W-:Y:S01]  /*11630*/  FADD.FTZ R153, R175, R153 ;  /* 0x00000099af997221 */ /* 0x000fe20000010000 */
[----:B------:R-:W-:Y:S01]  /*11640*/  PRMT R62, R62, 0x5410, R52 ;  /* 0x000054103e3e7816 */ /* 0x000fe20000000034 */
[----:B------:R-:W-:Y:S01]  /*11650*/  FADD.FTZ R155, R173, R155 ;  /* 0x0000009bad9b7221 */ /* 0x000fe20000010000 */
[----:B------:R-:W-:Y:S01]  /*11660*/  F2FP.BF16.PACK_AB R37, R57, R56 ;  /* 0x000000383925723e */ /* 0x000fe200000010ff */
[----:B------:R-:W1:Y:S01]  /*11670*/  LDSM.16.MT88.4 R52, [R185+0x7800] ;  /* 0x00780000b934783b */ /* 0x000e620000004200 */
        /* <DEDUP_REMOVED lines=8> */
[C---:B-----5:R-:W-:Y:S01]  /*11700*/  F2FP.BF16.PACK_AB R42, R59.reuse, R58 ;  /* 0x0000003a3b2a723e */ /* 0x060fe200000010ff */
[----:B------:R-:W-:Y:S01]  /*11710*/  FADD.FTZ R163, R59, R163 ;  /* 0x000000a33ba37221 */ /* 0x000fe20000010000 */
[----:B------:R-:W-:Y:S01]  /*11720*/  F2FP.BF16.PACK_AB R41, R168, R60 ;  /* 0x0000003ca829723e */ /* 0x000fe200000010ff */
        /* <DEDUP_REMOVED lines=16> */
[----:B------:R-:W-:Y:S03]  /*11830*/  IMAD.MOV.U32 R0, RZ, RZ, R133 ;  /* 0x000000ffff007224 */ /* 0x000fe600078e0085 */
[----:B------:R-:W-:Y:S02]  /*11840*/  IMAD.MOV.U32 R3, RZ, RZ, R135 ;  /* 0x000000ffff037224 */ /* 0x000fe400078e0087 */
[----:B------:R-:W-:Y:S02]  /*11850*/  IMAD.MOV.U32 R132, RZ, RZ, R136 ;  /* 0x000000ffff847224 */ /* 0x000fe400078e0088 */
[C---:B------:R-:W-:Y:S01]  /*11860*/  HMMA.16816.F32.BF16 R116, R96.reuse, R118, R16 ;  /* 0x000000766074723c */ /* 0x040fe20000041810 */
[----:B------:R-:W-:Y:S07]  /*11870*/  IMAD.MOV.U32 R2, RZ, RZ, R134 ;  /* 0x000000ffff027224 */ /* 0x000fee00078e0086 */
        /* <DEDUP_REMOVED lines=13> */
.L_x_621:
[----:B------:R-:W1:Y:S01]  /*11950*/  SHFL.BFLY PT, R0, R220, 0x2, 0x1f ;  /* 0x0c401f00dc007f89 */ /* 0x000e6200000e0000 */
[C---:B------:R-:W-:Y:S01]  /*11960*/  ISETP.NE.AND P0, PT, R196.reuse, -0x1, PT ;  /* 0xffffffffc400780c */ /* 0x040fe20003f05270 */
[----:B------:R-:W-:Y:S01]  /*11970*/  IMAD.MOV.U32 R12, RZ, RZ, 0x3f800000 ;  /* 0x3f800000ff0c7424 */ /* 0x000fe200078e00ff */
[----:B------:R-:W-:Y:S01]  /*11980*/  MOV R14, 0x3f800000 ;  /* 0x3f800000000e7802 */ /* 0x000fe20000000f00 */
[----:B------:R-:W2:Y:S01]  /*11990*/  SHFL.BFLY PT, R2, R221, 0x2, 0x1f ;  /* 0x0c401f00dd027f89 */ /* 0x000ea200000e0000 */
[----:B------:R-:W-:Y:S01]  /*119a0*/  MOV R13, 0x3f800000 ;  /* 0x3f800000000d7802 */ /* 0x000fe20000000f00 */
[----:B------:R-:W3:Y:S01]  /*119b0*/  LDC.U8 R20, c[0x0][0x328] ;  /* 0x0000ca00ff147b82 */ /* 0x000ee20000000000 */
[----:B------:R-:W-:Y:S01]  /*119c0*/  BSSY B0, `(.L_x_625) ;  /* 0x0000127000007945 */ /* 0x000fe20003800000 */
[----:B------:R-:W4:Y:S04]  /*119d0*/  SHFL.BFLY PT, R4, R219, 0x2, 0x1f ;  /* 0x0c401f00db047f89 */ /* 0x000f2800000e0000 */
[----:B------:R-:W5:Y:S02]  /*119e0*/  SHFL.BFLY PT, R3, R218, 0x2, 0x1f ;  /* 0x0c401f00da037f89 */ /* 0x000f6400000e0000 */
[----:B------:R-:W-:-:S04]  /*119f0*/  @P0 IMAD.WIDE.U32 R16, R196, c[0x0][0x1e8], RZ ;  /* 0x00007a00c4100a25 */ /* 0x000fc800078e00ff */
[----:B------:R-:W-:Y:S01]  /*11a00*/  @P0 IMAD R7, R196, c[0x0][0x1ec], R17 ;  /* 0x00007b00c4070a24 */ /* 0x000fe200078e0211 */
[----:B------:R-:W-:Y:S02]  /*11a10*/  @P0 MOV R8, R16 ;  /* 0x0000001000080202 */ /* 0x000fe40000000f00 */
[----:B------:R-:W-:Y:S01]  /*11a20*/  MOV R17, 0x20 ;  /* 0x0000002000117802 */ /* 0x000fe20000000f00 */
[----:B-1----:R-:W-:Y:S02]  /*11a30*/  FADD.FTZ R220, R0, R220 ;  /* 0x000000dc00dc7221 */ /* 0x002fe40000010000 */
[----:B------:R-:W1:Y:S01]  /*11a40*/  S2R R0, SR_TID.X ;  /* 0x0000000000007919 */ /* 0x000e620000002100 */
[----:B--2---:R-:W-:-:S03]  /*11a50*/  FADD.FTZ R221, R2, R221 ;  /* 0x000000dd02dd7221 */ /* 0x004fc60000010000 */
[----:B------:R-:W2:Y:S01]  /*11a60*/  SHFL.BFLY PT, R6, R220, 0x1, 0x1f ;  /* 0x0c201f00dc067f89 */ /* 0x000ea200000e0000 */
[----:B----4-:R-:W-:-:S03]  /*11a70*/  FADD.FTZ R219, R4, R219 ;  /* 0x000000db04db7221 */ /* 0x010fc60000010000 */
[----:B------:R-:W4:Y:S01]  /*11a80*/  SHFL.BFLY PT, R2, R221, 0x1, 0x1f ;  /* 0x0c201f00dd027f89 */ /* 0x000f2200000e0000 */
[----:B-----5:R-:W-:-:S03]  /*11a90*/  FADD.FTZ R218, R3, R218 ;  /* 0x000000da03da7221 */ /* 0x020fc60000010000 */
[----:B------:R-:W5:Y:S04]  /*11aa0*/  SHFL.BFLY PT, R5, R219, 0x1, 0x1f ;  /* 0x0c201f00db057f89 */ /* 0x000f6800000e0000 */
[----:B------:R-:W3:Y:S01]  /*11ab0*/  SHFL.BFLY PT, R4, R218, 0x1, 0x1f ;  /* 0x0c201f00da047f89 */ /* 0x000ee200000e0000 */
[----:B-1----:R-:W-:-:S04]  /*11ac0*/  SHF.R.S32.HI R3, RZ, 0x1f, R0 ;  /* 0x0000001fff037819 */ /* 0x002fc80000011400 */
[CC--:B------:R-:W-:Y:S01]  /*11ad0*/  LEA.HI R10, R3.reuse, R0.reuse, RZ, 0x2 ;  /* 0x00000000030a7211 */ /* 0x0c0fe200078f10ff */
[----:B--2---:R-:W-:Y:S01]  /*11ae0*/  FADD.FTZ R6, R220, R6 ;  /* 0x00000006dc067221 */ /* 0x004fe20000010000 */
[----:B------:R-:W-:Y:S02]  /*11af0*/  LEA.HI R16, R3, R0, RZ, 0x5 ;  /* 0x0000000003107211 */ /* 0x000fe400078f28ff */
[----:B------:R-:W-:Y:S01]  /*11b00*/  SHF.R.S32.HI R11, RZ, 0x2, R10 ;  /* 0x00000002ff0b7819 */ /* 0x000fe2000001140a */
[----:B----4-:R-:W-:Y:S01]  /*11b10*/  FADD.FTZ R2, R221, R2 ;  /* 0x00000002dd027221 */ /* 0x010fe20000010000 */
[----:B------:R-:W-:Y:S01]  /*11b20*/  SHF.R.S32.HI R9, RZ, 0x1f, R10 ;  /* 0x0000001fff097819 */ /* 0x000fe2000001140a */
[----:B-----5:R-:W-:Y:S01]  /*11b30*/  FADD.FTZ R5, R219, R5 ;  /* 0x00000005db057221 */ /* 0x020fe20000010000 */
[----:B------:R-:W-:Y:S02]  /*11b40*/  FSETP.NE.FTZ.AND P5, PT, R6, RZ, PT ;  /* 0x000000ff0600720b */ /* 0x000fe40003fb5000 */
[----:B------:R-:W-:Y:S01]  /*11b50*/  LEA.HI R9, R9, R11, RZ, 0x3 ;  /* 0x0000000b09097211 */ /* 0x000fe200078f18ff */
[----:B---3--:R-:W-:Y:S01]  /*11b60*/  FADD.FTZ R4, R218, R4 ;  /* 0x00000004da047221 */ /* 0x008fe20000010000 */
[----:B------:R-:W-:-:S02]  /*11b70*/  FSETP.NE.FTZ.AND P6, PT, R2, RZ, PT ;  /* 0x000000ff0200720b */ /* 0x000fc40003fd5000 */
[----:B------:R-:W-:Y:S02]  /*11b80*/  LOP3.LUT R9, R9, 0xfffffff8, RZ, 0xc0, !PT ;  /* 0xfffffff809097812 */ /* 0x000fe400078ec0ff */
[----:B------:R-:W-:Y:S02]  /*11b90*/  FSETP.NE.FTZ.AND P4, PT, R5, RZ, PT ;  /* 0x000000ff0500720b */ /* 0x000fe40003f95000 */
[----:B------:R-:W-:Y:S02]  /*11ba0*/  IADD3 R9, R11, -R9, RZ ;  /* 0x800000090b097210 */ /* 0x000fe40007ffe0ff */
[----:B------:R-:W-:Y:S01]  /*11bb0*/  FSETP.NE.FTZ.AND P3, PT, R4, RZ, PT ;  /* 0x000000ff0400720b */ /* 0x000fe20003f75000 */
[----:B------:R-:W1:Y:S01]  /*11bc0*/  @P5 MUFU.RCP R13, R6 ;  /* 0x00000006000d5308 */ /* 0x000e620000001000 */
[----:B------:R-:W-:Y:S02]  /*11bd0*/  LOP3.LUT R15, R9, 0x1, RZ, 0xc0, !PT ;  /* 0x00000001090f7812 */ /* 0x000fe400078ec0ff */
[----:B------:R-:W-:-:S02]  /*11be0*/  MOV R11, 0x3f800000 ;  /* 0x3f800000000b7802 */ /* 0x000fc40000000f00 */
[----:B------:R-:W-:Y:S02]  /*11bf0*/  ISETP.NE.U32.AND P1, PT, R15, 0x1, PT ;  /* 0x000000010f00780c */ /* 0x000fe40003f25070 */
[----:B------:R-:W-:Y:S01]  /*11c00*/  MOV R15, 0xfffffff0 ;  /* 0xfffffff0000f7802 */ /* 0x000fe20000000f00 */
[----:B------:R-:W2:Y:S01]  /*11c10*/  @P6 MUFU.RCP R14, R2 ;  /* 0x00000002000e6308 */ /* 0x000ea20000001000 */
[----:B------:R-:W-:Y:S02]  /*11c20*/  LOP3.LUT R10, R10, 0x3ffffffc, RZ, 0xc0, !PT ;  /* 0x3ffffffc0a0a7812 */ /* 0x000fe400078ec0ff */
[----:B------:R-:W-:Y:S02]  /*11c30*/  SEL R15, R15, 0x10, !P1 ;  /* 0x000000100f0f7807 */ /* 0x000fe40004800000 */
[C---:B------:R-:W-:Y:S02]  /*11c40*/  R2P PR, R9.reuse, 0x6 ;  /* 0x0000000609007804 */ /* 0x040fe40000000000 */
[----:B------:R-:W-:Y:S01]  /*11c50*/  SHF.L.U32 R9, R9, 0x6, RZ ;  /* 0x0000000609097819 */ /* 0x000fe200000006ff */
[----:B------:R-:W3:Y:S01]  /*11c60*/  @P4 MUFU.RCP R11, R5 ;  /* 0x00000005000b4308 */ /* 0x000ee20000001000 */
[----:B------:R-:W-:Y:S01]  /*11c70*/  SHF.R.S32.HI R3, RZ, 0x5, R16 ;  /* 0x00000005ff037819 */ /* 0x000fe20000011410 */
[----:B-1----:R-:W-:Y:S01]  /*11c80*/  FMUL.FTZ R13, R13, c[0x0][0x2dc] ;  /* 0x0000b7000d0d7a20 */ /* 0x002fe20000410000 */
[----:B------:R-:W-:-:S02]  /*11c90*/  IADD3 R10, -R10, R0, RZ ;  /* 0x000000000a0a7210 */ /* 0x000fc40007ffe1ff */
[----:B------:R-:W-:Y:S01]  /*11ca0*/  LOP3.LUT R9, R9, 0x1c0, RZ, 0xc0, !PT ;  /* 0x000001c009097812 */ /* 0x000fe200078ec0ff */
[----:B------:R-:W-:Y:S01]  /*11cb0*/  FMUL.FTZ R130, R13, R130 ;  /* 0x000000820d827220 */ /* 0x000fe20000410000 */
[----:B------:R-:W-:Y:S01]  /*11cc0*/  LEA R10, R3, R10, 0x9 ;  /* 0x0000000a030a7211 */ /* 0x000fe200078e48ff */
[----:B------:R-:W1:Y:S01]  /*11cd0*/  @P3 MUFU.RCP R12, R4 ;  /* 0x00000004000c3308 */ /* 0x000e620000001000 */
[----:B------:R-:W-:Y:S01]  /*11ce0*/  LEA.HI R9, R9, R9, RZ, 0x1d ;  /* 0x0000000909097211 */ /* 0x000fe200078fe8ff */
[----:B--2---:R-:W-:Y:S01]  /*11cf0*/  FMUL.FTZ R14, R14, c[0x0][0x2dc] ;  /* 0x0000b7000e0e7a20 */ /* 0x004fe20000410000 */
[----:B------:R-:W-:Y:S01]  /*11d00*/  SEL R18, R17, 0xffffffe0, !P1 ;  /* 0xffffffe011127807 */ /* 0x000fe20004800000 */
[----:B------:R-:W-:Y:S01]  /*11d10*/  FMUL.FTZ R131, R13, R131 ;  /* 0x000000830d837220 */ /* 0x000fe20000410000 */
[----:B------:R-:W-:Y:S01]  /*11d20*/  LOP3.LUT R46, R16, 0xffffffe0, RZ, 0xc0, !PT ;  /* 0xffffffe0102e7812 */ /* 0x000fe200078ec0ff */
[----:B------:R-:W-:Y:S02]  /*11d30*/  IMAD.U32 R9, R10, 0x2, R9 ;  /* 0x000000020a097824 */ /* 0x000fe400078e0009 */
[----:B---3--:R-:W-:Y:S01]  /*11d40*/  FMUL.FTZ R11, R11, c[0x0][0x2dc] ;  /* 0x0000b7000b0b7a20 */ /* 0x008fe20000410000 */
[----:B------:R-:W-:Y:S01]  /*11d50*/  F2FP.BF16.PACK_AB R130, R131, R130 ;  /* 0x000000828382723e */ /* 0x000fe200000010ff */
[C---:B------:R-:W-:Y:S01]  /*11d60*/  FMUL.FTZ R128, R14.reuse, R128 ;  /* 0x000000800e807220 */ /* 0x040fe20000410000 */
[----:B------:R-:W-:Y:S01]  /*11d70*/  SHF.L.U32 R9, R9, 0x1, RZ ;  /* 0x0000000109097819 */ /* 0x000fe200000006ff */
[C---:B------:R-:W-:Y:S01]  /*11d80*/  FMUL.FTZ R129, R14.reuse, R129 ;  /* 0x000000810e817220 */ /* 0x040fe20000410000 */
[----:B------:R2:W3:Y:S01]  /*11d90*/  @P6 MUFU.LG2 R45, R2 ;  /* 0x00000002002d6308 */ /* 0x0004e20000000c00 */
[----:B------:R-:W-:Y:S01]  /*11da0*/  FMUL.FTZ R116, R14, R116 ;  /* 0x000000740e747220 */ /* 0x000fe20000410000 */
[----:B------:R-:W-:Y:S01]  /*11db0*/  IADD3 R10, R9, R15, RZ ;  /* 0x0000000f090a7210 */ /* 0x000fe20007ffe0ff */
[----:B-1----:R-:W-:Y:S01]  /*11dc0*/  FMUL.FTZ R12, R12, c[0x0][0x2dc] ;  /* 0x0000b7000c0c7a20 */ /* 0x002fe20000410000 */
[----:B------:R-:W-:Y:S01]  /*11dd0*/  F2FP.BF16.PACK_AB R128, R129, R128 ;  /* 0x000000808180723e */ /* 0x000fe200000010ff */
[----:B------:R-:W-:Y:S01]  /*11de0*/  FMUL.FTZ R117, R14, R117 ;  /* 0x000000750e757220 */ /* 0x000fe20000410000 */
[----:B------:R-:W-:Y:S01]  /*11df0*/  STS [R9+0x400], R130 ;  /* 0x0004008209007388 */ /* 0x000fe20000000800 */
[----:B------:R-:W-:Y:S01]  /*11e00*/  FMUL.FTZ R118, R13, R118 ;  /* 0x000000760d767220 */ /* 0x000fe20000410000 */
[----:B------:R-:W-:Y:S01]  /*11e10*/  IADD3 R17, R9, 0x40, RZ ;  /* 0x0000004009117810 */ /* 0x000fe20007ffe0ff */
[----:B------:R-:W-:Y:S01]  /*11e20*/  FMUL.FTZ R119, R13, R119 ;  /* 0x000000770d777220 */ /* 0x000fe20000410000 */
[----:B------:R-:W-:Y:S01]  /*11e30*/  F2FP.BF16.PACK_AB R116, R117, R116 ;  /* 0x000000747574723e */ /* 0x000fe200000010ff */
[C---:B------:R-:W-:Y:S01]  /*11e40*/  FMUL.FTZ R124, R11.reuse, R124 ;  /* 0x0000007c0b7c7220 */ /* 0x040fe20000410000 */
[----:B------:R-:W-:Y:S01]  /*11e50*/  STS [R9], R128 ;  /* 0x0000008009007388 */ /* 0x000fe20000000800 */
        /* <DEDUP_REMOVED lines=11> */
[----:B------:R-:W-:Y:S01]  /*11f10*/  @P2 IADD3 R17, R9, -0x40, RZ ;  /* 0xffffffc009112810 */ /* 0x000fe20007ffe0ff */
[----:B------:R-:W-:Y:S01]  /*11f20*/  FMUL.FTZ R123, R12, R123 ;  /* 0x0000007b0c7b7220 */ /* 0x000fe20000410000 */
[----:B------:R-:W-:Y:S01]  /*11f30*/  F2FP.BF16.PACK_AB R120, R121, R120 ;  /* 0x000000787978723e */ /* 0x000fe200000010ff */
[C---:B------:R-:W-:Y:S01]  /*11f40*/  FMUL.FTZ R112, R14.reuse, R112 ;  /* 0x000000700e707220 */ /* 0x040fe20000410000 */
[----:B------:R-:W-:Y:S01]  /*11f50*/  STS [R9+0x2000], R124 ;  /* 0x0020007c09007388 */ /* 0x000fe20000000800 */
[C---:B------:R-:W-:Y:S01]  /*11f60*/  FMUL.FTZ R113, R14.reuse, R113 ;  /* 0x000000710e717220 */ /* 0x040fe20000410000 */
[----:B------:R-:W-:Y:S01]  /*11f70*/  F2FP.BF16.PACK_AB R122, R123, R122 ;  /* 0x0000007a7b7a723e */ /* 0x000fe200000010ff */
[----:B------:R-:W-:Y:S01]  /*11f80*/  FMUL.FTZ R114, R13, R114 ;  /* 0x000000720d727220 */ /* 0x000fe20000410000 */
[----:B------:R-:W-:Y:S01]  /*11f90*/  IADD3 R19, R9, R18, RZ ;  /* 0x0000001209137210 */ /* 0x000fe20007ffe0ff */
[----:B------:R-:W-:Y:S01]  /*11fa0*/  FMUL.FTZ R115, R13, R115 ;  /* 0x000000730d737220 */ /* 0x000fe20000410000 */
        /* <DEDUP_REMOVED lines=22> */
[----:B--2---:R-:W2:Y:S01]  /*12110*/  S2R R2, SR_CTAID.X ;  /* 0x0000000000027919 */ /* 0x004ea20000002500 */
[----:B------:R-:W-:Y:S01]  /*12120*/  FMUL.FTZ R105, R11, R105 ;  /* 0x000000690b697220 */ /* 0x000fe20000410000 */
[----:B------:R-:W-:Y:S01]  /*12130*/  F2FP.BF16.PACK_AB R80, R81, R80 ;  /* 0x000000505150723e */ /* 0x000fe200000010ff */
[C---:B------:R-:W-:Y:S01]  /*12140*/  FMUL.FTZ R88, R11.reuse, R88 ;  /* 0x000000580b587220 */ /* 0x040fe20000410000 */
[----:B------:R-:W-:Y:S01]  /*12150*/  @P3 MUFU.LG2 R4, R4 ;  /* 0x0000000400043308 */ /* 0x000fe20000000c00 */
[C---:B------:R-:W-:Y:S01]  /*12160*/  FMUL.FTZ R89, R11.reuse, R89 ;  /* 0x000000590b597220 */ /* 0x040fe20000410000 */
[----:B-1----:R-:W-:Y:S01]  /*12170*/  IADD3 R9, R10, R18, RZ ;  /* 0x000000120a097210 */ /* 0x002fe20007ffe0ff */
[----:B------:R-:W-:Y:S01]  /*12180*/  FMUL.FTZ R92, R11, R92 ;  /* 0x0000005c0b5c7220 */ /* 0x000fe20000410000 */
[----:B------:R-:W-:Y:S01]  /*12190*/  F2FP.BF16.PACK_AB R104, R105, R104 ;  /* 0x000000686968723e */ /* 0x000fe200000010ff */
[C---:B------:R-:W-:Y:S01]  /*121a0*/  FMUL.FTZ R70, R12.reuse, R70 ;  /* 0x000000460c467220 */ /* 0x040fe20000410000 */
[----:B------:R-:W-:Y:S01]  /*121b0*/  F2FP.BF16.PACK_AB R88, R89, R88 ;  /* 0x000000585958723e */ /* 0x000fe200000010ff */
[----:B------:R-:W-:Y:S01]  /*121c0*/  FMUL.FTZ R71, R12, R71 ;  /* 0x000000470c477220 */ /* 0x000fe20000410000 */
[----:B------:R-:W-:Y:S01]  /*121d0*/  STS [R9], R108 ;  /* 0x0000006c09007388 */ /* 0x000fe20000000800 */
[----:B------:R-:W-:Y:S01]  /*121e0*/  FMUL.FTZ R11, R11, R93 ;  /* 0x0000005d0b0b7220 */ /* 0x000fe20000410000 */
[----:B----4-:R-:W-:Y:S01]  /*121f0*/  IADD3 R10, R18, 0x400, R17 ;  /* 0x00000400120a7810 */ /* 0x010fe20007ffe011 */
[C---:B------:R-:W-:Y:S01]  /*12200*/  FMUL.FTZ R74, R12.reuse, R74 ;  /* 0x0000004a0c4a7220 */ /* 0x040fe20000410000 */
[----:B------:R-:W-:Y:S01]  /*12210*/  F2FP.BF16.PACK_AB R70, R71, R70 ;  /* 0x000000464746723e */ /* 0x000fe200000010ff */
[----:B------:R-:W-:Y:S01]  /*12220*/  FMUL.FTZ R75, R12, R75 ;  /* 0x0000004b0c4b7220 */ /* 0x000fe20000410000 */
[----:B------:R-:W-:Y:S01]  /*12230*/  F2FP.BF16.PACK_AB R92, R11, R92 ;  /* 0x0000005c0b5c723e */ /* 0x000fe200000010ff */
[C---:B------:R-:W-:Y:S01]  /*12240*/  FMUL.FTZ R76, R14.reuse, R76 ;  /* 0x0000004c0e4c7220 */ /* 0x040fe20000410000 */
[----:B------:R-:W1:Y:S01]  /*12250*/  LDC.U8 R11, c[0x0][0x329] ;  /* 0x0000ca40ff0b7b82 */ /* 0x000e620000000000 */
[C---:B------:R-:W-:Y:S01]  /*12260*/  FMUL.FTZ R77, R14.reuse, R77 ;  /* 0x0000004d0e4d7220 */ /* 0x040fe20000410000 */
[----:B------:R-:W-:Y:S01]  /*12270*/  STS [R9+0x400], R110 ;  /* 0x0004006e09007388 */ /* 0x000fe20000000800 */
[----:B------:R-:W-:Y:S01]  /*12280*/  FMUL.FTZ R78, R13, R78 ;  /* 0x0000004e0d4e7220 */ /* 0x000fe20000410000 */
[----:B------:R-:W-:Y:S01]  /*12290*/  F2FP.BF16.PACK_AB R74, R75, R74 ;  /* 0x0000004a4b4a723e */ /* 0x000fe200000010ff */
[----:B------:R-:W-:Y:S01]  /*122a0*/  FMUL.FTZ R79, R13, R79 ;  /* 0x0000004f0d4f7220 */ /* 0x000fe20000410000 */
[----:B------:R-:W-:Y:S01]  /*122b0*/  STS [R19+0x2000], R68 ;  /* 0x0020004413007388 */ /* 0x000fe20000000800 */
[C---:B------:R-:W-:Y:S01]  /*122c0*/  FMUL.FTZ R84, R14.reuse, R84 ;  /* 0x000000540e547220 */ /* 0x040fe20000410000 */
[----:B------:R-:W-:Y:S01]  /*122d0*/  F2FP.BF16.PACK_AB R76, R77, R76 ;  /* 0x0000004c4d4c723e */ /* 0x000fe200000010ff */
[----:B------:R-:W-:Y:S01]  /*122e0*/  FMUL.FTZ R85, R14, R85 ;  /* 0x000000550e557220 */ /* 0x000fe20000410000 */
[----:B------:R4:W-:Y:S01]  /*122f0*/  STS [R19+0x2400], R70 ;  /* 0x0024004613007388 */ /* 0x0009e20000000800 */
[----:B------:R-:W-:Y:S01]  /*12300*/  FMUL.FTZ R86, R13, R86 ;  /* 0x000000560d567220 */ /* 0x000fe20000410000 */
[----:B------:R-:W-:Y:S01]  /*12310*/  F2FP.BF16.PACK_AB R78, R79, R78 ;  /* 0x0000004e4f4e723e */ /* 0x000fe200000010ff */
        /* <DEDUP_REMOVED lines=19> */
[----:B-1----:R-:W-:Y:S01]  /*12450*/  ISETP.NE.AND P2, PT, R11, RZ, PT ;  /* 0x000000ff0b00720c */ /* 0x002fe20003f45270 */
[----:B------:R-:W-:Y:S01]  /*12460*/  FMUL.FTZ R14, R14, R97 ;  /* 0x000000610e0e7220 */ /* 0x000fe20000410000 */
[----:B------:R-:W1:Y:S01]  /*12470*/  @P5 MUFU.LG2 R6, R6 ;  /* 0x0000000600065308 */ /* 0x000e620000000c00 */
[C---:B----4-:R-:W-:Y:S01]  /*12480*/  IMAD.IADD R19, R15.reuse, 0x1, R10 ;  /* 0x000000010f137824 */ /* 0x050fe200078e020a */
[----:B------:R-:W-:Y:S01]  /*12490*/  IADD3 R15, R15, R17, RZ ;  /* 0x000000110f0f7210 */ /* 0x000fe20007ffe0ff */
        /* <DEDUP_REMOVED lines=12> */
[----:B------:R-:W-:Y:S01]  /*12560*/  @P2 IMAD.MOV.U32 R44, RZ, RZ, 0x1 ;  /* 0x00000001ff2c2424 */ /* 0x000fe200078e00ff */
[----:B------:R-:W-:Y:S01]  /*12570*/  STS [R17+0x2000], R80 ;  /* 0x0020005011007388 */ /* 0x000fe20000000800 */
[----:B------:R-:W-:Y:S01]  /*12580*/  @P2 MOV R10, c[0x0][0x210] ;  /* 0x00008400000a2a02 */ /* 0x000fe20000000f00 */
[----:B------:R-:W4:Y:S01]  /*12590*/  @P4 MUFU.LG2 R5, R5 ;  /* 0x0000000500054308 */ /* 0x000f220000000c00 */
[----:B------:R-:W-:Y:S01]  /*125a0*/  F2FP.BF16.PACK_AB R12, R12, R94 ;  /* 0x0000005e0c0c723e */ /* 0x000fe200000010ff */
[----:B------:R4:W-:Y:S01]  /*125b0*/  STS [R17+0x2400], R82 ;  /* 0x0024005211007388 */ /* 0x0009e20000000800 */
[----:B------:R-:W-:Y:S01]  /*125c0*/  @!P2 ISETP.NE.AND P1, PT, R20, RZ, PT ;  /* 0x000000ff1400a20c */ /* 0x000fe20003f25270 */
[----:B------:R-:W-:Y:S01]  /*125d0*/  @P2 IMAD R10, R10, c[0x0][0x214], RZ ;  /* 0x000085000a0a2a24 */ /* 0x000fe200078e02ff */
[----:B------:R-:W-:Y:S01]  /*125e0*/  IADD3 R46, -R46, R0, RZ ;  /* 0x000000002e2e7210 */ /* 0x000fe20007ffe1ff */
[----:B-----5:R-:W5:Y:S01]  /*125f0*/  S2R R9, SR_CTAID.Y ;  /* 0x0000000000097919 */ /* 0x020f620000002600 */
[----:B------:R-:W-:Y:S01]  /*12600*/  @P2 MOV R0, c[0x0][0x210] ;  /* 0x0000840000002a02 */ /* 0x000fe20000000f00 */
[----:B------:R-:W-:-:S02]  /*12610*/  @!P2 IMAD.MOV.U32 R0, RZ, RZ, 0x1 ;  /* 0x00000001ff00a424 */ /* 0x000fc400078e00ff */
[----:B------:R-:W-:Y:S01]  /*12620*/  STS [R15+0x2000], R104 ;  /* 0x002000680f007388 */ /* 0x000fe20000000800 */
[----:B---3--:R-:W-:Y:S02]  /*12630*/  @P6 FMUL.FTZ R45, R45, 0.69314718246459960938 ;  /* 0x3f3172182d2d6820 */ /* 0x008fe40000410000 */
[----:B--2---:R-:W-:Y:S01]  /*12640*/  IMAD R2, R2, R0, RZ ;  /* 0x0000000002027224 */ /* 0x004fe200078e02ff */
[----:B------:R2:W-:Y:S01]  /*12650*/  STS [R15+0x2400], R106 ;  /* 0x0024006a0f007388 */ /* 0x0005e20000000800 */
[----:B-1----:R-:W-:Y:S02]  /*12660*/  @P5 FMUL.FTZ R6, R6, 0.69314718246459960938 ;  /* 0x3f31721806065820 */ /* 0x002fe40000410000 */
[----:B----4-:R-:W-:Y:S01]  /*12670*/  @P4 FMUL.FTZ R5, R5, 0.69314718246459960938 ;  /* 0x3f31721805054820 */ /* 0x010fe20000410000 */
[----:B------:R-:W-:Y:S02]  /*12680*/  SHF.L.U32 R2, R2, 0x7, RZ ;  /* 0x0000000702027819 */ /* 0x000fe400000006ff */
[----:B------:R-:W-:-:S02]  /*12690*/  IADD3 R17, R18, R17, RZ ;  /* 0x0000001112117210 */ /* 0x000fc40007ffe0ff */
[----:B------:R-:W-:Y:S01]  /*126a0*/  IADD3 R18, R18, R15, RZ ;  /* 0x0000000f12127210 */ /* 0x000fe20007ffe0ff */
[----:B-----5:R-:W-:Y:S02]  /*126b0*/  @!P0 IMAD.WIDE.U32 R48, R9, c[0x0][0x1e0], RZ ;  /* 0x0000780009308a25 */ /* 0x020fe400078e00ff */
[----:B------:R-:W-:Y:S03]  /*126c0*/  STS [R17], R100 ;  /* 0x0000006411007388 */ /* 0x000fe60000000800 */
[----:B------:R-:W-:Y:S01]  /*126d0*/  @!P0 MOV R8, R48 ;  /* 0x0000003000088202 */ /* 0x000fe20000000f00 */
[----:B------:R-:W-:Y:S01]  /*126e0*/  STS [R17+0x400], R102 ;  /* 0x0004006611007388 */ /* 0x000fe20000000800 */
[----:B--2---:R-:W-:-:S03]  /*126f0*/  @!P2 MOV R15, c[0x0][0x214] ;  /* 0x00008500000faa02 */ /* 0x004fc60000000f00 */
[----:B------:R-:W-:Y:S01]  /*12700*/  STS [R18], R14 ;  /* 0x0000000e12007388 */ /* 0x000fe20000000800 */
[----:B------:R-:W-:-:S03]  /*12710*/  @!P2 SEL R10, R15, c[0x0][0x234], !P1 ;  /* 0x00008d000f0aaa07 */ /* 0x000fc60004800000 */
[----:B------:R1:W-:Y:S01]  /*12720*/  STS [R19], R13 ;  /* 0x0000000d13007388 */ /* 0x0003e20000000800 */
[----:B------:R-:W-:-:S03]  /*12730*/  ISETP.NE.AND P1, PT, R20, RZ, PT ;  /* 0x000000ff1400720c */ /* 0x000fc60003f25270 */
[----:B------:R2:W-:Y:S01]  /*12740*/  STS [R17+0x2000], R88 ;  /* 0x0020005811007388 */ /* 0x0005e20000000800 */
[----:B------:R-:W-:Y:S01]  /*12750*/  ISETP.EQ.AND P1, PT, R11, RZ, P1 ;  /* 0x000000ff0b00720c */ /* 0x000fe20000f22270 */
[----:B------:R-:W-:Y:S02]  /*12760*/  @!P2 IMAD R44, R10, c[0x0][0x1c0], RZ ;  /* 0x000070000a2caa24 */ /* 0x000fe400078e02ff */
[----:B------:R2:W-:Y:S02]  /*12770*/  STS [R17+0x2400], R90 ;  /* 0x0024005a11007388 */ /* 0x0005e40000000800 */
[C---:B------:R-:W-:Y:S02]  /*12780*/  IMAD R44, R9.reuse, R44, RZ ;  /* 0x0000002c092c7224 */ /* 0x040fe400078e02ff */
[----:B------:R2:W-:Y:S03]  /*12790*/  STS [R18+0x2000], R92 ;  /* 0x0020005c12007388 */ /* 0x0005e60000000800 */
[----:B------:R-:W-:Y:S01]  /*127a0*/  SEL R44, R44, RZ, !P1 ;  /* 0x000000ff2c2c7207 */ /* 0x000fe20004800000 */
[----:B------:R2:W-:Y:S02]  /*127b0*/  STS [R19+0x2000], R12 ;  /* 0x0020000c13007388 */ /* 0x0005e40000000800 */
[----:B------:R-:W-:Y:S01]  /*127c0*/  @P1 IMAD R48, R9, c[0x0][0x214], RZ ;  /* 0x0000850009301a24 */ /* 0x000fe200078e02ff */
[----:B------:R-:W-:Y:S01]  /*127d0*/  @!P1 CS2R R50, SRZ ;  /* 0x0000000000329805 */ /* 0x000fe2000001ff00 */
[----:B------:R-:W-:Y:S03]  /*127e0*/  BAR.SYNC.DEFER_BLOCKING 0x0 ;  /* 0x0000000000007b1d */ /* 0x000fe60000010000 */
[----:B------:R-:W-:-:S02]  /*127f0*/  @P1 SEL R48, R48, R196, !P0 ;  /* 0x000000c430301207 */ /* 0x000fc40004000000 */
[----:B-1----:R-:W-:Y:S01]  /*12800*/  @!P0 SHF.R.S32.HI R13, RZ, 0x1f, R9 ;  /* 0x0000001fff0d8819 */ /* 0x002fe20000011409 */
[----:B------:R-:W1:Y:S01]  /*12810*/  S2R R11, SR_CTAID.Z ;  /* 0x00000000000b7919 */ /* 0x000e620000002700 */
[----:B------:R-:W-:Y:S02]  /*12820*/  @P1 MOV R50, R48 ;  /* 0x0000003000321202 */ /* 0x000fe40000000f00 */
[----:B------:R-:W-:Y:S01]  /*12830*/  @P1 SHF.R.S32.HI R51, RZ, 0x1f, R48 ;  /* 0x0000001fff331819 */ /* 0x000fe20000011430 */
[----:B------:R-:W-:-:S04]  /*12840*/  @!P0 IMAD R13, R13, c[0x0][0x1e0], RZ ;  /* 0x000078000d0d8a24 */ /* 0x000fc800078e02ff */
[----:B------:R-:W-:Y:S01]  /*12850*/  @!P0 IMAD R47, R9, c[0x0][0x1e4], R13 ;  /* 0x00007900092f8a24 */ /* 0x000fe200078e020d */
[----:B------:R-:W-:Y:S01]  /*12860*/  MOV R9, 0x7f800000 ;  /* 0x7f80000000097802 */ /* 0x000fe20000000f00 */
[----:B------:R-:W-:Y:S01]  /*12870*/  @P6 FFMA.FTZ R9, R136, c[0x0][0x238], R45 ;  /* 0x00008e0088096a23 */ /* 0x000fe2000001002d */
[----:B------:R-:W-:Y:S02]  /*12880*/  MOV R45, 0x7f800000 ;  /* 0x7f800000002d7802 */ /* 0x000fe40000000f00 */
[----:B------:R-:W-:Y:S01]  /*12890*/  @!P0 IADD3 R7, R49, R47, RZ ;  /* 0x0000002f31078210 */ /* 0x000fe20007ffe0ff */
[----:B------:R-:W-:Y:S01]  /*128a0*/  @P3 FMUL.FTZ R47, R4, 0.69314718246459960938 ;  /* 0x3f317218042f3820 */ /* 0x000fe20000410000 */
[----:B------:R-:W-:Y:S02]  /*128b0*/  LOP3.LUT P0, RZ, R46, 0x3, RZ, 0xc0, !PT ;  /* 0x000000032eff7812 */ /* 0x000fe4000780c0ff */
[----:B------:R-:W-:Y:S01]  /*128c0*/  MOV R46, 0x7f800000 ;  /* 0x7f800000002e7802 */ /* 0x000fe20000000f00 */
[----:B------:R2:W3:Y:S01]  /*128d0*/  LDS.128 R36, [R204] ;  /* 0x00000000cc247984 */ /* 0x0004e20000000c00 */
[----:B------:R-:W-:-:S02]  /*128e0*/  @P5 FFMA.FTZ R46, R135, c[0x0][0x238], R6 ;  /* 0x00008e00872e5a23 */ /* 0x000fc40000010006 */
[----:B------:R-:W-:Y:S01]  /*128f0*/  @P3 FFMA.FTZ R45, R133, c[0x0][0x238], R47 ;  /* 0x00008e00852d3a23 */ /* 0x000fe2000001002f */
[----:B------:R2:W4:Y:S01]  /*12900*/  LDS.128 R32, [R204+0x800] ;  /* 0x00080000cc207984 */ /* 0x0005220000000c00 */
[----:B-1----:R-:W-:Y:S01]  /*12910*/  IMAD R44, R11, R10, R44 ;  /* 0x0000000a0b2c7224 */ /* 0x002fe200078e022c */
[----:B------:R-:W-:Y:S02]  /*12920*/  MOV R10, 0x7f800000 ;  /* 0x7f800000000a7802 */ /* 0x000fe40000000f00 */
[----:B------:R2:W1:Y:S01]  /*12930*/  LDS.128 R28, [R204+0x1000] ;  /* 0x00100000cc1c7984 */ /* 0x0004620000000c00 */
[----:B------:R-:W-:Y:S01]  /*12940*/  @P4 FFMA.FTZ R10, R134, c[0x0][0x238], R5 ;  /* 0x00008e00860a4a23 */ /* 0x000fe20000010005 */
[----:B------:R-:W-:Y:S02]  /*12950*/  IADD3 R4, P2, P1, R2, R50, R44 ;  /* 0x0000003202047210 */ /* 0x000fe4000795e02c */
[----:B------:R2:W1:Y:S01]  /*12960*/  LDS.128 R24, [R204+0x1800] ;  /* 0x00180000cc187984 */ /* 0x0004620000000c00 */
[----:B------:R-:W-:-:S02]  /*12970*/  SHF.R.S32.HI R2, RZ, 0x1f, R2 ;  /* 0x0000001fff027819 */ /* 0x000fc40000011402 */
[----:B------:R-:W-:Y:S01]  /*12980*/  SHF.R.S32.HI R44, RZ, 0x1f, R44 ;  /* 0x0000001fff2c7819 */ /* 0x000fe2000001142c */
[----:B------:R2:W1:Y:S03]  /*12990*/  LDS.128 R20, [R204+0x2000] ;  /* 0x00200000cc147984 */ /* 0x0004660000000c00 */
[----:B------:R-:W-:Y:S01]  /*129a0*/  IADD3.X R2, R2, R51, R44, P2, P1 ;  /* 0x0000003302027210 */ /* 0x000fe200017e242c */
[----:B------:R2:W1:Y:S04]  /*129b0*/  LDS.128 R16, [R204+0x2800] ;  /* 0x00280000cc107984 */ /* 0x0004680000000c00 */
[----:B------:R2:W1:Y:S04]  /*129c0*/  LDS.128 R12, [R204+0x3000] ;  /* 0x00300000cc0c7984 */ /* 0x0004680000000c00 */
        /* <DEDUP_REMOVED lines=38> */
.L_x_626:
[----:B------:R-:W-:Y:S05]  /*12c30*/  BSYNC B0 ;  /* 0x0000000000007941 */ /* 0x000fea0003800000 */
.L_x_625:
[----:B------:R-:W-:Y:S01]  /*12c40*/  IADD3 R4, P0, R210, R8, RZ ;  /* 0x00000008d2047210 */ /* 0x000fe20007f1e0ff */
[----:B------:R-:W-:Y:S01]  /*12c50*/  BSSY B0, `(.L_x_627) ;  /* 0x0000011000007945 */ /* 0x000fe20003800000 */
[----:B------:R-:W-:-:S02]  /*12c60*/  SHF.R.S32.HI R0, RZ, 0x1f, R11 ;  /* 0x0000001fff007819 */ /* 0x000fc4000001140b */
[----:B------:R-:W-:Y:S02]  /*12c70*/  IADD3.X R5, R211, R7, RZ, P0, !PT ;  /* 0x00000007d3057210 */ /* 0x000fe400007fe4ff */
[----:B------:R-:W-:Y:S01]  /*12c80*/  ISETP.GE.AND P0, PT, R214, R195, PT ;  /* 0x000000c3d600720c */ /* 0x000fe20003f06270 */
[----:B------:R-:W-:Y:S02]  /*12c90*/  IMAD R0, R0, c[0x0][0x1f0], RZ ;  /* 0x00007c0000007a24 */ /* 0x000fe400078e02ff */
[----:B------:R-:W-:-:S04]  /*12ca0*/  IMAD.WIDE.U32 R4, R11, c[0x0][0x1f0], R4 ;  /* 0x00007c000b047a25 */ /* 0x000fc800078e0004 */
[----:B------:R-:W-:-:S05]  /*12cb0*/  IMAD R0, R11, c[0x0][0x1f4], R0 ;  /* 0x00007d000b007a24 */ /* 0x000fca00078e0200 */
[----:B------:R-:W-:Y:S01]  /*12cc0*/  IADD3 R7, R5, R0, RZ ;  /* 0x0000000005077210 */ /* 0x000fe20007ffe0ff */
[----:B------:R-:W-:Y:S05]  /*12cd0*/  @P0 BRA `(.L_x_628) ;  /* 0x0000008000000947 */ /* 0x000fea0003800000 */
[----:B------:R-:W-:Y:S01]  /*12ce0*/  MOV R6, R4 ;  /* 0x0000000400067202 */ /* 0x000fe20000000f00 */
[----:B------:R-:W-:-:S04]  /*12cf0*/  IMAD R0, R213, c[0x0][0x1e8], RZ ;  /* 0x00007a00d5007a24 */ /* 0x000fc800078e02ff */
[----:B------:R-:W-:-:S04]  /*12d00*/  IMAD.WIDE.U32 R2, R212, c[0x0][0x1e8], R6 ;  /* 0x00007a00d4027a25 */ /* 0x000fc800078e0006 */
[----:B------:R-:W-:Y:S01]  /*12d10*/  IMAD R0, R212, c[0x0][0x1ec], R0 ;  /* 0x00007b00d4007a24 */ /* 0x000fe200078e0200 */
[----:B------:R-:W-:-:S04]  /*12d20*/  LEA R8, P0, R2, c[0x0][0x1d0], 0x1 ;  /* 0x0000740002087a11 */ /* 0x000fc800078008ff */
[----:B------:R-:W-:-:S04]  /*12d30*/  IADD3 R0, R3, R0, RZ ;  /* 0x0000000003007210 */ /* 0x000fc80007ffe0ff */
[----:B--2---:R-:W-:-:S05]  /*12d40*/  LEA.HI.X R9, R2, c[0x0][0x1d4], R0, 0x1, P0 ;  /* 0x0000750002097a11 */ /* 0x004fca00000f0c00 */
[----:B---3--:R2:W-:Y:S02]  /*12d50*/  STG.E.128 [R8.64], R36 ;  /* 0x0000002408007986 */ /* 0x0085e4000c101d18 */
.L_x_628:
[----:B------:R-:W-:Y:S05]  /*12d60*/  BSYNC B0 ;  /* 0x0000000000007941 */ /* 0x000fea0003800000 */
.L_x_627:
[----:B------:R-:W-:Y:S01]  /*12d70*/  ISETP.GE.AND P0, PT, R203, R195, PT ;  /* 0x000000c3cb00720c */ /* 0x000fe20003f06270 */
[----:B------:R-:W-:-:S12]  /*12d80*/  BSSY B0, `(.L_x_629) ;  /* 0x000000d000007945 */ /* 0x000fd80003800000 */
[----:B------:R-:W-:Y:S05]  /*12d90*/  @P0 BRA `(.L_x_630) ;  /* 0x000000b000000947 */ /* 0x000fea0003800000 */
[----:B------:R-:W-:Y:S01]  /*12da0*/  IADD3 R2, P0, R212, 0x10, RZ ;  /* 0x00000010d4027810 */ /* 0x000fe20007f1e0ff */
[----:B--2---:R-:W-:Y:S01]  /*12db0*/  IMAD.MOV.U32 R8, RZ, RZ, R4 ;  /* 0x000000ffff087224 */ /* 0x004fe200078e0004 */
        /* <DEDUP_REMOVED lines=8> */
[----:B----4-:R2:W-:Y:S02]  /*12e40*/  STG.E.128 [R2.64], R32 ;  /* 0x0000002002007986 */ /* 0x0105e4000c101d18 */
.L_x_630:
[----:B------:R-:W-:Y:S05]  /*12e50*/  BSYNC B0 ;  /* 0x0000000000007941 */ /* 0x000fea0003800000 */
.L_x_629:
[----:B------:R-:W-:Y:S01]  /*12e60*/  ISETP.GE.AND P0, PT, R202, R195, PT ;  /* 0x000000c3ca00720c */ /* 0x000fe20003f06270 */
        /* <DEDUP_REMOVED lines=13> */
.L_x_632:
[----:B------:R-:W-:Y:S05]  /*12f40*/  BSYNC B0 ;  /* 0x0000000000007941 */ /* 0x000fea0003800000 */
.L_x_631:
[----:B------:R-:W-:Y:S01]  /*12f50*/  ISETP.GE.AND P0, PT, R201, R195, PT ;  /* 0x000000c3c900720c */ /* 0x000fe20003f06270 */
        /* <DEDUP_REMOVED lines=13> */
.L_x_634:
[----:B------:R-:W-:Y:S05]  /*13030*/  BSYNC B0 ;  /* 0x0000000000007941 */ /* 0x000fea0003800000 */
.L_x_633:
        /* <DEDUP_REMOVED lines=14> */
.L_x_636:
[----:B------:R-:W-:Y:S05]  /*13120*/  BSYNC B0 ;  /* 0x0000000000007941 */ /* 0x000fea0003800000 */
.L_x_635:
        /* <DEDUP_REMOVED lines=14> */
.L_x_638:
[----:B------:R-:W-:Y:S05]  /*13210*/  BSYNC B0 ;  /* 0x0000000000007941 */ /* 0x000fea0003800000 */
.L_x_637:
        /* <DEDUP_REMOVED lines=14> */
.L_x_640:
[----:B------:R-:W-:Y:S05]  /*13300*/  BSYNC B0 ;  /* 0x0000000000007941 */ /* 0x000fea0003800000 */
.L_x_639:
[----:B------:R-:W-:-:S13]  /*13310*/  ISETP.GE.AND P0, PT, R197, R195, PT ;  /* 0x000000c3c500720c */ /* 0x000fda0003f06270 */
[----:B------:R-:W-:Y:S05]  /*13320*/  @P0 EXIT ;  /* 0x000000000000094d */ /* 0x000fea0003800000 */
[----:B------:R-:W-:Y:S01]  /*13330*/  IADD3 R0, P0, R212, 0x70, RZ ;  /* 0x00000070d4007810 */ /* 0x000fe20007f1e0ff */
[----:B-12---:R-:W-:Y:S01]  /*13340*/  IMAD.MOV.U32 R2, RZ, RZ, R4 ;  /* 0x000000ffff027224 */ /* 0x006fe200078e0004 */
        /* <DEDUP_REMOVED lines=8> */
[----:B------:R-:W-:Y:S01]  /*133d0*/  STG.E.128 [R4.64], R40 ;  /* 0x0000002804007986 */ /* 0x000fe2000c101d18 */
[----:B------:R-:W-:Y:S05]  /*133e0*/  EXIT ;  /* 0x000000000000794d */ /* 0x000fea0003800000 */
.L_x_613:
[----:B------:R-:W1:Y:S01]  /*133f0*/  LDC.U8 R2, c[0x0][0x329] ;  /* 0x0000ca40ff027b82 */ /* 0x000e620000000000 */
[----:B------:R-:W-:Y:S01]  /*13400*/  ISETP.NE.AND P4, PT, R196, -0x1, PT ;  /* 0xffffffffc400780c */ /* 0x000fe20003f85270 */
[----:B------:R-:W-:Y:S01]  /*13410*/  ULDC.64 UR4, c[0x0][0x118] ;  /* 0x0000460000047ab9 */ /* 0x000fe20000000a00 */
[----:B------:R-:W-:Y:S01]  /*13420*/  IADD3 R125, -R127, R125, RZ ;  /* 0x0000007d7f7d7210 */ /* 0x000fe20007ffe1ff */
[----:B------:R-:W-:Y:S01]  /*13430*/  BSSY B0, `(.L_x_641) ;  /* 0x000003c000007945 */ /* 0x000fe20003800000 */
[----:B------:R-:W-:-:S03]  /*13440*/  SHF.R.S32.HI R16, RZ, 0x1f, R18 ;  /* 0x0000001fff107819 */ /* 0x000fc60000011412 */
[----:B------:R-:W2:Y:S02]  /*13450*/  LDC.U8 R5, c[0x0][0x328] ;  /* 0x0000ca00ff057b82 */ /* 0x000ea40000000000 */
[----:B------:R-:W-:-:S04]  /*13460*/  IMAD R16, R16, c[0x0][0x1f0], RZ ;  /* 0x00007c0010107a24 */ /* 0x000fc800078e02ff */
[----:B------:R-:W-:-:S04]  /*13470*/  @P4 IMAD.WIDE.U32 R8, R196, c[0x0][0x1e8], RZ ;  /* 0x00007a00c4084a25 */ /* 0x000fc800078e00ff */
[----:B------:R-:W-:Y:S01]  /*13480*/  @P4 IMAD.MOV.U32 R4, RZ, RZ, R8 ;  /* 0x000000ffff044224 */ /* 0x000fe200078e0008 */
[----:B------:R-:W-:Y:S01]  /*13490*/  @!P4 SHF.R.S32.HI R8, RZ, 0x1f, R3 ;  /* 0x0000001fff08c819 */ /* 0x000fe20000011403 */
[----:B------:R-:W-:Y:S01]  /*134a0*/  @!P4 IMAD.WIDE.U32 R10, R3, c[0x0][0x1e0], RZ ;  /* 0x00007800030aca25 */ /* 0x000fe200078e00ff */
[----:B-1----:R-:W-:-:S03]  /*134b0*/  ISETP.NE.AND P3, PT, R2, RZ, PT ;  /* 0x000000ff0200720c */ /* 0x002fc60003f65270 */
[----:B------:R-:W-:Y:S02]  /*134c0*/  @!P4 IMAD R8, R8, c[0x0][0x1e0], RZ ;  /* 0x000078000808ca24 */ /* 0x000fe400078e02ff */
[----:B------:R-:W-:Y:S02]  /*134d0*/  @!P4 IMAD.MOV.U32 R4, RZ, RZ, R10 ;  /* 0x000000ffff04c224 */ /* 0x000fe400078e000a */
[----:B------:R-:W-:Y:S02]  /*134e0*/  @!P4 IMAD R8, R3, c[0x0][0x1e4], R8 ;  /* 0x000079000308ca24 */ /* 0x000fe400078e0208 */
[----:B------:R-:W-:Y:S01]  /*134f0*/  @P4 IMAD R0, R196, c[0x0][0x1ec], R9 ;  /* 0x00007b00c4004a24 */ /* 0x000fe200078e0209 */
[----:B--2---:R-:W-:Y:S01]  /*13500*/  ISETP.NE.AND P2, PT, R5, RZ, PT ;  /* 0x000000ff0500720c */ /* 0x004fe20003f45270 */
[----:B------:R-:W-:Y:S02]  /*13510*/  @!P4 IMAD.IADD R0, R11, 0x1, R8 ;  /* 0x000000010b00c824 */ /* 0x000fe400078e0208 */
[----:B------:R-:W-:Y:S01]  /*13520*/  IMAD R16, R18, c[0x0][0x1f4], R16 ;  /* 0x00007d0012107a24 */ /* 0x000fe200078e0210 */
[----:B------:R-:W-:Y:S01]  /*13530*/  ISETP.EQ.AND P2, PT, R2, RZ, P2 ;  /* 0x000000ff0200720c */ /* 0x000fe20001742270 */
[----:B------:R-:W-:Y:S01]  /*13540*/  @P3 IMAD.MOV.U32 R6, RZ, RZ, c[0x0][0x210] ;  /* 0x00008400ff063624 */ /* 0x000fe200078e00ff */
[----:B------:R-:W-:Y:S01]  /*13550*/  LEA.HI R2, R7, R126, RZ, 0x3 ;  /* 0x0000007e07027211 */ /* 0x000fe200078f18ff */
[----:B------:R-:W-:Y:S01]  /*13560*/  @!P3 IMAD.MOV.U32 R7, RZ, RZ, c[0x0][0x214] ;  /* 0x00008500ff07b624 */ /* 0x000fe200078e00ff */
[----:B------:R-:W-:Y:S01]  /*13570*/  @!P3 ISETP.NE.AND P1, PT, R5, RZ, PT ;  /* 0x000000ff0500b20c */ /* 0x000fe20003f25270 */
[----:B------:R-:W-:Y:S01]  /*13580*/  @P3 IMAD R6, R6, c[0x0][0x214], RZ ;  /* 0x0000850006063a24 */ /* 0x000fe200078e02ff */
[----:B------:R-:W-:-:S02]  /*13590*/  ISETP.NE.OR P0, PT, R196, -0x1, !P2 ;  /* 0xffffffffc400780c */ /* 0x000fc40005705670 */
[----:B------:R-:W-:Y:S02]  /*135a0*/  LOP3.LUT R5, R2, 0x1ffffff8, RZ, 0xc0, !PT ;  /* 0x1ffffff802057812 */ /* 0x000fe400078ec0ff */
[----:B------:R-:W-:Y:S02]  /*135b0*/  @!P3 SEL R6, R7, c[0x0][0x234], !P1 ;  /* 0x00008d000706ba07 */ /* 0x000fe40004800000 */
[----:B------:R-:W-:Y:S01]  /*135c0*/  IADD3 R5, -R5, R126, RZ ;  /* 0x0000007e05057210 */ /* 0x000fe20007ffe1ff */
[----:B------:R-:W-:Y:S01]  /*135d0*/  @!P2 CS2R R8, SRZ ;  /* 0x000000000008a805 */ /* 0x000fe2000001ff00 */
[----:B------:R-:W-:Y:S01]  /*135e0*/  @P3 MOV R7, 0x1 ;  /* 0x0000000100073802 */ /* 0x000fe20000000f00 */
[----:B------:R-:W-:Y:S01]  /*135f0*/  @!P3 IMAD R7, R6, c[0x0][0x1c0], RZ ;  /* 0x000070000607ba24 */ /* 0x000fe200078e02ff */
[----:B------:R-:W-:Y:S01]  /*13600*/  SHF.R.S32.HI R2, RZ, 0x3, R2 ;  /* 0x00000003ff027819 */ /* 0x000fe20000011402 */
[----:B------:R-:W-:Y:S02]  /*13610*/  IMAD.SHL.U32 R5, R5, 0x8, RZ ;  /* 0x0000000805057824 */ /* 0x000fe400078e00ff */
[----:B------:R-:W-:-:S02]  /*13620*/  @!P0 IMAD R196, R3, c[0x0][0x214], RZ ;  /* 0x0000850003c48a24 */ /* 0x000fc400078e02ff */
[----:B------:R-:W-:Y:S01]  /*13630*/  IMAD R3, R3, R7, RZ ;  /* 0x0000000703037224 */ /* 0x000fe200078e02ff */
[C---:B------:R-:W-:Y:S01]  /*13640*/  IADD3 R4, P1, R5.reuse, R4, RZ ;  /* 0x0000000405047210 */ /* 0x040fe20007f3e0ff */
[--C-:B------:R-:W-:Y:S01]  /*13650*/  @P2 IMAD.MOV.U32 R8, RZ, RZ, R196.reuse ;  /* 0x000000ffff082224 */ /* 0x100fe200078e00c4 */
[----:B------:R-:W-:Y:S02]  /*13660*/  @P2 SHF.R.S32.HI R9, RZ, 0x1f, R196 ;  /* 0x0000001fff092819 */ /* 0x000fe400000114c4 */
[----:B------:R-:W-:Y:S01]  /*13670*/  LEA.HI.X.SX32 R5, R5, R0, 0x1, P1 ;  /* 0x0000000005057211 */ /* 0x000fe200008f0eff */
[----:B------:R-:W-:Y:S01]  /*13680*/  @P3 IMAD.MOV.U32 R0, RZ, RZ, c[0x0][0x210] ;  /* 0x00008400ff003624 */ /* 0x000fe200078e00ff */
[----:B------:R-:W-:Y:S01]  /*13690*/  SEL R3, R3, RZ, !P2 ;  /* 0x000000ff03037207 */ /* 0x000fe20005000000 */
[----:B------:R-:W-:Y:S01]  /*136a0*/  @!P3 IMAD.MOV.U32 R0, RZ, RZ, 0x1 ;  /* 0x00000001ff00b424 */ /* 0x000fe200078e00ff */
[----:B------:R-:W-:Y:S01]  /*136b0*/  ISETP.GE.AND P2, PT, R2, R125, PT ;  /* 0x0000007d0200720c */ /* 0x000fe20003f46270 */
[----:B------:R-:W-:-:S04]  /*136c0*/  IMAD.WIDE.U32 R4, R18, c[0x0][0x1f0], R4 ;  /* 0x00007c0012047a25 */ /* 0x000fc800078e0004 */
[----:B------:R-:W-:Y:S01]  /*136d0*/  IMAD R127, R127, R0, RZ ;  /* 0x000000007f7f7224 */ /* 0x000fe200078e02ff */
[----:B------:R-:W-:Y:S01]  /*136e0*/  IADD3 R17, R16, R5, RZ ;  /* 0x0000000510117210 */ /* 0x000fe20007ffe0ff */
[----:B------:R-:W-:Y:S01]  /*136f0*/  IMAD R7, R18, R6, R3 ;  /* 0x0000000612077224 */ /* 0x000fe200078e0203 */
[--C-:B------:R-:W-:Y:S02]  /*13700*/  SHF.R.S32.HI R3, RZ, 0x1f, R2.reuse ;  /* 0x0000001fff037819 */ /* 0x100fe40000011402 */
[----:B------:R-:W-:Y:S02]  /*13710*/  SHF.R.S32.HI R15, RZ, 0x1f, R127 ;  /* 0x0000001fff0f7819 */ /* 0x000fe4000001147f */
[----:B------:R-:W-:Y:S01]  /*13720*/  IADD3 R6, P1, P0, R127, R8, R7 ;  /* 0x000000087f067210 */ /* 0x000fe2000783e007 */
[----:B------:R-:W-:Y:S01]  /*13730*/  IMAD.WIDE R18, R123, 0x80, R2 ;  /* 0x000000807b127825 */ /* 0x000fe200078e0202 */
[----:B------:R-:W-:-:S04]  /*13740*/  SHF.R.S32.HI R7, RZ, 0x1f, R7 ;  /* 0x0000001fff077819 */ /* 0x000fc80000011407 */
        /* <DEDUP_REMOVED lines=10> */
.L_x_642:
[----:B------:R-:W-:Y:S05]  /*137f0*/  BSYNC B0 ;  /* 0x0000000000007941 */ /* 0x000fea0003800000 */
.L_x_641:
[----:B------:R-:W-:Y:S01]  /*13800*/  IADD3 R14, R2, 0x10, RZ ;  /* 0x00000010020e7810 */ /* 0x000fe20007ffe0ff */
[----:B------:R-:W-:Y:S03]  /*13810*/  BSSY B0, `(.L_x_643) ;  /* 0x000000e000007945 */ /* 0x000fe60003800000 */
[----:B------:R-:W-:-:S13]  /*13820*/  ISETP.GE.AND P0, PT, R14, R125, PT ;  /* 0x0000007d0e00720c */ /* 0x000fda0003f06270 */
[----:B------:R-:W-:Y:S05]  /*13830*/  @P0 BRA `(.L_x_644) ;  /* 0x000000b000000947 */ /* 0x000fea0003800000 */
[----:B------:R-:W-:Y:S01]  /*13840*/  IADD3 R8, P0, R18, 0x10, RZ ;  /* 0x0000001012087810 */ /* 0x000fe20007f1e0ff */
[----:B-1----:R-:W-:Y:S01]  /*13850*/  IMAD.MOV.U32 R10, RZ, RZ, R4 ;  /* 0x000000ffff0a7224 */ /* 0x002fe200078e0004 */
        /* <DEDUP_REMOVED lines=8> */
[----:B------:R1:W-:Y:S02]  /*138e0*/  STG.E.128 [R8.64], RZ ;  /* 0x000000ff08007986 */ /* 0x0003e4000c101d04 */
.L_x_644:
[----:B------:R-:W-:Y:S05]  /*138f0*/  BSYNC B0 ;  /* 0x0000000000007941 */ /* 0x000fea0003800000 */
.L_x_643:
[----:B------:R-:W-:Y:S01]  /*13900*/  IADD3 R13, R2, 0x20, RZ ;  /* 0x00000020020d7810 */ /* 0x000fe20007ffe0ff */
[----:B------:R-:W-:Y:S03]  /*13910*/  BSSY B0, `(.L_x_645) ;  /* 0x000000e000007945 */ /* 0x000fe60003800000 */
[----:B------:R-:W-:-:S13]  /*13920*/  ISETP.GE.AND P0, PT, R13, R125, PT ;  /* 0x0000007d0d00720c */ /* 0x000fda0003f06270 */
[----:B------:R-:W-:Y:S05]  /*13930*/  @P0 BRA `(.L_x_646) ;  /* 0x000000b000000947 */ /* 0x000fea0003800000 */
[----:B-1----:R-:W-:Y:S01]  /*13940*/  IADD3 R8, P0, R18, 0x20, RZ ;  /* 0x0000002012087810 */ /* 0x002fe20007f1e0ff */
        /* <DEDUP_REMOVED lines=10> */
.L_x_646:
[----:B------:R-:W-:Y:S05]  /*139f0*/  BSYNC B0 ;  /* 0x0000000000007941 */ /* 0x000fea0003800000 */
.L_x_645:
        /* <DEDUP_REMOVED lines=15> */
.L_x_648:
[----:B------:R-:W-:Y:S05]  /*13af0*/  BSYNC B0 ;  /* 0x0000000000007941 */ /* 0x000fea0003800000 */
.L_x_647:
[----:B-1----:R-:W-:Y:S01]  /*13b00*/  IADD3 R11, R2, 0x40, RZ ;  /* 0x00000040020b7810 */ /* 0x002fe20007ffe0ff */
[----:B------:R-:W-:Y:S03]  /*13b10*/  BSSY B0, `(.L_x_649) ;  /* 0x000000e000007945 */ /* 0x000fe60003800000 */
[----:B------:R-:W-:-:S13]  /*13b20*/  ISETP.GE.AND P0, PT, R11, R125, PT ;  /* 0x0000007d0b00720c */ /* 0x000fda0003f06270 */
        /* <DEDUP_REMOVED lines=12> */
.L_x_650:
[----:B------:R-:W-:Y:S05]  /*13bf0*/  BSYNC B0 ;  /* 0x0000000000007941 */ /* 0x000fea0003800000 */
.L_x_649:
        /* <DEDUP_REMOVED lines=15> */
.L_x_652:
[----:B------:R-:W-:Y:S05]  /*13cf0*/  BSYNC B0 ;  /* 0x0000000000007941 */ /* 0x000fea0003800000 */
.L_x_651:
        /* <DEDUP_REMOVED lines=15> */
.L_x_654:
[----:B------:R-:W-:Y:S05]  /*13df0*/  BSYNC B0 ;  /* 0x0000000000007941 */ /* 0x000fea0003800000 */
.L_x_653:
[----:B------:R-:W-:Y:S01]  /*13e00*/  IADD3 R8, R2, 0x70, RZ ;  /* 0x0000007002087810 */ /* 0x000fe20007ffe0ff */
[----:B------:R-:W-:Y:S03]  /*13e10*/  BSSY B0, `(.L_x_655) ;  /* 0x000000d000007945 */ /* 0x000fe60003800000 */
[----:B------:R-:W-:-:S13]  /*13e20*/  ISETP.GE.AND P0, PT, R8, R125, PT ;  /* 0x0000007d0800720c */ /* 0x000fda0003f06270 */
        /* <DEDUP_REMOVED lines=10> */
[----:B------:R2:W-:Y:S02]  /*13ed0*/  STG.E.128 [R4.64], RZ ;  /* 0x000000ff04007986 */ /* 0x0005e4000c101d04 */
.L_x_656:
[----:B------:R-:W-:Y:S05]  /*13ee0*/  BSYNC B0 ;  /* 0x0000000000007941 */ /* 0x000fea0003800000 */
.L_x_655:
[----:B------:R-:W-:-:S04]  /*13ef0*/  LOP3.LUT P6, RZ, R126, 0x7, RZ, 0xc0, !PT ;  /* 0x000000077eff7812 */ /* 0x000fc800078cc0ff */
[-C--:B------:R-:W-:Y:S02]  /*13f00*/  ISETP.GE.OR P2, PT, R2, R125.reuse, P6 ;  /* 0x0000007d0200720c */ /* 0x080fe40003746670 */
[-C--:B------:R-:W-:Y:S02]  /*13f10*/  ISETP.GE.OR P1, PT, R14, R125.reuse, P6 ;  /* 0x0000007d0e00720c */ /* 0x080fe40003726670 */
[-C--:B------:R-:W-:Y:S02]  /*13f20*/  ISETP.GE.OR P5, PT, R13, R125.reuse, P6 ;  /* 0x0000007d0d00720c */ /* 0x080fe400037a6670 */
[-C--:B------:R-:W-:Y:S02]  /*13f30*/  ISETP.GE.OR P4, PT, R12, R125.reuse, P6 ;  /* 0x0000007d0c00720c */ /* 0x080fe40003786670 */
[----:B------:R-:W-:-:S05]  /*13f40*/  ISETP.GE.OR P3, PT, R11, R125, P6 ;  /* 0x0000007d0b00720c */ /* 0x000fca0003766670 */
[-C--:B------:R-:W-:Y:S02]  /*13f50*/  @!P2 IMAD R2, R2, R0.reuse, RZ ;  /* 0x000000000202a224 */ /* 0x080fe400078e02ff */
[-C--:B------:R-:W-:Y:S02]  /*13f60*/  @!P1 IMAD R14, R14, R0.reuse, RZ ;  /* 0x000000000e0e9224 */ /* 0x080fe400078e02ff */
[----:B------:R-:W-:Y:S01]  /*13f70*/  @!P5 IMAD R13, R13, R0, RZ ;  /* 0x000000000d0dd224 */ /* 0x000fe200078e02ff */
[----:B------:R-:W-:Y:S01]  /*13f80*/  @!P2 IADD3 R3, P0, R2, R6, RZ ;  /* 0x000000060203a210 */ /* 0x000fe20007f1e0ff */
[-C--:B------:R-:W-:Y:S02]  /*13f90*/  @!P4 IMAD R12, R12, R0.reuse, RZ ;  /* 0x000000000c0cc224 */ /* 0x080fe400078e02ff */
[----:B------:R-:W-:Y:S01]  /*13fa0*/  @!P3 IMAD R11, R11, R0, RZ ;  /* 0x000000000b0bb224 */ /* 0x000fe200078e02ff */
[----:B------:R-:W-:Y:S02]  /*13fb0*/  @!P2 LEA.HI.X.SX32 R2, R2, R15, 0x1, P0 ;  /* 0x0000000f0202a211 */ /* 0x000fe400000f0eff */
[----:B--2---:R-:W-:-:S04]  /*13fc0*/  @!P2 LEA R4, P0, R3, c[0x0][0x200], 0x2 ;  /* 0x000080000304aa11 */ /* 0x004fc800078010ff */
[----:B------:R-:W-:Y:S01]  /*13fd0*/  @!P2 LEA.HI.X R5, R3, c[0x0][0x204], R2, 0x2, P0 ;  /* 0x000081000305aa11 */ /* 0x000fe200000f1402 */
[----:B------:R-:W-:Y:S01]  /*13fe0*/  @!P2 IMAD.MOV.U32 R2, RZ, RZ, 0x7f800000 ;  /* 0x7f800000ff02a424 */ /* 0x000fe200078e00ff */
[----:B------:R-:W-:-:S04]  /*13ff0*/  @!P1 IADD3 R3, P0, R14, R6, RZ ;  /* 0x000000060e039210 */ /* 0x000fc80007f1e0ff */
[----:B------:R2:W-:Y:S01]  /*14000*/  @!P2 STG.E [R4.64], R2 ;  /* 0x000000020400a986 */ /* 0x0005e2000c101904 */
[-C--:B------:R-:W-:Y:S02]  /*14010*/  @!P1 LEA.HI.X.SX32 R14, R14, R15.reuse, 0x1, P0 ;  /* 0x0000000f0e0e9211 */ /* 0x080fe400000f0eff */
[----:B--2---:R-:W-:Y:S02]  /*14020*/  @!P1 LEA R4, P2, R3, c[0x0][0x200], 0x2 ;  /* 0x0000800003049a11 */ /* 0x004fe400078410ff */
[----:B------:R-:W-:Y:S02]  /*14030*/  @!P5 IADD3 R2, P0, R13, R6, RZ ;  /* 0x000000060d02d210 */ /* 0x000fe40007f1e0ff */
[----:B------:R-:W-:Y:S02]  /*14040*/  @!P1 LEA.HI.X R5, R3, c[0x0][0x204], R14, 0x2, P2 ;  /* 0x0000810003059a11 */ /* 0x000fe400010f140e */
[----:B------:R-:W-:Y:S02]  /*14050*/  @!P5 LEA.HI.X.SX32 R13, R13, R15, 0x1, P0 ;  /* 0x0000000f0d0dd211 */ /* 0x000fe400000f0eff */
[----:B------:R-:W-:-:S02]  /*14060*/  @!P5 LEA R16, P2, R2, c[0x0][0x200], 0x2 ;  /* 0x000080000210da11 */ /* 0x000fc400078410ff */
[----:B------:R-:W-:Y:S02]  /*14070*/  @!P4 IADD3 R3, P0, R12, R6, RZ ;  /* 0x000000060c03c210 */ /* 0x000fe40007f1e0ff */
[----:B------:R-:W-:Y:S01]  /*14080*/  @!P5 LEA.HI.X R17, R2, c[0x0][0x204], R13, 0x2, P2 ;  /* 0x000081000211da11 */ /* 0x000fe200010f140d */
[----:B------:R-:W-:Y:S01]  /*14090*/  @!P1 IMAD.MOV.U32 R2, RZ, RZ, 0x7f800000 ;  /* 0x7f800000ff029424 */ /* 0x000fe200078e00ff */
[----:B------:R-:W-:Y:S02]  /*140a0*/  ISETP.GE.OR P2, PT, R10, R125, P6 ;  /* 0x0000007d0a00720c */ /* 0x000fe40003746670 */
[----:B------:R-:W-:Y:S02]  /*140b0*/  @!P4 LEA.HI.X.SX32 R12, R12, R15, 0x1, P0 ;  /* 0x0000000f0c0cc211 */ /* 0x000fe400000f0eff */
[----:B------:R-:W-:Y:S01]  /*140c0*/  @!P4 LEA R18, P0, R3, c[0x0][0x200], 0x2 ;  /* 0x000080000312ca11 */ /* 0x000fe200078010ff */
[----:B------:R2:W-:Y:S01]  /*140d0*/  @!P1 STG.E [R4.64], R2 ;  /* 0x0000000204009986 */ /* 0x0005e2000c101904 */
[----:B------:R-:W-:-:S02]  /*140e0*/  ISETP.GE.OR P1, PT, R9, R125, P6 ;  /* 0x0000007d0900720c */ /* 0x000fc40003726670 */
[----:B------:R-:W-:Y:S01]  /*140f0*/  @!P4 LEA.HI.X R19, R3, c[0x0][0x204], R12, 0x2, P0 ;  /* 0x000081000313ca11 */ /* 0x000fe200000f140c */
[----:B------:R-:W-:Y:S01]  /*14100*/  @!P5 IMAD.MOV.U32 R3, RZ, RZ, 0x7f800000 ;  /* 0x7f800000ff03d424 */ /* 0x000fe200078e00ff */
[----:B------:R-:W-:-:S03]  /*14110*/  ISETP.GE.OR P6, PT, R8, R125, P6 ;  /* 0x0000007d0800720c */ /* 0x000fc600037c6670 */
[----:B------:R-:W-:Y:S01]  /*14120*/  @!P2 IMAD R10, R10, R0, RZ ;  /* 0x000000000a0aa224 */ /* 0x000fe200078e02ff */
[----:B------:R3:W-:Y:S01]  /*14130*/  @!P5 STG.E [R16.64], R3 ;  /* 0x000000031000d986 */ /* 0x0007e2000c101904 */
[----:B------:R-:W-:-:S04]  /*14140*/  @!P2 IMAD.MOV.U32 R7, RZ, RZ, 0x7f800000 ;  /* 0x7f800000ff07a424 */ /* 0x000fc800078e00ff */
[----:B------:R-:W-:Y:S01]  /*14150*/  @!P1 IMAD R9, R9, R0, RZ ;  /* 0x0000000009099224 */ /* 0x000fe200078e02ff */
[----:B--2---:R-:W-:-:S04]  /*14160*/  @!P3 IADD3 R2, P0, R11, R6, RZ ;  /* 0x000000060b02b210 */ /* 0x004fc80007f1e0ff */
[----:B------:R-:W-:Y:S02]  /*14170*/  @!P3 LEA.HI.X.SX32 R11, R11, R15, 0x1, P0 ;  /* 0x0000000f0b0bb211 */ /* 0x000fe400000f0eff */
[----:B------:R-:W-:Y:S01]  /*14180*/  @!P3 LEA R4, P0, R2, c[0x0][0x200], 0x2 ;  /* 0x000080000204ba11 */ /* 0x000fe200078010ff */
[----:B---3--:R-:W-:-:S03]  /*14190*/  @!P3 IMAD.MOV.U32 R3, RZ, RZ, 0x7f800000 ;  /* 0x7f800000ff03b424 */ /* 0x008fc600078e00ff */
[----:B------:R-:W-:Y:S02]  /*141a0*/  @!P3 LEA.HI.X R5, R2, c[0x0][0x204], R11, 0x2, P0 ;  /* 0x000081000205ba11 */ /* 0x000fe400000f140b */
        /* <DEDUP_REMOVED lines=8> */
[----:B------:R-:W-:-:S05]  /*14230*/  @!P4 IMAD.MOV.U32 R2, RZ, RZ, 0x7f800000 ;  /* 0x7f800000ff02c424 */ /* 0x000fca00078e00ff */
[----:B------:R2:W-:Y:S04]  /*14240*/  @!P4 STG.E [R18.64], R2 ;  /* 0x000000021200c986 */ /* 0x0005e8000c101904 */
[----:B------:R3:W-:Y:S04]  /*14250*/  @!P3 STG.E [R4.64], R3 ;  /* 0x000000030400b986 */ /* 0x0007e8000c101904 */
[----:B------:R3:W-:Y:S01]  /*14260*/  @!P2 STG.E [R12.64], R7 ;  /* 0x000000070c00a986 */ /* 0x0007e2000c101904 */
[----:B--2---:R-:W-:-:S05]  /*14270*/  @!P1 IMAD.MOV.U32 R2, RZ, RZ, 0x7f800000 ;  /* 0x7f800000ff029424 */ /* 0x004fca00078e00ff */
[----:B------:R3:W-:Y:S01]  /*14280*/  @!P1 STG.E [R10.64], R2 ;  /* 0x000000020a009986 */ /* 0x0007e2000c101904 */
[----:B------:R-:W-:Y:S05]  /*14290*/  @P6 EXIT ;  /* 0x000000000000694d */ /* 0x000fea0003800000 */
[----:B------:R-:W-:-:S05]  /*142a0*/  IMAD R0, R8, R0, RZ ;  /* 0x0000000008007224 */ /* 0x000fca00078e02ff */
[----:B------:R-:W-:-:S04]  /*142b0*/  IADD3 R6, P0, R0, R6, RZ ;  /* 0x0000000600067210 */ /* 0x000fc80007f1e0ff */
[----:B------:R-:W-:Y:S02]  /*142c0*/  LEA.HI.X.SX32 R0, R0, R15, 0x1, P0 ;  /* 0x0000000f00007211 */ /* 0x000fe400000f0eff */
[----:B---3--:R-:W-:-:S04]  /*142d0*/  LEA R2, P0, R6, c[0x0][0x200], 0x2 ;  /* 0x0000800006027a11 */ /* 0x008fc800078010ff */
[----:B------:R-:W-:Y:S01]  /*142e0*/  LEA.HI.X R3, R6, c[0x0][0x204], R0, 0x2, P0 ;  /* 0x0000810006037a11 */ /* 0x000fe200000f1400 */
[----:B------:R-:W-:-:S05]  /*142f0*/  IMAD.MOV.U32 R0, RZ, RZ, 0x7f800000 ;  /* 0x7f800000ff007424 */ /* 0x000fca00078e00ff */
[----:B------:R-:W-:Y:S01]  /*14300*/  STG.E [R2.64], R0 ;  /* 0x0000000002007986 */ /* 0x000fe2000c101904 */
[----:B------:R-:W-:Y:S05]  /*14310*/  EXIT ;  /* 0x000000000000794d */ /* 0x000fea0003800000 */
.L_x_657:
        /* <DEDUP_REMOVED lines=14> */
.L_x_1141:


//--------------------- .text._ZN5flash16flash_fwd_kernelI23Flash_fwd_kernel_traitsILi64ELi128ELi64ELi4ELb0ELb0EN7cutlass10bfloat16_tE19Flash_kernel_traitsILi64ELi128ELi64ELi4ES3_EELb0ELb1ELb0ELb0ELb0ELb1ELb1ELb0EEEvNS_16Flash_fwd_paramsE --------------------------
	.section	.text._ZN5flash16flash_fwd_kernelI23Flash_fwd_kernel_traitsILi64ELi128ELi64ELi4ELb0ELb0EN7cutlass10bfloat16_tE19Flash_kernel_traitsILi64ELi128ELi64ELi4ES3_EELb0ELb1ELb0ELb0ELb0ELb1ELb1ELb0EEEvNS_16Flash_fwd_paramsE,"ax",@progbits
	.sectioninfo	@"SHI_REGISTERS=255"
	.align	128
        .global         _ZN5flash16flash_fwd_kernelI23Flash_fwd_kernel_traitsILi64ELi128ELi64ELi4ELb0ELb0EN7cutlass10bfloat16_tE19Flash_kernel_traitsILi64ELi128ELi64ELi4ES3_EELb0ELb1ELb0ELb0ELb0ELb1ELb1ELb0EEEvNS_16Flash_fwd_paramsE
        .type           _ZN5flash16flash_fwd_kernelI23Flash_fwd_kernel_traitsILi64ELi128ELi64ELi4ELb0ELb0EN7cutlass10bfloat16_tE19Flash_kernel_traitsILi64ELi128ELi64ELi4ES3_EELb0ELb1ELb0ELb0ELb0ELb1ELb1ELb0EEEvNS_16Flash_fwd_paramsE,@function
        .size           _ZN5flash16flash_fwd_kernelI23Flash_fwd_kernel_traitsILi64ELi128ELi64ELi4ELb0ELb0EN7cutlass10bfloat16_tE19Flash_kernel_traitsILi64ELi128ELi64ELi4ES3_EELb0ELb1ELb0ELb0ELb0ELb1ELb1ELb0EEEvNS_16Flash_fwd_paramsE,(.L_x_1142 - _ZN5flash16flash_fwd_kernelI23Flash_fwd_kernel_traitsILi64ELi128ELi64ELi4ELb0ELb0EN7cutlass10bfloat16_tE19Flash_kernel_traitsILi64ELi128ELi64ELi4ES3_EELb0ELb1ELb0ELb0ELb0ELb1ELb1ELb0EEEvNS_16Flash_fwd_paramsE)
        .other          _ZN5flash16flash_fwd_kernelI23Flash_fwd_kernel_traitsILi64ELi128ELi64ELi4ELb0ELb0EN7cutlass10bfloat16_tE19Flash_kernel_traitsILi64ELi128ELi64ELi4ES3_EELb0ELb1ELb0ELb0ELb0ELb1ELb1ELb0EEEvNS_16Flash_fwd_paramsE,@"STO_CUDA_ENTRY STV_DEFAULT"
_ZN5flash16flash_fwd_kernelI23Flash_fwd_kernel_traitsILi64ELi128ELi64ELi4ELb0ELb0EN7cutlass10bfloat16_tE19Flash_kernel_traitsILi64ELi128ELi64ELi4ES3_EELb0ELb1ELb0ELb0ELb0ELb1ELb1ELb0EEEvNS_16Flash_fwd_paramsE:
.text._ZN5flash16flash_fwd_kernelI23Flash_fwd_kernel_traitsILi64ELi128ELi64ELi4ELb0ELb0EN7cutlass10bfloat16_tE19Flash_kernel_traitsILi64ELi128ELi64ELi4ES3_EELb0ELb1ELb0ELb0ELb0ELb1ELb1ELb0EEEvNS_16Flash_fwd_paramsE:
[----:B------:R-:W-:Y:S02]  /*0000*/  MOV R1, c[0x0][0x28] ;  /* 0x00000a0000017a02 */ /* 0x000fe40000000f00 */
[----:B------:R-:W1:Y:S01]  /*0010*/  LDC.U8 R3, c[0x0][0x312] ;  /* 0x0000c480ff037b82 */ /* 0x000e620000000000 */
[----:B------:R-:W2:Y:S01]  /*0020*/  S2R R2, SR_CTAID.Y ;  /* 0x0000000000027919 */ /* 0x000ea20000002600 */
[----:B------:R-:W-:Y:S01]  /*0030*/  ISETP.NE.U32.AND P2, PT, RZ, c[0x0][0x240], PT ;  /* 0x00009000ff007a0c */ /* 0x000fe20003f45070 */
[----:B------:R-:W-:Y:S01]  /*0040*/  IMAD.MOV.U32 R0, RZ, RZ, 0x4 ;  /* 0x00000004ff007424 */ /* 0x000fe200078e00ff */
[----:B------:R-:W-:Y:S01]  /*0050*/  ISETP.EQ.U32.AND P1, PT, RZ, c[0x0][0x248], PT ;  /* 0x00009200ff007a0c */ /* 0x000fe20003f22070 */
[----:B------:R-:W-:Y:S01]  /*0060*/  IMAD.MOV.U32 R202, RZ, RZ, -0x1 ;  /* 0xffffffffffca7424 */ /* 0x000fe200078e00ff */
[----:B------:R-:W-:Y:S01]  /*0070*/  ISETP.NE.AND.EX P2, PT, RZ, c[0x0][0x244], PT, P2 ;  /* 0x00009100ff007a0c */ /* 0x000fe20003f45320 */
[----:B------:R-:W-:Y:S01]  /*0080*/  ULDC.64 UR4, c[0x0][0x118] ;  /* 0x0000460000047ab9 */ /* 0x000fe20000000a00 */
[----:B------:R-:W-:Y:S01]  /*0090*/  IMAD.MOV.U32 R9, RZ, RZ, -0x1 ;  /* 0xffffffffff097424 */ /* 0x000fe200078e00ff */
[----:B------:R-:W-:-:S04]  /*00a0*/  ISETP.NE.U32.AND P0, PT, RZ, c[0x0][0x250], PT ;  /* 0x00009400ff007a0c */ /* 0x000fc80003f05070 */
[----:B------:R-:W-:Y:S02]  /*00b0*/  ISETP.NE.AND.EX P0, PT, RZ, c[0x0][0x254], PT, P0 ;  /* 0x00009500ff007a0c */ /* 0x000fe40003f05300 */
[----:B-1----:R-:W-:Y:S01]  /*00c0*/  ISETP.NE.AND P3, PT, R3, RZ, PT ;  /* 0x000000ff0300720c */ /* 0x002fe20003f65270 */
[----:B--2---:R-:W-:-:S03]  /*00d0*/  IMAD.WIDE R130, R2, R0, c[0x0][0x240] ;  /* 0x0000900002827625 */ /* 0x004fc600078e0200 */
[----:B------:R-:W-:Y:S01]  /*00e0*/  ISETP.EQ.OR.EX P1, PT, RZ, c[0x0][0x24c], !P3, P1 ;  /* 0x00009300ff007a0c */ /* 0x000fe20005f22710 */
[----:B------:R-:W-:Y:S01]  /*00f0*/  IMAD.WIDE R6, R2, R0, c[0x0][0x248] ;  /* 0x0000920002067625 */ /* 0x000fe200078e0200 */
[----:B------:R1:W2:Y:S11]  /*0100*/  @P2 LDG.E R202, [R130.64] ;  /* 0x0000000482ca2981 */ /* 0x0002b6000c1e1900 */
[----:B------:R3:W5:Y:S04]  /*0110*/  @!P1 LDG.E R9, [R6.64] ;  /* 0x0000000406099981 */ /* 0x000768000c1e1900 */
[----:B-1----:R-:W2:Y:S01]  /*0120*/  @P2 LDG.E R130, [R130.64+0x4] ;  /* 0x0000040482822981 */ /* 0x002ea2000c1e1900 */
[----:B------:R-:W-:-:S02]  /*0130*/  IMAD.MOV.U32 R4, RZ, RZ, RZ ;  /* 0x000000ffff047224 */ /* 0x000fc400078e00ff */
[----:B------:R-:W-:Y:S01]  /*0140*/  @P0 IMAD.WIDE R10, R2, R0, c[0x0][0x250] ;  /* 0x00009400020a0625 */ /* 0x000fe200078e0200 */
[----:B------:R-:W1:Y:S04]  /*0150*/  S2R R218, SR_CTAID.X ;  /* 0x0000000000da7919 */ /* 0x000e680000002500 */
[----:B------:R3:W5:Y:S01]  /*0160*/  @P0 LDG.E R4, [R10.64] ;  /* 0x000000040a040981 */ /* 0x000762000c1e1900 */
[----:B------:R-:W-:-:S03]  /*0170*/  ISETP.NE.U32.AND P0, PT, RZ, c[0x0][0x248], PT ;  /* 0x00009200ff007a0c */ /* 0x000fc60003f05070 */
[----:B------:R-:W4:Y:S01]  /*0180*/  S2R R16, SR_CTAID.Z ;  /* 0x0000000000107919 */ /* 0x000f220000002700 */
[----:B------:R-:W-:Y:S01]  /*0190*/  ISETP.NE.AND.EX P0, PT, RZ, c[0x0][0x24c], PT, P0 ;  /* 0x00009300ff007a0c */ /* 0x000fe20003f05300 */
[----:B--2---:R-:W-:Y:S02]  /*01a0*/  @P2 IMAD.IADD R130, R130, 0x1, -R202 ;  /* 0x0000000182822824 */ /* 0x004fe400078e0aca */
[----:B------:R-:W-:-:S10]  /*01b0*/  @!P2 IMAD.MOV.U32 R130, RZ, RZ, c[0x0][0x214] ;  /* 0x00008500ff82a624 */ /* 0x000fd400078e00ff */
[----:B------:R-:W-:Y:S05]  /*01c0*/  @!P0 BRA `(.L_x_658) ;  /* 0x0000004000008947 */ /* 0x000fea0003800000 */
[----:B-1-34-:R-:W2:Y:S02]  /*01d0*/  @P3 LDG.E R3, [R6.64+0x4] ;  /* 0x0000040406033981 */ /* 0x01aea4000c1e1900 */
[----:B--2--5:R-:W-:-:S06]  /*01e0*/  @P3 IADD3 R3, R3, -R9, RZ ;  /* 0x8000000903033210 */ /* 0x024fcc0007ffe0ff */
[----:B------:R1:W5:Y:S01]  /*01f0*/  @!P3 LDG.E R3, [R6.64] ;  /* 0x000000040603b981 */ /* 0x000362000c1e1900 */
[----:B------:R-:W-:Y:S05]  /*0200*/  BRA `(.L_x_659) ;  /* 0x0000001000007947 */ /* 0x000fea0003800000 */
.L_x_658:
[----:B-1-34-:R-:W-:Y:S02]  /*0210*/  MOV R3, c[0x0][0x218] ;  /* 0x0000860000037a02 */ /* 0x01afe40000000f00 */
.L_x_659:
        /* <DEDUP_REMOVED lines=12> */
[----:B------:R-:W-:Y:S01]  /*02e0*/  IADD3 R5, -R130, 0xbf, R132 ;  /* 0x000000bf82057810 */ /* 0x000fe20007ffe184 */
[----:B------:R-:W1:Y:S01]  /*02f0*/  S2R R129, SR_TID.X ;  /* 0x0000000000817919 */ /* 0x000e620000002100 */
        /* <DEDUP_REMOVED lines=11> */
[----:B-1----:R-:W-:Y:S02]  /*03b0*/  ISETP.NE.AND P1, PT, R202, -0x1, PT ;  /* 0xffffffffca00780c */ /* 0x002fe40003f25270 */
[----:B------:R-:W-:-:S11]  /*03c0*/  ISETP.NE.AND P0, PT, R9, -0x1, PT ;  /* 0xffffffff0900780c */ /* 0x000fd60003f05270 */
[----:B------:R-:W-:Y:S01]  /*03d0*/  @!P1 SHF.R.S32.HI R0, RZ, 0x1f, R2 ;  /* 0x0000001fff009819 */ /* 0x000fe20000011402 */
[----:B------:R-:W-:Y:S01]  /*03e0*/  @P1 IMAD.WIDE.U32 R6, R202, c[0x0][0x190], RZ ;  /* 0x00006400ca061a25 */ /* 0x000fe200078e00ff */
[----:B------:R-:W-:-:S03]  /*03f0*/  @P0 IADD3 R3, R4, R9, RZ ;  /* 0x0000000904030210 */ /* 0x000fc60007ffe0ff */
[----:B------:R-:W-:Y:S01]  /*0400*/  @!P1 IMAD R0, R0, c[0x0][0x178], RZ ;  /* 0x00005e0000009a24 */ /* 0x000fe200078e02ff */
[----:B------:R-:W-:Y:S01]  /*0410*/  @P1 MOV R8, R6 ;  /* 0x0000000600081202 */ /* 0x000fe20000000f00 */
[----:B------:R-:W-:Y:S02]  /*0420*/  @P1 IMAD R5, R202, c[0x0][0x194], R7 ;  /* 0x00006500ca051a24 */ /* 0x000fe400078e0207 */
[----:B------:R-:W-:-:S04]  /*0430*/  @!P1 IMAD.WIDE.U32 R6, R2, c[0x0][0x178], RZ ;  /* 0x00005e0002069a25 */ /* 0x000fc800078e00ff */
[----:B------:R-:W-:Y:S01]  /*0440*/  @!P1 IMAD R0, R2, c[0x0][0x17c], R0 ;  /* 0x00005f0002009a24 */ /* 0x000fe200078e0200 */
[----:B------:R-:W-:Y:S01]  /*0450*/  @!P1 MOV R8, R6 ;  /* 0x0000000600089202 */ /* 0x000fe20000000f00 */
[----:B------:R-:W-:-:S03]  /*0460*/  @P0 IMAD.WIDE.U32 R212, R3, c[0x0][0x198], RZ ;  /* 0x0000660003d40a25 */ /* 0x000fc600078e00ff */
[----:B------:R-:W-:Y:S01]  /*0470*/  @!P1 IADD3 R5, R7, R0, RZ ;  /* 0x0000000007059210 */ /* 0x000fe20007ffe0ff */
[----:B------:R-:W-:Y:S01]  /*0480*/  @P0 IMAD R3, R3, c[0x0][0x19c], R213 ;  /* 0x0000670003030a24 */ /* 0x000fe200078e02d5 */
        /* <DEDUP_REMOVED lines=12> */
.L_x_661:
[----:B------:R-:W-:-:S04]  /*0550*/  IABS R7, c[0x0][0x1c8] ;  /* 0x0000720000077a13 */ /* 0x000fc80000000000 */
        /* <DEDUP_REMOVED lines=10> */
[----:B------:R-:W-:-:S05]  /*0600*/  IMAD.HI.U32 R154, R10, R6, RZ ;  /* 0x000000060a9a7227 */ /* 0x000fca00078e00ff */
[----:B------:R-:W-:-:S05]  /*0610*/  IADD3 R0, -R154, RZ, RZ ;  /* 0x000000ff9a007210 */ /* 0x000fca0007ffe1ff */
[----:B------:R-:W-:Y:S02]  /*0620*/  IMAD R0, R7, R0, R6 ;  /* 0x0000000007007224 */ /* 0x000fe400078e0206 */
[----:B------:R-:W-:-:S03]  /*0630*/  @P0 IMAD.IADD R6, R4, 0x1, R9 ;  /* 0x0000000104060824 */ /* 0x000fc600078e0209 */
[----:B------:R-:W-:Y:S01]  /*0640*/  ISETP.GT.U32.AND P2, PT, R7, R0, PT ;  /* 0x000000000700720c */ /* 0x000fe20003f44070 */
[----:B------:R-:W-:-:S04]  /*0650*/  @P0 IMAD.WIDE.U32 R14, R6, c[0x0][0x1a0], RZ ;  /* 0x00006800060e0a25 */ /* 0x000fc800078e00ff */
[----:B------:R-:W-:-:S08]  /*0660*/  @P0 IMAD R6, R6, c[0x0][0x1a4], R15 ;  /* 0x0000690006060a24 */ /* 0x000fd000078e020f */
[----:B------:R-:W-:Y:S01]  /*0670*/  @!P2 IMAD.IADD R0, R0, 0x1, -R7 ;  /* 0x000000010000a824 */ /* 0x000fe200078e0a07 */
[----:B------:R-:W-:Y:S02]  /*0680*/  @!P2 IADD3 R154, R154, 0x1, RZ ;  /* 0x000000019a9aa810 */ /* 0x000fe40007ffe0ff */
[----:B------:R-:W-:Y:S02]  /*0690*/  ISETP.NE.AND P2, PT, RZ, c[0x0][0x1c8], PT ;  /* 0x00007200ff007a0c */ /* 0x000fe40003f45270 */
[----:B------:R-:W-:Y:S02]  /*06a0*/  ISETP.GE.U32.AND P3, PT, R0, R7, PT ;  /* 0x000000070000720c */ /* 0x000fe40003f66070 */
[----:B------:R-:W-:-:S04]  /*06b0*/  LOP3.LUT R0, R16, c[0x0][0x1c8], RZ, 0x3c, !PT ;  /* 0x0000720010007a12 */ /* 0x000fc800078e3cff */
[----:B------:R-:W-:Y:S02]  /*06c0*/  ISETP.GE.AND P1, PT, R0, RZ, PT ;  /* 0x000000ff0000720c */ /* 0x000fe40003f26270 */
[----:B------:R-:W-:-:S05]  /*06d0*/  SHF.R.S32.HI R0, RZ, 0x1f, R16 ;  /* 0x0000001fff007819 */ /* 0x000fca0000011410 */
[----:B------:R-:W-:-:S06]  /*06e0*/  @P3 IADD3 R154, R154, 0x1, RZ ;  /* 0x000000019a9a3810 */ /* 0x000fcc0007ffe0ff */
[----:B------:R-:W-:Y:S02]  /*06f0*/  @!P1 IADD3 R154, -R154, RZ, RZ ;  /* 0x000000ff9a9a9210 */ /* 0x000fe40007ffe1ff */
        /* <DEDUP_REMOVED lines=13> */
.L_x_662:
[----:B------:R-:W-:Y:S01]  /*07d0*/  SHF.R.S32.HI R133, RZ, 0x1f, R129 ;  /* 0x0000001fff857819 */ /* 0x000fe20000011481 */
[----:B------:R-:W-:Y:S01]  /*07e0*/  IMAD.IADD R199, R130, 0x1, -R132 ;  /* 0x0000000182c77824 */ /* 0x000fe200078e0a84 */
[----:B------:R-:W-:Y:S01]  /*07f0*/  SHF.R.S32.HI R158, RZ, 0x1f, R154 ;  /* 0x0000001fff9e7819 */ /* 0x000fe2000001149a */
[----:B------:R-:W-:Y:S01]  /*0800*/  IMAD R0, R0, c[0x0][0x1a8], RZ ;  /* 0x00006a0000007a24 */ /* 0x000fe200078e02ff */
[----:B------:R-:W-:Y:S01]  /*0810*/  LEA.HI R2, R133, R129, RZ, 0x3 ;  /* 0x0000008185027211 */ /* 0x000fe200078f18ff */
[----:B------:R-:W-:Y:S01]  /*0820*/  IMAD.MOV.U32 R152, RZ, RZ, c[0x0][0x198] ;  /* 0x00006600ff987624 */ /* 0x000fe200078e00ff */
[----:B------:R-:W-:Y:S01]  /*0830*/  IADD3 R126, R160, -0x1, RZ ;  /* 0xffffffffa07e7810 */ /* 0x000fe20007ffe0ff */
[----:B------:R-:W-:Y:S01]  /*0840*/  IMAD R0, R16, c[0x0][0x1ac], R0 ;  /* 0x00006b0010007a24 */ /* 0x000fe200078e0200 */
[----:B------:R-:W-:Y:S01]  /*0850*/  SHF.R.S32.HI R220, RZ, 0x3, R2 ;  /* 0x00000003ffdc7819 */ /* 0x000fe20000011402 */
[----:B------:R-:W-:Y:S01]  /*0860*/  IMAD.MOV.U32 R200, RZ, RZ, 0x6 ;  /* 0x00000006ffc87424 */ /* 0x000fe200078e00ff */
[----:B------:R-:W-:Y:S01]  /*0870*/  LOP3.LUT R2, R2, 0xfffffff8, RZ, 0xc0, !PT ;  /* 0xfffffff802027812 */ /* 0x000fe200078ec0ff */
[----:B------:R-:W-:Y:S01]  /*0880*/  IMAD R214, R158, c[0x0][0x1b0], RZ ;  /* 0x00006c009ed67a24 */ /* 0x000fe200078e02ff */
[C---:B------:R-:W-:Y:S01]  /*0890*/  IADD3 R208, R220.reuse, 0x20, RZ ;  /* 0x00000020dcd07810 */ /* 0x040fe20007ffe0ff */
[C---:B------:R-:W-:Y:S01]  /*08a0*/  IMAD.SHL.U32 R210, R220.reuse, 0x40, RZ ;  /* 0x00000040dcd27824 */ /* 0x040fe200078e00ff */
[----:B------:R-:W-:Y:S01]  /*08b0*/  IADD3 R209, R220, 0x10, RZ ;  /* 0x00000010dcd17810 */ /* 0x000fe20007ffe0ff */
[----:B------:R-:W-:Y:S01]  /*08c0*/  IMAD.IADD R2, R129, 0x1, -R2 ;  /* 0x0000000181027824 */ /* 0x000fe200078e0a02 */
[-C--:B------:R-:W-:Y:S01]  /*08d0*/  ISETP.GE.AND P0, PT, R208, R199.reuse, PT ;  /* 0x000000c7d000720c */ /* 0x080fe20003f06270 */
[----:B------:R-:W-:Y:S01]  /*08e0*/  IMAD R214, R154, c[0x0][0x1b4], R214 ;  /* 0x00006d009ad67a24 */ /* 0x000fe200078e02d6 */
[----:B------:R-:W-:Y:S01]  /*08f0*/  LOP3.LUT R210, R210, 0x1c0, RZ, 0xc0, !PT ;  /* 0x000001c0d2d27812 */ /* 0x000fe200078ec0ff */
[----:B------:R-:W-:Y:S01]  /*0900*/  IMAD.SHL.U32 R216, R2, 0x8, RZ ;  /* 0x0000000802d87824 */ /* 0x000fe200078e00ff */
[----:B------:R-:W-:Y:S01]  /*0910*/  ISETP.GE.AND P1, PT, R209, R199, PT ;  /* 0x000000c7d100720c */ /* 0x000fe20003f26270 */
[----:B------:R-:W-:Y:S01]  /*0920*/  IMAD.SHL.U32 R125, R152, 0x40, RZ ;  /* 0x00000040987d7824 */ /* 0x000fe200078e00ff */
[----:B------:R-:W-:Y:S01]  /*0930*/  SHF.R.S32.HI R221, RZ, 0x1f, R220 ;  /* 0x0000001fffdd7819 */ /* 0x000fe200000114dc */
[----:B------:R-:W-:Y:S01]  /*0940*/  IMAD.MOV.U32 R153, RZ, RZ, c[0x0][0x19c] ;  /* 0x00006700ff997624 */ /* 0x000fe200078e00ff */
[----:B------:R-:W-:Y:S01]  /*0950*/  LOP3.LUT R4, R210, 0x38, R216, 0xf8, !PT ;  /* 0x00000038d2047812 */ /* 0x000fe200078ef8d8 */
[----:B------:R-:W-:Y:S01]  /*0960*/  IMAD.MOV.U32 R156, RZ, RZ, c[0x0][0x1a0] ;  /* 0x00006800ff9c7624 */ /* 0x000fe200078e00ff */
[----:B------:R-:W-:Y:S01]  /*0970*/  SHF.R.U32.HI R210, RZ, 0x3, R210 ;  /* 0x00000003ffd27819 */ /* 0x000fe200000116d2 */
[----:B------:R-:W-:Y:S01]  /*0980*/  IMAD.WIDE R218, R218, 0x80, R220 ;  /* 0x00000080dada7825 */ /* 0x000fe200078e02dc */
[----:B------:R-:W-:-:S02]  /*0990*/  IADD3 R8, P3, R216, R8, RZ ;  /* 0x00000008d8087210 */ /* 0x000fc40007f7e0ff */
[----:B------:R-:W-:Y:S01]  /*09a0*/  SHF.R.S32.HI R217, RZ, 0x1f, R216 ;  /* 0x0000001fffd97819 */ /* 0x000fe200000114d8 */
[----:B------:R-:W-:Y:S01]  /*09b0*/  IMAD.SHL.U32 R197, R2, 0x40, RZ ;  /* 0x0000004002c57824 */ /* 0x000fe200078e00ff */
[----:B------:R-:W-:Y:S01]  /*09c0*/  IADD3 R207, R220, 0x30, RZ ;  /* 0x00000030dccf7810 */ /* 0x000fe20007ffe0ff */
[----:B------:R-:W-:Y:S01]  /*09d0*/  IMAD.SHL.U32 R201, R156, 0x40, RZ ;  /* 0x000000409cc97824 */ /* 0x000fe200078e00ff */
[----:B------:R-:W-:Y:S01]  /*09e0*/  LOP3.LUT R210, R4, R210, RZ, 0x3c, !PT ;  /* 0x000000d204d27212 */ /* 0x000fe200078e3cff */
[----:B------:R-:W-:Y:S01]  /*09f0*/  IMAD.X R9, R217, 0x1, R5, P3 ;  /* 0x00000001d9097824 */ /* 0x000fe200018e0605 */
[----:B------:R-:W-:Y:S01]  /*0a00*/  ISETP.GE.AND P2, PT, R220, R199, PT ;  /* 0x000000c7dc00720c */ /* 0x000fe20003f46270 */
[----:B------:R-:W-:Y:S01]  /*0a10*/  IMAD R158, R158, c[0x0][0x1b8], RZ ;  /* 0x00006e009e9e7a24 */ /* 0x000fe200078e02ff */
[----:B------:R-:W-:Y:S01]  /*0a20*/  LEA.HI R4, R133, R129, RZ, 0x6 ;  /* 0x0000008185047211 */ /* 0x000fe200078f30ff */
[----:B------:R-:W-:Y:S01]  /*0a30*/  IMAD.WIDE.U32 R16, R16, c[0x0][0x1a8], R8 ;  /* 0x00006a0010107a25 */ /* 0x000fe200078e0008 */
[----:B------:R-:W-:-:S02]  /*0a40*/  ISETP.GE.AND P5, PT, R207, R199, PT ;  /* 0x000000c7cf00720c */ /* 0x000fc40003fa6270 */
[----:B------:R-:W-:Y:S01]  /*0a50*/  @!P0 IADD3 R20, P4, R218, 0x20, RZ ;  /* 0x00000020da148810 */ /* 0x000fe20007f9e0ff */
[----:B------:R-:W-:Y:S01]  /*0a60*/  IMAD.SHL.U32 R4, R4, 0x8, RZ ;  /* 0x0000000804047824 */ /* 0x000fe200078e00ff */
[----:B------:R-:W-:Y:S01]  /*0a70*/  @!P1 IADD3 R22, P3, R218, 0x10, RZ ;  /* 0x00000010da169810 */ /* 0x000fe20007f7e0ff */
[----:B------:R-:W-:Y:S01]  /*0a80*/  IMAD.IADD R17, R17, 0x1, R0 ;  /* 0x0000000111117824 */ /* 0x000fe200078e0200 */
[----:B------:R-:W-:Y:S01]  /*0a90*/  IADD3 R206, R220, 0x40, RZ ;  /* 0x00000040dcce7810 */ /* 0x000fe20007ffe0ff */
[----:B------:R-:W-:Y:S01]  /*0aa0*/  @!P0 IMAD.MOV.U32 R10, RZ, RZ, R16 ;  /* 0x000000ffff0a8224 */ /* 0x000fe200078e0010 */
[----:B------:R-:W-:Y:S01]  /*0ab0*/  LOP3.LUT R210, R210, 0xfffffe00, R4, 0xf8, !PT ;  /* 0xfffffe00d2d27812 */ /* 0x000fe200078ef804 */
[--C-:B------:R-:W-:Y:S01]  /*0ac0*/  @!P0 IMAD.X R4, RZ, RZ, R219.reuse, P4 ;  /* 0x000000ffff048224 */ /* 0x100fe200020e06db */
[C---:B------:R-:W-:Y:S01]  /*0ad0*/  IADD3 R205, R220.reuse, 0x50, RZ ;  /* 0x00000050dccd7810 */ /* 0x040fe20007ffe0ff */
[----:B------:R-:W-:Y:S01]  /*0ae0*/  @!P1 IMAD.X R5, RZ, RZ, R219, P3 ;  /* 0x000000ffff059224 */ /* 0x000fe200018e06db */
[----:B------:R-:W-:Y:S01]  /*0af0*/  IADD3 R204, R220, 0x60, RZ ;  /* 0x00000060dccc7810 */ /* 0x000fe20007ffe0ff */
[----:B------:R-:W-:Y:S01]  /*0b00*/  @!P2 IMAD R7, R219, c[0x0][0x190], RZ ;  /* 0x00006400db07aa24 */ /* 0x000fe200078e02ff */
[----:B------:R-:W-:Y:S01]  /*0b10*/  @!P5 IADD3 R18, P3, R218, 0x30, RZ ;  /* 0x00000030da12d810 */ /* 0x000fe20007f7e0ff */
[----:B------:R-:W-:Y:S01]  /*0b20*/  @!P2 IMAD.MOV.U32 R8, RZ, RZ, R16 ;  /* 0x000000ffff08a224 */ /* 0x000fe200078e0010 */
[----:B------:R-:W-:Y:S01]  /*0b30*/  IADD3 R203, R220, 0x70, RZ ;  /* 0x00000070dccb7810 */ /* 0x000fe20007ffe0ff */
[----:B------:R-:W-:Y:S01]  /*0b40*/  @!P2 IMAD.MOV.U32 R9, RZ, RZ, R17 ;  /* 0x000000ffff09a224 */ /* 0x000fe200078e0011 */
[-C--:B------:R-:W-:Y:S01]  /*0b50*/  SHF.L.U64.HI R124, R152, R200.reuse, c[0x0][0x19c] ;  /* 0x00006700987c7619 */ /* 0x080fe200000102c8 */
[----:B------:R-:W-:Y:S01]  /*0b60*/  @!P0 IMAD R4, R4, c[0x0][0x190], RZ ;  /* 0x0000640004048a24 */ /* 0x000fe200078e02ff */
[----:B------:R-:W-:Y:S01]  /*0b70*/  SHF.L.U64.HI R200, R156, R200, c[0x0][0x1a4] ;  /* 0x000069009cc87619 */ /* 0x000fe200000102c8 */
[----:B------:R-:W-:Y:S01]  /*0b80*/  @!P1 IMAD R5, R5, c[0x0][0x190], RZ ;  /* 0x0000640005059a24 */ /* 0x000fe200078e02ff */
[----:B------:R-:W-:Y:S01]  /*0b90*/  LOP3.LUT R197, R197, 0x1c0, RZ, 0xc0, !PT ;  /* 0x000001c0c5c57812 */ /* 0x000fe200078ec0ff */
[----:B------:R-:W-:-:S02]  /*0ba0*/  @!P2 IMAD R7, R218, c[0x0][0x194], R7 ;  /* 0x00006500da07aa24 */ /* 0x000fc400078e0207 */
[----:B------:R-:W-:-:S04]  /*0bb0*/  @!P2 IMAD.WIDE.U32 R8, R218, c[0x0][0x190], R8 ;  /* 0x00006400da08aa25 */ /* 0x000fc800078e0008 */
[----:B------:R-:W-:Y:S02]  /*0bc0*/  @!P0 IMAD.MOV.U32 R11, RZ, RZ, R17 ;  /* 0x000000ffff0b8224 */ /* 0x000fe400078e0011 */
[----:B------:R-:W-:Y:S02]  /*0bd0*/  @!P0 IMAD R4, R20, c[0x0][0x194], R4 ;  /* 0x0000650014048a24 */ /* 0x000fe400078e0204 */
[----:B------:R-:W-:Y:S02]  /*0be0*/  @!P1 IMAD R5, R22, c[0x0][0x194], R5 ;  /* 0x0000650016059a24 */ /* 0x000fe400078e0205 */
[----:B------:R-:W-:Y:S02]  /*0bf0*/  @!P5 IMAD.X R0, RZ, RZ, R219, P3 ;  /* 0x000000ffff00d224 */ /* 0x000fe400018e06db */
[----:B------:R-:W-:Y:S01]  /*0c00*/  @!P0 IMAD.WIDE.U32 R20, R20, c[0x0][0x190], R10 ;  /* 0x0000640014148a25 */ /* 0x000fe200078e000a */
[----:B------:R-:W-:-:S03]  /*0c10*/  @!P2 LEA R10, P3, R8, c[0x0][0x160], 0x1 ;  /* 0x00005800080aaa11 */ /* 0x000fc600078608ff */
[----:B------:R-:W-:Y:S02]  /*0c20*/  @!P2 IMAD.IADD R7, R9, 0x1, R7 ;  /* 0x000000010907a824 */ /* 0x000fe400078e0207 */
[----:B------:R-:W-:-:S03]  /*0c30*/  @!P1 IMAD.WIDE.U32 R22, R22, c[0x0][0x190], R16 ;  /* 0x0000640016169a25 */ /* 0x000fc600078e0010 */
[----:B------:R-:W-:Y:S01]  /*0c40*/  @!P2 LEA.HI.X R11, R8, c[0x0][0x164], R7, 0x1, P3 ;  /* 0x00005900080baa11 */ /* 0x000fe200018f0c07 */
[----:B------:R-:W-:Y:S01]  /*0c50*/  @!P5 IMAD R0, R0, c[0x0][0x190], RZ ;  /* 0x000064000000da24 */ /* 0x000fe200078e02ff */
[----:B------:R-:W-:Y:S01]  /*0c60*/  @!P1 LEA R8, P4, R22, c[0x0][0x160], 0x1 ;  /* 0x0000580016089a11 */ /* 0x000fe200078808ff */
[----:B------:R-:W-:Y:S02]  /*0c70*/  @!P5 IMAD.MOV.U32 R12, RZ, RZ, R16 ;  /* 0x000000ffff0cd224 */ /* 0x000fe400078e0010 */
[----:B------:R-:W-:Y:S02]  /*0c80*/  @!P5 IMAD.MOV.U32 R13, RZ, RZ, R17 ;  /* 0x000000ffff0dd224 */ /* 0x000fe400078e0011 */
[----:B------:R-:W-:Y:S02]  /*0c90*/  @!P1 IMAD.IADD R5, R23, 0x1, R5 ;  /* 0x0000000117059824 */ /* 0x000fe400078e0205 */
[C---:B------:R-:W-:Y:S02]  /*0ca0*/  @!P5 IMAD R0, R18.reuse, c[0x0][0x194], R0 ;  /* 0x000065001200da24 */ /* 0x040fe400078e0200 */
[----:B------:R-:W-:Y:S01]  /*0cb0*/  @!P5 IMAD.WIDE.U32 R18, R18, c[0x0][0x190], R12 ;  /* 0x000064001212da25 */ /* 0x000fe200078e000c */
[----:B------:R-:W-:-:S02]  /*0cc0*/  @!P0 LEA R12, P3, R20, c[0x0][0x160], 0x1 ;  /* 0x00005800140c8a11 */ /* 0x000fc400078608ff */
[----:B------:R-:W-:Y:S01]  /*0cd0*/  @!P1 LEA.HI.X R9, R22, c[0x0][0x164], R5, 0x1, P4 ;  /* 0x0000590016099a11 */ /* 0x000fe200020f0c05 */
[----:B------:R-:W-:Y:S01]  /*0ce0*/  @!P0 IMAD.IADD R4, R21, 0x1, R4 ;  /* 0x0000000115048824 */ /* 0x000fe200078e0204 */
[-C--:B------:R-:W-:Y:S01]  /*0cf0*/  ISETP.GE.AND P4, PT, R206, R199.reuse, PT ;  /* 0x000000c7ce00720c */ /* 0x080fe20003f86270 */
[----:B------:R-:W-:Y:S02]  /*0d00*/  IMAD.SHL.U32 R210, R210, 0x2, RZ ;  /* 0x00000002d2d27824 */ /* 0x000fe400078e00ff */
[----:B------:R-:W-:Y:S01]  /*0d10*/  @!P5 IMAD.IADD R0, R19, 0x1, R0 ;  /* 0x000000011300d824 */ /* 0x000fe200078e0200 */
[----:B------:R-:W-:Y:S01]  /*0d20*/  @!P0 LEA.HI.X R13, R20, c[0x0][0x164], R4, 0x1, P3 ;  /* 0x00005900140d8a11 */ /* 0x000fe200018f0c04 */
[----:B------:R-:W-:Y:S01]  /*0d30*/  IMAD R158, R154, c[0x0][0x1bc], R158 ;  /* 0x00006f009a9e7a24 */ /* 0x000fe200078e029e */
[-C--:B------:R-:W-:Y:S01]  /*0d40*/  ISETP.GE.AND P3, PT, R205, R199.reuse, PT ;  /* 0x000000c7cd00720c */ /* 0x080fe20003f66270 */
[----:B------:R-:W-:Y:S01]  /*0d50*/  @!PT LDS RZ, [RZ] ;  /* 0x00000000fffff984 */ /* 0x000fe20000000800 */
[----:B------:R-:W-:Y:S01]  /*0d60*/  @!PT LDS RZ, [RZ] ;  /* 0x00000000fffff984 */ /* 0x000fe20000000800 */
[----:B------:R-:W-:Y:S01]  /*0d70*/  @!PT LDS RZ, [RZ] ;  /* 0x00000000fffff984 */ /* 0x000fe20000000800 */
[----:B------:R1:W-:Y:S01]  /*0d80*/  @!P2 LDGSTS.E.BYPASS.LTC128B.128 [R210], [R10.64] ;  /* 0x000000000ad2afae */ /* 0x0003e2000b901d44 */
[----:B------:R-:W-:Y:S01]  /*0d90*/  ISETP.GE.AND P2, PT, R204, R199, PT ;  /* 0x000000c7cc00720c */ /* 0x000fe20003f46270 */
[----:B------:R-:W-:-:S02]  /*0da0*/  IMAD.MOV.U32 R157, RZ, RZ, c[0x0][0x1a4] ;  /* 0x00006900ff9d7624 */ /* 0x000fc400078e00ff */
[----:B------:R2:W-:Y:S01]  /*0db0*/  @!P1 LDGSTS.E.BYPASS.LTC128B.128 [R210+0x800], [R8.64] ;  /* 0x0080000008d29fae */ /* 0x0005e2000b901d44 */
[----:B------:R-:W-:Y:S02]  /*0dc0*/  IMAD.SHL.U32 R165, R129, 0x2, RZ ;  /* 0x0000000281a57824 */ /* 0x000fe400078e00ff */
[--C-:B------:R-:W-:Y:S01]  /*0dd0*/  @!P4 IMAD.MOV.U32 R19, RZ, RZ, R17.reuse ;  /* 0x000000ffff13c224 */ /* 0x100fe200078e0011 */
[----:B------:R3:W-:Y:S02]  /*0de0*/  @!P0 LDGSTS.E.BYPASS.LTC128B.128 [R210+0x1000], [R12.64] ;  /* 0x010000000cd28fae */ /* 0x0007e4000b901d44 */
[----:B------:R-:W-:Y:S02]  /*0df0*/  LOP3.LUT R165, R165, 0x6, RZ, 0xc0, !PT ;  /* 0x00000006a5a57812 */ /* 0x000fe400078ec0ff */
[----:B------:R-:W-:Y:S02]  /*0e00*/  @!P3 IMAD.MOV.U32 R22, RZ, RZ, R16 ;  /* 0x000000ffff16b224 */ /* 0x000fe400078e0010 */
[----:B------:R-:W-:Y:S01]  /*0e10*/  @!P3 IMAD.MOV.U32 R23, RZ, RZ, R17 ;  /* 0x000000ffff17b224 */ /* 0x000fe200078e0011 */
[----:B-1----:R-:W-:-:S04]  /*0e20*/  @!P5 LEA R10, P6, R18, c[0x0][0x160], 0x1 ;  /* 0x00005800120ada11 */ /* 0x002fc800078c08ff */
[----:B------:R-:W-:Y:S01]  /*0e30*/  @!P5 LEA.HI.X R11, R18, c[0x0][0x164], R0, 0x1, P6 ;  /* 0x00005900120bda11 */ /* 0x000fe200030f0c00 */
[----:B------:R-:W-:Y:S01]  /*0e40*/  @!P4 IMAD.MOV.U32 R18, RZ, RZ, R16 ;  /* 0x000000ffff12c224 */ /* 0x000fe200078e0010 */
[C---:B------:R-:W-:Y:S02]  /*0e50*/  @!P4 IADD3 R7, P6, R218.reuse, 0x40, RZ ;  /* 0x00000040da07c810 */ /* 0x040fe40007fde0ff */
[----:B--2---:R-:W-:Y:S01]  /*0e60*/  @!P3 IADD3 R8, P1, R218, 0x50, RZ ;  /* 0x00000050da08b810 */ /* 0x004fe20007f3e0ff */
[----:B---3--:R-:W-:Y:S01]  /*0e70*/  IMAD.WIDE.U32 R12, R220, c[0x0][0x1a0], R216 ;  /* 0x00006800dc0c7a25 */ /* 0x008fe200078e00d8 */
[----:B------:R1:W-:Y:S03]  /*0e80*/  @!P5 LDGSTS.E.BYPASS.LTC128B.128 [R210+0x1800], [R10.64] ;  /* 0x018000000ad2dfae */ /* 0x0003e6000b901d44 */
[--C-:B------:R-:W-:Y:S01]  /*0e90*/  @!P4 IMAD.X R5, RZ, RZ, R219.reuse, P6 ;  /* 0x000000ffff05c224 */ /* 0x100fe200030e06db */
[----:B------:R-:W-:Y:S01]  /*0ea0*/  @!P2 IADD3 R4, P6, R218, 0x60, RZ ;  /* 0x00000060da04a810 */ /* 0x000fe20007fde0ff */
[----:B------:R-:W-:Y:S01]  /*0eb0*/  @!P3 IMAD.X R9, RZ, RZ, R219, P1 ;  /* 0x000000ffff09b224 */ /* 0x000fe200008e06db */
[----:B------:R-:W-:Y:S01]  /*0ec0*/  ISETP.GE.AND P1, PT, R203, R199, PT ;  /* 0x000000c7cb00720c */ /* 0x000fe20003f26270 */
[----:B------:R-:W-:-:S02]  /*0ed0*/  @!P4 IMAD R5, R5, c[0x0][0x190], RZ ;  /* 0x000064000505ca24 */ /* 0x000fc400078e02ff */
[----:B------:R-:W-:-:S04]  /*0ee0*/  @!P4 IMAD.WIDE.U32 R18, R7, c[0x0][0x190], R18 ;  /* 0x000064000712ca25 */ /* 0x000fc800078e0012 */
[----:B------:R-:W-:Y:S02]  /*0ef0*/  @!P4 IMAD R5, R7, c[0x0][0x194], R5 ;  /* 0x000065000705ca24 */ /* 0x000fe400078e0205 */
[----:B------:R-:W-:Y:S01]  /*0f00*/  @!P2 IMAD.X R0, RZ, RZ, R219, P6 ;  /* 0x000000ffff00a224 */ /* 0x000fe200030e06db */
[----:B------:R-:W-:Y:S01]  /*0f10*/  @!P4 LEA R20, P6, R18, c[0x0][0x160], 0x1 ;  /* 0x000058001214ca11 */ /* 0x000fe200078c08ff */
[----:B------:R-:W-:Y:S02]  /*0f20*/  @!P4 IMAD.IADD R5, R19, 0x1, R5 ;  /* 0x000000011305c824 */ /* 0x000fe400078e0205 */
[----:B------:R-:W-:Y:S02]  /*0f30*/  @!P3 IMAD R7, R9, c[0x0][0x190], RZ ;  /* 0x000064000907ba24 */ /* 0x000fe400078e02ff */
[----:B------:R-:W-:Y:S01]  /*0f40*/  @!P3 IMAD.WIDE.U32 R22, R8, c[0x0][0x190], R22 ;  /* 0x000064000816ba25 */ /* 0x000fe200078e0016 */
[----:B------:R-:W-:Y:S02]  /*0f50*/  @!P4 LEA.HI.X R21, R18, c[0x0][0x164], R5, 0x1, P6 ;  /* 0x000059001215ca11 */ /* 0x000fe400030f0c05 */
[----:B------:R-:W-:Y:S01]  /*0f60*/  @!P1 IADD3 R5, P6, R218, 0x70, RZ ;  /* 0x00000070da059810 */ /* 0x000fe20007fde0ff */
[----:B------:R-:W-:-:S02]  /*0f70*/  @!P3 IMAD R7, R8, c[0x0][0x194], R7 ;  /* 0x000065000807ba24 */ /* 0x000fc400078e0207 */
[----:B------:R-:W-:Y:S01]  /*0f80*/  @!P2 IMAD R0, R0, c[0x0][0x190], RZ ;  /* 0x000064000000aa24 */ /* 0x000fe200078e02ff */
[----:B------:R2:W-:Y:S01]  /*0f90*/  @!P4 LDGSTS.E.BYPASS.LTC128B.128 [R210+0x2000], [R20.64] ;  /* 0x0200000014d2cfae */ /* 0x0005e2000b901d44 */
[----:B------:R-:W-:Y:S02]  /*0fa0*/  @!P2 IMAD.MOV.U32 R8, RZ, RZ, R16 ;  /* 0x000000ffff08a224 */ /* 0x000fe400078e0010 */
[----:B------:R-:W-:Y:S02]  /*0fb0*/  @!P2 IMAD.MOV.U32 R9, RZ, RZ, R17 ;  /* 0x000000ffff09a224 */ /* 0x000fe400078e0011 */
[C---:B------:R-:W-:Y:S02]  /*0fc0*/  @!P2 IMAD R0, R4.reuse, c[0x0][0x194], R0 ;  /* 0x000065000400aa24 */ /* 0x040fe400078e0200 */
[----:B------:R-:W-:-:S04]  /*0fd0*/  @!P2 IMAD.WIDE.U32 R8, R4, c[0x0][0x190], R8 ;  /* 0x000064000408aa25 */ /* 0x000fc800078e0008 */
[----:B------:R-:W-:Y:S01]  /*0fe0*/  @!P1 IMAD.X R4, RZ, RZ, R219, P6 ;  /* 0x000000ffff049224 */ /* 0x000fe200030e06db */
[C---:B------:R-:W-:Y:S01]  /*0ff0*/  @!P3 LEA R18, P6, R22.reuse, c[0x0][0x160], 0x1 ;  /* 0x000058001612ba11 */ /* 0x040fe200078c08ff */
[----:B------:R-:W-:Y:S02]  /*1000*/  @!P3 IMAD.IADD R7, R23, 0x1, R7 ;  /* 0x000000011707b824 */ /* 0x000fe400078e0207 */
[----:B------:R-:W-:Y:S02]  /*1010*/  @!P1 IMAD.MOV.U32 R24, RZ, RZ, R16 ;  /* 0x000000ffff189224 */ /* 0x000fe400078e0010 */
[----:B------:R-:W-:Y:S01]  /*1020*/  @!P1 IMAD.MOV.U32 R25, RZ, RZ, R17 ;  /* 0x000000ffff199224 */ /* 0x000fe200078e0011 */
[----:B------:R-:W-:Y:S01]  /*1030*/  @!P3 LEA.HI.X R19, R22, c[0x0][0x164], R7, 0x1, P6 ;  /* 0x000059001613ba11 */ /* 0x000fe200030f0c07 */
[----:B------:R-:W-:Y:S01]  /*1040*/  @!P1 IMAD R4, R4, c[0x0][0x190], RZ ;  /* 0x0000640004049a24 */ /* 0x000fe200078e02ff */
[C---:B------:R-:W-:Y:S01]  /*1050*/  @!P2 LEA R16, P6, R8.reuse, c[0x0][0x160], 0x1 ;  /* 0x000058000810aa11 */ /* 0x040fe200078c08ff */
[----:B------:R-:W-:Y:S01]  /*1060*/  @!P2 IMAD.IADD R0, R9, 0x1, R0 ;  /* 0x000000010900a824 */ /* 0x000fe200078e0200 */
[----:B------:R-:W-:Y:S01]  /*1070*/  LEA.HI R7, R133, R129, RZ, 0x4 ;  /* 0x0000008185077211 */ /* 0x000fe200078f20ff */
[C---:B------:R-:W-:Y:S01]  /*1080*/  @!P1 IMAD R4, R5.reuse, c[0x0][0x194], R4 ;  /* 0x0000650005049a24 */ /* 0x040fe200078e0204 */
[----:B------:R3:W-:Y:S01]  /*1090*/  @!P3 LDGSTS.E.BYPASS.LTC128B.128 [R210+0x2800], [R18.64] ;  /* 0x0280000012d2bfae */ /* 0x0007e2000b901d44 */
[----:B------:R-:W-:Y:S01]  /*10a0*/  @!P1 IMAD.WIDE.U32 R24, R5, c[0x0][0x190], R24 ;  /* 0x0000640005189a25 */ /* 0x000fe200078e0018 */
[----:B------:R-:W-:-:S02]  /*10b0*/  @!P2 LEA.HI.X R17, R8, c[0x0][0x164], R0, 0x1, P6 ;  /* 0x000059000811aa11 */ /* 0x000fc400030f0c00 */
[----:B------:R-:W-:Y:S01]  /*10c0*/  LEA.HI R133, R133, R129, RZ, 0x5 ;  /* 0x0000008185857211 */ /* 0x000fe200078f28ff */
[----:B------:R-:W-:Y:S01]  /*10d0*/  @!P1 IMAD.IADD R4, R25, 0x1, R4 ;  /* 0x0000000119049824 */ /* 0x000fe200078e0204 */
[----:B------:R-:W-:Y:S01]  /*10e0*/  @!P1 LEA R8, P6, R24, c[0x0][0x160], 0x1 ;  /* 0x0000580018089a11 */ /* 0x000fe200078c08ff */
[C---:B------:R-:W-:Y:S01]  /*10f0*/  IMAD R0, R221.reuse, c[0x0][0x198], RZ ;  /* 0x00006600dd007a24 */ /* 0x040fe200078e02ff */
[----:B------:R4:W-:Y:S01]  /*1100*/  @!P2 LDGSTS.E.BYPASS.LTC128B.128 [R210+0x3000], [R16.64] ;  /* 0x0300000010d2afae */ /* 0x0009e2000b901d44 */
[----:B------:R-:W-:Y:S01]  /*1110*/  IMAD.WIDE.U32 R22, R220, c[0x0][0x198], R216 ;  /* 0x00006600dc167a25 */ /* 0x000fe200078e00d8 */
[----:B------:R-:W-:Y:S02]  /*1120*/  @!P1 LEA.HI.X R9, R24, c[0x0][0x164], R4, 0x1, P6 ;  /* 0x0000590018099a11 */ /* 0x000fe400030f0c04 */
[----:B------:R-:W-:Y:S01]  /*1130*/  SHF.R.S32.HI R4, RZ, 0x1f, R126 ;  /* 0x0000001fff047819 */ /* 0x000fe2000001147e */
[----:B------:R-:W-:Y:S01]  /*1140*/  IMAD R0, R220, c[0x0][0x19c], R0 ;  /* 0x00006700dc007a24 */ /* 0x000fe200078e0200 */
[----:B------:R-:W-:Y:S01]  /*1150*/  IADD3 R212, P6, R212, R22, RZ ;  /* 0x00000016d4d47210 */ /* 0x000fe20007fde0ff */
[----:B------:R-:W-:Y:S01]  /*1160*/  IMAD R5, R221, c[0x0][0x1a0], RZ ;  /* 0x00006800dd057a24 */ /* 0x000fe200078e02ff */
[----:B------:R5:W-:Y:S01]  /*1170*/  @!P1 LDGSTS.E.BYPASS.LTC128B.128 [R210+0x3800], [R8.64] ;  /* 0x0380000008d29fae */ /* 0x000be2000b901d44 */
[----:B------:R-:W-:-:S02]  /*1180*/  SHF.R.S32.HI R131, RZ, 0x5, R133 ;  /* 0x00000005ff837819 */ /* 0x000fc40000011485 */
[----:B------:R-:W-:Y:S01]  /*1190*/  IADD3.X R213, R3, R23, R0, P6, !PT ;  /* 0x0000001703d57210 */ /* 0x000fe200037fe400 */
[----:B------:R-:W-:Y:S01]  /*11a0*/  IMAD R3, R126, -0x40, R161 ;  /* 0xffffffc07e037824 */ /* 0x000fe200078e02a1 */
[----:B------:R-:W-:Y:S01]  /*11b0*/  IADD3 R14, P6, R14, R12, RZ ;  /* 0x0000000c0e0e7210 */ /* 0x000fe20007fde0ff */
[----:B------:R-:W-:Y:S01]  /*11c0*/  IMAD R5, R220, c[0x0][0x1a4], R5 ;  /* 0x00006900dc057a24 */ /* 0x000fe200078e0205 */
[----:B------:R-:W-:Y:S01]  /*11d0*/  LOP3.LUT R133, R133, 0xffffffe0, RZ, 0xc0, !PT ;  /* 0xffffffe085857812 */ /* 0x000fe200078ec0ff */
[----:B------:R-:W-:Y:S01]  /*11e0*/  IMAD.WIDE.U32 R212, R154, c[0x0][0x1b0], R212 ;  /* 0x00006c009ad47a25 */ /* 0x000fe200078e00d4 */
[----:B------:R-:W-:Y:S02]  /*11f0*/  ISETP.GE.AND P0, PT, R209, R3, PT ;  /* 0x00000003d100720c */ /* 0x000fe40003f06270 */
[----:B------:R-:W-:Y:S01]  /*1200*/  IADD3.X R15, R6, R13, R5, P6, !PT ;  /* 0x0000000d060f7210 */ /* 0x000fe200037fe405 */
[----:B------:R-:W-:Y:S01]  /*1210*/  IMAD.IADD R215, R213, 0x1, R214 ;  /* 0x00000001d5d77824 */ /* 0x000fe200078e02d6 */
[-C--:B------:R-:W-:Y:S01]  /*1220*/  ISETP.GE.AND P6, PT, R220, R3.reuse, PT ;  /* 0x00000003dc00720c */ /* 0x080fe20003fc6270 */
[----:B------:R-:W-:Y:S01]  /*1230*/  IMAD R0, R124, R126, RZ ;  /* 0x0000007e7c007224 */ /* 0x000fe200078e02ff */
[-C--:B------:R-:W-:Y:S01]  /*1240*/  ISETP.GE.AND P2, PT, R208, R3.reuse, PT ;  /* 0x00000003d000720c */ /* 0x080fe20003f46270 */
[----:B------:R-:W-:Y:S01]  /*1250*/  IMAD.MOV.U32 R214, RZ, RZ, R212 ;  /* 0x000000ffffd67224 */ /* 0x000fe200078e00d4 */
[C---:B------:R-:W-:Y:S01]  /*1260*/  ISETP.GE.AND P1, PT, R207.reuse, R3, PT ;  /* 0x00000003cf00720c */ /* 0x040fe20003f26270 */
[----:B------:R-:W-:Y:S01]  /*1270*/  IMAD R0, R4, R125, R0 ;  /* 0x0000007d04007224 */ /* 0x000fe200078e0200 */
[----:B------:R-:W-:Y:S01]  /*1280*/  ISETP.GE.AND P3, PT, R207, R3, PT ;  /* 0x00000003cf00720c */ /* 0x000fe20003f66270 */
[----:B------:R-:W-:-:S04]  /*1290*/  IMAD.WIDE.U32 R12, R126, R125, R214 ;  /* 0x0000007d7e0c7225 */ /* 0x000fc800078e00d6 */
[----:B------:R-:W-:Y:S01]  /*12a0*/  IMAD.IADD R13, R13, 0x1, R0 ;  /* 0x000000010d0d7824 */ /* 0x000fe200078e0200 */
[----:B------:R-:W-:Y:S01]  /*12b0*/  @!P0 LEA R5, P5, R152, R12, 0x4 ;  /* 0x0000000c98058211 */ /* 0x000fe200078a20ff */
[----:B------:R-:W-:Y:S01]  /*12c0*/  IMAD R6, R200, R126, RZ ;  /* 0x0000007ec8067224 */ /* 0x000fe200078e02ff */
[----:B--2---:R-:W-:Y:S01]  /*12d0*/  @!P6 LEA R20, P4, R12, c[0x0][0x168], 0x1 ;  /* 0x00005a000c14ea11 */ /* 0x004fe200078808ff */
[----:B-----5:R-:W-:Y:S01]  /*12e0*/  IMAD.SHL.U32 R9, R220, 0x8, RZ ;  /* 0x00000008dc097824 */ /* 0x020fe200078e00ff */
[----:B------:R-:W-:Y:S01]  /*12f0*/  @!P0 LEA.HI.X R0, R152, R13, R153, 0x4, P5 ;  /* 0x0000000d98008211 */ /* 0x000fe200028f2499 */
[----:B------:R-:W-:Y:S01]  /*1300*/  IMAD R4, R4, R201, R6 ;  /* 0x000000c904047224 */ /* 0x000fe200078e0206 */
[----:B-1----:R-:W-:Y:S01]  /*1310*/  @!P0 LEA R10, P5, R5, c[0x0][0x168], 0x1 ;  /* 0x00005a00050a8a11 */ /* 0x002fe200078a08ff */
[----:B------:R-:W-:Y:S01]  /*1320*/  IMAD.SHL.U32 R6, R153, 0x20, RZ ;  /* 0x0000002099067824 */ /* 0x000fe200078e00ff */
[----:B------:R-:W-:Y:S01]  /*1330*/  @!P6 LEA.HI.X R21, R12, c[0x0][0x16c], R13, 0x1, P4 ;  /* 0x00005b000c15ea11 */ /* 0x000fe200020f0c0d */
[----:B------:R-:W-:Y:S01]  /*1340*/  IMAD.WIDE.U32 R154, R154, c[0x0][0x1b8], R14 ;  /* 0x00006e009a9a7a25 */ /* 0x000fe200078e000e */
[----:B------:R-:W-:-:S02]  /*1350*/  @!P0 LEA.HI.X R11, R5, c[0x0][0x16c], R0, 0x1, P5 ;  /* 0x00005b00050b8a11 */ /* 0x000fc400028f0c00 */
[----:B------:R-:W-:Y:S01]  /*1360*/  LOP3.LUT R5, R7, 0xfffffff0, RZ, 0xc0, !PT ;  /* 0xfffffff007057812 */ /* 0x000fe200078ec0ff */
[----:B------:R1:W-:Y:S01]  /*1370*/  @!P6 LDGSTS.E.BYPASS.LTC128B.128 [R210+0x4000], [R20.64] ;  /* 0x0400000014d2efae */ /* 0x0003e2000b901d44 */
[----:B------:R-:W-:Y:S01]  /*1380*/  SHF.R.S32.HI R0, RZ, 0x4, R7 ;  /* 0x00000004ff007819 */ /* 0x000fe20000011407 */
[----:B------:R-:W-:Y:S01]  /*1390*/  IMAD.IADD R159, R155, 0x1, R158 ;  /* 0x000000019b9f7824 */ /* 0x000fe200078e029e */
[-C--:B------:R-:W-:Y:S01]  /*13a0*/  ISETP.GE.AND P6, PT, R220, R3.reuse, PT ;  /* 0x00000003dc00720c */ /* 0x080fe20003fc6270 */
[----:B------:R2:W-:Y:S01]  /*13b0*/  @!P0 LDGSTS.E.BYPASS.LTC128B.128 [R210+0x4800], [R10.64] ;  /* 0x048000000ad28fae */ /* 0x0005e2000b901d44 */
[-C--:B------:R-:W-:Y:S01]  /*13c0*/  ISETP.GE.AND P5, PT, R209, R3.reuse, PT ;  /* 0x00000003d100720c */ /* 0x080fe20003fa6270 */
[----:B------:R-:W-:Y:S01]  /*13d0*/  IMAD.MOV.U32 R158, RZ, RZ, R154 ;  /* 0x000000ffff9e7224 */ /* 0x000fe200078e009a */
[----:B------:R-:W-:Y:S01]  /*13e0*/  ISETP.GE.AND P4, PT, R208, R3, PT ;  /* 0x00000003d000720c */ /* 0x000fe20003f86270 */
[----:B------:R-:W-:Y:S01]  /*13f0*/  IMAD.IADD R3, R129, 0x1, -R5 ;  /* 0x0000000181037824 */ /* 0x000fe200078e0a05 */
[----:B------:R-:W-:Y:S01]  /*1400*/  LEA.HI R7, R7, R0, RZ, 0x1 ;  /* 0x0000000007077211 */ /* 0x000fe200078f08ff */
[----:B------:R-:W-:Y:S01]  /*1410*/  IMAD.WIDE.U32 R14, R126, R201, R158 ;  /* 0x000000c97e0e7225 */ /* 0x000fe200078e009e */
[----:B------:R-:W-:-:S02]  /*1420*/  LOP3.LUT R9, R197, 0x8, R9, 0xf8, !PT ;  /* 0x00000008c5097812 */ /* 0x000fc400078ef809 */
[----:B------:R-:W-:Y:S01]  /*1430*/  SHF.R.S32.HI R5, RZ, 0x1f, R3 ;  /* 0x0000001fff057819 */ /* 0x000fe20000011403 */
[----:B------:R-:W-:Y:S01]  /*1440*/  IMAD.IADD R15, R15, 0x1, R4 ;  /* 0x000000010f0f7824 */ /* 0x000fe200078e0204 */
[----:B------:R-:W-:Y:S01]  /*1450*/  LOP3.LUT R7, R7, 0xfffffffe, RZ, 0xc0, !PT ;  /* 0xfffffffe07077812 */ /* 0x000fe200078ec0ff */
[----:B------:R-:W-:Y:S01]  /*1460*/  IMAD.IADD R133, R129, 0x1, -R133 ;  /* 0x0000000181857824 */ /* 0x000fe200078e0a85 */
[----:B------:R-:W-:Y:S01]  /*1470*/  LEA.HI R5, R5, R3, RZ, 0x3 ;  /* 0x0000000305057211 */ /* 0x000fe200078f18ff */
[----:B----4-:R-:W-:Y:S01]  /*1480*/  @!P3 IMAD.WIDE.U32 R16, R156, 0x30, R14 ;  /* 0x000000309c10b825 */ /* 0x010fe200078e000e */
[----:B------:R-:W-:-:S03]  /*1490*/  SHF.R.U32.HI R197, RZ, 0x3, R197 ;  /* 0x00000003ffc57819 */ /* 0x000fc600000116c5 */
[----:B------:R-:W-:Y:S01]  /*14a0*/  IMAD.IADD R7, R0, 0x1, -R7 ;  /* 0x0000000100077824 */ /* 0x000fe200078e0a07 */
[C---:B------:R-:W-:Y:S01]  /*14b0*/  LOP3.LUT R0, R5.reuse, 0xfffffff8, RZ, 0xc0, !PT ;  /* 0xfffffff805007812 */ /* 0x040fe200078ec0ff */
[----:B------:R-:W-:Y:S01]  /*14c0*/  IMAD.SHL.U32 R128, R5, 0x40, RZ ;  /* 0x0000004005807824 */ /* 0x000fe200078e00ff */
[----:B------:R-:W-:Y:S01]  /*14d0*/  LOP3.LUT R197, R9, R197, RZ, 0x3c, !PT ;  /* 0x000000c509c57212 */ /* 0x000fe200078e3cff */
[----:B------:R-:W-:Y:S02]  /*14e0*/  IMAD.SHL.U32 R9, R7, 0x8, RZ ;  /* 0x0000000807097824 */ /* 0x000fe400078e00ff */
[----:B------:R-:W-:Y:S01]  /*14f0*/  IMAD.IADD R0, R3, 0x1, -R0 ;  /* 0x0000000103007824 */ /* 0x000fe200078e0a00 */
[----:B------:R-:W-:Y:S01]  /*1500*/  LOP3.LUT R128, R128, 0xfffffe00, RZ, 0xc0, !PT ;  /* 0xfffffe0080807812 */ /* 0x000fe200078ec0ff */
[----:B------:R-:W-:Y:S02]  /*1510*/  @!P1 IMAD R3, R153, 0x30, RZ ;  /* 0x0000003099039824 */ /* 0x000fe400078e02ff */
[----:B--2---:R-:W-:-:S04]  /*1520*/  IMAD.WIDE.U32 R10, R152, 0x20, RZ ;  /* 0x00000020980a7825 */ /* 0x004fc800078e00ff */
[----:B------:R-:W-:Y:S01]  /*1530*/  IMAD.SHL.U32 R127, R0, 0x40, RZ ;  /* 0x00000040007f7824 */ /* 0x000fe200078e00ff */
[----:B------:R-:W-:Y:S01]  /*1540*/  @!P2 IADD3 R8, P0, R12, R10, RZ ;  /* 0x0000000a0c08a210 */ /* 0x000fe20007f1e0ff */
[----:B------:R-:W-:Y:S02]  /*1550*/  IMAD R197, R7, 0x200, R197 ;  /* 0x0000020007c57824 */ /* 0x000fe400078e02c5 */
[----:B------:R-:W-:Y:S01]  /*1560*/  IMAD R198, R131, 0x400, R128 ;  /* 0x0000040083c67824 */ /* 0x000fe200078e0280 */
[----:B------:R-:W-:Y:S01]  /*1570*/  @!P2 IADD3.X R6, R13, R11, R6, P0, !PT ;  /* 0x0000000b0d06a210 */ /* 0x000fe200007fe406 */
[----:B------:R-:W-:Y:S01]  /*1580*/  @!P1 IMAD.WIDE.U32 R12, R152, 0x30, R12 ;  /* 0x00000030980c9825 */ /* 0x000fe200078e000c */
[C---:B------:R-:W-:Y:S02]  /*1590*/  @!P2 LEA R10, P0, R8.reuse, c[0x0][0x168], 0x1 ;  /* 0x00005a00080aaa11 */ /* 0x040fe400078008ff */
[----:B------:R-:W-:Y:S01]  /*15a0*/  LOP3.LUT R127, R127, 0x1c0, RZ, 0xc0, !PT ;  /* 0x000001c07f7f7812 */ /* 0x000fe200078ec0ff */
[----:B------:R-:W-:Y:S01]  /*15b0*/  @!P1 IMAD.IADD R3, R13, 0x1, R3 ;  /* 0x000000010d039824 */ /* 0x000fe200078e0203 */
[----:B------:R-:W-:Y:S01]  /*15c0*/  @!P2 LEA.HI.X R11, R8, c[0x0][0x16c], R6, 0x1, P0 ;  /* 0x00005b00080baa11 */ /* 0x000fe200000f0c06 */
[----:B------:R-:W-:Y:S01]  /*15d0*/  IMAD.SHL.U32 R197, R197, 0x2, RZ ;  /* 0x00000002c5c57824 */ /* 0x000fe200078e00ff */
[C---:B------:R-:W-:Y:S01]  /*15e0*/  @!P1 LEA R8, P0, R12.reuse, c[0x0][0x168], 0x1 ;  /* 0x00005a000c089a11 */ /* 0x040fe200078008ff */
[----:B------:R-:W-:Y:S01]  /*15f0*/  IMAD R131, R131, 0x10, R132 ;  /* 0x0000001083837824 */ /* 0x000fe200078e0284 */
[----:B------:R-:W-:Y:S01]  /*1600*/  LOP3.LUT R6, R127, 0x8, R9, 0xf8, !PT ;  /* 0x000000087f067812 */ /* 0x000fe200078ef809 */
[----:B------:R2:W-:Y:S01]  /*1610*/  @!P2 LDGSTS.E.BYPASS.LTC128B.128 [R210+0x5000], [R10.64] ;  /* 0x050000000ad2afae */ /* 0x0005e2000b901d44 */
[----:B------:R-:W-:Y:S01]  /*1620*/  @!P1 LEA.HI.X R9, R12, c[0x0][0x16c], R3, 0x1, P0 ;  /* 0x00005b000c099a11 */ /* 0x000fe200000f0c03 */
[----:B------:R-:W-:Y:S01]  /*1630*/  IMAD.SHL.U32 R3, R157, 0x20, RZ ;  /* 0x000000209d037824 */ /* 0x000fe200078e00ff */
[----:B------:R-:W-:-:S02]  /*1640*/  SHF.R.U32.HI R127, RZ, 0x3, R127 ;  /* 0x00000003ff7f7819 */ /* 0x000fc4000001167f */
[----:B------:R-:W-:Y:S01]  /*1650*/  @!P6 LEA R12, P2, R14, c[0x0][0x170], 0x1 ;  /* 0x00005c000e0cea11 */ /* 0x000fe200078408ff */
[----:B------:R4:W-:Y:S01]  /*1660*/  @!P1 LDGSTS.E.BYPASS.LTC128B.128 [R210+0x5800], [R8.64] ;  /* 0x0580000008d29fae */ /* 0x0009e2000b901d44 */
[----:B------:R-:W-:Y:S01]  /*1670*/  LOP3.LUT R127, R6, R127, RZ, 0x3c, !PT ;  /* 0x0000007f067f7212 */ /* 0x000fe200078e3cff */
[----:B------:R-:W-:Y:S01]  /*1680*/  @!P3 IMAD R6, R157, 0x30, RZ ;  /* 0x000000309d06b824 */ /* 0x000fe200078e02ff */
[----:B------:R-:W-:Y:S01]  /*1690*/  @!P6 LEA.HI.X R13, R14, c[0x0][0x174], R15, 0x1, P2 ;  /* 0x00005d000e0dea11 */ /* 0x000fe200010f0c0f */
[----:B------:R-:W0:Y:S01]  /*16a0*/  LDGDEPBAR ;  /* 0x00000000000079af */ /* 0x000e220000000000 */
[----:B------:R-:W-:Y:S01]  /*16b0*/  IADD3 R194, R197, 0x4040, RZ ;  /* 0x00004040c5c27810 */ /* 0x000fe20007ffe0ff */
[----:B------:R-:W-:Y:S02]  /*16c0*/  @!P3 IMAD.IADD R6, R17, 0x1, R6 ;  /* 0x000000011106b824 */ /* 0x000fe400078e0206 */
[----:B------:R-:W-:-:S04]  /*16d0*/  IMAD.IADD R198, R127, 0x1, R198 ;  /* 0x000000017fc67824 */ /* 0x000fc800078e02c6 */
[----:B------:R-:W-:Y:S02]  /*16e0*/  IMAD.SHL.U32 R198, R198, 0x2, RZ ;  /* 0x00000002c6c67824 */ /* 0x000fe400078e00ff */
[----:B--2---:R-:W-:-:S05]  /*16f0*/  IMAD.WIDE.U32 R10, R156, 0x20, RZ ;  /* 0x000000209c0a7825 */ /* 0x004fca00078e00ff */
[----:B------:R-:W-:Y:S01]  /*1700*/  @!P4 IADD3 R4, P0, R14, R10, RZ ;  /* 0x0000000a0e04c210 */ /* 0x000fe20007f1e0ff */
[----:B------:R-:W-:-:S04]  /*1710*/  DEPBAR.LE SB0, 0x0 ;  /* 0x000080000000791a */ /* 0x000fc80000000000 */
[----:B------:R-:W-:Y:S01]  /*1720*/  BAR.SYNC.DEFER_BLOCKING 0x0 ;  /* 0x0000000000007b1d */ /* 0x000fe20000010000 */
[C---:B----4-:R-:W-:Y:S02]  /*1730*/  @!P5 LEA R8, P1, R156.reuse, R14, 0x4 ;  /* 0x0000000e9c08d211 */ /* 0x050fe400078220ff */
[----:B------:R-:W-:Y:S02]  /*1740*/  @!P4 IADD3.X R3, R15, R11, R3, P0, !PT ;  /* 0x0000000b0f03c210 */ /* 0x000fe400007fe403 */
[----:B------:R-:W-:Y:S02]  /*1750*/  @!P5 LEA.HI.X R7, R156, R15, R157, 0x4, P1 ;  /* 0x0000000f9c07d211 */ /* 0x000fe400008f249d */
[----:B------:R-:W-:-:S04]  /*1760*/  @!P5 LEA R10, P1, R8, c[0x0][0x170], 0x1 ;  /* 0x00005c00080ada11 */ /* 0x000fc800078208ff */
[----:B------:R-:W-:Y:S02]  /*1770*/  @!P5 LEA.HI.X R11, R8, c[0x0][0x174], R7, 0x1, P1 ;  /* 0x00005d00080bda11 */ /* 0x000fe400008f0c07 */
[----:B------:R-:W-:Y:S02]  /*1780*/  @!P4 LEA R14, P1, R4, c[0x0][0x170], 0x1 ;  /* 0x00005c00040eca11 */ /* 0x000fe400078208ff */
[----:B------:R-:W-:Y:S02]  /*1790*/  @!P3 LEA R8, P0, R16, c[0x0][0x170], 0x1 ;  /* 0x00005c001008ba11 */ /* 0x000fe400078008ff */
[----:B------:R-:W-:Y:S01]  /*17a0*/  @!P4 LEA.HI.X R15, R4, c[0x0][0x174], R3, 0x1, P1 ;  /* 0x00005d00040fca11 */ /* 0x000fe200008f0c03 */
[----:B------:R-:W-:Y:S01]  /*17b0*/  IMAD.MOV.U32 R3, RZ, RZ, 0x10 ;  /* 0x00000010ff037424 */ /* 0x000fe200078e00ff */
[----:B------:R-:W-:Y:S02]  /*17c0*/  @!P3 LEA.HI.X R9, R16, c[0x0][0x174], R6, 0x1, P0 ;  /* 0x00005d001009ba11 */ /* 0x000fe400000f0c06 */
[----:B------:R-:W-:Y:S01]  /*17d0*/  IADD3 R4, R197, 0x4000, RZ ;  /* 0x00004000c5047810 */ /* 0x000fe20007ffe0ff */
[----:B------:R-:W-:Y:S04]  /*17e0*/  @P6 STS.128 [R210+0x6000], RZ ;  /* 0x006000ffd2006388 */ /* 0x000fe80000000c00 */
[----:B------:R-:W-:Y:S01]  /*17f0*/  @!PT LDS RZ, [RZ] ;  /* 0x00000000fffff984 */ /* 0x000fe20000000800 */
[----:B------:R-:W-:Y:S01]  /*1800*/  @!PT LDS RZ, [RZ] ;  /* 0x00000000fffff984 */ /* 0x000fe20000000800 */
[----:B------:R-:W-:Y:S01]  /*1810*/  @!PT LDS RZ, [RZ] ;  /* 0x00000000fffff984 */ /* 0x000fe20000000800 */
[----:B------:R2:W-:Y:S02]  /*1820*/  @!P6 LDGSTS.E.BYPASS.LTC128B.128 [R210+0x6000], [R12.64] ;  /* 0x060000000cd2efae */ /* 0x0005e4000b901d44 */
[----:B------:R-:W-:-:S02]  /*1830*/  R2P PR, R0, 0x6 ;  /* 0x0000000600007804 */ /* 0x000fc40000000000 */
[----:B------:R-:W-:Y:S01]  /*1840*/  LOP3.LUT P0, RZ, R2, 0x2, RZ, 0xc0, !PT ;  /* 0x0000000202ff7812 */ /* 0x000fe2000780c0ff */
[----:B------:R-:W-:Y:S02]  /*1850*/  @P5 STS.128 [R210+0x6800], RZ ;  /* 0x006800ffd2005388 */ /* 0x000fe40000000c00 */
[C---:B------:R-:W-:Y:S02]  /*1860*/  SEL R0, R3.reuse, 0xfffffff0, !P1 ;  /* 0xfffffff003007807 */ /* 0x040fe40004800000 */
[----:B------:R-:W-:Y:S01]  /*1870*/  @!PT LDS RZ, [RZ] ;  /* 0x00000000fffff984 */ /* 0x000fe20000000800 */
[----:B------:R-:W-:Y:S01]  /*1880*/  @!PT LDS RZ, [RZ] ;  /* 0x00000000fffff984 */ /* 0x000fe20000000800 */
[----:B------:R-:W-:Y:S01]  /*1890*/  @!PT LDS RZ, [RZ] ;  /* 0x00000000fffff984 */ /* 0x000fe20000000800 */
[----:B------:R4:W-:Y:S01]  /*18a0*/  @!P5 LDGSTS.E.BYPASS.LTC128B.128 [R210+0x6800], [R10.64] ;  /* 0x068000000ad2dfae */ /* 0x0009e2000b901d44 */
[----:B------:R-:W-:Y:S02]  /*18b0*/  SEL R3, R3, 0xfffffff0, !P0 ;  /* 0xfffffff003037807 */ /* 0x000fe40004000000 */
[----:B------:R-:W-:Y:S01]  /*18c0*/  IMAD R196, R0, 0x2, R198 ;  /* 0x0000000200c47824 */ /* 0x000fe200078e02c6 */
[----:B------:R-:W-:Y:S01]  /*18d0*/  @P4 STS.128 [R210+0x7000], RZ ;  /* 0x007000ffd2004388 */ /* 0x000fe20000000c00 */
[----:B------:R-:W-:Y:S01]  /*18e0*/  LOP3.LUT P0, RZ, R2, 0x4, RZ, 0xc0, !PT ;  /* 0x0000000402ff7812 */ /* 0x000fe2000780c0ff */
[----:B------:R-:W-:-:S02]  /*18f0*/  IMAD R191, R3, 0x2, R197 ;  /* 0x0000000203bf7824 */ /* 0x000fc400078e02c5 */
[----:B------:R-:W-:Y:S01]  /*1900*/  @!PT LDS RZ, [RZ] ;  /* 0x00000000fffff984 */ /* 0x000fe20000000800 */
[----:B------:R-:W-:Y:S01]  /*1910*/  @!PT LDS RZ, [RZ] ;  /* 0x00000000fffff984 */ /* 0x000fe20000000800 */
[----:B------:R-:W-:Y:S01]  /*1920*/  @!PT LDS RZ, [RZ] ;  /* 0x00000000fffff984 */ /* 0x000fe20000000800 */
[----:B------:R2:W-:Y:S01]  /*1930*/  @!P4 LDGSTS.E.BYPASS.LTC128B.128 [R210+0x7000], [R14.64] ;  /* 0x070000000ed2cfae */ /* 0x0005e2000b901d44 */
[----:B------:R-:W-:-:S03]  /*1940*/  IMAD.MOV.U32 R2, RZ, RZ, 0x20 ;  /* 0x00000020ff027424 */ /* 0x000fc600078e00ff */
[----:B------:R-:W-:Y:S02]  /*1950*/  @P3 STS.128 [R210+0x7800], RZ ;  /* 0x007800ffd2003388 */ /* 0x000fe40000000c00 */
[----:B------:R-:W-:Y:S02]  /*1960*/  SEL R2, R2, 0xffffffe0, !P2 ;  /* 0xffffffe002027807 */ /* 0x000fe40005000000 */
[----:B------:R-:W-:Y:S01]  /*1970*/  @!PT LDS RZ, [RZ] ;  /* 0x00000000fffff984 */ /* 0x000fe20000000800 */
[----:B------:R-:W-:Y:S01]  /*1980*/  @!PT LDS RZ, [RZ] ;  /* 0x00000000fffff984 */ /* 0x000fe20000000800 */
[----:B------:R-:W-:Y:S01]  /*1990*/  @!PT LDS RZ, [RZ] ;  /* 0x00000000fffff984 */ /* 0x000fe20000000800 */
[----:B------:R4:W-:Y:S02]  /*19a0*/  @!P3 LDGSTS.E.BYPASS.LTC128B.128 [R210+0x7800], [R8.64] ;  /* 0x0780000008d2bfae */ /* 0x0009e4000b901d44 */
[----:B------:R-:W-:Y:S01]  /*19b0*/  @P0 IADD3 R194, R4, -0x40, RZ ;  /* 0xffffffc004c20810 */ /* 0x000fe20007ffe0ff */
[----:B------:R-:W-:Y:S01]  /*19c0*/  IMAD R195, R2, 0x2, R198 ;  /* 0x0000000202c37824 */ /* 0x000fe200078e02c6 */
[----:B------:R-:W-:Y:S02]  /*19d0*/  LDSM.16.M88.4 R64, [R198] ;  /* 0x00000000c640783b */ /* 0x000fe40000000200 */
[----:B------:R-:W-:Y:S01]  /*19e0*/  IADD3 R187, R194, 0x800, RZ ;  /* 0x00000800c2bb7810 */ /* 0x000fe20007ffe0ff */
[----:B------:R-:W-:Y:S01]  /*19f0*/  IMAD R193, R0, 0x2, R195 ;  /* 0x0000000200c17824 */ /* 0x000fe200078e02c3 */
[----:B------:R-:W3:Y:S01]  /*1a00*/  LDSM.16.M88.4 R100, [R197+0x4000] ;  /* 0x00400000c564783b */ /* 0x000ee20000000200 */
[----:B------:R-:W-:Y:S01]  /*1a10*/  IMAD R184, R3, 0x2, R194 ;  /* 0x0000000203b87824 */ /* 0x000fe200078e02c2 */
[----:B------:R-:W-:-:S02]  /*1a20*/  SHF.R.S32.HI R3, RZ, 0x1f, R133 ;  /* 0x0000001fff037819 */ /* 0x000fc40000011485 */
[----:B------:R-:W-:Y:S01]  /*1a30*/  LDSM.16.M88.4 R120, [R191+0x4000] ;  /* 0x00400000bf78783b */ /* 0x000fe20000000200 */
[C---:B------:R-:W-:Y:S02]  /*1a40*/  IADD3 R186, R194.reuse, 0x1000, RZ ;  /* 0x00001000c2ba7810 */ /* 0x040fe40007ffe0ff */
[----:B------:R-:W-:Y:S01]  /*1a50*/  LEA.HI R3, R3, R133, RZ, 0x2 ;  /* 0x0000008503037211 */ /* 0x000fe200078f10ff */
[----:B------:R-:W5:Y:S01]  /*1a60*/  LDSM.16.M88.4 R56, [R197+0x4800] ;  /* 0x00480000c538783b */ /* 0x000f620000000200 */
[----:B------:R-:W-:Y:S02]  /*1a70*/  IADD3 R185, R194, 0x1800, RZ ;  /* 0x00001800c2b97810 */ /* 0x000fe40007ffe0ff */
[----:B------:R-:W-:Y:S01]  /*1a80*/  SHF.R.S32.HI R211, RZ, 0x2, R3 ;  /* 0x00000002ffd37819 */ /* 0x000fe20000011403 */
[----:B------:R-:W2:Y:S03]  /*1a90*/  LDSM.16.M88.4 R52, [R197+0x5000] ;  /* 0x00500000c534783b */ /* 0x000ea60000000200 */
[----:B------:R-:W-:Y:S01]  /*1aa0*/  IADD3 R131, R131, 0x1, R211 ;  /* 0x0000000183837810 */ /* 0x000fe20007ffe0d3 */
[----:B------:R-:W-:Y:S03]  /*1ab0*/  LDSM.16.M88.4 R116, [R194] ;  /* 0x00000000c274783b */ /* 0x000fe60000000200 */
[----:B------:R-:W-:Y:S01]  /*1ac0*/  IADD3 R130, R161, R131, -R130 ;  /* 0x00000083a1827210 */ /* 0x000fe20007ffe882 */
[----:B----4-:R-:W4:Y:S03]  /*1ad0*/  LDSM.16.M88.4 R8, [R196] ;  /* 0x00000000c408783b */ /* 0x010f260000000200 */
[----:B------:R-:W-:Y:S01]  /*1ae0*/  IADD3 R130, R130, c[0x0][0x2e8], RZ ;  /* 0x0000ba0082827a10 */ /* 0x000fe20007ffe0ff */
[----:B------:R-:W-:Y:S03]  /*1af0*/  LDSM.16.M88.4 R4, [R195] ;  /* 0x00000000c304783b */ /* 0x000fe60000000200 */
[C---:B------:R-:W-:Y:S01]  /*1b00*/  IADD3 R163, R130.reuse, 0x8, RZ ;  /* 0x0000000882a37810 */ /* 0x040fe20007ffe0ff */
[----:B------:R-:W4:Y:S01]  /*1b10*/  LDSM.16.M88.4 R60, [R198+0x2000] ;  /* 0x00200000c63c783b */ /* 0x000f220000000200 */
[----:B------:R-:W-:-:S02]  /*1b20*/  IADD3 R162, R130, 0x40, RZ ;  /* 0x0000004082a27810 */ /* 0x000fc40007ffe0ff */
[C---:B------:R-:W-:Y:S01]  /*1b30*/  IADD3 R3, R130.reuse, 0x48, RZ ;  /* 0x0000004882037810 */ /* 0x040fe20007ffe0ff */
[----:B------:R-:W4:Y:S01]  /*1b40*/  LDSM.16.M88.4 R44, [R191+0x4800] ;  /* 0x00480000bf2c783b */ /* 0x000f220000000200 */
[-C--:B------:R-:W-:Y:S02]  /*1b50*/  IMNMX R164, R130, R161.reuse, PT ;  /* 0x000000a182a47217 */ /* 0x080fe40003800200 */
[-C--:B------:R-:W-:Y:S01]  /*1b60*/  IMNMX R163, R163, R161.reuse, PT ;  /* 0x000000a1a3a37217 */ /* 0x080fe20003800200 */
[----:B------:R-:W4:Y:S01]  /*1b70*/  LDSM.16.M88.4 R48, [R197+0x5800] ;  /* 0x00580000c530783b */ /* 0x000f220000000200 */
[-C--:B------:R-:W-:Y:S02]  /*1b80*/  IMNMX R162, R162, R161.reuse, PT ;  /* 0x000000a1a2a27217 */ /* 0x080fe40003800200 */
[----:B------:R-:W-:Y:S01]  /*1b90*/  IMNMX R161, R3, R161, PT ;  /* 0x000000a103a17217 */ /* 0x000fe20003800200 */
[----:B---3--:R-:W-:Y:S01]  /*1ba0*/  HMMA.16816.F32.BF16 R16, R64, R100, RZ ;  /* 0x000000644010723c */ /* 0x008fe200000418ff */
[----:B------:R-:W3:Y:S01]  /*1bb0*/  LDSM.16.M88.4 R104, [R191+0x5000] ;  /* 0x00500000bf68783b */ /* 0x000ee20000000200 */
[----:B------:R-:W-:-:S03]  /*1bc0*/  IMAD.IADD R3, R128, 0x1, R127 ;  /* 0x0000000180037824 */ /* 0x000fc600078e027f */
[----:B-1----:R-:W-:Y:S03]  /*1bd0*/  LDSM.16.M88.4 R20, [R193] ;  /* 0x00000000c114783b */ /* 0x002fe60000000200 */
[C---:B-----5:R-:W-:Y:S01]  /*1be0*/  HMMA.16816.F32.BF16 R108, R64.reuse, R56, RZ ;  /* 0x00000038406c723c */ /* 0x060fe200000418ff */
[----:B------:R-:W1:Y:S04]  /*1bf0*/  LDSM.16.M88.4 R88, [R184] ;  /* 0x00000000b858783b */ /* 0x000e680000000200 */
[----:B------:R-:W5:Y:S03]  /*1c00*/  LDSM.16.M88.4 R36, [R196+0x2000] ;  /* 0x00200000c424783b */ /* 0x000f660000000200 */
[----:B--2---:R-:W-:Y:S01]  /*1c10*/  HMMA.16816.F32.BF16 R72, R64, R52, RZ ;  /* 0x000000344048723c */ /* 0x004fe200000418ff */
[----:B------:R-:W2:Y:S04]  /*1c20*/  LDSM.16.M88.4 R92, [R194+0x800] ;  /* 0x00080000c25c783b */ /* 0x000ea80000000200 */
[----:B------:R-:W1:Y:S03]  /*1c30*/  LDSM.16.M88.4 R32, [R191+0x5800] ;  /* 0x00580000bf20783b */ /* 0x000e660000000200 */
[----:B----4-:R-:W-:Y:S01]  /*1c40*/  HMMA.16816.F32.BF16 R16, R8, R120, R16 ;  /* 0x000000780810723c */ /* 0x010fe20000041810 */
[----:B------:R-:W4:Y:S04]  /*1c50*/  LDSM.16.M88.4 R68, [R194+0x1000] ;  /* 0x00100000c244783b */ /* 0x000f280000000200 */
[----:B------:R-:W1:Y:S03]  /*1c60*/  LDSM.16.M88.4 R28, [R195+0x2000] ;  /* 0x00200000c31c783b */ /* 0x000e660000000200 */
[----:B------:R-:W-:Y:S01]  /*1c70*/  HMMA.16816.F32.BF16 R80, R60, R100, RZ ;  /* 0x000000643c50723c */ /* 0x000fe200000418ff */
[----:B------:R-:W2:Y:S04]  /*1c80*/  LDSM.16.M88.4 R84, [R184+0x800] ;  /* 0x00080000b854783b */ /* 0x000ea80000000200 */
[----:B------:R-:W2:Y:S03]  /*1c90*/  LDSM.16.M88.4 R24, [R194+0x1800] ;  /* 0x00180000c218783b */ /* 0x000ea60000000200 */
[----:B------:R-:W-:Y:S01]  /*1ca0*/  HMMA.16816.F32.BF16 R108, R8, R44, R108 ;  /* 0x0000002c086c723c */ /* 0x000fe2000004186c */
[----:B------:R-:W2:Y:S04]  /*1cb0*/  LDSM.16.M88.4 R40, [R184+0x1000] ;  /* 0x00100000b828783b */ /* 0x000ea80000000200 */
[----:B------:R-:W2:Y:S03]  /*1cc0*/  LDSM.16.M88.4 R12, [R184+0x1800] ;  /* 0x00180000b80c783b */ /* 0x000ea60000000200 */
[----:B------:R-:W-:Y:S01]  /*1cd0*/  HMMA.16816.F32.BF16 R16, R4, R116, R16 ;  /* 0x000000740410723c */ /* 0x000fe20000041810 */
[----:B------:R-:W0:Y:S07]  /*1ce0*/  LDGDEPBAR ;  /* 0x00000000000079af */ /* 0x000e2e0000000000 */
[----:B------:R-:W-:Y:S08]  /*1cf0*/  HMMA.16816.F32.BF16 R76, R64, R48, RZ ;  /* 0x00000030404c723c */ /* 0x000ff000000418ff */
[----:B---3--:R-:W-:Y:S08]  /*1d00*/  HMMA.16816.F32.BF16 R72, R8, R104, R72 ;  /* 0x000000680848723c */ /* 0x008ff00000041848 */
[----:B-1----:R-:W-:Y:S08]  /*1d10*/  HMMA.16816.F32.BF16 R16, R20, R88, R16 ;  /* 0x000000581410723c */ /* 0x002ff00000041810 */
[----:B-----5:R-:W-:Y:S08]  /*1d20*/  HMMA.16816.F32.BF16 R80, R36, R120, R80 ;  /* 0x000000782450723c */ /* 0x020ff00000041850 */
[----:B--2---:R-:W-:Y:S08]  /*1d30*/  HMMA.16816.F32.BF16 R108, R4, R92, R108 ;  /* 0x0000005c046c723c */ /* 0x004ff0000004186c */
[----:B------:R-:W-:Y:S01]  /*1d40*/  HMMA.16816.F32.BF16 R76, R8, R32, R76 ;  /* 0x00000020084c723c */ /* 0x000fe2000004184c */
[----:B------:R-:W-:-:S02]  /*1d50*/  FMUL.FTZ R16, R16, c[0x0][0x2ec] ;  /* 0x0000bb0010107a20 */ /* 0x000fc40000410000 */
[----:B------:R-:W-:Y:S02]  /*1d60*/  FMUL.FTZ R17, R17, c[0x0][0x2ec] ;  /* 0x0000bb0011117a20 */ /* 0x000fe40000410000 */
[----:B------:R-:W-:Y:S01]  /*1d70*/  FMUL.FTZ R18, R18, c[0x0][0x2ec] ;  /* 0x0000bb0012127a20 */ /* 0x000fe20000410000 */
[----:B------:R-:W-:Y:S01]  /*1d80*/  MUFU.TANH R120, R16 ;  /* 0x0000001000787308 */ /* 0x000fe20000002400 */
[----:B------:R-:W-:Y:S01]  /*1d90*/  FMUL.FTZ R19, R19, c[0x0][0x2ec] ;  /* 0x0000bb0013137a20 */ /* 0x000fe20000410000 */
[----:B----4-:R-:W-:Y:S06]  /*1da0*/  HMMA.16816.F32.BF16 R72, R4, R68, R72 ;  /* 0x000000440448723c */ /* 0x010fec0000041848 */
[----:B------:R-:W1:Y:S02]  /*1db0*/  MUFU.TANH R121, R17 ;  /* 0x0000001100797308 */ /* 0x000e640000002400 */
[-C--:B------:R-:W-:Y:S06]  /*1dc0*/  HMMA.16816.F32.BF16 R96, R64, R102.reuse, RZ ;  /* 0x000000664060723c */ /* 0x080fec00000418ff */
[----:B------:R-:W2:Y:S02]  /*1dd0*/  MUFU.TANH R134, R19 ;  /* 0x0000001300867308 */ /* 0x000ea40000002400 */
[----:B------:R-:W-:Y:S08]  /*1de0*/  HMMA.16816.F32.BF16 R100, R60, R102, RZ ;  /* 0x000000663c64723c */ /* 0x000ff000000418ff */
[----:B------:R-:W-:Y:S01]  /*1df0*/  HMMA.16816.F32.BF16 R80, R28, R116, R80 ;  /* 0x000000741c50723c */ /* 0x000fe20000041850 */
[----:B------:R3:W-:Y:S07]  /*1e00*/  MUFU.TANH R116, R18 ;  /* 0x0000001200747308 */ /* 0x0007ee0000002400 */
[----:B------:R-:W-:Y:S08]  /*1e10*/  HMMA.16816.F32.BF16 R108, R20, R84, R108 ;  /* 0x00000054146c723c */ /* 0x000ff0000004186c */
[----:B------:R-:W-:Y:S01]  /*1e20*/  HMMA.16816.F32.BF16 R76, R4, R24, R76 ;  /* 0x00000018044c723c */ /* 0x000fe2000004184c */
[----:B---3--:R-:W3:Y:S01]  /*1e30*/  LDSM.16.M88.4 R16, [R193+0x2000] ;  /* 0x00200000c110783b */ /* 0x008ee20000000200 */
[----:B------:R-:W-:-:S06]  /*1e40*/  DEPBAR.LE SB0, 0x0 ;  /* 0x000080000000791a */ /* 0x000fcc0000000000 */
[----:B------:R-:W-:Y:S08]  /*1e50*/  HMMA.16816.F32.BF16 R72, R20, R40, R72 ;  /* 0x000000281448723c */ /* 0x000ff00000041848 */
[----:B------:R-:W-:Y:S01]  /*1e60*/  HMMA.16816.F32.BF16 R112, R60, R56, RZ ;  /* 0x000000383c70723c */ /* 0x000fe200000418ff */
[----:B------:R-:W-:-:S04]  /*1e70*/  FMUL.FTZ R108, R108, c[0x0][0x2ec] ;  /* 0x0000bb006c6c7a20 */ /* 0x000fc80000410000 */
[----:B------:R4:W-:Y:S03]  /*1e80*/  MUFU.TANH R117, R108 ;  /* 0x0000006c00757308 */ /* 0x0009e60000002400 */
[-C--:B------:R-:W-:Y:S08]  /*1e90*/  HMMA.16816.F32.BF16 R96, R8, R122.reuse, R96 ;  /* 0x0000007a0860723c */ /* 0x080ff00000041860 */
[----:B------:R-:W-:Y:S01]  /*1ea0*/  HMMA.16816.F32.BF16 R100, R36, R122, R100 ;  /* 0x0000007a2464723c */ /* 0x000fe20000041864 */
[----:B------:R-:W-:-:S02]  /*1eb0*/  FMUL.FTZ R72, R72, c[0x0][0x2ec] ;  /* 0x0000bb0048487a20 */ /* 0x000fc40000410000 */
[----:B------:R-:W-:Y:S02]  /*1ec0*/  FMUL.FTZ R73, R73, c[0x0][0x2ec] ;  /* 0x0000bb0049497a20 */ /* 0x000fe40000410000 */
[----:B------:R-:W-:Y:S02]  /*1ed0*/  FMUL.FTZ R74, R74, c[0x0][0x2ec] ;  /* 0x0000bb004a4a7a20 */ /* 0x000fe40000410000 */
[----:B------:R-:W-:Y:S01]  /*1ee0*/  FMUL.FTZ R75, R75, c[0x0][0x2ec] ;  /* 0x0000bb004b4b7a20 */ /* 0x000fe20000410000 */
[----:B------:R-:W-:Y:S01]  /*1ef0*/  HMMA.16816.F32.BF16 R76, R20, R12, R76 ;  /* 0x0000000c144c723c */ /* 0x000fe2000004184c */
[----:B----4-:R-:W-:Y:S01]  /*1f00*/  FMUL.FTZ R108, R109, c[0x0][0x2ec] ;  /* 0x0000bb006d6c7a20 */ /* 0x010fe20000410000 */
[----:B------:R-:W-:Y:S01]  /*1f10*/  MUFU.TANH R122, R73 ;  /* 0x00000049007a7308 */ /* 0x000fe20000002400 */
[----:B------:R-:W-:Y:S02]  /*1f20*/  FMUL.FTZ R109, R110, c[0x0][0x2ec] ;  /* 0x0000bb006e6d7a20 */ /* 0x000fe40000410000 */
[----:B------:R-:W-:-:S03]  /*1f30*/  FMUL.FTZ R110, R111, c[0x0][0x2ec] ;  /* 0x0000bb006f6e7a20 */ /* 0x000fc60000410000 */
[----:B---3--:R-:W-:Y:S02]  /*1f40*/  HMMA.16816.F32.BF16 R80, R16, R88, R80 ;  /* 0x000000581050723c */ /* 0x008fe40000041850 */
[----:B------:R-:W-:Y:S06]  /*1f50*/  MUFU.TANH R111, R72 ;  /* 0x00000048006f7308 */ /* 0x000fec0000002400 */
[----:B------:R-:W-:Y:S02]  /*1f60*/  HMMA.16816.F32.BF16 R112, R36, R44, R112 ;  /* 0x0000002c2470723c */ /* 0x000fe40000041870 */
[----:B------:R-:W-:Y:S06]  /*1f70*/  MUFU.TANH R123, R74 ;  /* 0x0000004a007b7308 */ /* 0x000fec0000002400 */
[----:B------:R-:W-:Y:S01]  /*1f80*/  HMMA.16816.F32.BF16 R96, R4, R118, R96 ;  /* 0x000000760460723c */ /* 0x000fe20000041860 */
[----:B------:R-:W-:Y:S01]  /*1f90*/  FMUL.FTZ R76, R76, c[0x0][0x2ec] ;  /* 0x0000bb004c4c7a20 */ /* 0x000fe20000410000 */
[----:B------:R3:W-:Y:S01]  /*1fa0*/  MUFU.TANH R88, R75 ;  /* 0x0000004b00587308 */ /* 0x0007e20000002400 */
[----:B------:R-:W-:-:S02]  /*1fb0*/  FMUL.FTZ R77, R77, c[0x0][0x2ec] ;  /* 0x0000bb004d4d7a20 */ /* 0x000fc40000410000 */
[----:B------:R-:W-:Y:S02]  /*1fc0*/  FMUL.FTZ R78, R78, c[0x0][0x2ec] ;  /* 0x0000bb004e4e7a20 */ /* 0x000fe40000410000 */
[----:B------:R-:W-:Y:S01]  /*1fd0*/  FMUL.FTZ R79, R79, c[0x0][0x2ec] ;  /* 0x0000bb004f4f7a20 */ /* 0x000fe20000410000 */
[C---:B------:R-:W-:Y:S01]  /*1fe0*/  HMMA.16816.F32.BF16 R100, R28.reuse, R118, R100 ;  /* 0x000000761c64723c */ /* 0x040fe20000041864 */
[----:B------:R-:W-:Y:S01]  /*1ff0*/  FMUL.FTZ R80, R80, c[0x0][0x2ec] ;  /* 0x0000bb0050507a20 */ /* 0x000fe20000410000 */
[----:B------:R-:W-:Y:S01]  /*2000*/  MUFU.TANH R89, R76 ;  /* 0x0000004c00597308 */ /* 0x000fe20000002400 */
[----:B------:R-:W-:Y:S02]  /*2010*/  FMUL.FTZ R81, R81, c[0x0][0x2ec] ;  /* 0x0000bb0051517a20 */ /* 0x000fe40000410000 */
[----:B------:R-:W-:Y:S02]  /*2020*/  FMUL.FTZ R82, R82, c[0x0][0x2ec] ;  /* 0x0000bb0052527a20 */ /* 0x000fe40000410000 */
[----:B------:R-:W-:Y:S01]  /*2030*/  FMUL.FTZ R83, R83, c[0x0][0x2ec] ;  /* 0x0000bb0053537a20 */ /* 0x000fe20000410000 */
[----:B------:R-:W-:Y:S02]  /*2040*/  HMMA.16816.F32.BF16 R112, R28, R92, R112 ;  /* 0x0000005c1c70723c */ /* 0x000fe40000041870 */
[----:B------:R-:W-:Y:S06]  /*2050*/  MUFU.TANH R118, R77 ;  /* 0x0000004d00767308 */ /* 0x000fec0000002400 */
[-C--:B---3--:R-:W-:Y:S02]  /*2060*/  HMMA.16816.F32.BF16 R72, R64, R58.reuse, RZ ;  /* 0x0000003a4048723c */ /* 0x088fe400000418ff */
[----:B------:R-:W-:Y:S06]  /*2070*/  MUFU.TANH R135, R78 ;  /* 0x0000004e00877308 */ /* 0x000fec0000002400 */
[----:B------:R-:W-:Y:S02]  /*2080*/  HMMA.16816.F32.BF16 R56, R60, R58, RZ ;  /* 0x0000003a3c38723c */ /* 0x000fe400000418ff */
[----:B------:R3:W-:Y:S06]  /*2090*/  MUFU.TANH R93, R79 ;  /* 0x0000004f005d7308 */ /* 0x0007ec0000002400 */
[-C--:B------:R-:W-:Y:S02]  /*20a0*/  HMMA.16816.F32.BF16 R96, R20, R90.reuse, R96 ;  /* 0x0000005a1460723c */ /* 0x080fe40000041860 */
[----:B------:R-:W-:Y:S06]  /*20b0*/  MUFU.TANH R92, R80 ;  /* 0x00000050005c7308 */ /* 0x000fec0000002400 */
[----:B------:R-:W-:Y:S02]  /*20c0*/  HMMA.16816.F32.BF16 R100, R16, R90, R100 ;  /* 0x0000005a1064723c */ /* 0x000fe40000041864 */
[----:B------:R-:W4:Y:S06]  /*20d0*/  MUFU.TANH R136, R81 ;  /* 0x0000005100887308 */ /* 0x000f2c0000002400 */
[----:B---3--:R-:W-:Y:S02]  /*20e0*/  HMMA.16816.F32.BF16 R76, R60, R52, RZ ;  /* 0x000000343c4c723c */ /* 0x008fe400000418ff */
[----:B------:R-:W-:Y:S06]  /*20f0*/  MUFU.TANH R119, R82 ;  /* 0x0000005200777308 */ /* 0x000fec0000002400 */
[----:B------:R-:W-:Y:S01]  /*2100*/  HMMA.16816.F32.BF16 R56, R36, R46, R56 ;  /* 0x0000002e2438723c */ /* 0x000fe20000041838 */
[----:B------:R-:W-:Y:S01]  /*2110*/  FMUL.FTZ R91, R96, c[0x0][0x2ec] ;  /* 0x0000bb00605b7a20 */ /* 0x000fe20000410000 */
[----:B------:R3:W5:Y:S01]  /*2120*/  MUFU.TANH R90, R83 ;  /* 0x00000053005a7308 */ /* 0x0007620000002400 */
[----:B------:R-:W-:-:S02]  /*2130*/  FMUL.FTZ R96, R97, c[0x0][0x2ec] ;  /* 0x0000bb0061607a20 */ /* 0x000fc40000410000 */
[----:B------:R-:W-:-:S03]  /*2140*/  FMUL.FTZ R97, R98, c[0x0][0x2ec] ;  /* 0x0000bb0062617a20 */ /* 0x000fc60000410000 */
[----:B------:R-:W-:Y:S01]  /*2150*/  HMMA.16816.F32.BF16 R72, R8, R46, R72 ;  /* 0x0000002e0848723c */ /* 0x000fe20000041848 */
[----:B------:R-:W-:Y:S01]  /*2160*/  FMUL.FTZ R98, R102, c[0x0][0x2ec] ;  /* 0x0000bb0066627a20 */ /* 0x000fe20000410000 */
[----:B------:R-:W1:Y:S06]  /*2170*/  MUFU.TANH R91, R91 ;  /* 0x0000005b005b7308 */ /* 0x000e6c0000002400 */
[C---:B------:R-:W-:Y:S02]  /*2180*/  HMMA.16816.F32.BF16 R44, R60.reuse, R48, RZ ;  /* 0x000000303c2c723c */ /* 0x040fe400000418ff */
[----:B------:R-:W-:Y:S06]  /*2190*/  MUFU.TANH R96, R96 ;  /* 0x0000006000607308 */ /* 0x000fec0000002400 */
[-C--:B---3--:R-:W-:Y:S02]  /*21a0*/  HMMA.16816.F32.BF16 R80, R60, R54.reuse, RZ ;  /* 0x000000363c50723c */ /* 0x088fe400000418ff */
[----:B------:R-:W3:Y:S06]  /*21b0*/  MUFU.TANH R97, R97 ;  /* 0x0000006100617308 */ /* 0x000eec0000002400 */
[C---:B------:R-:W-:Y:S02]  /*21c0*/  HMMA.16816.F32.BF16 R52, R64.reuse, R54, RZ ;  /* 0x000000364034723c */ /* 0x040fe400000418ff */
[----:B------:R-:W-:Y:S06]  /*21d0*/  MUFU.TANH R98, R98 ;  /* 0x0000006200627308 */ /* 0x000fec0000002400 */
[----:B------:R-:W-:Y:S02]  /*21e0*/  HMMA.16816.F32.BF16 R64, R64, R50, RZ ;  /* 0x000000324040723c */ /* 0x000fe400000418ff */
[----:B------:R-:W-:Y:S06]  /*21f0*/  MUFU.TANH R109, R109 ;  /* 0x0000006d006d7308 */ /* 0x000fec0000002400 */
[----:B------:R-:W-:Y:S02]  /*2200*/  HMMA.16816.F32.BF16 R76, R36, R104, R76 ;  /* 0x00000068244c723c */ /* 0x000fe4000004184c */
[----:B------:R-:W-:Y:S06]  /*2210*/  MUFU.TANH R108, R108 ;  /* 0x0000006c006c7308 */ /* 0x000fec0000002400 */
[----:B------:R-:W-:Y:S02]  /*2220*/  HMMA.16816.F32.BF16 R52, R8, R106, R52 ;  /* 0x0000006a0834723c */ /* 0x000fe40000041834 */
[----:B------:R-:W-:Y:S06]  /*2230*/  MUFU.TANH R110, R110 ;  /* 0x0000006e006e7308 */ /* 0x000fec0000002400 */
[-C--:B------:R-:W-:Y:S08]  /*2240*/  HMMA.16816.F32.BF16 R56, R28, R94.reuse, R56 ;  /* 0x0000005e1c38723c */ /* 0x080ff00000041838 */
[----:B------:R-:W-:Y:S07]  /*2250*/  HMMA.16816.F32.BF16 R72, R4, R94, R72 ;  /* 0x0000005e0448723c */ /* 0x000fee0000041848 */
[----:B------:R-:W-:Y:S01]  /*2260*/  FMUL.FTZ R94, R101, c[0x0][0x2ec] ;  /* 0x0000bb00655e7a20 */ /* 0x000fe20000410000 */
[----:B------:R-:W-:Y:S01]  /*2270*/  HMMA.16816.F32.BF16 R80, R36, R106, R80 ;  /* 0x0000006a2450723c */ /* 0x000fe20000041850 */
[----:B------:R-:W-:-:S04]  /*2280*/  FMUL.FTZ R95, R103, c[0x0][0x2ec] ;  /* 0x0000bb00675f7a20 */ /* 0x000fc80000410000 */
[----:B------:R-:W-:Y:S03]  /*2290*/  MUFU.TANH R94, R94 ;  /* 0x0000005e005e7308 */ /* 0x000fe60000002400 */
[----:B------:R-:W-:Y:S05]  /*22a0*/  HMMA.16816.F32.BF16 R60, R60, R50, RZ ;  /* 0x000000323c3c723c */ /* 0x000fea00000418ff */
[----:B------:R-:W-:Y:S03]  /*22b0*/  MUFU.TANH R95, R95 ;  /* 0x0000005f005f7308 */ /* 0x000fe60000002400 */
[----:B------:R-:W-:Y:S08]  /*22c0*/  HMMA.16816.F32.BF16 R44, R36, R32, R44 ;  /* 0x00000020242c723c */ /* 0x000ff0000004182c */
[----:B------:R-:W-:Y:S08]  /*22d0*/  HMMA.16816.F32.BF16 R64, R8, R34, R64 ;  /* 0x000000220840723c */ /* 0x000ff00000041840 */
[----:B------:R-:W-:Y:S08]  /*22e0*/  HMMA.16816.F32.BF16 R76, R28, R68, R76 ;  /* 0x000000441c4c723c */ /* 0x000ff0000004184c */
[----:B------:R-:W-:Y:S08]  /*22f0*/  HMMA.16816.F32.BF16 R52, R4, R70, R52 ;  /* 0x000000460434723c */ /* 0x000ff00000041834 */
[-C--:B------:R-:W-:Y:S08]  /*2300*/  HMMA.16816.F32.BF16 R56, R16, R86.reuse, R56 ;  /* 0x000000561038723c */ /* 0x080ff00000041838 */
[----:B------:R-:W-:Y:S08]  /*2310*/  HMMA.16816.F32.BF16 R72, R20, R86, R72 ;  /* 0x000000561448723c */ /* 0x000ff00000041848 */
[----:B------:R-:W-:Y:S08]  /*2320*/  HMMA.16816.F32.BF16 R80, R28, R70, R80 ;  /* 0x000000461c50723c */ /* 0x000ff00000041850 */
[----:B------:R-:W-:Y:S01]  /*2330*/  HMMA.16816.F32.BF16 R112, R16, R84, R112 ;  /* 0x000000541070723c */ /* 0x000fe20000041870 */
[----:B------:R-:W-:-:S06]  /*2340*/  FMUL.FTZ R56, R56, c[0x0][0x2ec] ;  /* 0x0000bb0038387a20 */ /* 0x000fcc0000410000 */
[----:B------:R-:W-:Y:S01]  /*2350*/  FMUL.FTZ R85, R100, c[0x0][0x2ec] ;  /* 0x0000bb0064557a20 */ /* 0x000fe20000410000 */
[----:B------:R-:W-:Y:S01]  /*2360*/  HMMA.16816.F32.BF16 R60, R36, R34, R60 ;  /* 0x00000022243c723c */ /* 0x000fe2000004183c */
[----:B------:R-:W-:Y:S02]  /*2370*/  FMUL.FTZ R84, R99, c[0x0][0x2ec] ;  /* 0x0000bb0063547a20 */ /* 0x000fe40000410000 */
[----:B------:R-:W-:Y:S02]  /*2380*/  FMUL.FTZ R69, R72, c[0x0][0x2ec] ;  /* 0x0000bb0048457a20 */ /* 0x000fe40000410000 */
[----:B------:R-:W1:Y:S01]  /*2390*/  MUFU.TANH R85, R85 ;  /* 0x0000005500557308 */ /* 0x000e620000002400 */
[----:B------:R-:W-:Y:S02]  /*23a0*/  FMUL.FTZ R68, R73, c[0x0][0x2ec] ;  /* 0x0000bb0049447a20 */ /* 0x000fe40000410000 */
[----:B------:R-:W-:Y:S01]  /*23b0*/  HMMA.16816.F32.BF16 R44, R28, R24, R44 ;  /* 0x000000181c2c723c */ /* 0x000fe2000004182c */
[----:B------:R-:W-:-:S02]  /*23c0*/  FMUL.FTZ R74, R74, c[0x0][0x2ec] ;  /* 0x0000bb004a4a7a20 */ /* 0x000fc40000410000 */
[----:B------:R-:W-:Y:S02]  /*23d0*/  FMUL.FTZ R75, R75, c[0x0][0x2ec] ;  /* 0x0000bb004b4b7a20 */ /* 0x000fe40000410000 */
[----:B------:R1:W-:Y:S03]  /*23e0*/  MUFU.TANH R72, R56 ;  /* 0x0000003800487308 */ /* 0x0003e60000002400 */
[----:B------:R-:W-:Y:S01]  /*23f0*/  HMMA.16816.F32.BF16 R64, R4, R26, R64 ;  /* 0x0000001a0440723c */ /* 0x000fe20000041840 */
[----:B------:R-:W-:Y:S02]  /*2400*/  FMUL.FTZ R49, R112, c[0x0][0x2ec] ;  /* 0x0000bb0070317a20 */ /* 0x000fe40000410000 */
[----:B------:R-:W-:Y:S02]  /*2410*/  FMUL.FTZ R99, R114, c[0x0][0x2ec] ;  /* 0x0000bb0072637a20 */ /* 0x000fe40000410000 */
[----:B------:R-:W2:Y:S01]  /*2420*/  MUFU.TANH R84, R84 ;  /* 0x0000005400547308 */ /* 0x000ea20000002400 */
[----:B------:R-:W-:-:S02]  /*2430*/  FMUL.FTZ R48, R113, c[0x0][0x2ec] ;  /* 0x0000bb0071307a20 */ /* 0x000fc40000410000 */
[----:B------:R-:W-:Y:S01]  /*2440*/  HMMA.16816.F32.BF16 R76, R16, R40, R76 ;  /* 0x00000028104c723c */ /* 0x000fe2000004184c */
[----:B------:R-:W-:-:S04]  /*2450*/  FMUL.FTZ R50, R115, c[0x0][0x2ec] ;  /* 0x0000bb0073327a20 */ /* 0x000fc80000410000 */
[----:B------:R-:W2:Y:S02]  /*2460*/  MUFU.TANH R49, R49 ;  /* 0x0000003100317308 */ /* 0x000ea40000002400 */
[----:B------:R-:W-:Y:S01]  /*2470*/  IMAD R40, R126, 0x40, R165 ;  /* 0x000000407e287824 */ /* 0x000fe200078e02a5 */
[-C--:B------:R-:W-:Y:S01]  /*2480*/  HMMA.16816.F32.BF16 R52, R20, R42.reuse, R52 ;  /* 0x0000002a1434723c */ /* 0x080fe20000041834 */
[----:B------:R-:W-:Y:S02]  /*2490*/  FMUL.FTZ R41, R57, c[0x0][0x2ec] ;  /* 0x0000bb0039297a20 */ /* 0x000fe40000410000 */
[----:B------:R-:W-:Y:S01]  /*24a0*/  FMUL.FTZ R57, R58, c[0x0][0x2ec] ;  /* 0x0000bb003a397a20 */ /* 0x000fe20000410000 */
[C---:B-1----:R-:W-:Y:S01]  /*24b0*/  IADD3 R56, R40.reuse, 0x1, RZ ;  /* 0x0000000128387810 */ /* 0x042fe20007ffe0ff */
[----:B------:R-:W1:Y:S01]  /*24c0*/  MUFU.TANH R99, R99 ;  /* 0x0000006300637308 */ /* 0x000e620000002400 */
[----:B------:R-:W-:Y:S01]  /*24d0*/  IADD3 R51, R40, 0x8, RZ ;  /* 0x0000000828337810 */ /* 0x000fe20007ffe0ff */
[----:B------:R-:W-:Y:S01]  /*24e0*/  FMUL.FTZ R58, R59, c[0x0][0x2ec] ;  /* 0x0000bb003b3a7a20 */ /* 0x000fe20000410000 */
[----:B------:R-:W-:Y:S01]  /*24f0*/  HMMA.16816.F32.BF16 R80, R16, R42, R80 ;  /* 0x0000002a1050723c */ /* 0x000fe20000041850 */
[----:B------:R-:W-:-:S02]  /*2500*/  ISETP.GE.AND P1, PT, R56, R164, PT ;  /* 0x000000a43800720c */ /* 0x000fc40003f26270 */
[C---:B------:R-:W-:Y:S02]  /*2510*/  ISETP.GE.AND P0, PT, R56.reuse, R163, PT ;  /* 0x000000a33800720c */ /* 0x040fe40003f06270 */
[C---:B------:R-:W-:Y:S01]  /*2520*/  ISETP.GE.AND P4, PT, R56.reuse, R162, PT ;  /* 0x000000a23800720c */ /* 0x040fe20003f86270 */
[----:B------:R-:W1:Y:S01]  /*2530*/  MUFU.TANH R48, R48 ;  /* 0x0000003000307308 */ /* 0x000e620000002400 */
[----:B------:R-:W-:Y:S01]  /*2540*/  ISETP.GE.AND P2, PT, R56, R161, PT ;  /* 0x000000a13800720c */ /* 0x000fe20003f46270 */
[----:B------:R-:W-:Y:S01]  /*2550*/  HMMA.16816.F32.BF16 R60, R28, R26, R60 ;  /* 0x0000001a1c3c723c */ /* 0x000fe2000004183c */
[----:B------:R-:W-:Y:S01]  /*2560*/  ISETP.GE.AND P6, PT, R51, R164, PT ;  /* 0x000000a43300720c */ /* 0x000fe20003fc6270 */
[----:B------:R-:W-:Y:S01]  /*2570*/  FMUL.FTZ R59, R78, c[0x0][0x2ec] ;  /* 0x0000bb004e3b7a20 */ /* 0x000fe20000410000 */
[----:B------:R-:W-:Y:S01]  /*2580*/  IADD3 R8, R40, 0x9, RZ ;  /* 0x0000000928087810 */ /* 0x000fe20007ffe0ff */
[----:B------:R-:W-:Y:S01]  /*2590*/  FMUL.FTZ R71, R79, c[0x0][0x2ec] ;  /* 0x0000bb004f477a20 */ /* 0x000fe20000410000 */
[----:B------:R-:W-:Y:S01]  /*25a0*/  FSEL R121, R121, -INF , !P1 ;  /* 0xff80000079797808 */ /* 0x000fe20004800000 */
[----:B------:R-:W1:Y:S01]  /*25b0*/  MUFU.TANH R50, R50 ;  /* 0x0000003200327308 */ /* 0x000e620000002400 */
[----:B--2---:R-:W-:Y:S01]  /*25c0*/  FSEL R10, R134, -INF , !P0 ;  /* 0xff800000860a7808 */ /* 0x004fe20004000000 */
[----:B------:R-:W-:Y:S01]  /*25d0*/  HMMA.16816.F32.BF16 R44, R16, R12, R44 ;  /* 0x0000000c102c723c */ /* 0x000fe2000004182c */
[----:B----4-:R-:W-:Y:S01]  /*25e0*/  FSEL R70, R136, -INF , !P4 ;  /* 0xff80000088467808 */ /* 0x010fe20006000000 */
[----:B------:R-:W-:Y:S01]  /*25f0*/  FMUL.FTZ R42, R52, c[0x0][0x2ec] ;  /* 0x0000bb00342a7a20 */ /* 0x000fe20000410000 */
[----:B-----5:R-:W-:Y:S01]  /*2600*/  FSEL R90, R90, -INF , !P2 ;  /* 0xff8000005a5a7808 */ /* 0x020fe20005000000 */
[----:B------:R-:W-:Y:S01]  /*2610*/  FMUL.FTZ R76, R76, c[0x0][0x2ec] ;  /* 0x0000bb004c4c7a20 */ /* 0x000fe20000410000 */
[----:B------:R-:W-:Y:S01]  /*2620*/  FSEL R91, R91, -INF , !P6 ;  /* 0xff8000005b5b7808 */ /* 0x000fe20007000000 */
[----:B------:R-:W2:Y:S01]  /*2630*/  MUFU.TANH R69, R69 ;  /* 0x0000004500457308 */ /* 0x000ea20000002400 */
[C---:B------:R-:W-:Y:S01]  /*2640*/  ISETP.GE.AND P5, PT, R51.reuse, R163, PT ;  /* 0x000000a33300720c */ /* 0x040fe20003fa6270 */
[-C--:B------:R-:W-:Y:S01]  /*2650*/  HMMA.16816.F32.BF16 R64, R20, R14.reuse, R64 ;  /* 0x0000000e1440723c */ /* 0x080fe20000041840 */
[----:B------:R-:W-:Y:S01]  /*2660*/  ISETP.GE.AND P3, PT, R51, R162, PT ;  /* 0x000000a23300720c */ /* 0x000fe20003f66270 */
[----:B------:R-:W-:Y:S01]  /*2670*/  FMUL.FTZ R77, R77, c[0x0][0x2ec] ;  /* 0x0000bb004d4d7a20 */ /* 0x000fe20000410000 */
[----:B------:R-:W-:Y:S01]  /*2680*/  ISETP.GE.AND P1, PT, R51, R161, PT ;  /* 0x000000a13300720c */ /* 0x000fe20003f26270 */
[----:B------:R-:W-:Y:S01]  /*2690*/  FMUL.FTZ R4, R80, c[0x0][0x2ec] ;  /* 0x0000bb0050047a20 */ /* 0x000fe20000410000 */
[C---:B------:R-:W-:Y:S01]  /*26a0*/  ISETP.GE.AND P0, PT, R8.reuse, R164, PT ;  /* 0x000000a40800720c */ /* 0x040fe20003f06270 */
[----:B------:R-:W4:Y:S01]  /*26b0*/  MUFU.TANH R57, R57 ;  /* 0x0000003900397308 */ /* 0x000f220000002400 */
[C---:B------:R-:W-:Y:S01]  /*26c0*/  ISETP.GE.AND P4, PT, R8.reuse, R163, PT ;  /* 0x000000a30800720c */ /* 0x040fe20003f86270 */
[----:B------:R-:W-:Y:S01]  /*26d0*/  FMUL.FTZ R53, R53, c[0x0][0x2ec] ;  /* 0x0000bb0035357a20 */ /* 0x000fe20000410000 */
[----:B------:R-:W-:Y:S01]  /*26e0*/  ISETP.GE.AND P2, PT, R8, R162, PT ;  /* 0x000000a20800720c */ /* 0x000fe20003f46270 */
[----:B------:R-:W-:Y:S01]  /*26f0*/  FMUL.FTZ R54, R54, c[0x0][0x2ec] ;  /* 0x0000bb0036367a20 */ /* 0x000fe20000410000 */
[----:B------:R-:W-:Y:S01]  /*2700*/  ISETP.GE.AND P6, PT, R8, R161, PT ;  /* 0x000000a10800720c */ /* 0x000fe20003fc6270 */
[----:B------:R-:W-:Y:S01]  /*2710*/  FMUL.FTZ R82, R82, c[0x0][0x2ec] ;  /* 0x0000bb0052527a20 */ /* 0x000fe20000410000 */
[----:B------:R-:W-:Y:S01]  /*2720*/  IADD3 R8, R40, 0x10, RZ ;  /* 0x0000001028087810 */ /* 0x000fe20007ffe0ff */
[----:B------:R-:W-:Y:S01]  /*2730*/  MUFU.TANH R68, R68 ;  /* 0x0000004400447308 */ /* 0x000fe20000002400 */
[----:B---3--:R-:W-:Y:S01]  /*2740*/  FSEL R11, R97, -INF , !P5 ;  /* 0xff800000610b7808 */ /* 0x008fe20006800000 */
[----:B------:R-:W-:Y:S01]  /*2750*/  HMMA.16816.F32.BF16 R60, R16, R14, R60 ;  /* 0x0000000e103c723c */ /* 0x000fe2000004183c */
[----:B------:R-:W-:Y:S01]  /*2760*/  FSEL R85, R85, -INF , !P3 ;  /* 0xff80000055557808 */ /* 0x000fe20005800000 */
[----:B------:R-:W-:Y:S01]  /*2770*/  FMUL.FTZ R83, R83, c[0x0][0x2ec] ;  /* 0x0000bb0053537a20 */ /* 0x000fe20000410000 */
[----:B------:R-:W-:Y:S01]  /*2780*/  FSEL R98, R98, -INF , !P1 ;  /* 0xff80000062627808 */ /* 0x000fe20004800000 */
[----:B------:R-:W-:Y:S01]  /*2790*/  FMUL.FTZ R45, R45, c[0x0][0x2ec] ;  /* 0x0000bb002d2d7a20 */ /* 0x000fe20000410000 */
[----:B------:R-:W-:Y:S01]  /*27a0*/  FSEL R96, R96, -INF , !P0 ;  /* 0xff80000060607808 */ /* 0x000fe20004000000 */
[----:B------:R-:W3:Y:S01]  /*27b0*/  MUFU.TANH R178, R74 ;  /* 0x0000004a00b27308 */ /* 0x000ee20000002400 */
[C---:B------:R-:W-:Y:S01]  /*27c0*/  ISETP.GE.AND P5, PT, R8.reuse, R164, PT ;  /* 0x000000a40800720c */ /* 0x040fe20003fa6270 */
[----:B------:R-:W-:Y:S01]  /*27d0*/  FMUL.FTZ R5, R81, c[0x0][0x2ec] ;  /* 0x0000bb0051057a20 */ /* 0x000fe20000410000 */
[----:B------:R-:W-:Y:S01]  /*27e0*/  ISETP.GE.AND P3, PT, R8, R163, PT ;  /* 0x000000a30800720c */ /* 0x000fe20003f66270 */
[----:B------:R-:W-:Y:S01]  /*27f0*/  FMUL.FTZ R169, R64, c[0x0][0x2ec] ;  /* 0x0000bb0040a97a20 */ /* 0x000fe20000410000 */
[C---:B------:R-:W-:Y:S01]  /*2800*/  ISETP.GE.AND P1, PT, R8.reuse, R162, PT ;  /* 0x000000a20800720c */ /* 0x040fe20003f26270 */
[----:B------:R-:W-:Y:S01]  /*2810*/  FMUL.FTZ R55, R55, c[0x0][0x2ec] ;  /* 0x0000bb0037377a20 */ /* 0x000fe20000410000 */
[----:B------:R-:W-:Y:S01]  /*2820*/  ISETP.GE.AND P0, PT, R8, R161, PT ;  /* 0x000000a10800720c */ /* 0x000fe20003f06270 */
[----:B------:R-:W5:Y:S01]  /*2830*/  MUFU.TANH R58, R58 ;  /* 0x0000003a003a7308 */ /* 0x000f620000002400 */
[----:B------:R-:W-:Y:S01]  /*2840*/  IADD3 R8, R40, 0x11, RZ ;  /* 0x0000001128087810 */ /* 0x000fe20007ffe0ff */
[----:B------:R-:W-:Y:S01]  /*2850*/  FMUL.FTZ R44, R44, c[0x0][0x2ec] ;  /* 0x0000bb002c2c7a20 */ /* 0x000fe20000410000 */
[----:B------:R-:W-:Y:S01]  /*2860*/  IADD3 R9, R40, 0x18, RZ ;  /* 0x0000001828097810 */ /* 0x000fe20007ffe0ff */
[----:B------:R-:W-:Y:S01]  /*2870*/  FMUL.FTZ R46, R46, c[0x0][0x2ec] ;  /* 0x0000bb002e2e7a20 */ /* 0x000fe20000410000 */
[----:B------:R-:W-:Y:S01]  /*2880*/  FSEL R24, R84, -INF , !P4 ;  /* 0xff80000054187808 */ /* 0x000fe20006000000 */
[----:B------:R-:W-:Y:S01]  /*2890*/  FMUL.FTZ R47, R47, c[0x0][0x2ec] ;  /* 0x0000bb002f2f7a20 */ /* 0x000fe20000410000 */
[----:B------:R-:W-:Y:S01]  /*28a0*/  ISETP.GE.AND P4, PT, R8, R164, PT ;  /* 0x000000a40800720c */ /* 0x000fe20003f86270 */
[----:B------:R-:W1:Y:S01]  /*28b0*/  MUFU.TANH R180, R75 ;  /* 0x0000004b00b47308 */ /* 0x000e620000002400 */
[----:B------:R-:W-:Y:S01]  /*28c0*/  FSEL R94, R94, -INF , !P2 ;  /* 0xff8000005e5e7808 */ /* 0x000fe20005000000 */
[----:B------:R-:W-:Y:S01]  /*28d0*/  FMUL.FTZ R66, R66, c[0x0][0x2ec] ;  /* 0x0000bb0042427a20 */ /* 0x000fe20000410000 */
[----:B------:R-:W-:Y:S01]  /*28e0*/  FSEL R95, R95, -INF , !P6 ;  /* 0xff8000005f5f7808 */ /* 0x000fe20007000000 */
[----:B------:R-:W-:Y:S01]  /*28f0*/  FMUL.FTZ R60, R60, c[0x0][0x2ec] ;  /* 0x0000bb003c3c7a20 */ /* 0x000fe20000410000 */
[----:B------:R-:W-:Y:S01]  /*2900*/  FSEL R51, R117, -INF , !P5 ;  /* 0xff80000075337808 */ /* 0x000fe20006800000 */
[----:B------:R-:W-:Y:S01]  /*2910*/  FMUL.FTZ R62, R62, c[0x0][0x2ec] ;  /* 0x0000bb003e3e7a20 */ /* 0x000fe20000410000 */
[----:B------:R-:W-:Y:S01]  /*2920*/  FSEL R138, R109, -INF , !P3 ;  /* 0xff8000006d8a7808 */ /* 0x000fe20005800000 */
[----:B------:R-:W2:Y:S01]  /*2930*/  MUFU.TANH R41, R41 ;  /* 0x0000002900297308 */ /* 0x000ea20000002400 */
[C---:B------:R-:W-:Y:S01]  /*2940*/  ISETP.GE.AND P2, PT, R8.reuse, R163, PT ;  /* 0x000000a30800720c */ /* 0x040fe20003f46270 */
[----:B------:R-:W-:Y:S01]  /*2950*/  FMUL.FTZ R67, R67, c[0x0][0x2ec] ;  /* 0x0000bb0043437a20 */ /* 0x000fe20000410000 */
[C---:B------:R-:W-:Y:S01]  /*2960*/  ISETP.GE.AND P6, PT, R8.reuse, R162, PT ;  /* 0x000000a20800720c */ /* 0x040fe20003fc6270 */
[----:B------:R-:W-:Y:S01]  /*2970*/  FMUL.FTZ R65, R65, c[0x0][0x2ec] ;  /* 0x0000bb0041417a20 */ /* 0x000fe20000410000 */
[----:B------:R-:W-:Y:S01]  /*2980*/  ISETP.GE.AND P5, PT, R8, R161, PT ;  /* 0x000000a10800720c */ /* 0x000fe20003fa6270 */
[----:B------:R-:W-:Y:S01]  /*2990*/  FMUL.FTZ R61, R61, c[0x0][0x2ec] ;  /* 0x0000bb003d3d7a20 */ /* 0x000fe20000410000 */
[----:B------:R-:W-:Y:S01]  /*29a0*/  ISETP.GE.AND P3, PT, R9, R164, PT ;  /* 0x000000a40900720c */ /* 0x000fe20003f66270 */
[----:B------:R-:W2:Y:S01]  /*29b0*/  MUFU.TANH R59, R59 ;  /* 0x0000003b003b7308 */ /* 0x000ea20000002400 */
[----:B------:R-:W-:Y:S01]  /*29c0*/  IADD3 R6, R40, 0x19, RZ ;  /* 0x0000001928067810 */ /* 0x000fe20007ffe0ff */
[----:B------:R-:W-:Y:S01]  /*29d0*/  FMUL.FTZ R63, R63, c[0x0][0x2ec] ;  /* 0x0000bb003f3f7a20 */ /* 0x000fe20000410000 */
[----:B------:R-:W-:Y:S01]  /*29e0*/  FSEL R25, R49, -INF , !P1 ;  /* 0xff80000031197808 */ /* 0x000fe20004800000 */
[----:B------:R-:W-:Y:S01]  /*29f0*/  IMAD.MOV.U32 R28, RZ, RZ, R126 ;  /* 0x000000ffff1c7224 */ /* 0x000fe200078e007e */
[----:B-1----:R-:W-:-:S02]  /*2a00*/  FSEL R8, R99, -INF , !P0 ;  /* 0xff80000063087808 */ /* 0x002fc40004000000 */
[----:B------:R-:W-:Y:S01]  /*2a10*/  FSEL R108, R108, -INF , !P4 ;  /* 0xff8000006c6c7808 */ /* 0x000fe20006000000 */
[----:B------:R-:W1:Y:S01]  /*2a20*/  MUFU.TANH R181, R76 ;  /* 0x0000004c00b57308 */ /* 0x000e620000002400 */
[C---:B------:R-:W-:Y:S02]  /*2a30*/  ISETP.GE.AND P1, PT, R9.reuse, R163, PT ;  /* 0x000000a30900720c */ /* 0x040fe40003f26270 */
[C---:B------:R-:W-:Y:S02]  /*2a40*/  ISETP.GE.AND P0, PT, R9.reuse, R162, PT ;  /* 0x000000a20900720c */ /* 0x040fe40003f06270 */
[----:B------:R-:W-:Y:S02]  /*2a50*/  ISETP.GE.AND P4, PT, R9, R161, PT ;  /* 0x000000a10900720c */ /* 0x000fe40003f86270 */
[----:B------:R-:W-:Y:S01]  /*2a60*/  FSEL R141, R110, -INF , !P2 ;  /* 0xff8000006e8d7808 */ /* 0x000fe20005000000 */
[----:B------:R-:W1:Y:S01]  /*2a70*/  MUFU.TANH R179, R77 ;  /* 0x0000004d00b37308 */ /* 0x000e620000002400 */
[----:B------:R-:W-:-:S02]  /*2a80*/  FSEL R43, R48, -INF , !P6 ;  /* 0xff800000302b7808 */ /* 0x000fc40007000000 */
[----:B------:R-:W-:Y:S02]  /*2a90*/  FSEL R9, R50, -INF , !P5 ;  /* 0xff80000032097808 */ /* 0x000fe40006800000 */
[----:B--2---:R-:W-:Y:S02]  /*2aa0*/  FSEL R56, R69, -INF , !P3 ;  /* 0xff80000045387808 */ /* 0x004fe40005800000 */
[C---:B------:R-:W-:Y:S01]  /*2ab0*/  ISETP.GE.AND P2, PT, R6.reuse, R164, PT ;  /* 0x000000a40600720c */ /* 0x040fe20003f46270 */
[----:B------:R-:W2:Y:S01]  /*2ac0*/  MUFU.TANH R71, R71 ;  /* 0x0000004700477308 */ /* 0x000ea20000002400 */
[C---:B------:R-:W-:Y:S02]  /*2ad0*/  ISETP.GE.AND P6, PT, R6.reuse, R163, PT ;  /* 0x000000a30600720c */ /* 0x040fe40003fc6270 */
[C---:B------:R-:W-:Y:S02]  /*2ae0*/  ISETP.GE.AND P5, PT, R6.reuse, R162, PT ;  /* 0x000000a20600720c */ /* 0x040fe40003fa6270 */
[----:B------:R-:W-:-:S02]  /*2af0*/  ISETP.GE.AND P3, PT, R6, R161, PT ;  /* 0x000000a10600720c */ /* 0x000fc40003f66270 */
[----:B------:R-:W-:Y:S01]  /*2b00*/  IADD3 R6, R40, 0x20, RZ ;  /* 0x0000002028067810 */ /* 0x000fe20007ffe0ff */
[----:B------:R-:W1:Y:S01]  /*2b10*/  MUFU.TANH R42, R42 ;  /* 0x0000002a002a7308 */ /* 0x000e620000002400 */
[----:B----4-:R-:W-:Y:S02]  /*2b20*/  FSEL R32, R57, -INF , !P4 ;  /* 0xff80000039207808 */ /* 0x010fe40006000000 */
[----:B---3--:R-:W-:Y:S02]  /*2b30*/  FSEL R178, R178, -INF , !P1 ;  /* 0xff800000b2b27808 */ /* 0x008fe40004800000 */
[----:B------:R-:W-:Y:S02]  /*2b40*/  FSEL R33, R72, -INF , !P0 ;  /* 0xff80000048217808 */ /* 0x000fe40004000000 */
[----:B------:R-:W-:Y:S01]  /*2b50*/  FSEL R57, R68, -INF , !P2 ;  /* 0xff80000044397808 */ /* 0x000fe20005000000 */
[----:B------:R-:W-:Y:S01]  /*2b60*/  MUFU.TANH R176, R53 ;  /* 0x0000003500b07308 */ /* 0x000fe20000002400 */
[----:B------:R-:W-:-:S02]  /*2b70*/  ISETP.GE.AND P1, PT, R6, R164, PT ;  /* 0x000000a40600720c */ /* 0x000fc40003f26270 */
[C---:B------:R-:W-:Y:S02]  /*2b80*/  ISETP.GE.AND P0, PT, R6.reuse, R163, PT ;  /* 0x000000a30600720c */ /* 0x040fe40003f06270 */
[C---:B------:R-:W-:Y:S02]  /*2b90*/  ISETP.GE.AND P4, PT, R6.reuse, R162, PT ;  /* 0x000000a20600720c */ /* 0x040fe40003f86270 */
[----:B------:R-:W-:Y:S01]  /*2ba0*/  ISETP.GE.AND P2, PT, R6, R161, PT ;  /* 0x000000a10600720c */ /* 0x000fe20003f46270 */
[----:B------:R-:W3:Y:S01]  /*2bb0*/  MUFU.TANH R175, R54 ;  /* 0x0000003600af7308 */ /* 0x000ee20000002400 */
[C---:B------:R-:W-:Y:S02]  /*2bc0*/  IADD3 R6, R40.reuse, 0x21, RZ ;  /* 0x0000002128067810 */ /* 0x040fe40007ffe0ff */
[----:B------:R-:W-:Y:S02]  /*2bd0*/  IADD3 R7, R40, 0x28, RZ ;  /* 0x0000002828077810 */ /* 0x000fe40007ffe0ff */
[----:B-----5:R-:W-:-:S02]  /*2be0*/  FSEL R20, R58, -INF , !P3 ;  /* 0xff8000003a147808 */ /* 0x020fc40005800000 */
[----:B------:R-:W-:Y:S01]  /*2bf0*/  FSEL R180, R180, -INF , !P6 ;  /* 0xff800000b4b47808 */ /* 0x000fe20007000000 */
[----:B------:R-:W4:Y:S01]  /*2c00*/  MUFU.TANH R4, R4 ;  /* 0x0000000400047308 */ /* 0x000f220000002400 */
[----:B------:R-:W-:Y:S02]  /*2c10*/  FSEL R21, R41, -INF , !P5 ;  /* 0xff80000029157808 */ /* 0x000fe40006800000 */
[----:B------:R-:W-:Y:S02]  /*2c20*/  FSEL R58, R111, -INF , !P1 ;  /* 0xff8000006f3a7808 */ /* 0x000fe40004800000 */
[----:B------:R-:W-:Y:S02]  /*2c30*/  FSEL R170, R123, -INF , !P0 ;  /* 0xff8000007baa7808 */ /* 0x000fe40004000000 */
[C---:B------:R-:W-:Y:S01]  /*2c40*/  ISETP.GE.AND P6, PT, R6.reuse, R164, PT ;  /* 0x000000a40600720c */ /* 0x040fe20003fc6270 */
[----:B------:R-:W5:Y:S01]  /*2c50*/  MUFU.TANH R145, R82 ;  /* 0x0000005200917308 */ /* 0x000f620000002400 */
[----:B------:R-:W-:-:S02]  /*2c60*/  ISETP.GE.AND P5, PT, R6, R163, PT ;  /* 0x000000a30600720c */ /* 0x000fc40003fa6270 */
[C---:B------:R-:W-:Y:S02]  /*2c70*/  ISETP.GE.AND P3, PT, R6.reuse, R162, PT ;  /* 0x000000a20600720c */ /* 0x040fe40003f66270 */
[----:B------:R-:W-:Y:S02]  /*2c80*/  ISETP.GE.AND P1, PT, R6, R161, PT ;  /* 0x000000a10600720c */ /* 0x000fe40003f26270 */
[----:B------:R-:W-:Y:S01]  /*2c90*/  ISETP.GE.AND P0, PT, R7, R164, PT ;  /* 0x000000a40700720c */ /* 0x000fe20003f06270 */
[----:B------:R-:W3:Y:S01]  /*2ca0*/  MUFU.TANH R147, R83 ;  /* 0x0000005300937308 */ /* 0x000ee20000002400 */
[----:B------:R-:W-:Y:S02]  /*2cb0*/  IADD3 R6, R40, 0x29, RZ ;  /* 0x0000002928067810 */ /* 0x000fe40007ffe0ff */
[----:B------:R-:W-:Y:S02]  /*2cc0*/  FSEL R13, R59, -INF , !P2 ;  /* 0xff8000003b0d7808 */ /* 0x000fe40005000000 */
[----:B-1----:R-:W-:-:S02]  /*2cd0*/  FSEL R181, R181, -INF , !P4 ;  /* 0xff800000b5b57808 */ /* 0x002fc40006000000 */
[----:B------:R-:W-:Y:S01]  /*2ce0*/  FSEL R59, R122, -INF , !P6 ;  /* 0xff8000007a3b7808 */ /* 0x000fe20007000000 */
[----:B------:R-:W1:Y:S01]  /*2cf0*/  MUFU.TANH R166, R45 ;  /* 0x0000002d00a67308 */ /* 0x000e620000002400 */
[----:B------:R-:W-:Y:S02]  /*2d00*/  FSEL R173, R88, -INF , !P5 ;  /* 0xff80000058ad7808 */ /* 0x000fe40006800000 */
[----:B------:R-:W-:Y:S02]  /*2d10*/  FSEL R179, R179, -INF , !P3 ;  /* 0xff800000b3b37808 */ /* 0x000fe40005800000 */
[----:B--2---:R-:W-:Y:S02]  /*2d20*/  FSEL R12, R71, -INF , !P1 ;  /* 0xff800000470c7808 */ /* 0x004fe40004800000 */
[----:B------:R-:W-:Y:S01]  /*2d30*/  FSEL R64, R42, -INF , !P0 ;  /* 0xff8000002a407808 */ /* 0x000fe20004000000 */
[----:B------:R-:W2:Y:S01]  /*2d40*/  MUFU.TANH R172, R55 ;  /* 0x0000003700ac7308 */ /* 0x000ea20000002400 */
[----:B------:R-:W-:-:S02]  /*2d50*/  ISETP.GE.AND P4, PT, R7, R163, PT ;  /* 0x000000a30700720c */ /* 0x000fc40003f86270 */
[C---:B------:R-:W-:Y:S02]  /*2d60*/  ISETP.GE.AND P2, PT, R7.reuse, R162, PT ;  /* 0x000000a20700720c */ /* 0x040fe40003f46270 */
[----:B------:R-:W-:Y:S02]  /*2d70*/  ISETP.GE.AND P6, PT, R7, R161, PT ;  /* 0x000000a10700720c */ /* 0x000fe40003fc6270 */
[C---:B------:R-:W-:Y:S01]  /*2d80*/  ISETP.GE.AND P5, PT, R6.reuse, R164, PT ;  /* 0x000000a40600720c */ /* 0x040fe20003fa6270 */
[----:B------:R-:W1:Y:S01]  /*2d90*/  MUFU.TANH R5, R5 ;  /* 0x0000000500057308 */ /* 0x000e620000002400 */
[C---:B------:R-:W-:Y:S02]  /*2da0*/  ISETP.GE.AND P3, PT, R6.reuse, R163, PT ;  /* 0x000000a30600720c */ /* 0x040fe40003f66270 */
[C---:B------:R-:W-:Y:S02]  /*2db0*/  ISETP.GE.AND P1, PT, R6.reuse, R162, PT ;  /* 0x000000a20600720c */ /* 0x040fe40003f26270 */
[----:B------:R-:W-:-:S02]  /*2dc0*/  ISETP.GE.AND P0, PT, R6, R161, PT ;  /* 0x000000a10600720c */ /* 0x000fc40003f06270 */
[----:B------:R-:W-:Y:S01]  /*2dd0*/  IADD3 R6, R40, 0x30, RZ ;  /* 0x0000003028067810 */ /* 0x000fe20007ffe0ff */
[----:B------:R-:W1:Y:S01]  /*2de0*/  MUFU.TANH R168, R44 ;  /* 0x0000002c00a87308 */ /* 0x000e620000002400 */
[----:B---3--:R-:W-:Y:S02]  /*2df0*/  FSEL R175, R175, -INF , !P4 ;  /* 0xff800000afaf7808 */ /* 0x008fe40006000000 */
[----:B----4-:R-:W-:Y:S02]  /*2e00*/  FSEL R15, R4, -INF , !P2 ;  /* 0xff800000040f7808 */ /* 0x010fe40005000000 */
[----:B-----5:R-:W-:Y:S02]  /*2e10*/  FSEL R145, R145, -INF , !P6 ;  /* 0xff80000091917808 */ /* 0x020fe40007000000 */
[----:B------:R-:W-:Y:S01]  /*2e20*/  FSEL R176, R176, -INF , !P5 ;  /* 0xff800000b0b07808 */ /* 0x000fe20006800000 */
[----:B------:R-:W3:Y:S01]  /*2e30*/  MUFU.TANH R148, R46 ;  /* 0x0000002e00947308 */ /* 0x000ee20000002400 */
[----:B------:R-:W-:-:S02]  /*2e40*/  ISETP.GE.AND P4, PT, R6, R164, PT ;  /* 0x000000a40600720c */ /* 0x000fc40003f86270 */
[C---:B------:R-:W-:Y:S02]  /*2e50*/  ISETP.GE.AND P2, PT, R6.reuse, R163, PT ;  /* 0x000000a30600720c */ /* 0x040fe40003f46270 */
[CC--:B------:R-:W-:Y:S02]  /*2e60*/  ISETP.GE.AND P6, PT, R6.reuse, R162.reuse, PT ;  /* 0x000000a20600720c */ /* 0x0c0fe40003fc6270 */
[----:B------:R-:W-:Y:S01]  /*2e70*/  ISETP.GE.AND P5, PT, R6, R161, PT ;  /* 0x000000a10600720c */ /* 0x000fe20003fa6270 */
[----:B------:R-:W4:Y:S01]  /*2e80*/  MUFU.TANH R146, R47 ;  /* 0x0000002f00927308 */ /* 0x000f220000002400 */
[----:B------:R-:W-:Y:S02]  /*2e90*/  IADD3 R6, R40, 0x31, RZ ;  /* 0x0000003128067810 */ /* 0x000fe40007ffe0ff */
[----:B------:R-:W-:Y:S02]  /*2ea0*/  FSEL R147, R147, -INF , !P0 ;  /* 0xff80000093937808 */ /* 0x000fe40004000000 */
[----:B------:R-:W-:-:S02]  /*2eb0*/  ISETP.GE.AND P0, PT, R6, R162, PT ;  /* 0x000000a20600720c */ /* 0x000fc40003f06270 */
[----:B------:R-:W-:Y:S01]  /*2ec0*/  IADD3 R4, R40, 0x38, RZ ;  /* 0x0000003828047810 */ /* 0x000fe20007ffe0ff */
[----:B------:R-:W5:Y:S01]  /*2ed0*/  MUFU.TANH R169, R169 ;  /* 0x000000a900a97308 */ /* 0x000f620000002400 */
[----:B-1----:R-:W-:Y:S02]  /*2ee0*/  FSEL R166, R166, -INF , !P0 ;  /* 0xff800000a6a67808 */ /* 0x002fe40004000000 */
[----:B------:R-:W-:Y:S02]  /*2ef0*/  ISETP.GE.AND P0, PT, R40, R163, PT ;  /* 0x000000a32800720c */ /* 0x000fe40003f06270 */
[----:B--2---:R-:W-:Y:S02]  /*2f00*/  FSEL R172, R172, -INF , !P3 ;  /* 0xff800000acac7808 */ /* 0x004fe40005800000 */
[----:B------:R-:W-:Y:S01]  /*2f10*/  FSEL R16, R116, -INF , !P0 ;  /* 0xff80000074107808 */ /* 0x000fe20004000000 */
[----:B------:R-:W1:Y:S01]  /*2f20*/  MUFU.TANH R137, R66 ;  /* 0x0000004200897308 */ /* 0x000e620000002400 */
[----:B------:R-:W-:-:S02]  /*2f30*/  FSEL R14, R5, -INF , !P1 ;  /* 0xff800000050e7808 */ /* 0x000fc40004800000 */
[----:B------:R-:W-:Y:S02]  /*2f40*/  FSEL R177, R89, -INF , !P4 ;  /* 0xff80000059b17808 */ /* 0x000fe40006000000 */
[----:B------:R-:W-:Y:S02]  /*2f50*/  FSEL R140, R135, -INF , !P2 ;  /* 0xff800000878c7808 */ /* 0x000fe40005000000 */
[----:B------:R-:W-:Y:S01]  /*2f60*/  ISETP.GE.AND P0, PT, R160, 0x2, PT ;  /* 0x00000002a000780c */ /* 0x000fe20003f06270 */
[----:B------:R-:W2:Y:S01]  /*2f70*/  MUFU.TANH R151, R60 ;  /* 0x0000003c00977308 */ /* 0x000ea20000002400 */
[C---:B------:R-:W-:Y:S02]  /*2f80*/  ISETP.GE.AND P3, PT, R6.reuse, R164, PT ;  /* 0x000000a40600720c */ /* 0x040fe40003f66270 */
[C---:B------:R-:W-:Y:S02]  /*2f90*/  ISETP.GE.AND P1, PT, R6.reuse, R163, PT ;  /* 0x000000a30600720c */ /* 0x040fe40003f26270 */
[----:B------:R-:W-:-:S02]  /*2fa0*/  ISETP.GE.AND P4, PT, R6, R161, PT ;  /* 0x000000a10600720c */ /* 0x000fc40003f86270 */
[----:B------:R-:W-:Y:S01]  /*2fb0*/  ISETP.GE.AND P2, PT, R4, R164, PT ;  /* 0x000000a40400720c */ /* 0x000fe20003f46270 */
[----:B------:R-:W1:Y:S01]  /*2fc0*/  MUFU.TANH R144, R62 ;  /* 0x0000003e00907308 */ /* 0x000e620000002400 */
[----:B------:R-:W-:Y:S02]  /*2fd0*/  FSEL R168, R168, -INF , !P6 ;  /* 0xff800000a8a87808 */ /* 0x000fe40007000000 */
[----:B---3--:R-:W-:Y:S02]  /*2fe0*/  FSEL R148, R148, -INF , !P5 ;  /* 0xff80000094947808 */ /* 0x008fe40006800000 */
[----:B------:R-:W-:Y:S02]  /*2ff0*/  FSEL R167, R118, -INF , !P3 ;  /* 0xff80000076a77808 */ /* 0x000fe40005800000 */
[----:B------:R-:W-:Y:S01]  /*3000*/  FSEL R139, R93, -INF , !P1 ;  /* 0xff8000005d8b7808 */ /* 0x000fe20004800000 */
[----:B------:R-:W3:Y:S01]  /*3010*/  MUFU.TANH R171, R65 ;  /* 0x0000004100ab7308 */ /* 0x000ee20000002400 */
[----:B----4-:R-:W-:-:S02]  /*3020*/  FSEL R146, R146, -INF , !P4 ;  /* 0xff80000092927808 */ /* 0x010fc40006000000 */
[----:B-----5:R-:W-:Y:S02]  /*3030*/  FSEL R169, R169, -INF , !P2 ;  /* 0xff800000a9a97808 */ /* 0x020fe40005000000 */
[C---:B------:R-:W-:Y:S02]  /*3040*/  ISETP.GE.AND P6, PT, R4.reuse, R163, PT ;  /* 0x000000a30400720c */ /* 0x040fe40003fc6270 */
[C---:B------:R-:W-:Y:S01]  /*3050*/  ISETP.GE.AND P5, PT, R4.reuse, R162, PT ;  /* 0x000000a20400720c */ /* 0x040fe20003fa6270 */
[----:B------:R-:W4:Y:S01]  /*3060*/  MUFU.TANH R67, R67 ;  /* 0x0000004300437308 */ /* 0x000f220000002400 */
[----:B------:R-:W-:Y:S02]  /*3070*/  ISETP.GE.AND P3, PT, R4, R161, PT ;  /* 0x000000a10400720c */ /* 0x000fe40003f66270 */
[C---:B------:R-:W-:Y:S02]  /*3080*/  ISETP.GE.AND P1, PT, R40.reuse, R164, PT ;  /* 0x000000a42800720c */ /* 0x040fe40003f26270 */
[----:B------:R-:W-:-:S02]  /*3090*/  ISETP.GE.AND P4, PT, R40, R162, PT ;  /* 0x000000a22800720c */ /* 0x000fc40003f86270 */
[C---:B------:R-:W-:Y:S01]  /*30a0*/  ISETP.GE.AND P2, PT, R40.reuse, R161, PT ;  /* 0x000000a12800720c */ /* 0x040fe20003f46270 */
[----:B------:R-:W5:Y:S01]  /*30b0*/  MUFU.TANH R149, R61 ;  /* 0x0000003d00957308 */ /* 0x000f620000002400 */
[----:B------:R-:W-:Y:S02]  /*30c0*/  IADD3 R40, R40, 0x39, RZ ;  /* 0x0000003928287810 */ /* 0x000fe40007ffe0ff */
[----:B-1----:R-:W-:Y:S02]  /*30d0*/  FSEL R137, R137, -INF , !P6 ;  /* 0xff80000089897808 */ /* 0x002fe40007000000 */
[----:B--2---:R-:W-:Y:S02]  /*30e0*/  FSEL R151, R151, -INF , !P5 ;  /* 0xff80000097977808 */ /* 0x004fe40006800000 */
[----:B------:R-:W-:Y:S01]  /*30f0*/  FSEL R144, R144, -INF , !P3 ;  /* 0xff80000090907808 */ /* 0x000fe20005800000 */
[----:B------:R-:W1:Y:S01]  /*3100*/  MUFU.TANH R142, R63 ;  /* 0x0000003f008e7308 */ /* 0x000e620000002400 */
[----:B------:R-:W-:Y:S01]  /*3110*/  FSEL R120, R120, -INF , !P1 ;  /* 0xff80000078787808 */ /* 0x000fe20004800000 */
[----:B------:R-:W-:Y:S01]  /*3120*/  BAR.SYNC.DEFER_BLOCKING 0x0 ;  /* 0x0000000000007b1d */ /* 0x000fe20000010000 */
[----:B------:R-:W-:-:S02]  /*3130*/  ISETP.GE.AND P6, PT, R40, R164, PT ;  /* 0x000000a42800720c */ /* 0x000fc40003fc6270 */
[C---:B------:R-:W-:Y:S02]  /*3140*/  ISETP.GE.AND P5, PT, R40.reuse, R163, PT ;  /* 0x000000a32800720c */ /* 0x040fe40003fa6270 */
[C---:B------:R-:W-:Y:S02]  /*3150*/  ISETP.GE.AND P3, PT, R40.reuse, R162, PT ;  /* 0x000000a22800720c */ /* 0x040fe40003f66270 */
[----:B------:R-:W-:Y:S02]  /*3160*/  ISETP.GE.AND P1, PT, R40, R161, PT ;  /* 0x000000a12800720c */ /* 0x000fe40003f26270 */
[----:B------:R-:W-:Y:S02]  /*3170*/  FSEL R92, R92, -INF , !P4 ;  /* 0xff8000005c5c7808 */ /* 0x000fe40006000000 */
[----:B------:R-:W-:Y:S02]  /*3180*/  FSEL R119, R119, -INF , !P2 ;  /* 0xff80000077777808 */ /* 0x000fe40005000000 */
[----:B---3--:R-:W-:-:S02]  /*3190*/  FSEL R171, R171, -INF , !P6 ;  /* 0xff800000abab7808 */ /* 0x008fc40007000000 */
[----:B----4-:R-:W-:Y:S02]  /*31a0*/  FSEL R67, R67, -INF , !P5 ;  /* 0xff80000043437808 */ /* 0x010fe40006800000 */
[----:B-----5:R-:W-:Y:S02]  /*31b0*/  FSEL R149, R149, -INF , !P3 ;  /* 0xff80000095957808 */ /* 0x020fe40005800000 */
[----:B-1----:R-:W-:Y:S01]  /*31c0*/  FSEL R142, R142, -INF , !P1 ;  /* 0xff8000008e8e7808 */ /* 0x002fe20004800000 */
[----:B------:R-:W-:Y:S05]  /*31d0*/  @!P0 BRA `(.L_x_663) ;  /* 0x0000018000008947 */ /* 0x000fea0003800000 */
[----:B------:R-:W-:Y:S01]  /*31e0*/  IADD3 R5, R160, -0x2, RZ ;  /* 0xfffffffea0057810 */ /* 0x000fe20007ffe0ff */
[----:B------:R-:W-:-:S03]  /*31f0*/  IMAD.SHL.U32 R6, R152, 0x20, RZ ;  /* 0x0000002098067824 */ /* 0x000fc600078e00ff */
[----:B------:R-:W-:Y:S01]  /*3200*/  SHF.R.S32.HI R4, RZ, 0x1f, R5 ;  /* 0x0000001fff047819 */ /* 0x000fe20000011405 */
[----:B------:R-:W-:Y:S02]  /*3210*/  IMAD R124, R124, R5, RZ ;  /* 0x000000057c7c7224 */ /* 0x000fe400078e02ff */
[----:B------:R-:W-:Y:S01]  /*3220*/  IMAD.WIDE.U32 R18, R5, R125, R214 ;  /* 0x0000007d05127225 */ /* 0x000fe200078e00d6 */
[----:B------:R-:W-:-:S03]  /*3230*/  SHF.L.U64.HI R5, R152, 0x5, R153 ;  /* 0x0000000598057819 */ /* 0x000fc60000010299 */
[----:B------:R-:W-:Y:S01]  /*3240*/  IMAD R4, R4, R125, R124 ;  /* 0x0000007d04047224 */ /* 0x000fe200078e027c */
[----:B------:R-:W-:-:S03]  /*3250*/  LEA R22, P2, R18, c[0x0][0x168], 0x1 ;  /* 0x00005a0012167a11 */ /* 0x000fc600078408ff */
[----:B------:R-:W-:Y:S01]  /*3260*/  IMAD.IADD R4, R19, 0x1, R4 ;  /* 0x0000000113047824 */ /* 0x000fe200078e0204 */
[----:B------:R-:W-:-:S04]  /*3270*/  IADD3 R26, P1, R6, R22, RZ ;  /* 0x00000016061a7210 */ /* 0x000fc80007f3e0ff */
[----:B------:R-:W-:Y:S02]  /*3280*/  LEA.HI.X R23, R18, c[0x0][0x16c], R4, 0x1, P2 ;  /* 0x00005b0012177a11 */ /* 0x000fe400010f0c04 */
[----:B------:R-:W-:-:S03]  /*3290*/  IADD3 R18, P2, R26, R6, RZ ;  /* 0x000000061a127210 */ /* 0x000fc60007f5e0ff */
[----:B------:R-:W-:Y:S01]  /*32a0*/  IMAD.X R27, R5, 0x1, R23, P1 ;  /* 0x00000001051b7824 */ /* 0x000fe200008e0617 */
[----:B------:R-:W-:Y:S01]  /*32b0*/  IADD3 R6, P1, R18, R6, RZ ;  /* 0x0000000612067210 */ /* 0x000fe20007f3e0ff */
        /* <DEDUP_REMOVED lines=10> */
.L_x_663:
        /* <DEDUP_REMOVED lines=44> */
[----:B-1----:R-:W-:Y:S01]  /*3620*/  FMNMX.FTZ R7, R5, R7, !PT ;  /* 0x0000000705077209 */ /* 0x002fe20007810000 */
[----:B------:R-:W1:Y:S01]  /*3630*/  SHFL.BFLY PT, R4, R17, 0x2, 0x1f ;  /* 0x0c401f0011047f89 */ /* 0x000e6200000e0000 */
[----:B------:R-:W-:-:S02]  /*3640*/  FMNMX.FTZ R5, R16, R10, !PT ;  /* 0x0000000a10057209 */ /* 0x000fc40007810000 */
[----:B------:R-:W-:Y:S01]  /*3650*/  FMNMX.FTZ R6, R144, R6, !PT ;  /* 0x0000000690067209 */ /* 0x000fe20007810000 */
[----:B------:R-:W2:Y:S01]  /*3660*/  SHFL.BFLY PT, R136, R7, 0x1, 0x1f ;  /* 0x0c201f0007887f89 */ /* 0x000ea200000e0000 */
[----:B------:R-:W-:Y:S02]  /*3670*/  FMNMX.FTZ R5, R11, R5, !PT ;  /* 0x000000050b057209 */ /* 0x000fe40007810000 */
[----:B------:R-:W-:Y:S02]  /*3680*/  FMNMX.FTZ R6, R142, R6, !PT ;  /* 0x000000068e067209 */ /* 0x000fe40007810000 */
[----:B------:R-:W-:Y:S02]  /*3690*/  FMNMX.FTZ R5, R24, R5, !PT ;  /* 0x0000000518057209 */ /* 0x000fe40007810000 */
[----:B------:R-:W-:Y:S01]  /*36a0*/  SHF.L.U32 R192, R3, 0x1, RZ ;  /* 0x0000000103c07819 */ /* 0x000fe200000006ff */
[----:B------:R-:W3:Y:S01]  /*36b0*/  SHFL.BFLY PT, R133, R6, 0x2, 0x1f ;  /* 0x0c401f0006857f89 */ /* 0x000ee200000e0000 */
[----:B------:R-:W-:-:S02]  /*36c0*/  FMNMX.FTZ R5, R138, R5, !PT ;  /* 0x000000058a057209 */ /* 0x000fc40007810000 */
[-C--:B------:R-:W-:Y:S02]  /*36d0*/  LEA R189, R2, R192.reuse, 0x1 ;  /* 0x000000c002bd7211 */ /* 0x080fe400078e08ff */
[----:B------:R-:W-:Y:S02]  /*36e0*/  FMNMX.FTZ R5, R141, R5, !PT ;  /* 0x000000058d057209 */ /* 0x000fe40007810000 */
[----:B------:R-:W-:Y:S02]  /*36f0*/  LEA R190, R0, R192, 0x1 ;  /* 0x000000c000be7211 */ /* 0x000fe400078e08ff */
[----:B------:R-:W-:Y:S02]  /*3700*/  FMNMX.FTZ R5, R178, R5, !PT ;  /* 0x00000005b2057209 */ /* 0x000fe40007810000 */
[----:B------:R-:W-:Y:S01]  /*3710*/  LEA R188, R0, R189, 0x1 ;  /* 0x000000bd00bc7211 */ /* 0x000fe200078e08ff */
[----:B------:R-:W-:Y:S01]  /*3720*/  LDSM.16.MT88.4 R100, [R190+0x6000] ;  /* 0x00600000be64783b */ /* 0x000fe20000004200 */
[----:B------:R-:W-:-:S02]  /*3730*/  FMNMX.FTZ R5, R180, R5, !PT ;  /* 0x00000005b4057209 */ /* 0x000fc40007810000 */
[----:B-1----:R-:W-:Y:S02]  /*3740*/  FMNMX.FTZ R4, R17, R4, !PT ;  /* 0x0000000411047209 */ /* 0x002fe40007810000 */
[----:B------:R-:W-:Y:S02]  /*3750*/  FMNMX.FTZ R5, R170, R5, !PT ;  /* 0x00000005aa057209 */ /* 0x000fe40007810000 */
[----:B--2---:R-:W-:Y:S01]  /*3760*/  FMNMX.FTZ R136, R7, R136, !PT ;  /* 0x0000008807887209 */ /* 0x004fe20007810000 */
[----:B------:R-:W1:Y:S01]  /*3770*/  SHFL.BFLY PT, R134, R4, 0x1, 0x1f ;  /* 0x0c201f0004867f89 */ /* 0x000e6200000e0000 */
[----:B------:R-:W-:Y:S02]  /*3780*/  FMNMX.FTZ R5, R173, R5, !PT ;  /* 0x00000005ad057209 */ /* 0x000fe40007810000 */
[C---:B------:R-:W-:Y:S01]  /*3790*/  FSETP.NEU.FTZ.AND P1, PT, R136.reuse, -INF , PT ;  /* 0xff8000008800780b */ /* 0x040fe20003f3d000 */
[----:B------:R-:W-:Y:S01]  /*37a0*/  FMUL.FTZ R174, R136, c[0x0][0x23c] ;  /* 0x00008f0088ae7a20 */ /* 0x000fe20000410000 */
[----:B------:R-:W-:-:S02]  /*37b0*/  FMNMX.FTZ R5, R175, R5, !PT ;  /* 0x00000005af057209 */ /* 0x000fc40007810000 */
[----:B---3--:R-:W-:Y:S02]  /*37c0*/  FMNMX.FTZ R133, R6, R133, !PT ;  /* 0x0000008506857209 */ /* 0x008fe40007810000 */
[----:B------:R-:W-:Y:S02]  /*37d0*/  FMNMX.FTZ R6, R172, R5, !PT ;  /* 0x00000005ac067209 */ /* 0x000fe40007810000 */
[----:B------:R-:W-:Y:S01]  /*37e0*/  FSEL R174, R174, RZ, P1 ;  /* 0x000000ffaeae7208 */ /* 0x000fe20000800000 */
[----:B------:R-:W2:Y:S01]  /*37f0*/  SHFL.BFLY PT, R5, R133, 0x1, 0x1f ;  /* 0x0c201f0085057f89 */ /* 0x000ea200000e0000 */
[----:B------:R-:W-:-:S03]  /*3800*/  FMNMX.FTZ R6, R140, R6, !PT ;  /* 0x000000068c067209 */ /* 0x000fc60007810000 */
[--C-:B------:R-:W-:Y:S01]  /*3810*/  FFMA.FTZ R36, R51, c[0x0][0x23c], -R174.reuse ;  /* 0x00008f0033247a23 */ /* 0x100fe200000108ae */
[----:B------:R-:W-:Y:S01]  /*3820*/  FMNMX.FTZ R135, R139, R6, !PT ;  /* 0x000000068b877209 */ /* 0x000fe20007810000 */
[--C-:B------:R-:W-:Y:S02]  /*3830*/  FFMA.FTZ R49, R120, c[0x0][0x23c], -R174.reuse ;  /* 0x00008f0078317a23 */ /* 0x100fe400000108ae */
[--C-:B------:R-:W-:Y:S01]  /*3840*/  FFMA.FTZ R48, R121, c[0x0][0x23c], -R174.reuse ;  /* 0x00008f0079307a23 */ /* 0x100fe200000108ae */
[----:B------:R-:W-:Y:S01]  /*3850*/  FMNMX.FTZ R135, R137, R135, !PT ;  /* 0x0000008789877209 */ /* 0x000fe20007810000 */
[--C-:B------:R-:W-:Y:S01]  /*3860*/  FFMA.FTZ R41, R91, c[0x0][0x23c], -R174.reuse ;  /* 0x00008f005b297a23 */ /* 0x100fe200000108ae */
[----:B------:R-:W-:Y:S01]  /*3870*/  MUFU.EX2 R36, R36 ;  /* 0x0000002400247308 */ /* 0x000fe20000000800 */
[----:B-1----:R-:W-:Y:S01]  /*3880*/  FMNMX.FTZ R134, R4, R134, !PT ;  /* 0x0000008604867209 */ /* 0x002fe20007810000 */
[--C-:B------:R-:W-:Y:S01]  /*3890*/  FFMA.FTZ R47, R96, c[0x0][0x23c], -R174.reuse ;  /* 0x00008f00602f7a23 */ /* 0x100fe200000108ae */
[----:B------:R-:W-:Y:S01]  /*38a0*/  FMNMX.FTZ R135, R67, R135, !PT ;  /* 0x0000008743877209 */ /* 0x000fe20007810000 */
[----:B------:R-:W-:Y:S01]  /*38b0*/  FFMA.FTZ R2, R108, c[0x0][0x23c], -R174 ;  /* 0x00008f006c027a23 */ /* 0x000fe200000108ae */
[C---:B------:R-:W-:Y:S01]  /*38c0*/  FSETP.NEU.FTZ.AND P1, PT, R134.reuse, -INF , PT ;  /* 0xff8000008600780b */ /* 0x040fe20003f3d000 */
[----:B------:R-:W-:-:S02]  /*38d0*/  FMUL.FTZ R150, R134, c[0x0][0x23c] ;  /* 0x00008f0086967a20 */ /* 0x000fc40000410000 */
[----:B------:R-:W1:Y:S01]  /*38e0*/  SHFL.BFLY PT, R4, R135, 0x2, 0x1f ;  /* 0x0c401f0087047f89 */ /* 0x000e6200000e0000 */
[----:B------:R-:W-:Y:S01]  /*38f0*/  MUFU.EX2 R49, R49 ;  /* 0x0000003100317308 */ /* 0x000fe20000000800 */
[--C-:B------:R-:W-:Y:S01]  /*3900*/  FFMA.FTZ R56, R56, c[0x0][0x23c], -R174.reuse ;  /* 0x00008f0038387a23 */ /* 0x100fe200000108ae */
[----:B------:R-:W-:Y:S01]  /*3910*/  FSEL R150, R150, RZ, P1 ;  /* 0x000000ff96967208 */ /* 0x000fe20000800000 */
[--C-:B------:R-:W-:Y:S01]  /*3920*/  FFMA.FTZ R57, R57, c[0x0][0x23c], -R174.reuse ;  /* 0x00008f0039397a23 */ /* 0x100fe200000108ae */
[----:B--2---:R-:W-:Y:S01]  /*3930*/  FMNMX.FTZ R133, R133, R5, !PT ;  /* 0x0000000585857209 */ /* 0x004fe20007810000 */
[----:B------:R-:W-:Y:S02]  /*3940*/  FFMA.FTZ R58, R58, c[0x0][0x23c], -R174 ;  /* 0x00008f003a3a7a23 */ /* 0x000fe400000108ae */
[--C-:B------:R-:W-:Y:S01]  /*3950*/  FFMA.FTZ R38, R85, c[0x0][0x23c], -R150.reuse ;  /* 0x00008f0055267a23 */ /* 0x100fe20000010896 */
[C---:B------:R-:W-:Y:S01]  /*3960*/  FSETP.NEU.FTZ.AND P1, PT, R133.reuse, -INF , PT ;  /* 0xff8000008500780b */ /* 0x040fe20003f3d000 */
[----:B------:R-:W-:Y:S01]  /*3970*/  FMUL.FTZ R143, R133, c[0x0][0x23c] ;  /* 0x00008f00858f7a20 */ /* 0x000fe20000410000 */
[----:B------:R-:W-:Y:S01]  /*3980*/  LDSM.16.MT88.4 R84, [R189+0x6000] ;  /* 0x00600000bd54783b */ /* 0x000fe20000004200 */
[--C-:B------:R-:W-:Y:S01]  /*3990*/  FFMA.FTZ R40, R92, c[0x0][0x23c], -R150.reuse ;  /* 0x00008f005c287a23 */ /* 0x100fe20000010896 */
[----:B------:R-:W2:Y:S01]  /*39a0*/  MUFU.EX2 R48, R48 ;  /* 0x0000003000307308 */ /* 0x000ea20000000800 */
[--C-:B------:R-:W-:Y:S01]  /*39b0*/  FFMA.FTZ R39, R70, c[0x0][0x23c], -R150.reuse ;  /* 0x00008f0046277a23 */ /* 0x100fe20000010896 */
[----:B------:R-:W-:Y:S01]  /*39c0*/  FSEL R143, R143, RZ, P1 ;  /* 0x000000ff8f8f7208 */ /* 0x000fe20000800000 */
[----:B------:R-:W-:-:S02]  /*39d0*/  FFMA.FTZ R29, R94, c[0x0][0x23c], -R150 ;  /* 0x00008f005e1d7a23 */ /* 0x000fc40000010896 */
[--C-:B------:R-:W-:Y:S02]  /*39e0*/  FFMA.FTZ R0, R43, c[0x0][0x23c], -R150.reuse ;  /* 0x00008f002b007a23 */ /* 0x100fe40000010896 */
[--C-:B------:R-:W-:Y:S01]  /*39f0*/  FFMA.FTZ R37, R119, c[0x0][0x23c], -R143.reuse ;  /* 0x00008f0077257a23 */ /* 0x100fe2000001088f */
[----:B------:R-:W-:Y:S01]  /*3a00*/  MUFU.EX2 R40, R40 ;  /* 0x0000002800287308 */ /* 0x000fe20000000800 */
[----:B------:R-:W-:Y:S01]  /*3a10*/  LDSM.16.MT88.4 R116, [R192+0x6000] ;  /* 0x00600000c074783b */ /* 0x000fe20000004200 */
[--C-:B------:R-:W-:Y:S01]  /*3a20*/  FFMA.FTZ R42, R90, c[0x0][0x23c], -R143.reuse ;  /* 0x00008f005a2a7a23 */ /* 0x100fe2000001088f */
[----:B-1----:R-:W-:Y:S01]  /*3a30*/  FMNMX.FTZ R135, R135, R4, !PT ;  /* 0x0000000487877209 */ /* 0x002fe20007810000 */
[--C-:B------:R-:W-:Y:S01]  /*3a40*/  FFMA.FTZ R44, R98, c[0x0][0x23c], -R143.reuse ;  /* 0x00008f00622c7a23 */ /* 0x100fe2000001088f */
[----:B------:R-:W-:Y:S01]  /*3a50*/  LDSM.16.MT88.4 R4, [R188+0x6000] ;  /* 0x00600000bc04783b */ /* 0x000fe20000004200 */
[----:B------:R-:W-:Y:S02]  /*3a60*/  FFMA.FTZ R3, R95, c[0x0][0x23c], -R143 ;  /* 0x00008f005f037a23 */ /* 0x000fe4000001088f */
[----:B------:R-:W1:Y:S01]  /*3a70*/  MUFU.EX2 R39, R39 ;  /* 0x0000002700277308 */ /* 0x000e620000000800 */
[----:B------:R-:W3:Y:S01]  /*3a80*/  SHFL.BFLY PT, R17, R135, 0x1, 0x1f ;  /* 0x0c201f0087117f89 */ /* 0x000ee200000e0000 */
[--C-:B------:R-:W-:Y:S01]  /*3a90*/  FFMA.FTZ R30, R25, c[0x0][0x23c], -R150.reuse ;  /* 0x00008f00191e7a23 */ /* 0x100fe20000010896 */
[----:B--2---:R-:W-:Y:S01]  /*3aa0*/  F2FP.BF16.PACK_AB R68, R48, R49 ;  /* 0x000000313044723e */ /* 0x004fe200000010ff */
[----:B------:R-:W-:-:S02]  /*3ab0*/  FFMA.FTZ R43, R33, c[0x0][0x23c], -R150 ;  /* 0x00008f00212b7a23 */ /* 0x000fc40000010896 */
[--C-:B------:R-:W-:Y:S02]  /*3ac0*/  FFMA.FTZ R45, R21, c[0x0][0x23c], -R150.reuse ;  /* 0x00008f00152d7a23 */ /* 0x100fe40000010896 */
[----:B------:R-:W-:Y:S01]  /*3ad0*/  MUFU.EX2 R38, R38 ;  /* 0x0000002600267308 */ /* 0x000fe20000000800 */
[--C-:B------:R-:W-:Y:S02]  /*3ae0*/  FFMA.FTZ R54, R8, c[0x0][0x23c], -R143.reuse ;  /* 0x00008f0008367a23 */ /* 0x100fe4000001088f */
[--C-:B------:R-:W-:Y:S02]  /*3af0*/  FFMA.FTZ R50, R9, c[0x0][0x23c], -R143.reuse ;  /* 0x00008f0009327a23 */ /* 0x100fe4000001088f */
[--C-:B------:R-:W-:Y:S02]  /*3b00*/  FFMA.FTZ R53, R32, c[0x0][0x23c], -R143.reuse ;  /* 0x00008f0020357a23 */ /* 0x100fe4000001088f */
[----:B------:R-:W-:Y:S01]  /*3b10*/  FFMA.FTZ R55, R20, c[0x0][0x23c], -R143 ;  /* 0x00008f0014377a23 */ /* 0x000fe2000001088f */
[----:B------:R-:W2:Y:S01]  /*3b20*/  MUFU.EX2 R29, R29 ;  /* 0x0000001d001d7308 */ /* 0x000ea20000000800 */
[----:B------:R-:W-:Y:S01]  /*3b30*/  LDSM.16.MT88.4 R32, [R189+0x6800] ;  /* 0x00680000bd20783b */ /* 0x000fe20000004200 */
[----:B-1----:R-:W-:Y:S01]  /*3b40*/  F2FP.BF16.PACK_AB R72, R39, R40 ;  /* 0x000000282748723e */ /* 0x002fe200000010ff */
[----:B------:R-:W-:-:S02]  /*3b50*/  FFMA.FTZ R66, R181, c[0x0][0x23c], -R150 ;  /* 0x00008f00b5427a23 */ /* 0x000fc40000010896 */
[----:B------:R-:W-:Y:S01]  /*3b60*/  LDSM.16.MT88.4 R20, [R188+0x6800] ;  /* 0x00680000bc14783b */ /* 0x000fe20000004200 */
[----:B------:R-:W-:Y:S02]  /*3b70*/  FFMA.FTZ R65, R179, c[0x0][0x23c], -R150 ;  /* 0x00008f00b3417a23 */ /* 0x000fe40000010896 */
[----:B------:R-:W-:Y:S01]  /*3b80*/  MUFU.EX2 R37, R37 ;  /* 0x0000002500257308 */ /* 0x000fe20000000800 */
[----:B---3--:R-:W-:Y:S01]  /*3b90*/  FMNMX.FTZ R135, R135, R17, !PT ;  /* 0x0000001187877209 */ /* 0x008fe20007810000 */
[--C-:B------:R-:W-:Y:S02]  /*3ba0*/  FFMA.FTZ R145, R145, c[0x0][0x23c], -R143.reuse ;  /* 0x00008f0091917a23 */ /* 0x100fe4000001088f */
[----:B------:R-:W-:Y:S01]  /*3bb0*/  FFMA.FTZ R147, R147, c[0x0][0x23c], -R143 ;  /* 0x00008f0093937a23 */ /* 0x000fe2000001088f */
[C---:B------:R-:W-:Y:S01]  /*3bc0*/  FSETP.NEU.FTZ.AND P1, PT, R135.reuse, -INF , PT ;  /* 0xff8000008700780b */ /* 0x040fe20003f3d000 */
[----:B------:R-:W-:Y:S02]  /*3bd0*/  FMUL.FTZ R132, R135, c[0x0][0x23c] ;  /* 0x00008f0087847a20 */ /* 0x000fe40000410000 */
[----:B------:R-:W1:Y:S01]  /*3be0*/  MUFU.EX2 R42, R42 ;  /* 0x0000002a002a7308 */ /* 0x000e620000000800 */
[----:B--2---:R-:W-:Y:S01]  /*3bf0*/  F2FP.BF16.PACK_AB R74, R29, R38 ;  /* 0x000000261d4a723e */ /* 0x004fe200000010ff */
[--C-:B------:R-:W-:Y:S01]  /*3c00*/  FFMA.FTZ R59, R59, c[0x0][0x23c], -R174.reuse ;  /* 0x00008f003b3b7a23 */ /* 0x100fe200000108ae */
[----:B------:R-:W-:Y:S01]  /*3c10*/  FSEL R132, R132, RZ, P1 ;  /* 0x000000ff84847208 */ /* 0x000fe20000800000 */
[----:B------:R-:W-:-:S02]  /*3c20*/  FFMA.FTZ R64, R64, c[0x0][0x23c], -R174 ;  /* 0x00008f0040407a23 */ /* 0x000fc400000108ae */
[----:B------:R-:W-:Y:S02]  /*3c30*/  FADD.FTZ R48, R49, R48 ;  /* 0x0000003031307221 */ /* 0x000fe40000010000 */
[----:B------:R-:W-:Y:S01]  /*3c40*/  MUFU.EX2 R44, R44 ;  /* 0x0000002c002c7308 */ /* 0x000fe20000000800 */
[--C-:B------:R-:W-:Y:S02]  /*3c50*/  FFMA.FTZ R52, R16, c[0x0][0x23c], -R132.reuse ;  /* 0x00008f0010347a23 */ /* 0x100fe40000010884 */
[--C-:B------:R-:W-:Y:S01]  /*3c60*/  FFMA.FTZ R51, R10, c[0x0][0x23c], -R132.reuse ;  /* 0x00008f000a337a23 */ /* 0x100fe20000010884 */
[----:B------:R-:W-:Y:S01]  /*3c70*/  LDSM.16.MT88.4 R16, [R192+0x7000] ;  /* 0x00700000c010783b */ /* 0x000fe20000004200 */
[--C-:B------:R-:W-:Y:S02]  /*3c80*/  FFMA.FTZ R46, R11, c[0x0][0x23c], -R132.reuse ;  /* 0x00008f000b2e7a23 */ /* 0x100fe40000010884 */
[--C-:B------:R-:W-:Y:S01]  /*3c90*/  FFMA.FTZ R31, R24, c[0x0][0x23c], -R132.reuse ;  /* 0x00008f00181f7a23 */ /* 0x100fe20000010884 */
[----:B------:R-:W2:Y:S01]  /*3ca0*/  MUFU.EX2 R3, R3 ;  /* 0x0000000300037308 */ /* 0x000ea20000000800 */
[----:B------:R-:W3:Y:S01]  /*3cb0*/  LDSM.16.MT88.4 R8, [R192+0x6800] ;  /* 0x00680000c008783b */ /* 0x000ee20000004200 */
[----:B-1----:R-:W-:Y:S01]  /*3cc0*/  F2FP.BF16.PACK_AB R73, R42, R37 ;  /* 0x000000252a49723e */ /* 0x002fe200000010ff */
[----:B------:R-:W-:-:S02]  /*3cd0*/  FFMA.FTZ R61, R138, c[0x0][0x23c], -R132 ;  /* 0x00008f008a3d7a23 */ /* 0x000fc40000010884 */
[----:B------:R-:W1:Y:S01]  /*3ce0*/  LDSM.16.MT88.4 R24, [R190+0x6800] ;  /* 0x00680000be18783b */ /* 0x000e620000004200 */
[--C-:B------:R-:W-:Y:S02]  /*3cf0*/  FFMA.FTZ R60, R141, c[0x0][0x23c], -R132.reuse ;  /* 0x00008f008d3c7a23 */ /* 0x100fe40000010884 */
[----:B------:R-:W-:Y:S01]  /*3d00*/  MUFU.EX2 R41, R41 ;  /* 0x0000002900297308 */ /* 0x000fe20000000800 */
[--C-:B------:R-:W-:Y:S02]  /*3d10*/  FFMA.FTZ R62, R178, c[0x0][0x23c], -R132.reuse ;  /* 0x00008f00b23e7a23 */ /* 0x100fe40000010884 */
[----:B------:R-:W-:Y:S02]  /*3d20*/  FFMA.FTZ R63, R180, c[0x0][0x23c], -R132 ;  /* 0x00008f00b43f7a23 */ /* 0x000fe40000010884 */
[--C-:B------:R-:W-:Y:S02]  /*3d30*/  FFMA.FTZ R138, R15, c[0x0][0x23c], -R150.reuse ;  /* 0x00008f000f8a7a23 */ /* 0x100fe40000010896 */
[----:B------:R-:W-:Y:S01]  /*3d40*/  FFMA.FTZ R141, R14, c[0x0][0x23c], -R150 ;  /* 0x00008f000e8d7a23 */ /* 0x000fe20000010896 */
[----:B------:R-:W4:Y:S01]  /*3d50*/  MUFU.EX2 R47, R47 ;  /* 0x0000002f002f7308 */ /* 0x000f220000000800 */
[----:B--2---:R-:W-:Y:S01]  /*3d60*/  F2FP.BF16.PACK_AB R75, R3, R44 ;  /* 0x0000002c034b723e */ /* 0x004fe200000010ff */
[----:B------:R-:W-:-:S02]  /*3d70*/  FFMA.FTZ R170, R170, c[0x0][0x23c], -R132 ;  /* 0x00008f00aaaa7a23 */ /* 0x000fc40000010884 */
[--C-:B------:R-:W-:Y:S02]  /*3d80*/  FFMA.FTZ R173, R173, c[0x0][0x23c], -R132.reuse ;  /* 0x00008f00adad7a23 */ /* 0x100fe40000010884 */
[--C-:B------:R-:W-:Y:S02]  /*3d90*/  FFMA.FTZ R175, R175, c[0x0][0x23c], -R132.reuse ;  /* 0x00008f00afaf7a23 */ /* 0x100fe40000010884 */
[----:B------:R-:W-:Y:S01]  /*3da0*/  MUFU.EX2 R52, R52 ;  /* 0x0000003400347308 */ /* 0x000fe20000000800 */
[----:B------:R-:W-:Y:S01]  /*3db0*/  HMMA.16816.F32.BF16 R124, R72, R116, RZ ;  /* 0x00000074487c723c */ /* 0x000fe200000418ff */
[----:B------:R-:W-:Y:S02]  /*3dc0*/  FFMA.FTZ R172, R172, c[0x0][0x23c], -R132 ;  /* 0x00008f00acac7a23 */ /* 0x000fe40000010884 */
[----:B------:R-:W-:Y:S02]  /*3dd0*/  FADD.FTZ R39, R40, R39 ;  /* 0x0000002728277221 */ /* 0x000fe40000010000 */
[----:B------:R-:W-:-:S02]  /*3de0*/  FADD.FTZ R37, R37, R42 ;  /* 0x0000002a25257221 */ /* 0x000fc40000010000 */
[----:B------:R-:W2:Y:S01]  /*3df0*/  MUFU.EX2 R51, R51 ;  /* 0x0000003300337308 */ /* 0x000ea20000000800 */
[C---:B------:R-:W-:Y:S01]  /*3e00*/  HMMA.16816.F32.BF16 R108, R72.reuse, R100, RZ ;  /* 0x00000064486c723c */ /* 0x040fe200000418ff */
[----:B----4-:R-:W-:Y:S01]  /*3e10*/  F2FP.BF16.PACK_AB R70, R47, R41 ;  /* 0x000000292f46723e */ /* 0x010fe200000010ff */
[----:B------:R-:W-:Y:S02]  /*3e20*/  FADD.FTZ R48, R41, R48 ;  /* 0x0000003029307221 */ /* 0x000fe40000010000 */
[----:B------:R-:W-:Y:S02]  /*3e30*/  FADD.FTZ R39, R38, R39 ;  /* 0x0000002726277221 */ /* 0x000fe40000010000 */
[----:B------:R-:W-:Y:S01]  /*3e40*/  FADD.FTZ R37, R44, R37 ;  /* 0x000000252c257221 */ /* 0x000fe20000010000 */
[----:B------:R-:W4:Y:S01]  /*3e50*/  MUFU.EX2 R46, R46 ;  /* 0x0000002e002e7308 */ /* 0x000f220000000800 */
[----:B------:R-:W-:Y:S01]  /*3e60*/  HMMA.16816.F32.BF16 R92, R72, R84, RZ ;  /* 0x00000054485c723c */ /* 0x000fe200000418ff */
[----:B------:R-:W-:-:S02]  /*3e70*/  FADD.FTZ R48, R47, R48 ;  /* 0x000000302f307221 */ /* 0x000fc40000010000 */
[----:B------:R-:W-:Y:S02]  /*3e80*/  FADD.FTZ R39, R29, R39 ;  /* 0x000000271d277221 */ /* 0x000fe40000010000 */
[----:B------:R-:W-:Y:S02]  /*3e90*/  FADD.FTZ R37, R3, R37 ;  /* 0x0000002503257221 */ /* 0x000fe40000010000 */
[----:B------:R-:W5:Y:S01]  /*3ea0*/  MUFU.EX2 R31, R31 ;  /* 0x0000001f001f7308 */ /* 0x000f620000000800 */
[C---:B------:R-:W-:Y:S01]  /*3eb0*/  HMMA.16816.F32.BF16 R76, R72.reuse, R4, RZ ;  /* 0x00000004484c723c */ /* 0x040fe200000418ff */
[----:B--2---:R-:W-:Y:S01]  /*3ec0*/  F2FP.BF16.PACK_AB R69, R51, R52 ;  /* 0x000000343345723e */ /* 0x004fe200000010ff */
[----:B------:R-:W-:Y:S02]  /*3ed0*/  FADD.FTZ R51, R52, R51 ;  /* 0x0000003334337221 */ /* 0x000fe40000010000 */
[----:B------:R-:W-:Y:S02]  /*3ee0*/  FADD.FTZ R48, R36, R48 ;  /* 0x0000003024307221 */ /* 0x000fe40000010000 */
[----:B------:R-:W-:Y:S01]  /*3ef0*/  FFMA.FTZ R168, R168, c[0x0][0x23c], -R150 ;  /* 0x00008f00a8a87a23 */ /* 0x000fe20000010896 */
[----:B------:R-:W2:Y:S01]  /*3f00*/  MUFU.EX2 R30, R30 ;  /* 0x0000001e001e7308 */ /* 0x000ea20000000800 */
[----:B------:R-:W-:Y:S01]  /*3f10*/  HMMA.16816.F32.BF16 R120, R72, R118, RZ ;  /* 0x000000764878723c */ /* 0x000fe200000418ff */
[----:B----4-:R-:W-:-:S02]  /*3f20*/  FADD.FTZ R51, R46, R51 ;  /* 0x000000332e337221 */ /* 0x010fc40000010000 */
[--C-:B------:R-:W-:Y:S02]  /*3f30*/  FFMA.FTZ R166, R166, c[0x0][0x23c], -R150.reuse ;  /* 0x00008f00a6a67a23 */ /* 0x100fe40000010896 */
[--C-:B------:R-:W-:Y:S02]  /*3f40*/  FFMA.FTZ R151, R151, c[0x0][0x23c], -R150.reuse ;  /* 0x00008f0097977a23 */ /* 0x100fe40000010896 */
[----:B------:R-:W4:Y:S01]  /*3f50*/  MUFU.EX2 R0, R0 ;  /* 0x0000000000007308 */ /* 0x000f220000000800 */
[C---:B------:R-:W-:Y:S01]  /*3f60*/  HMMA.16816.F32.BF16 R104, R72.reuse, R102, RZ ;  /* 0x000000664868723c */ /* 0x040fe200000418ff */
[C---:B-----5:R-:W-:Y:S01]  /*3f70*/  F2FP.BF16.PACK_AB R71, R31.reuse, R46 ;  /* 0x0000002e1f47723e */ /* 0x060fe200000010ff */
[----:B------:R-:W-:Y:S02]  /*3f80*/  FADD.FTZ R51, R31, R51 ;  /* 0x000000331f337221 */ /* 0x000fe40000010000 */
[----:B------:R-:W-:Y:S02]  /*3f90*/  FFMA.FTZ R228, R149, c[0x0][0x23c], -R150 ;  /* 0x00008f0095e47a23 */ /* 0x000fe40000010896 */
[----:B------:R-:W-:Y:S01]  /*3fa0*/  FFMA.FTZ R148, R148, c[0x0][0x23c], -R143 ;  /* 0x00008f0094947a23 */ /* 0x000fe2000001088f */
[----:B------:R-:W5:Y:S01]  /*3fb0*/  MUFU.EX2 R43, R43 ;  /* 0x0000002b002b7308 */ /* 0x000f620000000800 */
[----:B------:R-:W-:Y:S01]  /*3fc0*/  HMMA.16816.F32.BF16 R88, R72, R86, RZ ;  /* 0x000000564858723c */ /* 0x000fe200000418ff */
[----:B--2---:R-:W-:-:S02]  /*3fd0*/  FADD.FTZ R39, R30, R39 ;  /* 0x000000271e277221 */ /* 0x004fc40000010000 */
[--C-:B------:R-:W-:Y:S02]  /*3fe0*/  FFMA.FTZ R146, R146, c[0x0][0x23c], -R143.reuse ;  /* 0x00008f0092927a23 */ /* 0x100fe4000001088f */
[--C-:B------:R-:W-:Y:S02]  /*3ff0*/  FFMA.FTZ R144, R144, c[0x0][0x23c], -R143.reuse ;  /* 0x00008f0090907a23 */ /* 0x100fe4000001088f */
[----:B------:R-:W2:Y:S01]  /*4000*/  MUFU.EX2 R45, R45 ;  /* 0x0000002d002d7308 */ /* 0x000ea20000000800 */
[----:B------:R-:W-:Y:S01]  /*4010*/  HMMA.16816.F32.BF16 R72, R72, R6, RZ ;  /* 0x000000064848723c */ /* 0x000fe200000418ff */
[----:B------:R-:W-:Y:S02]  /*4020*/  FFMA.FTZ R227, R142, c[0x0][0x23c], -R143 ;  /* 0x00008f008ee37a23 */ /* 0x000fe4000001088f */
[----:B----4-:R-:W-:Y:S02]  /*4030*/  FADD.FTZ R39, R0, R39 ;  /* 0x0000002700277221 */ /* 0x010fe40000010000 */
[----:B------:R-:W-:-:S02]  /*4040*/  FFMA.FTZ R167, R167, c[0x0][0x23c], -R174 ;  /* 0x00008f00a7a77a23 */ /* 0x000fc400000108ae */
[----:B------:R-:W4:Y:S01]  /*4050*/  MUFU.EX2 R54, R54 ;  /* 0x0000003600367308 */ /* 0x000f220000000800 */
[C---:B------:R-:W-:Y:S01]  /*4060*/  HMMA.16816.F32.BF16 R128, R68.reuse, R116, RZ ;  /* 0x000000744480723c */ /* 0x040fe200000418ff */
[----:B-----5:R-:W-:Y:S02]  /*4070*/  FADD.FTZ R39, R43, R39 ;  /* 0x000000272b277221 */ /* 0x020fe40000010000 */
[--C-:B------:R-:W-:Y:S02]  /*4080*/  FFMA.FTZ R169, R169, c[0x0][0x23c], -R174.reuse ;  /* 0x00008f00a9a97a23 */ /* 0x100fe400000108ae */
[----:B------:R-:W-:Y:S02]  /*4090*/  FFMA.FTZ R230, R171, c[0x0][0x23c], -R174 ;  /* 0x00008f00abe67a23 */ /* 0x000fe400000108ae */
[----:B------:R-:W5:Y:S01]  /*40a0*/  MUFU.EX2 R50, R50 ;  /* 0x0000003200327308 */ /* 0x000f620000000800 */
[----:B------:R-:W-:Y:S01]  /*40b0*/  HMMA.16816.F32.BF16 R112, R68, R100, RZ ;  /* 0x000000644470723c */ /* 0x000fe200000418ff */
[----:B------:R-:W-:-:S02]  /*40c0*/  FFMA.FTZ R229, R67, c[0x0][0x23c], -R132 ;  /* 0x00008f0043e57a23 */ /* 0x000fc40000010884 */
[----:B--2---:R-:W-:-:S04]  /*40d0*/  FADD.FTZ R39, R45, R39 ;  /* 0x000000272d277221 */ /* 0x004fc80000010000 */
[----:B------:R-:W2:Y:S01]  /*40e0*/  MUFU.EX2 R53, R53 ;  /* 0x0000003500357308 */ /* 0x000ea20000000800 */
[----:B------:R-:W-:Y:S01]  /*40f0*/  HMMA.16816.F32.BF16 R96, R68, R84, RZ ;  /* 0x000000544460723c */ /* 0x000fe200000418ff */
[----:B----4-:R-:W-:-:S06]  /*4100*/  FADD.FTZ R37, R54, R37 ;  /* 0x0000002536257221 */ /* 0x010fcc0000010000 */
[----:B------:R-:W4:Y:S01]  /*4110*/  MUFU.EX2 R55, R55 ;  /* 0x0000003700377308 */ /* 0x000f220000000800 */
[----:B------:R-:W-:Y:S01]  /*4120*/  HMMA.16816.F32.BF16 R116, R68, R118, RZ ;  /* 0x000000764474723c */ /* 0x000fe200000418ff */
[----:B-----5:R-:W-:-:S06]  /*4130*/  FADD.FTZ R37, R50, R37 ;  /* 0x0000002532257221 */ /* 0x020fcc0000010000 */
[----:B------:R-:W5:Y:S01]  /*4140*/  MUFU.EX2 R2, R2 ;  /* 0x0000000200027308 */ /* 0x000f620000000800 */
[----:B------:R-:W-:Y:S01]  /*4150*/  HMMA.16816.F32.BF16 R100, R68, R102, RZ ;  /* 0x000000664464723c */ /* 0x000fe200000418ff */
[----:B--2---:R-:W-:-:S06]  /*4160*/  FADD.FTZ R37, R53, R37 ;  /* 0x0000002535257221 */ /* 0x004fcc0000010000 */
        /* <DEDUP_REMOVED lines=8> */
[----:B------:R-:W-:Y:S01]  /*41f0*/  F2FP.BF16.PACK_AB R4, R0, R30 ;  /* 0x0000001e0004723e */ /* 0x000fe200000010ff */
[----:B--2---:R-:W-:Y:S01]  /*4200*/  FADD.FTZ R48, R56, R48 ;  /* 0x0000003038307221 */ /* 0x004fe20000010000 */
[----:B------:R-:W-:-:S04]  /*4210*/  F2FP.BF16.PACK_AB R5, R50, R54 ;  /* 0x000000363205723e */ /* 0x000fc800000010ff */
[----:B------:R-:W2:Y:S01]  /*4220*/  MUFU.EX2 R60, R60 ;  /* 0x0000003c003c7308 */ /* 0x000ea20000000800 */
[----:B------:R-:W-:Y:S01]  /*4230*/  F2FP.BF16.PACK_AB R6, R45, R43 ;  /* 0x0000002b2d06723e */ /* 0x000fe200000010ff */
[----:B----4-:R-:W-:Y:S01]  /*4240*/  FADD.FTZ R48, R57, R48 ;  /* 0x0000003039307221 */ /* 0x010fe20000010000 */
[----:B------:R-:W-:-:S05]  /*4250*/  F2FP.BF16.PACK_AB R7, R55, R53 ;  /* 0x000000353707723e */ /* 0x000fca00000010ff */
[----:B------:R-:W4:Y:S01]  /*4260*/  MUFU.EX2 R62, R62 ;  /* 0x0000003e003e7308 */ /* 0x000f220000000800 */
[----:B-----5:R-:W-:Y:S01]  /*4270*/  FADD.FTZ R51, R61, R51 ;  /* 0x000000333d337221 */ /* 0x020fe20000010000 */
[C---:B---3--:R-:W-:Y:S06]  /*4280*/  HMMA.16816.F32.BF16 R124, R4.reuse, R8, R124 ;  /* 0x00000008047c723c */ /* 0x048fec000004187c */
[----:B------:R-:W3:Y:S01]  /*4290*/  MUFU.EX2 R63, R63 ;  /* 0x0000003f003f7308 */ /* 0x000ee20000000800 */
[----:B--2---:R-:W-:Y:S01]  /*42a0*/  FADD.FTZ R51, R60, R51 ;  /* 0x000000333c337221 */ /* 0x004fe20000010000 */
[C---:B-1----:R-:W-:Y:S06]  /*42b0*/  HMMA.16816.F32.BF16 R108, R4.reuse, R24, R108 ;  /* 0x00000018046c723c */ /* 0x042fec000004186c */
[----:B------:R-:W1:Y:S01]  /*42c0*/  MUFU.EX2 R66, R66 ;  /* 0x0000004200427308 */ /* 0x000e620000000800 */
[----:B----4-:R-:W-:Y:S01]  /*42d0*/  FADD.FTZ R51, R62, R51 ;  /* 0x000000333e337221 */ /* 0x010fe20000010000 */
[C---:B------:R-:W-:Y:S06]  /*42e0*/  HMMA.16816.F32.BF16 R92, R4.reuse, R32, R92 ;  /* 0x00000020045c723c */ /* 0x040fec000004185c */
[----:B------:R-:W2:Y:S01]  /*42f0*/  MUFU.EX2 R65, R65 ;  /* 0x0000004100417308 */ /* 0x000ea20000000800 */
[----:B---3--:R-:W-:Y:S01]  /*4300*/  FADD.FTZ R51, R63, R51 ;  /* 0x000000333f337221 */ /* 0x008fe20000010000 */
[C---:B------:R-:W-:Y:S06]  /*4310*/  HMMA.16816.F32.BF16 R76, R4.reuse, R20, R76 ;  /* 0x00000014044c723c */ /* 0x040fec000004184c */
[----:B------:R-:W3:Y:S01]  /*4320*/  MUFU.EX2 R138, R138 ;  /* 0x0000008a008a7308 */ /* 0x000ee20000000800 */
[----:B-1----:R-:W-:Y:S01]  /*4330*/  FADD.FTZ R39, R66, R39 ;  /* 0x0000002742277221 */ /* 0x002fe20000010000 */
[C---:B------:R-:W-:Y:S06]  /*4340*/  HMMA.16816.F32.BF16 R120, R4.reuse, R10, R120 ;  /* 0x0000000a0478723c */ /* 0x040fec0000041878 */
[----:B------:R-:W1:Y:S01]  /*4350*/  MUFU.EX2 R141, R141 ;  /* 0x0000008d008d7308 */ /* 0x000e620000000800 */
[----:B--2---:R-:W-:Y:S01]  /*4360*/  FADD.FTZ R39, R65, R39 ;  /* 0x0000002741277221 */ /* 0x004fe20000010000 */
[C---:B------:R-:W-:Y:S06]  /*4370*/  HMMA.16816.F32.BF16 R104, R4.reuse, R26, R104 ;  /* 0x0000001a0468723c */ /* 0x040fec0000041868 */
[----:B------:R-:W-:Y:S01]  /*4380*/  MUFU.EX2 R145, R145 ;  /* 0x0000009100917308 */ /* 0x000fe20000000800 */
[----:B---3--:R-:W-:Y:S01]  /*4390*/  FADD.FTZ R39, R138, R39 ;  /* 0x000000278a277221 */ /* 0x008fe20000010000 */
[C---:B------:R-:W-:Y:S06]  /*43a0*/  HMMA.16816.F32.BF16 R88, R4.reuse, R34, R88 ;  /* 0x000000220458723c */ /* 0x040fec0000041858 */
[----:B------:R-:W-:Y:S01]  /*43b0*/  MUFU.EX2 R147, R147 ;  /* 0x0000009300937308 */ /* 0x000fe20000000800 */
[----:B-1----:R-:W-:Y:S01]  /*43c0*/  FADD.FTZ R39, R141, R39 ;  /* 0x000000278d277221 */ /* 0x002fe20000010000 */
[----:B------:R-:W-:Y:S06]  /*43d0*/  HMMA.16816.F32.BF16 R72, R4, R22, R72 ;  /* 0x000000160448723c */ /* 0x000fec0000041848 */
[----:B------:R-:W1:Y:S01]  /*43e0*/  MUFU.EX2 R58, R58 ;  /* 0x0000003a003a7308 */ /* 0x000e620000000800 */
[----:B------:R-:W-:-:S02]  /*43f0*/  F2FP.BF16.PACK_AB R4, R2, R36 ;  /* 0x000000240204723e */ /* 0x000fc400000010ff */
[----:B------:R-:W-:Y:S02]  /*4400*/  F2FP.BF16.PACK_AB R5, R60, R61 ;  /* 0x0000003d3c05723e */ /* 0x000fe400000010ff */
[----:B------:R-:W-:Y:S02]  /*4410*/  F2FP.BF16.PACK_AB R6, R57, R56 ;  /* 0x000000383906723e */ /* 0x000fe400000010ff */
[----:B------:R-:W-:Y:S01]  /*4420*/  F2FP.BF16.PACK_AB R7, R63, R62 ;  /* 0x0000003e3f07723e */ /* 0x000fe200000010ff */
[----:B------:R-:W2:Y:S06]  /*4430*/  MUFU.EX2 R59, R59 ;  /* 0x0000003b003b7308 */ /* 0x000eac0000000800 */
[----:B------:R-:W-:Y:S02]  /*4440*/  HMMA.16816.F32.BF16 R96, R4, R32, R96 ;  /* 0x000000200460723c */ /* 0x000fe40000041860 */
[----:B------:R-:W3:Y:S01]  /*4450*/  MUFU.EX2 R64, R64 ;  /* 0x0000004000407308 */ /* 0x000ee20000000800 */
[----:B-1----:R-:W-:-:S04]  /*4460*/  FADD.FTZ R48, R58, R48 ;  /* 0x000000303a307221 */ /* 0x002fc80000010000 */
[--C-:B------:R-:W-:Y:S01]  /*4470*/  FFMA.FTZ R32, R13, c[0x0][0x23c], -R143.reuse ;  /* 0x00008f000d207a23 */ /* 0x100fe2000001088f */
[----:B------:R-:W-:Y:S01]  /*4480*/  HMMA.16816.F32.BF16 R128, R4, R8, R128 ;  /* 0x000000080480723c */ /* 0x000fe20000041880 */
[----:B------:R-:W-:Y:S01]  /*4490*/  FFMA.FTZ R33, R12, c[0x0][0x23c], -R143 ;  /* 0x00008f000c217a23 */ /* 0x000fe2000001088f */
[----:B------:R-:W1:Y:S01]  /*44a0*/  MUFU.EX2 R170, R170 ;  /* 0x000000aa00aa7308 */ /* 0x000e620000000800 */
[----:B------:R-:W4:Y:S01]  /*44b0*/  LDSM.16.MT88.4 R12, [R190+0x7000] ;  /* 0x00700000be0c783b */ /* 0x000f220000004200 */
[----:B--2---:R-:W-:-:S04]  /*44c0*/  FADD.FTZ R48, R59, R48 ;  /* 0x000000303b307221 */ /* 0x004fc80000010000 */
[----:B------:R-:W-:Y:S02]  /*44d0*/  HMMA.16816.F32.BF16 R112, R4, R24, R112 ;  /* 0x000000180470723c */ /* 0x000fe40000041870 */
[----:B------:R-:W2:Y:S01]  /*44e0*/  MUFU.EX2 R32, R32 ;  /* 0x0000002000207308 */ /* 0x000ea20000000800 */
[----:B---3--:R-:W-:-:S05]  /*44f0*/  FADD.FTZ R48, R64, R48 ;  /* 0x0000003040307221 */ /* 0x008fca0000010000 */
[----:B------:R-:W-:Y:S01]  /*4500*/  HMMA.16816.F32.BF16 R116, R4, R10, R116 ;  /* 0x0000000a0474723c */ /* 0x000fe20000041874 */
[----:B------:R-:W3:Y:S01]  /*4510*/  LDSM.16.MT88.4 R8, [R189+0x7000] ;  /* 0x00700000bd08783b */ /* 0x000ee20000004200 */
[----:B------:R-:W5:Y:S01]  /*4520*/  MUFU.EX2 R33, R33 ;  /* 0x0000002100217308 */ /* 0x000f620000000800 */
[----:B-1----:R-:W-:-:S05]  /*4530*/  FADD.FTZ R51, R170, R51 ;  /* 0x00000033aa337221 */ /* 0x002fca0000010000 */
[----:B------:R-:W-:Y:S01]  /*4540*/  HMMA.16816.F32.BF16 R100, R4, R26, R100 ;  /* 0x0000001a0464723c */ /* 0x000fe20000041864 */
[----:B------:R-:W1:Y:S01]  /*4550*/  LDSM.16.MT88.4 R24, [R188+0x7000] ;  /* 0x00700000bc18783b */ /* 0x000e620000004200 */
[----:B------:R-:W4:Y:S01]  /*4560*/  MUFU.EX2 R173, R173 ;  /* 0x000000ad00ad7308 */ /* 0x000f220000000800 */
[----:B--2---:R-:W-:-:S05]  /*4570*/  FADD.FTZ R37, R32, R37 ;  /* 0x0000002520257221 */ /* 0x004fca0000010000 */
[----:B------:R-:W-:Y:S02]  /*4580*/  HMMA.16816.F32.BF16 R84, R4, R34, R84 ;  /* 0x000000220454723c */ /* 0x000fe40000041854 */
[----:B------:R-:W2:Y:S01]  /*4590*/  MUFU.EX2 R175, R175 ;  /* 0x000000af00af7308 */ /* 0x000ea20000000800 */
[----:B-----5:R-:W-:-:S04]  /*45a0*/  FADD.FTZ R37, R33, R37 ;  /* 0x0000002521257221 */ /* 0x020fc80000010000 */
[--C-:B------:R-:W-:Y:S01]  /*45b0*/  FFMA.FTZ R34, R176, c[0x0][0x23c], -R174.reuse ;  /* 0x00008f00b0227a23 */ /* 0x100fe200000108ae */
[----:B------:R-:W-:Y:S01]  /*45c0*/  HMMA.16816.F32.BF16 R80, R4, R20, R80 ;  /* 0x000000140450723c */ /* 0x000fe20000041850 */
[----:B------:R-:W-:Y:S01]  /*45d0*/  FFMA.FTZ R35, R177, c[0x0][0x23c], -R174 ;  /* 0x00008f00b1237a23 */ /* 0x000fe200000108ae */
[----:B------:R-:W5:Y:S01]  /*45e0*/  MUFU.EX2 R172, R172 ;  /* 0x000000ac00ac7308 */ /* 0x000f620000000800 */
[----:B----4-:R-:W-:Y:S02]  /*45f0*/  FADD.FTZ R51, R173, R51 ;  /* 0x00000033ad337221 */ /* 0x010fe40000010000 */
[----:B------:R-:W-:-:S03]  /*4600*/  FADD.FTZ R37, R145, R37 ;  /* 0x0000002591257221 */ /* 0x000fc60000010000 */
[----:B------:R-:W-:Y:S01]  /*4610*/  HMMA.16816.F32.BF16 R68, R4, R22, R68 ;  /* 0x000000160444723c */ /* 0x000fe20000041844 */
[----:B------:R-:W4:Y:S01]  /*4620*/  LDSM.16.MT88.4 R20, [R192+0x7800] ;  /* 0x00780000c014783b */ /* 0x000f220000004200 */
[----:B------:R-:W1:Y:S01]  /*4630*/  MUFU.EX2 R34, R34 ;  /* 0x0000002200227308 */ /* 0x000e620000000800 */
[----:B--2---:R-:W-:Y:S02]  /*4640*/  FADD.FTZ R51, R175, R51 ;  /* 0x00000033af337221 */ /* 0x004fe40000010000 */
[----:B------:R-:W-:Y:S02]  /*4650*/  FADD.FTZ R37, R147, R37 ;  /* 0x0000002593257221 */ /* 0x000fe40000010000 */
[----:B------:R-:W-:Y:S02]  /*4660*/  F2FP.BF16.PACK_AB R4, R65, R66 ;  /* 0x000000424104723e */ /* 0x000fe400000010ff */
[----:B------:R-:W-:Y:S01]  /*4670*/  F2FP.BF16.PACK_AB R5, R33, R32 ;  /* 0x000000202105723e */ /* 0x000fe200000010ff */
[----:B------:R-:W2:Y:S01]  /*4680*/  MUFU.EX2 R168, R168 ;  /* 0x000000a800a87308 */ /* 0x000ea20000000800 */
[----:B------:R-:W-:Y:S01]  /*4690*/  F2FP.BF16.PACK_AB R6, R141, R138 ;  /* 0x0000008a8d06723e */ /* 0x000fe200000010ff */
[----:B-----5:R-:W-:Y:S01]  /*46a0*/  FADD.FTZ R51, R172, R51 ;  /* 0x00000033ac337221 */ /* 0x020fe20000010000 */
[----:B------:R-:W-:-:S05]  /*46b0*/  F2FP.BF16.PACK_AB R7, R147, R145 ;  /* 0x000000919307723e */ /* 0x000fca00000010ff */
[----:B------:R-:W5:Y:S01]  /*46c0*/  MUFU.EX2 R166, R166 ;  /* 0x000000a600a67308 */ /* 0x000f620000000800 */
[----:B-1----:R-:W-:Y:S01]  /*46d0*/  FADD.FTZ R48, R34, R48 ;  /* 0x0000003022307221 */ /* 0x002fe20000010000 */
[C---:B------:R-:W-:Y:S06]  /*46e0*/  HMMA.16816.F32.BF16 R124, R4.reuse, R16, R124 ;  /* 0x00000010047c723c */ /* 0x040fec000004187c */
[----:B------:R-:W1:Y:S01]  /*46f0*/  MUFU.EX2 R151, R151 ;  /* 0x0000009700977308 */ /* 0x000e620000000800 */
[----:B--2---:R-:W-:Y:S01]  /*4700*/  FADD.FTZ R39, R168, R39 ;  /* 0x00000027a8277221 */ /* 0x004fe20000010000 */
[C---:B------:R-:W-:Y:S06]  /*4710*/  HMMA.16816.F32.BF16 R108, R4.reuse, R12, R108 ;  /* 0x0000000c046c723c */ /* 0x040fec000004186c */
[----:B------:R-:W-:Y:S01]  /*4720*/  MUFU.EX2 R228, R228 ;  /* 0x000000e400e47308 */ /* 0x000fe20000000800 */
[----:B-----5:R-:W-:Y:S01]  /*4730*/  FADD.FTZ R39, R166, R39 ;  /* 0x00000027a6277221 */ /* 0x020fe20000010000 */
[C---:B---3--:R-:W-:Y:S06]  /*4740*/  HMMA.16816.F32.BF16 R92, R4.reuse, R8, R92 ;  /* 0x00000008045c723c */ /* 0x048fec000004185c */
[----:B------:R-:W2:Y:S01]  /*4750*/  MUFU.EX2 R148, R148 ;  /* 0x0000009400947308 */ /* 0x000ea20000000800 */
[----:B-1----:R-:W-:Y:S01]  /*4760*/  FADD.FTZ R39, R151, R39 ;  /* 0x0000002797277221 */ /* 0x002fe20000010000 */
[C---:B------:R-:W-:Y:S06]  /*4770*/  HMMA.16816.F32.BF16 R76, R4.reuse, R24, R76 ;  /* 0x00000018044c723c */ /* 0x040fec000004184c */
[----:B------:R-:W1:Y:S02]  /*4780*/  MUFU.EX2 R146, R146 ;  /* 0x0000009200927308 */ /* 0x000e640000000800 */
[C---:B------:R-:W-:Y:S06]  /*4790*/  HMMA.16816.F32.BF16 R120, R4.reuse, R18, R120 ;  /* 0x000000120478723c */ /* 0x040fec0000041878 */
[----:B------:R-:W3:Y:S01]  /*47a0*/  MUFU.EX2 R144, R144 ;  /* 0x0000009000907308 */ /* 0x000ee20000000800 */
[----:B--2---:R-:W-:Y:S01]  /*47b0*/  FADD.FTZ R37, R148, R37 ;  /* 0x0000002594257221 */ /* 0x004fe20000010000 */
[C---:B------:R-:W-:Y:S06]  /*47c0*/  HMMA.16816.F32.BF16 R104, R4.reuse, R14, R104 ;  /* 0x0000000e0468723c */ /* 0x040fec0000041868 */
[----:B------:R-:W-:Y:S01]  /*47d0*/  MUFU.EX2 R227, R227 ;  /* 0x000000e300e37308 */ /* 0x000fe20000000800 */
[----:B-1----:R-:W-:Y:S01]  /*47e0*/  FADD.FTZ R37, R146, R37 ;  /* 0x0000002592257221 */ /* 0x002fe20000010000 */
[C---:B------:R-:W-:Y:S06]  /*47f0*/  HMMA.16816.F32.BF16 R88, R4.reuse, R10, R88 ;  /* 0x0000000a0458723c */ /* 0x040fec0000041858 */
[----:B------:R-:W1:Y:S01]  /*4800*/  MUFU.EX2 R35, R35 ;  /* 0x0000002300237308 */ /* 0x000e620000000800 */
[----:B---3--:R-:W-:Y:S01]  /*4810*/  FADD.FTZ R37, R144, R37 ;  /* 0x0000002590257221 */ /* 0x008fe20000010000 */
[----:B------:R-:W-:Y:S06]  /*4820*/  HMMA.16816.F32.BF16 R72, R4, R26, R72 ;  /* 0x0000001a0448723c */ /* 0x000fec0000041848 */
[----:B------:R-:W2:Y:S01]  /*4830*/  MUFU.EX2 R167, R167 ;  /* 0x000000a700a77308 */ /* 0x000ea20000000800 */
[----:B------:R-:W-:-:S02]  /*4840*/  F2FP.BF16.PACK_AB R4, R59, R58 ;  /* 0x0000003a3b04723e */ /* 0x000fc400000010ff */
[----:B------:R-:W-:Y:S02]  /*4850*/  F2FP.BF16.PACK_AB R5, R173, R170 ;  /* 0x000000aaad05723e */ /* 0x000fe400000010ff */
[----:B------:R-:W-:Y:S02]  /*4860*/  F2FP.BF16.PACK_AB R6, R34, R64 ;  /* 0x000000402206723e */ /* 0x000fe400000010ff */
[----:B------:R-:W-:Y:S01]  /*4870*/  F2FP.BF16.PACK_AB R7, R172, R175 ;  /* 0x000000afac07723e */ /* 0x000fe200000010ff */
[----:B------:R-:W3:Y:S01]  /*4880*/  MUFU.EX2 R169, R169 ;  /* 0x000000a900a97308 */ /* 0x000ee20000000800 */
[----:B-1----:R-:W-:-:S05]  /*4890*/  FADD.FTZ R48, R35, R48 ;  /* 0x0000003023307221 */ /* 0x002fca0000010000 */
[----:B------:R-:W-:Y:S02]  /*48a0*/  HMMA.16816.F32.BF16 R128, R4, R16, R128 ;  /* 0x000000100480723c */ /* 0x000fe40000041880 */
[----:B------:R-:W-:Y:S01]  /*48b0*/  MUFU.EX2 R230, R230 ;  /* 0x000000e600e67308 */ /* 0x000fe20000000800 */
[----:B--2---:R-:W-:-:S05]  /*48c0*/  FADD.FTZ R48, R167, R48 ;  /* 0x00000030a7307221 */ /* 0x004fca0000010000 */
[----:B------:R-:W-:Y:S01]  /*48d0*/  HMMA.16816.F32.BF16 R116, R4, R18, R116 ;  /* 0x000000120474723c */ /* 0x000fe20000041874 */
[----:B------:R-:W1:Y:S01]  /*48e0*/  LDSM.16.MT88.4 R16, [R190+0x7800] ;  /* 0x00780000be10783b */ /* 0x000e620000004200 */
[----:B------:R-:W-:Y:S01]  /*48f0*/  MUFU.EX2 R229, R229 ;  /* 0x000000e500e57308 */ /* 0x000fe20000000800 */
[----:B---3--:R-:W-:-:S05]  /*4900*/  FADD.FTZ R48, R169, R48 ;  /* 0x00000030a9307221 */ /* 0x008fca0000010000 */
[C---:B------:R-:W-:Y:S08]  /*4910*/  HMMA.16816.F32.BF16 R112, R4.reuse, R12, R112 ;  /* 0x0000000c0470723c */ /* 0x040ff00000041870 */
[C---:B------:R-:W-:Y:S01]  /*4920*/  HMMA.16816.F32.BF16 R100, R4.reuse, R14, R100 ;  /* 0x0000000e0464723c */ /* 0x040fe20000041864 */
[----:B------:R-:W2:Y:S07]  /*4930*/  LDSM.16.MT88.4 R12, [R189+0x7800] ;  /* 0x00780000bd0c783b */ /* 0x000eae0000004200 */
[C---:B------:R-:W-:Y:S08]  /*4940*/  HMMA.16816.F32.BF16 R96, R4.reuse, R8, R96 ;  /* 0x000000080460723c */ /* 0x040ff00000041860 */
[C---:B------:R-:W-:Y:S01]  /*4950*/  HMMA.16816.F32.BF16 R84, R4.reuse, R10, R84 ;  /* 0x0000000a0454723c */ /* 0x040fe20000041854 */
[----:B------:R-:W3:Y:S07]  /*4960*/  LDSM.16.MT88.4 R8, [R188+0x7800] ;  /* 0x00780000bc08783b */ /* 0x000eee0000004200 */
[C---:B------:R-:W-:Y:S07]  /*4970*/  HMMA.16816.F32.BF16 R80, R4.reuse, R24, R80 ;  /* 0x000000180450723c */ /* 0x040fee0000041850 */
[--C-:B------:R-:W-:Y:S01]  /*4980*/  FFMA.FTZ R24, R140, c[0x0][0x23c], -R132.reuse ;  /* 0x00008f008c187a23 */ /* 0x100fe20000010884 */
[----:B------:R-:W-:Y:S01]  /*4990*/  HMMA.16816.F32.BF16 R68, R4, R26, R68 ;  /* 0x0000001a0444723c */ /* 0x000fe20000041844 */
[----:B------:R-:W-:-:S04]  /*49a0*/  FFMA.FTZ R25, R139, c[0x0][0x23c], -R132 ;  /* 0x00008f008b197a23 */ /* 0x000fc80000010884 */
[----:B------:R-:W5:Y:S02]  /*49b0*/  MUFU.EX2 R24, R24 ;  /* 0x0000001800187308 */ /* 0x000f640000000800 */
[----:B------:R-:W-:Y:S01]  /*49c0*/  FFMA.FTZ R26, R137, c[0x0][0x23c], -R132 ;  /* 0x00008f00891a7a23 */ /* 0x000fe20000010884 */
[----:B------:R-:W-:Y:S02]  /*49d0*/  F2FP.BF16.PACK_AB R4, R166, R168 ;  /* 0x000000a8a604723e */ /* 0x000fe400000010ff */
[----:B------:R-:W-:Y:S02]  /*49e0*/  F2FP.BF16.PACK_AB R5, R146, R148 ;  /* 0x000000949205723e */ /* 0x000fe400000010ff */
[C---:B------:R-:W-:Y:S01]  /*49f0*/  F2FP.BF16.PACK_AB R6, R228.reuse, R151 ;  /* 0x00000097e406723e */ /* 0x040fe200000010ff */
[----:B------:R-:W1:Y:S01]  /*4a00*/  MUFU.EX2 R25, R25 ;  /* 0x0000001900197308 */ /* 0x000e620000000800 */
[----:B------:R-:W-:Y:S01]  /*4a10*/  F2FP.BF16.PACK_AB R7, R227, R144 ;  /* 0x00000090e307723e */ /* 0x000fe200000010ff */
[----:B------:R-:W-:-:S02]  /*4a20*/  FADD.FTZ R228, R228, R39 ;  /* 0x00000027e4e47221 */ /* 0x000fc40000010000 */
[----:B------:R-:W-:-:S04]  /*4a30*/  FADD.FTZ R227, R227, R37 ;  /* 0x00000025e3e37221 */ /* 0x000fc80000010000 */
[----:B------:R-:W2:Y:S01]  /*4a40*/  MUFU.EX2 R26, R26 ;  /* 0x0000001a001a7308 */ /* 0x000ea20000000800 */
[----:B-----5:R-:W-:Y:S01]  /*4a50*/  FADD.FTZ R51, R24, R51 ;  /* 0x0000003318337221 */ /* 0x020fe20000010000 */
[----:B----4-:R-:W-:Y:S03]  /*4a60*/  HMMA.16816.F32.BF16 R124, R4, R20, R124 ;  /* 0x00000014047c723c */ /* 0x010fe6000004187c */
[----:B-1----:R-:W-:-:S05]  /*4a70*/  FADD.FTZ R51, R25, R51 ;  /* 0x0000003319337221 */ /* 0x002fca0000010000 */
[----:B------:R-:W-:Y:S01]  /*4a80*/  HMMA.16816.F32.BF16 R120, R4, R22, R120 ;  /* 0x000000160478723c */ /* 0x000fe20000041878 */
[----:B--2---:R-:W-:-:S07]  /*4a90*/  FADD.FTZ R51, R26, R51 ;  /* 0x000000331a337221 */ /* 0x004fce0000010000 */
[C---:B------:R-:W-:Y:S08]  /*4aa0*/  HMMA.16816.F32.BF16 R108, R4.reuse, R16, R108 ;  /* 0x00000010046c723c */ /* 0x040ff0000004186c */
[C---:B------:R-:W-:Y:S08]  /*4ab0*/  HMMA.16816.F32.BF16 R104, R4.reuse, R18, R104 ;  /* 0x000000120468723c */ /* 0x040ff00000041868 */
[C---:B------:R-:W-:Y:S08]  /*4ac0*/  HMMA.16816.F32.BF16 R92, R4.reuse, R12, R92 ;  /* 0x0000000c045c723c */ /* 0x040ff0000004185c */
[C---:B------:R-:W-:Y:S08]  /*4ad0*/  HMMA.16816.F32.BF16 R88, R4.reuse, R14, R88 ;  /* 0x0000000e0458723c */ /* 0x040ff00000041858 */
[C---:B---3--:R-:W-:Y:S08]  /*4ae0*/  HMMA.16816.F32.BF16 R76, R4.reuse, R8, R76 ;  /* 0x00000008044c723c */ /* 0x048ff0000004184c */
[----:B------:R-:W-:Y:S07]  /*4af0*/  HMMA.16816.F32.BF16 R72, R4, R10, R72 ;  /* 0x0000000a0448723c */ /* 0x000fee0000041848 */
[----:B------:R-:W-:-:S02]  /*4b00*/  F2FP.BF16.PACK_AB R4, R167, R35 ;  /* 0x00000023a704723e */ /* 0x000fc400000010ff */
[----:B------:R-:W-:Y:S02]  /*4b10*/  F2FP.BF16.PACK_AB R5, R25, R24 ;  /* 0x000000181905723e */ /* 0x000fe400000010ff */
[C---:B------:R-:W-:Y:S01]  /*4b20*/  F2FP.BF16.PACK_AB R6, R230.reuse, R169 ;  /* 0x000000a9e606723e */ /* 0x040fe200000010ff */
[----:B------:R-:W-:Y:S01]  /*4b30*/  FADD.FTZ R230, R230, R48 ;  /* 0x00000030e6e67221 */ /* 0x000fe20000010000 */
[C---:B------:R-:W-:Y:S01]  /*4b40*/  F2FP.BF16.PACK_AB R7, R229.reuse, R26 ;  /* 0x0000001ae507723e */ /* 0x040fe200000010ff */
[----:B------:R-:W-:-:S06]  /*4b50*/  FADD.FTZ R229, R229, R51 ;  /* 0x00000033e5e57221 */ /* 0x000fcc0000010000 */
        /* <DEDUP_REMOVED lines=13> */
[----:B------:R-:W-:Y:S02]  /*4c30*/  IMAD R2, R200, R0, RZ ;  /* 0x00000000c8027224 */ /* 0x000fe400078e02ff */
[----:B------:R-:W-:-:S04]  /*4c40*/  IMAD.WIDE.U32 R6, R0, R201, R158 ;  /* 0x000000c900067225 */ /* 0x000fc800078e009e */
[----:B------:R-:W-:Y:S01]  /*4c50*/  IMAD R4, R4, R201, R2 ;  /* 0x000000c904047224 */ /* 0x000fe200078e0202 */
[----:B------:R-:W-:Y:S01]  /*4c60*/  BAR.SYNC.DEFER_BLOCKING 0x0 ;  /* 0x0000000000007b1d */ /* 0x000fe20000010000 */
[----:B------:R-:W-:Y:S01]  /*4c70*/  IMAD.SHL.U32 R3, R156, 0x20, RZ ;  /* 0x000000209c037824 */ /* 0x000fe200078e00ff */
[----:B------:R-:W-:Y:S01]  /*4c80*/  LEA R8, P1, R6, c[0x0][0x170], 0x1 ;  /* 0x00005c0006087a11 */ /* 0x000fe200078208ff */
[----:B------:R-:W-:Y:S01]  /*4c90*/  IMAD.IADD R4, R7, 0x1, R4 ;  /* 0x0000000107047824 */ /* 0x000fe200078e0204 */
[----:B------:R-:W-:Y:S02]  /*4ca0*/  SHF.L.U64.HI R2, R156, 0x5, R157 ;  /* 0x000000059c027819 */ /* 0x000fe4000001029d */
[----:B------:R-:W-:Y:S02]  /*4cb0*/  IADD3 R10, P0, R3, R8, RZ ;  /* 0x00000008030a7210 */ /* 0x000fe40007f1e0ff */
[----:B------:R-:W-:Y:S02]  /*4cc0*/  LEA.HI.X R9, R6, c[0x0][0x174], R4, 0x1, P1 ;  /* 0x00005d0006097a11 */ /* 0x000fe400008f0c04 */
[----:B------:R-:W-:-:S03]  /*4cd0*/  IADD3 R6, P1, R10, R3, RZ ;  /* 0x000000030a067210 */ /* 0x000fc60007f3e0ff */
[----:B------:R-:W-:Y:S01]  /*4ce0*/  IMAD.X R11, R2, 0x1, R9, P0 ;  /* 0x00000001020b7824 */ /* 0x000fe200000e0609 */
[----:B------:R-:W-:-:S03]  /*4cf0*/  IADD3 R4, P0, R6, R3, RZ ;  /* 0x0000000306047210 */ /* 0x000fc60007f1e0ff */
[----:B------:R-:W-:-:S04]  /*4d00*/  IMAD.X R7, R11, 0x1, R2, P1 ;  /* 0x000000010b077824 */ /* 0x000fc800008e0602 */
[----:B------:R-:W-:Y:S01]  /*4d10*/  IMAD.X R5, R7, 0x1, R2, P0 ;  /* 0x0000000107057824 */ /* 0x000fe200000e0602 */
[----:B------:R-:W-:Y:S01]  /*4d20*/  @!PT LDS RZ, [RZ] ;  /* 0x00000000fffff984 */ /* 0x000fe20000000800 */
[----:B------:R-:W-:Y:S01]  /*4d30*/  @!PT LDS RZ, [RZ] ;  /* 0x00000000fffff984 */ /* 0x000fe20000000800 */
[----:B------:R-:W-:Y:S01]  /*4d40*/  @!PT LDS RZ, [RZ] ;  /* 0x00000000fffff984 */ /* 0x000fe20000000800 */
[----:B------:R1:W-:Y:S04]  /*4d50*/  LDGSTS.E.BYPASS.LTC128B.128 [R210+0x6000], [R8.64] ;  /* 0x0600000008d27fae */ /* 0x0003e8000b901d44 */
[----:B------:R1:W-:Y:S04]  /*4d60*/  LDGSTS.E.BYPASS.LTC128B.128 [R210+0x6800], [R10.64] ;  /* 0x068000000ad27fae */ /* 0x0003e8000b901d44 */
[----:B------:R2:W-:Y:S04]  /*4d70*/  LDGSTS.E.BYPASS.LTC128B.128 [R210+0x7000], [R6.64] ;  /* 0x0700000006d27fae */ /* 0x0005e8000b901d44 */
[----:B------:R2:W-:Y:S04]  /*4d80*/  LDGSTS.E.BYPASS.LTC128B.128 [R210+0x7800], [R4.64] ;  /* 0x0780000004d27fae */ /* 0x0005e8000b901d44 */
[----:B------:R-:W-:Y:S04]  /*4d90*/  LDSM.16.M88.4 R20, [R197+0x4000] ;  /* 0x00400000c514783b */ /* 0x000fe80000000200 */
[----:B------:R-:W2:Y:S04]  /*4da0*/  LDSM.16.M88.4 R56, [R198+0x2000] ;  /* 0x00200000c638783b */ /* 0x000ea80000000200 */
[----:B------:R-:W3:Y:S04]  /*4db0*/  LDSM.16.M88.4 R60, [R198] ;  /* 0x00000000c63c783b */ /* 0x000ee80000000200 */
[----:B------:R-:W-:Y:S04]  /*4dc0*/  LDSM.16.M88.4 R24, [R191+0x4000] ;  /* 0x00400000bf18783b */ /* 0x000fe80000000200 */
[----:B------:R-:W4:Y:S04]  /*4dd0*/  LDSM.16.M88.4 R48, [R196+0x2000] ;  /* 0x00200000c430783b */ /* 0x000f280000000200 */
[----:B------:R-:W5:Y:S04]  /*4de0*/  LDSM.16.M88.4 R52, [R196] ;  /* 0x00000000c434783b */ /* 0x000f680000000200 */
[----:B------:R-:W-:Y:S04]  /*4df0*/  LDSM.16.M88.4 R148, [R194] ;  /* 0x00000000c294783b */ /* 0x000fe80000000200 */
[----:B------:R-:W4:Y:S04]  /*4e00*/  LDSM.16.M88.4 R28, [R195+0x2000] ;  /* 0x00200000c31c783b */ /* 0x000f280000000200 */
[----:B------:R-:W5:Y:S04]  /*4e10*/  LDSM.16.M88.4 R32, [R195] ;  /* 0x00000000c320783b */ /* 0x000f680000000200 */
[----:B------:R-:W-:Y:S04]  /*4e20*/  LDSM.16.M88.4 R144, [R184] ;  /* 0x00000000b890783b */ /* 0x000fe80000000200 */
[----:B------:R-:W5:Y:S01]  /*4e30*/  LDSM.16.M88.4 R12, [R193+0x2000] ;  /* 0x00200000c10c783b */ /* 0x000f620000000200 */
[-C--:B--2---:R-:W-:Y:S03]  /*4e40*/  HMMA.16816.F32.BF16 R4, R56, R20.reuse, RZ ;  /* 0x000000143804723c */ /* 0x084fe600000418ff */
[----:B------:R-:W2:Y:S04]  /*4e50*/  LDSM.16.M88.4 R140, [R197+0x4800] ;  /* 0x00480000c58c783b */ /* 0x000ea80000000200 */
[----:B------:R-:W2:Y:S01]  /*4e60*/  LDSM.16.M88.4 R16, [R193] ;  /* 0x00000000c110783b */ /* 0x000ea20000000200 */
[C---:B---3--:R-:W-:Y:S03]  /*4e70*/  HMMA.16816.F32.BF16 R64, R60.reuse, R20, RZ ;  /* 0x000000143c40723c */ /* 0x048fe600000418ff */
[----:B------:R-:W3:Y:S04]  /*4e80*/  LDSM.16.M88.4 R44, [R191+0x4800] ;  /* 0x00480000bf2c783b */ /* 0x000ee80000000200 */
[----:B------:R-:W0:Y:S01]  /*4e90*/  LDGDEPBAR ;  /* 0x00000000000079af */ /* 0x000e220000000000 */
[----:B-1----:R-:W-:Y:S08]  /*4ea0*/  HMMA.16816.F32.BF16 R8, R60, R22, RZ ;  /* 0x000000163c08723c */ /* 0x002ff000000418ff */
[-C--:B----4-:R-:W-:Y:S08]  /*4eb0*/  HMMA.16816.F32.BF16 R4, R48, R24.reuse, R4 ;  /* 0x000000183004723c */ /* 0x090ff00000041804 */
[----:B-----5:R-:W-:Y:S08]  /*4ec0*/  HMMA.16816.F32.BF16 R64, R52, R24, R64 ;  /* 0x000000183440723c */ /* 0x020ff00000041840 */
[----:B------:R-:W-:Y:S08]  /*4ed0*/  HMMA.16816.F32.BF16 R20, R56, R22, RZ ;  /* 0x000000163814723c */ /* 0x000ff000000418ff */
[----:B------:R-:W-:Y:S08]  /*4ee0*/  HMMA.16816.F32.BF16 R4, R28, R148, R4 ;  /* 0x000000941c04723c */ /* 0x000ff00000041804 */
[----:B------:R-:W-:Y:S08]  /*4ef0*/  HMMA.16816.F32.BF16 R8, R52, R26, R8 ;  /* 0x0000001a3408723c */ /* 0x000ff00000041808 */
[----:B------:R-:W-:Y:S08]  /*4f00*/  HMMA.16816.F32.BF16 R64, R32, R148, R64 ;  /* 0x000000942040723c */ /* 0x000ff00000041840 */
[----:B------:R-:W-:Y:S01]  /*4f10*/  HMMA.16816.F32.BF16 R20, R48, R26, R20 ;  /* 0x0000001a3014723c */ /* 0x000fe20000041814 */
[----:B------:R-:W1:Y:S07]  /*4f20*/  LDSM.16.M88.4 R24, [R187] ;  /* 0x00000000bb18783b */ /* 0x000e6e0000000200 */
[----:B------:R-:W-:Y:S08]  /*4f30*/  HMMA.16816.F32.BF16 R4, R12, R144, R4 ;  /* 0x000000900c04723c */ /* 0x000ff00000041804 */
[----:B--2---:R-:W-:Y:S08]  /*4f40*/  HMMA.16816.F32.BF16 R40, R60, R140, RZ ;  /* 0x0000008c3c28723c */ /* 0x004ff000000418ff */
[----:B------:R-:W-:Y:S08]  /*4f50*/  HMMA.16816.F32.BF16 R8, R32, R150, R8 ;  /* 0x000000962008723c */ /* 0x000ff00000041808 */
[----:B------:R-:W-:Y:S01]  /*4f60*/  HMMA.16816.F32.BF16 R64, R16, R144, R64 ;  /* 0x000000901040723c */ /* 0x000fe20000041840 */
[----:B------:R-:W-:-:S02]  /*4f70*/  FMUL.FTZ R4, R4, c[0x0][0x2ec] ;  /* 0x0000bb0004047a20 */ /* 0x000fc40000410000 */
[----:B------:R-:W-:Y:S02]  /*4f80*/  FMUL.FTZ R5, R5, c[0x0][0x2ec] ;  /* 0x0000bb0005057a20 */ /* 0x000fe40000410000 */
[----:B------:R-:W-:Y:S01]  /*4f90*/  FMUL.FTZ R6, R6, c[0x0][0x2ec] ;  /* 0x0000bb0006067a20 */ /* 0x000fe20000410000 */
[----:B------:R-:W-:Y:S01]  /*4fa0*/  MUFU.TANH R149, R4 ;  /* 0x0000000400957308 */ /* 0x000fe20000002400 */
[----:B------:R-:W-:Y:S01]  /*4fb0*/  FMUL.FTZ R7, R7, c[0x0][0x2ec] ;  /* 0x0000bb0007077a20 */ /* 0x000fe20000410000 */
[----:B------:R-:W-:Y:S06]  /*4fc0*/  HMMA.16816.F32.BF16 R20, R28, R150, R20 ;  /* 0x000000961c14723c */ /* 0x000fec0000041814 */
[----:B------:R-:W-:Y:S02]  /*4fd0*/  MUFU.TANH R148, R5 ;  /* 0x0000000500947308 */ /* 0x000fe40000002400 */
[----:B---3--:R-:W-:Y:S06]  /*4fe0*/  HMMA.16816.F32.BF16 R40, R52, R44, R40 ;  /* 0x0000002c3428723c */ /* 0x008fec0000041828 */
[----:B------:R-:W-:Y:S02]  /*4ff0*/  MUFU.TANH R150, R6 ;  /* 0x0000000600967308 */ /* 0x000fe40000002400 */
[----:B------:R-:W-:Y:S01]  /*5000*/  HMMA.16816.F32.BF16 R8, R16, R146, R8 ;  /* 0x000000921008723c */ /* 0x000fe20000041808 */
[----:B------:R-:W-:-:S02]  /*5010*/  FMUL.FTZ R64, R64, c[0x0][0x2ec] ;  /* 0x0000bb0040407a20 */ /* 0x000fc40000410000 */
[----:B------:R-:W-:Y:S02]  /*5020*/  FMUL.FTZ R65, R65, c[0x0][0x2ec] ;  /* 0x0000bb0041417a20 */ /* 0x000fe40000410000 */
[----:B------:R-:W-:Y:S01]  /*5030*/  FMUL.FTZ R66, R66, c[0x0][0x2ec] ;  /* 0x0000bb0042427a20 */ /* 0x000fe20000410000 */
[----:B------:R2:W-:Y:S01]  /*5040*/  MUFU.TANH R151, R7 ;  /* 0x0000000700977308 */ /* 0x0005e20000002400 */
[----:B------:R-:W-:Y:S01]  /*5050*/  FMUL.FTZ R67, R67, c[0x0][0x2ec] ;  /* 0x0000bb0043437a20 */ /* 0x000fe20000410000 */
[----:B------:R-:W-:Y:S06]  /*5060*/  HMMA.16816.F32.BF16 R36, R56, R140, RZ ;  /* 0x0000008c3824723c */ /* 0x000fec00000418ff */
[----:B------:R-:W-:Y:S02]  /*5070*/  MUFU.TANH R132, R64 ;  /* 0x0000004000847308 */ /* 0x000fe40000002400 */
[----:B------:R-:W-:Y:S01]  /*5080*/  HMMA.16816.F32.BF16 R20, R12, R146, R20 ;  /* 0x000000920c14723c */ /* 0x000fe20000041814 */
[----:B--2---:R-:W2:Y:S05]  /*5090*/  LDSM.16.M88.4 R4, [R197+0x5000] ;  /* 0x00500000c504783b */ /* 0x004eaa0000000200 */
[----:B------:R-:W-:Y:S02]  /*50a0*/  MUFU.TANH R137, R65 ;  /* 0x0000004100897308 */ /* 0x000fe40000002400 */
[----:B------:R-:W-:Y:S01]  /*50b0*/  HMMA.16816.F32.BF16 R144, R60, R142, RZ ;  /* 0x0000008e3c90723c */ /* 0x000fe200000418ff */
[----:B------:R-:W-:-:S02]  /*50c0*/  FMUL.FTZ R8, R8, c[0x0][0x2ec] ;  /* 0x0000bb0008087a20 */ /* 0x000fc40000410000 */
[----:B------:R-:W-:Y:S02]  /*50d0*/  FMUL.FTZ R9, R9, c[0x0][0x2ec] ;  /* 0x0000bb0009097a20 */ /* 0x000fe40000410000 */
[----:B------:R-:W-:Y:S01]  /*50e0*/  FMUL.FTZ R10, R10, c[0x0][0x2ec] ;  /* 0x0000bb000a0a7a20 */ /* 0x000fe20000410000 */
[----:B------:R-:W-:Y:S02]  /*50f0*/  MUFU.TANH R139, R66 ;  /* 0x00000042008b7308 */ /* 0x000fe40000002400 */
[----:B------:R-:W-:Y:S01]  /*5100*/  HMMA.16816.F32.BF16 R140, R56, R142, RZ ;  /* 0x0000008e388c723c */ /* 0x000fe200000418ff */
[----:B------:R-:W-:-:S05]  /*5110*/  FMUL.FTZ R11, R11, c[0x0][0x2ec] ;  /* 0x0000bb000b0b7a20 */ /* 0x000fca0000410000 */
[----:B------:R3:W4:Y:S02]  /*5120*/  MUFU.TANH R138, R67 ;  /* 0x00000043008a7308 */ /* 0x0007240000002400 */
[----:B-1----:R-:W-:Y:S01]  /*5130*/  HMMA.16816.F32.BF16 R40, R32, R24, R40 ;  /* 0x000000182028723c */ /* 0x002fe20000041828 */
[----:B------:R-:W-:Y:S02]  /*5140*/  FMUL.FTZ R20, R20, c[0x0][0x2ec] ;  /* 0x0000bb0014147a20 */ /* 0x000fe40000410000 */
[----:B------:R-:W-:Y:S02]  /*5150*/  FMUL.FTZ R21, R21, c[0x0][0x2ec] ;  /* 0x0000bb0015157a20 */ /* 0x000fe40000410000 */
[----:B------:R-:W-:Y:S01]  /*5160*/  FMUL.FTZ R22, R22, c[0x0][0x2ec] ;  /* 0x0000bb0016167a20 */ /* 0x000fe20000410000 */
[----:B------:R-:W-:Y:S02]  /*5170*/  MUFU.TANH R167, R8 ;  /* 0x0000000800a77308 */ /* 0x000fe40000002400 */
[----:B------:R-:W-:Y:S01]  /*5180*/  HMMA.16816.F32.BF16 R36, R48, R44, R36 ;  /* 0x0000002c3024723c */ /* 0x000fe20000041824 */
[----:B------:R-:W-:Y:S01]  /*5190*/  FMUL.FTZ R23, R23, c[0x0][0x2ec] ;  /* 0x0000bb0017177a20 */ /* 0x000fe20000410000 */
[----:B---3--:R-:W1:Y:S04]  /*51a0*/  LDSM.16.M88.4 R64, [R184+0x800] ;  /* 0x00080000b840783b */ /* 0x008e680000000200 */
[----:B------:R-:W-:Y:S02]  /*51b0*/  MUFU.TANH R166, R9 ;  /* 0x0000000900a67308 */ /* 0x000fe40000002400 */
[-C--:B------:R-:W-:Y:S06]  /*51c0*/  HMMA.16816.F32.BF16 R144, R52, R46.reuse, R144 ;  /* 0x0000002e3490723c */ /* 0x080fec0000041890 */
[----:B------:R-:W3:Y:S02]  /*51d0*/  MUFU.TANH R169, R10 ;  /* 0x0000000a00a97308 */ /* 0x000ee40000002400 */
[----:B------:R-:W-:Y:S06]  /*51e0*/  HMMA.16816.F32.BF16 R140, R48, R46, R140 ;  /* 0x0000002e308c723c */ /* 0x000fec000004188c */
[----:B------:R5:W-:Y:S02]  /*51f0*/  MUFU.TANH R168, R11 ;  /* 0x0000000b00a87308 */ /* 0x000be40000002400 */
[----:B--2---:R-:W-:Y:S06]  /*5200*/  HMMA.16816.F32.BF16 R44, R60, R4, RZ ;  /* 0x000000043c2c723c */ /* 0x004fec00000418ff */
[----:B------:R-:W2:Y:S02]  /*5210*/  MUFU.TANH R170, R20 ;  /* 0x0000001400aa7308 */ /* 0x000ea40000002400 */
[C---:B------:R-:W-:Y:S01]  /*5220*/  HMMA.16816.F32.BF16 R36, R28.reuse, R24, R36 ;  /* 0x000000181c24723c */ /* 0x040fe20000041824 */
[----:B-----5:R-:W5:Y:S05]  /*5230*/  LDSM.16.M88.4 R8, [R191+0x5000] ;  /* 0x00500000bf08783b */ /* 0x020f6a0000000200 */
[----:B------:R-:W-:Y:S02]  /*5240*/  MUFU.TANH R171, R21 ;  /* 0x0000001500ab7308 */ /* 0x000fe40000002400 */
[----:B------:R-:W-:Y:S06]  /*5250*/  HMMA.16816.F32.BF16 R140, R28, R26, R140 ;  /* 0x0000001a1c8c723c */ /* 0x000fec000004188c */
[----:B------:R-:W2:Y:S02]  /*5260*/  MUFU.TANH R173, R22 ;  /* 0x0000001600ad7308 */ /* 0x000ea40000002400 */
[----:B-1----:R-:W-:Y:S06]  /*5270*/  HMMA.16816.F32.BF16 R40, R16, R64, R40 ;  /* 0x000000401028723c */ /* 0x002fec0000041828 */
[----:B------:R1:W1:Y:S02]  /*5280*/  MUFU.TANH R172, R23 ;  /* 0x0000001700ac7308 */ /* 0x0002640000002400 */
[----:B------:R-:W-:Y:S08]  /*5290*/  HMMA.16816.F32.BF16 R144, R32, R26, R144 ;  /* 0x0000001a2090723c */ /* 0x000ff00000041890 */
[----:B------:R-:W-:Y:S01]  /*52a0*/  HMMA.16816.F32.BF16 R24, R56, R4, RZ ;  /* 0x000000043818723c */ /* 0x000fe200000418ff */
[----:B-1----:R-:W1:Y:S07]  /*52b0*/  LDSM.16.M88.4 R20, [R186] ;  /* 0x00000000ba14783b */ /* 0x002e6e0000000200 */
[----:B------:R-:W-:Y:S01]  /*52c0*/  FMUL.FTZ R40, R40, c[0x0][0x2ec] ;  /* 0x0000bb0028287a20 */ /* 0x000fe20000410000 */
[----:B------:R-:W-:Y:S01]  /*52d0*/  HMMA.16816.F32.BF16 R36, R12, R64, R36 ;  /* 0x000000400c24723c */ /* 0x000fe20000041824 */
[----:B------:R-:W-:-:S02]  /*52e0*/  FMUL.FTZ R41, R41, c[0x0][0x2ec] ;  /* 0x0000bb0029297a20 */ /* 0x000fc40000410000 */
[----:B------:R-:W-:Y:S01]  /*52f0*/  FMUL.FTZ R42, R42, c[0x0][0x2ec] ;  /* 0x0000bb002a2a7a20 */ /* 0x000fe20000410000 */
[----:B------:R-:W1:Y:S01]  /*5300*/  MUFU.TANH R175, R40 ;  /* 0x0000002800af7308 */ /* 0x000e620000002400 */
[----:B------:R-:W-:-:S03]  /*5310*/  FMUL.FTZ R43, R43, c[0x0][0x2ec] ;  /* 0x0000bb002b2b7a20 */ /* 0x000fc60000410000 */
[----:B-----5:R-:W-:Y:S04]  /*5320*/  HMMA.16816.F32.BF16 R44, R52, R8, R44 ;  /* 0x00000008342c723c */ /* 0x020fe8000004182c */
[----:B------:R-:W-:Y:S04]  /*5330*/  MUFU.TANH R174, R41 ;  /* 0x0000002900ae7308 */ /* 0x000fe80000002400 */
[----:B------:R-:W-:Y:S04]  /*5340*/  HMMA.16816.F32.BF16 R140, R12, R66, R140 ;  /* 0x000000420c8c723c */ /* 0x000fe8000004188c */
[----:B------:R-:W-:Y:S04]  /*5350*/  MUFU.TANH R177, R42 ;  /* 0x0000002a00b17308 */ /* 0x000fe80000002400 */
[----:B------:R-:W-:Y:S01]  /*5360*/  HMMA.16816.F32.BF16 R24, R48, R8, R24 ;  /* 0x000000083018723c */ /* 0x000fe20000041818 */
[----:B------:R-:W-:-:S02]  /*5370*/  FMUL.FTZ R36, R36, c[0x0][0x2ec] ;  /* 0x0000bb0024247a20 */ /* 0x000fc40000410000 */
[----:B------:R-:W-:Y:S01]  /*5380*/  FMUL.FTZ R37, R37, c[0x0][0x2ec] ;  /* 0x0000bb0025257a20 */ /* 0x000fe20000410000 */
[----:B------:R5:W-:Y:S01]  /*5390*/  MUFU.TANH R176, R43 ;  /* 0x0000002b00b07308 */ /* 0x000be20000002400 */
[----:B------:R-:W-:Y:S02]  /*53a0*/  FMUL.FTZ R38, R38, c[0x0][0x2ec] ;  /* 0x0000bb0026267a20 */ /* 0x000fe40000410000 */
[----:B------:R-:W-:Y:S01]  /*53b0*/  FMUL.FTZ R39, R39, c[0x0][0x2ec] ;  /* 0x0000bb0027277a20 */ /* 0x000fe20000410000 */
[----:B------:R-:W-:Y:S01]  /*53c0*/  HMMA.16816.F32.BF16 R144, R16, R66, R144 ;  /* 0x000000421090723c */ /* 0x000fe20000041890 */
[----:B------:R-:W-:Y:S03]  /*53d0*/  LDSM.16.M88.4 R64, [R197+0x5800] ;  /* 0x00580000c540783b */ /* 0x000fe60000000200 */
[----:B------:R-:W2:Y:S04]  /*53e0*/  MUFU.TANH R178, R36 ;  /* 0x0000002400b27308 */ /* 0x000ea80000002400 */
[----:B-1----:R-:W-:Y:S01]  /*53f0*/  HMMA.16816.F32.BF16 R44, R32, R20, R44 ;  /* 0x00000014202c723c */ /* 0x002fe2000004182c */
[----:B------:R-:W-:-:S02]  /*5400*/  FMUL.FTZ R140, R140, c[0x0][0x2ec] ;  /* 0x0000bb008c8c7a20 */ /* 0x000fc40000410000 */
[----:B------:R-:W-:Y:S01]  /*5410*/  FMUL.FTZ R141, R141, c[0x0][0x2ec] ;  /* 0x0000bb008d8d7a20 */ /* 0x000fe20000410000 */
[----:B-----5:R-:W1:Y:S01]  /*5420*/  LDSM.16.M88.4 R40, [R184+0x1000] ;  /* 0x00100000b828783b */ /* 0x020e620000000200 */
[----:B------:R-:W-:Y:S01]  /*5430*/  MUFU.TANH R183, R37 ;  /* 0x0000002500b77308 */ /* 0x000fe20000002400 */
[----:B------:R-:W-:Y:S02]  /*5440*/  FMUL.FTZ R142, R142, c[0x0][0x2ec] ;  /* 0x0000bb008e8e7a20 */ /* 0x000fe40000410000 */
[----:B------:R-:W-:Y:S01]  /*5450*/  FMUL.FTZ R143, R143, c[0x0][0x2ec] ;  /* 0x0000bb008f8f7a20 */ /* 0x000fe20000410000 */
[----:B------:R-:W-:Y:S04]  /*5460*/  HMMA.16816.F32.BF16 R24, R28, R20, R24 ;  /* 0x000000141c18723c */ /* 0x000fe80000041818 */
[----:B------:R-:W5:Y:S03]  /*5470*/  MUFU.TANH R180, R38 ;  /* 0x0000002600b47308 */ /* 0x000f660000002400 */
[----:B------:R-:W-:-:S02]  /*5480*/  FMUL.FTZ R144, R144, c[0x0][0x2ec] ;  /* 0x0000bb0090907a20 */ /* 0x000fc40000410000 */
[----:B------:R-:W-:Y:S02]  /*5490*/  FMUL.FTZ R145, R145, c[0x0][0x2ec] ;  /* 0x0000bb0091917a20 */ /* 0x000fe40000410000 */
[----:B------:R-:W-:Y:S01]  /*54a0*/  FMUL.FTZ R146, R146, c[0x0][0x2ec] ;  /* 0x0000bb0092927a20 */ /* 0x000fe20000410000 */
[----:B------:R2:W-:Y:S01]  /*54b0*/  MUFU.TANH R182, R39 ;  /* 0x0000002700b67308 */ /* 0x0005e20000002400 */
[----:B------:R-:W-:-:S07]  /*54c0*/  FMUL.FTZ R147, R147, c[0x0][0x2ec] ;  /* 0x0000bb0093937a20 */ /* 0x000fce0000410000 */
[----:B------:R-:W-:Y:S01]  /*54d0*/  MUFU.TANH R226, R140 ;  /* 0x0000008c00e27308 */ /* 0x000fe20000002400 */
[-C--:B--2---:R-:W-:Y:S07]  /*54e0*/  HMMA.16816.F32.BF16 R36, R60, R6.reuse, RZ ;  /* 0x000000063c24723c */ /* 0x084fee00000418ff */
[----:B------:R-:W-:Y:S01]  /*54f0*/  MUFU.TANH R225, R141 ;  /* 0x0000008d00e17308 */ /* 0x000fe20000002400 */
[----:B------:R-:W-:Y:S07]  /*5500*/  HMMA.16816.F32.BF16 R4, R56, R6, RZ ;  /* 0x000000063804723c */ /* 0x000fee00000418ff */
[----:B------:R-:W-:Y:S01]  /*5510*/  MUFU.TANH R232, R142 ;  /* 0x0000008e00e87308 */ /* 0x000fe20000002400 */
[----:B-1----:R-:W-:Y:S07]  /*5520*/  HMMA.16816.F32.BF16 R44, R16, R40, R44 ;  /* 0x00000028102c723c */ /* 0x002fee000004182c */
[----:B------:R1:W-:Y:S01]  /*5530*/  MUFU.TANH R231, R143 ;  /* 0x0000008f00e77308 */ /* 0x0003e20000002400 */
[-C--:B------:R-:W-:Y:S07]  /*5540*/  HMMA.16816.F32.BF16 R36, R52, R10.reuse, R36 ;  /* 0x0000000a3424723c */ /* 0x080fee0000041824 */
[----:B------:R-:W-:Y:S01]  /*5550*/  MUFU.TANH R223, R144 ;  /* 0x0000009000df7308 */ /* 0x000fe20000002400 */
[----:B------:R-:W-:Y:S01]  /*5560*/  HMMA.16816.F32.BF16 R4, R48, R10, R4 ;  /* 0x0000000a3004723c */ /* 0x000fe20000041804 */
[----:B-1----:R-:W1:Y:S06]  /*5570*/  LDSM.16.M88.4 R140, [R191+0x5800] ;  /* 0x00580000bf8c783b */ /* 0x002e6c0000000200 */
[----:B------:R-:W-:Y:S01]  /*5580*/  MUFU.TANH R179, R145 ;  /* 0x0000009100b37308 */ /* 0x000fe20000002400 */
[----:B------:R-:W-:Y:S01]  /*5590*/  HMMA.16816.F32.BF16 R8, R56, R64, RZ ;  /* 0x000000403808723c */ /* 0x000fe200000418ff */
[----:B------:R-:W-:-:S06]  /*55a0*/  FMUL.FTZ R46, R46, c[0x0][0x2ec] ;  /* 0x0000bb002e2e7a20 */ /* 0x000fcc0000410000 */
[----:B------:R-:W2:Y:S01]  /*55b0*/  MUFU.TANH R222, R146 ;  /* 0x0000009200de7308 */ /* 0x000ea20000002400 */
[----:B------:R-:W-:Y:S01]  /*55c0*/  FMUL.FTZ R47, R47, c[0x0][0x2ec] ;  /* 0x0000bb002f2f7a20 */ /* 0x000fe20000410000 */
[----:B------:R-:W-:Y:S06]  /*55d0*/  HMMA.16816.F32.BF16 R24, R12, R40, R24 ;  /* 0x000000280c18723c */ /* 0x000fec0000041818 */
[----:B------:R2:W1:Y:S01]  /*55e0*/  MUFU.TANH R181, R147 ;  /* 0x0000009300b57308 */ /* 0x0004620000002400 */
[----:B------:R-:W-:Y:S01]  /*55f0*/  FMUL.FTZ R41, R44, c[0x0][0x2ec] ;  /* 0x0000bb002c297a20 */ /* 0x000fe20000410000 */
[----:B------:R-:W-:Y:S01]  /*5600*/  HMMA.16816.F32.BF16 R56, R56, R66, RZ ;  /* 0x000000423838723c */ /* 0x000fe200000418ff */
[----:B------:R-:W-:-:S05]  /*5610*/  FMUL.FTZ R40, R45, c[0x0][0x2ec] ;  /* 0x0000bb002d287a20 */ /* 0x000fca0000410000 */
[----:B------:R-:W-:Y:S02]  /*5620*/  MUFU.TANH R233, R46 ;  /* 0x0000002e00e97308 */ /* 0x000fe40000002400 */
[----:B------:R-:W-:Y:S06]  /*5630*/  HMMA.16816.F32.BF16 R36, R32, R22, R36 ;  /* 0x000000162024723c */ /* 0x000fec0000041824 */
[----:B------:R-:W1:Y:S02]  /*5640*/  MUFU.TANH R41, R41 ;  /* 0x0000002900297308 */ /* 0x000e640000002400 */
[----:B--2---:R-:W-:Y:S01]  /*5650*/  HMMA.16816.F32.BF16 R144, R60, R64, RZ ;  /* 0x000000403c90723c */ /* 0x004fe200000418ff */
[----:B------:R-:W-:-:S05]  /*5660*/  FMUL.FTZ R24, R24, c[0x0][0x2ec] ;  /* 0x0000bb0018187a20 */ /* 0x000fca0000410000 */
[----:B------:R2:W-:Y:S01]  /*5670*/  MUFU.TANH R65, R47 ;  /* 0x0000002f00417308 */ /* 0x0005e20000002400 */
[----:B------:R-:W-:Y:S02]  /*5680*/  FMUL.FTZ R25, R25, c[0x0][0x2ec] ;  /* 0x0000bb0019197a20 */ /* 0x000fe40000410000 */
[----:B------:R-:W-:Y:S02]  /*5690*/  FMUL.FTZ R26, R26, c[0x0][0x2ec] ;  /* 0x0000bb001a1a7a20 */ /* 0x000fe40000410000 */
[----:B------:R-:W-:Y:S01]  /*56a0*/  FMUL.FTZ R27, R27, c[0x0][0x2ec] ;  /* 0x0000bb001b1b7a20 */ /* 0x000fe20000410000 */
[----:B------:R-:W-:Y:S02]  /*56b0*/  HMMA.16816.F32.BF16 R60, R60, R66, RZ ;  /* 0x000000423c3c723c */ /* 0x000fe400000418ff */
[----:B------:R3:W-:Y:S06]  /*56c0*/  MUFU.TANH R66, R24 ;  /* 0x0000001800427308 */ /* 0x0007ec0000002400 */
[----:B------:R-:W-:Y:S01]  /*56d0*/  HMMA.16816.F32.BF16 R4, R28, R22, R4 ;  /* 0x000000161c04723c */ /* 0x000fe20000041804 */
[----:B--2---:R-:W2:Y:S01]  /*56e0*/  LDSM.16.M88.4 R44, [R185] ;  /* 0x00000000b92c783b */ /* 0x004ea20000000200 */
[----:B------:R2:W-:Y:S06]  /*56f0*/  MUFU.TANH R234, R25 ;  /* 0x0000001900ea7308 */ /* 0x0005ec0000002400 */
[----:B-1----:R-:W-:Y:S01]  /*5700*/  HMMA.16816.F32.BF16 R20, R48, R140, R8 ;  /* 0x0000008c3014723c */ /* 0x002fe20000041808 */
[----:B------:R-:W1:Y:S01]  /*5710*/  LDSM.16.M88.4 R8, [R184+0x1800] ;  /* 0x00180000b808783b */ /* 0x000e620000000200 */
[----:B------:R-:W-:-:S04]  /*5720*/  DEPBAR.LE SB0, 0x0 ;  /* 0x000080000000791a */ /* 0x000fc80000000000 */
[----:B------:R-:W1:Y:S02]  /*5730*/  MUFU.TANH R235, R26 ;  /* 0x0000001a00eb7308 */ /* 0x000e640000002400 */
[C---:B------:R-:W-:Y:S06]  /*5740*/  HMMA.16816.F32.BF16 R144, R52.reuse, R140, R144 ;  /* 0x0000008c3490723c */ /* 0x040fec0000041890 */
[----:B------:R-:W-:Y:S02]  /*5750*/  MUFU.TANH R236, R27 ;  /* 0x0000001b00ec7308 */ /* 0x000fe40000002400 */
[-C--:B------:R-:W-:Y:S06]  /*5760*/  HMMA.16816.F32.BF16 R60, R52, R142.reuse, R60 ;  /* 0x0000008e343c723c */ /* 0x080fec000004183c */
[----:B------:R-:W-:Y:S02]  /*5770*/  MUFU.TANH R40, R40 ;  /* 0x0000002800287308 */ /* 0x000fe40000002400 */
[----:B------:R-:W-:Y:S08]  /*5780*/  HMMA.16816.F32.BF16 R56, R48, R142, R56 ;  /* 0x0000008e3038723c */ /* 0x000ff00000041838 */
[----:B------:R-:W-:Y:S08]  /*5790*/  HMMA.16816.F32.BF16 R36, R16, R42, R36 ;  /* 0x0000002a1024723c */ /* 0x000ff00000041824 */
[-C--:B--2---:R-:W-:Y:S08]  /*57a0*/  HMMA.16816.F32.BF16 R20, R28, R44.reuse, R20 ;  /* 0x0000002c1c14723c */ /* 0x084ff00000041814 */
[C---:B------:R-:W-:Y:S08]  /*57b0*/  HMMA.16816.F32.BF16 R144, R32.reuse, R44, R144 ;  /* 0x0000002c2090723c */ /* 0x040ff00000041890 */
[----:B------:R-:W-:Y:S01]  /*57c0*/  HMMA.16816.F32.BF16 R60, R32, R46, R60 ;  /* 0x0000002e203c723c */ /* 0x000fe2000004183c */
[----:B------:R-:W-:-:S02]  /*57d0*/  FMUL.FTZ R140, R36, c[0x0][0x2ec] ;  /* 0x0000bb00248c7a20 */ /* 0x000fc40000410000 */
[----:B------:R-:W-:Y:S02]  /*57e0*/  IMAD R36, R0, 0x40, R165 ;  /* 0x0000004000247824 */ /* 0x000fe400078e02a5 */
[----:B------:R-:W-:Y:S02]  /*57f0*/  FMUL.FTZ R38, R38, c[0x0][0x2ec] ;  /* 0x0000bb0026267a20 */ /* 0x000fe40000410000 */
[----:B------:R-:W-:Y:S01]  /*5800*/  FMUL.FTZ R39, R39, c[0x0][0x2ec] ;  /* 0x0000bb0027277a20 */ /* 0x000fe20000410000 */
[----:B------:R-:W-:Y:S01]  /*5810*/  HMMA.16816.F32.BF16 R4, R12, R42, R4 ;  /* 0x0000002a0c04723c */ /* 0x000fe20000041804 */
[C---:B---3--:R-:W-:Y:S01]  /*5820*/  IADD3 R24, R36.reuse, 0x1, RZ ;  /* 0x0000000124187810 */ /* 0x048fe20007ffe0ff */
[----:B------:R2:W-:Y:S01]  /*5830*/  MUFU.TANH R141, R38 ;  /* 0x00000026008d7308 */ /* 0x0005e20000002400 */
[----:B------:R-:W-:Y:S01]  /*5840*/  IADD3 R25, R36, 0x8, RZ ;  /* 0x0000000824197810 */ /* 0x000fe20007ffe0ff */
[----:B------:R-:W-:Y:S01]  /*5850*/  FMUL.FTZ R37, R37, c[0x0][0x2ec] ;  /* 0x0000bb0025257a20 */ /* 0x000fe20000410000 */
[----:B------:R-:W-:-:S02]  /*5860*/  ISETP.GE.AND P1, PT, R24, R164, PT ;  /* 0x000000a41800720c */ /* 0x000fc40003f26270 */
[CC--:B------:R-:W-:Y:S01]  /*5870*/  ISETP.GE.AND P0, PT, R24.reuse, R163.reuse, PT ;  /* 0x000000a31800720c */ /* 0x0c0fe20003f06270 */
[----:B------:R-:W-:Y:S01]  /*5880*/  HMMA.16816.F32.BF16 R56, R28, R46, R56 ;  /* 0x0000002e1c38723c */ /* 0x000fe20000041838 */
[C---:B------:R-:W-:Y:S01]  /*5890*/  ISETP.GE.AND P6, PT, R25.reuse, R164, PT ;  /* 0x000000a41900720c */ /* 0x040fe20003fc6270 */
[----:B------:R-:W-:Y:S01]  /*58a0*/  MUFU.TANH R43, R37 ;  /* 0x00000025002b7308 */ /* 0x000fe20000002400 */
[C---:B------:R-:W-:Y:S02]  /*58b0*/  ISETP.GE.AND P5, PT, R25.reuse, R163, PT ;  /* 0x000000a31900720c */ /* 0x040fe40003fa6270 */
[-C--:B------:R-:W-:Y:S02]  /*58c0*/  ISETP.GE.AND P3, PT, R25, R162.reuse, PT ;  /* 0x000000a21900720c */ /* 0x080fe40003f66270 */
[----:B------:R-:W-:Y:S01]  /*58d0*/  ISETP.GE.AND P4, PT, R24, R162, PT ;  /* 0x000000a21800720c */ /* 0x000fe20003f86270 */
[----:B-1----:R-:W-:Y:S01]  /*58e0*/  HMMA.16816.F32.BF16 R20, R12, R8, R20 ;  /* 0x000000080c14723c */ /* 0x002fe20000041814 */
[----:B----4-:R-:W-:Y:S01]  /*58f0*/  FSEL R45, R138, -INF , !P0 ;  /* 0xff8000008a2d7808 */ /* 0x010fe20004000000 */
[----:B------:R-:W1:Y:S01]  /*5900*/  MUFU.TANH R140, R140 ;  /* 0x0000008c008c7308 */ /* 0x000e620000002400 */
[----:B--2---:R-:W-:Y:S01]  /*5910*/  FSEL R38, R137, -INF , !P1 ;  /* 0xff80000089267808 */ /* 0x004fe20004800000 */
[----:B------:R-:W-:Y:S01]  /*5920*/  IMAD.MOV.U32 R28, RZ, RZ, R0 ;  /* 0x000000ffff1c7224 */ /* 0x000fe200078e0000 */
[----:B------:R-:W-:-:S02]  /*5930*/  ISETP.GE.AND P1, PT, R25, R161, PT ;  /* 0x000000a11900720c */ /* 0x000fc40003f26270 */
[----:B------:R-:W-:Y:S01]  /*5940*/  IADD3 R25, R36, 0x9, RZ ;  /* 0x0000000924197810 */ /* 0x000fe20007ffe0ff */
[C---:B------:R-:W-:Y:S01]  /*5950*/  HMMA.16816.F32.BF16 R144, R16.reuse, R8, R144 ;  /* 0x000000081090723c */ /* 0x040fe20000041890 */
[----:B------:R-:W-:Y:S01]  /*5960*/  ISETP.GE.AND P2, PT, R24, R161, PT ;  /* 0x000000a11800720c */ /* 0x000fe20003f46270 */
[----:B------:R2:W-:Y:S01]  /*5970*/  MUFU.TANH R138, R39 ;  /* 0x00000027008a7308 */ /* 0x0005e20000002400 */
[----:B------:R-:W-:Y:S01]  /*5980*/  ISETP.GE.AND P0, PT, R25, R164, PT ;  /* 0x000000a41900720c */ /* 0x000fe20003f06270 */
[----:B------:R-:W-:Y:S01]  /*5990*/  FMUL.FTZ R44, R4, c[0x0][0x2ec] ;  /* 0x0000bb00042c7a20 */ /* 0x000fe20000410000 */
[----:B------:R-:W-:Y:S01]  /*59a0*/  IADD3 R24, R36, 0x10, RZ ;  /* 0x0000001024187810 */ /* 0x000fe20007ffe0ff */
[----:B------:R-:W-:Y:S01]  /*59b0*/  FMUL.FTZ R6, R6, c[0x0][0x2ec] ;  /* 0x0000bb0006067a20 */ /* 0x000fe20000410000 */
[----:B------:R-:W-:Y:S01]  /*59c0*/  FSEL R42, R148, -INF , !P4 ;  /* 0xff800000942a7808 */ /* 0x000fe20006000000 */
[----:B------:R-:W-:Y:S01]  /*59d0*/  HMMA.16816.F32.BF16 R60, R16, R10, R60 ;  /* 0x0000000a103c723c */ /* 0x000fe2000004183c */
[----:B------:R-:W-:Y:S01]  /*59e0*/  FMUL.FTZ R148, R5, c[0x0][0x2ec] ;  /* 0x0000bb0005947a20 */ /* 0x000fe20000410000 */
[----:B------:R-:W-:Y:S01]  /*59f0*/  FSEL R224, R169, -INF , !P5 ;  /* 0xff800000a9e07808 */ /* 0x000fe20006800000 */
[----:B------:R-:W3:Y:S01]  /*5a00*/  MUFU.TANH R44, R44 ;  /* 0x0000002c002c7308 */ /* 0x000ee20000002400 */
[----:B------:R-:W-:Y:S01]  /*5a10*/  FSEL R237, R170, -INF , !P3 ;  /* 0xff800000aaed7808 */ /* 0x000fe20005800000 */
[----:B------:R-:W-:Y:S01]  /*5a20*/  FMUL.FTZ R170, R7, c[0x0][0x2ec] ;  /* 0x0000bb0007aa7a20 */ /* 0x000fe20000410000 */
[----:B------:R-:W-:-:S02]  /*5a30*/  FSEL R5, R173, -INF , !P1 ;  /* 0xff800000ad057808 */ /* 0x000fc40004800000 */
[----:B------:R-:W-:Y:S01]  /*5a40*/  HMMA.16816.F32.BF16 R56, R12, R10, R56 ;  /* 0x0000000a0c38723c */ /* 0x000fe20000041838 */
[-C--:B------:R-:W-:Y:S01]  /*5a50*/  ISETP.GE.AND P4, PT, R25, R163.reuse, PT ;  /* 0x000000a31900720c */ /* 0x080fe20003f86270 */
[----:B------:R-:W-:Y:S01]  /*5a60*/  FMUL.FTZ R16, R21, c[0x0][0x2ec] ;  /* 0x0000bb0015107a20 */ /* 0x000fe20000410000 */
[----:B--2---:R-:W-:Y:S01]  /*5a70*/  FSEL R39, R166, -INF , !P0 ;  /* 0xff800000a6277808 */ /* 0x004fe20004000000 */
[----:B------:R2:W-:Y:S01]  /*5a80*/  MUFU.TANH R173, R6 ;  /* 0x0000000600ad7308 */ /* 0x0005e20000002400 */
[----:B------:R-:W-:Y:S01]  /*5a90*/  ISETP.GE.AND P5, PT, R24, R164, PT ;  /* 0x000000a41800720c */ /* 0x000fe20003fa6270 */
[----:B------:R-:W-:Y:S01]  /*5aa0*/  FMUL.FTZ R32, R20, c[0x0][0x2ec] ;  /* 0x0000bb0014207a20 */ /* 0x000fe20000410000 */
[----:B------:R-:W-:Y:S01]  /*5ab0*/  ISETP.GE.AND P3, PT, R24, R163, PT ;  /* 0x000000a31800720c */ /* 0x000fe20003f66270 */
[----:B------:R-:W-:Y:S01]  /*5ac0*/  FMUL.FTZ R144, R144, c[0x0][0x2ec] ;  /* 0x0000bb0090907a20 */ /* 0x000fe20000410000 */
[-C--:B------:R-:W-:Y:S01]  /*5ad0*/  ISETP.GE.AND P1, PT, R24, R162.reuse, PT ;  /* 0x000000a21800720c */ /* 0x080fe20003f26270 */
[----:B------:R-:W-:Y:S01]  /*5ae0*/  FMUL.FTZ R146, R146, c[0x0][0x2ec] ;  /* 0x0000bb0092927a20 */ /* 0x000fe20000410000 */
[-C--:B------:R-:W-:Y:S01]  /*5af0*/  ISETP.GE.AND P0, PT, R24, R161.reuse, PT ;  /* 0x000000a11800720c */ /* 0x080fe20003f06270 */
[----:B------:R-:W4:Y:S01]  /*5b00*/  MUFU.TANH R170, R170 ;  /* 0x000000aa00aa7308 */ /* 0x000f220000002400 */
[----:B------:R-:W-:Y:S01]  /*5b10*/  FSEL R37, R151, -INF , !P2 ;  /* 0xff80000097257808 */ /* 0x000fe20005000000 */
[----:B------:R-:W-:Y:S01]  /*5b20*/  FMUL.FTZ R8, R145, c[0x0][0x2ec] ;  /* 0x0000bb0091087a20 */ /* 0x000fe20000410000 */
[----:B------:R-:W-:Y:S01]  /*5b30*/  FSEL R4, R167, -INF , !P6 ;  /* 0xff800000a7047808 */ /* 0x000fe20007000000 */
[----:B------:R-:W-:Y:S01]  /*5b40*/  FMUL.FTZ R61, R61, c[0x0][0x2ec] ;  /* 0x0000bb003d3d7a20 */ /* 0x000fe20000410000 */
[----:B------:R-:W-:Y:S01]  /*5b50*/  IADD3 R24, R36, 0x11, RZ ;  /* 0x0000001124187810 */ /* 0x000fe20007ffe0ff */
[----:B------:R-:W-:Y:S01]  /*5b60*/  FMUL.FTZ R49, R147, c[0x0][0x2ec] ;  /* 0x0000bb0093317a20 */ /* 0x000fe20000410000 */
[C---:B------:R-:W-:Y:S01]  /*5b70*/  ISETP.GE.AND P2, PT, R25.reuse, R162, PT ;  /* 0x000000a21900720c */ /* 0x040fe20003f46270 */
[----:B------:R-:W1:Y:S01]  /*5b80*/  MUFU.TANH R16, R16 ;  /* 0x0000001000107308 */ /* 0x000e620000002400 */
[----:B------:R-:W-:Y:S01]  /*5b90*/  ISETP.GE.AND P6, PT, R25, R161, PT ;  /* 0x000000a11900720c */ /* 0x000fe20003fc6270 */
[----:B------:R-:W-:Y:S01]  /*5ba0*/  FMUL.FTZ R19, R22, c[0x0][0x2ec] ;  /* 0x0000bb0016137a20 */ /* 0x000fe20000410000 */
[----:B------:R-:W-:Y:S01]  /*5bb0*/  FSEL R52, R168, -INF , !P4 ;  /* 0xff800000a8347808 */ /* 0x000fe20006000000 */
[----:B------:R-:W-:Y:S01]  /*5bc0*/  FMUL.FTZ R56, R56, c[0x0][0x2ec] ;  /* 0x0000bb0038387a20 */ /* 0x000fe20000410000 */
[----:B------:R-:W-:Y:S01]  /*5bd0*/  IADD3 R25, R36, 0x18, RZ ;  /* 0x0000001824197810 */ /* 0x000fe20007ffe0ff */
[----:B------:R-:W-:Y:S01]  /*5be0*/  FMUL.FTZ R23, R23, c[0x0][0x2ec] ;  /* 0x0000bb0017177a20 */ /* 0x000fe20000410000 */
[----:B------:R-:W-:Y:S01]  /*5bf0*/  ISETP.GE.AND P4, PT, R24, R164, PT ;  /* 0x000000a41800720c */ /* 0x000fe20003f86270 */
[----:B------:R-:W1:Y:S01]  /*5c00*/  MUFU.TANH R148, R148 ;  /* 0x0000009400947308 */ /* 0x000e620000002400 */
[----:B------:R-:W-:Y:S01]  /*5c10*/  FSEL R7, R171, -INF , !P2 ;  /* 0xff800000ab077808 */ /* 0x000fe20005000000 */
[----:B------:R-:W-:Y:S01]  /*5c20*/  FMUL.FTZ R60, R60, c[0x0][0x2ec] ;  /* 0x0000bb003c3c7a20 */ /* 0x000fe20000410000 */
[----:B--2---:R-:W-:Y:S01]  /*5c30*/  FSEL R6, R172, -INF , !P6 ;  /* 0xff800000ac067808 */ /* 0x004fe20007000000 */
[----:B------:R-:W-:Y:S01]  /*5c40*/  FMUL.FTZ R53, R59, c[0x0][0x2ec] ;  /* 0x0000bb003b357a20 */ /* 0x000fe20000410000 */
[----:B------:R-:W-:-:S02]  /*5c50*/  FSEL R64, R175, -INF , !P5 ;  /* 0xff800000af407808 */ /* 0x000fc40006800000 */
[C---:B------:R-:W-:Y:S01]  /*5c60*/  ISETP.GE.AND P2, PT, R24.reuse, R163, PT ;  /* 0x000000a31800720c */ /* 0x040fe20003f46270 */
[----:B------:R-:W2:Y:S01]  /*5c70*/  MUFU.TANH R166, R144 ;  /* 0x0000009000a67308 */ /* 0x000ea20000002400 */
[C---:B------:R-:W-:Y:S02]  /*5c80*/  ISETP.GE.AND P6, PT, R24.reuse, R162, PT ;  /* 0x000000a21800720c */ /* 0x040fe40003fc6270 */
[----:B------:R-:W-:Y:S02]  /*5c90*/  ISETP.GE.AND P5, PT, R24, R161, PT ;  /* 0x000000a11800720c */ /* 0x000fe40003fa6270 */
[----:B------:R-:W-:Y:S02]  /*5ca0*/  FSEL R67, R178, -INF , !P1 ;  /* 0xff800000b2437808 */ /* 0x000fe40004800000 */
[----:B------:R-:W-:Y:S01]  /*5cb0*/  FSEL R24, R177, -INF , !P3 ;  /* 0xff800000b1187808 */ /* 0x000fe20005800000 */
[----:B------:R-:W-:Y:S01]  /*5cc0*/  MUFU.TANH R10, R61 ;  /* 0x0000003d000a7308 */ /* 0x000fe20000002400 */
[----:B------:R-:W-:-:S02]  /*5cd0*/  ISETP.GE.AND P1, PT, R25, R163, PT ;  /* 0x000000a31900720c */ /* 0x000fc40003f26270 */
[----:B-----5:R-:W-:Y:S02]  /*5ce0*/  FSEL R175, R180, -INF , !P0 ;  /* 0xff800000b4af7808 */ /* 0x020fe40004000000 */
[----:B------:R-:W-:Y:S02]  /*5cf0*/  IADD3 R9, R36, 0x19, RZ ;  /* 0x0000001924097810 */ /* 0x000fe40007ffe0ff */
[C---:B------:R-:W-:Y:S01]  /*5d00*/  ISETP.GE.AND P3, PT, R25.reuse, R164, PT ;  /* 0x000000a41900720c */ /* 0x040fe20003f66270 */
[----:B------:R5:W-:Y:S01]  /*5d10*/  MUFU.TANH R61, R56 ;  /* 0x00000038003d7308 */ /* 0x000be20000002400 */
[C---:B------:R-:W-:Y:S02]  /*5d20*/  ISETP.GE.AND P0, PT, R25.reuse, R162, PT ;  /* 0x000000a21900720c */ /* 0x040fe40003f06270 */
[----:B------:R-:W-:Y:S02]  /*5d30*/  FSEL R167, R174, -INF , !P4 ;  /* 0xff800000aea77808 */ /* 0x000fe40006000000 */
[----:B------:R-:W-:-:S02]  /*5d40*/  ISETP.GE.AND P4, PT, R25, R161, PT ;  /* 0x000000a11900720c */ /* 0x000fc40003f86270 */
[----:B------:R-:W-:Y:S01]  /*5d50*/  IADD3 R27, R36, 0x20, RZ ;  /* 0x00000020241b7810 */ /* 0x000fe20007ffe0ff */
[----:B------:R-:W-:Y:S01]  /*5d60*/  MUFU.TANH R8, R8 ;  /* 0x0000000800087308 */ /* 0x000fe20000002400 */
[----:B------:R-:W-:Y:S02]  /*5d70*/  FSEL R25, R176, -INF , !P2 ;  /* 0xff800000b0197808 */ /* 0x000fe40005000000 */
[----:B------:R-:W-:Y:S02]  /*5d80*/  ISETP.GE.AND P2, PT, R9, R164, PT ;  /* 0x000000a40900720c */ /* 0x000fe40003f46270 */
[----:B------:R-:W-:Y:S02]  /*5d90*/  FSEL R26, R222, -INF , !P1 ;  /* 0xff800000de1a7808 */ /* 0x000fe40004800000 */
[----:B------:R-:W-:Y:S01]  /*5da0*/  FSEL R183, R183, -INF , !P6 ;  /* 0xff800000b7b77808 */ /* 0x000fe20007000000 */
[----:B-----5:R-:W-:Y:S01]  /*5db0*/  FMUL.FTZ R56, R58, c[0x0][0x2ec] ;  /* 0x0000bb003a387a20 */ /* 0x020fe20000410000 */
[----:B------:R-:W-:Y:S01]  /*5dc0*/  FSEL R182, R182, -INF , !P5 ;  /* 0xff800000b6b67808 */ /* 0x000fe20006800000 */
[----:B------:R-:W-:Y:S01]  /*5dd0*/  MUFU.TANH R49, R49 ;  /* 0x0000003100317308 */ /* 0x000fe20000002400 */
[----:B------:R-:W-:Y:S01]  /*5de0*/  FSEL R172, R223, -INF , !P3 ;  /* 0xff800000dfac7808 */ /* 0x000fe20005800000 */
[----:B------:R-:W-:Y:S01]  /*5df0*/  FMUL.FTZ R58, R57, c[0x0][0x2ec] ;  /* 0x0000bb00393a7a20 */ /* 0x000fe20000410000 */
[----:B------:R-:W-:-:S02]  /*5e00*/  FSEL R222, R226, -INF , !P0 ;  /* 0xff800000e2de7808 */ /* 0x000fc40004000000 */
[C---:B------:R-:W-:Y:S02]  /*5e10*/  ISETP.GE.AND P6, PT, R9.reuse, R163, PT ;  /* 0x000000a30900720c */ /* 0x040fe40003fc6270 */
[C---:B------:R-:W-:Y:S01]  /*5e20*/  ISETP.GE.AND P5, PT, R9.reuse, R162, PT ;  /* 0x000000a20900720c */ /* 0x040fe20003fa6270 */
[----:B------:R-:W-:Y:S01]  /*5e30*/  MUFU.TANH R17, R32 ;  /* 0x0000002000117308 */ /* 0x000fe20000002400 */
[----:B------:R-:W-:Y:S02]  /*5e40*/  ISETP.GE.AND P3, PT, R9, R161, PT ;  /* 0x000000a10900720c */ /* 0x000fe40003f66270 */
[C---:B------:R-:W-:Y:S02]  /*5e50*/  ISETP.GE.AND P1, PT, R27.reuse, R164, PT ;  /* 0x000000a41b00720c */ /* 0x040fe40003f26270 */
[----:B------:R-:W-:Y:S02]  /*5e60*/  ISETP.GE.AND P0, PT, R27, R163, PT ;  /* 0x000000a31b00720c */ /* 0x000fe40003f06270 */
[C---:B------:R-:W-:Y:S01]  /*5e70*/  IADD3 R20, R36.reuse, 0x21, RZ ;  /* 0x0000002124147810 */ /* 0x040fe20007ffe0ff */
[----:B------:R-:W5:Y:S01]  /*5e80*/  MUFU.TANH R9, R146 ;  /* 0x0000009200097308 */ /* 0x000f620000002400 */
[----:B------:R-:W-:-:S02]  /*5e90*/  IADD3 R18, R36, 0x28, RZ ;  /* 0x0000002824127810 */ /* 0x000fc40007ffe0ff */
[----:B------:R-:W-:Y:S02]  /*5ea0*/  FSEL R142, R232, -INF , !P4 ;  /* 0xff800000e88e7808 */ /* 0x000fe40006000000 */
[----:B------:R-:W-:Y:S02]  /*5eb0*/  FSEL R169, R179, -INF , !P2 ;  /* 0xff800000b3a97808 */ /* 0x000fe40005000000 */
[C---:B------:R-:W-:Y:S01]  /*5ec0*/  ISETP.GE.AND P4, PT, R27.reuse, R162, PT ;  /* 0x000000a21b00720c */ /* 0x040fe20003f86270 */
[----:B------:R-:W1:Y:S01]  /*5ed0*/  MUFU.TANH R19, R19 ;  /* 0x0000001300137308 */ /* 0x000e620000002400 */
[----:B------:R-:W-:Y:S02]  /*5ee0*/  ISETP.GE.AND P2, PT, R27, R161, PT ;  /* 0x000000a11b00720c */ /* 0x000fe40003f46270 */
[----:B------:R-:W-:Y:S02]  /*5ef0*/  FSEL R27, R181, -INF , !P6 ;  /* 0xff800000b51b7808 */ /* 0x000fe40007000000 */
[----:B------:R-:W-:-:S02]  /*5f00*/  FSEL R223, R225, -INF , !P5 ;  /* 0xff800000e1df7808 */ /* 0x000fc40006800000 */
[----:B------:R-:W-:Y:S01]  /*5f10*/  FSEL R143, R231, -INF , !P3 ;  /* 0xff800000e78f7808 */ /* 0x000fe20005800000 */
[----:B------:R1:W-:Y:S01]  /*5f20*/  MUFU.TANH R147, R60 ;  /* 0x0000003c00937308 */ /* 0x0003e20000002400 */
[----:B------:R-:W-:Y:S02]  /*5f30*/  FSEL R174, R41, -INF , !P1 ;  /* 0xff80000029ae7808 */ /* 0x000fe40004800000 */
[----:B------:R-:W-:Y:S02]  /*5f40*/  FSEL R137, R233, -INF , !P0 ;  /* 0xff800000e9897808 */ /* 0x000fe40004000000 */
[C---:B------:R-:W-:Y:S02]  /*5f50*/  ISETP.GE.AND P6, PT, R20.reuse, R164, PT ;  /* 0x000000a41400720c */ /* 0x040fe40003fc6270 */
[C---:B------:R-:W-:Y:S01]  /*5f60*/  ISETP.GE.AND P5, PT, R20.reuse, R163, PT ;  /* 0x000000a31400720c */ /* 0x040fe20003fa6270 */
[----:B------:R-:W-:Y:S01]  /*5f70*/  MUFU.TANH R56, R56 ;  /* 0x0000003800387308 */ /* 0x000fe20000002400 */
[----:B------:R-:W-:-:S02]  /*5f80*/  ISETP.GE.AND P3, PT, R20, R162, PT ;  /* 0x000000a21400720c */ /* 0x000fc40003f66270 */
[----:B------:R-:W-:Y:S02]  /*5f90*/  ISETP.GE.AND P1, PT, R20, R161, PT ;  /* 0x000000a11400720c */ /* 0x000fe40003f26270 */
[----:B------:R-:W-:Y:S02]  /*5fa0*/  ISETP.GE.AND P0, PT, R18, R164, PT ;  /* 0x000000a41200720c */ /* 0x000fe40003f06270 */
[----:B------:R-:W-:Y:S01]  /*5fb0*/  IADD3 R20, R36, 0x29, RZ ;  /* 0x0000002924147810 */ /* 0x000fe20007ffe0ff */
[----:B------:R-:W-:Y:S01]  /*5fc0*/  MUFU.TANH R58, R58 ;  /* 0x0000003a003a7308 */ /* 0x000fe20000002400 */
[----:B------:R-:W-:Y:S02]  /*5fd0*/  FSEL R171, R235, -INF , !P2 ;  /* 0xff800000ebab7808 */ /* 0x000fe40005000000 */
[----:B------:R-:W-:Y:S02]  /*5fe0*/  ISETP.GE.AND P2, PT, R18, R162, PT ;  /* 0x000000a21200720c */ /* 0x000fe40003f46270 */
[----:B-1----:R-:W-:-:S02]  /*5ff0*/  FSEL R181, R140, -INF , !P0 ;  /* 0xff8000008cb57808 */ /* 0x002fc40004000000 */
[----:B------:R-:W-:Y:S01]  /*6000*/  ISETP.GE.AND P0, PT, R20, R161, PT ;  /* 0x000000a11400720c */ /* 0x000fe20003f06270 */
[----:B------:R-:W-:Y:S01]  /*6010*/  MUFU.TANH R53, R53 ;  /* 0x0000003500357308 */ /* 0x000fe20000002400 */
[----:B------:R-:W-:Y:S02]  /*6020*/  FSEL R177, R66, -INF , !P4 ;  /* 0xff80000042b17808 */ /* 0x000fe40006000000 */
[----:B------:R-:W-:Y:S02]  /*6030*/  IADD3 R12, R36, 0x31, RZ ;  /* 0x00000031240c7810 */ /* 0x000fe40007ffe0ff */
[----:B------:R-:W-:Y:S02]  /*6040*/  FSEL R178, R40, -INF , !P6 ;  /* 0xff80000028b27808 */ /* 0x000fe40007000000 */
[----:B------:R-:W-:Y:S02]  /*6050*/  FSEL R66, R65, -INF , !P5 ;  /* 0xff80000041427808 */ /* 0x000fe40006800000 */
[----:B---3--:R-:W-:Y:S01]  /*6060*/  FSEL R180, R44, -INF , !P2 ;  /* 0xff8000002cb47808 */ /* 0x008fe20005000000 */
[----:B------:R-:W-:Y:S01]  /*6070*/  FMUL.FTZ R44, R62, c[0x0][0x2ec] ;  /* 0x0000bb003e2c7a20 */ /* 0x000fe20000410000 */
[----:B------:R-:W-:-:S02]  /*6080*/  ISETP.GE.AND P4, PT, R18, R163, PT ;  /* 0x000000a31200720c */ /* 0x000fc40003f86270 */
[----:B------:R-:W-:Y:S02]  /*6090*/  ISETP.GE.AND P6, PT, R18, R161, PT ;  /* 0x000000a11200720c */ /* 0x000fe40003fc6270 */
[----:B------:R-:W-:Y:S01]  /*60a0*/  ISETP.GE.AND P5, PT, R20, R164, PT ;  /* 0x000000a41400720c */ /* 0x000fe20003fa6270 */
[----:B------:R-:W1:Y:S01]  /*60b0*/  MUFU.TANH R18, R23 ;  /* 0x0000001700127308 */ /* 0x000e620000002400 */
[----:B----4-:R-:W-:Y:S02]  /*60c0*/  FSEL R170, R170, -INF , !P0 ;  /* 0xff800000aaaa7808 */ /* 0x010fe40004000000 */
[----:B------:R-:W-:Y:S02]  /*60d0*/  FSEL R176, R234, -INF , !P3 ;  /* 0xff800000eab07808 */ /* 0x000fe40005800000 */
[----:B------:R-:W-:Y:S02]  /*60e0*/  FSEL R168, R236, -INF , !P1 ;  /* 0xff800000eca87808 */ /* 0x000fe40004800000 */
[----:B------:R-:W-:Y:S01]  /*60f0*/  ISETP.GE.AND P0, PT, R12, R162, PT ;  /* 0x000000a20c00720c */ /* 0x000fe20003f06270 */
[----:B------:R-:W3:Y:S01]  /*6100*/  MUFU.TANH R44, R44 ;  /* 0x0000002c002c7308 */ /* 0x000ee20000002400 */
[----:B------:R-:W-:Y:S01]  /*6110*/  BAR.SYNC.DEFER_BLOCKING 0x0 ;  /* 0x0000000000007b1d */ /* 0x000fe20000010000 */
[----:B------:R-:W-:-:S02]  /*6120*/  ISETP.GE.AND P3, PT, R20, R163, PT ;  /* 0x000000a31400720c */ /* 0x000fc40003f66270 */
[----:B------:R-:W-:Y:S02]  /*6130*/  ISETP.GE.AND P1, PT, R20, R162, PT ;  /* 0x000000a21400720c */ /* 0x000fe40003f26270 */
[----:B------:R-:W-:Y:S02]  /*6140*/  IADD3 R20, R36, 0x30, RZ ;  /* 0x0000003024147810 */ /* 0x000fe40007ffe0ff */
[----:B------:R-:W-:Y:S01]  /*6150*/  FSEL R151, R43, -INF , !P5 ;  /* 0xff8000002b977808 */ /* 0x000fe20006800000 */
[----:B------:R-:W-:Y:S01]  /*6160*/  FMUL.FTZ R43, R63, c[0x0][0x2ec] ;  /* 0x0000bb003f2b7a20 */ /* 0x000fe20000410000 */
[----:B------:R-:W-:Y:S02]  /*6170*/  FSEL R62, R16, -INF , !P0 ;  /* 0xff800000103e7808 */ /* 0x000fe40004000000 */
[----:B------:R-:W-:Y:S02]  /*6180*/  FSEL R141, R141, -INF , !P4 ;  /* 0xff8000008d8d7808 */ /* 0x000fe40006000000 */
[----:B------:R-:W-:Y:S01]  /*6190*/  ISETP.GE.AND P0, PT, R36, R163, PT ;  /* 0x000000a32400720c */ /* 0x000fe20003f06270 */
[----:B------:R-:W4:Y:S01]  /*61a0*/  MUFU.TANH R43, R43 ;  /* 0x0000002b002b7308 */ /* 0x000f220000002400 */
[----:B------:R-:W-:-:S02]  /*61b0*/  ISETP.GE.AND P4, PT, R20, R164, PT ;  /* 0x000000a41400720c */ /* 0x000fc40003f86270 */
[----:B------:R-:W-:Y:S02]  /*61c0*/  ISETP.GE.AND P2, PT, R20, R163, PT ;  /* 0x000000a31400720c */ /* 0x000fe40003f46270 */
[----:B------:R-:W-:Y:S02]  /*61d0*/  IADD3 R11, R36, 0x38, RZ ;  /* 0x00000038240b7810 */ /* 0x000fe40007ffe0ff */
[----:B------:R-:W-:Y:S02]  /*61e0*/  FSEL R48, R139, -INF , !P0 ;  /* 0xff8000008b307808 */ /* 0x000fe40004000000 */
[----:B------:R-:W-:Y:S02]  /*61f0*/  FSEL R173, R173, -INF , !P6 ;  /* 0xff800000adad7808 */ /* 0x000fe40007000000 */
[----:B------:R-:W-:Y:S02]  /*6200*/  FSEL R138, R138, -INF , !P3 ;  /* 0xff8000008a8a7808 */ /* 0x000fe40005800000 */
[----:B------:R-:W-:-:S02]  /*6210*/  FSEL R179, R148, -INF , !P1 ;  /* 0xff80000094b37808 */ /* 0x000fc40004800000 */
[----:B--2---:R-:W-:Y:S02]  /*6220*/  FSEL R166, R166, -INF , !P4 ;  /* 0xff800000a6a67808 */ /* 0x004fe40006000000 */
[----:B-----5:R-:W-:Y:S02]  /*6230*/  FSEL R47, R9, -INF , !P2 ;  /* 0xff800000092f7808 */ /* 0x020fe40005000000 */
[----:B------:R-:W-:Y:S02]  /*6240*/  ISETP.NE.AND P0, PT, R160, 0x2, PT ;  /* 0x00000002a000780c */ /* 0x000fe40003f05270 */
[C---:B------:R-:W-:Y:S02]  /*6250*/  ISETP.GE.AND P6, PT, R20.reuse, R162, PT ;  /* 0x000000a21400720c */ /* 0x040fe40003fc6270 */
[----:B------:R-:W-:Y:S02]  /*6260*/  ISETP.GE.AND P5, PT, R20, R161, PT ;  /* 0x000000a11400720c */ /* 0x000fe40003fa6270 */
[----:B------:R-:W-:-:S02]  /*6270*/  ISETP.GE.AND P3, PT, R12, R164, PT ;  /* 0x000000a40c00720c */ /* 0x000fc40003f66270 */
[C---:B------:R-:W-:Y:S02]  /*6280*/  ISETP.GE.AND P1, PT, R12.reuse, R163, PT ;  /* 0x000000a30c00720c */ /* 0x040fe40003f26270 */
[----:B------:R-:W-:Y:S02]  /*6290*/  ISETP.GE.AND P4, PT, R12, R161, PT ;  /* 0x000000a10c00720c */ /* 0x000fe40003f86270 */
[----:B------:R-:W-:Y:S02]  /*62a0*/  ISETP.GE.AND P2, PT, R11, R164, PT ;  /* 0x000000a40b00720c */ /* 0x000fe40003f46270 */
[----:B------:R-:W-:Y:S02]  /*62b0*/  FSEL R65, R17, -INF , !P6 ;  /* 0xff80000011417808 */ /* 0x000fe40007000000 */
[----:B------:R-:W-:Y:S02]  /*62c0*/  FSEL R60, R19, -INF , !P5 ;  /* 0xff800000133c7808 */ /* 0x000fe40006800000 */
[----:B------:R-:W-:-:S02]  /*62d0*/  FSEL R148, R8, -INF , !P3 ;  /* 0xff80000008947808 */ /* 0x000fc40005800000 */
[----:B------:R-:W-:Y:S02]  /*62e0*/  FSEL R49, R49, -INF , !P1 ;  /* 0xff80000031317808 */ /* 0x000fe40004800000 */
[----:B-1----:R-:W-:Y:S02]  /*62f0*/  FSEL R57, R18, -INF , !P4 ;  /* 0xff80000012397808 */ /* 0x002fe40006000000 */
[----:B------:R-:W-:Y:S02]  /*6300*/  FSEL R147, R147, -INF , !P2 ;  /* 0xff80000093937808 */ /* 0x000fe40005000000 */
[C---:B------:R-:W-:Y:S02]  /*6310*/  ISETP.GE.AND P6, PT, R11.reuse, R163, PT ;  /* 0x000000a30b00720c */ /* 0x040fe40003fc6270 */
[C---:B------:R-:W-:Y:S02]  /*6320*/  ISETP.GE.AND P5, PT, R11.reuse, R162, PT ;  /* 0x000000a20b00720c */ /* 0x040fe40003fa6270 */
[----:B------:R-:W-:-:S02]  /*6330*/  ISETP.GE.AND P3, PT, R11, R161, PT ;  /* 0x000000a10b00720c */ /* 0x000fc40003f66270 */
[C---:B------:R-:W-:Y:S02]  /*6340*/  ISETP.GE.AND P1, PT, R36.reuse, R164, PT ;  /* 0x000000a42400720c */ /* 0x040fe40003f26270 */
[C---:B------:R-:W-:Y:S02]  /*6350*/  ISETP.GE.AND P4, PT, R36.reuse, R162, PT ;  /* 0x000000a22400720c */ /* 0x040fe40003f86270 */
[C---:B------:R-:W-:Y:S02]  /*6360*/  ISETP.GE.AND P2, PT, R36.reuse, R161, PT ;  /* 0x000000a12400720c */ /* 0x040fe40003f46270 */
[----:B------:R-:W-:Y:S02]  /*6370*/  IADD3 R36, R36, 0x39, RZ ;  /* 0x0000003924247810 */ /* 0x000fe40007ffe0ff */
[----:B---3--:R-:W-:Y:S02]  /*6380*/  FSEL R44, R44, -INF , !P6 ;  /* 0xff8000002c2c7808 */ /* 0x008fe40007000000 */
[----:B------:R-:W-:-:S02]  /*6390*/  FSEL R61, R61, -INF , !P5 ;  /* 0xff8000003d3d7808 */ /* 0x000fc40006800000 */
[----:B------:R-:W-:Y:S02]  /*63a0*/  FSEL R56, R56, -INF , !P3 ;  /* 0xff80000038387808 */ /* 0x000fe40005800000 */
[----:B------:R-:W-:Y:S02]  /*63b0*/  FSEL R132, R132, -INF , !P1 ;  /* 0xff80000084847808 */ /* 0x000fe40004800000 */
[C---:B------:R-:W-:Y:S02]  /*63c0*/  ISETP.GE.AND P6, PT, R36.reuse, R164, PT ;  /* 0x000000a42400720c */ /* 0x040fe40003fc6270 */
[C---:B------:R-:W-:Y:S02]  /*63d0*/  ISETP.GE.AND P5, PT, R36.reuse, R163, PT ;  /* 0x000000a32400720c */ /* 0x040fe40003fa6270 */
[C---:B------:R-:W-:Y:S02]  /*63e0*/  ISETP.GE.AND P3, PT, R36.reuse, R162, PT ;  /* 0x000000a22400720c */ /* 0x040fe40003f66270 */
[----:B------:R-:W-:-:S02]  /*63f0*/  ISETP.GE.AND P1, PT, R36, R161, PT ;  /* 0x000000a12400720c */ /* 0x000fc40003f26270 */
[----:B------:R-:W-:Y:S02]  /*6400*/  FSEL R149, R149, -INF , !P4 ;  /* 0xff80000095957808 */ /* 0x000fe40006000000 */
[----:B------:R-:W-:Y:S02]  /*6410*/  FSEL R150, R150, -INF , !P2 ;  /* 0xff80000096967808 */ /* 0x000fe40005000000 */
[----:B------:R-:W-:Y:S02]  /*6420*/  FSEL R139, R10, -INF , !P6 ;  /* 0xff8000000a8b7808 */ /* 0x000fe40007000000 */
[----:B----4-:R-:W-:Y:S02]  /*6430*/  FSEL R43, R43, -INF , !P5 ;  /* 0xff8000002b2b7808 */ /* 0x010fe40006800000 */
[----:B------:R-:W-:Y:S02]  /*6440*/  FSEL R58, R58, -INF , !P3 ;  /* 0xff8000003a3a7808 */ /* 0x000fe40005800000 */
[----:B------:R-:W-:Y:S01]  /*6450*/  FSEL R53, R53, -INF , !P1 ;  /* 0xff80000035357808 */ /* 0x000fe20004800000 */
[----:B------:R-:W-:Y:S05]  /*6460*/  @!P0 BRA `(.L_x_665) ;  /* 0x000001a000008947 */ /* 0x000fea0003800000 */
[----:B------:R-:W-:Y:S02]  /*6470*/  IADD3 R0, R160, -0x3, RZ ;  /* 0xfffffffda0007810 */ /* 0x000fe40007ffe0ff */
[----:B------:R-:W-:-:S02]  /*6480*/  SHF.L.U64.HI R8, R152, 0x5, R153 ;  /* 0x0000000598087819 */ /* 0x000fc40000010299 */
[----:B------:R-:W-:Y:S01]  /*6490*/  SHF.R.S32.HI R9, RZ, 0x1f, R0 ;  /* 0x0000001fff097819 */ /* 0x000fe20000011400 */
[----:B------:R-:W-:-:S04]  /*64a0*/  IMAD.WIDE.U32 R12, R0, c[0x0][0x198], RZ ;  /* 0x00006600000c7a25 */ /* 0x000fc800078e00ff */
[----:B------:R-:W-:Y:S01]  /*64b0*/  IMAD R9, R9, c[0x0][0x198], RZ ;  /* 0x0000660009097a24 */ /* 0x000fe200078e02ff */
[----:B------:R-:W-:-:S03]  /*64c0*/  LEA R10, P0, R12, R212, 0x6 ;  /* 0x000000d40c0a7211 */ /* 0x000fc600078030ff */
[----:B------:R-:W-:Y:S01]  /*64d0*/  IMAD R9, R0, c[0x0][0x19c], R9 ;  /* 0x0000670000097a24 */ /* 0x000fe200078e0209 */
[----:B------:R-:W-:Y:S01]  /*64e0*/  LEA R14, P1, R10, c[0x0][0x168], 0x1 ;  /* 0x00005a000a0e7a11 */ /* 0x000fe200078208ff */
[----:B------:R-:W-:Y:S02]  /*64f0*/  IMAD.SHL.U32 R0, R152, 0x20, RZ ;  /* 0x0000002098007824 */ /* 0x000fe400078e00ff */
[----:B------:R-:W-:-:S05]  /*6500*/  IMAD.IADD R9, R13, 0x1, R9 ;  /* 0x000000010d097824 */ /* 0x000fca00078e0209 */
[----:B------:R-:W-:Y:S02]  /*6510*/  LEA.HI.X R9, R12, R215, R9, 0x6, P0 ;  /* 0x000000d70c097211 */ /* 0x000fe400000f3409 */
[-C--:B------:R-:W-:Y:S02]  /*6520*/  IADD3 R12, P0, R14, R0.reuse, RZ ;  /* 0x000000000e0c7210 */ /* 0x080fe40007f1e0ff */
[----:B------:R-:W-:Y:S02]  /*6530*/  LEA.HI.X R15, R10, c[0x0][0x16c], R9, 0x1, P1 ;  /* 0x00005b000a0f7a11 */ /* 0x000fe400008f0c09 */
[----:B------:R-:W-:-:S03]  /*6540*/  IADD3 R10, P1, R12, R0, RZ ;  /* 0x000000000c0a7210 */ /* 0x000fc60007f3e0ff */
[--C-:B------:R-:W-:Y:S01]  /*6550*/  IMAD.X R13, R15, 0x1, R8.reuse, P0 ;  /* 0x000000010f0d7824 */ /* 0x100fe200000e0608 */
        /* <DEDUP_REMOVED lines=11> */
.L_x_665:
[----:B------:R-:W-:Y:S01]  /*6610*/  FMNMX.FTZ R0, R136, R132, !PT ;  /* 0x0000008488007209 */ /* 0x000fe20007810000 */
[----:B------:R-:W-:Y:S01]  /*6620*/  LDSM.16.MT88.4 R20, [R192+0x6000] ;  /* 0x00600000c014783b */ /* 0x000fe20000004200 */
        /* <DEDUP_REMOVED lines=46> */
[----:B------:R-:W1:Y:S01]  /*6910*/  SHFL.BFLY PT, R0, R11, 0x2, 0x1f ;  /* 0x0c401f000b007f89 */ /* 0x000e6200000e0000 */
[----:B------:R-:W-:Y:S02]  /*6920*/  FMNMX.FTZ R12, R177, R12, !PT ;  /* 0x0000000cb10c7209 */ /* 0x000fe40007810000 */
[----:B------:R-:W-:Y:S01]  /*6930*/  FMNMX.FTZ R10, R25, R10, !PT ;  /* 0x0000000a190a7209 */ /* 0x000fe20007810000 */
[----:B------:R-:W2:Y:S01]  /*6940*/  SHFL.BFLY PT, R144, R8, 0x1, 0x1f ;  /* 0x0c201f0008907f89 */ /* 0x000ea200000e0000 */
        /* <DEDUP_REMOVED lines=11> */
[----:B--2---:R-:W-:Y:S01]  /*6a00*/  FMNMX.FTZ R144, R8, R144, !PT ;  /* 0x0000009008907209 */ /* 0x004fe20007810000 */
[----:B------:R-:W1:Y:S01]  /*6a10*/  SHFL.BFLY PT, R145, R0, 0x1, 0x1f ;  /* 0x0c201f0000917f89 */ /* 0x000e6200000e0000 */
[----:B------:R-:W-:Y:S02]  /*6a20*/  FMNMX.FTZ R8, R141, R10, !PT ;  /* 0x0000000a8d087209 */ /* 0x000fe40007810000 */
[----:B------:R-:W-:Y:S01]  /*6a30*/  FMNMX.FTZ R12, R58, R12, !PT ;  /* 0x0000000c3a0c7209 */ /* 0x000fe20007810000 */
[----:B------:R-:W-:Y:S01]  /*6a40*/  FMUL.FTZ R140, R144, c[0x0][0x23c] ;  /* 0x00008f00908c7a20 */ /* 0x000fe20000410000 */
[----:B------:R-:W-:-:S02]  /*6a50*/  FMNMX.FTZ R8, R138, R8, !PT ;  /* 0x000000088a087209 */ /* 0x000fc40007810000 */
[----:B------:R-:W-:Y:S01]  /*6a60*/  FSETP.NEU.FTZ.AND P2, PT, R144, -INF , PT ;  /* 0xff8000009000780b */ /* 0x000fe20003f5d000 */
[----:B------:R-:W2:Y:S01]  /*6a70*/  SHFL.BFLY PT, R9, R12, 0x2, 0x1f ;  /* 0x0c401f000c097f89 */ /* 0x000ea200000e0000 */
[----:B------:R-:W-:Y:S02]  /*6a80*/  FMNMX.FTZ R8, R47, R8, !PT ;  /* 0x000000082f087209 */ /* 0x000fe40007810000 */
[----:B------:R-:W-:Y:S02]  /*6a90*/  FSEL R140, R140, RZ, P2 ;  /* 0x000000ff8c8c7208 */ /* 0x000fe40001000000 */
[----:B------:R-:W-:Y:S02]  /*6aa0*/  FMNMX.FTZ R8, R49, R8, !PT ;  /* 0x0000000831087209 */ /* 0x000fe40007810000 */
[----:B------:R-:W-:Y:S01]  /*6ab0*/  FSEL R51, R144, RZ, P2 ;  /* 0x000000ff90337208 */ /* 0x000fe20001000000 */
[--C-:B------:R-:W-:Y:S01]  /*6ac0*/  FFMA.FTZ R40, R38, c[0x0][0x23c], -R140.reuse ;  /* 0x00008f0026287a23 */ /* 0x100fe2000001088c */
[----:B------:R-:W-:Y:S01]  /*6ad0*/  FMNMX.FTZ R8, R44, R8, !PT ;  /* 0x000000082c087209 */ /* 0x000fe20007810000 */
[----:B------:R-:W-:-:S02]  /*6ae0*/  FFMA.FTZ R38, R39, c[0x0][0x23c], -R140 ;  /* 0x00008f0027267a23 */ /* 0x000fc4000001088c */
[----:B------:R-:W-:Y:S01]  /*6af0*/  FADD.FTZ R51, R136, -R51 ;  /* 0x8000003388337221 */ /* 0x000fe20000010000 */
[----:B------:R-:W-:Y:S01]  /*6b00*/  FMNMX.FTZ R8, R43, R8, !PT ;  /* 0x000000082b087209 */ /* 0x000fe20007810000 */
[--C-:B------:R-:W-:Y:S01]  /*6b10*/  FFMA.FTZ R36, R132, c[0x0][0x23c], -R140.reuse ;  /* 0x00008f0084247a23 */ /* 0x100fe2000001088c */
[----:B------:R-:W-:Y:S01]  /*6b20*/  MUFU.EX2 R40, R40 ;  /* 0x0000002800287308 */ /* 0x000fe20000000800 */
[----:B-1----:R-:W-:Y:S01]  /*6b30*/  FMNMX.FTZ R145, R0, R145, !PT ;  /* 0x0000009100917209 */ /* 0x002fe20007810000 */
[----:B------:R-:W-:Y:S01]  /*6b40*/  FMUL.FTZ R63, R51, c[0x0][0x23c] ;  /* 0x00008f00333f7a20 */ /* 0x000fe20000410000 */
[----:B------:R-:W1:Y:S01]  /*6b50*/  SHFL.BFLY PT, R0, R8, 0x2, 0x1f ;  /* 0x0c401f0008007f89 */ /* 0x000e6200000e0000 */
[--C-:B------:R-:W-:Y:S01]  /*6b60*/  FFMA.FTZ R64, R64, c[0x0][0x23c], -R140.reuse ;  /* 0x00008f0040407a23 */ /* 0x100fe2000001088c */
[C---:B------:R-:W-:Y:S01]  /*6b70*/  FSETP.NEU.FTZ.AND P0, PT, R145.reuse, -INF , PT ;  /* 0xff8000009100780b */ /* 0x040fe20003f1d000 */
[----:B------:R-:W-:Y:S02]  /*6b80*/  FMUL.FTZ R54, R145, c[0x0][0x23c] ;  /* 0x00008f0091367a20 */ /* 0x000fe40000410000 */
[----:B------:R-:W-:Y:S01]  /*6b90*/  MUFU.EX2 R36, R36 ;  /* 0x0000002400247308 */ /* 0x000fe20000000800 */
[----:B--2---:R-:W-:Y:S01]  /*6ba0*/  FMNMX.FTZ R9, R12, R9, !PT ;  /* 0x000000090c097209 */ /* 0x004fe20007810000 */
[--C-:B------:R-:W-:Y:S01]  /*6bb0*/  FFMA.FTZ R178, R178, c[0x0][0x23c], -R140.reuse ;  /* 0x00008f00b2b27a23 */ /* 0x100fe2000001088c */
[----:B------:R-:W-:Y:S01]  /*6bc0*/  FSEL R54, R54, RZ, P0 ;  /* 0x000000ff36367208 */ /* 0x000fe20000000000 */
[----:B------:R-:W-:Y:S01]  /*6bd0*/  LDSM.16.MT88.4 R12, [R190+0x6000] ;  /* 0x00600000be0c783b */ /* 0x000fe20000004200 */
[----:B------:R-:W-:-:S02]  /*6be0*/  FFMA.FTZ R181, R181, c[0x0][0x23c], -R140 ;  /* 0x00008f00b5b57a23 */ /* 0x000fc4000001088c */
[----:B------:R-:W-:Y:S01]  /*6bf0*/  FFMA.FTZ R151, R151, c[0x0][0x23c], -R140 ;  /* 0x00008f0097977a23 */ /* 0x000fe2000001088c */
[----:B------:R-:W2:Y:S01]  /*6c00*/  SHFL.BFLY PT, R146, R9, 0x1, 0x1f ;  /* 0x0c201f0009927f89 */ /* 0x000ea200000e0000 */
[--C-:B------:R-:W-:Y:S01]  /*6c10*/  FFMA.FTZ R29, R5, c[0x0][0x23c], -R54.reuse ;  /* 0x00008f00051d7a23 */ /* 0x100fe20000010836 */
[----:B------:R-:W-:Y:S01]  /*6c20*/  MUFU.EX2 R38, R38 ;  /* 0x0000002600267308 */ /* 0x000fe20000000800 */
[--C-:B------:R-:W-:Y:S02]  /*6c30*/  FFMA.FTZ R30, R37, c[0x0][0x23c], -R54.reuse ;  /* 0x00008f00251e7a23 */ /* 0x100fe40000010836 */
[--C-:B------:R-:W-:Y:S01]  /*6c40*/  FFMA.FTZ R37, R6, c[0x0][0x23c], -R54.reuse ;  /* 0x00008f0006257a23 */ /* 0x100fe20000010836 */
[----:B------:R-:W-:Y:S01]  /*6c50*/  FSEL R6, R145, RZ, P0 ;  /* 0x000000ff91067208 */ /* 0x000fe20000000000 */
[----:B------:R-:W-:Y:S02]  /*6c60*/  FFMA.FTZ R31, R150, c[0x0][0x23c], -R54 ;  /* 0x00008f00961f7a23 */ /* 0x000fe40000010836 */
[----:B------:R-:W-:Y:S01]  /*6c70*/  FFMA.FTZ R150, R169, c[0x0][0x23c], -R140 ;  /* 0x00008f00a9967a23 */ /* 0x000fe2000001088c */
[----:B------:R-:W-:Y:S01]  /*6c80*/  MUFU.EX2 R30, R30 ;  /* 0x0000001e001e7308 */ /* 0x000fe20000000800 */
[----:B-1----:R-:W-:Y:S01]  /*6c90*/  FMNMX.FTZ R0, R8, R0, !PT ;  /* 0x0000000008007209 */ /* 0x002fe20007810000 */
[----:B------:R-:W-:-:S02]  /*6ca0*/  FADD.FTZ R6, R133, -R6 ;  /* 0x8000000685067221 */ /* 0x000fc40000010000 */
[----:B------:R-:W-:Y:S02]  /*6cb0*/  FFMA.FTZ R8, R4, c[0x0][0x23c], -R140 ;  /* 0x00008f0004087a23 */ /* 0x000fe4000001088c */
[----:B------:R-:W1:Y:S01]  /*6cc0*/  SHFL.BFLY PT, R5, R0, 0x1, 0x1f ;  /* 0x0c201f0000057f89 */ /* 0x000e6200000e0000 */
[----:B------:R-:W-:Y:S01]  /*6cd0*/  FMUL.FTZ R6, R6, c[0x0][0x23c] ;  /* 0x00008f0006067a20 */ /* 0x000fe20000410000 */
[----:B------:R3:W-:Y:S01]  /*6ce0*/  MUFU.EX2 R39, R8 ;  /* 0x0000000800277308 */ /* 0x0007e20000000800 */
[--C-:B------:R-:W-:Y:S02]  /*6cf0*/  FFMA.FTZ R133, R175, c[0x0][0x23c], -R54.reuse ;  /* 0x00008f00af857a23 */ /* 0x100fe40000010836 */
[--C-:B------:R-:W-:Y:S02]  /*6d00*/  FFMA.FTZ R136, R182, c[0x0][0x23c], -R54.reuse ;  /* 0x00008f00b6887a23 */ /* 0x100fe40000010836 */
[--C-:B------:R-:W-:Y:S01]  /*6d10*/  FFMA.FTZ R171, R171, c[0x0][0x23c], -R54.reuse ;  /* 0x00008f00abab7a23 */ /* 0x100fe20000010836 */
[----:B--2---:R-:W-:Y:S01]  /*6d20*/  FMNMX.FTZ R146, R9, R146, !PT ;  /* 0x0000009209927209 */ /* 0x004fe20007810000 */
[--C-:B------:R-:W-:Y:S01]  /*6d30*/  FFMA.FTZ R168, R168, c[0x0][0x23c], -R54.reuse ;  /* 0x00008f00a8a87a23 */ /* 0x100fe20000010836 */
[----:B------:R2:W-:Y:S01]  /*6d40*/  MUFU.EX2 R41, R6 ;  /* 0x0000000600297308 */ /* 0x0005e20000000800 */
[----:B------:R-:W-:Y:S01]  /*6d50*/  FFMA.FTZ R173, R173, c[0x0][0x23c], -R54 ;  /* 0x00008f00adad7a23 */ /* 0x000fe20000010836 */
[C---:B------:R-:W-:Y:S01]  /*6d60*/  FSETP.NEU.FTZ.AND P1, PT, R146.reuse, -INF , PT ;  /* 0xff8000009200780b */ /* 0x040fe20003f3d000 */
[----:B------:R-:W-:-:S02]  /*6d70*/  FMUL.FTZ R59, R146, c[0x0][0x23c] ;  /* 0x00008f00923b7a20 */ /* 0x000fc40000410000 */
[--C-:B------:R-:W-:Y:S02]  /*6d80*/  FFMA.FTZ R170, R170, c[0x0][0x23c], -R54.reuse ;  /* 0x00008f00aaaa7a23 */ /* 0x100fe40000010836 */
[--C-:B------:R-:W-:Y:S01]  /*6d90*/  FFMA.FTZ R57, R57, c[0x0][0x23c], -R54.reuse ;  /* 0x00008f0039397a23 */ /* 0x100fe20000010836 */
[----:B------:R-:W-:Y:S01]  /*6da0*/  FSEL R59, R59, RZ, P1 ;  /* 0x000000ff3b3b7208 */ /* 0x000fe20000800000 */
[----:B---3--:R-:W-:Y:S01]  /*6db0*/  LDSM.16.MT88.4 R8, [R188+0x6000] ;  /* 0x00600000bc08783b */ /* 0x008fe20000004200 */
[----:B------:R-:W3:Y:S01]  /*6dc0*/  MUFU.EX2 R31, R31 ;  /* 0x0000001f001f7308 */ /* 0x000ee20000000800 */
[----:B------:R-:W-:Y:S02]  /*6dd0*/  FFMA.FTZ R56, R56, c[0x0][0x23c], -R54 ;  /* 0x00008f0038387a23 */ /* 0x000fe40000010836 */
[--C-:B------:R-:W-:Y:S01]  /*6de0*/  FFMA.FTZ R32, R7, c[0x0][0x23c], -R59.reuse ;  /* 0x00008f0007207a23 */ /* 0x100fe2000001083b */
[----:B-1----:R-:W-:Y:S01]  /*6df0*/  FMNMX.FTZ R0, R0, R5, !PT ;  /* 0x0000000500007209 */ /* 0x002fe20007810000 */
[--C-:B------:R-:W-:Y:S01]  /*6e00*/  FFMA.FTZ R34, R42, c[0x0][0x23c], -R59.reuse ;  /* 0x00008f002a227a23 */ /* 0x100fe2000001083b */
[----:B--2---:R-:W1:Y:S01]  /*6e10*/  LDSM.16.MT88.4 R4, [R189+0x6000] ;  /* 0x00600000bd04783b */ /* 0x004e620000004200 */
[----:B------:R-:W-:Y:S01]  /*6e20*/  FSEL R42, R146, RZ, P1 ;  /* 0x000000ff922a7208 */ /* 0x000fe20000800000 */
[--C-:B------:R-:W-:Y:S01]  /*6e30*/  FFMA.FTZ R35, R149, c[0x0][0x23c], -R59.reuse ;  /* 0x00008f0095237a23 */ /* 0x100fe2000001083b */
[C---:B------:R-:W-:Y:S01]  /*6e40*/  FSETP.NEU.FTZ.AND P0, PT, R0.reuse, -INF , PT ;  /* 0xff8000000000780b */ /* 0x040fe20003f1d000 */
[----:B------:R-:W-:Y:S01]  /*6e50*/  FMUL.FTZ R46, R0, c[0x0][0x23c] ;  /* 0x00008f00002e7a20 */ /* 0x000fe20000410000 */
[----:B------:R-:W-:Y:S01]  /*6e60*/  MUFU.EX2 R34, R34 ;  /* 0x0000002200227308 */ /* 0x000fe20000000800 */
[----:B------:R-:W-:Y:S01]  /*6e70*/  FADD.FTZ R42, R134, -R42 ;  /* 0x8000002a862a7221 */ /* 0x000fe20000010000 */
[----:B------:R-:W-:Y:S01]  /*6e80*/  FSEL R55, R0, RZ, P0 ;  /* 0x000000ff00377208 */ /* 0x000fe20000000000 */
[----:B------:R-:W-:Y:S01]  /*6e90*/  FFMA.FTZ R33, R237, c[0x0][0x23c], -R59 ;  /* 0x00008f00ed217a23 */ /* 0x000fe2000001083b */
[----:B------:R-:W-:Y:S01]  /*6ea0*/  FSEL R46, R46, RZ, P0 ;  /* 0x000000ff2e2e7208 */ /* 0x000fe20000000000 */
[----:B------:R-:W-:Y:S01]  /*6eb0*/  FMUL.FTZ R42, R42, c[0x0][0x23c] ;  /* 0x00008f002a2a7a20 */ /* 0x000fe20000410000 */
[----:B---3--:R-:W-:Y:S01]  /*6ec0*/  F2FP.BF16.PACK_AB R17, R30, R31 ;  /* 0x0000001f1e11723e */ /* 0x008fe200000010ff */
[----:B------:R-:W-:Y:S01]  /*6ed0*/  FADD.FTZ R55, R135, -R55 ;  /* 0x8000003787377221 */ /* 0x000fe20000010000 */
[----:B------:R-:W2:Y:S01]  /*6ee0*/  MUFU.EX2 R35, R35 ;  /* 0x0000002300237308 */ /* 0x000ea20000000800 */
[--C-:B------:R-:W-:Y:S01]  /*6ef0*/  FFMA.FTZ R50, R48, c[0x0][0x23c], -R46.reuse ;  /* 0x00008f0030327a23 */ /* 0x100fe2000001082e */
[----:B------:R-:W-:Y:S01]  /*6f00*/  ISETP.GE.AND P0, PT, R160, 0x3, PT ;  /* 0x00000003a000780c */ /* 0x000fe20003f06270 */
[----:B------:R-:W-:-:S02]  /*6f10*/  FFMA.FTZ R48, R45, c[0x0][0x23c], -R46 ;  /* 0x00008f002d307a23 */ /* 0x000fc4000001082e */
[----:B------:R-:W-:Y:S02]  /*6f20*/  FFMA.FTZ R52, R52, c[0x0][0x23c], -R46 ;  /* 0x00008f0034347a23 */ /* 0x000fe4000001082e */
[----:B------:R-:W-:Y:S01]  /*6f30*/  FMUL.FTZ R55, R55, c[0x0][0x23c] ;  /* 0x00008f0037377a20 */ /* 0x000fe20000410000 */
[----:B------:R-:W-:Y:S01]  /*6f40*/  MUFU.EX2 R33, R33 ;  /* 0x0000002100217308 */ /* 0x000fe20000000800 */
[-C--:B------:R-:W-:Y:S02]  /*6f50*/  FMUL.FTZ R126, R126, R41.reuse ;  /* 0x000000297e7e7220 */ /* 0x080fe40000410000 */
[-C--:B------:R-:W-:Y:S02]  /*6f60*/  FMUL.FTZ R127, R127, R41.reuse ;  /* 0x000000297f7f7220 */ /* 0x080fe40000410000 */
[-C--:B------:R-:W-:Y:S02]  /*6f70*/  FMUL.FTZ R122, R122, R41.reuse ;  /* 0x000000297a7a7220 */ /* 0x080fe40000410000 */
[----:B------:R-:W-:Y:S01]  /*6f80*/  FMUL.FTZ R123, R123, R41 ;  /* 0x000000297b7b7220 */ /* 0x000fe20000410000 */
[----:B------:R-:W3:Y:S01]  /*6f90*/  MUFU.EX2 R32, R32 ;  /* 0x0000002000207308 */ /* 0x000ee20000000800 */
[----:B--2---:R-:W-:Y:S01]  /*6fa0*/  F2FP.BF16.PACK_AB R16, R34, R35 ;  /* 0x000000232210723e */ /* 0x004fe200000010ff */
[----:B------:R-:W-:-:S02]  /*6fb0*/  FMUL.FTZ R110, R110, R41 ;  /* 0x000000296e6e7220 */ /* 0x000fc40000410000 */
[-C--:B------:R-:W-:Y:S02]  /*6fc0*/  FMUL.FTZ R111, R111, R41.reuse ;  /* 0x000000296f6f7220 */ /* 0x080fe40000410000 */
[-C--:B------:R-:W-:Y:S02]  /*6fd0*/  FMUL.FTZ R106, R106, R41.reuse ;  /* 0x000000296a6a7220 */ /* 0x080fe40000410000 */
[----:B------:R-:W-:Y:S01]  /*6fe0*/  MUFU.EX2 R29, R29 ;  /* 0x0000001d001d7308 */ /* 0x000fe20000000800 */
[-C--:B------:R-:W-:Y:S02]  /*6ff0*/  FMUL.FTZ R107, R107, R41.reuse ;  /* 0x000000296b6b7220 */ /* 0x080fe40000410000 */
[-C--:B------:R-:W-:Y:S02]  /*7000*/  FMUL.FTZ R94, R94, R41.reuse ;  /* 0x000000295e5e7220 */ /* 0x080fe40000410000 */
[-C--:B------:R-:W-:Y:S02]  /*7010*/  FMUL.FTZ R95, R95, R41.reuse ;  /* 0x000000295f5f7220 */ /* 0x080fe40000410000 */
[----:B------:R-:W-:Y:S01]  /*7020*/  FMUL.FTZ R90, R90, R41 ;  /* 0x000000295a5a7220 */ /* 0x000fe20000410000 */
[----:B------:R-:W2:Y:S01]  /*7030*/  MUFU.EX2 R37, R37 ;  /* 0x0000002500257308 */ /* 0x000ea20000000800 */
[----:B---3--:R-:W-:Y:S01]  /*7040*/  F2FP.BF16.PACK_AB R18, R32, R33 ;  /* 0x000000212012723e */ /* 0x008fe200000010ff */
[----:B------:R-:W-:-:S02]  /*7050*/  FMUL.FTZ R91, R91, R41 ;  /* 0x000000295b5b7220 */ /* 0x000fc40000410000 */
[-C--:B------:R-:W-:Y:S02]  /*7060*/  FMUL.FTZ R78, R78, R41.reuse ;  /* 0x000000294e4e7220 */ /* 0x080fe40000410000 */
[-C--:B------:R-:W-:Y:S02]  /*7070*/  FMUL.FTZ R79, R79, R41.reuse ;  /* 0x000000294f4f7220 */ /* 0x080fe40000410000 */
[----:B------:R-:W3:Y:S01]  /*7080*/  MUFU.EX2 R42, R42 ;  /* 0x0000002a002a7308 */ /* 0x000ee20000000800 */
[-C--:B------:R-:W-:Y:S02]  /*7090*/  FMUL.FTZ R74, R74, R41.reuse ;  /* 0x000000294a4a7220 */ /* 0x080fe40000410000 */
[----:B------:R-:W-:Y:S02]  /*70a0*/  FMUL.FTZ R75, R75, R41 ;  /* 0x000000294b4b7220 */ /* 0x000fe40000410000 */
[--C-:B------:R-:W-:Y:S02]  /*70b0*/  FFMA.FTZ R135, R142, c[0x0][0x23c], -R54.reuse ;  /* 0x00008f008e877a23 */ /* 0x100fe40000010836 */
[----:B------:R-:W-:Y:S01]  /*70c0*/  FFMA.FTZ R142, R143, c[0x0][0x23c], -R54 ;  /* 0x00008f008f8e7a23 */ /* 0x000fe20000010836 */
[----:B------:R4:W-:Y:S01]  /*70d0*/  MUFU.EX2 R45, R50 ;  /* 0x00000032002d7308 */ /* 0x0009e20000000800 */
[----:B--2---:R-:W-:Y:S01]  /*70e0*/  F2FP.BF16.PACK_AB R19, R37, R29 ;  /* 0x0000001d2513723e */ /* 0x004fe200000010ff */
[----:B------:R-:W-:-:S02]  /*70f0*/  FFMA.FTZ R143, R167, c[0x0][0x23c], -R140 ;  /* 0x00008f00a78f7a23 */ /* 0x000fc4000001088c */
[--C-:B------:R-:W-:Y:S02]  /*7100*/  FFMA.FTZ R149, R172, c[0x0][0x23c], -R140.reuse ;  /* 0x00008f00ac957a23 */ /* 0x100fe4000001088c */
[----:B------:R-:W-:Y:S02]  /*7110*/  FFMA.FTZ R167, R174, c[0x0][0x23c], -R140 ;  /* 0x00008f00aea77a23 */ /* 0x000fe4000001088c */
[----:B------:R-:W-:Y:S01]  /*7120*/  MUFU.EX2 R51, R52 ;  /* 0x0000003400337308 */ /* 0x000fe20000000800 */
[-C--:B---3--:R-:W-:Y:S02]  /*7130*/  FMUL.FTZ R124, R124, R42.reuse ;  /* 0x0000002a7c7c7220 */ /* 0x088fe40000410000 */
[-C--:B------:R-:W-:Y:S02]  /*7140*/  FMUL.FTZ R125, R125, R42.reuse ;  /* 0x0000002a7d7d7220 */ /* 0x080fe40000410000 */
[-C--:B------:R-:W-:Y:S02]  /*7150*/  FMUL.FTZ R120, R120, R42.reuse ;  /* 0x0000002a78787220 */ /* 0x080fe40000410000 */
[-C--:B------:R-:W-:Y:S01]  /*7160*/  FMUL.FTZ R121, R121, R42.reuse ;  /* 0x0000002a79797220 */ /* 0x080fe20000410000 */
[----:B------:R-:W-:Y:S01]  /*7170*/  MUFU.EX2 R48, R48 ;  /* 0x0000003000307308 */ /* 0x000fe20000000800 */
[----:B----4-:R-:W-:Y:S01]  /*7180*/  FFMA.FTZ R50, R224, c[0x0][0x23c], -R46 ;  /* 0x00008f00e0327a23 */ /* 0x010fe2000001082e */
[----:B------:R-:W-:Y:S01]  /*7190*/  HMMA.16816.F32.BF16 R124, R16, R20, R124 ;  /* 0x00000014107c723c */ /* 0x000fe2000004187c */
[----:B------:R-:W-:-:S02]  /*71a0*/  FMUL.FTZ R108, R108, R42 ;  /* 0x0000002a6c6c7220 */ /* 0x000fc40000410000 */
[-C--:B------:R-:W-:Y:S02]  /*71b0*/  FMUL.FTZ R109, R109, R42.reuse ;  /* 0x0000002a6d6d7220 */ /* 0x080fe40000410000 */
[-C--:B------:R-:W-:Y:S01]  /*71c0*/  FMUL.FTZ R104, R104, R42.reuse ;  /* 0x0000002a68687220 */ /* 0x080fe20000410000 */
[----:B------:R-:W-:Y:S01]  /*71d0*/  MUFU.EX2 R50, R50 ;  /* 0x0000003200327308 */ /* 0x000fe20000000800 */
[-C--:B------:R-:W-:Y:S01]  /*71e0*/  FMUL.FTZ R105, R105, R42.reuse ;  /* 0x0000002a69697220 */ /* 0x080fe20000410000 */
[C---:B------:R-:W-:Y:S01]  /*71f0*/  HMMA.16816.F32.BF16 R120, R16.reuse, R22, R120 ;  /* 0x000000161078723c */ /* 0x040fe20000041878 */
[-C--:B------:R-:W-:Y:S02]  /*7200*/  FMUL.FTZ R92, R92, R42.reuse ;  /* 0x0000002a5c5c7220 */ /* 0x080fe40000410000 */
[-C--:B------:R-:W-:Y:S02]  /*7210*/  FMUL.FTZ R93, R93, R42.reuse ;  /* 0x0000002a5d5d7220 */ /* 0x080fe40000410000 */
[-C--:B------:R-:W-:Y:S01]  /*7220*/  FMUL.FTZ R88, R88, R42.reuse ;  /* 0x0000002a58587220 */ /* 0x080fe20000410000 */
[----:B------:R-:W2:Y:S01]  /*7230*/  MUFU.EX2 R52, R63 ;  /* 0x0000003f00347308 */ /* 0x000ea20000000800 */
[-C--:B------:R-:W-:Y:S01]  /*7240*/  FMUL.FTZ R89, R89, R42.reuse ;  /* 0x0000002a59597220 */ /* 0x080fe20000410000 */
[----:B------:R-:W-:Y:S01]  /*7250*/  HMMA.16816.F32.BF16 R108, R16, R12, R108 ;  /* 0x0000000c106c723c */ /* 0x000fe2000004186c */
[----:B------:R-:W-:-:S02]  /*7260*/  FMUL.FTZ R76, R76, R42 ;  /* 0x0000002a4c4c7220 */ /* 0x000fc40000410000 */
[-C--:B------:R-:W-:Y:S02]  /*7270*/  FMUL.FTZ R77, R77, R42.reuse ;  /* 0x0000002a4d4d7220 */ /* 0x080fe40000410000 */
[-C--:B------:R-:W-:Y:S01]  /*7280*/  FMUL.FTZ R72, R72, R42.reuse ;  /* 0x0000002a48487220 */ /* 0x080fe20000410000 */
[----:B------:R-:W3:Y:S01]  /*7290*/  MUFU.EX2 R55, R55 ;  /* 0x0000003700377308 */ /* 0x000ee20000000800 */
[----:B------:R-:W-:Y:S01]  /*72a0*/  FMUL.FTZ R73, R73, R42 ;  /* 0x0000002a49497220 */ /* 0x000fe20000410000 */
[C---:B------:R-:W-:Y:S01]  /*72b0*/  HMMA.16816.F32.BF16 R104, R16.reuse, R14, R104 ;  /* 0x0000000e1068723c */ /* 0x040fe20000041868 */
[--C-:B------:R-:W-:Y:S02]  /*72c0*/  FFMA.FTZ R132, R183, c[0x0][0x23c], -R59.reuse ;  /* 0x00008f00b7847a23 */ /* 0x100fe4000001083b */
[----:B------:R-:W-:Y:S02]  /*72d0*/  FFMA.FTZ R134, R223, c[0x0][0x23c], -R59 ;  /* 0x00008f00df867a23 */ /* 0x000fe4000001083b */
[----:B------:R-:W-:Y:S01]  /*72e0*/  FFMA.FTZ R169, R24, c[0x0][0x23c], -R46 ;  /* 0x00008f0018a97a23 */ /* 0x000fe2000001082e */
[----:B------:R-:W-:Y:S01]  /*72f0*/  MUFU.EX2 R64, R64 ;  /* 0x0000004000407308 */ /* 0x000fe20000000800 */
[-C--:B--2---:R-:W-:Y:S01]  /*7300*/  FMUL.FTZ R128, R128, R52.reuse ;  /* 0x0000003480807220 */ /* 0x084fe20000410000 */
[----:B-1----:R-:W-:Y:S01]  /*7310*/  HMMA.16816.F32.BF16 R92, R16, R4, R92 ;  /* 0x00000004105c723c */ /* 0x002fe2000004185c */
[----:B------:R-:W-:-:S02]  /*7320*/  FMUL.FTZ R129, R129, R52 ;  /* 0x0000003481817220 */ /* 0x000fc40000410000 */
[-C--:B------:R-:W-:Y:S02]  /*7330*/  FMUL.FTZ R116, R116, R52.reuse ;  /* 0x0000003474747220 */ /* 0x080fe40000410000 */
[-C--:B------:R-:W-:Y:S01]  /*7340*/  FMUL.FTZ R117, R117, R52.reuse ;  /* 0x0000003475757220 */ /* 0x080fe20000410000 */
[----:B------:R-:W-:Y:S01]  /*7350*/  MUFU.EX2 R132, R132 ;  /* 0x0000008400847308 */ /* 0x000fe20000000800 */
[-C--:B---3--:R-:W-:Y:S01]  /*7360*/  FMUL.FTZ R130, R130, R55.reuse ;  /* 0x0000003782827220 */ /* 0x088fe20000410000 */
        /* <DEDUP_REMOVED lines=12> */
[----:B------:R-:W-:Y:S01]  /*7430*/  HMMA.16816.F32.BF16 R72, R16, R10, R72 ;  /* 0x0000000a1048723c */ /* 0x000fe20000041848 */
[----:B------:R-:W-:Y:S02]  /*7440*/  FMUL.FTZ R101, R101, R52 ;  /* 0x0000003465657220 */ /* 0x000fe40000410000 */
[-C--:B------:R-:W-:Y:S02]  /*7450*/  FMUL.FTZ R102, R102, R55.reuse ;  /* 0x0000003766667220 */ /* 0x080fe40000410000 */
[----:B------:R-:W-:Y:S01]  /*7460*/  FMUL.FTZ R103, R103, R55 ;  /* 0x0000003767677220 */ /* 0x000fe20000410000 */
[----:B------:R-:W-:Y:S01]  /*7470*/  MUFU.EX2 R136, R136 ;  /* 0x0000008800887308 */ /* 0x000fe20000000800 */
[----:B------:R-:W-:Y:S01]  /*7480*/  F2FP.BF16.PACK_AB R16, R40, R36 ;  /* 0x000000242810723e */ /* 0x000fe200000010ff */
[-C--:B------:R-:W-:Y:S01]  /*7490*/  FMUL.FTZ R96, R96, R52.reuse ;  /* 0x0000003460607220 */ /* 0x080fe20000410000 */
[----:B------:R-:W-:Y:S01]  /*74a0*/  F2FP.BF16.PACK_AB R17, R48, R45 ;  /* 0x0000002d3011723e */ /* 0x000fe200000010ff */
[----:B------:R-:W-:Y:S01]  /*74b0*/  FMUL.FTZ R97, R97, R52 ;  /* 0x0000003461617220 */ /* 0x000fe20000410000 */
[----:B------:R-:W-:Y:S01]  /*74c0*/  F2FP.BF16.PACK_AB R18, R38, R39 ;  /* 0x000000272612723e */ /* 0x000fe200000010ff */
[-C--:B------:R-:W-:Y:S01]  /*74d0*/  FMUL.FTZ R98, R98, R55.reuse ;  /* 0x0000003762627220 */ /* 0x080fe20000410000 */
        /* <DEDUP_REMOVED lines=16> */
[----:B------:R-:W2:Y:S01]  /*75e0*/  MUFU.EX2 R143, R143 ;  /* 0x0000008f008f7308 */ /* 0x000ea20000000800 */
[----:B------:R-:W-:-:S02]  /*75f0*/  FMUL.FTZ R69, R69, R52 ;  /* 0x0000003445457220 */ /* 0x000fc40000410000 */
[-C--:B------:R-:W-:Y:S01]  /*7600*/  FMUL.FTZ R70, R70, R55.reuse ;  /* 0x0000003746467220 */ /* 0x080fe20000410000 */
[C---:B------:R-:W-:Y:S01]  /*7610*/  HMMA.16816.F32.BF16 R112, R16.reuse, R12, R112 ;  /* 0x0000000c1070723c */ /* 0x040fe20000041870 */
[----:B------:R-:W-:Y:S02]  /*7620*/  FMUL.FTZ R71, R71, R55 ;  /* 0x0000003747477220 */ /* 0x000fe40000410000 */
[--C-:B------:R-:W-:Y:S01]  /*7630*/  FFMA.FTZ R63, R67, c[0x0][0x23c], -R59.reuse ;  /* 0x00008f00433f7a23 */ /* 0x100fe2000001083b */
[----:B------:R-:W-:Y:S01]  /*7640*/  MUFU.EX2 R149, R149 ;  /* 0x0000009500957308 */ /* 0x000fe20000000800 */
[----:B------:R-:W-:Y:S02]  /*7650*/  FFMA.FTZ R67, R222, c[0x0][0x23c], -R59 ;  /* 0x00008f00de437a23 */ /* 0x000fe4000001083b */
[--C-:B------:R-:W-:Y:S01]  /*7660*/  FFMA.FTZ R172, R25, c[0x0][0x23c], -R46.reuse ;  /* 0x00008f0019ac7a23 */ /* 0x100fe2000001082e */
[----:B------:R-:W-:Y:S01]  /*7670*/  HMMA.16816.F32.BF16 R100, R16, R14, R100 ;  /* 0x0000000e1064723c */ /* 0x000fe20000041864 */
[----:B------:R-:W3:Y:S01]  /*7680*/  LDSM.16.MT88.4 R12, [R190+0x6800] ;  /* 0x00680000be0c783b */ /* 0x000ee20000004200 */
[----:B------:R-:W-:-:S02]  /*7690*/  FFMA.FTZ R174, R26, c[0x0][0x23c], -R46 ;  /* 0x00008f001aae7a23 */ /* 0x000fc4000001082e */
[----:B------:R-:W-:Y:S01]  /*76a0*/  FFMA.FTZ R175, R27, c[0x0][0x23c], -R46 ;  /* 0x00008f001baf7a23 */ /* 0x000fe2000001082e */
[----:B------:R-:W4:Y:S01]  /*76b0*/  MUFU.EX2 R63, R63 ;  /* 0x0000003f003f7308 */ /* 0x000f220000000800 */
[----:B--2---:R-:W-:Y:S01]  /*76c0*/  F2FP.BF16.PACK_AB R24, R143, R64 ;  /* 0x000000408f18723e */ /* 0x004fe200000010ff */
[--C-:B------:R-:W-:Y:S01]  /*76d0*/  FFMA.FTZ R177, R177, c[0x0][0x23c], -R59.reuse ;  /* 0x00008f00b1b17a23 */ /* 0x100fe2000001083b */
[----:B------:R-:W-:Y:S01]  /*76e0*/  HMMA.16816.F32.BF16 R96, R16, R4, R96 ;  /* 0x000000041060723c */ /* 0x000fe20000041860 */
[--C-:B------:R-:W-:Y:S02]  /*76f0*/  FFMA.FTZ R176, R176, c[0x0][0x23c], -R59.reuse ;  /* 0x00008f00b0b07a23 */ /* 0x100fe4000001083b */
[--C-:B------:R-:W-:Y:S02]  /*7700*/  FFMA.FTZ R180, R180, c[0x0][0x23c], -R59.reuse ;  /* 0x00008f00b4b47a23 */ /* 0x100fe4000001083b */
[----:B------:R-:W-:Y:S01]  /*7710*/  MUFU.EX2 R67, R67 ;  /* 0x0000004300437308 */ /* 0x000fe20000000800 */
[----:B------:R-:W-:-:S02]  /*7720*/  FFMA.FTZ R179, R179, c[0x0][0x23c], -R59 ;  /* 0x00008f00b3b37a23 */ /* 0x000fc4000001083b */
[C---:B------:R-:W-:Y:S01]  /*7730*/  HMMA.16816.F32.BF16 R84, R16.reuse, R6, R84 ;  /* 0x000000061054723c */ /* 0x040fe20000041854 */
[----:B------:R-:W2:Y:S01]  /*7740*/  LDSM.16.MT88.4 R4, [R189+0x6800] ;  /* 0x00680000bd04783b */ /* 0x000ea20000004200 */
[--C-:B------:R-:W-:Y:S02]  /*7750*/  FFMA.FTZ R137, R137, c[0x0][0x23c], -R46.reuse ;  /* 0x00008f0089897a23 */ /* 0x100fe4000001082e */
[--C-:B------:R-:W-:Y:S01]  /*7760*/  FFMA.FTZ R66, R66, c[0x0][0x23c], -R46.reuse ;  /* 0x00008f0042427a23 */ /* 0x100fe2000001082e */
[----:B------:R-:W5:Y:S01]  /*7770*/  MUFU.EX2 R150, R150 ;  /* 0x0000009600967308 */ /* 0x000f620000000800 */
[--C-:B------:R-:W-:Y:S02]  /*7780*/  FFMA.FTZ R141, R141, c[0x0][0x23c], -R46.reuse ;  /* 0x00008f008d8d7a23 */ /* 0x100fe4000001082e */
[----:B------:R-:W-:Y:S01]  /*7790*/  HMMA.16816.F32.BF16 R80, R16, R8, R80 ;  /* 0x000000081050723c */ /* 0x000fe20000041850 */
[----:B------:R-:W-:Y:S02]  /*77a0*/  FFMA.FTZ R138, R138, c[0x0][0x23c], -R46 ;  /* 0x00008f008a8a7a23 */ /* 0x000fe4000001082e */
[----:B------:R-:W-:-:S02]  /*77b0*/  FFMA.FTZ R36, R230, R52, R36 ;  /* 0x00000034e6247223 */ /* 0x000fc40000010024 */
[----:B------:R-:W-:Y:S01]  /*77c0*/  MUFU.EX2 R169, R169 ;  /* 0x000000a900a97308 */ /* 0x000fe20000000800 */
[----:B------:R-:W-:Y:S01]  /*77d0*/  FFMA.FTZ R45, R229, R55, R45 ;  /* 0x00000037e52d7223 */ /* 0x000fe2000001002d */
[----:B----4-:R-:W-:Y:S01]  /*77e0*/  F2FP.BF16.PACK_AB R8, R132, R63 ;  /* 0x0000003f8408723e */ /* 0x010fe200000010ff */
[----:B------:R-:W-:Y:S01]  /*77f0*/  HMMA.16816.F32.BF16 R68, R16, R10, R68 ;  /* 0x0000000a1044723c */ /* 0x000fe20000041844 */
[----:B------:R-:W4:Y:S01]  /*7800*/  LDSM.16.MT88.4 R16, [R188+0x6800] ;  /* 0x00680000bc10783b */ /* 0x000f220000004200 */
[----:B------:R-:W-:Y:S01]  /*7810*/  F2FP.BF16.PACK_AB R9, R136, R133 ;  /* 0x000000858809723e */ /* 0x000fe200000010ff */
[----:B------:R-:W-:Y:S02]  /*7820*/  FFMA.FTZ R35, R228, R42, R35 ;  /* 0x0000002ae4237223 */ /* 0x000fe40000010023 */
[----:B------:R-:W3:Y:S01]  /*7830*/  MUFU.EX2 R172, R172 ;  /* 0x000000ac00ac7308 */ /* 0x000ee20000000800 */
[----:B-----5:R-:W-:Y:S01]  /*7840*/  F2FP.BF16.PACK_AB R26, R150, R149 ;  /* 0x00000095961a723e */ /* 0x020fe200000010ff */
[----:B------:R-:W-:Y:S01]  /*7850*/  FFMA.FTZ R31, R227, R41, R31 ;  /* 0x00000029e31f7223 */ /* 0x000fe2000001001f */
[----:B------:R-:W-:Y:S01]  /*7860*/  F2FP.BF16.PACK_AB R10, R134, R67 ;  /* 0x00000043860a723e */ /* 0x000fe200000010ff */
[----:B------:R-:W-:Y:S01]  /*7870*/  FADD.FTZ R36, R40, R36 ;  /* 0x0000002428247221 */ /* 0x000fe20000010000 */
[----:B------:R-:W-:Y:S01]  /*7880*/  F2FP.BF16.PACK_AB R11, R142, R135 ;  /* 0x000000878e0b723e */ /* 0x000fe200000010ff */
[----:B------:R-:W-:-:S02]  /*7890*/  FADD.FTZ R45, R48, R45 ;  /* 0x0000002d302d7221 */ /* 0x000fc40000010000 */
[----:B------:R-:W-:Y:S01]  /*78a0*/  MUFU.EX2 R174, R174 ;  /* 0x000000ae00ae7308 */ /* 0x000fe20000000800 */
[----:B------:R-:W-:Y:S02]  /*78b0*/  FADD.FTZ R35, R34, R35 ;  /* 0x0000002322237221 */ /* 0x000fe40000010000 */
[----:B------:R-:W-:Y:S01]  /*78c0*/  FADD.FTZ R31, R30, R31 ;  /* 0x0000001f1e1f7221 */ /* 0x000fe20000010000 */
[----:B-1----:R-:W-:Y:S01]  /*78d0*/  HMMA.16816.F32.BF16 R124, R8, R20, R124 ;  /* 0x00000014087c723c */ /* 0x002fe2000004187c */
[----:B------:R-:W-:Y:S02]  /*78e0*/  FADD.FTZ R36, R39, R36 ;  /* 0x0000002427247221 */ /* 0x000fe40000010000 */
[----:B------:R-:W-:Y:S01]  /*78f0*/  FADD.FTZ R45, R50, R45 ;  /* 0x0000002d322d7221 */ /* 0x000fe20000010000 */
[----:B------:R-:W1:Y:S01]  /*7900*/  MUFU.EX2 R175, R175 ;  /* 0x000000af00af7308 */ /* 0x000e620000000800 */
[----:B---3--:R-:W-:Y:S01]  /*7910*/  F2FP.BF16.PACK_AB R25, R172, R169 ;  /* 0x000000a9ac19723e */ /* 0x008fe200000010ff */
[----:B------:R-:W-:-:S02]  /*7920*/  FADD.FTZ R35, R33, R35 ;  /* 0x0000002321237221 */ /* 0x000fc40000010000 */
[C---:B------:R-:W-:Y:S01]  /*7930*/  HMMA.16816.F32.BF16 R120, R8.reuse, R22, R120 ;  /* 0x000000160878723c */ /* 0x040fe20000041878 */
[----:B------:R-:W-:Y:S02]  /*7940*/  FADD.FTZ R31, R29, R31 ;  /* 0x0000001f1d1f7221 */ /* 0x000fe40000010000 */
[----:B------:R-:W-:Y:S01]  /*7950*/  FADD.FTZ R36, R38, R36 ;  /* 0x0000002426247221 */ /* 0x000fe20000010000 */
[----:B------:R-:W3:Y:S01]  /*7960*/  MUFU.EX2 R167, R167 ;  /* 0x000000a700a77308 */ /* 0x000ee20000000800 */
[----:B------:R-:W-:Y:S02]  /*7970*/  FADD.FTZ R45, R51, R45 ;  /* 0x0000002d332d7221 */ /* 0x000fe40000010000 */
[----:B------:R-:W-:Y:S01]  /*7980*/  FADD.FTZ R35, R32, R35 ;  /* 0x0000002320237221 */ /* 0x000fe20000010000 */
[----:B------:R-:W-:Y:S01]  /*7990*/  HMMA.16816.F32.BF16 R108, R8, R12, R108 ;  /* 0x0000000c086c723c */ /* 0x000fe2000004186c */
[----:B------:R-:W-:Y:S02]  /*79a0*/  FADD.FTZ R31, R37, R31 ;  /* 0x0000001f251f7221 */ /* 0x000fe40000010000 */
[----:B------:R-:W-:Y:S01]  /*79b0*/  FADD.FTZ R36, R64, R36 ;  /* 0x0000002440247221 */ /* 0x000fe20000010000 */
[----:B-1----:R-:W-:Y:S01]  /*79c0*/  F2FP.BF16.PACK_AB R27, R175, R174 ;  /* 0x000000aeaf1b723e */ /* 0x002fe200000010ff */
[----:B------:R-:W-:Y:S01]  /*79d0*/  MUFU.EX2 R178, R178 ;  /* 0x000000b200b27308 */ /* 0x000fe20000000800 */
[----:B------:R-:W-:-:S02]  /*79e0*/  FADD.FTZ R45, R169, R45 ;  /* 0x0000002da92d7221 */ /* 0x000fc40000010000 */
[C---:B------:R-:W-:Y:S01]  /*79f0*/  HMMA.16816.F32.BF16 R104, R8.reuse, R14, R104 ;  /* 0x0000000e0868723c */ /* 0x040fe20000041868 */
[----:B------:R-:W-:Y:S02]  /*7a00*/  FADD.FTZ R35, R63, R35 ;  /* 0x000000233f237221 */ /* 0x000fe40000010000 */
[----:B------:R-:W-:Y:S01]  /*7a10*/  FADD.FTZ R31, R133, R31 ;  /* 0x0000001f851f7221 */ /* 0x000fe20000010000 */
[----:B------:R-:W-:Y:S01]  /*7a20*/  MOV R133, R145 ;  /* 0x0000009100857202 */ /* 0x000fe20000000f00 */
[----:B------:R-:W-:Y:S01]  /*7a30*/  MUFU.EX2 R181, R181 ;  /* 0x000000b500b57308 */ /* 0x000fe20000000800 */
[--C-:B------:R-:W-:Y:S02]  /*7a40*/  FFMA.FTZ R65, R65, c[0x0][0x23c], -R59.reuse ;  /* 0x00008f0041417a23 */ /* 0x100fe4000001083b */
[----:B--2---:R-:W-:Y:S01]  /*7a50*/  HMMA.16816.F32.BF16 R92, R8, R4, R92 ;  /* 0x00000004085c723c */ /* 0x004fe2000004185c */
[--C-:B------:R-:W-:Y:S02]  /*7a60*/  FFMA.FTZ R62, R62, c[0x0][0x23c], -R59.reuse ;  /* 0x00008f003e3e7a23 */ /* 0x100fe4000001083b */
[----:B------:R-:W-:-:S02]  /*7a70*/  FFMA.FTZ R61, R61, c[0x0][0x23c], -R59 ;  /* 0x00008f003d3d7a23 */ /* 0x000fc4000001083b */
[----:B------:R-:W1:Y:S01]  /*7a80*/  MUFU.EX2 R177, R177 ;  /* 0x000000b100b17308 */ /* 0x000e620000000800 */
[----:B------:R-:W-:Y:S02]  /*7a90*/  FFMA.FTZ R58, R58, c[0x0][0x23c], -R59 ;  /* 0x00008f003a3a7a23 */ /* 0x000fe4000001083b */
[C---:B------:R-:W-:Y:S01]  /*7aa0*/  HMMA.16816.F32.BF16 R88, R8.reuse, R6, R88 ;  /* 0x000000060858723c */ /* 0x040fe20000041858 */
[--C-:B------:R-:W-:Y:S02]  /*7ab0*/  FFMA.FTZ R59, R60, c[0x0][0x23c], -R54.reuse ;  /* 0x00008f003c3b7a23 */ /* 0x100fe40000010836 */
[----:B------:R-:W-:Y:S02]  /*7ac0*/  FFMA.FTZ R53, R53, c[0x0][0x23c], -R54 ;  /* 0x00008f0035357a23 */ /* 0x000fe40000010836 */
[----:B------:R-:W-:Y:S01]  /*7ad0*/  MUFU.EX2 R176, R176 ;  /* 0x000000b000b07308 */ /* 0x000fe20000000800 */
[----:B------:R-:W-:Y:S02]  /*7ae0*/  FADD.FTZ R36, R143, R36 ;  /* 0x000000248f247221 */ /* 0x000fe40000010000 */
[----:B----4-:R-:W-:Y:S01]  /*7af0*/  HMMA.16816.F32.BF16 R76, R8, R16, R76 ;  /* 0x00000010084c723c */ /* 0x010fe2000004184c */
[----:B------:R-:W-:-:S02]  /*7b00*/  FADD.FTZ R45, R172, R45 ;  /* 0x0000002dac2d7221 */ /* 0x000fc40000010000 */
[----:B------:R-:W-:Y:S02]  /*7b10*/  FADD.FTZ R35, R132, R35 ;  /* 0x0000002384237221 */ /* 0x000fe40000010000 */
[----:B------:R-:W-:Y:S01]  /*7b20*/  MUFU.EX2 R180, R180 ;  /* 0x000000b400b47308 */ /* 0x000fe20000000800 */
[----:B------:R-:W-:Y:S01]  /*7b30*/  FADD.FTZ R31, R136, R31 ;  /* 0x0000001f881f7221 */ /* 0x000fe20000010000 */
[----:B------:R-:W-:Y:S01]  /*7b40*/  MOV R136, R144 ;  /* 0x0000009000887202 */ /* 0x000fe20000000f00 */
[----:B------:R-:W-:Y:S01]  /*7b50*/  HMMA.16816.F32.BF16 R72, R8, R18, R72 ;  /* 0x000000120848723c */ /* 0x000fe20000041848 */
[----:B------:R-:W-:Y:S01]  /*7b60*/  LDSM.16.MT88.4 R8, [R190+0x7000] ;  /* 0x00700000be08783b */ /* 0x000fe20000004200 */
[----:B------:R-:W-:Y:S02]  /*7b70*/  FADD.FTZ R36, R149, R36 ;  /* 0x0000002495247221 */ /* 0x000fe40000010000 */
[----:B------:R-:W-:Y:S01]  /*7b80*/  FADD.FTZ R45, R174, R45 ;  /* 0x0000002dae2d7221 */ /* 0x000fe20000010000 */
[----:B------:R-:W-:Y:S01]  /*7b90*/  MUFU.EX2 R179, R179 ;  /* 0x000000b300b37308 */ /* 0x000fe20000000800 */
[----:B------:R-:W-:-:S02]  /*7ba0*/  FADD.FTZ R35, R67, R35 ;  /* 0x0000002343237221 */ /* 0x000fc40000010000 */
[C---:B------:R-:W-:Y:S01]  /*7bb0*/  HMMA.16816.F32.BF16 R128, R24.reuse, R20, R128 ;  /* 0x000000141880723c */ /* 0x040fe20000041880 */
[----:B------:R-:W-:Y:S01]  /*7bc0*/  FADD.FTZ R31, R135, R31 ;  /* 0x0000001f871f7221 */ /* 0x000fe20000010000 */
[----:B------:R-:W-:Y:S01]  /*7bd0*/  MOV R135, R0 ;  /* 0x0000000000877202 */ /* 0x000fe20000000f00 */
[----:B------:R-:W-:Y:S02]  /*7be0*/  FFMA.FTZ R166, R166, c[0x0][0x23c], -R140 ;  /* 0x00008f00a6a67a23 */ /* 0x000fe4000001088c */
[----:B------:R-:W2:Y:S01]  /*7bf0*/  MUFU.EX2 R171, R171 ;  /* 0x000000ab00ab7308 */ /* 0x000ea20000000800 */
[----:B------:R-:W-:Y:S02]  /*7c00*/  FFMA.FTZ R47, R47, c[0x0][0x23c], -R46 ;  /* 0x00008f002f2f7a23 */ /* 0x000fe4000001082e */
[----:B------:R-:W-:Y:S01]  /*7c10*/  HMMA.16816.F32.BF16 R116, R24, R22, R116 ;  /* 0x000000161874723c */ /* 0x000fe20000041874 */
[----:B------:R-:W-:Y:S01]  /*7c20*/  LDSM.16.MT88.4 R20, [R188+0x7000] ;  /* 0x00700000bc14783b */ /* 0x000fe20000004200 */
[----:B------:R-:W-:-:S02]  /*7c30*/  FFMA.FTZ R148, R148, c[0x0][0x23c], -R140 ;  /* 0x00008f0094947a23 */ /* 0x000fc4000001088c */
[--C-:B------:R-:W-:Y:S01]  /*7c40*/  FFMA.FTZ R147, R147, c[0x0][0x23c], -R140.reuse ;  /* 0x00008f0093937a23 */ /* 0x100fe2000001088c */
[----:B------:R-:W4:Y:S01]  /*7c50*/  MUFU.EX2 R168, R168 ;  /* 0x000000a800a87308 */ /* 0x000f220000000800 */
[----:B------:R-:W-:Y:S02]  /*7c60*/  FFMA.FTZ R139, R139, c[0x0][0x23c], -R140 ;  /* 0x00008f008b8b7a23 */ /* 0x000fe4000001088c */
[C---:B------:R-:W-:Y:S01]  /*7c70*/  HMMA.16816.F32.BF16 R112, R24.reuse, R12, R112 ;  /* 0x0000000c1870723c */ /* 0x040fe20000041870 */
[----:B------:R-:W-:Y:S02]  /*7c80*/  FADD.FTZ R36, R150, R36 ;  /* 0x0000002496247221 */ /* 0x000fe40000010000 */
[----:B------:R-:W-:Y:S02]  /*7c90*/  FADD.FTZ R45, R175, R45 ;  /* 0x0000002daf2d7221 */ /* 0x000fe40000010000 */
[----:B------:R-:W5:Y:S01]  /*7ca0*/  MUFU.EX2 R173, R173 ;  /* 0x000000ad00ad7308 */ /* 0x000f620000000800 */
[----:B------:R-:W-:Y:S01]  /*7cb0*/  FADD.FTZ R35, R134, R35 ;  /* 0x0000002386237221 */ /* 0x000fe20000010000 */
[----:B------:R-:W-:Y:S01]  /*7cc0*/  MOV R134, R146 ;  /* 0x0000009200867202 */ /* 0x000fe20000000f00 */
[----:B------:R-:W-:Y:S01]  /*7cd0*/  HMMA.16816.F32.BF16 R100, R24, R14, R100 ;  /* 0x0000000e1864723c */ /* 0x000fe20000041864 */
[----:B------:R-:W5:Y:S01]  /*7ce0*/  LDSM.16.MT88.4 R12, [R192+0x7000] ;  /* 0x00700000c00c783b */ /* 0x000f620000004200 */
[----:B------:R-:W-:-:S02]  /*7cf0*/  FADD.FTZ R31, R142, R31 ;  /* 0x0000001f8e1f7221 */ /* 0x000fc40000010000 */
[----:B------:R-:W-:Y:S01]  /*7d00*/  FFMA.FTZ R49, R49, c[0x0][0x23c], -R46 ;  /* 0x00008f0031317a23 */ /* 0x000fe2000001082e */
[----:B------:R-:W-:Y:S01]  /*7d10*/  MUFU.EX2 R170, R170 ;  /* 0x000000aa00aa7308 */ /* 0x000fe20000000800 */
[----:B---3--:R-:W-:Y:S02]  /*7d20*/  FADD.FTZ R36, R167, R36 ;  /* 0x00000024a7247221 */ /* 0x008fe40000010000 */
[----:B------:R-:W-:Y:S01]  /*7d30*/  HMMA.16816.F32.BF16 R96, R24, R4, R96 ;  /* 0x000000041860723c */ /* 0x000fe20000041860 */
[----:B-1----:R-:W-:Y:S02]  /*7d40*/  FADD.FTZ R35, R177, R35 ;  /* 0x00000023b1237221 */ /* 0x002fe40000010000 */
[----:B--2---:R-:W-:Y:S02]  /*7d50*/  FADD.FTZ R31, R171, R31 ;  /* 0x0000001fab1f7221 */ /* 0x004fe40000010000 */
[----:B------:R-:W1:Y:S01]  /*7d60*/  MUFU.EX2 R151, R151 ;  /* 0x0000009700977308 */ /* 0x000e620000000800 */
[----:B------:R-:W-:-:S02]  /*7d70*/  FADD.FTZ R36, R178, R36 ;  /* 0x00000024b2247221 */ /* 0x000fc40000010000 */
[C---:B------:R-:W-:Y:S01]  /*7d80*/  HMMA.16816.F32.BF16 R84, R24.reuse, R6, R84 ;  /* 0x000000061854723c */ /* 0x040fe20000041854 */
[----:B------:R-:W2:Y:S01]  /*7d90*/  LDSM.16.MT88.4 R4, [R189+0x7000] ;  /* 0x00700000bd04783b */ /* 0x000ea20000004200 */
[----:B------:R-:W-:Y:S02]  /*7da0*/  FADD.FTZ R35, R176, R35 ;  /* 0x00000023b0237221 */ /* 0x000fe40000010000 */
[----:B----4-:R-:W-:Y:S01]  /*7db0*/  FADD.FTZ R31, R168, R31 ;  /* 0x0000001fa81f7221 */ /* 0x010fe20000010000 */
[----:B------:R-:W3:Y:S01]  /*7dc0*/  MUFU.EX2 R137, R137 ;  /* 0x0000008900897308 */ /* 0x000ee20000000800 */
[----:B------:R-:W-:Y:S02]  /*7dd0*/  FADD.FTZ R36, R181, R36 ;  /* 0x00000024b5247221 */ /* 0x000fe40000010000 */
[----:B------:R-:W-:Y:S01]  /*7de0*/  HMMA.16816.F32.BF16 R80, R24, R16, R80 ;  /* 0x000000101850723c */ /* 0x000fe20000041850 */
[----:B------:R-:W-:Y:S02]  /*7df0*/  FADD.FTZ R35, R180, R35 ;  /* 0x00000023b4237221 */ /* 0x000fe40000010000 */
[----:B-----5:R-:W-:-:S02]  /*7e00*/  FADD.FTZ R31, R173, R31 ;  /* 0x0000001fad1f7221 */ /* 0x020fc40000010000 */
[----:B------:R-:W4:Y:S01]  /*7e10*/  MUFU.EX2 R66, R66 ;  /* 0x0000004200427308 */ /* 0x000f220000000800 */
[----:B-1----:R-:W-:Y:S01]  /*7e20*/  FADD.FTZ R36, R151, R36 ;  /* 0x0000002497247221 */ /* 0x002fe20000010000 */
[----:B------:R-:W-:Y:S01]  /*7e30*/  F2FP.BF16.PACK_AB R16, R176, R177 ;  /* 0x000000b1b010723e */ /* 0x000fe200000010ff */
[----:B------:R-:W-:Y:S01]  /*7e40*/  HMMA.16816.F32.BF16 R68, R24, R18, R68 ;  /* 0x000000121844723c */ /* 0x000fe20000041844 */
[----:B------:R-:W-:Y:S01]  /*7e50*/  F2FP.BF16.PACK_AB R17, R168, R171 ;  /* 0x000000aba811723e */ /* 0x000fe200000010ff */
[----:B------:R-:W-:Y:S02]  /*7e60*/  FADD.FTZ R35, R179, R35 ;  /* 0x00000023b3237221 */ /* 0x000fe40000010000 */
[----:B------:R-:W-:Y:S01]  /*7e70*/  FADD.FTZ R31, R170, R31 ;  /* 0x0000001faa1f7221 */ /* 0x000fe20000010000 */
[----:B------:R-:W1:Y:S01]  /*7e80*/  MUFU.EX2 R141, R141 ;  /* 0x0000008d008d7308 */ /* 0x000e620000000800 */
[----:B---3--:R-:W-:Y:S01]  /*7e90*/  FADD.FTZ R45, R137, R45 ;  /* 0x0000002d892d7221 */ /* 0x008fe20000010000 */
[----:B------:R-:W-:-:S02]  /*7ea0*/  F2FP.BF16.PACK_AB R18, R179, R180 ;  /* 0x000000b4b312723e */ /* 0x000fc400000010ff */
[----:B------:R-:W-:Y:S02]  /*7eb0*/  F2FP.BF16.PACK_AB R19, R170, R173 ;  /* 0x000000adaa13723e */ /* 0x000fe400000010ff */
[----:B------:R-:W-:Y:S02]  /*7ec0*/  F2FP.BF16.PACK_AB R24, R178, R167 ;  /* 0x000000a7b218723e */ /* 0x000fe400000010ff */
[----:B------:R-:W3:Y:S01]  /*7ed0*/  MUFU.EX2 R138, R138 ;  /* 0x0000008a008a7308 */ /* 0x000ee20000000800 */
[C---:B----4-:R-:W-:Y:S01]  /*7ee0*/  F2FP.BF16.PACK_AB R25, R66.reuse, R137 ;  /* 0x000000894219723e */ /* 0x050fe200000010ff */
[----:B------:R-:W-:Y:S01]  /*7ef0*/  FADD.FTZ R45, R66, R45 ;  /* 0x0000002d422d7221 */ /* 0x000fe20000010000 */
[----:B------:R-:W-:Y:S01]  /*7f00*/  F2FP.BF16.PACK_AB R26, R151, R181 ;  /* 0x000000b5971a723e */ /* 0x000fe200000010ff */
[----:B------:R-:W-:Y:S04]  /*7f10*/  HMMA.16816.F32.BF16 R124, R16, R12, R124 ;  /* 0x0000000c107c723c */ /* 0x000fe8000004187c */
[----:B------:R-:W4:Y:S01]  /*7f20*/  MUFU.EX2 R65, R65 ;  /* 0x0000004100417308 */ /* 0x000f220000000800 */
[----:B-1----:R-:W-:-:S03]  /*7f30*/  FADD.FTZ R45, R141, R45 ;  /* 0x0000002d8d2d7221 */ /* 0x002fc60000010000 */
[----:B------:R-:W-:Y:S01]  /*7f40*/  HMMA.16816.F32.BF16 R120, R16, R14, R120 ;  /* 0x0000000e1078723c */ /* 0x000fe20000041878 */
[----:B---3--:R-:W-:-:S03]  /*7f50*/  F2FP.BF16.PACK_AB R27, R138, R141 ;  /* 0x0000008d8a1b723e */ /* 0x008fc600000010ff */
[----:B------:R-:W1:Y:S01]  /*7f60*/  MUFU.EX2 R62, R62 ;  /* 0x0000003e003e7308 */ /* 0x000e620000000800 */
[----:B------:R-:W-:-:S03]  /*7f70*/  FADD.FTZ R45, R138, R45 ;  /* 0x0000002d8a2d7221 */ /* 0x000fc60000010000 */
[----:B------:R-:W-:Y:S01]  /*7f80*/  HMMA.16816.F32.BF16 R108, R16, R8, R108 ;  /* 0x00000008106c723c */ /* 0x000fe2000004186c */
[----:B----4-:R-:W-:-:S03]  /*7f90*/  FADD.FTZ R35, R65, R35 ;  /* 0x0000002341237221 */ /* 0x010fc60000010000 */
[----:B------:R-:W3:Y:S04]  /*7fa0*/  MUFU.EX2 R61, R61 ;  /* 0x0000003d003d7308 */ /* 0x000ee80000000800 */
[----:B------:R-:W-:Y:S04]  /*7fb0*/  HMMA.16816.F32.BF16 R104, R16, R10, R104 ;  /* 0x0000000a1068723c */ /* 0x000fe80000041868 */
[----:B------:R-:W4:Y:S01]  /*7fc0*/  MUFU.EX2 R58, R58 ;  /* 0x0000003a003a7308 */ /* 0x000f220000000800 */
[----:B-1----:R-:W-:-:S03]  /*7fd0*/  FADD.FTZ R35, R62, R35 ;  /* 0x000000233e237221 */ /* 0x002fc60000010000 */
[----:B--2---:R-:W-:Y:S04]  /*7fe0*/  HMMA.16816.F32.BF16 R92, R16, R4, R92 ;  /* 0x00000004105c723c */ /* 0x004fe8000004185c */
[----:B------:R-:W1:Y:S01]  /*7ff0*/  MUFU.EX2 R59, R59 ;  /* 0x0000003b003b7308 */ /* 0x000e620000000800 */
[----:B---3--:R-:W-:-:S03]  /*8000*/  FADD.FTZ R35, R61, R35 ;  /* 0x000000233d237221 */ /* 0x008fc60000010000 */
[----:B------:R-:W-:Y:S04]  /*8010*/  HMMA.16816.F32.BF16 R88, R16, R6, R88 ;  /* 0x000000061058723c */ /* 0x000fe80000041858 */
[----:B------:R-:W2:Y:S01]  /*8020*/  MUFU.EX2 R57, R57 ;  /* 0x0000003900397308 */ /* 0x000ea20000000800 */
[----:B----4-:R-:W-:-:S03]  /*8030*/  FADD.FTZ R228, R58, R35 ;  /* 0x000000233ae47221 */ /* 0x010fc60000010000 */
[----:B------:R-:W-:Y:S04]  /*8040*/  HMMA.16816.F32.BF16 R76, R16, R20, R76 ;  /* 0x00000014104c723c */ /* 0x000fe8000004184c */
[----:B------:R-:W3:Y:S01]  /*8050*/  MUFU.EX2 R56, R56 ;  /* 0x0000003800387308 */ /* 0x000ee20000000800 */
[----:B-1----:R-:W-:-:S03]  /*8060*/  FADD.FTZ R31, R59, R31 ;  /* 0x0000001f3b1f7221 */ /* 0x002fc60000010000 */
[----:B------:R-:W-:Y:S01]  /*8070*/  HMMA.16816.F32.BF16 R72, R16, R22, R72 ;  /* 0x000000161048723c */ /* 0x000fe20000041848 */
[----:B------:R-:W1:Y:S03]  /*8080*/  LDSM.16.MT88.4 R16, [R192+0x7800] ;  /* 0x00780000c010783b */ /* 0x000e660000004200 */
[----:B------:R-:W4:Y:S01]  /*8090*/  MUFU.EX2 R53, R53 ;  /* 0x0000003500357308 */ /* 0x000f220000000800 */
[----:B--2---:R-:W-:-:S03]  /*80a0*/  FADD.FTZ R31, R57, R31 ;  /* 0x0000001f391f7221 */ /* 0x004fc60000010000 */
[----:B------:R-:W-:Y:S04]  /*80b0*/  HMMA.16816.F32.BF16 R128, R24, R12, R128 ;  /* 0x0000000c1880723c */ /* 0x000fe80000041880 */
[----:B------:R-:W2:Y:S01]  /*80c0*/  MUFU.EX2 R166, R166 ;  /* 0x000000a600a67308 */ /* 0x000ea20000000800 */
[----:B---3--:R-:W-:-:S03]  /*80d0*/  FADD.FTZ R31, R56, R31 ;  /* 0x0000001f381f7221 */ /* 0x008fc60000010000 */
[----:B------:R-:W-:Y:S01]  /*80e0*/  HMMA.16816.F32.BF16 R116, R24, R14, R116 ;  /* 0x0000000e1874723c */ /* 0x000fe20000041874 */
[----:B------:R-:W3:Y:S03]  /*80f0*/  LDSM.16.MT88.4 R12, [R190+0x7800] ;  /* 0x00780000be0c783b */ /* 0x000ee60000004200 */
[----:B------:R-:W5:Y:S01]  /*8100*/  MUFU.EX2 R47, R47 ;  /* 0x0000002f002f7308 */ /* 0x000f620000000800 */
[----:B----4-:R-:W-:-:S03]  /*8110*/  FADD.FTZ R227, R53, R31 ;  /* 0x0000001f35e37221 */ /* 0x010fc60000010000 */
[----:B------:R-:W-:Y:S04]  /*8120*/  HMMA.16816.F32.BF16 R112, R24, R8, R112 ;  /* 0x000000081870723c */ /* 0x000fe80000041870 */
[----:B------:R-:W4:Y:S01]  /*8130*/  MUFU.EX2 R148, R148 ;  /* 0x0000009400947308 */ /* 0x000f220000000800 */
[----:B--2---:R-:W-:-:S03]  /*8140*/  FADD.FTZ R36, R166, R36 ;  /* 0x00000024a6247221 */ /* 0x004fc60000010000 */
[----:B------:R-:W-:Y:S01]  /*8150*/  HMMA.16816.F32.BF16 R100, R24, R10, R100 ;  /* 0x0000000a1864723c */ /* 0x000fe20000041864 */
[----:B------:R-:W2:Y:S03]  /*8160*/  LDSM.16.MT88.4 R8, [R189+0x7800] ;  /* 0x00780000bd08783b */ /* 0x000ea60000004200 */
[----:B------:R-:W1:Y:S01]  /*8170*/  MUFU.EX2 R147, R147 ;  /* 0x0000009300937308 */ /* 0x000e620000000800 */
[----:B-----5:R-:W-:-:S03]  /*8180*/  FADD.FTZ R45, R47, R45 ;  /* 0x0000002d2f2d7221 */ /* 0x020fc60000010000 */
[----:B------:R-:W-:Y:S04]  /*8190*/  HMMA.16816.F32.BF16 R96, R24, R4, R96 ;  /* 0x000000041860723c */ /* 0x000fe80000041860 */
[----:B------:R-:W5:Y:S01]  /*81a0*/  MUFU.EX2 R139, R139 ;  /* 0x0000008b008b7308 */ /* 0x000f620000000800 */
[----:B----4-:R-:W-:-:S03]  /*81b0*/  FADD.FTZ R36, R148, R36 ;  /* 0x0000002494247221 */ /* 0x010fc60000010000 */
[----:B------:R-:W-:Y:S01]  /*81c0*/  HMMA.16816.F32.BF16 R84, R24, R6, R84 ;  /* 0x000000061854723c */ /* 0x000fe20000041854 */
[----:B------:R-:W4:Y:S01]  /*81d0*/  LDSM.16.MT88.4 R4, [R188+0x7800] ;  /* 0x00780000bc04783b */ /* 0x000f220000004200 */
[----:B-1----:R-:W-:-:S06]  /*81e0*/  FADD.FTZ R36, R147, R36 ;  /* 0x0000002493247221 */ /* 0x002fcc0000010000 */
[----:B------:R-:W-:Y:S01]  /*81f0*/  HMMA.16816.F32.BF16 R80, R24, R20, R80 ;  /* 0x000000141850723c */ /* 0x000fe20000041850 */
[----:B-----5:R-:W-:-:S06]  /*8200*/  FADD.FTZ R230, R139, R36 ;  /* 0x000000248be67221 */ /* 0x020fcc0000010000 */
[----:B------:R-:W-:Y:S01]  /*8210*/  F2FP.BF16.PACK_AB R20, R62, R65 ;  /* 0x000000413e14723e */ /* 0x000fe200000010ff */
[----:B------:R-:W-:Y:S01]  /*8220*/  HMMA.16816.F32.BF16 R68, R24, R22, R68 ;  /* 0x000000161844723c */ /* 0x000fe20000041844 */
[----:B------:R-:W1:Y:S01]  /*8230*/  MUFU.EX2 R24, R49 ;  /* 0x0000003100187308 */ /* 0x000e620000000800 */
[----:B------:R-:W-:-:S05]  /*8240*/  F2FP.BF16.PACK_AB R21, R57, R59 ;  /* 0x0000003b3915723e */ /* 0x000fca00000010ff */
[--C-:B------:R-:W-:Y:S01]  /*8250*/  FFMA.FTZ R25, R44, c[0x0][0x23c], -R46.reuse ;  /* 0x00008f002c197a23 */ /* 0x100fe2000001082e */
[----:B------:R-:W-:Y:S01]  /*8260*/  F2FP.BF16.PACK_AB R22, R58, R61 ;  /* 0x0000003d3a16723e */ /* 0x000fe200000010ff */
[----:B------:R-:W-:Y:S01]  /*8270*/  FFMA.FTZ R26, R43, c[0x0][0x23c], -R46 ;  /* 0x00008f002b1a7a23 */ /* 0x000fe2000001082e */
[----:B------:R-:W-:-:S03]  /*8280*/  F2FP.BF16.PACK_AB R23, R53, R56 ;  /* 0x000000383517723e */ /* 0x000fc600000010ff */
[----:B------:R-:W5:Y:S04]  /*8290*/  MUFU.EX2 R25, R25 ;  /* 0x0000001900197308 */ /* 0x000f680000000800 */
[----:B------:R-:W-:Y:S01]  /*82a0*/  HMMA.16816.F32.BF16 R124, R20, R16, R124 ;  /* 0x00000010147c723c */ /* 0x000fe2000004187c */
[----:B-1----:R-:W-:-:S03]  /*82b0*/  FADD.FTZ R45, R24, R45 ;  /* 0x0000002d182d7221 */ /* 0x002fc60000010000 */
[----:B------:R-:W1:Y:S04]  /*82c0*/  MUFU.EX2 R26, R26 ;  /* 0x0000001a001a7308 */ /* 0x000e680000000800 */
[----:B------:R-:W-:Y:S01]  /*82d0*/  HMMA.16816.F32.BF16 R120, R20, R18, R120 ;  /* 0x000000121478723c */ /* 0x000fe20000041878 */
[----:B-----5:R-:W-:-:S07]  /*82e0*/  FADD.FTZ R45, R25, R45 ;  /* 0x0000002d192d7221 */ /* 0x020fce0000010000 */
[----:B---3--:R-:W-:Y:S01]  /*82f0*/  HMMA.16816.F32.BF16 R108, R20, R12, R108 ;  /* 0x0000000c146c723c */ /* 0x008fe2000004186c */
[----:B-1----:R-:W-:-:S07]  /*8300*/  FADD.FTZ R229, R26, R45 ;  /* 0x0000002d1ae57221 */ /* 0x002fce0000010000 */
[C---:B------:R-:W-:Y:S08]  /*8310*/  HMMA.16816.F32.BF16 R104, R20.reuse, R14, R104 ;  /* 0x0000000e1468723c */ /* 0x040ff00000041868 */
[C---:B--2---:R-:W-:Y:S08]  /*8320*/  HMMA.16816.F32.BF16 R92, R20.reuse, R8, R92 ;  /* 0x00000008145c723c */ /* 0x044ff0000004185c */
[C---:B------:R-:W-:Y:S08]  /*8330*/  HMMA.16816.F32.BF16 R88, R20.reuse, R10, R88 ;  /* 0x0000000a1458723c */ /* 0x040ff00000041858 */
[C---:B----4-:R-:W-:Y:S08]  /*8340*/  HMMA.16816.F32.BF16 R76, R20.reuse, R4, R76 ;  /* 0x00000004144c723c */ /* 0x050ff0000004184c */
[----:B------:R-:W-:Y:S07]  /*8350*/  HMMA.16816.F32.BF16 R72, R20, R6, R72 ;  /* 0x000000061448723c */ /* 0x000fee0000041848 */
[----:B------:R-:W-:-:S02]  /*8360*/  F2FP.BF16.PACK_AB R20, R148, R166 ;  /* 0x000000a69414723e */ /* 0x000fc400000010ff */
[----:B------:R-:W-:Y:S02]  /*8370*/  F2FP.BF16.PACK_AB R21, R24, R47 ;  /* 0x0000002f1815723e */ /* 0x000fe400000010ff */
[----:B------:R-:W-:Y:S02]  /*8380*/  F2FP.BF16.PACK_AB R22, R139, R147 ;  /* 0x000000938b16723e */ /* 0x000fe400000010ff */
[----:B------:R-:W-:-:S07]  /*8390*/  F2FP.BF16.PACK_AB R23, R26, R25 ;  /* 0x000000191a17723e */ /* 0x000fce00000010ff */
        /* <DEDUP_REMOVED lines=13> */
[----:B------:R-:W-:-:S04]  /*8470*/  IMAD.WIDE.U32 R6, R147, c[0x0][0x1a0], RZ ;  /* 0x0000680093067a25 */ /* 0x000fc800078e00ff */
[----:B------:R-:W-:Y:S01]  /*8480*/  IMAD R4, R4, c[0x0][0x1a0], RZ ;  /* 0x0000680004047a24 */ /* 0x000fe200078e02ff */
[----:B------:R-:W-:Y:S01]  /*8490*/  BAR.SYNC.DEFER_BLOCKING 0x0 ;  /* 0x0000000000007b1d */ /* 0x000fe20000010000 */
[----:B------:R-:W-:Y:S01]  /*84a0*/  LEA R5, P0, R6, R154, 0x6 ;  /* 0x0000009a06057211 */ /* 0x000fe200078030ff */
[C---:B------:R-:W-:Y:S02]  /*84b0*/  IMAD R165, R147.reuse, 0x40, R165 ;  /* 0x0000004093a57824 */ /* 0x040fe400078e02a5 */
[----:B------:R-:W-:Y:S01]  /*84c0*/  IMAD R4, R147, c[0x0][0x1a4], R4 ;  /* 0x0000690093047a24 */ /* 0x000fe200078e0204 */
[----:B------:R-:W-:Y:S02]  /*84d0*/  LEA R8, P1, R5, c[0x0][0x170], 0x1 ;  /* 0x00005c0005087a11 */ /* 0x000fe400078208ff */
[----:B------:R-:W-:Y:S01]  /*84e0*/  ISETP.GE.AND P3, PT, R165, R164, PT ;  /* 0x000000a4a500720c */ /* 0x000fe20003f66270 */
        /* <DEDUP_REMOVED lines=16> */
[----:B------:R-:W-:Y:S04]  /*85f0*/  LDSM.16.M88.4 R64, [R198] ;  /* 0x00000000c640783b */ /* 0x000fe80000000200 */
[----:B------:R-:W-:Y:S04]  /*8600*/  LDSM.16.M88.4 R60, [R198+0x2000] ;  /* 0x00200000c63c783b */ /* 0x000fe80000000200 */
[----:B------:R-:W-:Y:S04]  /*8610*/  LDSM.16.M88.4 R56, [R196] ;  /* 0x00000000c438783b */ /* 0x000fe80000000200 */
[----:B------:R-:W-:Y:S04]  /*8620*/  LDSM.16.M88.4 R36, [R191+0x4000] ;  /* 0x00400000bf24783b */ /* 0x000fe80000000200 */
[----:B------:R-:W-:Y:S04]  /*8630*/  LDSM.16.M88.4 R52, [R196+0x2000] ;  /* 0x00200000c434783b */ /* 0x000fe80000000200 */
[----:B------:R-:W-:Y:S04]  /*8640*/  LDSM.16.M88.4 R24, [R194] ;  /* 0x00000000c218783b */ /* 0x000fe80000000200 */
[----:B-1----:R-:W1:Y:S04]  /*8650*/  LDSM.16.M88.4 R8, [R197+0x4000] ;  /* 0x00400000c508783b */ /* 0x002e680000000200 */
[----:B------:R-:W3:Y:S04]  /*8660*/  LDSM.16.M88.4 R32, [R195] ;  /* 0x00000000c320783b */ /* 0x000ee80000000200 */
[----:B------:R-:W4:Y:S04]  /*8670*/  LDSM.16.M88.4 R28, [R195+0x2000] ;  /* 0x00200000c31c783b */ /* 0x000f280000000200 */
[----:B------:R-:W5:Y:S04]  /*8680*/  LDSM.16.M88.4 R136, [R197+0x4800] ;  /* 0x00480000c588783b */ /* 0x000f680000000200 */
[----:B------:R-:W-:Y:S04]  /*8690*/  LDSM.16.M88.4 R140, [R184] ;  /* 0x00000000b88c783b */ /* 0x000fe80000000200 */
[----:B------:R-:W3:Y:S04]  /*86a0*/  LDSM.16.M88.4 R20, [R193] ;  /* 0x00000000c114783b */ /* 0x000ee80000000200 */
[----:B------:R-:W3:Y:S04]  /*86b0*/  LDSM.16.M88.4 R16, [R193+0x2000] ;  /* 0x00200000c110783b */ /* 0x000ee80000000200 */
[----:B------:R-:W3:Y:S04]  /*86c0*/  LDSM.16.M88.4 R48, [R191+0x4800] ;  /* 0x00480000bf30783b */ /* 0x000ee80000000200 */
[----:B------:R-:W0:Y:S01]  /*86d0*/  LDGDEPBAR ;  /* 0x00000000000079af */ /* 0x000e220000000000 */
[-C--:B-1----:R-:W-:Y:S08]  /*86e0*/  HMMA.16816.F32.BF16 R132, R64, R8.reuse, RZ ;  /* 0x000000084084723c */ /* 0x082ff000000418ff */
[C---:B--2---:R-:W-:Y:S08]  /*86f0*/  HMMA.16816.F32.BF16 R4, R60.reuse, R8, RZ ;  /* 0x000000083c04723c */ /* 0x044ff000000418ff */
[----:B------:R-:W-:Y:S08]  /*8700*/  HMMA.16816.F32.BF16 R12, R60, R10, RZ ;  /* 0x0000000a3c0c723c */ /* 0x000ff000000418ff */
[----:B------:R-:W-:Y:S08]  /*8710*/  HMMA.16816.F32.BF16 R132, R56, R36, R132 ;  /* 0x000000243884723c */ /* 0x000ff00000041884 */
[----:B------:R-:W-:Y:S08]  /*8720*/  HMMA.16816.F32.BF16 R8, R64, R10, RZ ;  /* 0x0000000a4008723c */ /* 0x000ff000000418ff */
[----:B------:R-:W-:Y:S08]  /*8730*/  HMMA.16816.F32.BF16 R4, R52, R36, R4 ;  /* 0x000000243404723c */ /* 0x000ff00000041804 */
[----:B---3--:R-:W-:Y:S08]  /*8740*/  HMMA.16816.F32.BF16 R132, R32, R24, R132 ;  /* 0x000000182084723c */ /* 0x008ff00000041884 */
[-C--:B------:R-:W-:Y:S08]  /*8750*/  HMMA.16816.F32.BF16 R12, R52, R38.reuse, R12 ;  /* 0x00000026340c723c */ /* 0x080ff0000004180c */
[----:B------:R-:W-:Y:S08]  /*8760*/  HMMA.16816.F32.BF16 R8, R56, R38, R8 ;  /* 0x000000263808723c */ /* 0x000ff00000041808 */
[----:B----4-:R-:W-:Y:S08]  /*8770*/  HMMA.16816.F32.BF16 R4, R28, R24, R4 ;  /* 0x000000181c04723c */ /* 0x010ff00000041804 */
[----:B-----5:R-:W-:Y:S08]  /*8780*/  HMMA.16816.F32.BF16 R44, R64, R136, RZ ;  /* 0x00000088402c723c */ /* 0x020ff000000418ff */
[----:B------:R-:W-:Y:S08]  /*8790*/  HMMA.16816.F32.BF16 R132, R20, R140, R132 ;  /* 0x0000008c1484723c */ /* 0x000ff00000041884 */
[----:B------:R-:W-:Y:S08]  /*87a0*/  HMMA.16816.F32.BF16 R40, R60, R136, RZ ;  /* 0x000000883c28723c */ /* 0x000ff000000418ff */
[-C--:B------:R-:W-:Y:S08]  /*87b0*/  HMMA.16816.F32.BF16 R36, R64, R138.reuse, RZ ;  /* 0x0000008a4024723c */ /* 0x080ff000000418ff */
[----:B------:R-:W-:Y:S01]  /*87c0*/  HMMA.16816.F32.BF16 R136, R60, R138, RZ ;  /* 0x0000008a3c88723c */ /* 0x000fe200000418ff */
[----:B------:R-:W-:-:S02]  /*87d0*/  FMUL.FTZ R134, R134, c[0x0][0x2ec] ;  /* 0x0000bb0086867a20 */ /* 0x000fc40000410000 */
[----:B------:R-:W-:Y:S02]  /*87e0*/  FMUL.FTZ R135, R135, c[0x0][0x2ec] ;  /* 0x0000bb0087877a20 */ /* 0x000fe40000410000 */
[----:B------:R-:W-:Y:S01]  /*87f0*/  FMUL.FTZ R2, R132, c[0x0][0x2ec] ;  /* 0x0000bb0084027a20 */ /* 0x000fe20000410000 */
[----:B------:R-:W-:Y:S01]  /*8800*/  MUFU.TANH R148, R134 ;  /* 0x0000008600947308 */ /* 0x000fe20000002400 */
[----:B------:R-:W-:Y:S01]  /*8810*/  FMUL.FTZ R3, R133, c[0x0][0x2ec] ;  /* 0x0000bb0085037a20 */ /* 0x000fe20000410000 */
[-C--:B------:R-:W-:Y:S06]  /*8820*/  HMMA.16816.F32.BF16 R12, R28, R26.reuse, R12 ;  /* 0x0000001a1c0c723c */ /* 0x080fec000004180c */
[----:B------:R1:W-:Y:S02]  /*8830*/  MUFU.TANH R149, R135 ;  /* 0x0000008700957308 */ /* 0x0003e40000002400 */
[----:B------:R-:W-:Y:S01]  /*8840*/  HMMA.16816.F32.BF16 R8, R32, R26, R8 ;  /* 0x0000001a2008723c */ /* 0x000fe20000041808 */
[----:B------:R-:W2:Y:S05]  /*8850*/  LDSM.16.M88.4 R24, [R187] ;  /* 0x00000000bb18783b */ /* 0x000eaa0000000200 */
[----:B------:R-:W3:Y:S02]  /*8860*/  MUFU.TANH R2, R2 ;  /* 0x0000000200027308 */ /* 0x000ee40000002400 */
[----:B------:R-:W-:Y:S01]  /*8870*/  HMMA.16816.F32.BF16 R4, R16, R140, R4 ;  /* 0x0000008c1004723c */ /* 0x000fe20000041804 */
[----:B-1----:R-:W1:Y:S05]  /*8880*/  LDSM.16.M88.4 R132, [R184+0x800] ;  /* 0x00080000b884783b */ /* 0x002e6a0000000200 */
[----:B------:R-:W-:Y:S02]  /*8890*/  MUFU.TANH R3, R3 ;  /* 0x0000000300037308 */ /* 0x000fe40000002400 */
[----:B------:R-:W-:Y:S01]  /*88a0*/  HMMA.16816.F32.BF16 R44, R56, R48, R44 ;  /* 0x00000030382c723c */ /* 0x000fe2000004182c */
[----:B---3--:R-:W-:-:S07]  /*88b0*/  FSEL R2, R2, -INF , !P3 ;  /* 0xff80000002027808 */ /* 0x008fce0005800000 */
[----:B------:R-:W-:Y:S08]  /*88c0*/  HMMA.16816.F32.BF16 R40, R52, R48, R40 ;  /* 0x000000303428723c */ /* 0x000ff00000041828 */
[----:B------:R-:W-:Y:S01]  /*88d0*/  HMMA.16816.F32.BF16 R36, R56, R50, R36 ;  /* 0x000000323824723c */ /* 0x000fe20000041824 */
[----:B------:R-:W-:Y:S02]  /*88e0*/  FMUL.FTZ R4, R4, c[0x0][0x2ec] ;  /* 0x0000bb0004047a20 */ /* 0x000fe40000410000 */
[----:B------:R-:W-:-:S02]  /*88f0*/  FMUL.FTZ R5, R5, c[0x0][0x2ec] ;  /* 0x0000bb0005057a20 */ /* 0x000fc40000410000 */
[----:B------:R-:W-:Y:S01]  /*8900*/  FMUL.FTZ R6, R6, c[0x0][0x2ec] ;  /* 0x0000bb0006067a20 */ /* 0x000fe20000410000 */
[----:B------:R-:W-:Y:S01]  /*8910*/  MUFU.TANH R150, R4 ;  /* 0x0000000400967308 */ /* 0x000fe20000002400 */
[----:B------:R-:W-:Y:S01]  /*8920*/  FMUL.FTZ R173, R7, c[0x0][0x2ec] ;  /* 0x0000bb0007ad7a20 */ /* 0x000fe20000410000 */
[----:B------:R-:W-:Y:S01]  /*8930*/  HMMA.16816.F32.BF16 R136, R52, R50, R136 ;  /* 0x000000323488723c */ /* 0x000fe20000041888 */
[----:B------:R-:W3:Y:S05]  /*8940*/  LDSM.16.M88.4 R48, [R197+0x5000] ;  /* 0x00500000c530783b */ /* 0x000eea0000000200 */
[----:B------:R-:W-:Y:S02]  /*8950*/  MUFU.TANH R151, R5 ;  /* 0x0000000500977308 */ /* 0x000fe40000002400 */
[-C--:B------:R-:W-:Y:S06]  /*8960*/  HMMA.16816.F32.BF16 R8, R20, R142.reuse, R8 ;  /* 0x0000008e1408723c */ /* 0x080fec0000041808 */
[----:B------:R4:W-:Y:S02]  /*8970*/  MUFU.TANH R166, R6 ;  /* 0x0000000600a67308 */ /* 0x0009e40000002400 */
[----:B------:R-:W-:Y:S01]  /*8980*/  HMMA.16816.F32.BF16 R12, R16, R142, R12 ;  /* 0x0000008e100c723c */ /* 0x000fe2000004180c */
[----:B------:R-:W-:Y:S05]  /*8990*/  LDSM.16.M88.4 R140, [R197+0x5800] ;  /* 0x00580000c58c783b */ /* 0x000fea0000000200 */
[----:B------:R-:W-:Y:S02]  /*89a0*/  MUFU.TANH R173, R173 ;  /* 0x000000ad00ad7308 */ /* 0x000fe40000002400 */
[C---:B--2---:R-:W-:Y:S01]  /*89b0*/  HMMA.16816.F32.BF16 R44, R32.reuse, R24, R44 ;  /* 0x00000018202c723c */ /* 0x044fe2000004182c */
[----:B----4-:R-:W2:Y:S07]  /*89c0*/  LDSM.16.M88.4 R4, [R191+0x5000] ;  /* 0x00500000bf04783b */ /* 0x010eae0000000200 */
[----:B------:R-:W-:Y:S01]  /*89d0*/  FMUL.FTZ R8, R8, c[0x0][0x2ec] ;  /* 0x0000bb0008087a20 */ /* 0x000fe20000410000 */
[----:B------:R-:W-:Y:S01]  /*89e0*/  HMMA.16816.F32.BF16 R36, R32, R26, R36 ;  /* 0x0000001a2024723c */ /* 0x000fe20000041824 */
[----:B------:R-:W-:-:S02]  /*89f0*/  FMUL.FTZ R9, R9, c[0x0][0x2ec] ;  /* 0x0000bb0009097a20 */ /* 0x000fc40000410000 */
[----:B------:R-:W-:Y:S01]  /*8a00*/  FMUL.FTZ R10, R10, c[0x0][0x2ec] ;  /* 0x0000bb000a0a7a20 */ /* 0x000fe20000410000 */
[----:B------:R-:W-:Y:S01]  /*8a10*/  MUFU.TANH R167, R8 ;  /* 0x0000000800a77308 */ /* 0x000fe20000002400 */
[----:B------:R-:W-:Y:S02]  /*8a20*/  FMUL.FTZ R11, R11, c[0x0][0x2ec] ;  /* 0x0000bb000b0b7a20 */ /* 0x000fe40000410000 */
[----:B------:R-:W-:Y:S01]  /*8a30*/  FMUL.FTZ R12, R12, c[0x0][0x2ec] ;  /* 0x0000bb000c0c7a20 */ /* 0x000fe20000410000 */
[----:B------:R-:W-:Y:S01]  /*8a40*/  HMMA.16816.F32.BF16 R40, R28, R24, R40 ;  /* 0x000000181c28723c */ /* 0x000fe20000041828 */
[----:B------:R-:W-:Y:S02]  /*8a50*/  FMUL.FTZ R13, R13, c[0x0][0x2ec] ;  /* 0x0000bb000d0d7a20 */ /* 0x000fe40000410000 */
[----:B------:R-:W-:Y:S01]  /*8a60*/  FMUL.FTZ R14, R14, c[0x0][0x2ec] ;  /* 0x0000bb000e0e7a20 */ /* 0x000fe20000410000 */
[----:B------:R-:W4:Y:S01]  /*8a70*/  MUFU.TANH R168, R9 ;  /* 0x0000000900a87308 */ /* 0x000f220000002400 */
[----:B------:R-:W-:-:S03]  /*8a80*/  FMUL.FTZ R15, R15, c[0x0][0x2ec] ;  /* 0x0000bb000f0f7a20 */ /* 0x000fc60000410000 */
[----:B-1----:R-:W-:Y:S04]  /*8a90*/  HMMA.16816.F32.BF16 R44, R20, R132, R44 ;  /* 0x00000084142c723c */ /* 0x002fe8000004182c */
[----:B------:R-:W-:Y:S04]  /*8aa0*/  MUFU.TANH R169, R10 ;  /* 0x0000000a00a97308 */ /* 0x000fe80000002400 */
[----:B------:R-:W-:Y:S04]  /*8ab0*/  HMMA.16816.F32.BF16 R136, R28, R26, R136 ;  /* 0x0000001a1c88723c */ /* 0x000fe80000041888 */
[----:B------:R1:W5:Y:S04]  /*8ac0*/  MUFU.TANH R170, R11 ;  /* 0x0000000b00aa7308 */ /* 0x0003680000002400 */
[----:B---3--:R-:W-:Y:S04]  /*8ad0*/  HMMA.16816.F32.BF16 R24, R64, R50, RZ ;  /* 0x000000324018723c */ /* 0x008fe800000418ff */
[----:B------:R-:W3:Y:S04]  /*8ae0*/  MUFU.TANH R171, R12 ;  /* 0x0000000c00ab7308 */ /* 0x000ee80000002400 */
[----:B------:R-:W-:Y:S01]  /*8af0*/  HMMA.16816.F32.BF16 R36, R20, R134, R36 ;  /* 0x000000861424723c */ /* 0x000fe20000041824 */
[----:B------:R-:W-:-:S02]  /*8b00*/  FMUL.FTZ R44, R44, c[0x0][0x2ec] ;  /* 0x0000bb002c2c7a20 */ /* 0x000fc40000410000 */
[----:B------:R-:W-:Y:S01]  /*8b10*/  FMUL.FTZ R45, R45, c[0x0][0x2ec] ;  /* 0x0000bb002d2d7a20 */ /* 0x000fe20000410000 */
[----:B------:R-:W2:Y:S01]  /*8b20*/  MUFU.TANH R172, R13 ;  /* 0x0000000d00ac7308 */ /* 0x000ea20000002400 */
[----:B------:R-:W-:Y:S02]  /*8b30*/  FMUL.FTZ R46, R46, c[0x0][0x2ec] ;  /* 0x0000bb002e2e7a20 */ /* 0x000fe40000410000 */
[----:B------:R-:W-:Y:S01]  /*8b40*/  FMUL.FTZ R181, R47, c[0x0][0x2ec] ;  /* 0x0000bb002fb57a20 */ /* 0x000fe20000410000 */
[----:B-1----:R-:W-:Y:S04]  /*8b50*/  HMMA.16816.F32.BF16 R8, R64, R48, RZ ;  /* 0x000000304008723c */ /* 0x002fe800000418ff */
[----:B------:R-:W-:Y:S04]  /*8b60*/  MUFU.TANH R174, R14 ;  /* 0x0000000e00ae7308 */ /* 0x000fe80000002400 */
[C---:B------:R-:W-:Y:S04]  /*8b70*/  HMMA.16816.F32.BF16 R40, R16.reuse, R132, R40 ;  /* 0x000000841028723c */ /* 0x040fe80000041828 */
[----:B------:R1:W-:Y:S04]  /*8b80*/  MUFU.TANH R175, R15 ;  /* 0x0000000f00af7308 */ /* 0x0003e80000002400 */
[----:B------:R-:W-:Y:S01]  /*8b90*/  HMMA.16816.F32.BF16 R136, R16, R134, R136 ;  /* 0x000000861088723c */ /* 0x000fe20000041888 */
[----:B------:R-:W-:-:S02]  /*8ba0*/  FMUL.FTZ R36, R36, c[0x0][0x2ec] ;  /* 0x0000bb0024247a20 */ /* 0x000fc40000410000 */
[----:B------:R-:W-:Y:S01]  /*8bb0*/  FMUL.FTZ R37, R37, c[0x0][0x2ec] ;  /* 0x0000bb0025257a20 */ /* 0x000fe20000410000 */
[----:B------:R-:W3:Y:S01]  /*8bc0*/  MUFU.TANH R178, R44 ;  /* 0x0000002c00b27308 */ /* 0x000ee20000002400 */
[----:B------:R-:W-:Y:S02]  /*8bd0*/  FMUL.FTZ R38, R38, c[0x0][0x2ec] ;  /* 0x0000bb0026267a20 */ /* 0x000fe40000410000 */
[----:B------:R-:W-:Y:S01]  /*8be0*/  FMUL.FTZ R39, R39, c[0x0][0x2ec] ;  /* 0x0000bb0027277a20 */ /* 0x000fe20000410000 */
[----:B--2---:R-:W-:Y:S01]  /*8bf0*/  HMMA.16816.F32.BF16 R8, R56, R4, R8 ;  /* 0x000000043808723c */ /* 0x004fe20000041808 */
[----:B-1----:R-:W1:Y:S03]  /*8c00*/  LDSM.16.M88.4 R12, [R186] ;  /* 0x00000000ba0c783b */ /* 0x002e660000000200 */
[----:B------:R-:W-:Y:S04]  /*8c10*/  MUFU.TANH R179, R45 ;  /* 0x0000002d00b37308 */ /* 0x000fe80000002400 */
[----:B------:R-:W-:Y:S01]  /*8c20*/  HMMA.16816.F32.BF16 R132, R60, R48, RZ ;  /* 0x000000303c84723c */ /* 0x000fe200000418ff */
[----:B------:R-:W-:-:S02]  /*8c30*/  FMUL.FTZ R40, R40, c[0x0][0x2ec] ;  /* 0x0000bb0028287a20 */ /* 0x000fc40000410000 */
[----:B------:R-:W-:Y:S01]  /*8c40*/  FMUL.FTZ R41, R41, c[0x0][0x2ec] ;  /* 0x0000bb0029297a20 */ /* 0x000fe20000410000 */
[----:B------:R2:W-:Y:S01]  /*8c50*/  MUFU.TANH R180, R46 ;  /* 0x0000002e00b47308 */ /* 0x0005e20000002400 */
[----:B------:R-:W-:-:S03]  /*8c60*/  FMUL.FTZ R42, R42, c[0x0][0x2ec] ;  /* 0x0000bb002a2a7a20 */ /* 0x000fc60000410000 */
[----:B------:R-:W-:Y:S01]  /*8c70*/  HMMA.16816.F32.BF16 R48, R60, R50, RZ ;  /* 0x000000323c30723c */ /* 0x000fe200000418ff */
[----:B------:R-:W-:Y:S02]  /*8c80*/  FMUL.FTZ R43, R43, c[0x0][0x2ec] ;  /* 0x0000bb002b2b7a20 */ /* 0x000fe40000410000 */
[----:B------:R-:W-:Y:S01]  /*8c90*/  FMUL.FTZ R136, R136, c[0x0][0x2ec] ;  /* 0x0000bb0088887a20 */ /* 0x000fe20000410000 */
[----:B------:R-:W1:Y:S01]  /*8ca0*/  MUFU.TANH R177, R36 ;  /* 0x0000002400b17308 */ /* 0x000e620000002400 */
[----:B------:R-:W-:-:S03]  /*8cb0*/  FMUL.FTZ R137, R137, c[0x0][0x2ec] ;  /* 0x0000bb0089897a20 */ /* 0x000fc60000410000 */
[----:B------:R-:W-:Y:S01]  /*8cc0*/  HMMA.16816.F32.BF16 R24, R56, R6, R24 ;  /* 0x000000063818723c */ /* 0x000fe20000041818 */
[----:B------:R-:W-:Y:S02]  /*8cd0*/  FMUL.FTZ R138, R138, c[0x0][0x2ec] ;  /* 0x0000bb008a8a7a20 */ /* 0x000fe40000410000 */
[----:B------:R-:W-:Y:S01]  /*8ce0*/  FMUL.FTZ R139, R139, c[0x0][0x2ec] ;  /* 0x0000bb008b8b7a20 */ /* 0x000fe20000410000 */
[----:B--2---:R-:W2:Y:S01]  /*8cf0*/  LDSM.16.M88.4 R44, [R184+0x1000] ;  /* 0x00100000b82c783b */ /* 0x004ea20000000200 */
[----:B------:R-:W-:Y:S03]  /*8d00*/  MUFU.TANH R176, R37 ;  /* 0x0000002500b07308 */ /* 0x000fe60000002400 */
[C---:B------:R-:W-:Y:S05]  /*8d10*/  HMMA.16816.F32.BF16 R132, R52.reuse, R4, R132 ;  /* 0x000000043484723c */ /* 0x040fea0000041884 */
[----:B------:R-:W-:Y:S03]  /*8d20*/  MUFU.TANH R182, R38 ;  /* 0x0000002600b67308 */ /* 0x000fe60000002400 */
[----:B------:R-:W-:Y:S05]  /*8d30*/  HMMA.16816.F32.BF16 R48, R52, R6, R48 ;  /* 0x000000063430723c */ /* 0x000fea0000041830 */
[----:B------:R3:W-:Y:S03]  /*8d40*/  MUFU.TANH R183, R39 ;  /* 0x0000002700b77308 */ /* 0x0007e60000002400 */
[C---:B-1----:R-:W-:Y:S05]  /*8d50*/  HMMA.16816.F32.BF16 R8, R32.reuse, R12, R8 ;  /* 0x0000000c2008723c */ /* 0x042fea0000041808 */
[----:B------:R-:W-:Y:S03]  /*8d60*/  MUFU.TANH R222, R40 ;  /* 0x0000002800de7308 */ /* 0x000fe60000002400 */
[----:B------:R-:W-:Y:S01]  /*8d70*/  HMMA.16816.F32.BF16 R24, R32, R14, R24 ;  /* 0x0000000e2018723c */ /* 0x000fe20000041818 */
[----:B---3--:R-:W1:Y:S04]  /*8d80*/  LDSM.16.M88.4 R36, [R191+0x5800] ;  /* 0x00580000bf24783b */ /* 0x008e680000000200 */
[----:B------:R-:W-:Y:S03]  /*8d90*/  MUFU.TANH R223, R41 ;  /* 0x0000002900df7308 */ /* 0x000fe60000002400 */
[----:B------:R-:W-:Y:S05]  /*8da0*/  HMMA.16816.F32.BF16 R132, R28, R12, R132 ;  /* 0x0000000c1c84723c */ /* 0x000fea0000041884 */
[----:B------:R-:W-:Y:S03]  /*8db0*/  MUFU.TANH R225, R42 ;  /* 0x0000002a00e17308 */ /* 0x000fe60000002400 */
[----:B--2---:R-:W-:Y:S05]  /*8dc0*/  HMMA.16816.F32.BF16 R8, R20, R44, R8 ;  /* 0x0000002c1408723c */ /* 0x004fea0000041808 */
[----:B------:R2:W3:Y:S03]  /*8dd0*/  MUFU.TANH R224, R43 ;  /* 0x0000002b00e07308 */ /* 0x0004e60000002400 */
[----:B------:R-:W-:Y:S05]  /*8de0*/  HMMA.16816.F32.BF16 R4, R60, R140, RZ ;  /* 0x0000008c3c04723c */ /* 0x000fea00000418ff */
[----:B------:R-:W1:Y:S03]  /*8df0*/  MUFU.TANH R181, R181 ;  /* 0x000000b500b57308 */ /* 0x000e660000002400 */
[----:B------:R-:W-:Y:S01]  /*8e00*/  HMMA.16816.F32.BF16 R48, R28, R14, R48 ;  /* 0x0000000e1c30723c */ /* 0x000fe20000041830 */
[----:B------:R-:W3:Y:S04]  /*8e10*/  LDSM.16.M88.4 R12, [R185] ;  /* 0x00000000b90c783b */ /* 0x000ee80000000200 */
[----:B------:R-:W-:Y:S03]  /*8e20*/  MUFU.TANH R136, R136 ;  /* 0x0000008800887308 */ /* 0x000fe60000002400 */
[----:B--2---:R-:W-:Y:S01]  /*8e30*/  HMMA.16816.F32.BF16 R40, R64, R140, RZ ;  /* 0x0000008c4028723c */ /* 0x004fe200000418ff */
[----:B------:R-:W-:-:S02]  /*8e40*/  FMUL.FTZ R8, R8, c[0x0][0x2ec] ;  /* 0x0000bb0008087a20 */ /* 0x000fc40000410000 */
[----:B------:R-:W-:Y:S02]  /*8e50*/  FMUL.FTZ R9, R9, c[0x0][0x2ec] ;  /* 0x0000bb0009097a20 */ /* 0x000fe40000410000 */
[----:B------:R-:W-:Y:S02]  /*8e60*/  FMUL.FTZ R10, R10, c[0x0][0x2ec] ;  /* 0x0000bb000a0a7a20 */ /* 0x000fe40000410000 */
[----:B------:R-:W-:Y:S01]  /*8e70*/  FMUL.FTZ R11, R11, c[0x0][0x2ec] ;  /* 0x0000bb000b0b7a20 */ /* 0x000fe20000410000 */
[----:B------:R-:W-:Y:S01]  /*8e80*/  HMMA.16816.F32.BF16 R64, R64, R142, RZ ;  /* 0x0000008e4040723c */ /* 0x000fe200000418ff */
[----:B------:R-:W-:Y:S07]  /*8e90*/  MUFU.TANH R140, R8 ;  /* 0x00000008008c7308 */ /* 0x000fee0000002400 */
[----:B------:R-:W-:Y:S01]  /*8ea0*/  HMMA.16816.F32.BF16 R24, R20, R46, R24 ;  /* 0x0000002e1418723c */ /* 0x000fe20000041818 */
[----:B------:R-:W2:Y:S07]  /*8eb0*/  MUFU.TANH R232, R9 ;  /* 0x0000000900e87308 */ /* 0x000eae0000002400 */
[----:B------:R-:W-:Y:S01]  /*8ec0*/  HMMA.16816.F32.BF16 R60, R60, R142, RZ ;  /* 0x0000008e3c3c723c */ /* 0x000fe200000418ff */
[----:B------:R-:W-:Y:S07]  /*8ed0*/  MUFU.TANH R137, R137 ;  /* 0x0000008900897308 */ /* 0x000fee0000002400 */
[C---:B-1----:R-:W-:Y:S01]  /*8ee0*/  HMMA.16816.F32.BF16 R64, R56.reuse, R38, R64 ;  /* 0x000000263840723c */ /* 0x042fe20000041840 */
[----:B------:R-:W-:Y:S07]  /*8ef0*/  MUFU.TANH R226, R138 ;  /* 0x0000008a00e27308 */ /* 0x000fee0000002400 */
[----:B------:R-:W-:Y:S01]  /*8f00*/  HMMA.16816.F32.BF16 R40, R56, R36, R40 ;  /* 0x000000243828723c */ /* 0x000fe20000041828 */
[----:B------:R-:W-:Y:S01]  /*8f10*/  MUFU.TANH R56, R11 ;  /* 0x0000000b00387308 */ /* 0x000fe20000002400 */
[----:B------:R-:W-:-:S02]  /*8f20*/  FMUL.FTZ R24, R24, c[0x0][0x2ec] ;  /* 0x0000bb0018187a20 */ /* 0x000fc40000410000 */
[----:B------:R-:W-:Y:S02]  /*8f30*/  FMUL.FTZ R25, R25, c[0x0][0x2ec] ;  /* 0x0000bb0019197a20 */ /* 0x000fe40000410000 */
[----:B------:R-:W-:Y:S02]  /*8f40*/  FMUL.FTZ R26, R26, c[0x0][0x2ec] ;  /* 0x0000bb001a1a7a20 */ /* 0x000fe40000410000 */
[----:B------:R-:W-:Y:S01]  /*8f50*/  HMMA.16816.F32.BF16 R132, R16, R44, R132 ;  /* 0x0000002c1084723c */ /* 0x000fe20000041884 */
[----:B------:R1:W-:Y:S01]  /*8f60*/  MUFU.TANH R45, R10 ;  /* 0x0000000a002d7308 */ /* 0x0003e20000002400 */
[----:B------:R-:W-:-:S06]  /*8f70*/  FMUL.FTZ R27, R27, c[0x0][0x2ec] ;  /* 0x0000bb001b1b7a20 */ /* 0x000fcc0000410000 */
[C---:B------:R-:W-:Y:S01]  /*8f80*/  HMMA.16816.F32.BF16 R4, R52.reuse, R36, R4 ;  /* 0x000000243404723c */ /* 0x040fe20000041804 */
[----:B------:R2:W-:Y:S07]  /*8f90*/  MUFU.TANH R233, R24 ;  /* 0x0000001800e97308 */ /* 0x0005ee0000002400 */
[----:B------:R-:W-:Y:S01]  /*8fa0*/  HMMA.16816.F32.BF16 R60, R52, R38, R60 ;  /* 0x00000026343c723c */ /* 0x000fe2000004183c */
[----:B-1----:R-:W1:Y:S01]  /*8fb0*/  LDSM.16.M88.4 R8, [R184+0x1800] ;  /* 0x00180000b808783b */ /* 0x002e620000000200 */
[----:B------:R4:W1:Y:S01]  /*8fc0*/  MUFU.TANH R44, R25 ;  /* 0x00000019002c7308 */ /* 0x0008620000002400 */
[----:B------:R-:W-:-:S05]  /*8fd0*/  DEPBAR.LE SB0, 0x0 ;  /* 0x000080000000791a */ /* 0x000fca0000000000 */
[----:B------:R-:W-:Y:S01]  /*8fe0*/  HMMA.16816.F32.BF16 R48, R16, R46, R48 ;  /* 0x0000002e1030723c */ /* 0x000fe20000041830 */
[----:B--2---:R-:W-:Y:S01]  /*8ff0*/  IADD3 R24, R165, 0x1, RZ ;  /* 0x00000001a5187810 */ /* 0x004fe20007ffe0ff */
[----:B------:R2:W1:Y:S01]  /*9000*/  MUFU.TANH R36, R26 ;  /* 0x0000001a00247308 */ /* 0x0004620000002400 */
[----:B------:R-:W-:Y:S02]  /*9010*/  FMUL.FTZ R134, R134, c[0x0][0x2ec] ;  /* 0x0000bb0086867a20 */ /* 0x000fe40000410000 */
[----:B------:R-:W-:Y:S01]  /*9020*/  ISETP.GE.AND P1, PT, R24, R164, PT ;  /* 0x000000a41800720c */ /* 0x000fe20003f26270 */
[----:B------:R-:W-:Y:S01]  /*9030*/  FMUL.FTZ R53, R132, c[0x0][0x2ec] ;  /* 0x0000bb0084357a20 */ /* 0x000fe20000410000 */
[C---:B------:R-:W-:Y:S01]  /*9040*/  ISETP.GE.AND P2, PT, R24.reuse, R163, PT ;  /* 0x000000a31800720c */ /* 0x040fe20003f46270 */
[----:B---3--:R-:W-:Y:S01]  /*9050*/  HMMA.16816.F32.BF16 R64, R32, R14, R64 ;  /* 0x0000000e2040723c */ /* 0x008fe20000041840 */
[C---:B------:R-:W-:Y:S01]  /*9060*/  ISETP.GE.AND P6, PT, R24.reuse, R162, PT ;  /* 0x000000a21800720c */ /* 0x040fe20003fc6270 */
[----:B------:R-:W-:Y:S01]  /*9070*/  MUFU.TANH R46, R27 ;  /* 0x0000001b002e7308 */ /* 0x000fe20000002400 */
[----:B------:R-:W-:Y:S01]  /*9080*/  ISETP.GE.AND P4, PT, R24, R161, PT ;  /* 0x000000a11800720c */ /* 0x000fe20003f86270 */
[----:B------:R-:W-:Y:S01]  /*9090*/  FMUL.FTZ R54, R133, c[0x0][0x2ec] ;  /* 0x0000bb0085367a20 */ /* 0x000fe20000410000 */
[----:B------:R-:W-:-:S02]  /*90a0*/  IADD3 R24, R165, 0x9, RZ ;  /* 0x00000009a5187810 */ /* 0x000fc40007ffe0ff */
[----:B----4-:R-:W-:Y:S01]  /*90b0*/  IADD3 R25, R165, 0x8, RZ ;  /* 0x00000008a5197810 */ /* 0x010fe20007ffe0ff */
[-C--:B------:R-:W-:Y:S01]  /*90c0*/  HMMA.16816.F32.BF16 R40, R32, R12.reuse, R40 ;  /* 0x0000000c2028723c */ /* 0x080fe20000041828 */
[----:B------:R-:W-:Y:S01]  /*90d0*/  ISETP.GE.AND P0, PT, R24, R164, PT ;  /* 0x000000a41800720c */ /* 0x000fe20003f06270 */
[----:B------:R-:W-:Y:S01]  /*90e0*/  MUFU.TANH R53, R53 ;  /* 0x0000003500357308 */ /* 0x000fe20000002400 */
[-C--:B------:R-:W-:Y:S02]  /*90f0*/  ISETP.GE.AND P3, PT, R25, R163.reuse, PT ;  /* 0x000000a31900720c */ /* 0x080fe40003f66270 */
[----:B------:R-:W-:Y:S02]  /*9100*/  FSEL R38, R168, -INF , !P0 ;  /* 0xff800000a8267808 */ /* 0x000fe40004000000 */
[-C--:B------:R-:W-:Y:S01]  /*9110*/  ISETP.GE.AND P0, PT, R165, R163.reuse, PT ;  /* 0x000000a3a500720c */ /* 0x080fe20003f06270 */
[C---:B------:R-:W-:Y:S01]  /*9120*/  HMMA.16816.F32.BF16 R4, R28.reuse, R12, R4 ;  /* 0x0000000c1c04723c */ /* 0x040fe20000041804 */
[----:B------:R-:W-:Y:S01]  /*9130*/  FMUL.FTZ R32, R48, c[0x0][0x2ec] ;  /* 0x0000bb0030207a20 */ /* 0x000fe20000410000 */
[----:B------:R-:W-:Y:S01]  /*9140*/  FSEL R39, R3, -INF , !P1 ;  /* 0xff80000003277808 */ /* 0x000fe20004800000 */
[----:B------:R-:W-:Y:S01]  /*9150*/  FMUL.FTZ R33, R49, c[0x0][0x2ec] ;  /* 0x0000bb0031217a20 */ /* 0x000fe20000410000 */
[----:B------:R-:W-:Y:S01]  /*9160*/  FSEL R37, R148, -INF , !P0 ;  /* 0xff80000094257808 */ /* 0x000fe20004000000 */
[----:B------:R-:W-:Y:S01]  /*9170*/  FMUL.FTZ R50, R50, c[0x0][0x2ec] ;  /* 0x0000bb0032327a20 */ /* 0x000fe20000410000 */
[----:B------:R-:W-:Y:S01]  /*9180*/  ISETP.GE.AND P0, PT, R24, R163, PT ;  /* 0x000000a31800720c */ /* 0x000fe20003f06270 */
[----:B------:R-:W3:Y:S01]  /*9190*/  MUFU.TANH R168, R134 ;  /* 0x0000008600a87308 */ /* 0x000ee20000002400 */
[----:B------:R-:W-:Y:S01]  /*91a0*/  HMMA.16816.F32.BF16 R60, R28, R14, R60 ;  /* 0x0000000e1c3c723c */ /* 0x000fe2000004183c */
[----:B------:R-:W-:Y:S01]  /*91b0*/  FSEL R49, R149, -INF , !P2 ;  /* 0xff80000095317808 */ /* 0x000fe20005000000 */
[----:B------:R-:W-:Y:S01]  /*91c0*/  FMUL.FTZ R34, R135, c[0x0][0x2ec] ;  /* 0x0000bb0087227a20 */ /* 0x000fe20000410000 */
[----:B-----5:R-:W-:Y:S01]  /*91d0*/  FSEL R48, R170, -INF , !P0 ;  /* 0xff800000aa307808 */ /* 0x020fe20004000000 */
[----:B------:R-:W-:Y:S01]  /*91e0*/  FMUL.FTZ R51, R51, c[0x0][0x2ec] ;  /* 0x0000bb0033337a20 */ /* 0x000fe20000410000 */
[----:B------:R-:W-:-:S02]  /*91f0*/  ISETP.GE.AND P0, PT, R165, R162, PT ;  /* 0x000000a2a500720c */ /* 0x000fc40003f06270 */
[----:B------:R-:W-:Y:S01]  /*9200*/  FSEL R47, R169, -INF , !P3 ;  /* 0xff800000a92f7808 */ /* 0x000fe20005800000 */
[C---:B-1----:R-:W-:Y:S01]  /*9210*/  HMMA.16816.F32.BF16 R64, R20.reuse, R10, R64 ;  /* 0x0000000a1440723c */ /* 0x042fe20000041840 */
[-C--:B------:R-:W-:Y:S01]  /*9220*/  ISETP.GE.AND P1, PT, R25, R162.reuse, PT ;  /* 0x000000a21900720c */ /* 0x080fe20003f26270 */
[----:B------:R-:W1:Y:S01]  /*9230*/  MUFU.TANH R50, R50 ;  /* 0x0000003200327308 */ /* 0x000e620000002400 */
[C---:B------:R-:W-:Y:S02]  /*9240*/  ISETP.GE.AND P2, PT, R24.reuse, R162, PT ;  /* 0x000000a21800720c */ /* 0x040fe40003f46270 */
[----:B------:R-:W-:Y:S02]  /*9250*/  ISETP.GE.AND P3, PT, R24, R161, PT ;  /* 0x000000a11800720c */ /* 0x000fe40003f66270 */
[----:B------:R-:W-:Y:S01]  /*9260*/  IADD3 R24, R165, 0x10, RZ ;  /* 0x00000010a5187810 */ /* 0x000fe20007ffe0ff */
[----:B------:R-:W-:Y:S01]  /*9270*/  HMMA.16816.F32.BF16 R40, R20, R8, R40 ;  /* 0x000000081428723c */ /* 0x000fe20000041828 */
[----:B------:R-:W-:Y:S01]  /*9280*/  ISETP.GE.AND P5, PT, R25, R164, PT ;  /* 0x000000a41900720c */ /* 0x000fe20003fa6270 */
[----:B------:R-:W4:Y:S01]  /*9290*/  MUFU.TANH R231, R139 ;  /* 0x0000008b00e77308 */ /* 0x000f220000002400 */
[----:B--2---:R-:W-:-:S02]  /*92a0*/  IADD3 R26, R165, 0x11, RZ ;  /* 0x00000011a51a7810 */ /* 0x004fc40007ffe0ff */
[----:B------:R-:W-:Y:S02]  /*92b0*/  FSEL R52, R167, -INF , !P5 ;  /* 0xff800000a7347808 */ /* 0x000fe40006800000 */
[----:B------:R-:W-:Y:S01]  /*92c0*/  FSEL R23, R150, -INF , !P0 ;  /* 0xff80000096177808 */ /* 0x000fe20004000000 */
[C---:B------:R-:W-:Y:S01]  /*92d0*/  HMMA.16816.F32.BF16 R4, R16.reuse, R8, R4 ;  /* 0x000000081004723c */ /* 0x040fe20000041804 */
[----:B------:R-:W-:Y:S01]  /*92e0*/  ISETP.GE.AND P0, PT, R165, R161, PT ;  /* 0x000000a1a500720c */ /* 0x000fe20003f06270 */
[----:B------:R-:W-:Y:S01]  /*92f0*/  MUFU.TANH R54, R54 ;  /* 0x0000003600367308 */ /* 0x000fe20000002400 */
[----:B------:R-:W-:Y:S02]  /*9300*/  FSEL R22, R151, -INF , !P6 ;  /* 0xff80000097167808 */ /* 0x000fe40007000000 */
[----:B------:R-:W-:Y:S02]  /*9310*/  FSEL R21, R171, -INF , !P1 ;  /* 0xff800000ab157808 */ /* 0x000fe40004800000 */
[----:B------:R-:W-:Y:S01]  /*9320*/  FSEL R20, R172, -INF , !P2 ;  /* 0xff800000ac147808 */ /* 0x000fe20005000000 */
[----:B------:R-:W-:Y:S01]  /*9330*/  HMMA.16816.F32.BF16 R60, R16, R10, R60 ;  /* 0x0000000a103c723c */ /* 0x000fe2000004183c */
[----:B------:R-:W-:Y:S01]  /*9340*/  FSEL R3, R166, -INF , !P0 ;  /* 0xff800000a6037808 */ /* 0x000fe20004000000 */
[----:B------:R-:W-:Y:S01]  /*9350*/  FMUL.FTZ R65, R65, c[0x0][0x2ec] ;  /* 0x0000bb0041417a20 */ /* 0x000fe20000410000 */
[C---:B------:R-:W-:Y:S01]  /*9360*/  ISETP.GE.AND P6, PT, R24.reuse, R164, PT ;  /* 0x000000a41800720c */ /* 0x040fe20003fc6270 */
[----:B------:R-:W-:Y:S01]  /*9370*/  MUFU.TANH R32, R32 ;  /* 0x0000002000207308 */ /* 0x000fe20000002400 */
[----:B------:R-:W-:Y:S01]  /*9380*/  ISETP.GE.AND P1, PT, R24, R163, PT ;  /* 0x000000a31800720c */ /* 0x000fe20003f26270 */
[----:B------:R-:W-:Y:S01]  /*9390*/  FMUL.FTZ R64, R64, c[0x0][0x2ec] ;  /* 0x0000bb0040407a20 */ /* 0x000fe20000410000 */
[----:B------:R-:W-:Y:S01]  /*93a0*/  ISETP.GE.AND P2, PT, R24, R162, PT ;  /* 0x000000a21800720c */ /* 0x000fe20003f46270 */
[----:B------:R-:W-:Y:S01]  /*93b0*/  FMUL.FTZ R42, R42, c[0x0][0x2ec] ;  /* 0x0000bb002a2a7a20 */ /* 0x000fe20000410000 */
[-C--:B------:R-:W-:Y:S01]  /*93c0*/  ISETP.GE.AND P0, PT, R24, R161.reuse, PT ;  /* 0x000000a11800720c */ /* 0x080fe20003f06270 */
[----:B------:R-:W-:Y:S01]  /*93d0*/  FMUL.FTZ R40, R40, c[0x0][0x2ec] ;  /* 0x0000bb0028287a20 */ /* 0x000fe20000410000 */
[----:B------:R-:W-:Y:S01]  /*93e0*/  IADD3 R24, R165, 0x18, RZ ;  /* 0x00000018a5187810 */ /* 0x000fe20007ffe0ff */
[----:B------:R-:W2:Y:S01]  /*93f0*/  MUFU.TANH R65, R65 ;  /* 0x0000004100417308 */ /* 0x000ea20000002400 */
[----:B------:R-:W-:Y:S01]  /*9400*/  FSEL R178, R178, -INF , !P6 ;  /* 0xff800000b2b27808 */ /* 0x000fe20007000000 */
[----:B------:R-:W-:Y:S01]  /*9410*/  FMUL.FTZ R41, R41, c[0x0][0x2ec] ;  /* 0x0000bb0029297a20 */ /* 0x000fe20000410000 */
[-C--:B------:R-:W-:Y:S01]  /*9420*/  ISETP.GE.AND P6, PT, R24, R164.reuse, PT ;  /* 0x000000a41800720c */ /* 0x080fe20003fc6270 */
[----:B------:R-:W-:Y:S01]  /*9430*/  FMUL.FTZ R5, R5, c[0x0][0x2ec] ;  /* 0x0000bb0005057a20 */ /* 0x000fe20000410000 */
[----:B------:R-:W-:Y:S01]  /*9440*/  FSEL R13, R173, -INF , !P4 ;  /* 0xff800000ad0d7808 */ /* 0x000fe20006000000 */
[----:B------:R-:W-:Y:S01]  /*9450*/  FMUL.FTZ R6, R6, c[0x0][0x2ec] ;  /* 0x0000bb0006067a20 */ /* 0x000fe20000410000 */
[-C--:B------:R-:W-:Y:S01]  /*9460*/  ISETP.GE.AND P5, PT, R25, R161.reuse, PT ;  /* 0x000000a11900720c */ /* 0x080fe20003fa6270 */
[----:B------:R-:W5:Y:S01]  /*9470*/  MUFU.TANH R59, R5 ;  /* 0x00000005003b7308 */ /* 0x000f620000002400 */
[----:B------:R-:W-:Y:S01]  /*9480*/  ISETP.GE.AND P4, PT, R26, R164, PT ;  /* 0x000000a41a00720c */ /* 0x000fe20003f86270 */
[----:B------:R-:W-:Y:S01]  /*9490*/  FMUL.FTZ R9, R43, c[0x0][0x2ec] ;  /* 0x0000bb002b097a20 */ /* 0x000fe20000410000 */
[----:B------:R-:W-:Y:S01]  /*94a0*/  IADD3 R25, R165, 0x19, RZ ;  /* 0x00000019a5197810 */ /* 0x000fe20007ffe0ff */
[----:B------:R-:W-:Y:S01]  /*94b0*/  FMUL.FTZ R4, R4, c[0x0][0x2ec] ;  /* 0x0000bb0004047a20 */ /* 0x000fe20000410000 */
[----:B------:R-:W-:Y:S01]  /*94c0*/  FSEL R35, R175, -INF , !P3 ;  /* 0xff800000af237808 */ /* 0x000fe20005800000 */
[----:B------:R-:W-:Y:S01]  /*94d0*/  FMUL.FTZ R11, R7, c[0x0][0x2ec] ;  /* 0x0000bb00070b7a20 */ /* 0x000fe20000410000 */
[----:B------:R-:W-:Y:S01]  /*94e0*/  FSEL R175, R177, -INF , !P6 ;  /* 0xff800000b1af7808 */ /* 0x000fe20007000000 */
[----:B------:R1:W-:Y:S01]  /*94f0*/  MUFU.TANH R8, R42 ;  /* 0x0000002a00087308 */ /* 0x0003e20000002400 */
[----:B------:R-:W-:Y:S01]  /*9500*/  ISETP.GE.AND P6, PT, R26, R161, PT ;  /* 0x000000a11a00720c */ /* 0x000fe20003fc6270 */
[----:B------:R-:W-:Y:S01]  /*9510*/  FMUL.FTZ R58, R60, c[0x0][0x2ec] ;  /* 0x0000bb003c3a7a20 */ /* 0x000fe20000410000 */
[----:B------:R-:W-:-:S02]  /*9520*/  FSEL R143, R179, -INF , !P4 ;  /* 0xff800000b38f7808 */ /* 0x000fc40006000000 */
[----:B------:R-:W-:Y:S02]  /*9530*/  IADD3 R29, R165, 0x21, RZ ;  /* 0x00000021a51d7810 */ /* 0x000fe40007ffe0ff */
[-C--:B------:R-:W-:Y:S01]  /*9540*/  ISETP.GE.AND P4, PT, R25, R164.reuse, PT ;  /* 0x000000a41900720c */ /* 0x080fe20003f86270 */
[----:B------:R-:W2:Y:S01]  /*9550*/  MUFU.TANH R33, R33 ;  /* 0x0000002100217308 */ /* 0x000ea20000002400 */
[----:B------:R-:W-:Y:S02]  /*9560*/  FSEL R12, R174, -INF , !P5 ;  /* 0xff800000ae0c7808 */ /* 0x000fe40006800000 */
[----:B------:R-:W-:Y:S02]  /*9570*/  ISETP.GE.AND P5, PT, R26, R163, PT ;  /* 0x000000a31a00720c */ /* 0x000fe40003fa6270 */
[----:B------:R-:W-:Y:S02]  /*9580*/  FSEL R142, R224, -INF , !P6 ;  /* 0xff800000e08e7808 */ /* 0x000fe40007000000 */
[----:B------:R-:W-:Y:S01]  /*9590*/  ISETP.GE.AND P6, PT, R29, R164, PT ;  /* 0x000000a41d00720c */ /* 0x000fe20003fc6270 */
[----:B-1----:R-:W-:Y:S01]  /*95a0*/  FMUL.FTZ R42, R67, c[0x0][0x2ec] ;  /* 0x0000bb00432a7a20 */ /* 0x002fe20000410000 */
[----:B------:R-:W-:Y:S01]  /*95b0*/  FSEL R173, R176, -INF , !P4 ;  /* 0xff800000b0ad7808 */ /* 0x000fe20006000000 */
[----:B------:R-:W1:Y:S01]  /*95c0*/  MUFU.TANH R34, R34 ;  /* 0x0000002200227308 */ /* 0x000e620000002400 */
[----:B------:R-:W-:-:S02]  /*95d0*/  IADD3 R15, R165, 0x29, RZ ;  /* 0x00000029a50f7810 */ /* 0x000fc40007ffe0ff */
[-C--:B------:R-:W-:Y:S02]  /*95e0*/  ISETP.GE.AND P4, PT, R24, R163.reuse, PT ;  /* 0x000000a31800720c */ /* 0x080fe40003f86270 */
[----:B------:R-:W-:Y:S02]  /*95f0*/  FSEL R167, R181, -INF , !P5 ;  /* 0xff800000b5a77808 */ /* 0x000fe40006800000 */
[----:B------:R-:W-:Y:S01]  /*9600*/  ISETP.GE.AND P5, PT, R25, R163, PT ;  /* 0x000000a31900720c */ /* 0x000fe20003fa6270 */
[----:B------:R-:W1:Y:S01]  /*9610*/  MUFU.TANH R51, R51 ;  /* 0x0000003300337308 */ /* 0x000e620000002400 */
[----:B------:R-:W-:Y:S02]  /*9620*/  FSEL R27, R232, -INF , !P6 ;  /* 0xff800000e81b7808 */ /* 0x000fe40007000000 */
[----:B------:R-:W-:Y:S02]  /*9630*/  ISETP.GE.AND P3, PT, R26, R162, PT ;  /* 0x000000a21a00720c */ /* 0x000fe40003f66270 */
[----:B------:R-:W-:-:S02]  /*9640*/  ISETP.GE.AND P6, PT, R15, R164, PT ;  /* 0x000000a40f00720c */ /* 0x000fc40003fc6270 */
[----:B------:R-:W-:Y:S01]  /*9650*/  FSEL R169, R180, -INF , !P1 ;  /* 0xff800000b4a97808 */ /* 0x000fe20004800000 */
[----:B------:R-:W1:Y:S01]  /*9660*/  MUFU.TANH R151, R40 ;  /* 0x0000002800977308 */ /* 0x000e620000002400 */
[----:B------:R-:W-:Y:S02]  /*9670*/  FSEL R26, R182, -INF , !P4 ;  /* 0xff800000b61a7808 */ /* 0x000fe40006000000 */
[----:B------:R-:W-:Y:S02]  /*9680*/  IADD3 R28, R165, 0x28, RZ ;  /* 0x00000028a51c7810 */ /* 0x000fe40007ffe0ff */
[C---:B------:R-:W-:Y:S02]  /*9690*/  ISETP.GE.AND P1, PT, R24.reuse, R162, PT ;  /* 0x000000a21800720c */ /* 0x040fe40003f26270 */
[----:B------:R-:W-:Y:S01]  /*96a0*/  ISETP.GE.AND P4, PT, R24, R161, PT ;  /* 0x000000a11800720c */ /* 0x000fe20003f86270 */
[----:B------:R-:W1:Y:S01]  /*96b0*/  MUFU.TANH R149, R41 ;  /* 0x0000002900957308 */ /* 0x000e620000002400 */
[----:B------:R-:W-:-:S02]  /*96c0*/  FSEL R24, R183, -INF , !P5 ;  /* 0xff800000b7187808 */ /* 0x000fc40006800000 */
[----:B------:R-:W-:Y:S02]  /*96d0*/  IADD3 R14, R165, 0x20, RZ ;  /* 0x00000020a50e7810 */ /* 0x000fe40007ffe0ff */
[----:B------:R-:W-:Y:S02]  /*96e0*/  ISETP.GE.AND P5, PT, R25, R162, PT ;  /* 0x000000a21900720c */ /* 0x000fe40003fa6270 */
[----:B------:R-:W-:Y:S01]  /*96f0*/  FSEL R150, R44, -INF , !P6 ;  /* 0xff8000002c967808 */ /* 0x000fe20007000000 */
[----:B------:R1:W-:Y:S01]  /*9700*/  MUFU.TANH R55, R6 ;  /* 0x0000000600377308 */ /* 0x0003e20000002400 */
[----:B------:R-:W-:Y:S02]  /*9710*/  ISETP.GE.AND P6, PT, R28, R163, PT ;  /* 0x000000a31c00720c */ /* 0x000fe40003fc6270 */
[----:B------:R-:W-:Y:S02]  /*9720*/  FSEL R138, R225, -INF , !P0 ;  /* 0xff800000e18a7808 */ /* 0x000fe40004000000 */
[----:B------:R-:W-:-:S02]  /*9730*/  ISETP.GE.AND P0, PT, R14, R161, PT ;  /* 0x000000a10e00720c */ /* 0x000fc40003f06270 */
[----:B------:R-:W-:Y:S01]  /*9740*/  FSEL R181, R223, -INF , !P3 ;  /* 0xff800000dfb57808 */ /* 0x000fe20005800000 */
[----:B------:R1:W1:Y:S01]  /*9750*/  MUFU.TANH R148, R64 ;  /* 0x0000004000947308 */ /* 0x0002620000002400 */
[----:B------:R-:W-:Y:S02]  /*9760*/  FSEL R179, R136, -INF , !P1 ;  /* 0xff80000088b37808 */ /* 0x000fe40004800000 */
[----:B------:R-:W-:Y:S02]  /*9770*/  FSEL R139, R137, -INF , !P5 ;  /* 0xff800000898b7808 */ /* 0x000fe40006800000 */
[----:B------:R-:W-:Y:S02]  /*9780*/  IADD3 R5, R165, 0x39, RZ ;  /* 0x00000039a5057810 */ /* 0x000fe40007ffe0ff */
[C---:B------:R-:W-:Y:S01]  /*9790*/  ISETP.GE.AND P3, PT, R14.reuse, R164, PT ;  /* 0x000000a40e00720c */ /* 0x040fe20003f66270 */
[----:B------:R-:W1:Y:S01]  /*97a0*/  MUFU.TANH R9, R9 ;  /* 0x0000000900097308 */ /* 0x000e620000002400 */
[----:B------:R-:W-:-:S02]  /*97b0*/  ISETP.GE.AND P1, PT, R14, R163, PT ;  /* 0x000000a30e00720c */ /* 0x000fc40003f26270 */
[----:B------:R-:W-:Y:S01]  /*97c0*/  ISETP.GE.AND P5, PT, R14, R162, PT ;  /* 0x000000a20e00720c */ /* 0x000fe20003fa6270 */
[----:B------:R-:W-:Y:S01]  /*97d0*/  FMUL.FTZ R14, R66, c[0x0][0x2ec] ;  /* 0x0000bb00420e7a20 */ /* 0x000fe20000410000 */
[----:B------:R-:W-:Y:S02]  /*97e0*/  FSEL R141, R226, -INF , !P4 ;  /* 0xff800000e28d7808 */ /* 0x000fe40006000000 */
[----:B------:R-:W-:Y:S01]  /*97f0*/  FSEL R67, R36, -INF , !P6 ;  /* 0xff80000024437808 */ /* 0x000fe20007000000 */
[----:B------:R-:W-:Y:S01]  /*9800*/  MUFU.TANH R42, R42 ;  /* 0x0000002a002a7308 */ /* 0x000fe20000002400 */
[----:B------:R-:W-:Y:S02]  /*9810*/  FSEL R180, R222, -INF , !P2 ;  /* 0xff800000deb47808 */ /* 0x000fe40005000000 */
[----:B------:R-:W-:Y:S02]  /*9820*/  ISETP.GE.AND P4, PT, R29, R163, PT ;  /* 0x000000a31d00720c */ /* 0x000fe40003f86270 */
[----:B------:R-:W-:-:S02]  /*9830*/  ISETP.GE.AND P6, PT, R28, R161, PT ;  /* 0x000000a11c00720c */ /* 0x000fc40003fc6270 */
[----:B------:R-:W-:Y:S01]  /*9840*/  ISETP.GE.AND P2, PT, R25, R161, PT ;  /* 0x000000a11900720c */ /* 0x000fe20003f46270 */
[----:B------:R-:W2:Y:S01]  /*9850*/  MUFU.TANH R14, R14 ;  /* 0x0000000e000e7308 */ /* 0x000ea20000002400 */
[----:B---3--:R-:W-:Y:S02]  /*9860*/  FSEL R168, R168, -INF , !P0 ;  /* 0xff800000a8a87808 */ /* 0x008fe40004000000 */
[----:B------:R-:W-:Y:S02]  /*9870*/  ISETP.GE.AND P0, PT, R5, R164, PT ;  /* 0x000000a40500720c */ /* 0x000fe40003f06270 */
[C---:B------:R-:W-:Y:S02]  /*9880*/  IADD3 R10, R165.reuse, 0x30, RZ ;  /* 0x00000030a50a7810 */ /* 0x040fe40007ffe0ff */
[C---:B------:R-:W-:Y:S01]  /*9890*/  IADD3 R7, R165.reuse, 0x31, RZ ;  /* 0x00000031a5077810 */ /* 0x040fe20007ffe0ff */
[----:B------:R-:W3:Y:S01]  /*98a0*/  MUFU.TANH R4, R4 ;  /* 0x0000000400047308 */ /* 0x000ee20000002400 */
[----:B-1----:R-:W-:-:S02]  /*98b0*/  IADD3 R6, R165, 0x38, RZ ;  /* 0x00000038a5067810 */ /* 0x002fc40007ffe0ff */
[----:B------:R-:W-:Y:S01]  /*98c0*/  FSEL R137, R56, -INF , !P4 ;  /* 0xff80000038897808 */ /* 0x000fe20006000000 */
[----:B------:R-:W-:Y:S01]  /*98d0*/  FMUL.FTZ R56, R61, c[0x0][0x2ec] ;  /* 0x0000bb003d387a20 */ /* 0x000fe20000410000 */
[----:B------:R-:W-:Y:S01]  /*98e0*/  FSEL R172, R53, -INF , !P5 ;  /* 0xff80000035ac7808 */ /* 0x000fe20006800000 */
[----:B------:R-:W-:Y:S01]  /*98f0*/  FMUL.FTZ R53, R62, c[0x0][0x2ec] ;  /* 0x0000bb003e357a20 */ /* 0x000fe20000410000 */
[----:B------:R-:W-:Y:S01]  /*9900*/  FSEL R165, R50, -INF , !P6 ;  /* 0xff80000032a57808 */ /* 0x000fe20007000000 */
[----:B------:R-:W-:Y:S01]  /*9910*/  FMUL.FTZ R50, R63, c[0x0][0x2ec] ;  /* 0x0000bb003f327a20 */ /* 0x000fe20000410000 */
[----:B----4-:R-:W-:Y:S01]  /*9920*/  FSEL R177, R231, -INF , !P2 ;  /* 0xff800000e7b17808 */ /* 0x010fe20005000000 */
[----:B------:R-:W-:Y:S01]  /*9930*/  MUFU.TANH R58, R58 ;  /* 0x0000003a003a7308 */ /* 0x000fe20000002400 */
[----:B------:R-:W-:Y:S02]  /*9940*/  ISETP.GE.AND P2, PT, R29, R162, PT ;  /* 0x000000a21d00720c */ /* 0x000fe40003f46270 */
[----:B------:R-:W-:-:S02]  /*9950*/  FSEL R176, R140, -INF , !P3 ;  /* 0xff8000008cb07808 */ /* 0x000fc40005800000 */
[----:B------:R-:W-:Y:S02]  /*9960*/  ISETP.GE.AND P4, PT, R15, R163, PT ;  /* 0x000000a30f00720c */ /* 0x000fe40003f86270 */
[----:B--2---:R-:W-:Y:S01]  /*9970*/  FSEL R65, R65, -INF , !P0 ;  /* 0xff80000041417808 */ /* 0x004fe20004000000 */
[----:B------:R-:W-:Y:S01]  /*9980*/  MUFU.TANH R56, R56 ;  /* 0x0000003800387308 */ /* 0x000fe20000002400 */
[----:B------:R-:W-:Y:S02]  /*9990*/  FSEL R140, R45, -INF , !P1 ;  /* 0xff8000002d8c7808 */ /* 0x000fe40004800000 */
[----:B------:R-:W-:Y:S02]  /*99a0*/  ISETP.GE.AND P0, PT, R7, R162, PT ;  /* 0x000000a20700720c */ /* 0x000fe40003f06270 */
[C---:B------:R-:W-:Y:S02]  /*99b0*/  ISETP.GE.AND P3, PT, R28.reuse, R164, PT ;  /* 0x000000a41c00720c */ /* 0x040fe40003f66270 */
[----:B------:R-:W-:Y:S01]  /*99c0*/  ISETP.GE.AND P1, PT, R28, R162, PT ;  /* 0x000000a21c00720c */ /* 0x000fe20003f26270 */
[----:B------:R-:W-:Y:S01]  /*99d0*/  MUFU.TANH R53, R53 ;  /* 0x0000003500357308 */ /* 0x000fe20000002400 */
[----:B------:R-:W-:Y:S01]  /*99e0*/  FSEL R64, R46, -INF , !P4 ;  /* 0xff8000002e407808 */ /* 0x000fe20006000000 */
[----:B------:R-:W-:Y:S01]  /*99f0*/  IMAD.MOV.U32 R28, RZ, RZ, R147 ;  /* 0x000000ffff1c7224 */ /* 0x000fe200078e0093 */
[----:B------:R-:W-:-:S02]  /*9a00*/  FSEL R174, R54, -INF , !P2 ;  /* 0xff80000036ae7808 */ /* 0x000fc40005000000 */
[----:B------:R-:W-:Y:S02]  /*9a10*/  ISETP.GE.AND P4, PT, R15, R162, PT ;  /* 0x000000a20f00720c */ /* 0x000fe40003f86270 */
[----:B-----5:R-:W-:Y:S01]  /*9a20*/  FSEL R59, R59, -INF , !P0 ;  /* 0xff8000003b3b7808 */ /* 0x020fe20004000000 */
[----:B------:R-:W1:Y:S01]  /*9a30*/  MUFU.TANH R54, R11 ;  /* 0x0000000b00367308 */ /* 0x000e620000002400 */
[----:B------:R-:W-:Y:S02]  /*9a40*/  FSEL R25, R233, -INF , !P3 ;  /* 0xff800000e9197808 */ /* 0x000fe40005800000 */
[----:B------:R-:W-:Y:S02]  /*9a50*/  FSEL R171, R32, -INF , !P1 ;  /* 0xff80000020ab7808 */ /* 0x000fe40004800000 */
[----:B------:R-:W-:Y:S01]  /*9a60*/  ISETP.NE.AND P0, PT, R160, 0x3, PT ;  /* 0x00000003a000780c */ /* 0x000fe20003f05270 */
[----:B------:R-:W-:Y:S01]  /*9a70*/  BAR.SYNC.DEFER_BLOCKING 0x0 ;  /* 0x0000000000007b1d */ /* 0x000fe20000010000 */
[----:B------:R-:W-:-:S02]  /*9a80*/  ISETP.GE.AND P3, PT, R29, R161, PT ;  /* 0x000000a11d00720c */ /* 0x000fc40003f66270 */
[----:B------:R-:W-:Y:S02]  /*9a90*/  ISETP.GE.AND P5, PT, R15, R161, PT ;  /* 0x000000a10f00720c */ /* 0x000fe40003fa6270 */
[-C--:B------:R-:W-:Y:S01]  /*9aa0*/  ISETP.GE.AND P2, PT, R10, R164.reuse, PT ;  /* 0x000000a40a00720c */ /* 0x080fe20003f46270 */
[----:B------:R-:W2:Y:S01]  /*9ab0*/  MUFU.TANH R50, R50 ;  /* 0x0000003200327308 */ /* 0x000ea20000002400 */
[-C--:B------:R-:W-:Y:S02]  /*9ac0*/  ISETP.GE.AND P1, PT, R7, R164.reuse, PT ;  /* 0x000000a40700720c */ /* 0x080fe40003f26270 */
[----:B------:R-:W-:Y:S02]  /*9ad0*/  FSEL R170, R33, -INF , !P4 ;  /* 0xff80000021aa7808 */ /* 0x000fe40006000000 */
[----:B------:R-:W-:Y:S02]  /*9ae0*/  ISETP.GE.AND P4, PT, R6, R164, PT ;  /* 0x000000a40600720c */ /* 0x000fe40003f86270 */
[----:B------:R-:W-:-:S02]  /*9af0*/  FSEL R166, R34, -INF , !P3 ;  /* 0xff80000022a67808 */ /* 0x000fc40005800000 */
[----:B------:R-:W-:Y:S02]  /*9b00*/  FSEL R164, R51, -INF , !P5 ;  /* 0xff80000033a47808 */ /* 0x000fe40006800000 */
[----:B------:R-:W-:Y:S02]  /*9b10*/  FSEL R151, R151, -INF , !P2 ;  /* 0xff80000097977808 */ /* 0x000fe40005000000 */
[----:B------:R-:W-:Y:S02]  /*9b20*/  FSEL R149, R149, -INF , !P1 ;  /* 0xff80000095957808 */ /* 0x000fe40004800000 */
[-C--:B------:R-:W-:Y:S02]  /*9b30*/  ISETP.GE.AND P3, PT, R10, R163.reuse, PT ;  /* 0x000000a30a00720c */ /* 0x080fe40003f66270 */
[-C--:B------:R-:W-:Y:S02]  /*9b40*/  ISETP.GE.AND P6, PT, R7, R163.reuse, PT ;  /* 0x000000a30700720c */ /* 0x080fe40003fc6270 */
[----:B------:R-:W-:-:S02]  /*9b50*/  ISETP.GE.AND P5, PT, R6, R163, PT ;  /* 0x000000a30600720c */ /* 0x000fc40003fa6270 */
[----:B------:R-:W-:Y:S02]  /*9b60*/  ISETP.GE.AND P2, PT, R5, R163, PT ;  /* 0x000000a30500720c */ /* 0x000fe40003f46270 */
[----:B------:R-:W-:Y:S02]  /*9b70*/  ISETP.GE.AND P1, PT, R10, R162, PT ;  /* 0x000000a20a00720c */ /* 0x000fe40003f26270 */
[----:B------:R-:W-:Y:S02]  /*9b80*/  FSEL R148, R148, -INF , !P4 ;  /* 0xff80000094947808 */ /* 0x000fe40006000000 */
[----:B------:R-:W-:Y:S02]  /*9b90*/  FSEL R45, R8, -INF , !P3 ;  /* 0xff800000082d7808 */ /* 0x000fe40005800000 */
[----:B------:R-:W-:Y:S02]  /*9ba0*/  FSEL R46, R9, -INF , !P6 ;  /* 0xff800000092e7808 */ /* 0x000fe40007000000 */
[----:B------:R-:W-:-:S02]  /*9bb0*/  FSEL R36, R14, -INF , !P5 ;  /* 0xff8000000e247808 */ /* 0x000fc40006800000 */
[----:B------:R-:W-:Y:S02]  /*9bc0*/  FSEL R42, R42, -INF , !P2 ;  /* 0xff8000002a2a7808 */ /* 0x000fe40005000000 */
[----:B---3--:R-:W-:Y:S02]  /*9bd0*/  FSEL R62, R4, -INF , !P1 ;  /* 0xff800000043e7808 */ /* 0x008fe40004800000 */
[-C--:B------:R-:W-:Y:S02]  /*9be0*/  ISETP.GE.AND P4, PT, R10, R161.reuse, PT ;  /* 0x000000a10a00720c */ /* 0x080fe40003f86270 */
[----:B------:R-:W-:Y:S02]  /*9bf0*/  ISETP.GE.AND P3, PT, R7, R161, PT ;  /* 0x000000a10700720c */ /* 0x000fe40003f66270 */
[-C--:B------:R-:W-:Y:S02]  /*9c00*/  ISETP.GE.AND P6, PT, R6, R162.reuse, PT ;  /* 0x000000a20600720c */ /* 0x080fe40003fc6270 */
[----:B------:R-:W-:-:S02]  /*9c10*/  ISETP.GE.AND P5, PT, R5, R162, PT ;  /* 0x000000a20500720c */ /* 0x000fc40003fa6270 */
[-C--:B------:R-:W-:Y:S02]  /*9c20*/  ISETP.GE.AND P2, PT, R6, R161.reuse, PT ;  /* 0x000000a10600720c */ /* 0x080fe40003f46270 */
[----:B------:R-:W-:Y:S02]  /*9c30*/  ISETP.GE.AND P1, PT, R5, R161, PT ;  /* 0x000000a10500720c */ /* 0x000fe40003f26270 */
[----:B------:R-:W-:Y:S02]  /*9c40*/  FSEL R55, R55, -INF , !P4 ;  /* 0xff80000037377808 */ /* 0x000fe40006000000 */
[----:B-1----:R-:W-:Y:S02]  /*9c50*/  FSEL R54, R54, -INF , !P3 ;  /* 0xff80000036367808 */ /* 0x002fe40005800000 */
[----:B------:R-:W-:Y:S02]  /*9c60*/  FSEL R58, R58, -INF , !P6 ;  /* 0xff8000003a3a7808 */ /* 0x000fe40007000000 */
[----:B------:R-:W-:-:S02]  /*9c70*/  FSEL R56, R56, -INF , !P5 ;  /* 0xff80000038387808 */ /* 0x000fc40006800000 */
[----:B------:R-:W-:Y:S02]  /*9c80*/  FSEL R53, R53, -INF , !P2 ;  /* 0xff80000035357808 */ /* 0x000fe40005000000 */
[----:B--2---:R-:W-:Y:S01]  /*9c90*/  FSEL R50, R50, -INF , !P1 ;  /* 0xff80000032327808 */ /* 0x004fe20004800000 */
[----:B------:R-:W-:Y:S05]  /*9ca0*/  @!P0 BRA `(.L_x_666) ;  /* 0x000001a000008947 */ /* 0x000fea0003800000 */
[----:B------:R-:W-:Y:S02]  /*9cb0*/  IADD3 R4, R160, -0x4, RZ ;  /* 0xfffffffca0047810 */ /* 0x000fe40007ffe0ff */
[----:B------:R-:W-:Y:S02]  /*9cc0*/  SHF.L.U64.HI R5, R152, 0x5, R153 ;  /* 0x0000000598057819 */ /* 0x000fe40000010299 */
        /* <DEDUP_REMOVED lines=24> */
.L_x_666:
        /* <DEDUP_REMOVED lines=55> */
[----:B------:R-:W-:Y:S01]  /*a1c0*/  FMNMX.FTZ R7, R137, R7, !PT ;  /* 0x0000000789077209 */ /* 0x000fe20007810000 */
[----:B------:R-:W2:Y:S01]  /*a1d0*/  SHFL.BFLY PT, R4, R8, 0x2, 0x1f ;  /* 0x0c401f0008047f89 */ /* 0x000ea200000e0000 */
[----:B------:R-:W-:-:S04]  /*a1e0*/  FMNMX.FTZ R9, R170, R9, !PT ;  /* 0x00000009aa097209 */ /* 0x000fc80007810000 */
[----:B------:R-:W-:-:S04]  /*a1f0*/  FMNMX.FTZ R9, R62, R9, !PT ;  /* 0x000000093e097209 */ /* 0x000fc80007810000 */
[----:B------:R-:W-:Y:S02]  /*a200*/  FMNMX.FTZ R9, R59, R9, !PT ;  /* 0x000000093b097209 */ /* 0x000fe40007810000 */
[----:B-1----:R-:W-:Y:S02]  /*a210*/  FMNMX.FTZ R136, R5, R136, !PT ;  /* 0x0000008805887209 */ /* 0x002fe40007810000 */
[----:B------:R-:W-:Y:S02]  /*a220*/  FMNMX.FTZ R5, R67, R7, !PT ;  /* 0x0000000743057209 */ /* 0x000fe40007810000 */
[C---:B------:R-:W-:Y:S01]  /*a230*/  FSETP.NEU.FTZ.AND P2, PT, R136.reuse, -INF , PT ;  /* 0xff8000008800780b */ /* 0x040fe20003f5d000 */
[----:B------:R-:W-:Y:S01]  /*a240*/  FMUL.FTZ R132, R136, c[0x0][0x23c] ;  /* 0x00008f0088847a20 */ /* 0x000fe20000410000 */
        /* <DEDUP_REMOVED lines=8> */
[----:B--2---:R-:W-:Y:S01]  /*a2d0*/  FMNMX.FTZ R4, R8, R4, !PT ;  /* 0x0000000408047209 */ /* 0x004fe20007810000 */
[----:B------:R-:W1:Y:S01]  /*a2e0*/  SHFL.BFLY PT, R6, R9, 0x2, 0x1f ;  /* 0x0c401f0009067f89 */ /* 0x000e6200000e0000 */
[----:B------:R-:W-:Y:S01]  /*a2f0*/  FMNMX.FTZ R2, R36, R2, !PT ;  /* 0x0000000224027209 */ /* 0x000fe20007810000 */
[--C-:B------:R-:W-:Y:S01]  /*a300*/  FFMA.FTZ R8, R52, c[0x0][0x23c], -R132.reuse ;  /* 0x00008f0034087a23 */ /* 0x100fe20000010884 */
[----:B------:R-:W-:Y:S01]  /*a310*/  FSEL R60, R136, RZ, P2 ;  /* 0x000000ff883c7208 */ /* 0x000fe20001000000 */
[----:B------:R-:W2:Y:S01]  /*a320*/  SHFL.BFLY PT, R133, R4, 0x1, 0x1f ;  /* 0x0c201f0004857f89 */ /* 0x000ea200000e0000 */
[----:B------:R-:W-:Y:S01]  /*a330*/  FMNMX.FTZ R2, R42, R2, !PT ;  /* 0x000000022a027209 */ /* 0x000fe20007810000 */
[--C-:B------:R-:W-:Y:S01]  /*a340*/  FFMA.FTZ R52, R38, c[0x0][0x23c], -R132.reuse ;  /* 0x00008f0026347a23 */ /* 0x100fe20000010884 */
[----:B------:R-:W-:Y:S01]  /*a350*/  MUFU.EX2 R34, R34 ;  /* 0x0000002200227308 */ /* 0x000fe20000000800 */
[----:B------:R-:W-:-:S02]  /*a360*/  FFMA.FTZ R147, R176, c[0x0][0x23c], -R132 ;  /* 0x00008f00b0937a23 */ /* 0x000fc40000010884 */
[----:B------:R-:W3:Y:S01]  /*a370*/  SHFL.BFLY PT, R135, R2, 0x2, 0x1f ;  /* 0x0c401f0002877f89 */ /* 0x000ee200000e0000 */
[--C-:B------:R-:W-:Y:S02]  /*a380*/  FFMA.FTZ R150, R150, c[0x0][0x23c], -R132.reuse ;  /* 0x00008f0096967a23 */ /* 0x100fe40000010884 */
[--C-:B------:R-:W-:Y:S02]  /*a390*/  FFMA.FTZ R151, R151, c[0x0][0x23c], -R132.reuse ;  /* 0x00008f0097977a23 */ /* 0x100fe40000010884 */
[----:B------:R4:W-:Y:S01]  /*a3a0*/  MUFU.EX2 R38, R8 ;  /* 0x0000000800267308 */ /* 0x0009e20000000800 */
[--C-:B------:R-:W-:Y:S02]  /*a3b0*/  FFMA.FTZ R149, R149, c[0x0][0x23c], -R132.reuse ;  /* 0x00008f0095957a23 */ /* 0x100fe40000010884 */
[--C-:B------:R-:W-:Y:S02]  /*a3c0*/  FFMA.FTZ R148, R148, c[0x0][0x23c], -R132.reuse ;  /* 0x00008f0094947a23 */ /* 0x100fe40000010884 */
[----:B------:R-:W-:-:S03]  /*a3d0*/  FFMA.FTZ R65, R65, c[0x0][0x23c], -R132 ;  /* 0x00008f0041417a23 */ /* 0x000fc60000010884 */
[----:B------:R-:W-:Y:S01]  /*a3e0*/  MUFU.EX2 R39, R39 ;  /* 0x0000002700277308 */ /* 0x000fe20000000800 */
[----:B-1----:R-:W-:Y:S02]  /*a3f0*/  FMNMX.FTZ R6, R9, R6, !PT ;  /* 0x0000000609067209 */ /* 0x002fe40007810000 */
[----:B--2---:R-:W-:-:S03]  /*a400*/  FMNMX.FTZ R133, R4, R133, !PT ;  /* 0x0000008504857209 */ /* 0x004fc60007810000 */
[----:B------:R-:W1:Y:S02]  /*a410*/  SHFL.BFLY PT, R134, R6, 0x1, 0x1f ;  /* 0x0c201f0006867f89 */ /* 0x000e6400000e0000 */
[----:B------:R-:W-:Y:S01]  /*a420*/  MUFU.EX2 R147, R147 ;  /* 0x0000009300937308 */ /* 0x000fe20000000800 */
[C---:B------:R-:W-:Y:S01]  /*a430*/  FSETP.NEU.FTZ.AND P0, PT, R133.reuse, -INF , PT ;  /* 0xff8000008500780b */ /* 0x040fe20003f1d000 */
[C---:B------:R-:W-:Y:S01]  /*a440*/  FMUL.FTZ R51, R133.reuse, c[0x0][0x23c] ;  /* 0x00008f0085337a20 */ /* 0x040fe20000410000 */
[----:B---3--:R-:W-:Y:S01]  /*a450*/  FMNMX.FTZ R135, R2, R135, !PT ;  /* 0x0000008702877209 */ /* 0x008fe20007810000 */
[----:B----4-:R-:W-:Y:S01]  /*a460*/  LDSM.16.MT88.4 R8, [R188+0x6000] ;  /* 0x00600000bc08783b */ /* 0x010fe20000004200 */
[----:B------:R-:W-:Y:S02]  /*a470*/  FSEL R5, R133, RZ, P0 ;  /* 0x000000ff85057208 */ /* 0x000fe40000000000 */
[----:B------:R-:W-:Y:S01]  /*a480*/  FSEL R51, R51, RZ, P0 ;  /* 0x000000ff33337208 */ /* 0x000fe20000000000 */
[----:B------:R-:W2:Y:S01]  /*a490*/  SHFL.BFLY PT, R4, R135, 0x1, 0x1f ;  /* 0x0c201f0087047f89 */ /* 0x000ea200000e0000 */
[----:B------:R-:W-:Y:S01]  /*a4a0*/  MUFU.EX2 R150, R150 ;  /* 0x0000009600967308 */ /* 0x000fe20000000800 */
[----:B------:R-:W-:-:S02]  /*a4b0*/  FADD.FTZ R5, R145, -R5 ;  /* 0x8000000591057221 */ /* 0x000fc40000010000 */
[--C-:B------:R-:W-:Y:S02]  /*a4c0*/  FFMA.FTZ R29, R3, c[0x0][0x23c], -R51.reuse ;  /* 0x00008f00031d7a23 */ /* 0x100fe40000010833 */
[----:B------:R-:W-:Y:S02]  /*a4d0*/  FMUL.FTZ R5, R5, c[0x0][0x23c] ;  /* 0x00008f0005057a20 */ /* 0x000fe40000410000 */
[--C-:B------:R-:W-:Y:S01]  /*a4e0*/  FFMA.FTZ R3, R13, c[0x0][0x23c], -R51.reuse ;  /* 0x00008f000d037a23 */ /* 0x100fe20000010833 */
[----:B------:R-:W-:Y:S01]  /*a4f0*/  MUFU.EX2 R151, R151 ;  /* 0x0000009700977308 */ /* 0x000fe20000000800 */
[--C-:B------:R-:W-:Y:S02]  /*a500*/  FFMA.FTZ R2, R12, c[0x0][0x23c], -R51.reuse ;  /* 0x00008f000c027a23 */ /* 0x100fe40000010833 */
[----:B------:R-:W-:Y:S01]  /*a510*/  LDSM.16.MT88.4 R12, [R190+0x6000] ;  /* 0x00600000be0c783b */ /* 0x000fe20000004200 */
[--C-:B------:R-:W-:Y:S01]  /*a520*/  FFMA.FTZ R35, R35, c[0x0][0x23c], -R51.reuse ;  /* 0x00008f0023237a23 */ /* 0x100fe20000010833 */
[----:B-1----:R-:W-:Y:S01]  /*a530*/  FMNMX.FTZ R134, R6, R134, !PT ;  /* 0x0000008606867209 */ /* 0x002fe20007810000 */
[----:B------:R-:W-:-:S02]  /*a540*/  FFMA.FTZ R138, R138, c[0x0][0x23c], -R51 ;  /* 0x00008f008a8a7a23 */ /* 0x000fc40000010833 */
[----:B------:R1:W3:Y:S01]  /*a550*/  MUFU.EX2 R40, R5 ;  /* 0x0000000500287308 */ /* 0x0002e20000000800 */
[C---:B------:R-:W-:Y:S01]  /*a560*/  FSETP.NEU.FTZ.AND P1, PT, R134.reuse, -INF , PT ;  /* 0xff8000008600780b */ /* 0x040fe20003f3d000 */
[----:B------:R-:W-:Y:S02]  /*a570*/  FMUL.FTZ R57, R134, c[0x0][0x23c] ;  /* 0x00008f0086397a20 */ /* 0x000fe40000410000 */
[--C-:B------:R-:W-:Y:S01]  /*a580*/  FFMA.FTZ R142, R142, c[0x0][0x23c], -R51.reuse ;  /* 0x00008f008e8e7a23 */ /* 0x100fe20000010833 */
[----:B------:R-:W-:Y:S01]  /*a590*/  FSEL R41, R134, RZ, P1 ;  /* 0x000000ff86297208 */ /* 0x000fe20000800000 */
[----:B------:R-:W-:Y:S01]  /*a5a0*/  FFMA.FTZ R141, R141, c[0x0][0x23c], -R51 ;  /* 0x00008f008d8d7a23 */ /* 0x000fe20000010833 */
[----:B--2---:R-:W-:Y:S01]  /*a5b0*/  FMNMX.FTZ R135, R135, R4, !PT ;  /* 0x0000000487877209 */ /* 0x004fe20007810000 */
[----:B------:R-:W-:Y:S01]  /*a5c0*/  MUFU.EX2 R29, R29 ;  /* 0x0000001d001d7308 */ /* 0x000fe20000000800 */
[----:B------:R-:W-:Y:S01]  /*a5d0*/  FSEL R57, R57, RZ, P1 ;  /* 0x000000ff39397208 */ /* 0x000fe20000800000 */
[----:B------:R-:W-:Y:S01]  /*a5e0*/  FADD.FTZ R41, R146, -R41 ;  /* 0x8000002992297221 */ /* 0x000fe20000010000 */
[C---:B------:R-:W-:Y:S01]  /*a5f0*/  FSETP.NEU.FTZ.AND P0, PT, R135.reuse, -INF , PT ;  /* 0xff8000008700780b */ /* 0x040fe20003f1d000 */
[----:B------:R-:W-:-:S02]  /*a600*/  FMUL.FTZ R44, R135, c[0x0][0x23c] ;  /* 0x00008f00872c7a20 */ /* 0x000fc40000410000 */
[--C-:B------:R-:W-:Y:S02]  /*a610*/  FFMA.FTZ R33, R23, c[0x0][0x23c], -R57.reuse ;  /* 0x00008f0017217a23 */ /* 0x100fe40000010839 */
[--C-:B------:R-:W-:Y:S01]  /*a620*/  FFMA.FTZ R32, R22, c[0x0][0x23c], -R57.reuse ;  /* 0x00008f0016207a23 */ /* 0x100fe20000010839 */
[----:B------:R-:W-:Y:S01]  /*a630*/  FSEL R44, R44, RZ, P0 ;  /* 0x000000ff2c2c7208 */ /* 0x000fe20000000000 */
[--C-:B------:R-:W-:Y:S01]  /*a640*/  FFMA.FTZ R31, R21, c[0x0][0x23c], -R57.reuse ;  /* 0x00008f00151f7a23 */ /* 0x100fe20000010839 */
[----:B-1----:R-:W-:Y:S01]  /*a650*/  LDSM.16.MT88.4 R4, [R189+0x6000] ;  /* 0x00600000bd04783b */ /* 0x002fe20000004200 */
[----:B------:R-:W-:Y:S01]  /*a660*/  FFMA.FTZ R30, R20, c[0x0][0x23c], -R57 ;  /* 0x00008f00141e7a23 */ /* 0x000fe20000010839 */
[----:B------:R-:W-:Y:S01]  /*a670*/  MUFU.EX2 R33, R33 ;  /* 0x0000002100217308 */ /* 0x000fe20000000800 */
[--C-:B------:R-:W-:Y:S01]  /*a680*/  FFMA.FTZ R43, R37, c[0x0][0x23c], -R44.reuse ;  /* 0x00008f00252b7a23 */ /* 0x100fe2000001082c */
[----:B------:R-:W1:Y:S01]  /*a690*/  LDSM.16.MT88.4 R20, [R192+0x6000] ;  /* 0x00600000c014783b */ /* 0x000e620000004200 */
[----:B------:R-:W-:-:S02]  /*a6a0*/  FFMA.FTZ R61, R47, c[0x0][0x23c], -R44 ;  /* 0x00008f002f3d7a23 */ /* 0x000fc4000001082c */
[----:B------:R-:W-:Y:S02]  /*a6b0*/  FMUL.FTZ R41, R41, c[0x0][0x23c] ;  /* 0x00008f0029297a20 */ /* 0x000fe40000410000 */
[-C--:B---3--:R-:W-:Y:S01]  /*a6c0*/  FMUL.FTZ R126, R126, R40.reuse ;  /* 0x000000287e7e7220 */ /* 0x088fe20000410000 */
[----:B------:R2:W-:Y:S01]  /*a6d0*/  MUFU.EX2 R37, R52 ;  /* 0x0000003400257308 */ /* 0x0005e20000000800 */
[-C--:B------:R-:W-:Y:S02]  /*a6e0*/  FMUL.FTZ R127, R127, R40.reuse ;  /* 0x000000287f7f7220 */ /* 0x080fe40000410000 */
[-C--:B------:R-:W-:Y:S02]  /*a6f0*/  FMUL.FTZ R122, R122, R40.reuse ;  /* 0x000000287a7a7220 */ /* 0x080fe40000410000 */
[-C--:B------:R-:W-:Y:S02]  /*a700*/  FMUL.FTZ R123, R123, R40.reuse ;  /* 0x000000287b7b7220 */ /* 0x080fe40000410000 */
[-C--:B------:R-:W-:Y:S01]  /*a710*/  FMUL.FTZ R110, R110, R40.reuse ;  /* 0x000000286e6e7220 */ /* 0x080fe20000410000 */
[----:B------:R-:W3:Y:S01]  /*a720*/  MUFU.EX2 R32, R32 ;  /* 0x0000002000207308 */ /* 0x000ee20000000800 */
[----:B------:R-:W-:-:S02]  /*a730*/  FMUL.FTZ R111, R111, R40 ;  /* 0x000000286f6f7220 */ /* 0x000fc40000410000 */
[-C--:B------:R-:W-:Y:S02]  /*a740*/  FMUL.FTZ R106, R106, R40.reuse ;  /* 0x000000286a6a7220 */ /* 0x080fe40000410000 */
[-C--:B------:R-:W-:Y:S02]  /*a750*/  FMUL.FTZ R107, R107, R40.reuse ;  /* 0x000000286b6b7220 */ /* 0x080fe40000410000 */
[----:B------:R-:W-:Y:S01]  /*a760*/  FMUL.FTZ R94, R94, R40 ;  /* 0x000000285e5e7220 */ /* 0x000fe20000410000 */
[----:B------:R-:W-:Y:S01]  /*a770*/  MUFU.EX2 R31, R31 ;  /* 0x0000001f001f7308 */ /* 0x000fe20000000800 */
[----:B--2---:R-:W-:Y:S02]  /*a780*/  FFMA.FTZ R52, R49, c[0x0][0x23c], -R44 ;  /* 0x00008f0031347a23 */ /* 0x004fe4000001082c */
[----:B------:R-:W-:Y:S02]  /*a790*/  FADD.FTZ R49, R144, -R60 ;  /* 0x8000003c90317221 */ /* 0x000fe40000010000 */
[----:B------:R-:W-:-:S02]  /*a7a0*/  FFMA.FTZ R60, R48, c[0x0][0x23c], -R44 ;  /* 0x00008f00303c7a23 */ /* 0x000fc4000001082c */
[----:B------:R-:W-:Y:S01]  /*a7b0*/  FMUL.FTZ R49, R49, c[0x0][0x23c] ;  /* 0x00008f0031317a20 */ /* 0x000fe20000410000 */
[----:B------:R2:W-:Y:S01]  /*a7c0*/  MUFU.EX2 R47, R52 ;  /* 0x00000034002f7308 */ /* 0x0005e20000000800 */
[----:B---3--:R-:W-:Y:S01]  /*a7d0*/  F2FP.BF16.PACK_AB R16, R32, R33 ;  /* 0x000000212010723e */ /* 0x008fe200000010ff */
[-C--:B------:R-:W-:Y:S02]  /*a7e0*/  FMUL.FTZ R95, R95, R40.reuse ;  /* 0x000000285f5f7220 */ /* 0x080fe40000410000 */
[-C--:B------:R-:W-:Y:S02]  /*a7f0*/  FMUL.FTZ R90, R90, R40.reuse ;  /* 0x000000285a5a7220 */ /* 0x080fe40000410000 */
[-C--:B------:R-:W-:Y:S02]  /*a800*/  FMUL.FTZ R91, R91, R40.reuse ;  /* 0x000000285b5b7220 */ /* 0x080fe40000410000 */
[----:B------:R-:W3:Y:S01]  /*a810*/  MUFU.EX2 R30, R30 ;  /* 0x0000001e001e7308 */ /* 0x000ee20000000800 */
[----:B------:R-:W-:-:S02]  /*a820*/  FMUL.FTZ R78, R78, R40 ;  /* 0x000000284e4e7220 */ /* 0x000fc40000410000 */
[-C--:B------:R-:W-:Y:S02]  /*a830*/  FMUL.FTZ R79, R79, R40.reuse ;  /* 0x000000284f4f7220 */ /* 0x080fe40000410000 */
[-C--:B------:R-:W-:Y:S02]  /*a840*/  FMUL.FTZ R74, R74, R40.reuse ;  /* 0x000000284a4a7220 */ /* 0x080fe40000410000 */
[----:B------:R-:W-:Y:S01]  /*a850*/  FMUL.FTZ R75, R75, R40 ;  /* 0x000000284b4b7220 */ /* 0x000fe20000410000 */
[----:B--2---:R-:W-:Y:S01]  /*a860*/  FSEL R52, R135, RZ, P0 ;  /* 0x000000ff87347208 */ /* 0x004fe20000000000 */
[----:B------:R-:W2:Y:S01]  /*a870*/  MUFU.EX2 R3, R3 ;  /* 0x0000000300037308 */ /* 0x000ea20000000800 */
[----:B------:R-:W-:Y:S01]  /*a880*/  FFMA.FTZ R162, R167, c[0x0][0x23c], -R44 ;  /* 0x00008f00a7a27a23 */ /* 0x000fe2000001082c */
[----:B------:R-:W-:Y:S01]  /*a890*/  ISETP.GE.AND P0, PT, R160, 0x4, PT ;  /* 0x00000004a000780c */ /* 0x000fe20003f06270 */
[----:B------:R-:W-:Y:S02]  /*a8a0*/  FFMA.FTZ R66, R181, c[0x0][0x23c], -R57 ;  /* 0x00008f00b5427a23 */ /* 0x000fe40000010839 */
[----:B------:R-:W-:Y:S01]  /*a8b0*/  FADD.FTZ R52, R0, -R52 ;  /* 0x8000003400347221 */ /* 0x000fe20000010000 */
[----:B---3--:R-:W-:-:S02]  /*a8c0*/  F2FP.BF16.PACK_AB R18, R30, R31 ;  /* 0x0000001f1e12723e */ /* 0x008fc400000010ff */
[----:B------:R-:W-:Y:S01]  /*a8d0*/  MUFU.EX2 R2, R2 ;  /* 0x0000000200027308 */ /* 0x000fe20000000800 */
[----:B------:R-:W-:Y:S02]  /*a8e0*/  FMUL.FTZ R52, R52, c[0x0][0x23c] ;  /* 0x00008f0034347a20 */ /* 0x000fe40000410000 */
[--C-:B------:R-:W-:Y:S02]  /*a8f0*/  FFMA.FTZ R63, R179, c[0x0][0x23c], -R57.reuse ;  /* 0x00008f00b33f7a23 */ /* 0x100fe40000010839 */
[----:B------:R-:W-:Y:S02]  /*a900*/  FFMA.FTZ R139, R139, c[0x0][0x23c], -R57 ;  /* 0x00008f008b8b7a23 */ /* 0x000fe40000010839 */
[--C-:B------:R-:W-:Y:S01]  /*a910*/  FFMA.FTZ R144, R143, c[0x0][0x23c], -R132.reuse ;  /* 0x00008f008f907a23 */ /* 0x100fe20000010884 */
[----:B------:R-:W3:Y:S01]  /*a920*/  MUFU.EX2 R35, R35 ;  /* 0x0000002300237308 */ /* 0x000ee20000000800 */
[----:B--2---:R-:W-:Y:S01]  /*a930*/  F2FP.BF16.PACK_AB R17, R3, R29 ;  /* 0x0000001d0311723e */ /* 0x004fe200000010ff */
[--C-:B------:R-:W-:Y:S01]  /*a940*/  FFMA.FTZ R145, R175, c[0x0][0x23c], -R132.reuse ;  /* 0x00008f00af917a23 */ /* 0x100fe20000010884 */
[----:B------:R-:W-:Y:S01]  /*a950*/  @P0 IADD3 R226, R160, -0x4, RZ ;  /* 0xfffffffca0e20810 */ /* 0x000fe20007ffe0ff */
[----:B------:R-:W-:-:S02]  /*a960*/  FFMA.FTZ R146, R173, c[0x0][0x23c], -R132 ;  /* 0x00008f00ad927a23 */ /* 0x000fc40000010884 */
[--C-:B------:R-:W-:Y:S02]  /*a970*/  FFMA.FTZ R161, R169, c[0x0][0x23c], -R44.reuse ;  /* 0x00008f00a9a17a23 */ /* 0x100fe4000001082c */
[----:B------:R-:W2:Y:S01]  /*a980*/  MUFU.EX2 R41, R41 ;  /* 0x0000002900297308 */ /* 0x000ea20000000800 */
[--C-:B------:R-:W-:Y:S02]  /*a990*/  FFMA.FTZ R163, R26, c[0x0][0x23c], -R44.reuse ;  /* 0x00008f001aa37a23 */ /* 0x100fe4000001082c */
[----:B------:R-:W-:Y:S02]  /*a9a0*/  FFMA.FTZ R167, R24, c[0x0][0x23c], -R44 ;  /* 0x00008f0018a77a23 */ /* 0x000fe4000001082c */
[----:B------:R-:W-:Y:S02]  /*a9b0*/  FFMA.FTZ R177, R177, c[0x0][0x23c], -R51 ;  /* 0x00008f00b1b17a23 */ /* 0x000fe40000010833 */
[--C-:B------:R-:W-:Y:S01]  /*a9c0*/  FFMA.FTZ R169, R27, c[0x0][0x23c], -R132.reuse ;  /* 0x00008f001ba97a23 */ /* 0x100fe20000010884 */
[----:B------:R-:W-:Y:S01]  /*a9d0*/  MUFU.EX2 R43, R43 ;  /* 0x0000002b002b7308 */ /* 0x000fe20000000800 */
[----:B---3--:R-:W-:Y:S01]  /*a9e0*/  F2FP.BF16.PACK_AB R19, R35, R2 ;  /* 0x000000022313723e */ /* 0x008fe200000010ff */
[----:B------:R-:W-:-:S02]  /*a9f0*/  FFMA.FTZ R173, R25, c[0x0][0x23c], -R132 ;  /* 0x00008f0019ad7a23 */ /* 0x000fc40000010884 */
[--C-:B------:R-:W-:Y:S02]  /*aa00*/  FFMA.FTZ R172, R172, c[0x0][0x23c], -R57.reuse ;  /* 0x00008f00acac7a23 */ /* 0x100fe40000010839 */
[----:B------:R-:W-:Y:S02]  /*aa10*/  FFMA.FTZ R174, R174, c[0x0][0x23c], -R57 ;  /* 0x00008f00aeae7a23 */ /* 0x000fe40000010839 */
[----:B------:R-:W-:Y:S01]  /*aa20*/  MUFU.EX2 R48, R61 ;  /* 0x0000003d00307308 */ /* 0x000fe20000000800 */
[-C--:B--2---:R-:W-:Y:S02]  /*aa30*/  FMUL.FTZ R124, R124, R41.reuse ;  /* 0x000000297c7c7220 */ /* 0x084fe40000410000 */
[-C--:B------:R-:W-:Y:S02]  /*aa40*/  FMUL.FTZ R125, R125, R41.reuse ;  /* 0x000000297d7d7220 */ /* 0x080fe40000410000 */
[-C--:B------:R-:W-:Y:S02]  /*aa50*/  FMUL.FTZ R120, R120, R41.reuse ;  /* 0x0000002978787220 */ /* 0x080fe40000410000 */
[-C--:B------:R-:W-:Y:S01]  /*aa60*/  FMUL.FTZ R121, R121, R41.reuse ;  /* 0x0000002979797220 */ /* 0x080fe20000410000 */
[----:B------:R-:W-:Y:S01]  /*aa70*/  MUFU.EX2 R0, R60 ;  /* 0x0000003c00007308 */ /* 0x000fe20000000800 */
[-C--:B------:R-:W-:Y:S01]  /*aa80*/  FMUL.FTZ R108, R108, R41.reuse ;  /* 0x000000296c6c7220 */ /* 0x080fe20000410000 */
[----:B-1----:R-:W-:Y:S01]  /*aa90*/  HMMA.16816.F32.BF16 R124, R16, R20, R124 ;  /* 0x00000014107c723c */ /* 0x002fe2000004187c */
[----:B------:R-:W-:-:S02]  /*aaa0*/  FMUL.FTZ R109, R109, R41 ;  /* 0x000000296d6d7220 */ /* 0x000fc40000410000 */
[-C--:B------:R-:W-:Y:S02]  /*aab0*/  FMUL.FTZ R104, R104, R41.reuse ;  /* 0x0000002968687220 */ /* 0x080fe40000410000 */
[-C--:B------:R-:W-:Y:S01]  /*aac0*/  FMUL.FTZ R105, R105, R41.reuse ;  /* 0x0000002969697220 */ /* 0x080fe20000410000 */
[----:B------:R-:W1:Y:S01]  /*aad0*/  MUFU.EX2 R49, R49 ;  /* 0x0000003100317308 */ /* 0x000e620000000800 */
        /* <DEDUP_REMOVED lines=10> */
[----:B------:R-:W-:Y:S01]  /*ab80*/  FMUL.FTZ R73, R73, R41 ;  /* 0x0000002949497220 */ /* 0x000fe20000410000 */
[----:B------:R-:W-:Y:S01]  /*ab90*/  MUFU.EX2 R66, R66 ;  /* 0x0000004200427308 */ /* 0x000fe20000000800 */
[-C--:B-1----:R-:W-:Y:S01]  /*aba0*/  FMUL.FTZ R128, R128, R49.reuse ;  /* 0x0000003180807220 */ /* 0x082fe20000410000 */
[C---:B------:R-:W-:Y:S01]  /*abb0*/  HMMA.16816.F32.BF16 R104, R16.reuse, R14, R104 ;  /* 0x0000000e1068723c */ /* 0x040fe20000041868 */
[-C--:B------:R-:W-:Y:S02]  /*abc0*/  FMUL.FTZ R129, R129, R49.reuse ;  /* 0x0000003181817220 */ /* 0x080fe40000410000 */
[-C--:B------:R-:W-:Y:S02]  /*abd0*/  FMUL.FTZ R116, R116, R49.reuse ;  /* 0x0000003174747220 */ /* 0x080fe40000410000 */
[----:B------:R-:W-:Y:S01]  /*abe0*/  FMUL.FTZ R117, R117, R49 ;  /* 0x0000003175757220 */ /* 0x000fe20000410000 */
[----:B------:R-:W-:Y:S01]  /*abf0*/  MUFU.EX2 R63, R63 ;  /* 0x0000003f003f7308 */ /* 0x000fe20000000800 */
[-C--:B--2---:R-:W-:Y:S01]  /*ac00*/  FMUL.FTZ R130, R130, R52.reuse ;  /* 0x0000003482827220 */ /* 0x084fe20000410000 */
        /* <DEDUP_REMOVED lines=19> */
[-C--:B------:R-:W-:Y:S02]  /*ad40*/  FMUL.FTZ R97, R97, R49.reuse ;  /* 0x0000003161617220 */ /* 0x080fe40000410000 */
        /* <DEDUP_REMOVED lines=19> */
[----:B------:R-:W-:Y:S02]  /*ae80*/  FMUL.FTZ R69, R69, R49 ;  /* 0x0000003145457220 */ /* 0x000fe40000410000 */
[-C--:B------:R-:W-:Y:S01]  /*ae90*/  FMUL.FTZ R70, R70, R52.reuse ;  /* 0x0000003446467220 */ /* 0x080fe20000410000 */
[----:B------:R-:W-:Y:S01]  /*aea0*/  HMMA.16816.F32.BF16 R116, R16, R22, R116 ;  /* 0x000000161074723c */ /* 0x000fe20000041874 */
[----:B------:R-:W-:Y:S01]  /*aeb0*/  FMUL.FTZ R71, R71, R52 ;  /* 0x0000003447477220 */ /* 0x000fe20000410000 */
[----:B------:R-:W1:Y:S01]  /*aec0*/  LDSM.16.MT88.4 R20, [R192+0x6800] ;  /* 0x00680000c014783b */ /* 0x000e620000004200 */
[----:B------:R-:W-:Y:S01]  /*aed0*/  FFMA.FTZ R61, R178, c[0x0][0x23c], -R132 ;  /* 0x00008f00b23d7a23 */ /* 0x000fe20000010884 */
[----:B------:R-:W-:Y:S01]  /*aee0*/  MUFU.EX2 R145, R145 ;  /* 0x0000009100917308 */ /* 0x000fe20000000800 */
[----:B------:R-:W-:-:S02]  /*aef0*/  FFMA.FTZ R60, R180, c[0x0][0x23c], -R57 ;  /* 0x00008f00b43c7a23 */ /* 0x000fc40000010839 */
[--C-:B------:R-:W-:Y:S01]  /*af00*/  FFMA.FTZ R171, R171, c[0x0][0x23c], -R57.reuse ;  /* 0x00008f00abab7a23 */ /* 0x100fe20000010839 */
[C---:B------:R-:W-:Y:S01]  /*af10*/  HMMA.16816.F32.BF16 R112, R16.reuse, R12, R112 ;  /* 0x0000000c1070723c */ /* 0x040fe20000041870 */
[----:B------:R-:W-:Y:S02]  /*af20*/  FFMA.FTZ R170, R170, c[0x0][0x23c], -R57 ;  /* 0x00008f00aaaa7a23 */ /* 0x000fe40000010839 */
[--C-:B------:R-:W-:Y:S01]  /*af30*/  FFMA.FTZ R168, R168, c[0x0][0x23c], -R51.reuse ;  /* 0x00008f00a8a87a23 */ /* 0x100fe20000010833 */
[----:B------:R-:W2:Y:S01]  /*af40*/  MUFU.EX2 R61, R61 ;  /* 0x0000003d003d7308 */ /* 0x000ea20000000800 */
[--C-:B------:R-:W-:Y:S02]  /*af50*/  FFMA.FTZ R166, R166, c[0x0][0x23c], -R51.reuse ;  /* 0x00008f00a6a67a23 */ /* 0x100fe40000010833 */
[--C-:B------:R-:W-:Y:S01]  /*af60*/  FFMA.FTZ R165, R165, c[0x0][0x23c], -R51.reuse ;  /* 0x00008f00a5a57a23 */ /* 0x100fe20000010833 */
[----:B------:R-:W-:Y:S01]  /*af70*/  HMMA.16816.F32.BF16 R100, R16, R14, R100 ;  /* 0x0000000e1064723c */ /* 0x000fe20000041864 */
[----:B------:R-:W3:Y:S01]  /*af80*/  LDSM.16.MT88.4 R12, [R190+0x6800] ;  /* 0x00680000be0c783b */ /* 0x000ee20000004200 */
[----:B------:R-:W-:-:S02]  /*af90*/  FFMA.FTZ R164, R164, c[0x0][0x23c], -R51 ;  /* 0x00008f00a4a47a23 */ /* 0x000fc40000010833 */
[----:B------:R-:W-:Y:S01]  /*afa0*/  MUFU.EX2 R60, R60 ;  /* 0x0000003c003c7308 */ /* 0x000fe20000000800 */
[--C-:B------:R-:W-:Y:S02]  /*afb0*/  FFMA.FTZ R140, R140, c[0x0][0x23c], -R44.reuse ;  /* 0x00008f008c8c7a23 */ /* 0x100fe4000001082c */
[--C-:B------:R-:W-:Y:S01]  /*afc0*/  FFMA.FTZ R137, R137, c[0x0][0x23c], -R44.reuse ;  /* 0x00008f0089897a23 */ /* 0x100fe2000001082c */
[----:B------:R-:W-:Y:S01]  /*afd0*/  HMMA.16816.F32.BF16 R96, R16, R4, R96 ;  /* 0x000000041060723c */ /* 0x000fe20000041860 */
[--C-:B------:R-:W-:Y:S02]  /*afe0*/  FFMA.FTZ R67, R67, c[0x0][0x23c], -R44.reuse ;  /* 0x00008f0043437a23 */ /* 0x100fe4000001082c */
[----:B------:R-:W-:Y:S01]  /*aff0*/  FFMA.FTZ R64, R64, c[0x0][0x23c], -R44 ;  /* 0x00008f0040407a23 */ /* 0x000fe2000001082c */
[----:B------:R-:W4:Y:S01]  /*b000*/  MUFU.EX2 R146, R146 ;  /* 0x0000009200927308 */ /* 0x000f220000000800 */
[----:B--2---:R-:W-:Y:S01]  /*b010*/  F2FP.BF16.PACK_AB R24, R144, R61 ;  /* 0x0000003d9018723e */ /* 0x004fe200000010ff */
[----:B------:R-:W-:-:S02]  /*b020*/  FFMA.FTZ R34, R230, R49, R34 ;  /* 0x00000031e6227223 */ /* 0x000fc40000010022 */
[C---:B------:R-:W-:Y:S01]  /*b030*/  HMMA.16816.F32.BF16 R84, R16.reuse, R6, R84 ;  /* 0x000000061054723c */ /* 0x040fe20000041854 */
[----:B------:R-:W2:Y:S01]  /*b040*/  LDSM.16.MT88.4 R4, [R189+0x6800] ;  /* 0x00680000bd04783b */ /* 0x000ea20000004200 */
[----:B------:R-:W-:Y:S02]  /*b050*/  FFMA.FTZ R43, R229, R52, R43 ;  /* 0x00000034e52b7223 */ /* 0x000fe4000001002b */
[----:B------:R-:W-:Y:S01]  /*b060*/  MUFU.EX2 R161, R161 ;  /* 0x000000a100a17308 */ /* 0x000fe20000000800 */
[----:B------:R-:W-:Y:S02]  /*b070*/  FFMA.FTZ R33, R228, R41, R33 ;  /* 0x00000029e4217223 */ /* 0x000fe40000010021 */
[----:B------:R-:W-:Y:S01]  /*b080*/  FFMA.FTZ R29, R227, R40, R29 ;  /* 0x00000028e31d7223 */ /* 0x000fe2000001001d */
[C---:B------:R-:W-:Y:S01]  /*b090*/  HMMA.16816.F32.BF16 R80, R16.reuse, R8, R80 ;  /* 0x000000081050723c */ /* 0x040fe20000041850 */
[----:B------:R-:W-:Y:S02]  /*b0a0*/  FADD.FTZ R34, R39, R34 ;  /* 0x0000002227227221 */ /* 0x000fe40000010000 */
[----:B------:R-:W-:Y:S01]  /*b0b0*/  FADD.FTZ R43, R47, R43 ;  /* 0x0000002b2f2b7221 */ /* 0x000fe20000010000 */
[----:B------:R-:W5:Y:S01]  /*b0c0*/  MUFU.EX2 R162, R162 ;  /* 0x000000a200a27308 */ /* 0x000f620000000800 */
[----:B----4-:R-:W-:Y:S01]  /*b0d0*/  F2FP.BF16.PACK_AB R26, R146, R145 ;  /* 0x00000091921a723e */ /* 0x010fe200000010ff */
[----:B------:R-:W-:Y:S01]  /*b0e0*/  FADD.FTZ R33, R32, R33 ;  /* 0x0000002120217221 */ /* 0x000fe20000010000 */
[----:B------:R-:W-:Y:S01]  /*b0f0*/  F2FP.BF16.PACK_AB R8, R66, R60 ;  /* 0x0000003c4208723e */ /* 0x000fe200000010ff */
[----:B------:R-:W-:Y:S01]  /*b100*/  HMMA.16816.F32.BF16 R68, R16, R10, R68 ;  /* 0x0000000a1044723c */ /* 0x000fe20000041844 */
[----:B------:R-:W4:Y:S01]  /*b110*/  LDSM.16.MT88.4 R16, [R188+0x6800] ;  /* 0x00680000bc10783b */ /* 0x000f220000004200 */
[----:B------:R-:W-:Y:S01]  /*b120*/  F2FP.BF16.PACK_AB R9, R142, R138 ;  /* 0x0000008a8e09723e */ /* 0x000fe200000010ff */
[----:B------:R-:W-:Y:S01]  /*b130*/  FADD.FTZ R29, R3, R29 ;  /* 0x0000001d031d7221 */ /* 0x000fe20000010000 */
[----:B------:R-:W-:Y:S01]  /*b140*/  MUFU.EX2 R163, R163 ;  /* 0x000000a300a37308 */ /* 0x000fe20000000800 */
[----:B------:R-:W-:-:S02]  /*b150*/  FADD.FTZ R34, R38, R34 ;  /* 0x0000002226227221 */ /* 0x000fc40000010000 */
[----:B------:R-:W-:Y:S01]  /*b160*/  F2FP.BF16.PACK_AB R10, R139, R63 ;  /* 0x0000003f8b0a723e */ /* 0x000fe200000010ff */
[----:B------:R-:W-:Y:S01]  /*b170*/  FADD.FTZ R43, R48, R43 ;  /* 0x0000002b302b7221 */ /* 0x000fe20000010000 */
[----:B------:R-:W-:Y:S01]  /*b180*/  F2FP.BF16.PACK_AB R11, R143, R141 ;  /* 0x0000008d8f0b723e */ /* 0x000fe200000010ff */
[----:B------:R-:W-:Y:S02]  /*b190*/  FADD.FTZ R33, R31, R33 ;  /* 0x000000211f217221 */ /* 0x000fe40000010000 */
[----:B------:R-:W2:Y:S01]  /*b1a0*/  MUFU.EX2 R167, R167 ;  /* 0x000000a700a77308 */ /* 0x000ea20000000800 */
[----:B-----5:R-:W-:Y:S01]  /*b1b0*/  F2FP.BF16.PACK_AB R25, R162, R161 ;  /* 0x000000a1a219723e */ /* 0x020fe200000010ff */
[----:B------:R-:W-:Y:S02]  /*b1c0*/  FADD.FTZ R29, R2, R29 ;  /* 0x0000001d021d7221 */ /* 0x000fe40000010000 */
[----:B-1----:R-:W-:Y:S01]  /*b1d0*/  HMMA.16816.F32.BF16 R124, R8, R20, R124 ;  /* 0x00000014087c723c */ /* 0x002fe2000004187c */
[----:B------:R-:W-:-:S02]  /*b1e0*/  FADD.FTZ R34, R37, R34 ;  /* 0x0000002225227221 */ /* 0x000fc40000010000 */
[----:B------:R-:W-:Y:S01]  /*b1f0*/  FADD.FTZ R43, R0, R43 ;  /* 0x0000002b002b7221 */ /* 0x000fe20000010000 */
[----:B------:R-:W-:Y:S01]  /*b200*/  MUFU.EX2 R169, R169 ;  /* 0x000000a900a97308 */ /* 0x000fe20000000800 */
[----:B------:R-:W-:Y:S02]  /*b210*/  FADD.FTZ R33, R30, R33 ;  /* 0x000000211e217221 */ /* 0x000fe40000010000 */
[----:B------:R-:W-:Y:S01]  /*b220*/  FADD.FTZ R29, R35, R29 ;  /* 0x0000001d231d7221 */ /* 0x000fe20000010000 */
[----:B------:R-:W-:Y:S01]  /*b230*/  HMMA.16816.F32.BF16 R120, R8, R22, R120 ;  /* 0x000000160878723c */ /* 0x000fe20000041878 */
[----:B------:R-:W-:Y:S02]  /*b240*/  FADD.FTZ R34, R61, R34 ;  /* 0x000000223d227221 */ /* 0x000fe40000010000 */
[----:B------:R-:W-:Y:S01]  /*b250*/  FADD.FTZ R43, R161, R43 ;  /* 0x0000002ba12b7221 */ /* 0x000fe20000010000 */
[----:B--2---:R-:W-:Y:S01]  /*b260*/  F2FP.BF16.PACK_AB R27, R167, R163 ;  /* 0x000000a3a71b723e */ /* 0x004fe200000010ff */
[----:B------:R-:W-:Y:S01]  /*b270*/  MUFU.EX2 R173, R173 ;  /* 0x000000ad00ad7308 */ /* 0x000fe20000000800 */
[----:B------:R-:W-:-:S02]  /*b280*/  FADD.FTZ R33, R60, R33 ;  /* 0x000000213c217221 */ /* 0x000fc40000010000 */
[C---:B---3--:R-:W-:Y:S01]  /*b290*/  HMMA.16816.F32.BF16 R108, R8.reuse, R12, R108 ;  /* 0x0000000c086c723c */ /* 0x048fe2000004186c */
[----:B------:R-:W-:Y:S02]  /*b2a0*/  FADD.FTZ R29, R138, R29 ;  /* 0x0000001d8a1d7221 */ /* 0x000fe40000010000 */
[--C-:B------:R-:W-:Y:S02]  /*b2b0*/  FFMA.FTZ R62, R62, c[0x0][0x23c], -R57.reuse ;  /* 0x00008f003e3e7a23 */ /* 0x100fe40000010839 */
[----:B------:R-:W1:Y:S01]  /*b2c0*/  MUFU.EX2 R172, R172 ;  /* 0x000000ac00ac7308 */ /* 0x000e620000000800 */
[--C-:B------:R-:W-:Y:S02]  /*b2d0*/  FFMA.FTZ R59, R59, c[0x0][0x23c], -R57.reuse ;  /* 0x00008f003b3b7a23 */ /* 0x100fe40000010839 */
[----:B------:R-:W-:Y:S01]  /*b2e0*/  HMMA.16816.F32.BF16 R104, R8, R14, R104 ;  /* 0x0000000e0868723c */ /* 0x000fe20000041868 */
[--C-:B------:R-:W-:Y:S02]  /*b2f0*/  FFMA.FTZ R58, R58, c[0x0][0x23c], -R57.reuse ;  /* 0x00008f003a3a7a23 */ /* 0x100fe40000010839 */
[----:B------:R-:W-:-:S02]  /*b300*/  FFMA.FTZ R56, R56, c[0x0][0x23c], -R57 ;  /* 0x00008f0038387a23 */ /* 0x000fc40000010839 */
[----:B------:R-:W-:Y:S01]  /*b310*/  MUFU.EX2 R174, R174 ;  /* 0x000000ae00ae7308 */ /* 0x000fe20000000800 */
[--C-:B------:R-:W-:Y:S02]  /*b320*/  FFMA.FTZ R55, R55, c[0x0][0x23c], -R51.reuse ;  /* 0x00008f0037377a23 */ /* 0x100fe40000010833 */
[C---:B------:R-:W-:Y:S01]  /*b330*/  HMMA.16816.F32.BF16 R92, R8.reuse, R4, R92 ;  /* 0x00000004085c723c */ /* 0x040fe2000004185c */
[--C-:B------:R-:W-:Y:S02]  /*b340*/  FFMA.FTZ R54, R54, c[0x0][0x23c], -R51.reuse ;  /* 0x00008f0036367a23 */ /* 0x100fe40000010833 */
[--C-:B------:R-:W-:Y:S02]  /*b350*/  FFMA.FTZ R53, R53, c[0x0][0x23c], -R51.reuse ;  /* 0x00008f0035357a23 */ /* 0x100fe40000010833 */
[----:B------:R-:W-:Y:S01]  /*b360*/  MUFU.EX2 R171, R171 ;  /* 0x000000ab00ab7308 */ /* 0x000fe20000000800 */
[----:B------:R-:W-:Y:S02]  /*b370*/  FFMA.FTZ R50, R50, c[0x0][0x23c], -R51 ;  /* 0x00008f0032327a23 */ /* 0x000fe40000010833 */
[----:B------:R-:W-:Y:S01]  /*b380*/  HMMA.16816.F32.BF16 R88, R8, R6, R88 ;  /* 0x000000060858723c */ /* 0x000fe20000041858 */
[----:B------:R-:W-:-:S02]  /*b390*/  FADD.FTZ R34, R144, R34 ;  /* 0x0000002290227221 */ /* 0x000fc40000010000 */
[----:B------:R-:W-:Y:S02]  /*b3a0*/  FADD.FTZ R43, R162, R43 ;  /* 0x0000002ba22b7221 */ /* 0x000fe40000010000 */
[----:B------:R-:W-:Y:S01]  /*b3b0*/  MUFU.EX2 R170, R170 ;  /* 0x000000aa00aa7308 */ /* 0x000fe20000000800 */
[----:B------:R-:W-:Y:S02]  /*b3c0*/  FADD.FTZ R33, R66, R33 ;  /* 0x0000002142217221 */ /* 0x000fe40000010000 */
[----:B----4-:R-:W-:Y:S01]  /*b3d0*/  HMMA.16816.F32.BF16 R76, R8, R16, R76 ;  /* 0x00000010084c723c */ /* 0x010fe2000004184c */
[----:B------:R-:W-:Y:S02]  /*b3e0*/  FADD.FTZ R29, R142, R29 ;  /* 0x0000001d8e1d7221 */ /* 0x000fe40000010000 */
[----:B------:R-:W-:Y:S02]  /*b3f0*/  FADD.FTZ R34, R145, R34 ;  /* 0x0000002291227221 */ /* 0x000fe40000010000 */
[----:B------:R-:W2:Y:S01]  /*b400*/  MUFU.EX2 R168, R168 ;  /* 0x000000a800a87308 */ /* 0x000ea20000000800 */
[----:B------:R-:W-:-:S02]  /*b410*/  FADD.FTZ R43, R163, R43 ;  /* 0x0000002ba32b7221 */ /* 0x000fc40000010000 */
[----:B------:R-:W-:Y:S01]  /*b420*/  HMMA.16816.F32.BF16 R72, R8, R18, R72 ;  /* 0x000000120848723c */ /* 0x000fe20000041848 */
[----:B------:R-:W-:Y:S01]  /*b430*/  LDSM.16.MT88.4 R8, [R190+0x7000] ;  /* 0x00700000be08783b */ /* 0x000fe20000004200 */
[----:B------:R-:W-:Y:S02]  /*b440*/  FADD.FTZ R33, R63, R33 ;  /* 0x000000213f217221 */ /* 0x000fe40000010000 */
[----:B------:R-:W-:Y:S01]  /*b450*/  FADD.FTZ R29, R141, R29 ;  /* 0x0000001d8d1d7221 */ /* 0x000fe20000010000 */
[----:B------:R-:W3:Y:S01]  /*b460*/  MUFU.EX2 R166, R166 ;  /* 0x000000a600a67308 */ /* 0x000ee20000000800 */
[----:B------:R-:W-:Y:S02]  /*b470*/  FFMA.FTZ R45, R45, c[0x0][0x23c], -R44 ;  /* 0x00008f002d2d7a23 */ /* 0x000fe4000001082c */
[----:B------:R-:W-:Y:S01]  /*b480*/  HMMA.16816.F32.BF16 R128, R24, R20, R128 ;  /* 0x000000141880723c */ /* 0x000fe20000041880 */
[----:B------:R-:W-:Y:S02]  /*b490*/  FADD.FTZ R34, R146, R34 ;  /* 0x0000002292227221 */ /* 0x000fe40000010000 */
[----:B------:R-:W-:-:S02]  /*b4a0*/  FADD.FTZ R43, R167, R43 ;  /* 0x0000002ba72b7221 */ /* 0x000fc40000010000 */
[----:B------:R-:W4:Y:S01]  /*b4b0*/  MUFU.EX2 R165, R165 ;  /* 0x000000a500a57308 */ /* 0x000f220000000800 */
[----:B------:R-:W-:Y:S02]  /*b4c0*/  FADD.FTZ R33, R139, R33 ;  /* 0x000000218b217221 */ /* 0x000fe40000010000 */
[C---:B------:R-:W-:Y:S01]  /*b4d0*/  HMMA.16816.F32.BF16 R116, R24.reuse, R22, R116 ;  /* 0x000000161874723c */ /* 0x040fe20000041874 */
[----:B------:R-:W-:Y:S01]  /*b4e0*/  LDSM.16.MT88.4 R20, [R188+0x7000] ;  /* 0x00700000bc14783b */ /* 0x000fe20000004200 */
[----:B------:R-:W-:Y:S02]  /*b4f0*/  FADD.FTZ R29, R143, R29 ;  /* 0x0000001d8f1d7221 */ /* 0x000fe40000010000 */
[----:B------:R-:W-:Y:S01]  /*b500*/  FFMA.FTZ R46, R46, c[0x0][0x23c], -R44 ;  /* 0x00008f002e2e7a23 */ /* 0x000fe2000001082c */
[----:B------:R-:W-:Y:S01]  /*b510*/  MUFU.EX2 R164, R164 ;  /* 0x000000a400a47308 */ /* 0x000fe20000000800 */
[----:B------:R-:W-:Y:S02]  /*b520*/  FADD.FTZ R34, R147, R34 ;  /* 0x0000002293227221 */ /* 0x000fe40000010000 */
[----:B------:R-:W-:Y:S01]  /*b530*/  HMMA.16816.F32.BF16 R112, R24, R12, R112 ;  /* 0x0000000c1870723c */ /* 0x000fe20000041870 */
[----:B-1----:R-:W-:-:S02]  /*b540*/  FADD.FTZ R33, R172, R33 ;  /* 0x00000021ac217221 */ /* 0x002fc40000010000 */
[----:B--2---:R-:W-:Y:S02]  /*b550*/  FADD.FTZ R29, R168, R29 ;  /* 0x0000001da81d7221 */ /* 0x004fe40000010000 */
[----:B------:R-:W1:Y:S01]  /*b560*/  MUFU.EX2 R140, R140 ;  /* 0x0000008c008c7308 */ /* 0x000e620000000800 */
[----:B------:R-:W-:Y:S02]  /*b570*/  FADD.FTZ R34, R169, R34 ;  /* 0x00000022a9227221 */ /* 0x000fe40000010000 */
[----:B------:R-:W-:Y:S01]  /*b580*/  HMMA.16816.F32.BF16 R100, R24, R14, R100 ;  /* 0x0000000e1864723c */ /* 0x000fe20000041864 */
[----:B------:R-:W2:Y:S01]  /*b590*/  LDSM.16.MT88.4 R12, [R192+0x7000] ;  /* 0x00700000c00c783b */ /* 0x000ea20000004200 */
[----:B------:R-:W-:Y:S02]  /*b5a0*/  FADD.FTZ R33, R174, R33 ;  /* 0x00000021ae217221 */ /* 0x000fe40000010000 */
[----:B---3--:R-:W-:Y:S01]  /*b5b0*/  FADD.FTZ R29, R166, R29 ;  /* 0x0000001da61d7221 */ /* 0x008fe20000010000 */
[----:B------:R-:W3:Y:S01]  /*b5c0*/  MUFU.EX2 R137, R137 ;  /* 0x0000008900897308 */ /* 0x000ee20000000800 */
[----:B------:R-:W-:-:S02]  /*b5d0*/  FADD.FTZ R34, R173, R34 ;  /* 0x00000022ad227221 */ /* 0x000fc40000010000 */
[C---:B------:R-:W-:Y:S01]  /*b5e0*/  HMMA.16816.F32.BF16 R96, R24.reuse, R4, R96 ;  /* 0x000000041860723c */ /* 0x040fe20000041860 */
[----:B------:R-:W-:Y:S02]  /*b5f0*/  FADD.FTZ R33, R171, R33 ;  /* 0x00000021ab217221 */ /* 0x000fe40000010000 */
[----:B----4-:R-:W-:Y:S02]  /*b600*/  FADD.FTZ R29, R165, R29 ;  /* 0x0000001da51d7221 */ /* 0x010fe40000010000 */
[----:B------:R-:W4:Y:S01]  /*b610*/  MUFU.EX2 R67, R67 ;  /* 0x0000004300437308 */ /* 0x000f220000000800 */
[----:B-1----:R-:W-:Y:S02]  /*b620*/  FADD.FTZ R43, R140, R43 ;  /* 0x0000002b8c2b7221 */ /* 0x002fe40000010000 */
[----:B------:R-:W-:Y:S01]  /*b630*/  HMMA.16816.F32.BF16 R84, R24, R6, R84 ;  /* 0x000000061854723c */ /* 0x000fe20000041854 */
[----:B------:R-:W1:Y:S01]  /*b640*/  LDSM.16.MT88.4 R4, [R189+0x7000] ;  /* 0x00700000bd04783b */ /* 0x000e620000004200 */
[----:B------:R-:W-:-:S02]  /*b650*/  FADD.FTZ R34, R150, R34 ;  /* 0x0000002296227221 */ /* 0x000fc40000010000 */
[----:B------:R-:W-:Y:S01]  /*b660*/  FADD.FTZ R33, R170, R33 ;  /* 0x00000021aa217221 */ /* 0x000fe20000010000 */
[----:B------:R-:W5:Y:S01]  /*b670*/  MUFU.EX2 R64, R64 ;  /* 0x0000004000407308 */ /* 0x000f620000000800 */
[----:B---3--:R-:W-:Y:S02]  /*b680*/  FADD.FTZ R43, R137, R43 ;  /* 0x0000002b892b7221 */ /* 0x008fe40000010000 */
[C---:B------:R-:W-:Y:S01]  /*b690*/  HMMA.16816.F32.BF16 R80, R24.reuse, R16, R80 ;  /* 0x000000101850723c */ /* 0x040fe20000041850 */
[----:B------:R-:W-:Y:S02]  /*b6a0*/  FADD.FTZ R29, R164, R29 ;  /* 0x0000001da41d7221 */ /* 0x000fe40000010000 */
[----:B------:R-:W-:Y:S02]  /*b6b0*/  FADD.FTZ R34, R151, R34 ;  /* 0x0000002297227221 */ /* 0x000fe40000010000 */
[----:B------:R-:W3:Y:S01]  /*b6c0*/  MUFU.EX2 R62, R62 ;  /* 0x0000003e003e7308 */ /* 0x000ee20000000800 */
[----:B----4-:R-:W-:Y:S01]  /*b6d0*/  FADD.FTZ R43, R67, R43 ;  /* 0x0000002b432b7221 */ /* 0x010fe20000010000 */
[----:B------:R-:W-:Y:S01]  /*b6e0*/  F2FP.BF16.PACK_AB R16, R174, R172 ;  /* 0x000000acae10723e */ /* 0x000fe200000010ff */
[----:B------:R-:W-:Y:S01]  /*b6f0*/  HMMA.16816.F32.BF16 R68, R24, R18, R68 ;  /* 0x000000121844723c */ /* 0x000fe20000041844 */
[----:B------:R-:W-:-:S04]  /*b700*/  F2FP.BF16.PACK_AB R17, R166, R168 ;  /* 0x000000a8a611723e */ /* 0x000fc800000010ff */
[----:B------:R-:W4:Y:S01]  /*b710*/  MUFU.EX2 R59, R59 ;  /* 0x0000003b003b7308 */ /* 0x000f220000000800 */
[----:B-----5:R-:W-:Y:S01]  /*b720*/  FADD.FTZ R43, R64, R43 ;  /* 0x0000002b402b7221 */ /* 0x020fe20000010000 */
[----:B------:R-:W-:Y:S02]  /*b730*/  F2FP.BF16.PACK_AB R18, R170, R171 ;  /* 0x000000abaa12723e */ /* 0x000fe400000010ff */
[----:B------:R-:W-:Y:S02]  /*b740*/  F2FP.BF16.PACK_AB R19, R164, R165 ;  /* 0x000000a5a413723e */ /* 0x000fe400000010ff */
[----:B------:R-:W-:Y:S02]  /*b750*/  F2FP.BF16.PACK_AB R24, R169, R147 ;  /* 0x00000093a918723e */ /* 0x000fe400000010ff */
[----:B------:R-:W-:Y:S01]  /*b760*/  F2FP.BF16.PACK_AB R25, R137, R140 ;  /* 0x0000008c8919723e */ /* 0x000fe200000010ff */
[----:B------:R-:W5:Y:S01]  /*b770*/  MUFU.EX2 R58, R58 ;  /* 0x0000003a003a7308 */ /* 0x000f620000000800 */
[----:B------:R-:W-:Y:S01]  /*b780*/  F2FP.BF16.PACK_AB R26, R150, R173 ;  /* 0x000000ad961a723e */ /* 0x000fe200000010ff */
[----:B--2---:R-:W-:Y:S01]  /*b790*/  HMMA.16816.F32.BF16 R124, R16, R12, R124 ;  /* 0x0000000c107c723c */ /* 0x004fe2000004187c */
[----:B------:R-:W-:Y:S01]  /*b7a0*/  F2FP.BF16.PACK_AB R27, R64, R67 ;  /* 0x00000043401b723e */ /* 0x000fe200000010ff */
[----:B---3--:R-:W-:-:S04]  /*b7b0*/  FADD.FTZ R33, R62, R33 ;  /* 0x000000213e217221 */ /* 0x008fc80000010000 */
[----:B------:R-:W2:Y:S01]  /*b7c0*/  MUFU.EX2 R56, R56 ;  /* 0x0000003800387308 */ /* 0x000ea20000000800 */
[----:B----4-:R-:W-:Y:S01]  /*b7d0*/  FADD.FTZ R33, R59, R33 ;  /* 0x000000213b217221 */ /* 0x010fe20000010000 */
[C---:B------:R-:W-:Y:S06]  /*b7e0*/  HMMA.16816.F32.BF16 R120, R16.reuse, R14, R120 ;  /* 0x0000000e1078723c */ /* 0x040fec0000041878 */
[----:B------:R-:W3:Y:S01]  /*b7f0*/  MUFU.EX2 R55, R55 ;  /* 0x0000003700377308 */ /* 0x000ee20000000800 */
[----:B-----5:R-:W-:Y:S01]  /*b800*/  FADD.FTZ R33, R58, R33 ;  /* 0x000000213a217221 */ /* 0x020fe20000010000 */
[C---:B------:R-:W-:Y:S06]  /*b810*/  HMMA.16816.F32.BF16 R108, R16.reuse, R8, R108 ;  /* 0x00000008106c723c */ /* 0x040fec000004186c */
[----:B------:R-:W4:Y:S01]  /*b820*/  MUFU.EX2 R54, R54 ;  /* 0x0000003600367308 */ /* 0x000f220000000800 */
[----:B--2---:R-:W-:Y:S01]  /*b830*/  FADD.FTZ R228, R56, R33 ;  /* 0x0000002138e47221 */ /* 0x004fe20000010000 */
[C---:B------:R-:W-:Y:S06]  /*b840*/  HMMA.16816.F32.BF16 R104, R16.reuse, R10, R104 ;  /* 0x0000000a1068723c */ /* 0x040fec0000041868 */
[----:B------:R-:W2:Y:S01]  /*b850*/  MUFU.EX2 R53, R53 ;  /* 0x0000003500357308 */ /* 0x000ea20000000800 */
[----:B---3--:R-:W-:Y:S01]  /*b860*/  FADD.FTZ R29, R55, R29 ;  /* 0x0000001d371d7221 */ /* 0x008fe20000010000 */
[C---:B-1----:R-:W-:Y:S06]  /*b870*/  HMMA.16816.F32.BF16 R92, R16.reuse, R4, R92 ;  /* 0x00000004105c723c */ /* 0x042fec000004185c */
[----:B------:R-:W1:Y:S01]  /*b880*/  MUFU.EX2 R50, R50 ;  /* 0x0000003200327308 */ /* 0x000e620000000800 */
[----:B----4-:R-:W-:Y:S01]  /*b890*/  FADD.FTZ R29, R54, R29 ;  /* 0x0000001d361d7221 */ /* 0x010fe20000010000 */
[C---:B------:R-:W-:Y:S06]  /*b8a0*/  HMMA.16816.F32.BF16 R88, R16.reuse, R6, R88 ;  /* 0x000000061058723c */ /* 0x040fec0000041858 */
[----:B------:R-:W3:Y:S01]  /*b8b0*/  MUFU.EX2 R45, R45 ;  /* 0x0000002d002d7308 */ /* 0x000ee20000000800 */
[----:B--2---:R-:W-:Y:S01]  /*b8c0*/  FADD.FTZ R29, R53, R29 ;  /* 0x0000001d351d7221 */ /* 0x004fe20000010000 */
[C---:B------:R-:W-:Y:S06]  /*b8d0*/  HMMA.16816.F32.BF16 R76, R16.reuse, R20, R76 ;  /* 0x00000014104c723c */ /* 0x040fec000004184c */
[----:B------:R-:W2:Y:S01]  /*b8e0*/  MUFU.EX2 R149, R149 ;  /* 0x0000009500957308 */ /* 0x000ea20000000800 */
[----:B-1----:R-:W-:Y:S01]  /*b8f0*/  FADD.FTZ R227, R50, R29 ;  /* 0x0000001d32e37221 */ /* 0x002fe20000010000 */
[----:B------:R-:W-:Y:S01]  /*b900*/  HMMA.16816.F32.BF16 R72, R16, R22, R72 ;  /* 0x000000161048723c */ /* 0x000fe20000041848 */
[----:B------:R-:W1:Y:S05]  /*b910*/  LDSM.16.MT88.4 R16, [R192+0x7800] ;  /* 0x00780000c010783b */ /* 0x000e6a0000004200 */
[----:B------:R-:W4:Y:S01]  /*b920*/  MUFU.EX2 R148, R148 ;  /* 0x0000009400947308 */ /* 0x000f220000000800 */
[----:B---3--:R-:W-:Y:S01]  /*b930*/  FADD.FTZ R43, R45, R43 ;  /* 0x0000002b2d2b7221 */ /* 0x008fe20000010000 */
[C---:B------:R-:W-:Y:S06]  /*b940*/  HMMA.16816.F32.BF16 R128, R24.reuse, R12, R128 ;  /* 0x0000000c1880723c */ /* 0x040fec0000041880 */
[----:B------:R-:W3:Y:S01]  /*b950*/  MUFU.EX2 R65, R65 ;  /* 0x0000004100417308 */ /* 0x000ee20000000800 */
[----:B--2---:R-:W-:Y:S01]  /*b960*/  FADD.FTZ R34, R149, R34 ;  /* 0x0000002295227221 */ /* 0x004fe20000010000 */
[----:B------:R-:W-:Y:S01]  /*b970*/  HMMA.16816.F32.BF16 R116, R24, R14, R116 ;  /* 0x0000000e1874723c */ /* 0x000fe20000041874 */
[----:B------:R-:W2:Y:S02]  /*b980*/  LDSM.16.MT88.4 R12, [R190+0x7800] ;  /* 0x00780000be0c783b */ /* 0x000ea40000004200 */
[----:B----4-:R-:W-:-:S05]  /*b990*/  FADD.FTZ R34, R148, R34 ;  /* 0x0000002294227221 */ /* 0x010fca0000010000 */
[----:B------:R-:W-:Y:S01]  /*b9a0*/  HMMA.16816.F32.BF16 R112, R24, R8, R112 ;  /* 0x000000081870723c */ /* 0x000fe20000041870 */
[----:B---3--:R-:W-:-:S07]  /*b9b0*/  FADD.FTZ R230, R65, R34 ;  /* 0x0000002241e67221 */ /* 0x008fce0000010000 */
[C---:B------:R-:W-:Y:S01]  /*b9c0*/  HMMA.16816.F32.BF16 R100, R24.reuse, R10, R100 ;  /* 0x0000000a1864723c */ /* 0x040fe20000041864 */
[----:B------:R-:W3:Y:S07]  /*b9d0*/  LDSM.16.MT88.4 R8, [R189+0x7800] ;  /* 0x00780000bd08783b */ /* 0x000eee0000004200 */
[C---:B------:R-:W-:Y:S08]  /*b9e0*/  HMMA.16816.F32.BF16 R96, R24.reuse, R4, R96 ;  /* 0x000000041860723c */ /* 0x040ff00000041860 */
[C---:B------:R-:W-:Y:S01]  /*b9f0*/  HMMA.16816.F32.BF16 R84, R24.reuse, R6, R84 ;  /* 0x000000061854723c */ /* 0x040fe20000041854 */
[----:B------:R-:W4:Y:S07]  /*ba00*/  LDSM.16.MT88.4 R4, [R188+0x7800] ;  /* 0x00780000bc04783b */ /* 0x000f2e0000004200 */
[C---:B------:R-:W-:Y:S07]  /*ba10*/  HMMA.16816.F32.BF16 R80, R24.reuse, R20, R80 ;  /* 0x000000141850723c */ /* 0x040fee0000041850 */
[----:B------:R-:W-:Y:S01]  /*ba20*/  F2FP.BF16.PACK_AB R20, R59, R62 ;  /* 0x0000003e3b14723e */ /* 0x000fe200000010ff */
[----:B------:R-:W-:Y:S01]  /*ba30*/  HMMA.16816.F32.BF16 R68, R24, R22, R68 ;  /* 0x000000161844723c */ /* 0x000fe20000041844 */
[----:B------:R-:W5:Y:S01]  /*ba40*/  MUFU.EX2 R24, R46 ;  /* 0x0000002e00187308 */ /* 0x000f620000000800 */
[----:B------:R-:W-:-:S05]  /*ba50*/  F2FP.BF16.PACK_AB R21, R54, R55 ;  /* 0x000000373615723e */ /* 0x000fca00000010ff */
[--C-:B------:R-:W-:Y:S01]  /*ba60*/  FFMA.FTZ R25, R36, c[0x0][0x23c], -R44.reuse ;  /* 0x00008f0024197a23 */ /* 0x100fe2000001082c */
[----:B------:R-:W-:Y:S01]  /*ba70*/  F2FP.BF16.PACK_AB R22, R56, R58 ;  /* 0x0000003a3816723e */ /* 0x000fe200000010ff */
[----:B------:R-:W-:Y:S01]  /*ba80*/  FFMA.FTZ R26, R42, c[0x0][0x23c], -R44 ;  /* 0x00008f002a1a7a23 */ /* 0x000fe2000001082c */
[----:B------:R-:W-:-:S03]  /*ba90*/  F2FP.BF16.PACK_AB R23, R50, R53 ;  /* 0x000000353217723e */ /* 0x000fc600000010ff */
[----:B------:R-:W2:Y:S04]  /*baa0*/  MUFU.EX2 R25, R25 ;  /* 0x0000001900197308 */ /* 0x000ea80000000800 */
[----:B-1----:R-:W-:Y:S01]  /*bab0*/  HMMA.16816.F32.BF16 R124, R20, R16, R124 ;  /* 0x00000010147c723c */ /* 0x002fe2000004187c */
[----:B-----5:R-:W-:-:S03]  /*bac0*/  FADD.FTZ R43, R24, R43 ;  /* 0x0000002b182b7221 */ /* 0x020fc60000010000 */
[----:B------:R-:W1:Y:S04]  /*bad0*/  MUFU.EX2 R26, R26 ;  /* 0x0000001a001a7308 */ /* 0x000e680000000800 */
[----:B------:R-:W-:Y:S01]  /*bae0*/  HMMA.16816.F32.BF16 R120, R20, R18, R120 ;  /* 0x000000121478723c */ /* 0x000fe20000041878 */
[----:B--2---:R-:W-:-:S07]  /*baf0*/  FADD.FTZ R43, R25, R43 ;  /* 0x0000002b192b7221 */ /* 0x004fce0000010000 */
[----:B------:R-:W-:Y:S01]  /*bb00*/  HMMA.16816.F32.BF16 R108, R20, R12, R108 ;  /* 0x0000000c146c723c */ /* 0x000fe2000004186c */
[----:B-1----:R-:W-:-:S07]  /*bb10*/  FADD.FTZ R229, R26, R43 ;  /* 0x0000002b1ae57221 */ /* 0x002fce0000010000 */
[C---:B------:R-:W-:Y:S08]  /*bb20*/  HMMA.16816.F32.BF16 R104, R20.reuse, R14, R104 ;  /* 0x0000000e1468723c */ /* 0x040ff00000041868 */
[C---:B---3--:R-:W-:Y:S08]  /*bb30*/  HMMA.16816.F32.BF16 R92, R20.reuse, R8, R92 ;  /* 0x00000008145c723c */ /* 0x048ff0000004185c */
        /* <DEDUP_REMOVED lines=17> */
.L_x_664:
[----:B------:R-:W-:-:S07]  /*bc50*/  IADD3 R226, R28, -0x1, RZ ;  /* 0xffffffff1ce27810 */ /* 0x000fce0007ffe0ff */
.L_x_667:
[----:B------:R-:W-:-:S13]  /*bc60*/  ISETP.GE.AND P0, PT, R226, RZ, PT ;  /* 0x000000ffe200720c */ /* 0x000fda0003f06270 */
[----:B------:R-:W-:Y:S05]  /*bc70*/  @!P0 BRA `(.L_x_668) ;  /* 0x00002f7000008947 */ /* 0x000fea0003800000 */
[C---:B------:R-:W-:Y:S01]  /*bc80*/  SHF.L.U64.HI R225, R156.reuse, 0x5, R157 ;  /* 0x000000059ce17819 */ /* 0x040fe2000001029d */
[----:B------:R-:W-:Y:S01]  /*bc90*/  IMAD.SHL.U32 R224, R156, 0x20, RZ ;  /* 0x000000209ce07824 */ /* 0x000fe200078e00ff */
[C---:B------:R-:W-:Y:S01]  /*bca0*/  SHF.L.U64.HI R223, R152.reuse, 0x5, R153 ;  /* 0x0000000598df7819 */ /* 0x040fe20000010299 */
[----:B------:R-:W-:Y:S01]  /*bcb0*/  IMAD.SHL.U32 R222, R152, 0x20, RZ ;  /* 0x0000002098de7824 */ /* 0x000fe200078e00ff */
[----:B------:R-:W-:Y:S01]  /*bcc0*/  MOV R3, R135 ;  /* 0x0000008700037202 */ /* 0x000fe20000000f00 */
[----:B------:R-:W-:Y:S01]  /*bcd0*/  IMAD.MOV.U32 R132, RZ, RZ, R136 ;  /* 0x000000ffff847224 */ /* 0x000fe200078e0088 */
[----:B------:R-:W-:Y:S01]  /*bce0*/  MOV R0, R133 ;  /* 0x0000008500007202 */ /* 0x000fe20000000f00 */
[----:B------:R-:W-:Y:S01]  /*bcf0*/  IMAD.MOV.U32 R2, RZ, RZ, R134 ;  /* 0x000000ffff027224 */ /* 0x000fe200078e0086 */
[----:B------:R-:W-:Y:S01]  /*bd00*/  MOV R232, R154 ;  /* 0x0000009a00e87202 */ /* 0x000fe20000000f00 */
[----:B------:R-:W-:Y:S01]  /*bd10*/  IMAD.MOV.U32 R233, RZ, RZ, R159 ;  /* 0x000000ffffe97224 */ /* 0x000fe200078e009f */
[----:B------:R-:W-:Y:S05]  /*bd20*/  BRA `(.L_x_669) ;  /* 0x0000019000007947 */ /* 0x000fea0003800000 */
.L_x_671:
        /* <DEDUP_REMOVED lines=9> */
[-C--:B------:R-:W-:Y:S02]  /*bdc0*/  IADD3 R6, P1, R8, R222.reuse, RZ ;  /* 0x000000de08067210 */ /* 0x080fe40007f3e0ff */
[----:B------:R-:W-:Y:S02]  /*bdd0*/  LEA.HI.X R9, R5, c[0x0][0x16c], R4, 0x1, P2 ;  /* 0x00005b0005097a11 */ /* 0x000fe400010f0c04 */
[-C--:B------:R-:W-:Y:S03]  /*bde0*/  IADD3 R10, P2, R6, R222.reuse, RZ ;  /* 0x000000de060a7210 */ /* 0x080fe60007f5e0ff */
[----:B------:R-:W-:Y:S01]  /*bdf0*/  @!PT LDS RZ, [RZ] ;  /* 0x00000000fffff984 */ /* 0x000fe20000000800 */
[----:B------:R-:W-:Y:S01]  /*be00*/  @!PT LDS RZ, [RZ] ;  /* 0x00000000fffff984 */ /* 0x000fe20000000800 */
[----:B------:R-:W-:Y:S01]  /*be10*/  @!PT LDS RZ, [RZ] ;  /* 0x00000000fffff984 */ /* 0x000fe20000000800 */
[----:B------:R1:W-:Y:S01]  /*be20*/  LDGSTS.E.BYPASS.LTC128B.128 [R210+0x4000], [R8.64] ;  /* 0x0400000008d27fae */ /* 0x0003e2000b901d44 */
[--C-:B------:R-:W-:Y:S01]  /*be30*/  IMAD.X R7, R9, 0x1, R223.reuse, P1 ;  /* 0x0000000109077824 */ /* 0x100fe200008e06df */
[----:B------:R-:W-:Y:S03]  /*be40*/  IADD3 R4, P1, R10, R222, RZ ;  /* 0x000000de0a047210 */ /* 0x000fe60007f3e0ff */
[--C-:B------:R-:W-:Y:S01]  /*be50*/  IMAD.X R11, R7, 0x1, R223.reuse, P2 ;  /* 0x00000001070b7824 */ /* 0x100fe200010e06df */
[----:B------:R1:W-:Y:S03]  /*be60*/  LDGSTS.E.BYPASS.LTC128B.128 [R210+0x4800], [R6.64] ;  /* 0x0480000006d27fae */ /* 0x0003e6000b901d44 */
[----:B------:R-:W-:Y:S01]  /*be70*/  IMAD.X R5, R11, 0x1, R223, P1 ;  /* 0x000000010b057824 */ /* 0x000fe200008e06df */
[----:B------:R1:W-:Y:S04]  /*be80*/  LDGSTS.E.BYPASS.LTC128B.128 [R210+0x5000], [R10.64] ;  /* 0x050000000ad27fae */ /* 0x0003e8000b901d44 */
[----:B------:R1:W-:Y:S04]  /*be90*/  LDGSTS.E.BYPASS.LTC128B.128 [R210+0x5800], [R4.64] ;  /* 0x0580000004d27fae */ /* 0x0003e8000b901d44 */
[----:B------:R-:W0:Y:S01]  /*bea0*/  LDGDEPBAR ;  /* 0x00000000000079af */ /* 0x000e220000000000 */
[----:B------:R-:W-:-:S05]  /*beb0*/  BRA `(.L_x_670) ;  /* 0x00000f3000007947 */ /* 0x000fca0003800000 */
.L_x_669:
[----:B------:R-:W-:Y:S04]  /*bec0*/  DEPBAR.LE SB0, 0x0 ;  /* 0x000080000000791a */ /* 0x000fe80000000000 */
[----:B------:R-:W-:Y:S01]  /*bed0*/  BAR.SYNC.DEFER_BLOCKING 0x0 ;  /* 0x0000000000007b1d */ /* 0x000fe20000010000 */
[----:B------:R-:W-:Y:S01]  /*bee0*/  SHF.R.S32.HI R5, RZ, 0x1f, R226 ;  /* 0x0000001fff057819 */ /* 0x000fe200000114e2 */
[----:B------:R-:W-:Y:S02]  /*bef0*/  IMAD R4, R200, R226, RZ ;  /* 0x000000e2c8047224 */ /* 0x000fe400078e02ff */
[-C--:B------:R-:W-:Y:S04]  /*bf00*/  IMAD.WIDE.U32 R6, R226, R201.reuse, R232 ;  /* 0x000000c9e2067225 */ /* 0x080fe800078e00e8 */
[----:B------:R-:W-:Y:S01]  /*bf10*/  IMAD R4, R5, R201, R4 ;  /* 0x000000c905047224 */ /* 0x000fe200078e0204 */
[----:B------:R-:W-:Y:S04]  /*bf20*/  LEA R8, P1, R6, c[0x0][0x170], 0x1 ;  /* 0x00005c0006087a11 */ /* 0x000fe800078208ff */
[----:B------:R-:W-:Y:S02]  /*bf30*/  IADD3 R4, R7, R4, RZ ;  /* 0x0000000407047210 */ /* 0x000fe40007ffe0ff */
[-C--:B------:R-:W-:Y:S02]  /*bf40*/  IADD3 R10, P0, R8, R224.reuse, RZ ;  /* 0x000000e0080a7210 */ /* 0x080fe40007f1e0ff */
[----:B------:R-:W-:Y:S02]  /*bf50*/  LEA.HI.X R9, R6, c[0x0][0x174], R4, 0x1, P1 ;  /* 0x00005d0006097a11 */ /* 0x000fe400008f0c04 */
[-C--:B------:R-:W-:Y:S02]  /*bf60*/  IADD3 R6, P1, R10, R224.reuse, RZ ;  /* 0x000000e00a067210 */ /* 0x080fe40007f3e0ff */
[-C--:B------:R-:W-:Y:S02]  /*bf70*/  IADD3.X R11, R9, R225.reuse, RZ, P0, !PT ;  /* 0x000000e1090b7210 */ /* 0x080fe400007fe4ff */
[----:B------:R-:W-:Y:S01]  /*bf80*/  IADD3 R4, P0, R6, R224, RZ ;  /* 0x000000e006047210 */ /* 0x000fe20007f1e0ff */
[----:B------:R-:W-:Y:S01]  /*bf90*/  @!PT LDS RZ, [RZ] ;  /* 0x00000000fffff984 */ /* 0x000fe20000000800 */
[----:B------:R-:W-:Y:S01]  /*bfa0*/  @!PT LDS RZ, [RZ] ;  /* 0x00000000fffff984 */ /* 0x000fe20000000800 */
[----:B------:R-:W-:Y:S01]  /*bfb0*/  @!PT LDS RZ, [RZ] ;  /* 0x00000000fffff984 */ /* 0x000fe20000000800 */
[----:B------:R1:W-:Y:S01]  /*bfc0*/  LDGSTS.E.BYPASS.LTC128B.128 [R210+0x6000], [R8.64] ;  /* 0x0600000008d27fae */ /* 0x0003e2000b901d44 */
[-C--:B------:R-:W-:Y:S04]  /*bfd0*/  IADD3.X R7, R11, R225.reuse, RZ, P1, !PT ;  /* 0x000000e10b077210 */ /* 0x080fe80000ffe4ff */
[----:B------:R-:W-:Y:S02]  /*bfe0*/  IADD3.X R5, R7, R225, RZ, P0, !PT ;  /* 0x000000e107057210 */ /* 0x000fe400007fe4ff */
[----:B------:R-:W-:Y:S01]  /*bff0*/  ISETP.GT.AND P0, PT, R226, RZ, PT ;  /* 0x000000ffe200720c */ /* 0x000fe20003f04270 */
[----:B------:R1:W-:Y:S08]  /*c000*/  LDGSTS.E.BYPASS.LTC128B.128 [R210+0x6800], [R10.64] ;  /* 0x068000000ad27fae */ /* 0x0003f0000b901d44 */
[----:B------:R2:W-:Y:S08]  /*c010*/  LDGSTS.E.BYPASS.LTC128B.128 [R210+0x7000], [R6.64] ;  /* 0x0700000006d27fae */ /* 0x0005f0000b901d44 */
[----:B------:R2:W-:Y:S08]  /*c020*/  LDGSTS.E.BYPASS.LTC128B.128 [R210+0x7800], [R4.64] ;  /* 0x0780000004d27fae */ /* 0x0005f0000b901d44 */
[----:B------:R-:W-:Y:S08]  /*c030*/  LDSM.16.M88.4 R64, [R198] ;  /* 0x00000000c640783b */ /* 0x000ff00000000200 */
[----:B------:R-:W2:Y:S08]  /*c040*/  LDSM.16.M88.4 R16, [R197+0x4000] ;  /* 0x00400000c510783b */ /* 0x000eb00000000200 */
[----:B------:R-:W1:Y:S08]  /*c050*/  LDSM.16.M88.4 R60, [R198+0x2000] ;  /* 0x00200000c63c783b */ /* 0x000e700000000200 */
[----:B------:R-:W0:Y:S08]  /*c060*/  LDGDEPBAR ;  /* 0x00000000000079af */ /* 0x000e300000000000 */
[----:B------:R-:W3:Y:S08]  /*c070*/  LDSM.16.M88.4 R32, [R197+0x4800] ;  /* 0x00480000c520783b */ /* 0x000ef00000000200 */
[----:B------:R-:W4:Y:S08]  /*c080*/  LDSM.16.M88.4 R48, [R197+0x5000] ;  /* 0x00500000c530783b */ /* 0x000f300000000200 */
[----:B------:R-:W5:Y:S08]  /*c090*/  LDSM.16.M88.4 R136, [R197+0x5800] ;  /* 0x00580000c588783b */ /* 0x000f700000000200 */
[----:B------:R-:W-:Y:S08]  /*c0a0*/  LDSM.16.M88.4 R140, [R196] ;  /* 0x00000000c48c783b */ /* 0x000ff00000000200 */
[----:B------:R-:W1:Y:S08]  /*c0b0*/  LDSM.16.M88.4 R144, [R191+0x4000] ;  /* 0x00400000bf90783b */ /* 0x000e700000000200 */
[----:B------:R-:W1:Y:S08]  /*c0c0*/  LDSM.16.M88.4 R148, [R196+0x2000] ;  /* 0x00200000c494783b */ /* 0x000e700000000200 */
[----:B------:R-:W1:Y:S08]  /*c0d0*/  LDSM.16.M88.4 R152, [R191+0x4800] ;  /* 0x00480000bf98783b */ /* 0x000e700000000200 */
[----:B------:R-:W-:Y:S08]  /*c0e0*/  LDSM.16.M88.4 R156, [R191+0x5800] ;  /* 0x00580000bf9c783b */ /* 0x000ff00000000200 */
[----:B------:R-:W-:Y:S08]  /*c0f0*/  LDSM.16.M88.4 R160, [R195] ;  /* 0x00000000c3a0783b */ /* 0x000ff00000000200 */
[----:B------:R-:W-:Y:S08]  /*c100*/  LDSM.16.M88.4 R164, [R194] ;  /* 0x00000000c2a4783b */ /* 0x000ff00000000200 */
[----:B------:R-:W-:Y:S08]  /*c110*/  LDSM.16.M88.4 R168, [R195+0x2000] ;  /* 0x00200000c3a8783b */ /* 0x000ff00000000200 */
[----:B------:R-:W-:Y:S08]  /*c120*/  LDSM.16.M88.4 R172, [R186] ;  /* 0x00000000baac783b */ /* 0x000ff00000000200 */
[----:B------:R-:W-:Y:S08]  /*c130*/  LDSM.16.M88.4 R176, [R185] ;  /* 0x00000000b9b0783b */ /* 0x000ff00000000200 */
[----:B------:R-:W-:Y:S01]  /*c140*/  LDSM.16.M88.4 R180, [R184] ;  /* 0x00000000b8b4783b */ /* 0x000fe20000000200 */
[-C--:B--2---:R-:W-:Y:S08]  /*c150*/  HMMA.16816.F32.BF16 R4, R64, R16.reuse, RZ ;  /* 0x000000104004723c */ /* 0x084ff000000418ff */
[C---:B-1----:R-:W-:Y:S08]  /*c160*/  HMMA.16816.F32.BF16 R8, R60.reuse, R16, RZ ;  /* 0x000000103c08723c */ /* 0x042ff000000418ff */
        /* <DEDUP_REMOVED lines=33> */
[----:B------:R-:W-:Y:S08]  /*c380*/  HMMA.16816.F32.BF16 R64, R140, R158, R64 ;  /* 0x0000009e8c40723c */ /* 0x000ff00000041840 */
        /* <DEDUP_REMOVED lines=17> */
[C---:B-1----:R-:W-:Y:S08]  /*c4a0*/  HMMA.16816.F32.BF16 R8, R136.reuse, R180, R8 ;  /* 0x000000b48808723c */ /* 0x042ff00000041808 */
        /* <DEDUP_REMOVED lines=8> */
[----:B------:R-:W2:Y:S01]  /*c530*/  MUFU.TANH R146, R5 ;  /* 0x0000000500927308 */ /* 0x000ea20000002400 */
[----:B------:R-:W-:Y:S02]  /*c540*/  FMUL.FTZ R9, R9, c[0x0][0x2ec] ;  /* 0x0000bb0009097a20 */ /* 0x000fe40000410000 */
[----:B------:R-:W-:Y:S02]  /*c550*/  FMUL.FTZ R10, R10, c[0x0][0x2ec] ;  /* 0x0000bb000a0a7a20 */ /* 0x000fe40000410000 */
[----:B------:R-:W-:Y:S02]  /*c560*/  FMUL.FTZ R11, R11, c[0x0][0x2ec] ;  /* 0x0000bb000b0b7a20 */ /* 0x000fe40000410000 */
[----:B------:R-:W-:Y:S02]  /*c570*/  FMUL.FTZ R12, R12, c[0x0][0x2ec] ;  /* 0x0000bb000c0c7a20 */ /* 0x000fe40000410000 */
[----:B------:R-:W-:Y:S01]  /*c580*/  FMUL.FTZ R13, R13, c[0x0][0x2ec] ;  /* 0x0000bb000d0d7a20 */ /* 0x000fe20000410000 */
[----:B------:R-:W3:Y:S01]  /*c590*/  MUFU.TANH R145, R6 ;  /* 0x0000000600917308 */ /* 0x000ee20000002400 */
[----:B------:R-:W-:Y:S02]  /*c5a0*/  FMUL.FTZ R16, R16, c[0x0][0x2ec] ;  /* 0x0000bb0010107a20 */ /* 0x000fe40000410000 */
[----:B------:R-:W-:Y:S02]  /*c5b0*/  FMUL.FTZ R17, R17, c[0x0][0x2ec] ;  /* 0x0000bb0011117a20 */ /* 0x000fe40000410000 */
[----:B------:R-:W-:Y:S02]  /*c5c0*/  FMUL.FTZ R18, R18, c[0x0][0x2ec] ;  /* 0x0000bb0012127a20 */ /* 0x000fe40000410000 */
[----:B------:R-:W-:Y:S03]  /*c5d0*/  FMUL.FTZ R19, R19, c[0x0][0x2ec] ;  /* 0x0000bb0013137a20 */ /* 0x000fe60000410000 */
[----:B------:R4:W1:Y:S10]  /*c5e0*/  MUFU.TANH R144, R7 ;  /* 0x0000000700907308 */ /* 0x0008740000002400 */
[----:B------:R-:W1:Y:S10]  /*c5f0*/  MUFU.TANH R140, R8 ;  /* 0x00000008008c7308 */ /* 0x000e740000002400 */
[----:B------:R-:W1:Y:S01]  /*c600*/  MUFU.TANH R143, R9 ;  /* 0x00000009008f7308 */ /* 0x000e620000002400 */
[----:B----4-:R-:W4:Y:S09]  /*c610*/  LDSM.16.M88.4 R4, [R184+0x800] ;  /* 0x00080000b804783b */ /* 0x010f320000000200 */
[----:B------:R-:W1:Y:S10]  /*c620*/  MUFU.TANH R142, R10 ;  /* 0x0000000a008e7308 */ /* 0x000e740000002400 */
[----:B------:R5:W1:Y:S10]  /*c630*/  MUFU.TANH R141, R11 ;  /* 0x0000000b008d7308 */ /* 0x000a740000002400 */
[----:B------:R1:W1:Y:S10]  /*c640*/  MUFU.TANH R160, R12 ;  /* 0x0000000c00a07308 */ /* 0x0002740000002400 */
[----:B------:R2:W2:Y:S01]  /*c650*/  MUFU.TANH R148, R13 ;  /* 0x0000000d00947308 */ /* 0x0004a20000002400 */
[----:B-----5:R-:W5:Y:S01]  /*c660*/  LDSM.16.M88.4 R8, [R184+0x1000] ;  /* 0x00100000b808783b */ /* 0x020f620000000200 */
[-C--:B----4-:R-:W-:Y:S08]  /*c670*/  HMMA.16816.F32.BF16 R20, R152, R4.reuse, R20 ;  /* 0x000000049814723c */ /* 0x090ff00000041814 */
[----:B------:R-:W4:Y:S01]  /*c680*/  MUFU.TANH R149, R16 ;  /* 0x0000001000957308 */ /* 0x000f220000002400 */
[C---:B------:R-:W-:Y:S04]  /*c690*/  HMMA.16816.F32.BF16 R24, R136.reuse, R4, R24 ;  /* 0x000000048818723c */ /* 0x040fe80000041818 */
[----:B-1----:R-:W-:Y:S05]  /*c6a0*/  FMUL.FTZ R12, R15, c[0x0][0x2ec] ;  /* 0x0000bb000f0c7a20 */ /* 0x002fea0000410000 */
[----:B------:R1:W1:Y:S01]  /*c6b0*/  MUFU.TANH R156, R17 ;  /* 0x00000011009c7308 */ /* 0x0002620000002400 */
[-C--:B------:R-:W-:Y:S03]  /*c6c0*/  HMMA.16816.F32.BF16 R28, R136, R6.reuse, R28 ;  /* 0x00000006881c723c */ /* 0x080fe6000004181c */
[----:B--2---:R-:W-:Y:S05]  /*c6d0*/  FMUL.FTZ R13, R14, c[0x0][0x2ec] ;  /* 0x0000bb000e0d7a20 */ /* 0x004fea0000410000 */
[C---:B------:R-:W-:Y:S01]  /*c6e0*/  HMMA.16816.F32.BF16 R32, R152.reuse, R6, R32 ;  /* 0x000000069820723c */ /* 0x040fe20000041820 */
[----:B------:R2:W2:Y:S01]  /*c6f0*/  MUFU.TANH R150, R18 ;  /* 0x0000001200967308 */ /* 0x0004a20000002400 */
[----:B------:R-:W3:Y:S01]  /*c700*/  LDSM.16.M88.4 R4, [R184+0x1800] ;  /* 0x00180000b804783b */ /* 0x000ee20000000200 */
[----:B------:R-:W-:Y:S04]  /*c710*/  DEPBAR.LE SB0, 0x0 ;  /* 0x000080000000791a */ /* 0x000fe80000000000 */
[----:B------:R-:W-:Y:S02]  /*c720*/  FMUL.FTZ R15, R23, c[0x0][0x2ec] ;  /* 0x0000bb00170f7a20 */ /* 0x000fe40000410000 */
[----:B------:R-:W-:Y:S02]  /*c730*/  FMUL.FTZ R25, R25, c[0x0][0x2ec] ;  /* 0x0000bb0019197a20 */ /* 0x000fe40000410000 */
[----:B------:R4:W3:Y:S01]  /*c740*/  MUFU.TANH R161, R19 ;  /* 0x0000001300a17308 */ /* 0x0008e20000002400 */
[----:B------:R-:W-:Y:S01]  /*c750*/  BAR.SYNC.DEFER_BLOCKING 0x0 ;  /* 0x0000000000007b1d */ /* 0x000fe20000010000 */
[----:B------:R-:W-:Y:S01]  /*c760*/  FMUL.FTZ R26, R26, c[0x0][0x2ec] ;  /* 0x0000bb001a1a7a20 */ /* 0x000fe20000410000 */
[-C--:B-----5:R-:W-:Y:S05]  /*c770*/  HMMA.16816.F32.BF16 R36, R152, R8.reuse, R36 ;  /* 0x000000089824723c */ /* 0x0a0fea0000041824 */
[----:B-1----:R-:W-:Y:S02]  /*c780*/  FMUL.FTZ R17, R22, c[0x0][0x2ec] ;  /* 0x0000bb0016117a20 */ /* 0x002fe40000410000 */
[----:B------:R1:W1:Y:S01]  /*c790*/  MUFU.TANH R168, R25 ;  /* 0x0000001900a87308 */ /* 0x0002620000002400 */
[----:B------:R-:W-:Y:S01]  /*c7a0*/  FMUL.FTZ R24, R24, c[0x0][0x2ec] ;  /* 0x0000bb0018187a20 */ /* 0x000fe20000410000 */
[C---:B------:R-:W-:Y:S04]  /*c7b0*/  HMMA.16816.F32.BF16 R40, R136.reuse, R8, R40 ;  /* 0x000000088828723c */ /* 0x040fe80000041828 */
[----:B--2---:R-:W-:Y:S02]  /*c7c0*/  FMUL.FTZ R18, R21, c[0x0][0x2ec] ;  /* 0x0000bb0015127a20 */ /* 0x004fe40000410000 */
[----:B------:R-:W-:Y:S02]  /*c7d0*/  FMUL.FTZ R16, R33, c[0x0][0x2ec] ;  /* 0x0000bb0021107a20 */ /* 0x000fe40000410000 */
[----:B------:R2:W2:Y:S01]  /*c7e0*/  MUFU.TANH R171, R26 ;  /* 0x0000001a00ab7308 */ /* 0x0004a20000002400 */
[-C--:B------:R-:W-:Y:S03]  /*c7f0*/  HMMA.16816.F32.BF16 R44, R136, R10.reuse, R44 ;  /* 0x0000000a882c723c */ /* 0x080fe6000004182c */
[----:B----4-:R-:W-:Y:S02]  /*c800*/  FMUL.FTZ R19, R20, c[0x0][0x2ec] ;  /* 0x0000bb0014137a20 */ /* 0x010fe40000410000 */
[----:B------:R-:W-:Y:S02]  /*c810*/  FMUL.FTZ R14, R34, c[0x0][0x2ec] ;  /* 0x0000bb00220e7a20 */ /* 0x000fe40000410000 */
[----:B------:R-:W-:Y:S01]  /*c820*/  FMUL.FTZ R27, R27, c[0x0][0x2ec] ;  /* 0x0000bb001b1b7a20 */ /* 0x000fe20000410000 */
[C---:B------:R-:W-:Y:S01]  /*c830*/  HMMA.16816.F32.BF16 R48, R152.reuse, R10, R48 ;  /* 0x0000000a9830723c */ /* 0x040fe20000041830 */
[----:B------:R-:W4:Y:S03]  /*c840*/  MUFU.TANH R13, R13 ;  /* 0x0000000d000d7308 */ /* 0x000f260000002400 */
[----:B------:R-:W-:Y:S02]  /*c850*/  FMUL.FTZ R28, R28, c[0x0][0x2ec] ;  /* 0x0000bb001c1c7a20 */ /* 0x000fe40000410000 */
[----:B-1----:R-:W-:Y:S02]  /*c860*/  FMUL.FTZ R25, R35, c[0x0][0x2ec] ;  /* 0x0000bb0023197a20 */ /* 0x002fe40000410000 */
[-C--:B---3--:R-:W-:Y:S03]  /*c870*/  HMMA.16816.F32.BF16 R52, R152, R4.reuse, R52 ;  /* 0x000000049834723c */ /* 0x088fe60000041834 */
[----:B------:R-:W1:Y:S01]  /*c880*/  MUFU.TANH R12, R12 ;  /* 0x0000000c000c7308 */ /* 0x000e620000002400 */
[----:B------:R-:W-:Y:S02]  /*c890*/  FMUL.FTZ R29, R29, c[0x0][0x2ec] ;  /* 0x0000bb001d1d7a20 */ /* 0x000fe40000410000 */
[----:B------:R-:W-:Y:S02]  /*c8a0*/  FMUL.FTZ R30, R30, c[0x0][0x2ec] ;  /* 0x0000bb001e1e7a20 */ /* 0x000fe40000410000 */
[C---:B------:R-:W-:Y:S04]  /*c8b0*/  HMMA.16816.F32.BF16 R56, R136.reuse, R4, R56 ;  /* 0x000000048838723c */ /* 0x040fe80000041838 */
[----:B--2---:R-:W-:Y:S01]  /*c8c0*/  FMUL.FTZ R26, R32, c[0x0][0x2ec] ;  /* 0x0000bb00201a7a20 */ /* 0x004fe20000410000 */
[----:B------:R-:W2:Y:S01]  /*c8d0*/  MUFU.TANH R19, R19 ;  /* 0x0000001300137308 */ /* 0x000ea20000002400 */
[----:B------:R-:W-:Y:S02]  /*c8e0*/  FMUL.FTZ R31, R31, c[0x0][0x2ec] ;  /* 0x0000bb001f1f7a20 */ /* 0x000fe40000410000 */
[-C--:B------:R-:W-:Y:S04]  /*c8f0*/  HMMA.16816.F32.BF16 R60, R136, R6.reuse, R60 ;  /* 0x00000006883c723c */ /* 0x080fe8000004183c */
[----:B------:R-:W-:Y:S02]  /*c900*/  FMUL.FTZ R36, R36, c[0x0][0x2ec] ;  /* 0x0000bb0024247a20 */ /* 0x000fe40000410000 */
[----:B------:R-:W-:Y:S01]  /*c910*/  FMUL.FTZ R37, R37, c[0x0][0x2ec] ;  /* 0x0000bb0025257a20 */ /* 0x000fe20000410000 */
[----:B------:R-:W3:Y:S01]  /*c920*/  MUFU.TANH R18, R18 ;  /* 0x0000001200127308 */ /* 0x000ee20000002400 */
[----:B------:R-:W-:Y:S04]  /*c930*/  HMMA.16816.F32.BF16 R64, R152, R6, R64 ;  /* 0x000000069840723c */ /* 0x000fe80000041840 */
[----:B------:R-:W-:Y:S02]  /*c940*/  FMUL.FTZ R38, R38, c[0x0][0x2ec] ;  /* 0x0000bb0026267a20 */ /* 0x000fe40000410000 */
[----:B------:R-:W-:Y:S02]  /*c950*/  FMUL.FTZ R39, R39, c[0x0][0x2ec] ;  /* 0x0000bb0027277a20 */ /* 0x000fe40000410000 */
[----:B------:R-:W-:Y:S01]  /*c960*/  FMUL.FTZ R40, R40, c[0x0][0x2ec] ;  /* 0x0000bb0028287a20 */ /* 0x000fe20000410000 */
[----:B------:R-:W1:Y:S03]  /*c970*/  MUFU.TANH R17, R17 ;  /* 0x0000001100117308 */ /* 0x000e660000002400 */
[----:B------:R-:W-:Y:S02]  /*c980*/  FMUL.FTZ R41, R41, c[0x0][0x2ec] ;  /* 0x0000bb0029297a20 */ /* 0x000fe40000410000 */
[----:B------:R-:W-:Y:S02]  /*c990*/  FMUL.FTZ R42, R42, c[0x0][0x2ec] ;  /* 0x0000bb002a2a7a20 */ /* 0x000fe40000410000 */
[----:B------:R-:W-:Y:S02]  /*c9a0*/  FMUL.FTZ R43, R43, c[0x0][0x2ec] ;  /* 0x0000bb002b2b7a20 */ /* 0x000fe40000410000 */
[----:B------:R-:W-:Y:S01]  /*c9b0*/  FMUL.FTZ R44, R44, c[0x0][0x2ec] ;  /* 0x0000bb002c2c7a20 */ /* 0x000fe20000410000 */
[----:B------:R-:W1:Y:S01]  /*c9c0*/  MUFU.TANH R15, R15 ;  /* 0x0000000f000f7308 */ /* 0x000e620000002400 */
[----:B------:R-:W-:Y:S02]  /*c9d0*/  FMUL.FTZ R45, R45, c[0x0][0x2ec] ;  /* 0x0000bb002d2d7a20 */ /* 0x000fe40000410000 */
        /* <DEDUP_REMOVED lines=25> */
[----:B------:R-:W-:Y:S05]  /*cb70*/  FMUL.FTZ R67, R67, c[0x0][0x2ec] ;  /* 0x0000bb0043437a20 */ /* 0x000fea0000410000 */
        /* <DEDUP_REMOVED lines=37> */
[----:B------:R1:W1:Y:S02]  /*cdd0*/  MUFU.TANH R179, R67 ;  /* 0x0000004300b37308 */ /* 0x0002640000002400 */
[----:B-1234-:R-:W-:-:S05]  /*cde0*/  @P0 BRA `(.L_x_671) ;  /* 0xffffef4000000947 */ /* 0x01efca000383ffff */
.L_x_670:
        /* <DEDUP_REMOVED lines=68> */
[----:B------:R-:W-:Y:S02]  /*d230*/  IADD3 R226, R226, -0x1, RZ ;  /* 0xffffffffe2e27810 */ /* 0x000fe40007ffe0ff */
[----:B------:R-:W-:Y:S05]  /*d240*/  FMNMX.FTZ R6, R167, R6, !PT ;  /* 0x00000006a7067209 */ /* 0x000fea0007810000 */
[----:B------:R-:W1:Y:S02]  /*d250*/  SHFL.BFLY PT, R9, R6, 0x2, 0x1f ;  /* 0x0c401f0006097f89 */ /* 0x000e6400000e0000 */
[----:B-1----:R-:W-:Y:S02]  /*d260*/  FMNMX.FTZ R6, R6, R9, !PT ;  /* 0x0000000906067209 */ /* 0x002fe40007810000 */
[----:B------:R-:W-:Y:S04]  /*d270*/  FMNMX.FTZ R8, R4, R8, !PT ;  /* 0x0000000804087209 */ /* 0x000fe80007810000 */
[----:B------:R-:W1:Y:S01]  /*d280*/  SHFL.BFLY PT, R4, R5, 0x2, 0x1f ;  /* 0x0c401f0005047f89 */ /* 0x000e6200000e0000 */
[----:B------:R-:W-:Y:S07]  /*d290*/  FMNMX.FTZ R7, R10, R7, !PT ;  /* 0x000000070a077209 */ /* 0x000fee0007810000 */
[----:B------:R-:W2:Y:S08]  /*d2a0*/  SHFL.BFLY PT, R136, R8, 0x1, 0x1f ;  /* 0x0c201f0008887f89 */ /* 0x000eb000000e0000 */
[----:B------:R-:W3:Y:S01]  /*d2b0*/  SHFL.BFLY PT, R135, R7, 0x1, 0x1f ;  /* 0x0c201f0007877f89 */ /* 0x000ee200000e0000 */
[----:B-1----:R-:W-:Y:S07]  /*d2c0*/  FMNMX.FTZ R4, R5, R4, !PT ;  /* 0x0000000405047209 */ /* 0x002fee0007810000 */
[----:B------:R-:W1:Y:S01]  /*d2d0*/  SHFL.BFLY PT, R134, R6, 0x1, 0x1f ;  /* 0x0c201f0006867f89 */ /* 0x000e6200000e0000 */
[----:B--2---:R-:W-:Y:S07]  /*d2e0*/  FMNMX.FTZ R136, R8, R136, !PT ;  /* 0x0000008808887209 */ /* 0x004fee0007810000 */
[----:B------:R-:W2:Y:S01]  /*d2f0*/  SHFL.BFLY PT, R133, R4, 0x1, 0x1f ;  /* 0x0c201f0004857f89 */ /* 0x000ea200000e0000 */
[C---:B------:R-:W-:Y:S01]  /*d300*/  FSETP.NEU.FTZ.AND P1, PT, R136.reuse, -INF , PT ;  /* 0xff8000008800780b */ /* 0x040fe20003f3d000 */
[C---:B------:R-:W-:Y:S02]  /*d310*/  FMUL.FTZ R250, R136.reuse, c[0x0][0x23c] ;  /* 0x00008f0088fa7a20 */ /* 0x040fe40000410000 */
[----:B------:R-:W-:Y:S01]  /*d320*/  FADD.FTZ R132, -R136, R132 ;  /* 0x0000008488847221 */ /* 0x000fe20000010100 */
[----:B---3--:R-:W-:Y:S02]  /*d330*/  FMNMX.FTZ R135, R7, R135, !PT ;  /* 0x0000008707877209 */ /* 0x008fe40007810000 */
[----:B------:R-:W-:Y:S01]  /*d340*/  FSEL R250, R250, RZ, P1 ;  /* 0x000000fffafa7208 */ /* 0x000fe20000800000 */
[----:B------:R-:W-:Y:S01]  /*d350*/  FMUL.FTZ R132, R132, c[0x0][0x23c] ;  /* 0x00008f0084847a20 */ /* 0x000fe20000410000 */
[C---:B------:R-:W-:Y:S01]  /*d360*/  FSETP.NEU.FTZ.AND P1, PT, R135.reuse, -INF , PT ;  /* 0xff8000008700780b */ /* 0x040fe20003f3d000 */
[----:B------:R-:W-:Y:S02]  /*d370*/  FMUL.FTZ R243, R135, c[0x0][0x23c] ;  /* 0x00008f0087f37a20 */ /* 0x000fe40000410000 */
[--C-:B------:R-:W-:Y:S02]  /*d380*/  FFMA.FTZ R155, R19, c[0x0][0x23c], -R250.reuse ;  /* 0x00008f00139b7a23 */ /* 0x100fe400000108fa */
[----:B------:R-:W3:Y:S01]  /*d390*/  MUFU.EX2 R132, R132 ;  /* 0x0000008400847308 */ /* 0x000ee20000000800 */
[----:B------:R-:W-:Y:S01]  /*d3a0*/  FSEL R243, R243, RZ, P1 ;  /* 0x000000fff3f37208 */ /* 0x000fe20000800000 */
[--C-:B------:R-:W-:Y:S01]  /*d3b0*/  FFMA.FTZ R154, R18, c[0x0][0x23c], -R250.reuse ;  /* 0x00008f00129a7a23 */ /* 0x100fe200000108fa */
[----:B-1----:R-:W-:Y:S01]  /*d3c0*/  FMNMX.FTZ R134, R6, R134, !PT ;  /* 0x0000008606867209 */ /* 0x002fe20007810000 */
[----:B------:R-:W-:Y:S02]  /*d3d0*/  FADD.FTZ R3, -R135, R3 ;  /* 0x0000000387037221 */ /* 0x000fe40000010100 */
[--C-:B------:R-:W-:Y:S01]  /*d3e0*/  FFMA.FTZ R159, R147, c[0x0][0x23c], -R250.reuse ;  /* 0x00008f00939f7a23 */ /* 0x100fe200000108fa */
[----:B------:R-:W-:Y:S01]  /*d3f0*/  FSETP.NEU.FTZ.AND P1, PT, R134, -INF , PT ;  /* 0xff8000008600780b */ /* 0x000fe20003f3d000 */
[----:B------:R-:W-:Y:S01]  /*d400*/  FMUL.FTZ R3, R3, c[0x0][0x23c] ;  /* 0x00008f0003037a20 */ /* 0x000fe20000410000 */
[----:B--2---:R-:W-:Y:S01]  /*d410*/  FMNMX.FTZ R133, R4, R133, !PT ;  /* 0x0000008504857209 */ /* 0x004fe20007810000 */
[----:B------:R-:W-:Y:S01]  /*d420*/  MUFU.EX2 R155, R155 ;  /* 0x0000009b009b7308 */ /* 0x000fe20000000800 */
[--C-:B------:R-:W-:Y:S02]  /*d430*/  FFMA.FTZ R158, R146, c[0x0][0x23c], -R250.reuse ;  /* 0x00008f00929e7a23 */ /* 0x100fe400000108fa */
[--C-:B------:R-:W-:Y:S02]  /*d440*/  FFMA.FTZ R152, R145, c[0x0][0x23c], -R243.reuse ;  /* 0x00008f0091987a23 */ /* 0x100fe400000108f3 */
[--C-:B------:R-:W-:Y:S02]  /*d450*/  FFMA.FTZ R151, R144, c[0x0][0x23c], -R243.reuse ;  /* 0x00008f0090977a23 */ /* 0x100fe400000108f3 */
[--C-:B------:R-:W-:Y:S02]  /*d460*/  FFMA.FTZ R157, R149, c[0x0][0x23c], -R250.reuse ;  /* 0x00008f00959d7a23 */ /* 0x100fe400000108fa */
[----:B------:R-:W-:Y:S01]  /*d470*/  FFMA.FTZ R156, R156, c[0x0][0x23c], -R250 ;  /* 0x00008f009c9c7a23 */ /* 0x000fe200000108fa */
[----:B------:R-:W1:Y:S01]  /*d480*/  MUFU.EX2 R3, R3 ;  /* 0x0000000300037308 */ /* 0x000e620000000800 */
[--C-:B------:R-:W-:Y:S02]  /*d490*/  FFMA.FTZ R150, R150, c[0x0][0x23c], -R243.reuse ;  /* 0x00008f0096967a23 */ /* 0x100fe400000108f3 */
[--C-:B------:R-:W-:Y:S02]  /*d4a0*/  FFMA.FTZ R149, R161, c[0x0][0x23c], -R243.reuse ;  /* 0x00008f00a1957a23 */ /* 0x100fe400000108f3 */
[C---:B---3--:R-:W-:Y:S02]  /*d4b0*/  FMUL.FTZ R32, R132.reuse, R100 ;  /* 0x0000006484207220 */ /* 0x048fe40000410000 */
[C---:B------:R-:W-:Y:S02]  /*d4c0*/  FMUL.FTZ R33, R132.reuse, R101 ;  /* 0x0000006584217220 */ /* 0x040fe40000410000 */
[C---:B------:R-:W-:Y:S01]  /*d4d0*/  FMUL.FTZ R48, R132.reuse, R84 ;  /* 0x0000005484307220 */ /* 0x040fe20000410000 */
[----:B------:R-:W-:Y:S01]  /*d4e0*/  MUFU.EX2 R159, R159 ;  /* 0x0000009f009f7308 */ /* 0x000fe20000000800 */
[C---:B------:R-:W-:Y:S02]  /*d4f0*/  FMUL.FTZ R49, R132.reuse, R85 ;  /* 0x0000005584317220 */ /* 0x040fe40000410000 */
[C---:B------:R-:W-:Y:S02]  /*d500*/  FMUL.FTZ R4, R132.reuse, R128 ;  /* 0x0000008084047220 */ /* 0x040fe40000410000 */
[----:B------:R-:W-:Y:S02]  /*d510*/  FMUL.FTZ R5, R132, R129 ;  /* 0x0000008184057220 */ /* 0x000fe40000410000 */
[----:B------:R-:W-:Y:S02]  /*d520*/  FADD.FTZ R2, -R134, R2 ;  /* 0x0000000286027221 */ /* 0x000fe40000010100 */
[----:B------:R-:W-:Y:S01]  /*d530*/  FADD.FTZ R0, -R133, R0 ;  /* 0x0000000085007221 */ /* 0x000fe20000010100 */
[----:B------:R-:W2:Y:S01]  /*d540*/  MUFU.EX2 R158, R158 ;  /* 0x0000009e009e7308 */ /* 0x000ea20000000800 */
[----:B------:R-:W-:Y:S02]  /*d550*/  FMUL.FTZ R2, R2, c[0x0][0x23c] ;  /* 0x00008f0002027a20 */ /* 0x000fe40000410000 */
[----:B------:R-:W-:Y:S02]  /*d560*/  FMUL.FTZ R0, R0, c[0x0][0x23c] ;  /* 0x00008f0000007a20 */ /* 0x000fe40000410000 */
[C---:B-1----:R-:W-:Y:S02]  /*d570*/  FMUL.FTZ R18, R3.reuse, R118 ;  /* 0x0000007603127220 */ /* 0x042fe40000410000 */
[C---:B------:R-:W-:Y:S02]  /*d580*/  FMUL.FTZ R19, R3.reuse, R119 ;  /* 0x0000007703137220 */ /* 0x040fe40000410000 */
[C---:B------:R-:W-:Y:S01]  /*d590*/  FMUL.FTZ R34, R3.reuse, R102 ;  /* 0x0000006603227220 */ /* 0x040fe20000410000 */
[----:B------:R-:W-:Y:S01]  /*d5a0*/  MUFU.EX2 R152, R152 ;  /* 0x0000009800987308 */ /* 0x000fe20000000800 */
[C---:B------:R-:W-:Y:S02]  /*d5b0*/  FMUL.FTZ R35, R3.reuse, R103 ;  /* 0x0000006703237220 */ /* 0x040fe40000410000 */
[----:B------:R-:W-:Y:S01]  /*d5c0*/  LDSM.16.MT88.4 R100, [R190+0x7800] ;  /* 0x00780000be64783b */ /* 0x000fe20000004200 */
[C---:B------:R-:W-:Y:S02]  /*d5d0*/  FMUL.FTZ R50, R3.reuse, R86 ;  /* 0x0000005603327220 */ /* 0x040fe40000410000 */
[C---:B------:R-:W-:Y:S02]  /*d5e0*/  FMUL.FTZ R51, R3.reuse, R87 ;  /* 0x0000005703337220 */ /* 0x040fe40000410000 */
[C---:B------:R-:W-:Y:S02]  /*d5f0*/  FMUL.FTZ R6, R3.reuse, R130 ;  /* 0x0000008203067220 */ /* 0x040fe40000410000 */
[----:B------:R-:W1:Y:S01]  /*d600*/  MUFU.EX2 R151, R151 ;  /* 0x0000009700977308 */ /* 0x000e620000000800 */
[----:B------:R-:W-:Y:S01]  /*d610*/  LDSM.16.MT88.4 R84, [R189+0x6800] ;  /* 0x00680000bd54783b */ /* 0x000fe20000004200 */
[----:B------:R-:W-:Y:S01]  /*d620*/  FMUL.FTZ R7, R3, R131 ;  /* 0x0000008303077220 */ /* 0x000fe20000410000 */
[----:B--2---:R-:W-:Y:S01]  /*d630*/  F2FP.BF16.PACK_AB R128, R158, R159 ;  /* 0x0000009f9e80723e */ /* 0x004fe200000010ff */
[--C-:B------:R-:W-:Y:S02]  /*d640*/  FFMA.FTZ R147, R15, c[0x0][0x23c], -R243.reuse ;  /* 0x00008f000f937a23 */ /* 0x100fe400000108f3 */
[--C-:B------:R-:W-:Y:S02]  /*d650*/  FFMA.FTZ R161, R14, c[0x0][0x23c], -R243.reuse ;  /* 0x00008f000ea17a23 */ /* 0x100fe400000108f3 */
[--C-:B------:R-:W-:Y:S02]  /*d660*/  FFMA.FTZ R153, R26, c[0x0][0x23c], -R250.reuse ;  /* 0x00008f001a997a23 */ /* 0x100fe400000108fa */
[----:B------:R-:W-:Y:S01]  /*d670*/  MUFU.EX2 R157, R157 ;  /* 0x0000009d009d7308 */ /* 0x000fe20000000800 */
[----:B------:R-:W-:Y:S02]  /*d680*/  FMUL.FTZ R176, R134, c[0x0][0x23c] ;  /* 0x00008f0086b07a20 */ /* 0x000fe40000410000 */
[----:B------:R-:W-:Y:S02]  /*d690*/  FMUL.FTZ R170, R133, c[0x0][0x23c] ;  /* 0x00008f0085aa7a20 */ /* 0x000fe40000410000 */
[--C-:B------:R-:W-:Y:S01]  /*d6a0*/  FFMA.FTZ R162, R25, c[0x0][0x23c], -R243.reuse ;  /* 0x00008f0019a27a23 */ /* 0x100fe200000108f3 */
[----:B------:R-:W-:Y:S01]  /*d6b0*/  FSEL R176, R176, RZ, P1 ;  /* 0x000000ffb0b07208 */ /* 0x000fe20000800000 */
[--C-:B------:R-:W-:Y:S01]  /*d6c0*/  FFMA.FTZ R180, R180, c[0x0][0x23c], -R250.reuse ;  /* 0x00008f00b4b47a23 */ /* 0x100fe200000108fa */
[----:B------:R-:W-:Y:S01]  /*d6d0*/  FSETP.NEU.FTZ.AND P1, PT, R133, -INF , PT ;  /* 0xff8000008500780b */ /* 0x000fe20003f3d000 */
[----:B------:R-:W-:Y:S01]  /*d6e0*/  FFMA.FTZ R234, R234, c[0x0][0x23c], -R250 ;  /* 0x00008f00eaea7a23 */ /* 0x000fe200000108fa */
[----:B------:R-:W2:Y:S01]  /*d6f0*/  MUFU.EX2 R156, R156 ;  /* 0x0000009c009c7308 */ /* 0x000ea20000000800 */
[----:B------:R-:W-:Y:S01]  /*d700*/  FFMA.FTZ R144, R160, c[0x0][0x23c], -R176 ;  /* 0x00008f00a0907a23 */ /* 0x000fe200000108b0 */
[----:B------:R-:W-:Y:S01]  /*d710*/  FSEL R170, R170, RZ, P1 ;  /* 0x000000ffaaaa7208 */ /* 0x000fe20000800000 */
[----:B------:R-:W-:Y:S01]  /*d720*/  FFMA.FTZ R160, R16, c[0x0][0x23c], -R250 ;  /* 0x00008f0010a07a23 */ /* 0x000fe200000108fa */
[----:B-1----:R-:W-:Y:S01]  /*d730*/  F2FP.BF16.PACK_AB R129, R151, R152 ;  /* 0x000000989781723e */ /* 0x002fe200000010ff */
[----:B------:R-:W-:Y:S02]  /*d740*/  FMUL.FTZ R16, R132, R116 ;  /* 0x0000007484107220 */ /* 0x000fe40000410000 */
[--C-:B------:R-:W-:Y:S02]  /*d750*/  FFMA.FTZ R145, R143, c[0x0][0x23c], -R176.reuse ;  /* 0x00008f008f917a23 */ /* 0x100fe400000108b0 */
[----:B------:R-:W-:Y:S01]  /*d760*/  FFMA.FTZ R143, R148, c[0x0][0x23c], -R176 ;  /* 0x00008f00948f7a23 */ /* 0x000fe200000108b0 */
[----:B------:R-:W-:Y:S01]  /*d770*/  MUFU.EX2 R150, R150 ;  /* 0x0000009600967308 */ /* 0x000fe20000000800 */
[--C-:B------:R-:W-:Y:S02]  /*d780*/  FFMA.FTZ R148, R17, c[0x0][0x23c], -R243.reuse ;  /* 0x00008f0011947a23 */ /* 0x100fe400000108f3 */
[----:B------:R-:W-:Y:S02]  /*d790*/  FMUL.FTZ R17, R132, R117 ;  /* 0x0000007584117220 */ /* 0x000fe40000410000 */
[----:B------:R-:W-:Y:S01]  /*d7a0*/  LDSM.16.MT88.4 R116, [R192+0x7800] ;  /* 0x00780000c074783b */ /* 0x000fe20000004200 */
[----:B------:R-:W-:Y:S02]  /*d7b0*/  FFMA.FTZ R139, R12, c[0x0][0x23c], -R170 ;  /* 0x00008f000c8b7a23 */ /* 0x000fe400000108aa */
[--C-:B------:R-:W-:Y:S02]  /*d7c0*/  FFMA.FTZ R168, R168, c[0x0][0x23c], -R176.reuse ;  /* 0x00008f00a8a87a23 */ /* 0x100fe400000108b0 */
[----:B------:R-:W1:Y:S01]  /*d7d0*/  MUFU.EX2 R149, R149 ;  /* 0x0000009500957308 */ /* 0x000e620000000800 */
[----:B------:R-:W-:Y:S02]  /*d7e0*/  FFMA.FTZ R146, R140, c[0x0][0x23c], -R176 ;  /* 0x00008f008c927a23 */ /* 0x000fe400000108b0 */
[--C-:B------:R-:W-:Y:S01]  /*d7f0*/  FFMA.FTZ R140, R13, c[0x0][0x23c], -R170.reuse ;  /* 0x00008f000d8c7a23 */ /* 0x100fe200000108aa */
[----:B--2---:R-:W-:Y:S01]  /*d800*/  F2FP.BF16.PACK_AB R130, R156, R157 ;  /* 0x0000009d9c82723e */ /* 0x004fe200000010ff */
[--C-:B------:R-:W-:Y:S02]  /*d810*/  FFMA.FTZ R142, R142, c[0x0][0x23c], -R170.reuse ;  /* 0x00008f008e8e7a23 */ /* 0x100fe400000108aa */
[--C-:B------:R-:W-:Y:S02]  /*d820*/  FFMA.FTZ R141, R141, c[0x0][0x23c], -R170.reuse ;  /* 0x00008f008d8d7a23 */ /* 0x100fe400000108aa */
[--C-:B------:R-:W-:Y:S01]  /*d830*/  FFMA.FTZ R171, R171, c[0x0][0x23c], -R170.reuse ;  /* 0x00008f00abab7a23 */ /* 0x100fe200000108aa */
[----:B------:R-:W2:Y:S01]  /*d840*/  MUFU.EX2 R2, R2 ;  /* 0x0000000200027308 */ /* 0x000ea20000000800 */
[----:B------:R-:W-:Y:S02]  /*d850*/  FFMA.FTZ R173, R173, c[0x0][0x23c], -R170 ;  /* 0x00008f00adad7a23 */ /* 0x000fe400000108aa */
[--C-:B------:R-:W-:Y:S02]  /*d860*/  FFMA.FTZ R174, R174, c[0x0][0x23c], -R176.reuse ;  /* 0x00008f00aeae7a23 */ /* 0x100fe400000108b0 */
[----:B------:R-:W-:Y:S02]  /*d870*/  FFMA.FTZ R175, R175, c[0x0][0x23c], -R176 ;  /* 0x00008f00afaf7a23 */ /* 0x000fe400000108b0 */
[--C-:B------:R-:W-:Y:S02]  /*d880*/  FFMA.FTZ R177, R177, c[0x0][0x23c], -R170.reuse ;  /* 0x00008f00b1b17a23 */ /* 0x100fe400000108aa */
[----:B------:R-:W-:Y:S01]  /*d890*/  FFMA.FTZ R178, R178, c[0x0][0x23c], -R170 ;  /* 0x00008f00b2b27a23 */ /* 0x000fe200000108aa */
[----:B------:R-:W3:Y:S01]  /*d8a0*/  MUFU.EX2 R0, R0 ;  /* 0x0000000000007308 */ /* 0x000ee20000000800 */
[--C-:B------:R-:W-:Y:S02]  /*d8b0*/  FFMA.FTZ R242, R242, c[0x0][0x23c], -R243.reuse ;  /* 0x00008f00f2f27a23 */ /* 0x100fe400000108f3 */
[--C-:B------:R-:W-:Y:S01]  /*d8c0*/  FFMA.FTZ R248, R248, c[0x0][0x23c], -R243.reuse ;  /* 0x00008f00f8f87a23 */ /* 0x100fe200000108f3 */
[----:B-1----:R-:W-:Y:S01]  /*d8d0*/  F2FP.BF16.PACK_AB R131, R149, R150 ;  /* 0x000000969583723e */ /* 0x002fe200000010ff */
[--C-:B------:R-:W-:Y:S02]  /*d8e0*/  FFMA.FTZ R249, R249, c[0x0][0x23c], -R250.reuse ;  /* 0x00008f00f9f97a23 */ /* 0x100fe400000108fa */
[----:B------:R-:W-:Y:S02]  /*d8f0*/  FFMA.FTZ R251, R251, c[0x0][0x23c], -R250 ;  /* 0x00008f00fbfb7a23 */ /* 0x000fe400000108fa */
[--C-:B------:R-:W-:Y:S01]  /*d900*/  FFMA.FTZ R252, R252, c[0x0][0x23c], -R243.reuse ;  /* 0x00008f00fcfc7a23 */ /* 0x100fe200000108f3 */
[----:B------:R-:W-:Y:S01]  /*d910*/  MUFU.EX2 R146, R146 ;  /* 0x0000009200927308 */ /* 0x000fe20000000800 */
[-C--:B------:R-:W-:Y:S05]  /*d920*/  HMMA.16816.F32.BF16 R4, R128, R20.reuse, R4 ;  /* 0x000000148004723c */ /* 0x080fea0000041804 */
[C---:B--2---:R-:W-:Y:S02]  /*d930*/  FMUL.FTZ R56, R2.reuse, R76 ;  /* 0x0000004c02387220 */ /* 0x044fe40000410000 */
[C---:B------:R-:W-:Y:S02]  /*d940*/  FMUL.FTZ R57, R2.reuse, R77 ;  /* 0x0000004d02397220 */ /* 0x040fe40000410000 */
[----:B------:R-:W1:Y:S03]  /*d950*/  MUFU.EX2 R145, R145 ;  /* 0x0000009100917308 */ /* 0x000e660000000800 */
[----:B------:R-:W-:Y:S02]  /*d960*/  FMUL.FTZ R44, R2, R88 ;  /* 0x00000058022c7220 */ /* 0x000fe40000410000 */
[C---:B---3--:R-:W-:Y:S02]  /*d970*/  FMUL.FTZ R58, R0.reuse, R78 ;  /* 0x0000004e003a7220 */ /* 0x048fe40000410000 */
[----:B------:R-:W-:Y:S02]  /*d980*/  FMUL.FTZ R59, R0, R79 ;  /* 0x0000004f003b7220 */ /* 0x000fe40000410000 */
[----:B------:R-:W-:Y:S01]  /*d990*/  LDSM.16.MT88.4 R76, [R192+0x6800] ;  /* 0x00680000c04c783b */ /* 0x000fe20000004200 */
[----:B------:R-:W-:Y:S01]  /*d9a0*/  MUFU.EX2 R142, R142 ;  /* 0x0000008e008e7308 */ /* 0x000fe20000000800 */
[C---:B------:R-:W-:Y:S01]  /*d9b0*/  FMUL.FTZ R8, R2.reuse, R124 ;  /* 0x0000007c02087220 */ /* 0x040fe20000410000 */
[----:B------:R-:W-:Y:S01]  /*d9c0*/  MOV R124, R165 ;  /* 0x000000a5007c7202 */ /* 0x000fe20000000f00 */
[----:B------:R-:W-:Y:S02]  /*d9d0*/  FMUL.FTZ R9, R2, R125 ;  /* 0x0000007d02097220 */ /* 0x000fe40000410000 */
[C---:B------:R-:W-:Y:S02]  /*d9e0*/  FMUL.FTZ R10, R0.reuse, R126 ;  /* 0x0000007e000a7220 */ /* 0x040fe40000410000 */
[----:B------:R-:W-:Y:S02]  /*d9f0*/  FMUL.FTZ R11, R0, R127 ;  /* 0x0000007f000b7220 */ /* 0x000fe40000410000 */
[C---:B------:R-:W-:Y:S01]  /*da00*/  FMUL.FTZ R12, R2.reuse, R120 ;  /* 0x00000078020c7220 */ /* 0x040fe20000410000 */
[----:B------:R-:W2:Y:S01]  /*da10*/  MUFU.EX2 R141, R141 ;  /* 0x0000008d008d7308 */ /* 0x000ea20000000800 */
[----:B------:R-:W-:Y:S02]  /*da20*/  FMUL.FTZ R13, R2, R121 ;  /* 0x00000079020d7220 */ /* 0x000fe40000410000 */
[C---:B------:R-:W-:Y:S01]  /*da30*/  FMUL.FTZ R14, R0.reuse, R122 ;  /* 0x0000007a000e7220 */ /* 0x040fe20000410000 */
[----:B-1----:R-:W-:Y:S01]  /*da40*/  F2FP.BF16.PACK_AB R64, R145, R146 ;  /* 0x000000929140723e */ /* 0x002fe200000010ff */
[----:B------:R-:W-:Y:S02]  /*da50*/  FMUL.FTZ R15, R0, R123 ;  /* 0x0000007b000f7220 */ /* 0x000fe40000410000 */
[----:B------:R-:W-:Y:S02]  /*da60*/  FMUL.FTZ R25, R2, R109 ;  /* 0x0000006d02197220 */ /* 0x000fe40000410000 */
[C---:B------:R-:W-:Y:S01]  /*da70*/  FMUL.FTZ R26, R0.reuse, R110 ;  /* 0x0000006e001a7220 */ /* 0x040fe20000410000 */
[----:B------:R-:W-:Y:S01]  /*da80*/  MUFU.EX2 R144, R144 ;  /* 0x0000009000907308 */ /* 0x000fe20000000800 */
[----:B------:R-:W-:Y:S02]  /*da90*/  FMUL.FTZ R27, R0, R111 ;  /* 0x0000006f001b7220 */ /* 0x000fe40000410000 */
[--C-:B------:R-:W-:Y:S02]  /*daa0*/  FFMA.FTZ R165, R24, c[0x0][0x23c], -R176.reuse ;  /* 0x00008f0018a57a23 */ /* 0x100fe400000108b0 */
[C---:B------:R-:W-:Y:S02]  /*dab0*/  FMUL.FTZ R24, R2.reuse, R108 ;  /* 0x0000006c02187220 */ /* 0x040fe40000410000 */
[C---:B------:R-:W-:Y:S02]  /*dac0*/  FMUL.FTZ R28, R2.reuse, R104 ;  /* 0x00000068021c7220 */ /* 0x040fe40000410000 */
[----:B------:R-:W-:Y:S01]  /*dad0*/  FMUL.FTZ R29, R2, R105 ;  /* 0x00000069021d7220 */ /* 0x000fe20000410000 */
[----:B------:R-:W1:Y:S01]  /*dae0*/  MUFU.EX2 R143, R143 ;  /* 0x0000008f008f7308 */ /* 0x000e620000000800 */
[C---:B------:R-:W-:Y:S02]  /*daf0*/  FMUL.FTZ R30, R0.reuse, R106 ;  /* 0x0000006a001e7220 */ /* 0x040fe40000410000 */
[----:B------:R-:W-:Y:S01]  /*db00*/  FMUL.FTZ R31, R0, R107 ;  /* 0x0000006b001f7220 */ /* 0x000fe20000410000 */
[----:B--2---:R-:W-:Y:S01]  /*db10*/  F2FP.BF16.PACK_AB R65, R141, R142 ;  /* 0x0000008e8d41723e */ /* 0x004fe200000010ff */
[C---:B------:R-:W-:Y:S02]  /*db20*/  FMUL.FTZ R40, R2.reuse, R92 ;  /* 0x0000005c02287220 */ /* 0x040fe40000410000 */
[----:B------:R-:W-:Y:S02]  /*db30*/  FMUL.FTZ R41, R2, R93 ;  /* 0x0000005d02297220 */ /* 0x000fe40000410000 */
[C---:B------:R-:W-:Y:S01]  /*db40*/  FMUL.FTZ R42, R0.reuse, R94 ;  /* 0x0000005e002a7220 */ /* 0x040fe20000410000 */
[----:B------:R-:W-:Y:S01]  /*db50*/  MUFU.EX2 R140, R140 ;  /* 0x0000008c008c7308 */ /* 0x000fe20000000800 */
[----:B------:R-:W-:Y:S02]  /*db60*/  FMUL.FTZ R43, R0, R95 ;  /* 0x0000005f002b7220 */ /* 0x000fe40000410000 */
        /* <DEDUP_REMOVED lines=9> */
[--C-:B------:R-:W-:Y:S02]  /*dc00*/  FFMA.FTZ R246, R246, c[0x0][0x23c], -R176.reuse ;  /* 0x00008f00f6f67a23 */ /* 0x100fe400000108b0 */
[----:B------:R-:W-:Y:S01]  /*dc10*/  FFMA.FTZ R247, R247, c[0x0][0x23c], -R176 ;  /* 0x00008f00f7f77a23 */ /* 0x000fe200000108b0 */
[----:B------:R-:W-:Y:S01]  /*dc20*/  MUFU.EX2 R154, R154 ;  /* 0x0000009a009a7308 */ /* 0x000fe20000000800 */
[--C-:B------:R-:W-:Y:S02]  /*dc30*/  FFMA.FTZ R244, R244, c[0x0][0x23c], -R170.reuse ;  /* 0x00008f00f4f47a23 */ /* 0x100fe400000108aa */
[----:B------:R-:W-:Y:S02]  /*dc40*/  FFMA.FTZ R241, R241, c[0x0][0x23c], -R170 ;  /* 0x00008f00f1f17a23 */ /* 0x000fe400000108aa */
[--C-:B------:R-:W-:Y:S02]  /*dc50*/  FFMA.FTZ R239, R239, c[0x0][0x23c], -R176.reuse ;  /* 0x00008f00efef7a23 */ /* 0x100fe400000108b0 */
[----:B------:R-:W-:Y:S02]  /*dc60*/  FFMA.FTZ R240, R240, c[0x0][0x23c], -R176 ;  /* 0x00008f00f0f07a23 */ /* 0x000fe400000108b0 */
[--C-:B------:R-:W-:Y:S01]  /*dc70*/  FFMA.FTZ R238, R238, c[0x0][0x23c], -R170.reuse ;  /* 0x00008f00eeee7a23 */ /* 0x100fe200000108aa */
[----:B------:R-:W-:Y:S01]  /*dc80*/  MUFU.EX2 R148, R148 ;  /* 0x0000009400947308 */ /* 0x000fe20000000800 */
[----:B------:R-:W-:Y:S02]  /*dc90*/  FFMA.FTZ R236, R236, c[0x0][0x23c], -R170 ;  /* 0x00008f00ecec7a23 */ /* 0x000fe400000108aa */
[--C-:B------:R-:W-:Y:S01]  /*dca0*/  FFMA.FTZ R231, R231, c[0x0][0x23c], -R250.reuse ;  /* 0x00008f00e7e77a23 */ /* 0x100fe200000108fa */
[----:B--2---:R-:W-:Y:S01]  /*dcb0*/  F2FP.BF16.PACK_AB R67, R139, R140 ;  /* 0x0000008c8b43723e */ /* 0x004fe200000010ff */
[--C-:B------:R-:W-:Y:S02]  /*dcc0*/  FFMA.FTZ R235, R235, c[0x0][0x23c], -R250.reuse ;  /* 0x00008f00ebeb7a23 */ /* 0x100fe400000108fa */
[--C-:B------:R-:W-:Y:S02]  /*dcd0*/  FFMA.FTZ R183, R183, c[0x0][0x23c], -R243.reuse ;  /* 0x00008f00b7b77a23 */ /* 0x100fe400000108f3 */
[--C-:B------:R-:W-:Y:S01]  /*dce0*/  FFMA.FTZ R182, R182, c[0x0][0x23c], -R243.reuse ;  /* 0x00008f00b6b67a23 */ /* 0x100fe200000108f3 */
[----:B------:R-:W-:Y:S01]  /*dcf0*/  MUFU.EX2 R147, R147 ;  /* 0x0000009300937308 */ /* 0x000fe20000000800 */
[C---:B------:R-:W-:Y:S04]  /*dd00*/  HMMA.16816.F32.BF16 R8, R64.reuse, R20, R8 ;  /* 0x000000144008723c */ /* 0x040fe80000041808 */
[--C-:B------:R-:W-:Y:S02]  /*dd10*/  FFMA.FTZ R245, R245, c[0x0][0x23c], -R250.reuse ;  /* 0x00008f00f5f57a23 */ /* 0x100fe400000108fa */
[----:B------:R-:W-:Y:S02]  /*dd20*/  FFMA.FTZ R250, R237, c[0x0][0x23c], -R250 ;  /* 0x00008f00edfa7a23 */ /* 0x000fe400000108fa */
        /* <DEDUP_REMOVED lines=13> */
[----:B------:R-:W-:Y:S01]  /*de00*/  FFMA.FTZ R164, R164, c[0x0][0x23c], -R170 ;  /* 0x00008f00a4a47a23 */ /* 0x000fe200000108aa */
[-C--:B------:R-:W-:Y:S03]  /*de10*/  HMMA.16816.F32.BF16 R20, R128, R36.reuse, R20 ;  /* 0x000000248014723c */ /* 0x080fe60000041814 */
[--C-:B------:R-:W-:Y:S01]  /*de20*/  FFMA.FTZ R163, R163, c[0x0][0x23c], -R176.reuse ;  /* 0x00008f00a3a37a23 */ /* 0x100fe200000108b0 */
[----:B------:R-:W-:Y:S01]  /*de30*/  MUFU.EX2 R162, R162 ;  /* 0x000000a200a27308 */ /* 0x000fe20000000800 */
[----:B------:R-:W-:Y:S02]  /*de40*/  FFMA.FTZ R176, R167, c[0x0][0x23c], -R176 ;  /* 0x00008f00a7b07a23 */ /* 0x000fe400000108b0 */
[--C-:B------:R-:W-:Y:S01]  /*de50*/  FFMA.FTZ R138, R138, c[0x0][0x23c], -R170.reuse ;  /* 0x00008f008a8a7a23 */ /* 0x100fe200000108aa */
[C---:B------:R-:W-:Y:S04]  /*de60*/  HMMA.16816.F32.BF16 R24, R64.reuse, R36, R24 ;  /* 0x000000244018723c */ /* 0x040fe80000041818 */
[----:B------:R-:W-:Y:S02]  /*de70*/  FFMA.FTZ R170, R137, c[0x0][0x23c], -R170 ;  /* 0x00008f0089aa7a23 */ /* 0x000fe400000108aa */
[----:B------:R-:W-:Y:S01]  /*de80*/  MUFU.EX2 R165, R165 ;  /* 0x000000a500a57308 */ /* 0x000fe20000000800 */
[C---:B------:R-:W-:Y:S01]  /*de90*/  FMUL.FTZ R36, R132.reuse, R96 ;  /* 0x0000006084247220 */ /* 0x040fe20000410000 */
[-C--:B------:R-:W-:Y:S04]  /*dea0*/  HMMA.16816.F32.BF16 R28, R64, R38.reuse, R28 ;  /* 0x00000026401c723c */ /* 0x080fe8000004181c */
[C---:B------:R-:W-:Y:S02]  /*deb0*/  FMUL.FTZ R37, R132.reuse, R97 ;  /* 0x0000006184257220 */ /* 0x040fe40000410000 */
[----:B------:R-:W-:Y:S02]  /*dec0*/  FFMA.FTZ R159, R132, R230, R159 ;  /* 0x000000e6849f7223 */ /* 0x000fe4000001009f */
[C---:B------:R-:W-:Y:S01]  /*ded0*/  HMMA.16816.F32.BF16 R32, R128.reuse, R38, R32 ;  /* 0x000000268020723c */ /* 0x040fe20000041820 */
[----:B------:R-:W1:Y:S03]  /*dee0*/  MUFU.EX2 R168, R168 ;  /* 0x000000a800a87308 */ /* 0x000e660000000800 */
[C---:B------:R-:W-:Y:S02]  /*def0*/  FFMA.FTZ R152, R3.reuse, R229, R152 ;  /* 0x000000e503987223 */ /* 0x040fe40000010098 */
[----:B------:R-:W-:Y:S01]  /*df00*/  FFMA.FTZ R146, R2, R228, R146 ;  /* 0x000000e402927223 */ /* 0x000fe20000010092 */
[----:B------:R-:W-:Y:S01]  /*df10*/  MOV R2, R134 ;  /* 0x0000008600027202 */ /* 0x000fe20000000f00 */
[C---:B------:R-:W-:Y:S03]  /*df20*/  FMUL.FTZ R38, R3.reuse, R98 ;  /* 0x0000006203267220 */ /* 0x040fe60000410000 */
[----:B------:R-:W-:Y:S01]  /*df30*/  MUFU.EX2 R171, R171 ;  /* 0x000000ab00ab7308 */ /* 0x000fe20000000800 */
[----:B------:R-:W-:Y:S02]  /*df40*/  FMUL.FTZ R39, R3, R99 ;  /* 0x0000006303277220 */ /* 0x000fe40000410000 */
[----:B------:R-:W2:Y:S01]  /*df50*/  LDSM.16.MT88.4 R96, [R188+0x6000] ;  /* 0x00600000bc60783b */ /* 0x000ea20000004200 */
[----:B------:R-:W-:Y:S01]  /*df60*/  FFMA.FTZ R142, R0, R227, R142 ;  /* 0x000000e3008e7223 */ /* 0x000fe2000001008e */
[----:B------:R-:W-:Y:S01]  /*df70*/  MOV R0, R133 ;  /* 0x0000008500007202 */ /* 0x000fe20000000f00 */
[----:B------:R-:W-:Y:S02]  /*df80*/  FADD.FTZ R159, R158, R159 ;  /* 0x0000009f9e9f7221 */ /* 0x000fe40000010000 */
[-C--:B------:R-:W-:Y:S02]  /*df90*/  HMMA.16816.F32.BF16 R36, R128, R52.reuse, R36 ;  /* 0x000000348024723c */ /* 0x080fe40000041824 */
[----:B------:R-:W3:Y:S01]  /*dfa0*/  MUFU.EX2 R173, R173 ;  /* 0x000000ad00ad7308 */ /* 0x000ee20000000800 */
[----:B------:R-:W-:Y:S02]  /*dfb0*/  FADD.FTZ R152, R151, R152 ;  /* 0x0000009897987221 */ /* 0x000fe40000010000 */
        /* <DEDUP_REMOVED lines=58> */
[--C-:B------:R-:W-:Y:S02]  /*e360*/  FFMA.FTZ R76, R124, c[0x0][0x23c], -R243.reuse ;  /* 0x00008f007c4c7a23 */ /* 0x100fe400000108f3 */
[----:B------:R-:W-:Y:S02]  /*e370*/  FFMA.FTZ R243, R179, c[0x0][0x23c], -R243 ;  /* 0x00008f00b3f37a23 */ /* 0x000fe400000108f3 */
[C---:B------:R-:W-:Y:S03]  /*e380*/  HMMA.16816.F32.BF16 R16, R68.reuse, R78, R16 ;  /* 0x0000004e4410723c */ /* 0x040fe60000041810 */
[----:B------:R1:W2:Y:S01]  /*e390*/  MUFU.EX2 R88, R76 ;  /* 0x0000004c00587308 */ /* 0x0002a20000000800 */
        /* <DEDUP_REMOVED lines=9> */
[----:B------:R-:W3:Y:S01]  /*e430*/  MUFU.EX2 R246, R246 ;  /* 0x000000f600f67308 */ /* 0x000ee20000000800 */
[-C--:B------:R-:W-:Y:S01]  /*e440*/  HMMA.16816.F32.BF16 R28, R72, R82.reuse, R28 ;  /* 0x00000052481c723c */ /* 0x080fe2000004181c */
[----:B-1----:R-:W1:Y:S03]  /*e450*/  LDSM.16.MT88.4 R76, [R188+0x6800] ;  /* 0x00680000bc4c783b */ /* 0x002e660000004200 */
[----:B--2---:R-:W-:Y:S01]  /*e460*/  MOV R237, R88 ;  /* 0x0000005800ed7202 */ /* 0x004fe20000000f00 */
[----:B------:R-:W-:Y:S02]  /*e470*/  FADD.FTZ R142, R178, R142 ;  /* 0x0000008eb28e7221 */ /* 0x000fe40000010000 */
[----:B------:R-:W-:Y:S01]  /*e480*/  FADD.FTZ R159, R180, R159 ;  /* 0x0000009fb49f7221 */ /* 0x000fe20000010000 */
[C---:B------:R-:W-:Y:S01]  /*e490*/  HMMA.16816.F32.BF16 R32, R68.reuse, R82, R32 ;  /* 0x000000524420723c */ /* 0x040fe20000041820 */
[----:B------:R-:W2:Y:S01]  /*e4a0*/  MUFU.EX2 R247, R247 ;  /* 0x000000f700f77308 */ /* 0x000ea20000000800 */
[----:B------:R-:W4:Y:S02]  /*e4b0*/  LDSM.16.MT88.4 R80, [R192+0x7000] ;  /* 0x00700000c050783b */ /* 0x000f240000004200 */
[----:B------:R-:W-:Y:S02]  /*e4c0*/  FADD.FTZ R152, R242, R152 ;  /* 0x00000098f2987221 */ /* 0x000fe40000010000 */
[----:B------:R-:W-:Y:S02]  /*e4d0*/  FADD.FTZ R159, R234, R159 ;  /* 0x0000009fea9f7221 */ /* 0x000fe40000010000 */
[-C--:B------:R-:W-:Y:S03]  /*e4e0*/  HMMA.16816.F32.BF16 R36, R68, R84.reuse, R36 ;  /* 0x000000544424723c */ /* 0x080fe60000041824 */
[----:B------:R-:W5:Y:S01]  /*e4f0*/  MUFU.EX2 R244, R244 ;  /* 0x000000f400f47308 */ /* 0x000f620000000800 */
[----:B------:R-:W-:Y:S02]  /*e500*/  FADD.FTZ R152, R248, R152 ;  /* 0x00000098f8987221 */ /* 0x000fe40000010000 */
[----:B------:R-:W-:Y:S02]  /*e510*/  FADD.FTZ R159, R249, R159 ;  /* 0x0000009ff99f7221 */ /* 0x000fe40000010000 */
[C---:B------:R-:W-:Y:S04]  /*e520*/  HMMA.16816.F32.BF16 R40, R72.reuse, R84, R40 ;  /* 0x000000544828723c */ /* 0x040fe80000041828 */
[----:B---3--:R-:W-:Y:S01]  /*e530*/  FADD.FTZ R146, R246, R146 ;  /* 0x00000092f6927221 */ /* 0x008fe20000010000 */
[----:B------:R-:W3:Y:S01]  /*e540*/  MUFU.EX2 R241, R241 ;  /* 0x000000f100f17308 */ /* 0x000ee20000000800 */
[----:B------:R-:W-:Y:S02]  /*e550*/  FADD.FTZ R152, R252, R152 ;  /* 0x00000098fc987221 */ /* 0x000fe40000010000 */
[-C--:B------:R-:W-:Y:S04]  /*e560*/  HMMA.16816.F32.BF16 R44, R72, R86.reuse, R44 ;  /* 0x00000056482c723c */ /* 0x080fe8000004182c */
[----:B--2---:R-:W-:Y:S02]  /*e570*/  FADD.FTZ R146, R247, R146 ;  /* 0x00000092f7927221 */ /* 0x004fe40000010000 */
[----:B------:R-:W-:Y:S01]  /*e580*/  FADD.FTZ R159, R251, R159 ;  /* 0x0000009ffb9f7221 */ /* 0x000fe20000010000 */
[----:B------:R-:W2:Y:S01]  /*e590*/  MUFU.EX2 R239, R239 ;  /* 0x000000ef00ef7308 */ /* 0x000ea20000000800 */
[C---:B------:R-:W-:Y:S01]  /*e5a0*/  HMMA.16816.F32.BF16 R48, R68.reuse, R86, R48 ;  /* 0x000000564430723c */ /* 0x040fe20000041830 */
[----:B------:R-:W4:Y:S03]  /*e5b0*/  LDSM.16.MT88.4 R84, [R190+0x7000] ;  /* 0x00700000be54783b */ /* 0x000f260000004200 */
[----:B-----5:R-:W-:Y:S02]  /*e5c0*/  FADD.FTZ R142, R244, R142 ;  /* 0x0000008ef48e7221 */ /* 0x020fe40000010000 */
[----:B------:R-:W-:Y:S02]  /*e5d0*/  FADD.FTZ R152, R237, R152 ;  /* 0x00000098ed987221 */ /* 0x000fe40000010000 */
[-C--:B-1----:R-:W-:Y:S01]  /*e5e0*/  HMMA.16816.F32.BF16 R52, R68, R76.reuse, R52 ;  /* 0x0000004c4434723c */ /* 0x082fe20000041834 */
[----:B------:R-:W1:Y:S03]  /*e5f0*/  MUFU.EX2 R240, R240 ;  /* 0x000000f000f07308 */ /* 0x000e660000000800 */
[----:B---3--:R-:W-:Y:S04]  /*e600*/  FADD.FTZ R142, R241, R142 ;  /* 0x0000008ef18e7221 */ /* 0x008fe80000010000 */
[C---:B------:R-:W-:Y:S03]  /*e610*/  HMMA.16816.F32.BF16 R56, R72.reuse, R76, R56 ;  /* 0x0000004c4838723c */ /* 0x040fe60000041838 */
[----:B------:R-:W3:Y:S01]  /*e620*/  MUFU.EX2 R238, R238 ;  /* 0x000000ee00ee7308 */ /* 0x000ee20000000800 */
[----:B--2---:R-:W-:Y:S04]  /*e630*/  FADD.FTZ R146, R239, R146 ;  /* 0x00000092ef927221 */ /* 0x004fe80000010000 */
[-C--:B------:R-:W-:Y:S05]  /*e640*/  HMMA.16816.F32.BF16 R60, R72, R78.reuse, R60 ;  /* 0x0000004e483c723c */ /* 0x080fea000004183c */
[----:B------:R-:W2:Y:S02]  /*e650*/  MUFU.EX2 R236, R236 ;  /* 0x000000ec00ec7308 */ /* 0x000ea40000000800 */
[----:B------:R-:W-:Y:S01]  /*e660*/  F2FP.BF16.PACK_AB R72, R247, R246 ;  /* 0x000000f6f748723e */ /* 0x000fe200000010ff */
[----:B------:R-:W-:Y:S01]  /*e670*/  HMMA.16816.F32.BF16 R64, R68, R78, R64 ;  /* 0x0000004e4440723c */ /* 0x000fe20000041840 */
[----:B------:R-:W5:Y:S03]  /*e680*/  LDSM.16.MT88.4 R76, [R189+0x7000] ;  /* 0x00700000bd4c783b */ /* 0x000f660000004200 */
[----:B------:R-:W-:Y:S01]  /*e690*/  F2FP.BF16.PACK_AB R73, R241, R244 ;  /* 0x000000f4f149723e */ /* 0x000fe200000010ff */
[C---:B-1----:R-:W-:Y:S01]  /*e6a0*/  FADD.FTZ R146, R240.reuse, R146 ;  /* 0x00000092f0927221 */ /* 0x042fe20000010000 */
[----:B------:R-:W-:Y:S01]  /*e6b0*/  F2FP.BF16.PACK_AB R74, R240, R239 ;  /* 0x000000eff04a723e */ /* 0x000fe200000010ff */
[----:B------:R-:W1:Y:S01]  /*e6c0*/  MUFU.EX2 R231, R231 ;  /* 0x000000e700e77308 */ /* 0x000e620000000800 */
[----:B------:R-:W-:Y:S04]  /*e6d0*/  F2FP.BF16.PACK_AB R68, R234, R180 ;  /* 0x000000b4ea44723e */ /* 0x000fe800000010ff */
[----:B------:R-:W-:Y:S01]  /*e6e0*/  F2FP.BF16.PACK_AB R69, R248, R242 ;  /* 0x000000f2f845723e */ /* 0x000fe200000010ff */
[----:B---3--:R-:W-:Y:S01]  /*e6f0*/  FADD.FTZ R142, R238, R142 ;  /* 0x0000008eee8e7221 */ /* 0x008fe20000010000 */
[----:B------:R-:W-:Y:S02]  /*e700*/  F2FP.BF16.PACK_AB R70, R251, R249 ;  /* 0x000000f9fb46723e */ /* 0x000fe400000010ff */
[----:B------:R-:W-:Y:S01]  /*e710*/  F2FP.BF16.PACK_AB R71, R88, R252 ;  /* 0x000000fc5847723e */ /* 0x000fe200000010ff */
[----:B------:R-:W3:Y:S01]  /*e720*/  MUFU.EX2 R235, R235 ;  /* 0x000000eb00eb7308 */ /* 0x000ee20000000800 */
[C---:B--2---:R-:W-:Y:S01]  /*e730*/  F2FP.BF16.PACK_AB R75, R236.reuse, R238 ;  /* 0x000000eeec4b723e */ /* 0x044fe200000010ff */
[----:B------:R-:W-:Y:S04]  /*e740*/  FADD.FTZ R142, R236, R142 ;  /* 0x0000008eec8e7221 */ /* 0x000fe80000010000 */
[-C--:B----4-:R-:W-:Y:S04]  /*e750*/  HMMA.16816.F32.BF16 R4, R68, R80.reuse, R4 ;  /* 0x000000504404723c */ /* 0x090fe80000041804 */
[----:B------:R-:W2:Y:S04]  /*e760*/  MUFU.EX2 R183, R183 ;  /* 0x000000b700b77308 */ /* 0x000ea80000000800 */
[C---:B------:R-:W-:Y:S04]  /*e770*/  HMMA.16816.F32.BF16 R8, R72.reuse, R80, R8 ;  /* 0x000000504808723c */ /* 0x040fe80000041808 */
[----:B-1----:R-:W-:Y:S02]  /*e780*/  FADD.FTZ R159, R231, R159 ;  /* 0x0000009fe79f7221 */ /* 0x002fe40000010000 */
[----:B------:R-:W1:Y:S02]  /*e790*/  MUFU.EX2 R182, R182 ;  /* 0x000000b600b67308 */ /* 0x000e640000000800 */
[-C--:B------:R-:W-:Y:S04]  /*e7a0*/  HMMA.16816.F32.BF16 R12, R72, R82.reuse, R12 ;  /* 0x00000052480c723c */ /* 0x080fe8000004180c */
[----:B---3--:R-:W-:Y:S04]  /*e7b0*/  FADD.FTZ R159, R235, R159 ;  /* 0x0000009feb9f7221 */ /* 0x008fe80000010000 */
[C---:B------:R-:W-:Y:S01]  /*e7c0*/  HMMA.16816.F32.BF16 R16, R68.reuse, R82, R16 ;  /* 0x000000524410723c */ /* 0x040fe20000041810 */
[----:B------:R-:W3:Y:S01]  /*e7d0*/  LDSM.16.MT88.4 R80, [R188+0x7000] ;  /* 0x00700000bc50783b */ /* 0x000ee20000004200 */
[----:B------:R-:W4:Y:S02]  /*e7e0*/  MUFU.EX2 R245, R245 ;  /* 0x000000f500f57308 */ /* 0x000f240000000800 */
[----:B--2---:R-:W-:Y:S04]  /*e7f0*/  FADD.FTZ R152, R183, R152 ;  /* 0x00000098b7987221 */ /* 0x004fe80000010000 */
[-C--:B------:R-:W-:Y:S04]  /*e800*/  HMMA.16816.F32.BF16 R20, R68, R84.reuse, R20 ;  /* 0x000000544414723c */ /* 0x080fe80000041814 */
[----:B------:R-:W2:Y:S01]  /*e810*/  MUFU.EX2 R250, R250 ;  /* 0x000000fa00fa7308 */ /* 0x000ea20000000800 */
[----:B-1----:R-:W-:Y:S03]  /*e820*/  FADD.FTZ R152, R182, R152 ;  /* 0x00000098b6987221 */ /* 0x002fe60000010000 */
[C---:B------:R-:W-:Y:S06]  /*e830*/  HMMA.16816.F32.BF16 R24, R72.reuse, R84, R24 ;  /* 0x000000544818723c */ /* 0x040fec0000041818 */
[----:B------:R-:W1:Y:S02]  /*e840*/  MUFU.EX2 R181, R181 ;  /* 0x000000b500b57308 */ /* 0x000e640000000800 */
[-C--:B------:R-:W-:Y:S04]  /*e850*/  HMMA.16816.F32.BF16 R28, R72, R86.reuse, R28 ;  /* 0x00000056481c723c */ /* 0x080fe8000004181c */
[----:B----4-:R-:W-:Y:S04]  /*e860*/  FADD.FTZ R159, R245, R159 ;  /* 0x0000009ff59f7221 */ /* 0x010fe80000010000 */
[C---:B------:R-:W-:Y:S01]  /*e870*/  HMMA.16816.F32.BF16 R32, R68.reuse, R86, R32 ;  /* 0x000000564420723c */ /* 0x040fe20000041820 */
[----:B------:R-:W4:Y:S01]  /*e880*/  LDSM.16.MT88.4 R84, [R189+0x7800] ;  /* 0x00780000bd54783b */ /* 0x000f220000004200 */
[----:B------:R-:W3:Y:S02]  /*e890*/  MUFU.EX2 R243, R243 ;  /* 0x000000f300f37308 */ /* 0x000ee40000000800 */
[----:B--2---:R-:W-:Y:S04]  /*e8a0*/  FADD.FTZ R230, R250, R159 ;  /* 0x0000009ffae67221 */ /* 0x004fe80000010000 */
[-C--:B-----5:R-:W-:Y:S04]  /*e8b0*/  HMMA.16816.F32.BF16 R36, R68, R76.reuse, R36 ;  /* 0x0000004c4424723c */ /* 0x0a0fe80000041824 */
[----:B------:R-:W2:Y:S01]  /*e8c0*/  MUFU.EX2 R172, R172 ;  /* 0x000000ac00ac7308 */ /* 0x000ea20000000800 */
[----:B-1----:R-:W-:Y:S03]  /*e8d0*/  FADD.FTZ R152, R181, R152 ;  /* 0x00000098b5987221 */ /* 0x002fe60000010000 */
[C---:B------:R-:W-:Y:S06]  /*e8e0*/  HMMA.16816.F32.BF16 R40, R72.reuse, R76, R40 ;  /* 0x0000004c4828723c */ /* 0x040fec0000041828 */
[----:B------:R-:W1:Y:S02]  /*e8f0*/  MUFU.EX2 R169, R169 ;  /* 0x000000a900a97308 */ /* 0x000e640000000800 */
[-C--:B------:R-:W-:Y:S04]  /*e900*/  HMMA.16816.F32.BF16 R44, R72, R78.reuse, R44 ;  /* 0x0000004e482c723c */ /* 0x080fe8000004182c */
[----:B---3--:R-:W-:Y:S04]  /*e910*/  FADD.FTZ R229, R243, R152 ;  /* 0x00000098f3e57221 */ /* 0x008fe80000010000 */
[C---:B------:R-:W-:Y:S01]  /*e920*/  HMMA.16816.F32.BF16 R48, R68.reuse, R78, R48 ;  /* 0x0000004e4430723c */ /* 0x040fe20000041830 */
[----:B------:R-:W3:Y:S03]  /*e930*/  MUFU.EX2 R166, R166 ;  /* 0x000000a600a67308 */ /* 0x000ee60000000800 */
[----:B--2---:R-:W-:Y:S04]  /*e940*/  FADD.FTZ R146, R172, R146 ;  /* 0x00000092ac927221 */ /* 0x004fe80000010000 */
[-C--:B------:R-:W-:Y:S03]  /*e950*/  HMMA.16816.F32.BF16 R52, R68, R80.reuse, R52 ;  /* 0x000000504434723c */ /* 0x080fe60000041834 */
[----:B------:R-:W2:Y:S01]  /*e960*/  MUFU.EX2 R164, R164 ;  /* 0x000000a400a47308 */ /* 0x000ea20000000800 */
[C---:B-1----:R-:W-:Y:S04]  /*e970*/  FADD.FTZ R146, R169.reuse, R146 ;  /* 0x00000092a9927221 */ /* 0x042fe80000010000 */
[C---:B------:R-:W-:Y:S05]  /*e980*/  HMMA.16816.F32.BF16 R56, R72.reuse, R80, R56 ;  /* 0x000000504838723c */ /* 0x040fea0000041838 */
[----:B------:R-:W1:Y:S03]  /*e990*/  MUFU.EX2 R163, R163 ;  /* 0x000000a300a37308 */ /* 0x000e660000000800 */
[-C--:B------:R-:W-:Y:S04]  /*e9a0*/  HMMA.16816.F32.BF16 R60, R72, R82.reuse, R60 ;  /* 0x00000052483c723c */ /* 0x080fe8000004183c */
[----:B---3--:R-:W-:Y:S03]  /*e9b0*/  FADD.FTZ R142, R166, R142 ;  /* 0x0000008ea68e7221 */ /* 0x008fe60000010000 */
[----:B------:R-:W3:Y:S01]  /*e9c0*/  MUFU.EX2 R176, R176 ;  /* 0x000000b000b07308 */ /* 0x000ee20000000800 */
[----:B------:R-:W-:Y:S04]  /*e9d0*/  HMMA.16816.F32.BF16 R64, R68, R82, R64 ;  /* 0x000000524440723c */ /* 0x000fe80000041840 */
[----:B------:R-:W-:Y:S01]  /*e9e0*/  F2FP.BF16.PACK_AB R72, R169, R172 ;  /* 0x000000aca948723e */ /* 0x000fe200000010ff */
[C---:B--2---:R-:W-:Y:S01]  /*e9f0*/  FADD.FTZ R142, R164.reuse, R142 ;  /* 0x0000008ea48e7221 */ /* 0x044fe20000010000 */
[----:B------:R-:W-:Y:S02]  /*ea00*/  F2FP.BF16.PACK_AB R73, R164, R166 ;  /* 0x000000a6a449723e */ /* 0x000fe400000010ff */
[----:B------:R-:W-:Y:S01]  /*ea10*/  F2FP.BF16.PACK_AB R68, R235, R231 ;  /* 0x000000e7eb44723e */ /* 0x000fe200000010ff */
[----:B------:R-:W2:Y:S03]  /*ea20*/  MUFU.EX2 R138, R138 ;  /* 0x0000008a008a7308 */ /* 0x000ea60000000800 */
[----:B------:R-:W-:Y:S01]  /*ea30*/  F2FP.BF16.PACK_AB R69, R182, R183 ;  /* 0x000000b7b645723e */ /* 0x000fe200000010ff */
[----:B-1----:R-:W-:Y:S01]  /*ea40*/  FADD.FTZ R146, R163, R146 ;  /* 0x00000092a3927221 */ /* 0x002fe20000010000 */
[----:B------:R-:W-:Y:S02]  /*ea50*/  F2FP.BF16.PACK_AB R70, R250, R245 ;  /* 0x000000f5fa46723e */ /* 0x000fe400000010ff */
[----:B------:R-:W-:Y:S03]  /*ea60*/  F2FP.BF16.PACK_AB R71, R243, R181 ;  /* 0x000000b5f347723e */ /* 0x000fe600000010ff */
[----:B------:R-:W1:Y:S04]  /*ea70*/  MUFU.EX2 R170, R170 ;  /* 0x000000aa00aa7308 */ /* 0x000e680000000800 */
[-C--:B------:R-:W-:Y:S01]  /*ea80*/  HMMA.16816.F32.BF16 R128, R68, R116.reuse, R4 ;  /* 0x000000744480723c */ /* 0x080fe20000041804 */
[----:B------:R-:W5:Y:S02]  /*ea90*/  LDSM.16.MT88.4 R4, [R188+0x7800] ;  /* 0x00780000bc04783b */ /* 0x000f640000004200 */
[C---:B---3--:R-:W-:Y:S01]  /*eaa0*/  F2FP.BF16.PACK_AB R74, R176.reuse, R163 ;  /* 0x000000a3b04a723e */ /* 0x048fe200000010ff */
[----:B------:R-:W-:Y:S02]  /*eab0*/  FADD.FTZ R228, R176, R146 ;  /* 0x00000092b0e47221 */ /* 0x000fe40000010000 */
[----:B--2---:R-:W-:Y:S01]  /*eac0*/  FADD.FTZ R142, R138, R142 ;  /* 0x0000008e8a8e7221 */ /* 0x004fe20000010000 */
[C---:B-1----:R-:W-:Y:S05]  /*ead0*/  F2FP.BF16.PACK_AB R75, R170.reuse, R138 ;  /* 0x0000008aaa4b723e */ /* 0x042fea00000010ff */
        /* <DEDUP_REMOVED lines=12> */
[-C--:B-----5:R-:W-:Y:S08]  /*eba0*/  HMMA.16816.F32.BF16 R80, R68, R4.reuse, R52 ;  /* 0x000000044450723c */ /* 0x0a0ff00000041834 */
[C---:B------:R-:W-:Y:S08]  /*ebb0*/  HMMA.16816.F32.BF16 R76, R72.reuse, R4, R56 ;  /* 0x00000004484c723c */ /* 0x040ff00000041838 */
[-C--:B------:R-:W-:Y:S08]  /*ebc0*/  HMMA.16816.F32.BF16 R72, R72, R6.reuse, R60 ;  /* 0x000000064848723c */ /* 0x080ff0000004183c */
[----:B------:R-:W-:Y:S01]  /*ebd0*/  HMMA.16816.F32.BF16 R68, R68, R6, R64 ;  /* 0x000000064444723c */ /* 0x000fe20000041840 */
[----:B------:R-:W-:-:S07]  /*ebe0*/  @P0 BRA `(.L_x_669) ;  /* 0xffffd2d000000947 */ /* 0x000fce000383ffff */
.L_x_668:
[----:B------:R-:W1:Y:S01]  /*ebf0*/  SHFL.BFLY PT, R3, R229, 0x2, 0x1f ;  /* 0x0c401f00e5037f89 */ /* 0x000e6200000e0000 */
[----:B------:R-:W-:Y:S01]  /*ec00*/  MOV R9, 0x3f800000 ;  /* 0x3f80000000097802 */ /* 0x000fe20000000f00 */
[----:B------:R-:W-:Y:S01]  /*ec10*/  CS2R R50, SRZ ;  /* 0x0000000000327805 */ /* 0x000fe2000001ff00 */
[C---:B------:R-:W-:Y:S01]  /*ec20*/  ISETP.NE.AND P0, PT, R202.reuse, -0x1, PT ;  /* 0xffffffffca00780c */ /* 0x040fe20003f05270 */
[----:B------:R-:W2:Y:S01]  /*ec30*/  SHFL.BFLY PT, R4, R228, 0x2, 0x1f ;  /* 0x0c401f00e4047f89 */ /* 0x000ea200000e0000 */
[----:B------:R-:W-:Y:S01]  /*ec40*/  MOV R8, 0x3f800000 ;  /* 0x3f80000000087802 */ /* 0x000fe20000000f00 */
[----:B------:R-:W-:Y:S02]  /*ec50*/  BSSY B0, `(.L_x_672) ;  /* 0x0000123000007945 */ /* 0x000fe40003800000 */
[----:B------:R-:W3:Y:S04]  /*ec60*/  SHFL.BFLY PT, R2, R227, 0x2, 0x1f ;  /* 0x0c401f00e3027f89 */ /* 0x000ee800000e0000 */
[----:B------:R-:W4:Y:S04]  /*ec70*/  SHFL.BFLY PT, R0, R230, 0x2, 0x1f ;  /* 0x0c401f00e6007f89 */ /* 0x000f2800000e0000 */
[----:B------:R-:W-:-:S04]  /*ec80*/  @P0 IMAD.WIDE.U32 R10, R202, c[0x0][0x1e8], RZ ;  /* 0x00007a00ca0a0a25 */ /* 0x000fc800078e00ff */
[----:B------:R-:W-:Y:S01]  /*ec90*/  @P0 IMAD R6, R202, c[0x0][0x1ec], R11 ;  /* 0x00007b00ca060a24 */ /* 0x000fe200078e020b */
[----:B------:R-:W-:Y:S01]  /*eca0*/  @P0 MOV R7, R10 ;  /* 0x0000000a00070202 */ /* 0x000fe20000000f00 */
[----:B------:R-:W-:Y:S01]  /*ecb0*/  IMAD.MOV.U32 R11, RZ, RZ, 0x3f800000 ;  /* 0x3f800000ff0b7424 */ /* 0x000fe200078e00ff */
[----:B------:R-:W-:Y:S01]  /*ecc0*/  MOV R10, 0x3f800000 ;  /* 0x3f800000000a7802 */ /* 0x000fe20000000f00 */
[----:B-1----:R-:W-:Y:S02]  /*ecd0*/  FADD.FTZ R229, R3, R229 ;  /* 0x000000e503e57221 */ /* 0x002fe40000010000 */
[----:B--2---:R-:W-:-:S03]  /*ece0*/  FADD.FTZ R4, R4, R228 ;  /* 0x000000e404047221 */ /* 0x004fc60000010000 */
[----:B------:R-:W1:Y:S01]  /*ecf0*/  SHFL.BFLY PT, R5, R229, 0x1, 0x1f ;  /* 0x0c201f00e5057f89 */ /* 0x000e6200000e0000 */
[----:B---3--:R-:W-:-:S03]  /*ed00*/  FADD.FTZ R227, R2, R227 ;  /* 0x000000e302e37221 */ /* 0x008fc60000010000 */
[----:B------:R-:W2:Y:S01]  /*ed10*/  SHFL.BFLY PT, R2, R4, 0x1, 0x1f ;  /* 0x0c201f0004027f89 */ /* 0x000ea200000e0000 */
[----:B----4-:R-:W-:-:S03]  /*ed20*/  FADD.FTZ R230, R0, R230 ;  /* 0x000000e600e67221 */ /* 0x010fc60000010000 */
[----:B------:R-:W3:Y:S04]  /*ed30*/  SHFL.BFLY PT, R3, R227, 0x1, 0x1f ;  /* 0x0c201f00e3037f89 */ /* 0x000ee800000e0000 */
[----:B------:R-:W4:Y:S01]  /*ed40*/  SHFL.BFLY PT, R0, R230, 0x1, 0x1f ;  /* 0x0c201f00e6007f89 */ /* 0x000f2200000e0000 */
[----:B-1----:R-:W-:-:S05]  /*ed50*/  FADD.FTZ R5, R229, R5 ;  /* 0x00000005e5057221 */ /* 0x002fca0000010000 */
[----:B------:R-:W-:Y:S01]  /*ed60*/  FSETP.NE.FTZ.AND P5, PT, R5, RZ, PT ;  /* 0x000000ff0500720b */ /* 0x000fe20003fb5000 */
[----:B--2---:R-:W-:Y:S02]  /*ed70*/  FADD.FTZ R4, R4, R2 ;  /* 0x0000000204047221 */ /* 0x004fe40000010000 */
[----:B------:R-:W1:Y:S01]  /*ed80*/  S2R R2, SR_TID.X ;  /* 0x0000000000027919 */ /* 0x000e620000002100 */
[----:B---3--:R-:W-:Y:S02]  /*ed90*/  FADD.FTZ R3, R227, R3 ;  /* 0x00000003e3037221 */ /* 0x008fe40000010000 */
[----:B------:R-:W-:Y:S01]  /*eda0*/  FSETP.NE.FTZ.AND P4, PT, R4, RZ, PT ;  /* 0x000000ff0400720b */ /* 0x000fe20003f95000 */
[----:B----4-:R-:W-:Y:S02]  /*edb0*/  FADD.FTZ R0, R230, R0 ;  /* 0x00000000e6007221 */ /* 0x010fe40000010000 */
[----:B------:R-:W-:-:S04]  /*edc0*/  FSETP.NE.FTZ.AND P3, PT, R3, RZ, PT ;  /* 0x000000ff0300720b */ /* 0x000fc80003f75000 */
[----:B------:R-:W2:Y:S01]  /*edd0*/  @P5 MUFU.RCP R9, R5 ;  /* 0x0000000500095308 */ /* 0x000ea20000001000 */
[----:B------:R-:W-:-:S07]  /*ede0*/  FSETP.NE.FTZ.AND P6, PT, R0, RZ, PT ;  /* 0x000000ff0000720b */ /* 0x000fce0003fd5000 */
[----:B------:R-:W-:Y:S01]  /*edf0*/  @P4 MUFU.RCP R10, R4 ;  /* 0x00000004000a4308 */ /* 0x000fe20000001000 */
[----:B--2---:R-:W-:-:S07]  /*ee00*/  FMUL.FTZ R130, R9, R130 ;  /* 0x0000008209827220 */ /* 0x004fce0000410000 */
[----:B------:R-:W2:Y:S01]  /*ee10*/  @P3 MUFU.RCP R11, R3 ;  /* 0x00000003000b3308 */ /* 0x000ea20000001000 */
[C---:B------:R-:W-:Y:S02]  /*ee20*/  FMUL.FTZ R131, R9.reuse, R131 ;  /* 0x0000008309837220 */ /* 0x040fe40000410000 */
[C---:B------:R-:W-:Y:S02]  /*ee30*/  FMUL.FTZ R118, R9.reuse, R118 ;  /* 0x0000007609767220 */ /* 0x040fe40000410000 */
[----:B------:R-:W-:Y:S01]  /*ee40*/  FMUL.FTZ R119, R9, R119 ;  /* 0x0000007709777220 */ /* 0x000fe20000410000 */
[----:B------:R-:W-:Y:S01]  /*ee50*/  F2FP.BF16.PACK_AB R130, R131, R130 ;  /* 0x000000828382723e */ /* 0x000fe200000010ff */
[C---:B------:R-:W-:Y:S01]  /*ee60*/  FMUL.FTZ R114, R9.reuse, R114 ;  /* 0x0000007209727220 */ /* 0x040fe20000410000 */
[----:B------:R-:W3:Y:S01]  /*ee70*/  @P6 MUFU.RCP R8, R0 ;  /* 0x0000000000086308 */ /* 0x000ee20000001000 */
[----:B------:R-:W-:Y:S01]  /*ee80*/  FMUL.FTZ R115, R9, R115 ;  /* 0x0000007309737220 */ /* 0x000fe20000410000 */
[----:B------:R-:W-:Y:S01]  /*ee90*/  F2FP.BF16.PACK_AB R118, R119, R118 ;  /* 0x000000767776723e */ /* 0x000fe200000010ff */
[----:B------:R-:W-:-:S02]  /*eea0*/  FMUL.FTZ R102, R9, R102 ;  /* 0x0000006609667220 */ /* 0x000fc40000410000 */
[----:B------:R-:W-:Y:S01]  /*eeb0*/  FMUL.FTZ R103, R9, R103 ;  /* 0x0000006709677220 */ /* 0x000fe20000410000 */
[----:B------:R-:W-:Y:S01]  /*eec0*/  F2FP.BF16.PACK_AB R114, R115, R114 ;  /* 0x000000727372723e */ /* 0x000fe200000010ff */
[C---:B------:R-:W-:Y:S01]  /*eed0*/  FMUL.FTZ R98, R9.reuse, R98 ;  /* 0x0000006209627220 */ /* 0x040fe20000410000 */
[----:B------:R4:W5:Y:S01]  /*eee0*/  @P6 MUFU.LG2 R45, R0 ;  /* 0x00000000002d6308 */ /* 0x0009620000000c00 */
[----:B------:R-:W-:Y:S01]  /*eef0*/  FMUL.FTZ R99, R9, R99 ;  /* 0x0000006309637220 */ /* 0x000fe20000410000 */
[----:B------:R-:W-:Y:S01]  /*ef00*/  F2FP.BF16.PACK_AB R102, R103, R102 ;  /* 0x000000666766723e */ /* 0x000fe200000010ff */
[C---:B------:R-:W-:Y:S02]  /*ef10*/  FMUL.FTZ R86, R9.reuse, R86 ;  /* 0x0000005609567220 */ /* 0x040fe40000410000 */
[----:B------:R-:W-:Y:S01]  /*ef20*/  FMUL.FTZ R87, R9, R87 ;  /* 0x0000005709577220 */ /* 0x000fe20000410000 */
[----:B------:R-:W-:Y:S01]  /*ef30*/  F2FP.BF16.PACK_AB R98, R99, R98 ;  /* 0x000000626362723e */ /* 0x000fe200000010ff */
[C---:B------:R-:W-:Y:S01]  /*ef40*/  FMUL.FTZ R82, R9.reuse, R82 ;  /* 0x0000005209527220 */ /* 0x040fe20000410000 */
[----:B------:R-:W-:Y:S01]  /*ef50*/  @P3 MUFU.LG2 R3, R3 ;  /* 0x0000000300033308 */ /* 0x000fe20000000c00 */
[----:B------:R-:W-:Y:S01]  /*ef60*/  FMUL.FTZ R83, R9, R83 ;  /* 0x0000005309537220 */ /* 0x000fe20000410000 */
[----:B------:R-:W-:Y:S01]  /*ef70*/  F2FP.BF16.PACK_AB R86, R87, R86 ;  /* 0x000000565756723e */ /* 0x000fe200000010ff */
[----:B------:R-:W-:-:S02]  /*ef80*/  FMUL.FTZ R70, R9, R70 ;  /* 0x0000004609467220 */ /* 0x000fc40000410000 */
[----:B------:R-:W-:Y:S01]  /*ef90*/  FMUL.FTZ R71, R9, R71 ;  /* 0x0000004709477220 */ /* 0x000fe20000410000 */
[----:B-1----:R-:W-:Y:S01]  /*efa0*/  SHF.R.S32.HI R9, RZ, 0x1f, R2 ;  /* 0x0000001fff097819 */ /* 0x002fe20000011402 */
[----:B--2---:R-:W-:Y:S01]  /*efb0*/  FMUL.FTZ R127, R11, R127 ;  /* 0x0000007f0b7f7220 */ /* 0x004fe20000410000 */
[----:B------:R-:W-:Y:S01]  /*efc0*/  F2FP.BF16.PACK_AB R82, R83, R82 ;  /* 0x000000525352723e */ /* 0x000fe200000010ff */
[----:B------:R-:W-:Y:S01]  /*efd0*/  FMUL.FTZ R126, R11, R126 ;  /* 0x0000007e0b7e7220 */ /* 0x000fe20000410000 */
[----:B------:R-:W-:Y:S01]  /*efe0*/  LEA.HI R12, R9, R2, RZ, 0x2 ;  /* 0x00000002090c7211 */ /* 0x000fe200078f10ff */
[----:B------:R-:W-:Y:S01]  /*eff0*/  FMUL.FTZ R123, R11, R123 ;  /* 0x0000007b0b7b7220 */ /* 0x000fe20000410000 */
[----:B------:R-:W-:Y:S01]  /*f000*/  F2FP.BF16.PACK_AB R70, R71, R70 ;  /* 0x000000464746723e */ /* 0x000fe200000010ff */
[C---:B------:R-:W-:Y:S01]  /*f010*/  FMUL.FTZ R122, R11.reuse, R122 ;  /* 0x0000007a0b7a7220 */ /* 0x040fe20000410000 */
[--C-:B------:R-:W-:Y:S01]  /*f020*/  SHF.R.S32.HI R14, RZ, 0x2, R12.reuse ;  /* 0x00000002ff0e7819 */ /* 0x100fe2000001140c */
[C---:B------:R-:W-:Y:S01]  /*f030*/  FMUL.FTZ R111, R11.reuse, R111 ;  /* 0x0000006f0b6f7220 */ /* 0x040fe20000410000 */
[----:B------:R-:W-:Y:S01]  /*f040*/  SHF.R.S32.HI R13, RZ, 0x1f, R12 ;  /* 0x0000001fff0d7819 */ /* 0x000fe2000001140c */
[C---:B------:R-:W-:Y:S01]  /*f050*/  FMUL.FTZ R110, R11.reuse, R110 ;  /* 0x0000006e0b6e7220 */ /* 0x040fe20000410000 */
[----:B------:R-:W-:Y:S01]  /*f060*/  LOP3.LUT R12, R12, 0x3ffffffc, RZ, 0xc0, !PT ;  /* 0x3ffffffc0c0c7812 */ /* 0x000fe200078ec0ff */
[----:B------:R-:W-:Y:S01]  /*f070*/  FMUL.FTZ R107, R11, R107 ;  /* 0x0000006b0b6b7220 */ /* 0x000fe20000410000 */
[----:B------:R-:W-:Y:S01]  /*f080*/  LEA.HI R13, R13, R14, RZ, 0x3 ;  /* 0x0000000e0d0d7211 */ /* 0x000fe200078f18ff */
[C---:B------:R-:W-:Y:S01]  /*f090*/  FMUL.FTZ R106, R11.reuse, R106 ;  /* 0x0000006a0b6a7220 */ /* 0x040fe20000410000 */
[----:B------:R-:W-:Y:S01]  /*f0a0*/  IADD3 R12, -R12, R2, RZ ;  /* 0x000000020c0c7210 */ /* 0x000fe20007ffe1ff */
[----:B------:R-:W-:Y:S01]  /*f0b0*/  FMUL.FTZ R95, R11, R95 ;  /* 0x0000005f0b5f7220 */ /* 0x000fe20000410000 */
[----:B------:R-:W-:Y:S01]  /*f0c0*/  LOP3.LUT R13, R13, 0xfffffff8, RZ, 0xc0, !PT ;  /* 0xfffffff80d0d7812 */ /* 0x000fe200078ec0ff */
[----:B------:R-:W-:Y:S01]  /*f0d0*/  FMUL.FTZ R94, R11, R94 ;  /* 0x0000005e0b5e7220 */ /* 0x000fe20000410000 */
[----:B------:R-:W-:Y:S01]  /*f0e0*/  F2FP.BF16.PACK_AB R126, R127, R126 ;  /* 0x0000007e7f7e723e */ /* 0x000fe200000010ff */
[C---:B------:R-:W-:Y:S01]  /*f0f0*/  FMUL.FTZ R91, R11.reuse, R91 ;  /* 0x0000005b0b5b7220 */ /* 0x040fe20000410000 */
[----:B------:R-:W-:Y:S01]  /*f100*/  IADD3 R13, R14, -R13, RZ ;  /* 0x8000000d0e0d7210 */ /* 0x000fe20007ffe0ff */
[----:B------:R-:W-:Y:S01]  /*f110*/  FMUL.FTZ R90, R11, R90 ;  /* 0x0000005a0b5a7220 */ /* 0x000fe20000410000 */
[----:B------:R-:W-:Y:S01]  /*f120*/  LEA.HI R14, R9, R2, RZ, 0x5 ;  /* 0x00000002090e7211 */ /* 0x000fe200078f28ff */
[----:B------:R-:W-:Y:S01]  /*f130*/  FMUL.FTZ R79, R11, R79 ;  /* 0x0000004f0b4f7220 */ /* 0x000fe20000410000 */
[----:B------:R-:W-:Y:S01]  /*f140*/  LOP3.LUT R16, R13, 0x1, RZ, 0xc0, !PT ;  /* 0x000000010d107812 */ /* 0x000fe200078ec0ff */
[----:B------:R-:W-:Y:S01]  /*f150*/  FMUL.FTZ R78, R11, R78 ;  /* 0x0000004e0b4e7220 */ /* 0x000fe20000410000 */
[----:B------:R-:W-:Y:S01]  /*f160*/  SHF.L.U32 R15, R13, 0x6, RZ ;  /* 0x000000060d0f7819 */ /* 0x000fe200000006ff */
[C---:B------:R-:W-:Y:S01]  /*f170*/  FMUL.FTZ R75, R11.reuse, R75 ;  /* 0x0000004b0b4b7220 */ /* 0x040fe20000410000 */
[----:B------:R-:W-:Y:S01]  /*f180*/  ISETP.NE.U32.AND P1, PT, R16, 0x1, PT ;  /* 0x000000011000780c */ /* 0x000fe20003f25070 */
[----:B------:R-:W-:Y:S01]  /*f190*/  IMAD.MOV.U32 R16, RZ, RZ, -0x10 ;  /* 0xfffffff0ff107424 */ /* 0x000fe200078e00ff */
[----:B------:R-:W-:Y:S01]  /*f1a0*/  SHF.R.S32.HI R9, RZ, 0x5, R14 ;  /* 0x00000005ff097819 */ /* 0x000fe2000001140e */
[----:B------:R-:W-:Y:S01]  /*f1b0*/  FMUL.FTZ R11, R11, R74 ;  /* 0x0000004a0b0b7220 */ /* 0x000fe20000410000 */
[----:B------:R-:W-:Y:S01]  /*f1c0*/  LOP3.LUT R15, R15, 0x1c0, RZ, 0xc0, !PT ;  /* 0x000001c00f0f7812 */ /* 0x000fe200078ec0ff */
[C---:B---3--:R-:W-:Y:S01]  /*f1d0*/  FMUL.FTZ R128, R8.reuse, R128 ;  /* 0x0000008008807220 */ /* 0x048fe20000410000 */
[----:B------:R-:W-:Y:S01]  /*f1e0*/  LEA R12, R9, R12, 0x9 ;  /* 0x0000000c090c7211 */ /* 0x000fe200078e48ff */
[C---:B------:R-:W-:Y:S01]  /*f1f0*/  FMUL.FTZ R129, R8.reuse, R129 ;  /* 0x0000008108817220 */ /* 0x040fe20000410000 */
[----:B------:R-:W-:Y:S01]  /*f200*/  LEA.HI R15, R15, R15, RZ, 0x1d ;  /* 0x0000000f0f0f7211 */ /* 0x000fe200078fe8ff */
[----:B------:R-:W-:Y:S01]  /*f210*/  FMUL.FTZ R116, R8, R116 ;  /* 0x0000007408747220 */ /* 0x000fe20000410000 */
[----:B------:R-:W-:Y:S01]  /*f220*/  SEL R16, R16, 0x10, !P1 ;  /* 0x0000001010107807 */ /* 0x000fe20004800000 */
[C---:B------:R-:W-:Y:S01]  /*f230*/  FMUL.FTZ R117, R8.reuse, R117 ;  /* 0x0000007508757220 */ /* 0x040fe20000410000 */
[----:B------:R-:W-:Y:S01]  /*f240*/  R2P PR, R13, 0x6 ;  /* 0x000000060d007804 */ /* 0x000fe20000000000 */
[----:B------:R-:W-:Y:S01]  /*f250*/  FMUL.FTZ R112, R8, R112 ;  /* 0x0000007008707220 */ /* 0x000fe20000410000 */
[----:B------:R-:W-:Y:S01]  /*f260*/  LEA R12, R12, R15, 0x1 ;  /* 0x0000000f0c0c7211 */ /* 0x000fe200078e08ff */
[C---:B------:R-:W-:Y:S01]  /*f270*/  FMUL.FTZ R113, R8.reuse, R113 ;  /* 0x0000007108717220 */ /* 0x040fe20000410000 */
[----:B------:R-:W-:Y:S01]  /*f280*/  F2FP.BF16.PACK_AB R75, R75, R11 ;  /* 0x0000000b4b4b723e */ /* 0x000fe200000010ff */
[C---:B------:R-:W-:Y:S01]  /*f290*/  FMUL.FTZ R100, R8.reuse, R100 ;  /* 0x0000006408647220 */ /* 0x040fe20000410000 */
[----:B------:R-:W1:Y:S01]  /*f2a0*/  LDC.U8 R11, c[0x0][0x329] ;  /* 0x0000ca40ff0b7b82 */ /* 0x000e620000000000 */
[----:B------:R-:W-:Y:S01]  /*f2b0*/  FMUL.FTZ R101, R8, R101 ;  /* 0x0000006508657220 */ /* 0x000fe20000410000 */
[----:B------:R-:W-:Y:S01]  /*f2c0*/  SHF.L.U32 R12, R12, 0x1, RZ ;  /* 0x000000010c0c7819 */ /* 0x000fe200000006ff */
[C---:B------:R-:W-:Y:S01]  /*f2d0*/  FMUL.FTZ R96, R8.reuse, R96 ;  /* 0x0000006008607220 */ /* 0x040fe20000410000 */
[----:B------:R-:W-:Y:S01]  /*f2e0*/  F2FP.BF16.PACK_AB R128, R129, R128 ;  /* 0x000000808180723e */ /* 0x000fe200000010ff */
[C---:B------:R-:W-:Y:S01]  /*f2f0*/  FMUL.FTZ R97, R8.reuse, R97 ;  /* 0x0000006108617220 */ /* 0x040fe20000410000 */
[----:B------:R-:W-:Y:S01]  /*f300*/  F2FP.BF16.PACK_AB R116, R117, R116 ;  /* 0x000000747574723e */ /* 0x000fe200000010ff */
[----:B------:R-:W-:Y:S01]  /*f310*/  FMUL.FTZ R84, R8, R84 ;  /* 0x0000005408547220 */ /* 0x000fe20000410000 */
[----:B------:R-:W-:Y:S01]  /*f320*/  IADD3 R13, R12, 0x40, RZ ;  /* 0x000000400c0d7810 */ /* 0x000fe20007ffe0ff */
[----:B------:R-:W-:Y:S01]  /*f330*/  FMUL.FTZ R85, R8, R85 ;  /* 0x0000005508557220 */ /* 0x000fe20000410000 */
[----:B------:R-:W-:Y:S01]  /*f340*/  @P2 IADD3 R13, R12, -0x40, RZ ;  /* 0xffffffc00c0d2810 */ /* 0x000fe20007ffe0ff */
        /* <DEDUP_REMOVED lines=9> */
[----:B------:R-:W-:Y:S01]  /*f3e0*/  F2FP.BF16.PACK_AB R100, R101, R100 ;  /* 0x000000646564723e */ /* 0x000fe200000010ff */
[----:B------:R-:W-:Y:S01]  /*f3f0*/  FMUL.FTZ R125, R10, R125 ;  /* 0x0000007d0a7d7220 */ /* 0x000fe20000410000 */
[----:B------:R-:W-:Y:S01]  /*f400*/  F2FP.BF16.PACK_AB R68, R8, R68 ;  /* 0x000000440844723e */ /* 0x000fe200000010ff */
[C---:B------:R-:W-:Y:S01]  /*f410*/  FMUL.FTZ R120, R10.reuse, R120 ;  /* 0x000000780a787220 */ /* 0x040fe20000410000 */
[----:B------:R-:W-:Y:S01]  /*f420*/  MOV R8, 0x20 ;  /* 0x0000002000087802 */ /* 0x000fe20000000f00 */
[C---:B------:R-:W-:Y:S01]  /*f430*/  FMUL.FTZ R121, R10.reuse, R121 ;  /* 0x000000790a797220 */ /* 0x040fe20000410000 */
[----:B------:R-:W-:Y:S01]  /*f440*/  F2FP.BF16.PACK_AB R124, R125, R124 ;  /* 0x0000007c7d7c723e */ /* 0x000fe200000010ff */
[----:B------:R-:W-:Y:S01]  /*f450*/  FMUL.FTZ R108, R10, R108 ;  /* 0x0000006c0a6c7220 */ /* 0x000fe20000410000 */
[----:B------:R-:W-:Y:S01]  /*f460*/  SEL R15, R8, 0xffffffe0, !P1 ;  /* 0xffffffe0080f7807 */ /* 0x000fe20004800000 */
[C---:B------:R-:W-:Y:S01]  /*f470*/  FMUL.FTZ R109, R10.reuse, R109 ;  /* 0x0000006d0a6d7220 */ /* 0x040fe20000410000 */
[----:B------:R-:W-:Y:S01]  /*f480*/  F2FP.BF16.PACK_AB R120, R121, R120 ;  /* 0x000000787978723e */ /* 0x000fe200000010ff */
[C---:B------:R-:W-:Y:S01]  /*f490*/  FMUL.FTZ R104, R10.reuse, R104 ;  /* 0x000000680a687220 */ /* 0x040fe20000410000 */
[----:B------:R-:W-:Y:S01]  /*f4a0*/  IADD3 R17, R15, 0x400, R13 ;  /* 0x000004000f117810 */ /* 0x000fe20007ffe00d */
        /* <DEDUP_REMOVED lines=11> */
[----:B------:R-:W-:Y:S01]  /*f560*/  IADD3 R17, R16, R17, RZ ;  /* 0x0000001110117210 */ /* 0x000fe20007ffe0ff */
[C---:B------:R-:W-:Y:S01]  /*f570*/  FMUL.FTZ R77, R10.reuse, R77 ;  /* 0x0000004d0a4d7220 */ /* 0x040fe20000410000 */
[----:B------:R-:W-:Y:S01]  /*f580*/  F2FP.BF16.PACK_AB R84, R85, R84 ;  /* 0x000000545554723e */ /* 0x000fe200000010ff */
[C---:B------:R-:W-:Y:S01]  /*f590*/  FMUL.FTZ R72, R10.reuse, R72 ;  /* 0x000000480a487220 */ /* 0x040fe20000410000 */
[----:B------:R-:W-:Y:S01]  /*f5a0*/  F2FP.BF16.PACK_AB R92, R93, R92 ;  /* 0x0000005c5d5c723e */ /* 0x000fe200000010ff */
[----:B------:R-:W-:Y:S01]  /*f5b0*/  FMUL.FTZ R10, R10, R73 ;  /* 0x000000490a0a7220 */ /* 0x000fe20000410000 */
[----:B------:R-:W-:Y:S01]  /*f5c0*/  F2FP.BF16.PACK_AB R94, R95, R94 ;  /* 0x0000005e5f5e723e */ /* 0x000fe200000010ff */
[----:B------:R-:W-:Y:S01]  /*f5d0*/  IMAD.IADD R8, R12, 0x1, R15 ;  /* 0x000000010c087824 */ /* 0x000fe200078e020f */
[----:B------:R-:W-:Y:S01]  /*f5e0*/  F2FP.BF16.PACK_AB R88, R89, R88 ;  /* 0x000000585958723e */ /* 0x000fe200000010ff */
[----:B----4-:R-:W2:Y:S01]  /*f5f0*/  S2R R0, SR_CTAID.X ;  /* 0x0000000000007919 */ /* 0x010ea20000002500 */
[----:B------:R-:W-:Y:S01]  /*f600*/  F2FP.BF16.PACK_AB R72, R10, R72 ;  /* 0x000000480a48723e */ /* 0x000fe200000010ff */
[----:B------:R-:W3:Y:S01]  /*f610*/  @P5 MUFU.LG2 R5, R5 ;  /* 0x0000000500055308 */ /* 0x000ee20000000c00 */
[----:B------:R-:W-:Y:S01]  /*f620*/  IADD3 R10, R12, R16, RZ ;  /* 0x000000100c0a7210 */ /* 0x000fe20007ffe0ff */
[----:B-----5:R-:W-:Y:S01]  /*f630*/  @P6 FMUL.FTZ R45, R45, 0.69314718246459960938 ;  /* 0x3f3172182d2d6820 */ /* 0x020fe20000410000 */
[----:B------:R-:W-:-:S02]  /*f640*/  IADD3 R16, R16, R13, RZ ;  /* 0x0000000d10107210 */ /* 0x000fc40007ffe0ff */
[----:B------:R-:W-:Y:S01]  /*f650*/  F2FP.BF16.PACK_AB R90, R91, R90 ;  /* 0x0000005a5b5a723e */ /* 0x000fe200000010ff */
[----:B------:R-:W-:Y:S01]  /*f660*/  STS [R10], R116 ;  /* 0x000000740a007388 */ /* 0x000fe20000000800 */
[----:B------:R-:W-:Y:S01]  /*f670*/  F2FP.BF16.PACK_AB R80, R81, R80 ;  /* 0x000000505150723e */ /* 0x000fe200000010ff */
[----:B------:R-:W4:Y:S01]  /*f680*/  @P4 MUFU.LG2 R4, R4 ;  /* 0x0000000400044308 */ /* 0x000f220000000c00 */
[----:B-1----:R-:W-:Y:S01]  /*f690*/  ISETP.NE.AND P1, PT, R11, RZ, PT ;  /* 0x000000ff0b00720c */ /* 0x002fe20003f25270 */
[----:B------:R-:W-:Y:S01]  /*f6a0*/  STS [R10+0x400], R118 ;  /* 0x000400760a007388 */ /* 0x000fe20000000800 */
[----:B------:R-:W-:Y:S02]  /*f6b0*/  F2FP.BF16.PACK_AB R76, R77, R76 ;  /* 0x0000004c4d4c723e */ /* 0x000fe400000010ff */
[----:B------:R-:W-:Y:S01]  /*f6c0*/  F2FP.BF16.PACK_AB R78, R79, R78 ;  /* 0x0000004e4f4e723e */ /* 0x000fe200000010ff */
[----:B------:R-:W-:Y:S01]  /*f6d0*/  STS [R12+0x2000], R124 ;  /* 0x0020007c0c007388 */ /* 0x000fe20000000800 */
[----:B------:R-:W-:Y:S01]  /*f6e0*/  LOP3.LUT R46, R14, 0xffffffe0, RZ, 0xc0, !PT ;  /* 0xffffffe00e2e7812 */ /* 0x000fe200078ec0ff */
[----:B---3--:R-:W-:-:S02]  /*f6f0*/  @P5 FMUL.FTZ R5, R5, 0.69314718246459960938 ;  /* 0x3f31721805055820 */ /* 0x008fc40000410000 */
[----:B------:R1:W-:Y:S01]  /*f700*/  STS [R12+0x2400], R126 ;  /* 0x0024007e0c007388 */ /* 0x0003e20000000800 */
[----:B------:R-:W-:-:S03]  /*f710*/  IADD3 R46, -R46, R2, RZ ;  /* 0x000000022e2e7210 */ /* 0x000fc60007ffe1ff */
[----:B------:R-:W-:Y:S01]  /*f720*/  STS [R10+0x2000], R120 ;  /* 0x002000780a007388 */ /* 0x000fe20000000800 */
[----:B------:R-:W-:Y:S01]  /*f730*/  @P1 MOV R44, 0x1 ;  /* 0x00000001002c1802 */ /* 0x000fe20000000f00 */
[----:B----4-:R-:W-:Y:S01]  /*f740*/  @P4 FMUL.FTZ R4, R4, 0.69314718246459960938 ;  /* 0x3f31721804044820 */ /* 0x010fe20000410000 */
[----:B------:R-:W-:Y:S01]  /*f750*/  @P1 MOV R2, c[0x0][0x210] ;  /* 0x0000840000021a02 */ /* 0x000fe20000000f00 */
[----:B------:R3:W-:Y:S01]  /*f760*/  STS [R10+0x2400], R122 ;  /* 0x0024007a0a007388 */ /* 0x0007e20000000800 */
[----:B------:R-:W-:-:S03]  /*f770*/  @!P1 MOV R2, 0x1 ;  /* 0x0000000100029802 */ /* 0x000fc60000000f00 */
[----:B------:R-:W-:Y:S02]  /*f780*/  STS [R8], R112 ;  /* 0x0000007008007388 */ /* 0x000fe40000000800 */
[----:B--2---:R-:W-:Y:S02]  /*f790*/  IMAD R0, R0, R2, RZ ;  /* 0x0000000200007224 */ /* 0x004fe400078e02ff */
[----:B------:R-:W-:Y:S03]  /*f7a0*/  STS [R8+0x400], R114 ;  /* 0x0004007208007388 */ /* 0x000fe60000000800 */
[----:B------:R-:W-:Y:S02]  /*f7b0*/  SHF.L.U32 R0, R0, 0x7, RZ ;  /* 0x0000000700007819 */ /* 0x000fe400000006ff */
[----:B-1----:R-:W-:-:S05]  /*f7c0*/  IADD3 R12, R10, R15, RZ ;  /* 0x0000000f0a0c7210 */ /* 0x002fca0007ffe0ff */
[----:B------:R-:W-:Y:S01]  /*f7d0*/  STS [R12], R100 ;  /* 0x000000640c007388 */ /* 0x000fe20000000800 */
[----:B---3--:R-:W1:Y:S03]  /*f7e0*/  LDC.U8 R10, c[0x0][0x328] ;  /* 0x0000ca00ff0a7b82 */ /* 0x008e660000000000 */
[----:B------:R-:W-:Y:S04]  /*f7f0*/  STS [R12+0x400], R102 ;  /* 0x000400660c007388 */ /* 0x000fe80000000800 */
[----:B------:R-:W-:Y:S04]  /*f800*/  STS [R8+0x2000], R108 ;  /* 0x0020006c08007388 */ /* 0x000fe80000000800 */
[----:B------:R-:W-:Y:S04]  /*f810*/  STS [R8+0x2400], R110 ;  /* 0x0024006e08007388 */ /* 0x000fe80000000800 */
[----:B------:R-:W-:Y:S04]  /*f820*/  STS [R12+0x2000], R104 ;  /* 0x002000680c007388 */ /* 0x000fe80000000800 */
[----:B------:R2:W-:Y:S04]  /*f830*/  STS [R12+0x2400], R106 ;  /* 0x0024006a0c007388 */ /* 0x0005e80000000800 */
[----:B------:R-:W-:Y:S01]  /*f840*/  STS [R13], R96 ;  /* 0x000000600d007388 */ /* 0x000fe20000000800 */
[----:B-1----:R-:W-:-:S03]  /*f850*/  ISETP.NE.AND P2, PT, R10, RZ, PT ;  /* 0x000000ff0a00720c */ /* 0x002fc60003f45270 */
[----:B------:R-:W-:Y:S04]  /*f860*/  STS [R13+0x400], R98 ;  /* 0x000400620d007388 */ /* 0x000fe80000000800 */
[----:B------:R-:W-:Y:S04]  /*f870*/  STS [R16], R84 ;  /* 0x0000005410007388 */ /* 0x000fe80000000800 */
[----:B------:R-:W-:Y:S04]  /*f880*/  STS [R16+0x400], R86 ;  /* 0x0004005610007388 */ /* 0x000fe80000000800 */
[----:B------:R-:W-:Y:S04]  /*f890*/  STS [R13+0x2000], R92 ;  /* 0x0020005c0d007388 */ /* 0x000fe80000000800 */
[----:B------:R1:W-:Y:S01]  /*f8a0*/  STS [R13+0x2400], R94 ;  /* 0x0024005e0d007388 */ /* 0x0003e20000000800 */
[----:B--2---:R-:W-:-:S03]  /*f8b0*/  @P1 MOV R12, c[0x0][0x210] ;  /* 0x00008400000c1a02 */ /* 0x004fc60000000f00 */
[----:B------:R-:W2:Y:S02]  /*f8c0*/  S2R R8, SR_CTAID.Y ;  /* 0x0000000000087919 */ /* 0x000ea40000002600 */
[----:B------:R-:W-:Y:S01]  /*f8d0*/  @P1 IMAD R10, R12, c[0x0][0x214], RZ ;  /* 0x000085000c0a1a24 */ /* 0x000fe200078e02ff */
[----:B------:R-:W-:Y:S01]  /*f8e0*/  @!P1 MOV R12, c[0x0][0x214] ;  /* 0x00008500000c9a02 */ /* 0x000fe20000000f00 */
[----:B------:R3:W-:Y:S03]  /*f8f0*/  STS [R16+0x2000], R88 ;  /* 0x0020005810007388 */ /* 0x0007e60000000800 */
[----:B------:R-:W-:Y:S01]  /*f900*/  @!P1 SEL R10, R12, c[0x0][0x234], !P2 ;  /* 0x00008d000c0a9a07 */ /* 0x000fe20005000000 */
[----:B------:R3:W-:Y:S01]  /*f910*/  STS [R16+0x2400], R90 ;  /* 0x0024005a10007388 */ /* 0x0007e20000000800 */
[----:B------:R-:W-:-:S03]  /*f920*/  ISETP.NE.OR P2, PT, R11, RZ, !P2 ;  /* 0x000000ff0b00720c */ /* 0x000fc60005745670 */
[----:B------:R-:W4:Y:S01]  /*f930*/  S2R R11, SR_CTAID.Z ;  /* 0x00000000000b7919 */ /* 0x000f220000002700 */
[----:B------:R-:W-:Y:S01]  /*f940*/  @!P1 IMAD R44, R10, c[0x0][0x1c0], RZ ;  /* 0x000070000a2c9a24 */ /* 0x000fe200078e02ff */
[C---:B-1----:R-:W-:Y:S01]  /*f950*/  IADD3 R13, R15.reuse, R13, RZ ;  /* 0x0000000d0f0d7210 */ /* 0x042fe20007ffe0ff */
[----:B------:R-:W-:Y:S01]  /*f960*/  IMAD.IADD R15, R15, 0x1, R16 ;  /* 0x000000010f0f7824 */ /* 0x000fe200078e0210 */
[----:B--2---:R-:W-:Y:S01]  /*f970*/  @!P0 SHF.R.S32.HI R12, RZ, 0x1f, R8 ;  /* 0x0000001fff0c8819 */ /* 0x004fe20000011408 */
[----:B------:R-:W-:Y:S02]  /*f980*/  @!P0 IMAD.WIDE.U32 R48, R8, c[0x0][0x1e0], RZ ;  /* 0x0000780008308a25 */ /* 0x000fe400078e00ff */
[----:B------:R3:W-:Y:S02]  /*f990*/  STS [R13], R80 ;  /* 0x000000500d007388 */ /* 0x0007e40000000800 */
[----:B------:R-:W-:Y:S02]  /*f9a0*/  @!P0 IMAD R12, R12, c[0x0][0x1e0], RZ ;  /* 0x000078000c0c8a24 */ /* 0x000fe400078e02ff */
[----:B------:R3:W-:Y:S01]  /*f9b0*/  STS [R13+0x400], R82 ;  /* 0x000400520d007388 */ /* 0x0007e20000000800 */
[----:B------:R-:W-:Y:S01]  /*f9c0*/  @!P0 MOV R7, R48 ;  /* 0x0000003000078202 */ /* 0x000fe20000000f00 */
[----:B------:R-:W-:-:S02]  /*f9d0*/  @!P2 IMAD R48, R8, c[0x0][0x214], RZ ;  /* 0x000085000830aa24 */ /* 0x000fc400078e02ff */
[----:B------:R3:W-:Y:S01]  /*f9e0*/  STS [R15], R68 ;  /* 0x000000440f007388 */ /* 0x0007e20000000800 */
[C---:B------:R-:W-:Y:S02]  /*f9f0*/  @!P0 IMAD R47, R8.reuse, c[0x0][0x1e4], R12 ;  /* 0x00007900082f8a24 */ /* 0x040fe400078e020c */
[----:B------:R-:W-:Y:S01]  /*fa00*/  IMAD R44, R8, R44, RZ ;  /* 0x0000002c082c7224 */ /* 0x000fe200078e02ff */
[----:B------:R3:W-:Y:S01]  /*fa10*/  STS [R17], R70 ;  /* 0x0000004611007388 */ /* 0x0007e20000000800 */
[----:B------:R-:W-:Y:S01]  /*fa20*/  @!P0 IMAD.IADD R6, R49, 0x1, R47 ;  /* 0x0000000131068824 */ /* 0x000fe200078e022f */
[----:B------:R-:W-:Y:S01]  /*fa30*/  @!P2 SEL R48, R48, R202, !P0 ;  /* 0x000000ca3030a207 */ /* 0x000fe20004000000 */
[----:B------:R-:W-:Y:S01]  /*fa40*/  @P3 FMUL.FTZ R47, R3, 0.69314718246459960938 ;  /* 0x3f317218032f3820 */ /* 0x000fe20000410000 */
[----:B------:R3:W-:Y:S01]  /*fa50*/  STS [R13+0x2000], R76 ;  /* 0x0020004c0d007388 */ /* 0x0007e20000000800 */
[----:B------:R-:W-:Y:S02]  /*fa60*/  SEL R44, R44, RZ, P2 ;  /* 0x000000ff2c2c7207 */ /* 0x000fe40001000000 */
[----:B------:R-:W-:Y:S01]  /*fa70*/  LOP3.LUT P0, RZ, R46, 0x3, RZ, 0xc0, !PT ;  /* 0x000000032eff7812 */ /* 0x000fe2000780c0ff */
[----:B------:R3:W-:Y:S01]  /*fa80*/  STS [R13+0x2400], R78 ;  /* 0x0024004e0d007388 */ /* 0x0007e20000000800 */
[--C-:B------:R-:W-:Y:S01]  /*fa90*/  @!P2 IMAD.MOV.U32 R50, RZ, RZ, R48.reuse ;  /* 0x000000ffff32a224 */ /* 0x100fe200078e0030 */
[----:B------:R-:W-:Y:S01]  /*faa0*/  @!P2 SHF.R.S32.HI R51, RZ, 0x1f, R48 ;  /* 0x0000001fff33a819 */ /* 0x000fe20000011430 */
[----:B----4-:R-:W-:Y:S01]  /*fab0*/  IMAD R44, R11, R10, R44 ;  /* 0x0000000a0b2c7224 */ /* 0x010fe200078e022c */
[----:B------:R3:W-:Y:S01]  /*fac0*/  STS [R15+0x2000], R72 ;  /* 0x002000480f007388 */ /* 0x0007e20000000800 */
[----:B------:R-:W-:Y:S01]  /*fad0*/  MOV R8, 0x7f800000 ;  /* 0x7f80000000087802 */ /* 0x000fe20000000f00 */
[----:B------:R-:W-:Y:S01]  /*fae0*/  @P6 FFMA.FTZ R8, R136, c[0x0][0x238], R45 ;  /* 0x00008e0088086a23 */ /* 0x000fe2000001002d */
[----:B------:R-:W-:Y:S01]  /*faf0*/  MOV R46, 0x7f800000 ;  /* 0x7f800000002e7802 */ /* 0x000fe20000000f00 */
[----:B------:R3:W-:Y:S04]  /*fb00*/  STS [R17+0x2000], R75 ;  /* 0x0020004b11007388 */ /* 0x0007e80000000800 */
[----:B------:R-:W-:Y:S01]  /*fb10*/  BAR.SYNC.DEFER_BLOCKING 0x0 ;  /* 0x0000000000007b1d */ /* 0x000fe20000010000 */
[----:B------:R-:W-:Y:S01]  /*fb20*/  IADD3 R3, P2, P1, R0, R50, R44 ;  /* 0x0000003200037210 */ /* 0x000fe2000795e02c */
[----:B------:R-:W-:Y:S01]  /*fb30*/  @P5 FFMA.FTZ R46, R135, c[0x0][0x238], R5 ;  /* 0x00008e00872e5a23 */ /* 0x000fe20000010005 */
[----:B------:R-:W-:-:S02]  /*fb40*/  SHF.R.S32.HI R0, RZ, 0x1f, R0 ;  /* 0x0000001fff007819 */ /* 0x000fc40000011400 */
[----:B------:R-:W-:Y:S02]  /*fb50*/  SHF.R.S32.HI R44, RZ, 0x1f, R44 ;  /* 0x0000001fff2c7819 */ /* 0x000fe4000001142c */
[----:B------:R-:W-:Y:S01]  /*fb60*/  MOV R10, 0x7f800000 ;  /* 0x7f800000000a7802 */ /* 0x000fe20000000f00 */
[----:B------:R-:W-:Y:S01]  /*fb70*/  @P4 FFMA.FTZ R10, R134, c[0x0][0x238], R4 ;  /* 0x00008e00860a4a23 */ /* 0x000fe20000010004 */
[----:B------:R-:W-:Y:S01]  /*fb80*/  MOV R45, 0x7f800000 ;  /* 0x7f800000002d7802 */ /* 0x000fe20000000f00 */
[----:B------:R-:W-:Y:S01]  /*fb90*/  @P3 FFMA.FTZ R45, R133, c[0x0][0x238], R47 ;  /* 0x00008e00852d3a23 */ /* 0x000fe2000001002f */
[----:B------:R-:W-:Y:S01]  /*fba0*/  IADD3.X R0, R0, R51, R44, P2, P1 ;  /* 0x0000003300007210 */ /* 0x000fe200017e242c */
[----:B------:R3:W1:Y:S04]  /*fbb0*/  LDS.128 R36, [R210] ;  /* 0x00000000d2247984 */ /* 0x0006680000000c00 */
[----:B------:R3:W2:Y:S04]  /*fbc0*/  LDS.128 R32, [R210+0x800] ;  /* 0x00080000d2207984 */ /* 0x0006a80000000c00 */
[----:B------:R3:W4:Y:S04]  /*fbd0*/  LDS.128 R28, [R210+0x1000] ;  /* 0x00100000d21c7984 */ /* 0x0007280000000c00 */
[----:B------:R3:W1:Y:S04]  /*fbe0*/  LDS.128 R24, [R210+0x1800] ;  /* 0x00180000d2187984 */ /* 0x0006680000000c00 */
[----:B------:R3:W1:Y:S04]  /*fbf0*/  LDS.128 R20, [R210+0x2000] ;  /* 0x00200000d2147984 */ /* 0x0006680000000c00 */
        /* <DEDUP_REMOVED lines=23> */
[CC--:B------:R-:W-:Y:S02]  /*fd70*/  @!P5 IADD3 R2, P2, R44.reuse, R3.reuse, RZ ;  /* 0x000000032c02d210 */ /* 0x0c0fe40007f5e0ff */
[----:B------:R-:W-:Y:S02]  /*fd80*/  @!P6 LEA.HI.X R49, R5, c[0x0][0x204], R4, 0x2, P0 ;  /* 0x000081000531ea11 */ /* 0x000fe400000f1404 */
[-C--:B------:R-:W-:Y:S02]  /*fd90*/  @!P4 IADD3 R4, P1, R9, R3.reuse, RZ ;  /* 0x000000030904c210 */ /* 0x080fe40007f3e0ff */
        /* <DEDUP_REMOVED lines=14> */
.L_x_673:
[----:B------:R-:W-:Y:S05]  /*fe80*/  BSYNC B0 ;  /* 0x0000000000007941 */ /* 0x000fea0003800000 */
.L_x_672:
[----:B------:R-:W-:Y:S01]  /*fe90*/  IADD3 R4, P0, R216, R7, RZ ;  /* 0x00000007d8047210 */ /* 0x000fe20007f1e0ff */
[----:B------:R-:W-:Y:S01]  /*fea0*/  BSSY B0, `(.L_x_674) ;  /* 0x0000011000007945 */ /* 0x000fe20003800000 */
[----:B------:R-:W-:Y:S02]  /*feb0*/  SHF.R.S32.HI R0, RZ, 0x1f, R11 ;  /* 0x0000001fff007819 */ /* 0x000fe4000001140b */
[----:B------:R-:W-:Y:S02]  /*fec0*/  IADD3.X R5, R217, R6, RZ, P0, !PT ;  /* 0x00000006d9057210 */ /* 0x000fe400007fe4ff */
[----:B------:R-:W-:Y:S01]  /*fed0*/  ISETP.GE.AND P0, PT, R220, R199, PT ;  /* 0x000000c7dc00720c */ /* 0x000fe20003f06270 */
[----:B------:R-:W-:-:S02]  /*fee0*/  IMAD R0, R0, c[0x0][0x1f0], RZ ;  /* 0x00007c0000007a24 */ /* 0x000fc400078e02ff */
[----:B------:R-:W-:-:S04]  /*fef0*/  IMAD.WIDE.U32 R4, R11, c[0x0][0x1f0], R4 ;  /* 0x00007c000b047a25 */ /* 0x000fc800078e0004 */
[----:B------:R-:W-:-:S05]  /*ff00*/  IMAD R0, R11, c[0x0][0x1f4], R0 ;  /* 0x00007d000b007a24 */ /* 0x000fca00078e0200 */
[----:B------:R-:W-:Y:S01]  /*ff10*/  IADD3 R7, R5, R0, RZ ;  /* 0x0000000005077210 */ /* 0x000fe20007ffe0ff */
[----:B------:R-:W-:Y:S05]  /*ff20*/  @P0 BRA `(.L_x_675) ;  /* 0x0000008000000947 */ /* 0x000fea0003800000 */
[----:B------:R-:W-:Y:S01]  /*ff30*/  MOV R6, R4 ;  /* 0x0000000400067202 */ /* 0x000fe20000000f00 */
[----:B------:R-:W-:-:S04]  /*ff40*/  IMAD R0, R219, c[0x0][0x1e8], RZ ;  /* 0x00007a00db007a24 */ /* 0x000fc800078e02ff */
[----:B---3--:R-:W-:-:S04]  /*ff50*/  IMAD.WIDE.U32 R2, R218, c[0x0][0x1e8], R6 ;  /* 0x00007a00da027a25 */ /* 0x008fc800078e0006 */
[----:B------:R-:W-:Y:S01]  /*ff60*/  IMAD R0, R218, c[0x0][0x1ec], R0 ;  /* 0x00007b00da007a24 */ /* 0x000fe200078e0200 */
[----:B------:R-:W-:-:S04]  /*ff70*/  LEA R8, P0, R2, c[0x0][0x1d0], 0x1 ;  /* 0x0000740002087a11 */ /* 0x000fc800078008ff */
[----:B------:R-:W-:-:S04]  /*ff80*/  IADD3 R0, R3, R0, RZ ;  /* 0x0000000003007210 */ /* 0x000fc80007ffe0ff */
[----:B------:R-:W-:-:S05]  /*ff90*/  LEA.HI.X R9, R2, c[0x0][0x1d4], R0, 0x1, P0 ;  /* 0x0000750002097a11 */ /* 0x000fca00000f0c00 */
[----:B-1----:R1:W-:Y:S02]  /*ffa0*/  STG.E.128 [R8.64], R36 ;  /* 0x0000002408007986 */ /* 0x0023e4000c101d04 */
.L_x_675:
[----:B------:R-:W-:Y:S05]  /*ffb0*/  BSYNC B0 ;  /* 0x0000000000007941 */ /* 0x000fea0003800000 */
.L_x_674:
[----:B------:R-:W-:Y:S01]  /*ffc0*/  ISETP.GE.AND P0, PT, R209, R199, PT ;  /* 0x000000c7d100720c */ /* 0x000fe20003f06270 */
[----:B------:R-:W-:-:S12]  /*ffd0*/  BSSY B0, `(.L_x_676) ;  /* 0x000000d000007945 */ /* 0x000fd80003800000 */
[----:B------:R-:W-:Y:S05]  /*ffe0*/  @P0 BRA `(.L_x_677) ;  /* 0x000000b000000947 */ /* 0x000fea0003800000 */
[----:B---3--:R-:W-:Y:S01]  /*fff0*/  IADD3 R2, P0, R218, 0x10, RZ ;  /* 0x00000010da027810 */ /* 0x008fe20007f1e0ff */
        /* <DEDUP_REMOVED lines=10> */
.L_x_677:
[----:B------:R-:W-:Y:S05]  /*100a0*/  BSYNC B0 ;  /* 0x0000000000007941 */ /* 0x000fea0003800000 */
.L_x_676:
[----:B------:R-:W-:Y:S01]  /*100b0*/  ISETP.GE.AND P0, PT, R208, R199, PT ;  /* 0x000000c7d000720c */ /* 0x000fe20003f06270 */
[----:B------:R-:W-:-:S12]  /*100c0*/  BSSY B0, `(.L_x_678) ;  /* 0x000000d000007945 */ /* 0x000fd80003800000 */
[----:B------:R-:W-:Y:S05]  /*100d0*/  @P0 BRA `(.L_x_679) ;  /* 0x000000b000000947 */ /* 0x000fea0003800000 */
[----:B-1-3--:R-:W-:Y:S01]  /*100e0*/  IADD3 R2, P0, R218, 0x20, RZ ;  /* 0x00000020da027810 */ /* 0x00afe20007f1e0ff */
        /* <DEDUP_REMOVED lines=10> */
.L_x_679:
[----:B------:R-:W-:Y:S05]  /*10190*/  BSYNC B0 ;  /* 0x0000000000007941 */ /* 0x000fea0003800000 */
.L_x_678:
        /* <DEDUP_REMOVED lines=14> */
.L_x_681:
[----:B------:R-:W-:Y:S05]  /*10280*/  BSYNC B0 ;  /* 0x0000000000007941 */ /* 0x000fea0003800000 */
.L_x_680:
        /* <DEDUP_REMOVED lines=14> */
.L_x_683:
[----:B------:R-:W-:Y:S05]  /*10370*/  BSYNC B0 ;  /* 0x0000000000007941 */ /* 0x000fea0003800000 */
.L_x_682:
        /* <DEDUP_REMOVED lines=14> */
.L_x_685:
[----:B------:R-:W-:Y:S05]  /*10460*/  BSYNC B0 ;  /* 0x0000000000007941 */ /* 0x000fea0003800000 */
.L_x_684:
        /* <DEDUP_REMOVED lines=14> */
.L_x_687:
[----:B------:R-:W-:Y:S05]  /*10550*/  BSYNC B0 ;  /* 0x0000000000007941 */ /* 0x000fea0003800000 */
.L_x_686:
[----:B------:R-:W-:-:S13]  /*10560*/  ISETP.GE.AND P0, PT, R203, R199, PT ;  /* 0x000000c7cb00720c */ /* 0x000fda0003f06270 */
[----:B------:R-:W-:Y:S05]  /*10570*/  @P0 EXIT ;  /* 0x000000000000094d */ /* 0x000fea0003800000 */
[----:B------:R-:W-:Y:S01]  /*10580*/  IADD3 R0, P0, R218, 0x70, RZ ;  /* 0x00000070da007810 */ /* 0x000fe20007f1e0ff */
[----:B-1-3--:R-:W-:Y:S01]  /*10590*/  IMAD.MOV.U32 R2, RZ, RZ, R4 ;  /* 0x000000ffff027224 */ /* 0x00afe200078e0004 */
        /* <DEDUP_REMOVED lines=10> */
.L_x_660:
[----:B-1----:R-:W1:Y:S01]  /*10640*/  LDC.U8 R3, c[0x0][0x329] ;  /* 0x0000ca40ff037b82 */ /* 0x002e620000000000 */
[----:B------:R-:W-:Y:S01]  /*10650*/  ISETP.NE.AND P4, PT, R202, -0x1, PT ;  /* 0xffffffffca00780c */ /* 0x000fe20003f85270 */
[----:B------:R-:W-:Y:S01]  /*10660*/  IMAD.IADD R130, R130, 0x1, -R132 ;  /* 0x0000000182827824 */ /* 0x000fe200078e0a84 */
[----:B------:R-:W-:Y:S01]  /*10670*/  SHF.R.S32.HI R7, RZ, 0x1f, R129 ;  /* 0x0000001fff077819 */ /* 0x000fe20000011481 */
[----:B------:R-:W-:Y:S01]  /*10680*/  BSSY B0, `(.L_x_688) ;  /* 0x000003a000007945 */ /* 0x000fe20003800000 */
[----:B------:R-:W-:Y:S02]  /*10690*/  SHF.R.S32.HI R17, RZ, 0x1f, R16 ;  /* 0x0000001fff117819 */ /* 0x000fe40000011410 */
[----:B------:R-:W-:Y:S01]  /*106a0*/  LEA.HI R7, R7, R129, RZ, 0x3 ;  /* 0x0000008107077211 */ /* 0x000fe200078f18ff */
[----:B------:R-:W2:Y:S02]  /*106b0*/  LDC.U8 R0, c[0x0][0x328] ;  /* 0x0000ca00ff007b82 */ /* 0x000ea40000000000 */
[----:B------:R-:W-:Y:S01]  /*106c0*/  IMAD R17, R17, c[0x0][0x1f0], RZ ;  /* 0x00007c0011117a24 */ /* 0x000fe200078e02ff */
[----:B------:R-:W-:-:S03]  /*106d0*/  LOP3.LUT R5, R7, 0x1ffffff8, RZ, 0xc0, !PT ;  /* 0x1ffffff807057812 */ /* 0x000fc600078ec0ff */
[----:B------:R-:W-:Y:S01]  /*106e0*/  @!P4 SHF.R.S32.HI R4, RZ, 0x1f, R2 ;  /* 0x0000001fff04c819 */ /* 0x000fe20000011402 */
[----:B------:R-:W-:-:S04]  /*106f0*/  @!P4 IMAD.WIDE.U32 R10, R2, c[0x0][0x1e0], RZ ;  /* 0x00007800020aca25 */ /* 0x000fc800078e00ff */
[----:B------:R-:W-:Y:S02]  /*10700*/  @!P4 IMAD R4, R4, c[0x0][0x1e0], RZ ;  /* 0x000078000404ca24 */ /* 0x000fe400078e02ff */
[----:B------:R-:W-:Y:S02]  /*10710*/  IMAD.IADD R5, R129, 0x1, -R5 ;  /* 0x0000000181057824 */ /* 0x000fe400078e0a05 */
[----:B------:R-:W-:Y:S01]  /*10720*/  @P4 IMAD.WIDE.U32 R8, R202, c[0x0][0x1e8], RZ ;  /* 0x00007a00ca084a25 */ /* 0x000fe200078e00ff */
[----:B-1----:R-:W-:Y:S02]  /*10730*/  ISETP.NE.AND P1, PT, R3, RZ, PT ;  /* 0x000000ff0300720c */ /* 0x002fe40003f25270 */
[----:B------:R-:W-:Y:S01]  /*10740*/  @!P4 MOV R8, R10 ;  /* 0x0000000a0008c202 */ /* 0x000fe20000000f00 */
[----:B------:R-:W-:Y:S02]  /*10750*/  @!P4 IMAD R4, R2, c[0x0][0x1e4], R4 ;  /* 0x000079000204ca24 */ /* 0x000fe400078e0204 */
[----:B------:R-:W-:-:S02]  /*10760*/  IMAD.SHL.U32 R5, R5, 0x8, RZ ;  /* 0x0000000805057824 */ /* 0x000fc400078e00ff */
[----:B------:R-:W-:Y:S01]  /*10770*/  IMAD R17, R16, c[0x0][0x1f4], R17 ;  /* 0x00007d0010117a24 */ /* 0x000fe200078e0211 */
[----:B--2---:R-:W-:Y:S01]  /*10780*/  ISETP.NE.AND P3, PT, R0, RZ, PT ;  /* 0x000000ff0000720c */ /* 0x004fe20003f65270 */
[C---:B------:R-:W-:Y:S01]  /*10790*/  @P4 IMAD R0, R202.reuse, c[0x0][0x1ec], R9 ;  /* 0x00007b00ca004a24 */ /* 0x040fe200078e0209 */
[----:B------:R-:W-:Y:S02]  /*107a0*/  @!P4 IADD3 R0, R11, R4, RZ ;  /* 0x000000040b00c210 */ /* 0x000fe40007ffe0ff */
[----:B------:R-:W-:Y:S01]  /*107b0*/  ISETP.NE.OR P2, PT, R3, RZ, !P3 ;  /* 0x000000ff0300720c */ /* 0x000fe20005f45670 */
[----:B------:R-:W-:Y:S02]  /*107c0*/  @P1 IMAD.MOV.U32 R3, RZ, RZ, c[0x0][0x210] ;  /* 0x00008400ff031624 */ /* 0x000fe400078e00ff */
[----:B------:R-:W-:Y:S01]  /*107d0*/  @!P1 IMAD.MOV.U32 R6, RZ, RZ, c[0x0][0x214] ;  /* 0x00008500ff069624 */ /* 0x000fe200078e00ff */
[----:B------:R-:W-:Y:S01]  /*107e0*/  ISETP.NE.OR P0, PT, R202, -0x1, P2 ;  /* 0xffffffffca00780c */ /* 0x000fe20001705670 */
[----:B------:R-:W-:-:S03]  /*107f0*/  @P1 IMAD R3, R3, c[0x0][0x214], RZ ;  /* 0x0000850003031a24 */ /* 0x000fc600078e02ff */
[----:B------:R-:W-:Y:S01]  /*10800*/  @!P1 SEL R3, R6, c[0x0][0x234], !P3 ;  /* 0x00008d0006039a07 */ /* 0x000fe20005800000 */
[----:B------:R-:W-:Y:S01]  /*10810*/  @P1 IMAD.MOV.U32 R6, RZ, RZ, 0x1 ;  /* 0x00000001ff061424 */ /* 0x000fe200078e00ff */
[----:B------:R-:W-:Y:S02]  /*10820*/  IADD3 R4, P3, R5, R8, RZ ;  /* 0x0000000805047210 */ /* 0x000fe40007f7e0ff */
[----:B------:R-:W-:Y:S01]  /*10830*/  CS2R R8, SRZ ;  /* 0x0000000000087805 */ /* 0x000fe2000001ff00 */
[----:B------:R-:W-:Y:S01]  /*10840*/  @!P1 IMAD R6, R3, c[0x0][0x1c0], RZ ;  /* 0x0000700003069a24 */ /* 0x000fe200078e02ff */
[----:B------:R-:W-:Y:S01]  /*10850*/  LEA.HI.X.SX32 R5, R5, R0, 0x1, P3 ;  /* 0x0000000005057211 */ /* 0x000fe200018f0eff */
[----:B------:R-:W-:Y:S01]  /*10860*/  @P1 IMAD.MOV.U32 R0, RZ, RZ, c[0x0][0x210] ;  /* 0x00008400ff001624 */ /* 0x000fe200078e00ff */
[----:B------:R-:W-:Y:S01]  /*10870*/  @!P1 MOV R0, 0x1 ;  /* 0x0000000100009802 */ /* 0x000fe20000000f00 */
[C---:B------:R-:W-:Y:S02]  /*10880*/  @!P0 IMAD R202, R2.reuse, c[0x0][0x214], RZ ;  /* 0x0000850002ca8a24 */ /* 0x040fe400078e02ff */
[----:B------:R-:W-:Y:S01]  /*10890*/  IMAD R6, R2, R6, RZ ;  /* 0x0000000602067224 */ /* 0x000fe200078e02ff */
[----:B------:R-:W-:Y:S01]  /*108a0*/  SHF.R.S32.HI R2, RZ, 0x3, R7 ;  /* 0x00000003ff027819 */ /* 0x000fe20000011407 */
[--C-:B------:R-:W-:Y:S01]  /*108b0*/  @!P2 IMAD.MOV.U32 R8, RZ, RZ, R202.reuse ;  /* 0x000000ffff08a224 */ /* 0x100fe200078e00ca */
[----:B------:R-:W-:Y:S01]  /*108c0*/  @!P2 SHF.R.S32.HI R9, RZ, 0x1f, R202 ;  /* 0x0000001fff09a819 */ /* 0x000fe200000114ca */
[----:B------:R-:W-:Y:S01]  /*108d0*/  IMAD R132, R132, R0, RZ ;  /* 0x0000000084847224 */ /* 0x000fe200078e02ff */
[----:B------:R-:W-:Y:S01]  /*108e0*/  SEL R6, R6, RZ, P2 ;  /* 0x000000ff06067207 */ /* 0x000fe20001000000 */
[----:B------:R-:W-:Y:S01]  /*108f0*/  IMAD.WIDE.U32 R4, R16, c[0x0][0x1f0], R4 ;  /* 0x00007c0010047a25 */ /* 0x000fe200078e0004 */
[----:B------:R-:W-:-:S02]  /*10900*/  ISETP.GE.AND P2, PT, R2, R130, PT ;  /* 0x000000820200720c */ /* 0x000fc40003f46270 */
[----:B------:R-:W-:Y:S01]  /*10910*/  SHF.R.S32.HI R15, RZ, 0x1f, R132 ;  /* 0x0000001fff0f7819 */ /* 0x000fe20000011484 */
[----:B------:R-:W-:Y:S01]  /*10920*/  IMAD R7, R16, R3, R6 ;  /* 0x0000000310077224 */ /* 0x000fe200078e0206 */
[--C-:B------:R-:W-:Y:S02]  /*10930*/  SHF.R.S32.HI R3, RZ, 0x1f, R2.reuse ;  /* 0x0000001fff037819 */ /* 0x100fe40000011402 */
[----:B------:R-:W-:Y:S02]  /*10940*/  IADD3 R17, R17, R5, RZ ;  /* 0x0000000511117210 */ /* 0x000fe40007ffe0ff */
        /* <DEDUP_REMOVED lines=13> */
.L_x_689:
[----:B------:R-:W-:Y:S05]  /*10a20*/  BSYNC B0 ;  /* 0x0000000000007941 */ /* 0x000fea0003800000 */
.L_x_688:
        /* <DEDUP_REMOVED lines=15> */
.L_x_691:
[----:B------:R-:W-:Y:S05]  /*10b20*/  BSYNC B0 ;  /* 0x0000000000007941 */ /* 0x000fea0003800000 */
.L_x_690:
        /* <DEDUP_REMOVED lines=15> */
.L_x_693:
[----:B------:R-:W-:Y:S05]  /*10c20*/  BSYNC B0 ;  /* 0x0000000000007941 */ /* 0x000fea0003800000 */
.L_x_692:
        /* <DEDUP_REMOVED lines=15> */
.L_x_695:
[----:B------:R-:W-:Y:S05]  /*10d20*/  BSYNC B0 ;  /* 0x0000000000007941 */ /* 0x000fea0003800000 */
.L_x_694:
        /* <DEDUP_REMOVED lines=15> */
.L_x_697:
[----:B------:R-:W-:Y:S05]  /*10e20*/  BSYNC B0 ;  /* 0x0000000000007941 */ /* 0x000fea0003800000 */
.L_x_696:
        /* <DEDUP_REMOVED lines=15> */
.L_x_699:
[----:B------:R-:W-:Y:S05]  /*10f20*/  BSYNC B0 ;  /* 0x0000000000007941 */ /* 0x000fea0003800000 */
.L_x_698:
        /* <DEDUP_REMOVED lines=15> */
.L_x_701:
[----:B------:R-:W-:Y:S05]  /*11020*/  BSYNC B0 ;  /* 0x0000000000007941 */ /* 0x000fea0003800000 */
.L_x_700:
        /* <DEDUP_REMOVED lines=14> */
.L_x_703:
[----:B------:R-:W-:Y:S05]  /*11110*/  BSYNC B0 ;  /* 0x0000000000007941 */ /* 0x000fea0003800000 */
.L_x_702:
        /* <DEDUP_REMOVED lines=27> */
[-C--:B------:R-:W-:Y:S02]  /*112d0*/  ISETP.GE.OR P2, PT, R10, R130.reuse, P6 ;  /* 0x000000820a00720c */ /* 0x080fe40003746670 */
        /* <DEDUP_REMOVED lines=39> */
.L_x_704:
        /* <DEDUP_REMOVED lines=11> */
.L_x_1142:


//--------------------- .text._ZN5flash16flash_fwd_kernelI23Flash_fwd_kernel_traitsILi64ELi128ELi64ELi4ELb0ELb0EN7cutlass10bfloat16_tE19Flash_kernel_traitsILi64ELi128ELi64ELi4ES3_EELb1ELb1ELb0ELb1ELb0ELb0ELb0ELb0EEEvNS_16Flash_fwd_paramsE --------------------------
	.section	.text._ZN5flash16flash_fwd_kernelI23Flash_fwd_kernel_traitsILi64ELi128ELi64ELi4ELb0ELb0EN7cutlass10bfloat16_tE19Flash_kernel_traitsILi64ELi128ELi64ELi4ES3_EELb1ELb1ELb0ELb1ELb0ELb0ELb0ELb0EEEvNS_16Flash_fwd_paramsE,"ax",@progbits
	.sectioninfo	@"SHI_REGISTERS=255"
	.align	128
        .global         _ZN5flash16flash_fwd_kernelI23Flash_fwd_kernel_traitsILi64ELi128ELi64ELi4ELb0ELb0EN7cutlass10bfloat16_tE19Flash_kernel_traitsILi64ELi128ELi64ELi4ES3_EELb1ELb1ELb0ELb1ELb0ELb0ELb0ELb0EEEvNS_16Flash_fwd_paramsE
        .type           _ZN5flash16flash_fwd_kernelI23Flash_fwd_kernel_traitsILi64ELi128ELi64ELi4ELb0ELb0EN7cutlass10bfloat16_tE19Flash_kernel_traitsILi64ELi128ELi64ELi4ES3_EELb1ELb1ELb0ELb1ELb0ELb0ELb0ELb0EEEvNS_16Flash_fwd_paramsE,@function
        .size           _ZN5flash16flash_fwd_kernelI23Flash_fwd_kernel_traitsILi64ELi128ELi64ELi4ELb0ELb0EN7cutlass10bfloat16_tE19Flash_kernel_traitsILi64ELi128ELi64ELi4ES3_EELb1ELb1ELb0ELb1ELb0ELb0ELb0ELb0EEEvNS_16Flash_fwd_paramsE,(.L_x_1143 - _ZN5flash16flash_fwd_kernelI23Flash_fwd_kernel_traitsILi64ELi128ELi64ELi4ELb0ELb0EN7cutlass10bfloat16_tE19Flash_kernel_traitsILi64ELi128ELi64ELi4ES3_EELb1ELb1ELb0ELb1ELb0ELb0ELb0ELb0EEEvNS_16Flash_fwd_paramsE)
        .other          _ZN5flash16flash_fwd_kernelI23Flash_fwd_kernel_traitsILi64ELi128ELi64ELi4ELb0ELb0EN7cutlass10bfloat16_tE19Flash_kernel_traitsILi64ELi128ELi64ELi4ES3_EELb1ELb1ELb0ELb1ELb0ELb0ELb0ELb0EEEvNS_16Flash_fwd_paramsE,@"STO_CUDA_ENTRY STV_DEFAULT"
_ZN5flash16flash_fwd_kernelI23Flash_fwd_kernel_traitsILi64ELi128ELi64ELi4ELb0ELb0EN7cutlass10bfloat16_tE19Flash_kernel_traitsILi64ELi128ELi64ELi4ES3_EELb1ELb1ELb0ELb1ELb0ELb0ELb0ELb0EEEvNS_16Flash_fwd_paramsE:
.text._ZN5flash16flash_fwd_kernelI23Flash_fwd_kernel_traitsILi64ELi128ELi64ELi4ELb0ELb0EN7cutlass10bfloat16_tE19Flash_kernel_traitsILi64ELi128ELi64ELi4ES3_EELb1ELb1ELb0ELb1ELb0ELb0ELb0ELb0EEEvNS_16Flash_fwd_paramsE:
        /* <DEDUP_REMOVED lines=11> */
[----:B------:R-:W-:-:S06]  /*00b0*/  @P1 IMAD.MOV.U32 R4, RZ, RZ, R226 ;  /* 0x000000ffff041224 */ /* 0x000fcc00078e00e2 */
[----:B------:R-:W3:Y:S01]  /*00c0*/  @P1 LDG.E.64 R4, [R4.64] ;  /* 0x0000001404041981 */ /* 0x000ee2000c1e1b00 */
[----:B------:R-:W-:Y:S01]  /*00d0*/  ISETP.NE.U32.AND P3, PT, RZ, c[0x0][0x240], PT ;  /* 0x00009000ff007a0c */ /* 0x000fe20003f65070 */
[----:B------:R-:W-:Y:S01]  /*00e0*/  IMAD.MOV.U32 R200, RZ, RZ, 0x4 ;  /* 0x00000004ffc87424 */ /* 0x000fe200078e00ff */
[----:B------:R-:W1:Y:S01]  /*00f0*/  LDC.U8 R0, c[0x0][0x312] ;  /* 0x0000c480ff007b82 */ /* 0x000e620000000000 */
[----:B------:R-:W4:Y:S01]  /*0100*/  S2R R232, SR_CTAID.X ;  /* 0x0000000000e87919 */ /* 0x000f220000002500 */
[----:B------:R-:W-:Y:S01]  /*0110*/  ISETP.NE.AND.EX P3, PT, RZ, c[0x0][0x244], PT, P3 ;  /* 0x00009100ff007a0c */ /* 0x000fe20003f65330 */
[----:B------:R-:W-:Y:S02]  /*0120*/  IMAD.MOV.U32 R202, RZ, RZ, -0x1 ;  /* 0xffffffffffca7424 */ /* 0x000fe400078e00ff */
[----:B------:R-:W2:Y:S04]  /*0130*/  S2R R16, SR_CTAID.Y ;  /* 0x0000000000107919 */ /* 0x000ea80000002600 */
[----:B------:R-:W4:Y:S04]  /*0140*/  S2R R20, SR_CTAID.Z ;  /* 0x0000000000147919 */ /* 0x000f280000002700 */
[----:B------:R-:W2:Y:S01]  /*0150*/  S2R R14, SR_TID.X ;  /* 0x00000000000e7919 */ /* 0x000ea20000002100 */
[----:B-1----:R-:W-:Y:S01]  /*0160*/  ISETP.NE.AND P4, PT, R0, RZ, PT ;  /* 0x000000ff0000720c */ /* 0x002fe20003f85270 */
[----:B--2---:R4:W1:Y:S08]  /*0170*/  @P1 R2UR UR24, R2 ;  /* 0x00000000021813c2 */ /* 0x00487000000e0000 */
[----:B------:R-:W2:Y:S01]  /*0180*/  @P1 R2UR UR25, R3 ;  /* 0x00000000031913c2 */ /* 0x000ea200000e0000 */
[----:B---3--:R-:W-:-:S05]  /*0190*/  @P1 IADD3 R226, P0, R4, c[0x0][0x300], RZ ;  /* 0x0000c00004e21a10 */ /* 0x008fca0007f1e0ff */
[----:B------:R-:W-:Y:S01]  /*01a0*/  @P1 IMAD.X R125, RZ, RZ, R5, P0 ;  /* 0x000000ffff7d1224 */ /* 0x000fe200000e0605 */
[----:B------:R-:W-:Y:S01]  /*01b0*/  ISETP.NE.U32.AND P0, PT, RZ, c[0x0][0x250], PT ;  /* 0x00009400ff007a0c */ /* 0x000fe20003f05070 */
[----:B------:R-:W-:Y:S01]  /*01c0*/  IMAD.WIDE R4, R16, R200, c[0x0][0x240] ;  /* 0x0000900010047625 */ /* 0x000fe200078e02c8 */
[----:B------:R-:W-:Y:S02]  /*01d0*/  ISETP.EQ.U32.AND P1, PT, RZ, c[0x0][0x248], PT ;  /* 0x00009200ff007a0c */ /* 0x000fe40003f22070 */
[----:B----4-:R-:W-:Y:S02]  /*01e0*/  LOP3.LUT R2, R20, R232, R16, 0xfe, !PT ;  /* 0x000000e814027212 */ /* 0x010fe400078efe10 */
[----:B------:R-:W-:Y:S02]  /*01f0*/  ISETP.NE.AND.EX P0, PT, RZ, c[0x0][0x254], PT, P0 ;  /* 0x00009500ff007a0c */ /* 0x000fe40003f05300 */
[----:B------:R-:W-:Y:S02]  /*0200*/  LOP3.LUT P2, RZ, R2, R14, RZ, 0xfc, !PT ;  /* 0x0000000e02ff7212 */ /* 0x000fe4000784fcff */
[----:B-1----:R-:W-:-:S02]  /*0210*/  MOV R2, UR24 ;  /* 0x0000001800027c02 */ /* 0x002fc40008000f00 */
[----:B------:R-:W-:Y:S01]  /*0220*/  SHF.R.S32.HI R8, RZ, 0x1f, R14 ;  /* 0x0000001fff087819 */ /* 0x000fe2000001140e */
[----:B--2---:R-:W-:Y:S01]  /*0230*/  IMAD.U32 R3, RZ, RZ, UR25 ;  /* 0x00000019ff037e24 */ /* 0x004fe2000f8e00ff */
[----:B------:R-:W-:-:S07]  /*0240*/  ISETP.EQ.OR.EX P1, PT, RZ, c[0x0][0x24c], !P4, P1 ;  /* 0x00009300ff007a0c */ /* 0x000fce0006722710 */
[----:B------:R-:W-:Y:S02]  /*0250*/  @!P2 IMAD.MOV.U32 R6, RZ, RZ, c[0x0][0x308] ;  /* 0x0000c200ff06a624 */ /* 0x000fe400078e00ff */
[----:B------:R-:W-:-:S05]  /*0260*/  @!P2 IMAD.MOV.U32 R7, RZ, RZ, c[0x0][0x30c] ;  /* 0x0000c300ff07a624 */ /* 0x000fca00078e00ff */
[----:B------:R1:W-:Y:S02]  /*0270*/  @!P2 STG.E.64 [R6.64], R2 ;  /* 0x000000020600a986 */ /* 0x0003e4000c101b14 */
[----:B-1----:R-:W-:Y:S01]  /*0280*/  @!P2 IMAD.MOV.U32 R2, RZ, RZ, R226 ;  /* 0x000000ffff02a224 */ /* 0x002fe200078e00e2 */
[----:B------:R-:W-:-:S05]  /*0290*/  @!P2 MOV R3, R125 ;  /* 0x0000007d0003a202 */ /* 0x000fca0000000f00 */
[----:B------:R1:W-:Y:S04]  /*02a0*/  @!P2 STG.E.64 [R6.64+0x8], R2 ;  /* 0x000008020600a986 */ /* 0x0003e8000c101b14 */
[----:B------:R2:W3:Y:S04]  /*02b0*/  @P3 LDG.E R202, [R4.64] ;  /* 0x0000001404ca3981 */ /* 0x0004e8000c1e1900 */
[----:B------:R2:W3:Y:S01]  /*02c0*/  @P3 LDG.E R13, [R4.64+0x4] ;  /* 0x00000414040d3981 */ /* 0x0004e2000c1e1900 */
[----:B------:R-:W-:Y:S01]  /*02d0*/  ISETP.NE.U32.AND P2, PT, RZ, c[0x0][0x248], PT ;  /* 0x00009200ff007a0c */ /* 0x000fe20003f45070 */
[----:B------:R-:W-:Y:S01]  /*02e0*/  IMAD.MOV.U32 R9, RZ, RZ, -0x1 ;  /* 0xffffffffff097424 */ /* 0x000fe200078e00ff */
[----:B------:R-:W-:-:S02]  /*02f0*/  LEA.HI R131, R8, R14, RZ, 0x5 ;  /* 0x0000000e08837211 */ /* 0x000fc400078f28ff */
[----:B------:R-:W-:Y:S02]  /*0300*/  ISETP.NE.AND.EX P2, PT, RZ, c[0x0][0x24c], PT, P2 ;  /* 0x00009300ff007a0c */ /* 0x000fe40003f45320 */
[----:B------:R-:W-:-:S04]  /*0310*/  LOP3.LUT R0, R131, 0xffffffe0, RZ, 0xc0, !PT ;  /* 0xffffffe083007812 */ /* 0x000fc800078ec0ff */
[----:B------:R-:W-:Y:S01]  /*0320*/  IADD3 R0, -R0, R14, RZ ;  /* 0x0000000e00007210 */ /* 0x000fe20007ffe1ff */
[C---:B-1----:R-:W-:Y:S02]  /*0330*/  IMAD R2, R16.reuse, c[0x0][0x1c0], R20 ;  /* 0x0000700010027a24 */ /* 0x042fe400078e0214 */
[----:B------:R-:W-:Y:S02]  /*0340*/  IMAD.MOV.U32 R3, RZ, RZ, RZ ;  /* 0x000000ffff037224 */ /* 0x000fe400078e00ff */
[----:B--2---:R-:W-:-:S04]  /*0350*/  @P0 IMAD.WIDE R4, R16, R200, c[0x0][0x250] ;  /* 0x0000940010040625 */ /* 0x004fc800078e02c8 */
[----:B------:R-:W-:Y:S01]  /*0360*/  IMAD.WIDE R6, R16, R200, c[0x0][0x248] ;  /* 0x0000920010067625 */ /* 0x000fe200078e02c8 */
[----:B------:R1:W5:Y:S03]  /*0370*/  @P0 LDG.E R3, [R4.64] ;  /* 0x0000001404030981 */ /* 0x000366000c1e1900 */
[----:B------:R-:W-:Y:S01]  /*0380*/  IMAD.SHL.U32 R2, R2, 0x20, RZ ;  /* 0x0000002002027824 */ /* 0x000fe200078e00ff */
[----:B------:R2:W5:Y:S04]  /*0390*/  @!P1 LDG.E R9, [R6.64] ;  /* 0x0000001406099981 */ /* 0x000568000c1e1900 */
[----:B------:R-:W-:Y:S02]  /*03a0*/  IADD3 R226, P1, P0, R2, R226, R0 ;  /* 0x000000e202e27210 */ /* 0x000fe4000783e000 */
[----:B------:R-:W-:-:S02]  /*03b0*/  SHF.R.S32.HI R2, RZ, 0x1f, R2 ;  /* 0x0000001fff027819 */ /* 0x000fc40000011402 */
[----:B-1----:R-:W-:-:S04]  /*03c0*/  SHF.R.S32.HI R4, RZ, 0x1f, R0 ;  /* 0x0000001fff047819 */ /* 0x002fc80000011400 */
[----:B------:R-:W-:Y:S01]  /*03d0*/  IADD3.X R125, R2, R125, R4, P1, P0 ;  /* 0x0000007d027d7210 */ /* 0x000fe20000fe0404 */
[----:B---3--:R-:W-:Y:S02]  /*03e0*/  @P3 IMAD.IADD R13, R13, 0x1, -R202 ;  /* 0x000000010d0d3824 */ /* 0x008fe400078e0aca */
[----:B------:R-:W-:Y:S01]  /*03f0*/  @!P3 IMAD.MOV.U32 R13, RZ, RZ, c[0x0][0x214] ;  /* 0x00008500ff0db624 */ /* 0x000fe200078e00ff */
[----:B------:R-:W-:Y:S05]  /*0400*/  @!P2 BRA `(.L_x_705) ;  /* 0x000000400000a947 */ /* 0x000fea0003800000 */
[----:B--2---:R-:W2:Y:S02]  /*0410*/  @P4 LDG.E R4, [R6.64+0x4] ;  /* 0x0000041406044981 */ /* 0x004ea4000c1e1900 */
[----:B--2--5:R-:W-:-:S06]  /*0420*/  @P4 IADD3 R4, R4, -R9, RZ ;  /* 0x8000000904044210 */ /* 0x024fcc0007ffe0ff */
[----:B------:R1:W5:Y:S01]  /*0430*/  @!P4 LDG.E R4, [R6.64] ;  /* 0x000000140604c981 */ /* 0x000362000c1e1900 */
[----:B------:R-:W-:Y:S05]  /*0440*/  BRA `(.L_x_706) ;  /* 0x0000001000007947 */ /* 0x000fea0003800000 */
.L_x_705:
[----:B--2---:R-:W-:Y:S02]  /*0450*/  MOV R4, c[0x0][0x218] ;  /* 0x0000860000047a02 */ /* 0x004fe40000000f00 */
.L_x_706:
[----:B------:R-:W-:-:S04]  /*0460*/  ISETP.NE.U32.AND P2, PT, RZ, c[0x0][0x258], PT ;  /* 0x00009600ff007a0c */ /* 0x000fc80003f45070 */
[----:B------:R-:W-:-:S13]  /*0470*/  ISETP.NE.AND.EX P2, PT, RZ, c[0x0][0x25c], PT, P2 ;  /* 0x00009700ff007a0c */ /* 0x000fda0003f45320 */
[----:B------:R-:W-:-:S06]  /*0480*/  @P2 IMAD.WIDE R134, R16, R200, c[0x0][0x258] ;  /* 0x0000960010862625 */ /* 0x000fcc00078e02c8 */
        /* <DEDUP_REMOVED lines=10> */
[----:B-1----:R-:W-:Y:S02]  /*0530*/  IADD3 R6, R134, 0x3f, RZ ;  /* 0x0000003f86067810 */ /* 0x002fe40007ffe0ff */
        /* <DEDUP_REMOVED lines=12> */
[----:B------:R-:W-:Y:S02]  /*0600*/  ISETP.NE.AND P0, PT, R9, -0x1, PT ;  /* 0xffffffff0900780c */ /* 0x000fe40003f05270 */
[----:B------:R-:W-:-:S09]  /*0610*/  SHF.R.S32.HI R21, RZ, 0x1f, R20 ;  /* 0x0000001fff157819 */ /* 0x000fd20000011414 */
        /* <DEDUP_REMOVED lines=22> */
.L_x_708:
        /* <DEDUP_REMOVED lines=18> */
[----:B------:R-:W-:Y:S01]  /*08a0*/  ISETP.GE.U32.AND P3, PT, R4, R7, PT ;  /* 0x000000070400720c */ /* 0x000fe20003f66070 */
[----:B------:R-:W-:Y:S01]  /*08b0*/  @P0 IMAD.IADD R7, R3, 0x1, R9 ;  /* 0x0000000103070824 */ /* 0x000fe200078e0209 */
[----:B------:R-:W-:-:S03]  /*08c0*/  LOP3.LUT R4, R20, c[0x0][0x1c8], RZ, 0x3c, !PT ;  /* 0x0000720014047a12 */ /* 0x000fc600078e3cff */
[----:B------:R-:W-:Y:S01]  /*08d0*/  @P0 IMAD.WIDE.U32 R22, R7, c[0x0][0x1a0], RZ ;  /* 0x0000680007160a25 */ /* 0x000fe200078e00ff */
[----:B------:R-:W-:-:S03]  /*08e0*/  ISETP.GE.AND P1, PT, R4, RZ, PT ;  /* 0x000000ff0400720c */ /* 0x000fc60003f26270 */
[----:B------:R-:W-:-:S04]  /*08f0*/  @P0 IMAD R7, R7, c[0x0][0x1a4], R23 ;  /* 0x0000690007070a24 */ /* 0x000fc800078e0217 */
        /* <DEDUP_REMOVED lines=15> */
.L_x_709:
[CC--:B------:R-:W-:Y:S01]  /*09f0*/  LEA.HI R4, R8.reuse, R14.reuse, RZ, 0x3 ;  /* 0x0000000e08047211 */ /* 0x0c0fe200078f18ff */
        /* <DEDUP_REMOVED lines=42> */
.L_x_711:
[----:B------:R-:W-:Y:S05]  /*0ca0*/  BSYNC B0 ;  /* 0x0000000000007941 */ /* 0x000fea0003800000 */
.L_x_710:
        /* <DEDUP_REMOVED lines=21> */
.L_x_713:
[----:B------:R-:W-:Y:S05]  /*0e00*/  BSYNC B0 ;  /* 0x0000000000007941 */ /* 0x000fea0003800000 */
.L_x_712:
        /* <DEDUP_REMOVED lines=21> */
.L_x_715:
[----:B------:R-:W-:Y:S05]  /*0f60*/  BSYNC B0 ;  /* 0x0000000000007941 */ /* 0x000fea0003800000 */
.L_x_714:
        /* <DEDUP_REMOVED lines=21> */
.L_x_717:
[----:B------:R-:W-:Y:S05]  /*10c0*/  BSYNC B0 ;  /* 0x0000000000007941 */ /* 0x000fea0003800000 */
.L_x_716:
        /* <DEDUP_REMOVED lines=21> */
.L_x_719:
[----:B------:R-:W-:Y:S05]  /*1220*/  BSYNC B0 ;  /* 0x0000000000007941 */ /* 0x000fea0003800000 */
.L_x_718:
        /* <DEDUP_REMOVED lines=21> */
.L_x_721:
[----:B------:R-:W-:Y:S05]  /*1380*/  BSYNC B0 ;  /* 0x0000000000007941 */ /* 0x000fea0003800000 */
.L_x_720:
        /* <DEDUP_REMOVED lines=21> */
.L_x_723:
[----:B------:R-:W-:Y:S05]  /*14e0*/  BSYNC B0 ;  /* 0x0000000000007941 */ /* 0x000fea0003800000 */
.L_x_722:
        /* <DEDUP_REMOVED lines=24> */
.L_x_725:
[----:B------:R-:W-:Y:S05]  /*1670*/  BSYNC B0 ;  /* 0x0000000000007941 */ /* 0x000fea0003800000 */
.L_x_724:
[----:B------:R-:W-:Y:S01]  /*1680*/  LEA.HI R8, R8, R14, RZ, 0x4 ;  /* 0x0000000e08087211 */ /* 0x000fe200078f20ff */
[----:B------:R-:W-:Y:S01]  /*1690*/  IMAD R5, R19, c[0x0][0x198], RZ ;  /* 0x0000660013057a24 */ /* 0x000fe200078e02ff */
[----:B------:R-:W-:Y:S01]  /*16a0*/  IADD3 R132, R221, -0x1, RZ ;  /* 0xffffffffdd847810 */ /* 0x000fe20007ffe0ff */
[----:B-1----:R-:W-:Y:S01]  /*16b0*/  IMAD.WIDE.U32 R26, R18, c[0x0][0x198], R216 ;  /* 0x00006600121a7a25 */ /* 0x002fe200078e00d8 */
[----:B------:R-:W-:Y:S01]  /*16c0*/  LOP3.LUT R2, R8, 0xfffffff0, RZ, 0xc0, !PT ;  /* 0xfffffff008027812 */ /* 0x000fe200078ec0ff */
[----:B------:R-:W-:Y:S01]  /*16d0*/  BSSY B0, `(.L_x_726) ;  /* 0x000002f000007945 */ /* 0x000fe20003800000 */
[----:B------:R-:W-:Y:S01]  /*16e0*/  SHF.R.S32.HI R10, RZ, 0x1f, R132 ;  /* 0x0000001fff0a7819 */ /* 0x000fe20000011484 */
[----:B------:R-:W-:Y:S01]  /*16f0*/  IMAD R5, R18, c[0x0][0x19c], R5 ;  /* 0x0000670012057a24 */ /* 0x000fe200078e0205 */
[----:B------:R-:W-:Y:S01]  /*1700*/  IADD3 R212, P1, R212, R26, RZ ;  /* 0x0000001ad4d47210 */ /* 0x000fe20007f3e0ff */
[----:B------:R-:W-:Y:S01]  /*1710*/  IMAD R3, R19, c[0x0][0x1a0], RZ ;  /* 0x0000680013037a24 */ /* 0x000fe200078e02ff */
[----:B------:R-:W-:Y:S01]  /*1720*/  IADD3 R2, -R2, R14, RZ ;  /* 0x0000000e02027210 */ /* 0x000fe20007ffe1ff */
[----:B------:R-:W-:Y:S01]  /*1730*/  IMAD.WIDE.U32 R24, R18, c[0x0][0x1a0], R216 ;  /* 0x0000680012187a25 */ /* 0x000fe200078e00d8 */
[----:B------:R-:W-:-:S02]  /*1740*/  IADD3.X R213, R6, R27, R5, P1, !PT ;  /* 0x0000001b06d57210 */ /* 0x000fc40000ffe405 */
[----:B------:R-:W-:Y:S01]  /*1750*/  SHF.R.S32.HI R130, RZ, 0x1f, R2 ;  /* 0x0000001fff827819 */ /* 0x000fe20000011402 */
[----:B------:R-:W-:Y:S01]  /*1760*/  IMAD R3, R18, c[0x0][0x1a4], R3 ;  /* 0x0000690012037a24 */ /* 0x000fe200078e0203 */
[----:B------:R-:W-:Y:S01]  /*1770*/  IADD3 R22, P0, R22, R24, RZ ;  /* 0x0000001816167210 */ /* 0x000fe20007f1e0ff */
[----:B------:R-:W-:Y:S01]  /*1780*/  IMAD R5, R132, -0x40, R134 ;  /* 0xffffffc084057824 */ /* 0x000fe200078e0286 */
[----:B------:R-:W-:Y:S01]  /*1790*/  LEA.HI R130, R130, R2, RZ, 0x3 ;  /* 0x0000000282827211 */ /* 0x000fe200078f18ff */
[----:B------:R-:W-:Y:S01]  /*17a0*/  IMAD R214, R238, c[0x0][0x1b0], RZ ;  /* 0x00006c00eed67a24 */ /* 0x000fe200078e02ff */
[----:B------:R-:W-:Y:S01]  /*17b0*/  IADD3.X R23, R7, R25, R3, P0, !PT ;  /* 0x0000001907177210 */ /* 0x000fe200007fe403 */
[----:B------:R-:W-:Y:S01]  /*17c0*/  IMAD.WIDE.U32 R212, R236, c[0x0][0x1b0], R212 ;  /* 0x00006c00ecd47a25 */ /* 0x000fe200078e00d4 */
[----:B------:R-:W-:Y:S02]  /*17d0*/  ISETP.GE.AND P0, PT, R18, R5, PT ;  /* 0x000000051200720c */ /* 0x000fe40003f06270 */
[----:B------:R-:W-:Y:S01]  /*17e0*/  LOP3.LUT R7, R130, 0xfffffff8, RZ, 0xc0, !PT ;  /* 0xfffffff882077812 */ /* 0x000fe200078ec0ff */
[----:B------:R-:W-:Y:S01]  /*17f0*/  IMAD R214, R236, c[0x0][0x1b4], R214 ;  /* 0x00006d00ecd67a24 */ /* 0x000fe200078e02d6 */
[----:B------:R-:W-:Y:S01]  /*1800*/  MOV R133, 0x20 ;  /* 0x0000002000857802 */ /* 0x000fe20000000f00 */
[----:B------:R-:W-:Y:S01]  /*1810*/  IMAD R238, R238, c[0x0][0x1b8], RZ ;  /* 0x00006e00eeee7a24 */ /* 0x000fe200078e02ff */
[----:B------:R-:W-:Y:S01]  /*1820*/  IADD3 R7, R2, -R7, RZ ;  /* 0x8000000702077210 */ /* 0x000fe20007ffe0ff */
[----:B------:R-:W-:Y:S01]  /*1830*/  IMAD.IADD R215, R213, 0x1, R214 ;  /* 0x00000001d5d77824 */ /* 0x000fe200078e02d6 */
[----:B------:R-:W-:Y:S01]  /*1840*/  SHF.L.U32 R130, R130, 0x6, RZ ;  /* 0x0000000682827819 */ /* 0x000fe200000006ff */
[----:B------:R-:W-:Y:S01]  /*1850*/  IMAD R6, R127, R132, RZ ;  /* 0x000000847f067224 */ /* 0x000fe200078e02ff */
[----:B------:R-:W-:Y:S01]  /*1860*/  R2P PR, R7, 0x6 ;  /* 0x0000000607007804 */ /* 0x000fe20000000000 */
[----:B------:R-:W-:Y:S01]  /*1870*/  IMAD.MOV.U32 R214, RZ, RZ, R212 ;  /* 0x000000ffffd67224 */ /* 0x000fe200078e00d4 */
[----:B------:R-:W-:Y:S01]  /*1880*/  LOP3.LUT R130, R130, 0xfffffe00, RZ, 0xc0, !PT ;  /* 0xfffffe0082827812 */ /* 0x000fe200078ec0ff */
[----:B------:R-:W-:-:S02]  /*1890*/  IMAD R238, R236, c[0x0][0x1bc], R238 ;  /* 0x00006f00ecee7a24 */ /* 0x000fc400078e02ee */
[----:B------:R-:W-:Y:S01]  /*18a0*/  IMAD.WIDE.U32 R236, R236, c[0x0][0x1b8], R22 ;  /* 0x00006e00ecec7a25 */ /* 0x000fe200078e0016 */
[----:B------:R-:W-:-:S03]  /*18b0*/  SEL R3, R133, 0xffffffe0, !P2 ;  /* 0xffffffe085037807 */ /* 0x000fc60005000000 */
[----:B------:R-:W-:Y:S01]  /*18c0*/  IMAD.MOV.U32 R2, RZ, RZ, 0x10 ;  /* 0x00000010ff027424 */ /* 0x000fe200078e00ff */
[----:B------:R-:W-:Y:S01]  /*18d0*/  IADD3 R239, R237, R238, RZ ;  /* 0x000000eeedef7210 */ /* 0x000fe20007ffe0ff */
[-C--:B------:R-:W-:Y:S02]  /*18e0*/  IMAD R6, R10, R128.reuse, R6 ;  /* 0x000000800a067224 */ /* 0x080fe400078e0206 */
[----:B------:R-:W-:Y:S01]  /*18f0*/  IMAD.WIDE.U32 R22, R132, R128, R214 ;  /* 0x0000008084167225 */ /* 0x000fe200078e00d6 */
[----:B------:R-:W-:-:S03]  /*1900*/  SEL R2, R2, 0xfffffff0, !P1 ;  /* 0xfffffff002027807 */ /* 0x000fc60004800000 */
[----:B------:R-:W-:Y:S01]  /*1910*/  IMAD.IADD R25, R23, 0x1, R6 ;  /* 0x0000000117197824 */ /* 0x000fe200078e0206 */
        /* <DEDUP_REMOVED lines=10> */
.L_x_727:
[----:B------:R-:W-:Y:S05]  /*19c0*/  BSYNC B0 ;  /* 0x0000000000007941 */ /* 0x000fea0003800000 */
.L_x_726:
        /* <DEDUP_REMOVED lines=10> */
[----:B-1----:R-:W-:-:S04]  /*1a70*/  LEA R26, P0, R15, c[0x0][0x168], 0x1 ;  /* 0x00005a000f1a7a11 */ /* 0x002fc800078008ff */
[----:B------:R-:W-:-:S05]  /*1a80*/  LEA.HI.X R27, R15, c[0x0][0x16c], R6, 0x1, P0 ;  /* 0x00005b000f1b7a11 */ /* 0x000fca00000f0c06 */
[----:B------:R-:W-:Y:S01]  /*1a90*/  @!PT LDS RZ, [RZ] ;  /* 0x00000000fffff984 */ /* 0x000fe20000000800 */
[----:B------:R-:W-:Y:S01]  /*1aa0*/  @!PT LDS RZ, [RZ] ;  /* 0x00000000fffff984 */ /* 0x000fe20000000800 */
[----:B------:R-:W-:Y:S01]  /*1ab0*/  @!PT LDS RZ, [RZ] ;  /* 0x00000000fffff984 */ /* 0x000fe20000000800 */
[----:B------:R1:W-:Y:S04]  /*1ac0*/  LDGSTS.E.BYPASS.LTC128B.128 [R210+0x4800], [R26.64] ;  /* 0x048000001ad27fae */ /* 0x0003e8000b901d54 */
.L_x_729:
[----:B------:R-:W-:Y:S05]  /*1ad0*/  BSYNC B0 ;  /* 0x0000000000007941 */ /* 0x000fea0003800000 */
.L_x_728:
        /* <DEDUP_REMOVED lines=15> */
.L_x_731:
[----:B------:R-:W-:Y:S05]  /*1bd0*/  BSYNC B0 ;  /* 0x0000000000007941 */ /* 0x000fea0003800000 */
.L_x_730:
[----:B------:R-:W-:Y:S01]  /*1be0*/  ISETP.GE.AND P0, PT, R209, R5, PT ;  /* 0x00000005d100720c */ /* 0x000fe20003f06270 */
[----:B------:R-:W-:-:S12]  /*1bf0*/  BSSY B0, `(.L_x_732) ;  /* 0x0000010000007945 */ /* 0x000fd80003800000 */
        /* <DEDUP_REMOVED lines=15> */
.L_x_733:
[----:B------:R-:W-:Y:S05]  /*1cf0*/  BSYNC B0 ;  /* 0x0000000000007941 */ /* 0x000fea0003800000 */
.L_x_732:
[----:B------:R-:W-:Y:S01]  /*1d00*/  ISETP.NE.U32.AND P1, PT, RZ, c[0x0][0x318], PT ;  /* 0x0000c600ff007a0c */ /* 0x000fe20003f25070 */
[----:B------:R-:W0:Y:S03]  /*1d10*/  LDGDEPBAR ;  /* 0x00000000000079af */ /* 0x000e260000000000 */
[----:B------:R-:W-:-:S13]  /*1d20*/  ISETP.NE.AND.EX P1, PT, RZ, c[0x0][0x31c], PT, P1 ;  /* 0x0000c700ff007a0c */ /* 0x000fda0003f25310 */
[----:B------:R-:W-:Y:S01]  /*1d30*/  @P1 SHF.R.S32.HI R6, RZ, 0x1f, R16 ;  /* 0x0000001fff061819 */ /* 0x000fe20000011410 */
[----:B------:R-:W-:-:S04]  /*1d40*/  @P1 IMAD.WIDE.U32 R20, R16, c[0x0][0x320], R20 ;  /* 0x0000c80010141a25 */ /* 0x000fc800078e0014 */
[----:B------:R-:W-:Y:S01]  /*1d50*/  @P1 IMAD R6, R6, c[0x0][0x320], RZ ;  /* 0x0000c80006061a24 */ /* 0x000fe200078e02ff */
[----:B------:R-:W-:-:S04]  /*1d60*/  DEPBAR.LE SB0, 0x0 ;  /* 0x000080000000791a */ /* 0x000fc80000000000 */
[----:B------:R-:W-:Y:S01]  /*1d70*/  @P1 IMAD R6, R16, c[0x0][0x324], R6 ;  /* 0x0000c90010061a24 */ /* 0x000fe200078e0206 */
[----:B------:R-:W-:-:S03]  /*1d80*/  @P1 LEA R16, P0, R20, c[0x0][0x318], 0x2 ;  /* 0x0000c60014101a11 */ /* 0x000fc600078010ff */
[----:B------:R-:W-:-:S05]  /*1d90*/  @P1 IMAD.IADD R6, R21, 0x1, R6 ;  /* 0x0000000115061824 */ /* 0x000fca00078e0206 */
[----:B------:R-:W-:-:S05]  /*1da0*/  @P1 LEA.HI.X R17, R20, c[0x0][0x31c], R6, 0x2, P0 ;  /* 0x0000c70014111a11 */ /* 0x000fca00000f1406 */
[----:B--2---:R5:W2:Y:S01]  /*1db0*/  @P1 LDG.E R16, [R16.64] ;  /* 0x0000001410101981 */ /* 0x004aa2000c1e1900 */
[----:B------:R-:W-:Y:S01]  /*1dc0*/  ISETP.GE.AND P0, PT, R18, R5, PT ;  /* 0x000000051200720c */ /* 0x000fe20003f06270 */
[----:B------:R-:W-:Y:S01]  /*1dd0*/  IMAD.MOV.U32 R6, RZ, RZ, c[0x0][0x1a0] ;  /* 0x00006800ff067624 */ /* 0x000fe200078e00ff */
[----:B------:R-:W2:Y:S01]  /*1de0*/  @P1 MUFU.RCP R15, c[0x0][0x238] ;  /* 0x00008e00000f1b08 */ /* 0x000ea20000001000 */
[----:B------:R-:W-:Y:S01]  /*1df0*/  BAR.SYNC.DEFER_BLOCKING 0x0 ;  /* 0x0000000000007b1d */ /* 0x000fe20000010000 */
[----:B------:R-:W-:Y:S01]  /*1e00*/  MOV R238, R236 ;  /* 0x000000ec00ee7202 */ /* 0x000fe20000000f00 */
[----:B------:R-:W-:Y:S01]  /*1e10*/  IMAD.SHL.U32 R204, R14, 0x2, RZ ;  /* 0x000000020ecc7824 */ /* 0x000fe200078e00ff */
[----:B------:R-:W-:Y:S01]  /*1e20*/  SHF.L.U64.HI R198, R6, R198, c[0x0][0x1a4] ;  /* 0x0000690006c67619 */ /* 0x000fe200000102c6 */
[----:B------:R-:W-:Y:S01]  /*1e30*/  IMAD R232, R232, 0x8, R131 ;  /* 0x00000008e8e87824 */ /* 0x000fe200078e0283 */
[----:B------:R-:W-:Y:S01]  /*1e40*/  SHF.L.U32 R199, R6, 0x6, RZ ;  /* 0x0000000606c77819 */ /* 0x000fe200000006ff */
[----:B------:R-:W-:Y:S01]  /*1e50*/  BSSY B0, `(.L_x_734) ;  /* 0x0000016000007945 */ /* 0x000fe20003800000 */
[----:B------:R-:W-:-:S02]  /*1e60*/  SHF.R.S32.HI R203, RZ, 0x1f, R0 ;  /* 0x0000001fffcb7819 */ /* 0x000fc40000011400 */
[----:B------:R-:W-:Y:S01]  /*1e70*/  LOP3.LUT R204, R204, 0x6, RZ, 0xc0, !PT ;  /* 0x00000006cccc7812 */ /* 0x000fe200078ec0ff */
[----:B------:R-:W-:Y:S01]  /*1e80*/  IMAD.WIDE.U32 R20, R132, R199, R238 ;  /* 0x000000c784147225 */ /* 0x000fe200078e00ee */
[----:B------:R-:W-:-:S03]  /*1e90*/  LEA.HI R203, R203, R0, RZ, 0x2 ;  /* 0x00000000cbcb7211 */ /* 0x000fc600078f10ff */
[----:B------:R-:W-:Y:S01]  /*1ea0*/  IMAD.MOV.U32 R0, RZ, RZ, RZ ;  /* 0x000000ffff007224 */ /* 0x000fe200078e00ff */
[----:B------:R-:W-:Y:S01]  /*1eb0*/  SHF.R.S32.HI R203, RZ, 0x2, R203 ;  /* 0x00000002ffcb7819 */ /* 0x000fe200000114cb */
[----:B-----5:R-:W-:Y:S01]  /*1ec0*/  IMAD R17, R198, R132, RZ ;  /* 0x00000084c6117224 */ /* 0x020fe200078e02ff */
[----:B------:R1:W-:Y:S03]  /*1ed0*/  @P0 STS.128 [R210+0x6000], RZ ;  /* 0x006000ffd2000388 */ /* 0x0003e60000000c00 */
[----:B------:R-:W-:Y:S02]  /*1ee0*/  IMAD R10, R10, R199, R17 ;  /* 0x000000c70a0a7224 */ /* 0x000fe400078e0211 */
[----:B--2---:R-:W-:-:S03]  /*1ef0*/  @P1 FMUL.FTZ R0, R16, R15 ;  /* 0x0000000f10001220 */ /* 0x004fc60000410000 */
[----:B------:R-:W-:Y:S01]  /*1f00*/  IADD3 R15, R21, R10, RZ ;  /* 0x0000000a150f7210 */ /* 0x000fe20007ffe0ff */
[----:B------:R-:W-:Y:S05]  /*1f10*/  @P0 BRA `(.L_x_735) ;  /* 0x0000009000000947 */ /* 0x000fea0003800000 */
[----:B-1----:R-:W-:-:S13]  /*1f20*/  ISETP.GE.AND P0, PT, R216, c[0x0][0x220], PT ;  /* 0x00008800d8007a0c */ /* 0x002fda0003f06270 */
        /* <DEDUP_REMOVED lines=8> */
.L_x_735:
[----:B-1----:R-:W-:Y:S05]  /*1fb0*/  BSYNC B0 ;  /* 0x0000000000007941 */ /* 0x002fea0003800000 */
.L_x_734:
        /* <DEDUP_REMOVED lines=21> */
.L_x_737:
[----:B------:R-:W-:Y:S05]  /*2110*/  BSYNC B0 ;  /* 0x0000000000007941 */ /* 0x000fea0003800000 */
.L_x_736:
        /* <DEDUP_REMOVED lines=16> */
.L_x_739:
[----:B------:R-:W-:Y:S05]  /*2220*/  BSYNC B0 ;  /* 0x0000000000007941 */ /* 0x000fea0003800000 */
.L_x_738:
        /* <DEDUP_REMOVED lines=18> */
.L_x_741:
[----:B------:R-:W-:Y:S05]  /*2350*/  BSYNC B0 ;  /* 0x0000000000007941 */ /* 0x000fea0003800000 */
.L_x_740:
[----:B------:R-:W-:Y:S01]  /*2360*/  SHF.R.S32.HI R5, RZ, 0x4, R8 ;  /* 0x00000004ff057819 */ /* 0x000fe20000011408 */
[C---:B------:R-:W-:Y:S01]  /*2370*/  IMAD.SHL.U32 R6, R4.reuse, 0x40, RZ ;  /* 0x0000004004067824 */ /* 0x040fe200078e00ff */
[----:B------:R-:W-:Y:S01]  /*2380*/  R2P PR, R4, 0x6 ;  /* 0x0000000604007804 */ /* 0x000fe20000000000 */
[----:B------:R-:W-:Y:S01]  /*2390*/  IMAD.SHL.U32 R7, R7, 0x40, RZ ;  /* 0x0000004007077824 */ /* 0x000fe200078e00ff */
[----:B------:R-:W-:Y:S01]  /*23a0*/  LEA.HI R8, R8, R5, RZ, 0x1 ;  /* 0x0000000508087211 */ /* 0x000fe200078f08ff */
[----:B------:R-:W-:Y:S01]  /*23b0*/  IMAD.SHL.U32 R18, R18, 0x8, RZ ;  /* 0x0000000812127824 */ /* 0x000fe200078e00ff */
[----:B------:R-:W-:Y:S01]  /*23c0*/  LOP3.LUT R6, R6, 0x1c0, RZ, 0xc0, !PT ;  /* 0x000001c006067812 */ /* 0x000fe200078ec0ff */
[----:B------:R-:W-:Y:S01]  /*23d0*/  IMAD R194, R131, 0x400, R130 ;  /* 0x0000040083c27824 */ /* 0x000fe200078e0282 */
[----:B------:R-:W-:Y:S01]  /*23e0*/  LOP3.LUT R8, R8, 0xfffffffe, RZ, 0xc0, !PT ;  /* 0xfffffffe08087812 */ /* 0x000fe200078ec0ff */
[----:B------:R-:W0:Y:S01]  /*23f0*/  LDGDEPBAR ;  /* 0x00000000000079af */ /* 0x000e220000000000 */
[----:B------:R-:W-:Y:S01]  /*2400*/  LOP3.LUT R7, R7, 0x1c0, RZ, 0xc0, !PT ;  /* 0x000001c007077812 */ /* 0x000fe200078ec0ff */
[----:B------:R-:W-:Y:S01]  /*2410*/  UIADD3 UR17, UR25, 0x646e171e, URZ ;  /* 0x646e171e19117890 */ /* 0x000fe2000fffe03f */
[----:B------:R-:W-:Y:S01]  /*2420*/  LOP3.LUT R18, R6, 0x8, R18, 0xf8, !PT ;  /* 0x0000000806127812 */ /* 0x000fe200078ef812 */
[----:B------:R-:W-:Y:S01]  /*2430*/  IMAD.IADD R8, R5, 0x1, -R8 ;  /* 0x0000000105087824 */ /* 0x000fe200078e0a08 */
[----:B------:R-:W-:-:S02]  /*2440*/  SHF.R.U32.HI R6, RZ, 0x3, R6 ;  /* 0x00000003ff067819 */ /* 0x000fc40000011606 */
[----:B------:R-:W-:Y:S01]  /*2450*/  SHF.R.U32.HI R129, RZ, 0x3, R7 ;  /* 0x00000003ff817819 */ /* 0x000fe20000011607 */
[----:B------:R-:W-:Y:S01]  /*2460*/  IMAD.SHL.U32 R5, R8, 0x8, RZ ;  /* 0x0000000808057824 */ /* 0x000fe200078e00ff */
[----:B------:R-:W-:Y:S02]  /*2470*/  LOP3.LUT R6, R18, R6, RZ, 0x3c, !PT ;  /* 0x0000000612067212 */ /* 0x000fe400078e3cff */
[----:B------:R-:W-:Y:S02]  /*2480*/  SEL R4, R133, 0xffffffe0, !P1 ;  /* 0xffffffe085047807 */ /* 0x000fe40004800000 */
[----:B------:R-:W-:Y:S01]  /*2490*/  LOP3.LUT R5, R7, 0x8, R5, 0xf8, !PT ;  /* 0x0000000807057812 */ /* 0x000fe200078ef805 */
[----:B------:R-:W-:Y:S01]  /*24a0*/  IMAD R193, R8, 0x200, R6 ;  /* 0x0000020008c17824 */ /* 0x000fe200078e0206 */
[----:B------:R-:W-:Y:S02]  /*24b0*/  IADD3 R235, R135, 0x8, RZ ;  /* 0x0000000887eb7810 */ /* 0x000fe40007ffe0ff */
[----:B------:R-:W-:Y:S01]  /*24c0*/  LOP3.LUT R129, R5, R129, RZ, 0x3c, !PT ;  /* 0x0000008105817212 */ /* 0x000fe200078e3cff */
[----:B------:R-:W-:Y:S01]  /*24d0*/  IMAD.SHL.U32 R193, R193, 0x2, RZ ;  /* 0x00000002c1c17824 */ /* 0x000fe200078e00ff */
[----:B------:R-:W-:-:S02]  /*24e0*/  IADD3 R233, R135, 0x40, RZ ;  /* 0x0000004087e97810 */ /* 0x000fc40007ffe0ff */
[----:B------:R-:W-:Y:S01]  /*24f0*/  IADD3 R220, R135, 0x48, RZ ;  /* 0x0000004887dc7810 */ /* 0x000fe20007ffe0ff */
[----:B------:R-:W-:Y:S01]  /*2500*/  IMAD.IADD R194, R129, 0x1, R194 ;  /* 0x0000000181c27824 */ /* 0x000fe200078e02c2 */
[----:B------:R-:W-:Y:S01]  /*2510*/  LDSM.16.M88.4 R92, [R193+0x4000] ;  /* 0x00400000c15c783b */ /* 0x000fe20000000200 */
[C---:B------:R-:W-:Y:S01]  /*2520*/  IMAD.IADD R187, R193.reuse, 0x1, R4 ;  /* 0x00000001c1bb7824 */ /* 0x040fe200078e0204 */
[C---:B------:R-:W-:Y:S01]  /*2530*/  IADD3 R5, R193.reuse, 0x4000, RZ ;  /* 0x00004000c1057810 */ /* 0x040fe20007ffe0ff */
[----:B------:R-:W-:Y:S01]  /*2540*/  IMAD.SHL.U32 R194, R194, 0x2, RZ ;  /* 0x00000002c2c27824 */ /* 0x000fe200078e00ff */
[----:B------:R-:W-:Y:S01]  /*2550*/  LDSM.16.M88.4 R88, [R193+0x4800] ;  /* 0x00480000c158783b */ /* 0x000fe20000000200 */
[----:B------:R-:W-:Y:S02]  /*2560*/  IADD3 R190, R193, 0x4040, RZ ;  /* 0x00004040c1be7810 */ /* 0x000fe40007ffe0ff */
[--C-:B------:R-:W-:Y:S01]  /*2570*/  IMAD R192, R2, 0x2, R194.reuse ;  /* 0x0000000202c07824 */ /* 0x100fe200078e02c2 */
[----:B------:R-:W5:Y:S01]  /*2580*/  LDSM.16.M88.4 R80, [R194] ;  /* 0x00000000c250783b */ /* 0x000f620000000200 */
[----:B------:R-:W-:Y:S01]  /*2590*/  @P2 IADD3 R190, R5, -0x40, RZ ;  /* 0xffffffc005be2810 */ /* 0x000fe20007ffe0ff */
[----:B------:R-:W-:Y:S01]  /*25a0*/  IMAD R191, R3, 0x2, R194 ;  /* 0x0000000203bf7824 */ /* 0x000fe200078e02c2 */
[-C--:B------:R-:W-:Y:S01]  /*25b0*/  IMNMX R240, R135, R134.reuse, PT ;  /* 0x0000008687f07217 */ /* 0x080fe20003800200 */
[----:B------:R-:W1:Y:S01]  /*25c0*/  LDSM.16.M88.4 R20, [R194+0x2000] ;  /* 0x00200000c214783b */ /* 0x000e620000000200 */
[-C--:B------:R-:W-:Y:S01]  /*25d0*/  IMNMX R235, R235, R134.reuse, PT ;  /* 0x00000086ebeb7217 */ /* 0x080fe20003800200 */
[----:B------:R-:W-:Y:S01]  /*25e0*/  IMAD.IADD R180, R4, 0x1, R190 ;  /* 0x0000000104b47824 */ /* 0x000fe200078e02be */
[-C--:B------:R-:W-:Y:S01]  /*25f0*/  IMNMX R233, R233, R134.reuse, PT ;  /* 0x00000086e9e97217 */ /* 0x080fe20003800200 */
[----:B------:R-:W2:Y:S01]  /*2600*/  LDSM.16.M88.4 R84, [R193+0x5000] ;  /* 0x00500000c154783b */ /* 0x000ea20000000200 */
[----:B------:R-:W-:Y:S01]  /*2610*/  IMAD R189, R2, 0x2, R191 ;  /* 0x0000000202bd7824 */ /* 0x000fe200078e02bf */
[----:B------:R-:W-:-:S02]  /*2620*/  IMNMX R220, R220, R134, PT ;  /* 0x00000086dcdc7217 */ /* 0x000fc40003800200 */
[----:B-1----:R-:W1:Y:S01]  /*2630*/  LDSM.16.M88.4 R8, [R193+0x5800] ;  /* 0x00580000c108783b */ /* 0x002e620000000200 */
[C---:B------:R-:W-:Y:S02]  /*2640*/  IADD3 R183, R190.reuse, 0x800, RZ ;  /* 0x00000800beb77810 */ /* 0x040fe40007ffe0ff */
[C---:B------:R-:W-:Y:S01]  /*2650*/  IADD3 R182, R190.reuse, 0x1000, RZ ;  /* 0x00001000beb67810 */ /* 0x040fe20007ffe0ff */
[----:B------:R-:W-:Y:S01]  /*2660*/  LDSM.16.M88.4 R120, [R187+0x4000] ;  /* 0x00400000bb78783b */ /* 0x000fe20000000200 */
[----:B------:R-:W-:-:S03]  /*2670*/  IADD3 R181, R190, 0x1800, RZ ;  /* 0x00001800beb57810 */ /* 0x000fc60007ffe0ff */
[----:B------:R-:W3:Y:S04]  /*2680*/  LDSM.16.M88.4 R96, [R192] ;  /* 0x00000000c060783b */ /* 0x000ee80000000200 */
[----:B------:R-:W4:Y:S04]  /*2690*/  LDSM.16.M88.4 R12, [R192+0x2000] ;  /* 0x00200000c00c783b */ /* 0x000f280000000200 */
[----:B------:R-:W1:Y:S04]  /*26a0*/  LDSM.16.M88.4 R116, [R187+0x4800] ;  /* 0x00480000bb74783b */ /* 0x000e680000000200 */
[----:B------:R-:W1:Y:S04]  /*26b0*/  LDSM.16.M88.4 R112, [R187+0x5000] ;  /* 0x00500000bb70783b */ /* 0x000e680000000200 */
[----:B------:R-:W1:Y:S01]  /*26c0*/  LDSM.16.M88.4 R108, [R187+0x5800] ;  /* 0x00580000bb6c783b */ /* 0x000e620000000200 */
[-C--:B-----5:R-:W-:Y:S03]  /*26d0*/  HMMA.16816.F32.BF16 R60, R80, R92.reuse, RZ ;  /* 0x0000005c503c723c */ /* 0x0a0fe600000418ff */
[----:B------:R-:W-:Y:S04]  /*26e0*/  LDSM.16.M88.4 R72, [R190] ;  /* 0x00000000be48783b */ /* 0x000fe80000000200 */
[----:B------:R-:W-:Y:S01]  /*26f0*/  LDSM.16.M88.4 R76, [R191+0x2000] ;  /* 0x00200000bf4c783b */ /* 0x000fe20000000200 */
[C---:B------:R-:W-:Y:S03]  /*2700*/  HMMA.16816.F32.BF16 R56, R20.reuse, R92, RZ ;  /* 0x0000005c1438723c */ /* 0x040fe600000418ff */
[----:B------:R-:W-:Y:S04]  /*2710*/  LDSM.16.M88.4 R64, [R190+0x1000] ;  /* 0x00100000be40783b */ /* 0x000fe80000000200 */
[----:B------:R-:W-:Y:S01]  /*2720*/  LDSM.16.M88.4 R100, [R180] ;  /* 0x00000000b464783b */ /* 0x000fe20000000200 */
[C---:B------:R-:W-:Y:S03]  /*2730*/  HMMA.16816.F32.BF16 R52, R20.reuse, R94, RZ ;  /* 0x0000005e1434723c */ /* 0x040fe600000418ff */
[----:B--2---:R-:W-:Y:S04]  /*2740*/  LDSM.16.M88.4 R16, [R190+0x1800] ;  /* 0x00180000be10783b */ /* 0x004fe80000000200 */
[----:B------:R-:W-:Y:S01]  /*2750*/  LDSM.16.M88.4 R68, [R190+0x800] ;  /* 0x00080000be44783b */ /* 0x000fe20000000200 */
[C---:B------:R-:W-:Y:S03]  /*2760*/  HMMA.16816.F32.BF16 R44, R20.reuse, R88, RZ ;  /* 0x00000058142c723c */ /* 0x040fe600000418ff */
[----:B------:R-:W-:Y:S05]  /*2770*/  LDSM.16.M88.4 R4, [R189+0x2000] ;  /* 0x00200000bd04783b */ /* 0x000fea0000000200 */
[C---:B------:R-:W-:Y:S08]  /*2780*/  HMMA.16816.F32.BF16 R32, R20.reuse, R84, RZ ;  /* 0x000000541420723c */ /* 0x040ff000000418ff */
[C---:B------:R-:W-:Y:S08]  /*2790*/  HMMA.16816.F32.BF16 R40, R20.reuse, R90, RZ ;  /* 0x0000005a1428723c */ /* 0x040ff000000418ff */
[----:B------:R-:W-:Y:S08]  /*27a0*/  HMMA.16816.F32.BF16 R28, R20, R86, RZ ;  /* 0x00000056141c723c */ /* 0x000ff000000418ff */
[C---:B------:R-:W-:Y:S08]  /*27b0*/  HMMA.16816.F32.BF16 R48, R80.reuse, R88, RZ ;  /* 0x000000585030723c */ /* 0x040ff000000418ff */
[C---:B------:R-:W-:Y:S08]  /*27c0*/  HMMA.16816.F32.BF16 R36, R80.reuse, R84, RZ ;  /* 0x000000545024723c */ /* 0x040ff000000418ff */
[----:B------:R-:W-:Y:S08]  /*27d0*/  HMMA.16816.F32.BF16 R92, R80, R94, RZ ;  /* 0x0000005e505c723c */ /* 0x000ff000000418ff */
[----:B-1----:R-:W-:Y:S08]  /*27e0*/  HMMA.16816.F32.BF16 R24, R20, R8, RZ ;  /* 0x000000081418723c */ /* 0x002ff000000418ff */
[C---:B------:R-:W-:Y:S08]  /*27f0*/  HMMA.16816.F32.BF16 R88, R80.reuse, R90, RZ ;  /* 0x0000005a5058723c */ /* 0x040ff000000418ff */
[C---:B------:R-:W-:Y:S08]  /*2800*/  HMMA.16816.F32.BF16 R84, R80.reuse, R86, RZ ;  /* 0x000000565054723c */ /* 0x040ff000000418ff */
[----:B------:R-:W-:Y:S08]  /*2810*/  HMMA.16816.F32.BF16 R104, R80, R8, RZ ;  /* 0x000000085068723c */ /* 0x000ff000000418ff */
[-C--:B------:R-:W-:Y:S08]  /*2820*/  HMMA.16816.F32.BF16 R20, R20, R10.reuse, RZ ;  /* 0x0000000a1414723c */ /* 0x080ff000000418ff */
[----:B------:R-:W-:Y:S01]  /*2830*/  HMMA.16816.F32.BF16 R80, R80, R10, RZ ;  /* 0x0000000a5050723c */ /* 0x000fe200000418ff */
[----:B------:R-:W1:Y:S07]  /*2840*/  LDSM.16.M88.4 R8, [R191] ;  /* 0x00000000bf08783b */ /* 0x000e6e0000000200 */
[-C--:B---3--:R-:W-:Y:S08]  /*2850*/  HMMA.16816.F32.BF16 R60, R96, R120.reuse, R60 ;  /* 0x00000078603c723c */ /* 0x088ff0000004183c */
[C---:B----4-:R-:W-:Y:S08]  /*2860*/  HMMA.16816.F32.BF16 R56, R12.reuse, R120, R56 ;  /* 0x000000780c38723c */ /* 0x050ff00000041838 */
[C---:B------:R-:W-:Y:S08]  /*2870*/  HMMA.16816.F32.BF16 R44, R12.reuse, R116, R44 ;  /* 0x000000740c2c723c */ /* 0x040ff0000004182c */
[C---:B------:R-:W-:Y:S08]  /*2880*/  HMMA.16816.F32.BF16 R32, R12.reuse, R112, R32 ;  /* 0x000000700c20723c */ /* 0x040ff00000041820 */
[C---:B------:R-:W-:Y:S08]  /*2890*/  HMMA.16816.F32.BF16 R24, R12.reuse, R108, R24 ;  /* 0x0000006c0c18723c */ /* 0x040ff00000041818 */
[C---:B------:R-:W-:Y:S08]  /*28a0*/  HMMA.16816.F32.BF16 R52, R12.reuse, R122, R52 ;  /* 0x0000007a0c34723c */ /* 0x040ff00000041834 */
[C---:B------:R-:W-:Y:S08]  /*28b0*/  HMMA.16816.F32.BF16 R40, R12.reuse, R118, R40 ;  /* 0x000000760c28723c */ /* 0x040ff00000041828 */
[C---:B------:R-:W-:Y:S08]  /*28c0*/  HMMA.16816.F32.BF16 R28, R12.reuse, R114, R28 ;  /* 0x000000720c1c723c */ /* 0x040ff0000004181c */
[----:B------:R-:W-:Y:S01]  /*28d0*/  HMMA.16816.F32.BF16 R20, R12, R110, R20 ;  /* 0x0000006e0c14723c */ /* 0x000fe20000041814 */
[----:B------:R-:W2:Y:S07]  /*28e0*/  LDSM.16.M88.4 R12, [R189] ;  /* 0x00000000bd0c783b */ /* 0x000eae0000000200 */
[C---:B------:R-:W-:Y:S08]  /*28f0*/  HMMA.16816.F32.BF16 R92, R96.reuse, R122, R92 ;  /* 0x0000007a605c723c */ /* 0x040ff0000004185c */
[C---:B------:R-:W-:Y:S08]  /*2900*/  HMMA.16816.F32.BF16 R36, R96.reuse, R112, R36 ;  /* 0x000000706024723c */ /* 0x040ff00000041824 */
[----:B------:R-:W-:Y:S08]  /*2910*/  HMMA.16816.F32.BF16 R84, R96, R114, R84 ;  /* 0x000000726054723c */ /* 0x000ff00000041854 */
[----:B-1----:R-:W-:Y:S08]  /*2920*/  HMMA.16816.F32.BF16 R60, R8, R72, R60 ;  /* 0x00000048083c723c */ /* 0x002ff0000004183c */
[C---:B------:R-:W-:Y:S08]  /*2930*/  HMMA.16816.F32.BF16 R104, R96.reuse, R108, R104 ;  /* 0x0000006c6068723c */ /* 0x040ff00000041868 */
[----:B------:R-:W-:Y:S08]  /*2940*/  HMMA.16816.F32.BF16 R48, R96, R116, R48 ;  /* 0x000000746030723c */ /* 0x000ff00000041830 */
[-C--:B------:R-:W-:Y:S08]  /*2950*/  HMMA.16816.F32.BF16 R52, R76, R74.reuse, R52 ;  /* 0x0000004a4c34723c */ /* 0x080ff00000041834 */
[----:B------:R-:W-:Y:S07]  /*2960*/  HMMA.16816.F32.BF16 R92, R8, R74, R92 ;  /* 0x0000004a085c723c */ /* 0x000fee000004185c */
[----:B------:R-:W-:Y:S01]  /*2970*/  IMAD R75, R132, 0x40, R204 ;  /* 0x00000040844b7824 */ /* 0x000fe200078e02cc */
[C---:B------:R-:W-:Y:S08]  /*2980*/  HMMA.16816.F32.BF16 R56, R76.reuse, R72, R56 ;  /* 0x000000484c38723c */ /* 0x040ff00000041838 */
[C---:B------:R-:W-:Y:S08]  /*2990*/  HMMA.16816.F32.BF16 R32, R76.reuse, R64, R32 ;  /* 0x000000404c20723c */ /* 0x040ff00000041820 */
[----:B------:R-:W-:Y:S08]  /*29a0*/  HMMA.16816.F32.BF16 R28, R76, R66, R28 ;  /* 0x000000424c1c723c */ /* 0x000ff0000004181c */
[C---:B------:R-:W-:Y:S08]  /*29b0*/  HMMA.16816.F32.BF16 R36, R8.reuse, R64, R36 ;  /* 0x000000400824723c */ /* 0x040ff00000041824 */
[----:B------:R-:W-:Y:S01]  /*29c0*/  HMMA.16816.F32.BF16 R84, R8, R66, R84 ;  /* 0x000000420854723c */ /* 0x000fe20000041854 */
[----:B------:R-:W1:Y:S07]  /*29d0*/  LDSM.16.M88.4 R64, [R180+0x800] ;  /* 0x00080000b440783b */ /* 0x000e6e0000000200 */
[----:B--2---:R-:W-:Y:S08]  /*29e0*/  HMMA.16816.F32.BF16 R60, R12, R100, R60 ;  /* 0x000000640c3c723c */ /* 0x004ff0000004183c */
[-C--:B------:R-:W-:Y:S08]  /*29f0*/  HMMA.16816.F32.BF16 R24, R76, R16.reuse, R24 ;  /* 0x000000104c18723c */ /* 0x080ff00000041818 */
[C---:B------:R-:W-:Y:S07]  /*2a00*/  HMMA.16816.F32.BF16 R104, R8.reuse, R16, R104 ;  /* 0x000000100868723c */ /* 0x040fee0000041868 */
[----:B------:R-:W-:Y:S01]  /*2a10*/  IADD3 R16, R75, 0x1, RZ ;  /* 0x000000014b107810 */ /* 0x000fe20007ffe0ff */
[----:B------:R-:W-:Y:S03]  /*2a20*/  HMMA.16816.F32.BF16 R48, R8, R68, R48 ;  /* 0x000000440830723c */ /* 0x000fe60000041830 */
[----:B------:R-:W2:Y:S01]  /*2a30*/  I2F R17, R16 ;  /* 0x0000001000117306 */ /* 0x000ea20000201400 */
[----:B------:R-:W-:-:S02]  /*2a40*/  ISETP.GE.AND P0, PT, R16, R240, PT ;  /* 0x000000f01000720c */ /* 0x000fc40003f06270 */
[C---:B------:R-:W-:Y:S02]  /*2a50*/  ISETP.GE.AND P1, PT, R16.reuse, R235, PT ;  /* 0x000000eb1000720c */ /* 0x040fe40003f26270 */
[----:B------:R-:W-:Y:S01]  /*2a60*/  HMMA.16816.F32.BF16 R88, R96, R118, R88 ;  /* 0x000000766058723c */ /* 0x000fe20000041858 */
[C---:B------:R-:W-:Y:S02]  /*2a70*/  ISETP.GE.AND P4, PT, R16.reuse, R233, PT ;  /* 0x000000e91000720c */ /* 0x040fe40003f86270 */
[----:B------:R-:W-:-:S05]  /*2a80*/  ISETP.GE.AND P2, PT, R16, R220, PT ;  /* 0x000000dc1000720c */ /* 0x000fca0003f46270 */
[----:B------:R-:W-:Y:S01]  /*2a90*/  HMMA.16816.F32.BF16 R80, R96, R110, R80 ;  /* 0x0000006e6050723c */ /* 0x000fe20000041850 */
[CC--:B--2---:R-:W-:Y:S02]  /*2aa0*/  FFMA.FTZ R61, R17.reuse, R0.reuse, R61 ;  /* 0x00000000113d7223 */ /* 0x0c4fe4000001003d */
[----:B------:R-:W-:-:S05]  /*2ab0*/  FFMA.FTZ R63, R17, R0, R63 ;  /* 0x00000000113f7223 */ /* 0x000fca000001003f */
[-C--:B------:R-:W-:Y:S08]  /*2ac0*/  HMMA.16816.F32.BF16 R52, R4, R102.reuse, R52 ;  /* 0x000000660434723c */ /* 0x080ff00000041834 */
[----:B------:R-:W-:Y:S08]  /*2ad0*/  HMMA.16816.F32.BF16 R92, R12, R102, R92 ;  /* 0x000000660c5c723c */ /* 0x000ff0000004185c */
[----:B------:R-:W-:Y:S07]  /*2ae0*/  HMMA.16816.F32.BF16 R44, R76, R68, R44 ;  /* 0x000000444c2c723c */ /* 0x000fee000004182c */
[----:B------:R-:W-:Y:S01]  /*2af0*/  IADD3 R69, R75, 0x8, RZ ;  /* 0x000000084b457810 */ /* 0x000fe20007ffe0ff */
[----:B------:R-:W-:Y:S01]  /*2b00*/  HMMA.16816.F32.BF16 R56, R4, R100, R56 ;  /* 0x000000640438723c */ /* 0x000fe20000041838 */
[----:B------:R-:W-:-:S02]  /*2b10*/  FSEL R68, R61, -INF , !P0 ;  /* 0xff8000003d447808 */ /* 0x000fc40004000000 */
[----:B------:R-:W2:Y:S01]  /*2b20*/  I2F R16, R69 ;  /* 0x0000004500107306 */ /* 0x000ea20000201400 */
[C---:B------:R-:W-:Y:S02]  /*2b30*/  ISETP.GE.AND P6, PT, R69.reuse, R240, PT ;  /* 0x000000f04500720c */ /* 0x040fe40003fc6270 */
[C---:B------:R-:W-:Y:S02]  /*2b40*/  ISETP.GE.AND P5, PT, R69.reuse, R235, PT ;  /* 0x000000eb4500720c */ /* 0x040fe40003fa6270 */
[----:B-1----:R-:W-:Y:S01]  /*2b50*/  HMMA.16816.F32.BF16 R48, R12, R64, R48 ;  /* 0x000000400c30723c */ /* 0x002fe20000041830 */
[C---:B------:R-:W-:Y:S02]  /*2b60*/  ISETP.GE.AND P3, PT, R69.reuse, R233, PT ;  /* 0x000000e94500720c */ /* 0x040fe40003f66270 */
[----:B------:R-:W-:-:S05]  /*2b70*/  ISETP.GE.AND P0, PT, R69, R220, PT ;  /* 0x000000dc4500720c */ /* 0x000fca0003f06270 */
[----:B------:R-:W-:Y:S01]  /*2b80*/  HMMA.16816.F32.BF16 R88, R8, R70, R88 ;  /* 0x000000460858723c */ /* 0x000fe20000041858 */
[CC--:B--2---:R-:W-:Y:S02]  /*2b90*/  FFMA.FTZ R69, R16.reuse, R0.reuse, R92 ;  /* 0x0000000010457223 */ /* 0x0c4fe4000001005c */
[CC--:B------:R-:W-:Y:S02]  /*2ba0*/  FFMA.FTZ R52, R16.reuse, R0.reuse, R52 ;  /* 0x0000000010347223 */ /* 0x0c0fe40000010034 */
[----:B------:R-:W-:-:S03]  /*2bb0*/  FFMA.FTZ R73, R16, R0, R94 ;  /* 0x0000000010497223 */ /* 0x000fc6000001005e */
[-C--:B------:R-:W-:Y:S01]  /*2bc0*/  HMMA.16816.F32.BF16 R80, R8, R18.reuse, R80 ;  /* 0x000000120850723c */ /* 0x080fe20000041850 */
[-C--:B------:R-:W-:Y:S01]  /*2bd0*/  FFMA.FTZ R54, R16, R0.reuse, R54 ;  /* 0x0000000010367223 */ /* 0x080fe20000010036 */
[----:B------:R-:W-:Y:S01]  /*2be0*/  IADD3 R16, R75, 0x10, RZ ;  /* 0x000000104b107810 */ /* 0x000fe20007ffe0ff */
[-C--:B------:R-:W-:Y:S01]  /*2bf0*/  FFMA.FTZ R74, R17, R0.reuse, R57 ;  /* 0x00000000114a7223 */ /* 0x080fe20000010039 */
[----:B------:R-:W-:Y:S01]  /*2c00*/  FSEL R57, R63, -INF , !P1 ;  /* 0xff8000003f397808 */ /* 0x000fe20004800000 */
[----:B------:R-:W-:Y:S01]  /*2c10*/  FFMA.FTZ R59, R17, R0, R59 ;  /* 0x00000000113b7223 */ /* 0x000fe2000001003b */
[----:B------:R-:W-:Y:S02]  /*2c20*/  FSEL R69, R69, -INF , !P6 ;  /* 0xff80000045457808 */ /* 0x000fe40007000000 */
[----:B------:R-:W-:Y:S01]  /*2c30*/  IADD3 R8, R75, 0x9, RZ ;  /* 0x000000094b087810 */ /* 0x000fe20007ffe0ff */
[----:B------:R-:W-:Y:S01]  /*2c40*/  HMMA.16816.F32.BF16 R20, R76, R18, R20 ;  /* 0x000000124c14723c */ /* 0x000fe20000041814 */
[----:B------:R-:W1:Y:S01]  /*2c50*/  I2F R18, R16 ;  /* 0x0000001000127306 */ /* 0x000e620000201400 */
[----:B------:R-:W-:-:S02]  /*2c60*/  FSEL R74, R74, -INF , !P4 ;  /* 0xff8000004a4a7808 */ /* 0x000fc40006000000 */
[C---:B------:R-:W-:Y:S02]  /*2c70*/  ISETP.GE.AND P1, PT, R8.reuse, R240, PT ;  /* 0x000000f00800720c */ /* 0x040fe40003f26270 */
[C---:B------:R-:W-:Y:S02]  /*2c80*/  ISETP.GE.AND P4, PT, R8.reuse, R235, PT ;  /* 0x000000eb0800720c */ /* 0x040fe40003f86270 */
[----:B------:R-:W-:Y:S01]  /*2c90*/  HMMA.16816.F32.BF16 R40, R76, R70, R40 ;  /* 0x000000464c28723c */ /* 0x000fe20000041828 */
[----:B------:R2:W3:Y:S01]  /*2ca0*/  I2F R17, R8 ;  /* 0x0000000800117306 */ /* 0x0004e20000201400 */
[----:B------:R-:W-:Y:S02]  /*2cb0*/  ISETP.GE.AND P6, PT, R8, R220, PT ;  /* 0x000000dc0800720c */ /* 0x000fe40003fc6270 */
[----:B------:R-:W-:Y:S02]  /*2cc0*/  FSEL R73, R73, -INF , !P5 ;  /* 0xff80000049497808 */ /* 0x000fe40006800000 */
[----:B------:R-:W-:-:S02]  /*2cd0*/  ISETP.GE.AND P5, PT, R16, R240, PT ;  /* 0x000000f01000720c */ /* 0x000fc40003fa6270 */
[----:B------:R-:W-:Y:S01]  /*2ce0*/  FSEL R71, R59, -INF , !P2 ;  /* 0xff8000003b477808 */ /* 0x000fe20005000000 */
[----:B------:R-:W-:Y:S01]  /*2cf0*/  HMMA.16816.F32.BF16 R44, R4, R64, R44 ;  /* 0x00000040042c723c */ /* 0x000fe2000004182c */
[----:B------:R-:W-:Y:S01]  /*2d00*/  ISETP.GE.AND P2, PT, R8, R233, PT ;  /* 0x000000e90800720c */ /* 0x000fe20003f46270 */
[-C--:B-1----:R-:W-:Y:S01]  /*2d10*/  FFMA.FTZ R50, R18, R0.reuse, R50 ;  /* 0x0000000012327223 */ /* 0x082fe20000010032 */
[----:B------:R-:W-:Y:S01]  /*2d20*/  FSEL R76, R54, -INF , !P0 ;  /* 0xff800000364c7808 */ /* 0x000fe20004000000 */
[-C--:B------:R-:W-:Y:S01]  /*2d30*/  FFMA.FTZ R54, R18, R0.reuse, R48 ;  /* 0x0000000012367223 */ /* 0x080fe20000010030 */
[----:B------:R-:W-:Y:S02]  /*2d40*/  IADD3 R19, R75, 0x11, RZ ;  /* 0x000000114b137810 */ /* 0x000fe40007ffe0ff */
[----:B------:R-:W-:Y:S01]  /*2d50*/  FSEL R77, R52, -INF , !P3 ;  /* 0xff800000344d7808 */ /* 0x000fe20005800000 */
[----:B--2---:R-:W1:Y:S01]  /*2d60*/  LDSM.16.M88.4 R8, [R180+0x1000] ;  /* 0x00100000b408783b */ /* 0x004e620000000200 */
[CC--:B---3--:R-:W-:Y:S01]  /*2d70*/  FFMA.FTZ R70, R17.reuse, R0.reuse, R93 ;  /* 0x0000000011467223 */ /* 0x0c8fe2000001005d */
[----:B------:R-:W-:Y:S01]  /*2d80*/  HMMA.16816.F32.BF16 R88, R12, R66, R88 ;  /* 0x000000420c58723c */ /* 0x000fe20000041858 */
[CC--:B------:R-:W-:Y:S01]  /*2d90*/  FFMA.FTZ R72, R17.reuse, R0.reuse, R95 ;  /* 0x0000000011487223 */ /* 0x0c0fe2000001005f */
[----:B------:R-:W-:Y:S01]  /*2da0*/  ISETP.GE.AND P3, PT, R16, R235, PT ;  /* 0x000000eb1000720c */ /* 0x000fe20003f66270 */
[CC--:B------:R-:W-:Y:S01]  /*2db0*/  FFMA.FTZ R53, R17.reuse, R0.reuse, R53 ;  /* 0x0000000011357223 */ /* 0x0c0fe20000010035 */
[----:B------:R-:W-:Y:S01]  /*2dc0*/  FSEL R70, R70, -INF , !P1 ;  /* 0xff80000046467808 */ /* 0x000fe20004800000 */
[----:B------:R-:W-:Y:S01]  /*2dd0*/  FFMA.FTZ R55, R17, R0, R55 ;  /* 0x0000000011377223 */ /* 0x000fe20000010037 */
[----:B------:R-:W-:-:S02]  /*2de0*/  ISETP.GE.AND P0, PT, R16, R233, PT ;  /* 0x000000e91000720c */ /* 0x000fc40003f06270 */
[----:B------:R-:W-:Y:S01]  /*2df0*/  ISETP.GE.AND P1, PT, R16, R220, PT ;  /* 0x000000dc1000720c */ /* 0x000fe20003f26270 */
[----:B------:R-:W-:Y:S01]  /*2e00*/  HMMA.16816.F32.BF16 R40, R4, R66, R40 ;  /* 0x000000420428723c */ /* 0x000fe20000041828 */
[----:B------:R-:W-:Y:S01]  /*2e10*/  FSEL R72, R72, -INF , !P4 ;  /* 0xff80000048487808 */ /* 0x000fe20006000000 */
[----:B------:R-:W2:Y:S01]  /*2e20*/  I2F R16, R19 ;  /* 0x0000001300107306 */ /* 0x000ea20000201400 */
[----:B------:R-:W-:Y:S02]  /*2e30*/  FSEL R78, R53, -INF , !P2 ;  /* 0xff800000354e7808 */ /* 0x000fe40005000000 */
[----:B------:R-:W-:Y:S01]  /*2e40*/  FSEL R48, R55, -INF , !P6 ;  /* 0xff80000037307808 */ /* 0x000fe20007000000 */
[-C--:B------:R-:W-:Y:S01]  /*2e50*/  FFMA.FTZ R44, R18, R0.reuse, R44 ;  /* 0x00000000122c7223 */ /* 0x080fe2000001002c */
[----:B------:R-:W-:Y:S01]  /*2e60*/  FSEL R54, R54, -INF , !P5 ;  /* 0xff80000036367808 */ /* 0x000fe20006800000 */
[----:B------:R-:W-:Y:S01]  /*2e70*/  FFMA.FTZ R46, R18, R0, R46 ;  /* 0x00000000122e7223 */ /* 0x000fe2000001002e */
[----:B------:R-:W-:-:S02]  /*2e80*/  ISETP.GE.AND P4, PT, R19, R240, PT ;  /* 0x000000f01300720c */ /* 0x000fc40003f86270 */
[C---:B------:R-:W-:Y:S02]  /*2e90*/  ISETP.GE.AND P2, PT, R19.reuse, R235, PT ;  /* 0x000000eb1300720c */ /* 0x040fe40003f46270 */
[C---:B------:R-:W-:Y:S02]  /*2ea0*/  ISETP.GE.AND P6, PT, R19.reuse, R233, PT ;  /* 0x000000e91300720c */ /* 0x040fe40003fc6270 */
[----:B------:R-:W-:Y:S02]  /*2eb0*/  ISETP.GE.AND P5, PT, R19, R220, PT ;  /* 0x000000dc1300720c */ /* 0x000fe40003fa6270 */
[C---:B------:R-:W-:Y:S01]  /*2ec0*/  IADD3 R18, R75.reuse, 0x19, RZ ;  /* 0x000000194b127810 */ /* 0x040fe20007ffe0ff */
[CC--:B--2---:R-:W-:Y:S01]  /*2ed0*/  FFMA.FTZ R49, R16.reuse, R0.reuse, R49 ;  /* 0x0000000010317223 */ /* 0x0c4fe20000010031 */
[----:B------:R-:W-:Y:S01]  /*2ee0*/  IADD3 R19, R75, 0x18, RZ ;  /* 0x000000184b137810 */ /* 0x000fe20007ffe0ff */
[-C--:B------:R-:W-:Y:S01]  /*2ef0*/  FFMA.FTZ R65, R16, R0.reuse, R51 ;  /* 0x0000000010417223 */ /* 0x080fe20000010033 */
[----:B------:R-:W-:Y:S01]  /*2f00*/  FSEL R59, R50, -INF , !P3 ;  /* 0xff800000323b7808 */ /* 0x000fe20005800000 */
[CC--:B------:R-:W-:Y:S01]  /*2f10*/  FFMA.FTZ R45, R16.reuse, R0.reuse, R45 ;  /* 0x00000000102d7223 */ /* 0x0c0fe2000001002d */
[----:B------:R-:W2:Y:S01]  /*2f20*/  I2F R17, R19 ;  /* 0x0000001300117306 */ /* 0x000ea20000201400 */
[----:B------:R-:W-:Y:S01]  /*2f30*/  FFMA.FTZ R47, R16, R0, R47 ;  /* 0x00000000102f7223 */ /* 0x000fe2000001002f */
[----:B------:R-:W-:-:S02]  /*2f40*/  ISETP.GE.AND P3, PT, R19, R240, PT ;  /* 0x000000f01300720c */ /* 0x000fc40003f66270 */
[----:B------:R-:W-:Y:S02]  /*2f50*/  FSEL R51, R44, -INF , !P0 ;  /* 0xff8000002c337808 */ /* 0x000fe40004000000 */
[----:B------:R-:W-:Y:S01]  /*2f60*/  FSEL R52, R46, -INF , !P1 ;  /* 0xff8000002e347808 */ /* 0x000fe20004800000 */
[-C--:B-1----:R-:W-:Y:S01]  /*2f70*/  HMMA.16816.F32.BF16 R36, R12, R8.reuse, R36 ;  /* 0x000000080c24723c */ /* 0x082fe20000041824 */
[----:B------:R-:W1:Y:S01]  /*2f80*/  I2F R44, R18 ;  /* 0x00000012002c7306 */ /* 0x000e620000201400 */
[----:B------:R-:W-:Y:S02]  /*2f90*/  FSEL R169, R49, -INF , !P4 ;  /* 0xff80000031a97808 */ /* 0x000fe40006000000 */
[----:B------:R-:W-:Y:S02]  /*2fa0*/  FSEL R65, R65, -INF , !P2 ;  /* 0xff80000041417808 */ /* 0x000fe40005000000 */
[----:B------:R-:W-:Y:S02]  /*2fb0*/  FSEL R53, R47, -INF , !P5 ;  /* 0xff8000002f357808 */ /* 0x000fe40006800000 */
[----:B------:R-:W-:Y:S01]  /*2fc0*/  HMMA.16816.F32.BF16 R32, R4, R8, R32 ;  /* 0x000000080420723c */ /* 0x000fe20000041820 */
[-C--:B--2---:R-:W-:Y:S01]  /*2fd0*/  FFMA.FTZ R55, R17, R0.reuse, R88 ;  /* 0x0000000011377223 */ /* 0x084fe20000010058 */
[----:B------:R-:W-:Y:S01]  /*2fe0*/  FSEL R88, R45, -INF , !P6 ;  /* 0xff8000002d587808 */ /* 0x000fe20007000000 */
[-C--:B------:R-:W-:Y:S01]  /*2ff0*/  FFMA.FTZ R40, R17, R0.reuse, R40 ;  /* 0x0000000011287223 */ /* 0x080fe20000010028 */
[----:B------:R-:W-:Y:S01]  /*3000*/  ISETP.GE.AND P0, PT, R19, R235, PT ;  /* 0x000000eb1300720c */ /* 0x000fe20003f06270 */
[-C--:B------:R-:W-:Y:S01]  /*3010*/  FFMA.FTZ R90, R17, R0.reuse, R90 ;  /* 0x00000000115a7223 */ /* 0x080fe2000001005a */
[----:B------:R-:W-:Y:S01]  /*3020*/  FSEL R55, R55, -INF , !P3 ;  /* 0xff80000037377808 */ /* 0x000fe20005800000 */
[-C--:B------:R-:W-:Y:S01]  /*3030*/  FFMA.FTZ R9, R17, R0.reuse, R42 ;  /* 0x0000000011097223 */ /* 0x080fe2000001002a */
[C---:B------:R-:W-:Y:S01]  /*3040*/  ISETP.GE.AND P1, PT, R19.reuse, R233, PT ;  /* 0x000000e91300720c */ /* 0x040fe20003f26270 */
[----:B-1----:R-:W-:Y:S01]  /*3050*/  FFMA.FTZ R42, R44, R0, R41 ;  /* 0x000000002c2a7223 */ /* 0x002fe20000010029 */
[----:B------:R-:W-:Y:S01]  /*3060*/  ISETP.GE.AND P4, PT, R19, R220, PT ;  /* 0x000000dc1300720c */ /* 0x000fe20003f86270 */
[----:B------:R-:W-:Y:S01]  /*3070*/  HMMA.16816.F32.BF16 R84, R12, R10, R84 ;  /* 0x0000000a0c54723c */ /* 0x000fe20000041854 */
[----:B------:R-:W-:Y:S01]  /*3080*/  ISETP.GE.AND P2, PT, R18, R240, PT ;  /* 0x000000f01200720c */ /* 0x000fe20003f46270 */
[-C--:B------:R-:W-:Y:S01]  /*3090*/  FFMA.FTZ R89, R44, R0.reuse, R89 ;  /* 0x000000002c597223 */ /* 0x080fe20000010059 */
[----:B------:R-:W-:Y:S01]  /*30a0*/  ISETP.GE.AND P6, PT, R18, R235, PT ;  /* 0x000000eb1200720c */ /* 0x000fe20003fc6270 */
[----:B------:R-:W-:Y:S01]  /*30b0*/  FFMA.FTZ R61, R44, R0, R91 ;  /* 0x000000002c3d7223 */ /* 0x000fe2000001005b */
[----:B------:R-:W-:-:S02]  /*30c0*/  ISETP.GE.AND P5, PT, R18, R233, PT ;  /* 0x000000e91200720c */ /* 0x000fc40003fa6270 */
[----:B------:R-:W-:Y:S01]  /*30d0*/  ISETP.GE.AND P3, PT, R18, R220, PT ;  /* 0x000000dc1200720c */ /* 0x000fe20003f66270 */
[----:B------:R-:W-:Y:S01]  /*30e0*/  HMMA.16816.F32.BF16 R28, R4, R10, R28 ;  /* 0x0000000a041c723c */ /* 0x000fe2000004181c */
[----:B------:R-:W1:Y:S01]  /*30f0*/  LDSM.16.M88.4 R16, [R180+0x1800] ;  /* 0x00180000b410783b */ /* 0x000e620000000200 */
[----:B------:R-:W-:Y:S01]  /*3100*/  IADD3 R8, R75, 0x20, RZ ;  /* 0x000000204b087810 */ /* 0x000fe20007ffe0ff */
[----:B------:R-:W-:-:S04]  /*3110*/  DEPBAR.LE SB0, 0x0 ;  /* 0x000080000000791a */ /* 0x000fc80000000000 */
[----:B------:R-:W-:Y:S01]  /*3120*/  IADD3 R46, R75, 0x21, RZ ;  /* 0x000000214b2e7810 */ /* 0x000fe20007ffe0ff */
[----:B------:R-:W2:Y:S01]  /*3130*/  I2F R45, R8 ;  /* 0x00000008002d7306 */ /* 0x000ea20000201400 */
[----:B------:R-:W-:Y:S02]  /*3140*/  FSEL R9, R9, -INF , !P4 ;  /* 0xff80000009097808 */ /* 0x000fe40006000000 */
[----:B------:R-:W-:Y:S02]  /*3150*/  ISETP.GE.AND P4, PT, R8, R233, PT ;  /* 0x000000e90800720c */ /* 0x000fe40003f86270 */
[----:B------:R-:W-:Y:S02]  /*3160*/  IADD3 R10, R75, 0x28, RZ ;  /* 0x000000284b0a7810 */ /* 0x000fe40007ffe0ff */
[----:B------:R-:W-:Y:S01]  /*3170*/  FSEL R40, R40, -INF , !P1 ;  /* 0xff80000028287808 */ /* 0x000fe20004800000 */
[----:B------:R-:W3:Y:S01]  /*3180*/  I2F R41, R46 ;  /* 0x0000002e00297306 */ /* 0x000ee20000201400 */
[----:B------:R-:W-:-:S02]  /*3190*/  FSEL R171, R89, -INF , !P2 ;  /* 0xff80000059ab7808 */ /* 0x000fc40005000000 */
[----:B------:R-:W-:Y:S02]  /*31a0*/  FSEL R61, R61, -INF , !P6 ;  /* 0xff8000003d3d7808 */ /* 0x000fe40007000000 */
[C---:B------:R-:W-:Y:S02]  /*31b0*/  ISETP.GE.AND P1, PT, R8.reuse, R235, PT ;  /* 0x000000eb0800720c */ /* 0x040fe40003f26270 */
[----:B------:R-:W-:Y:S01]  /*31c0*/  ISETP.GE.AND P2, PT, R8, R220, PT ;  /* 0x000000dc0800720c */ /* 0x000fe20003f46270 */
[C---:B--2---:R-:W-:Y:S01]  /*31d0*/  FFMA.FTZ R32, R45.reuse, R0, R32 ;  /* 0x000000002d207223 */ /* 0x044fe20000010020 */
[----:B------:R-:W-:Y:S01]  /*31e0*/  ISETP.GE.AND P6, PT, R46, R240, PT ;  /* 0x000000f02e00720c */ /* 0x000fe20003fc6270 */
[CC--:B------:R-:W-:Y:S01]  /*31f0*/  FFMA.FTZ R38, R45.reuse, R0.reuse, R38 ;  /* 0x000000002d267223 */ /* 0x0c0fe20000010026 */
[----:B------:R-:W2:Y:S01]  /*3200*/  I2F R11, R10 ;  /* 0x0000000a000b7306 */ /* 0x000ea20000201400 */
[CC--:B------:R-:W-:Y:S01]  /*3210*/  FFMA.FTZ R34, R45.reuse, R0.reuse, R34 ;  /* 0x000000002d227223 */ /* 0x0c0fe20000010022 */
[----:B------:R-:W-:Y:S01]  /*3220*/  FSEL R142, R32, -INF , !P4 ;  /* 0xff800000208e7808 */ /* 0x000fe20006000000 */
[-C--:B------:R-:W-:Y:S01]  /*3230*/  FFMA.FTZ R36, R45, R0.reuse, R36 ;  /* 0x000000002d247223 */ /* 0x080fe20000010024 */
[----:B------:R-:W-:Y:S01]  /*3240*/  IADD3 R32, R75, 0x29, RZ ;  /* 0x000000294b207810 */ /* 0x000fe20007ffe0ff */
[CC--:B---3--:R-:W-:Y:S01]  /*3250*/  FFMA.FTZ R37, R41.reuse, R0.reuse, R37 ;  /* 0x0000000029257223 */ /* 0x0c8fe20000010025 */
[----:B------:R-:W-:Y:S01]  /*3260*/  FSEL R152, R38, -INF , !P1 ;  /* 0xff80000026987808 */ /* 0x000fe20004800000 */
[CC--:B------:R-:W-:Y:S01]  /*3270*/  FFMA.FTZ R35, R41.reuse, R0.reuse, R35 ;  /* 0x0000000029237223 */ /* 0x0c0fe20000010023 */
[----:B------:R-:W-:Y:S01]  /*3280*/  FSEL R161, R34, -INF , !P2 ;  /* 0xff80000022a17808 */ /* 0x000fe20005000000 */
[-C--:B------:R-:W-:Y:S01]  /*3290*/  FFMA.FTZ R39, R41, R0.reuse, R39 ;  /* 0x0000000029277223 */ /* 0x080fe20000010027 */
[----:B------:R-:W-:Y:S01]  /*32a0*/  FSEL R159, R37, -INF , !P6 ;  /* 0xff800000259f7808 */ /* 0x000fe20007000000 */
[----:B------:R-:W-:Y:S01]  /*32b0*/  FFMA.FTZ R33, R41, R0, R33 ;  /* 0x0000000029217223 */ /* 0x000fe20000010021 */
[----:B------:R-:W-:-:S02]  /*32c0*/  ISETP.GE.AND P1, PT, R10, R240, PT ;  /* 0x000000f00a00720c */ /* 0x000fc40003f26270 */
[C---:B------:R-:W-:Y:S01]  /*32d0*/  ISETP.GE.AND P4, PT, R10.reuse, R235, PT ;  /* 0x000000eb0a00720c */ /* 0x040fe20003f86270 */
[-C--:B-1----:R-:W-:Y:S01]  /*32e0*/  HMMA.16816.F32.BF16 R104, R12, R16.reuse, R104 ;  /* 0x000000100c68723c */ /* 0x082fe20000041868 */
[C---:B------:R-:W-:Y:S01]  /*32f0*/  ISETP.GE.AND P2, PT, R10.reuse, R233, PT ;  /* 0x000000e90a00720c */ /* 0x040fe20003f46270 */
[C---:B--2---:R-:W-:Y:S01]  /*3300*/  FFMA.FTZ R84, R11.reuse, R0, R84 ;  /* 0x000000000b547223 */ /* 0x044fe20000010054 */
[----:B------:R-:W-:Y:S01]  /*3310*/  ISETP.GE.AND P6, PT, R10, R220, PT ;  /* 0x000000dc0a00720c */ /* 0x000fe20003fc6270 */
[CC--:B------:R-:W-:Y:S01]  /*3320*/  FFMA.FTZ R86, R11.reuse, R0.reuse, R86 ;  /* 0x000000000b567223 */ /* 0x0c0fe20000010056 */
[----:B------:R-:W1:Y:S01]  /*3330*/  I2F R10, R32 ;  /* 0x00000020000a7306 */ /* 0x000e620000201400 */
[CC--:B------:R-:W-:Y:S01]  /*3340*/  FFMA.FTZ R28, R11.reuse, R0.reuse, R28 ;  /* 0x000000000b1c7223 */ /* 0x0c0fe2000001001c */
[----:B------:R-:W-:Y:S01]  /*3350*/  FSEL R145, R90, -INF , !P0 ;  /* 0xff8000005a917808 */ /* 0x000fe20004000000 */
[----:B------:R-:W-:Y:S01]  /*3360*/  HMMA.16816.F32.BF16 R24, R4, R16, R24 ;  /* 0x000000100418723c */ /* 0x000fe20000041818 */
[----:B------:R-:W-:Y:S01]  /*3370*/  FFMA.FTZ R30, R11, R0, R30 ;  /* 0x000000000b1e7223 */ /* 0x000fe2000001001e */
[----:B------:R-:W-:Y:S01]  /*3380*/  ISETP.GE.AND P0, PT, R8, R240, PT ;  /* 0x000000f00800720c */ /* 0x000fe20003f06270 */
[----:B------:R-:W-:Y:S01]  /*3390*/  FFMA.FTZ R8, R44, R0, R43 ;  /* 0x000000002c087223 */ /* 0x000fe2000001002b */
[----:B------:R-:W-:-:S02]  /*33a0*/  FSEL R162, R84, -INF , !P1 ;  /* 0xff80000054a27808 */ /* 0x000fc40004800000 */
[----:B------:R-:W-:Y:S02]  /*33b0*/  FSEL R160, R36, -INF , !P0 ;  /* 0xff80000024a07808 */ /* 0x000fe40004000000 */
[----:B------:R-:W-:Y:S01]  /*33c0*/  IADD3 R16, R75, 0x30, RZ ;  /* 0x000000304b107810 */ /* 0x000fe20007ffe0ff */
[-C--:B------:R-:W-:Y:S01]  /*33d0*/  HMMA.16816.F32.BF16 R80, R12, R18.reuse, R80 ;  /* 0x000000120c50723c */ /* 0x080fe20000041850 */
[----:B------:R-:W-:Y:S02]  /*33e0*/  ISETP.GE.AND P0, PT, R46, R220, PT ;  /* 0x000000dc2e00720c */ /* 0x000fe40003f06270 */
[----:B------:R-:W2:Y:S01]  /*33f0*/  I2F R11, R16 ;  /* 0x00000010000b7306 */ /* 0x000ea20000201400 */
[CC--:B-1----:R-:W-:Y:S01]  /*3400*/  FFMA.FTZ R85, R10.reuse, R0.reuse, R85 ;  /* 0x000000000a557223 */ /* 0x0c2fe20000010055 */
[----:B------:R-:W-:Y:S01]  /*3410*/  FSEL R154, R35, -INF , !P0 ;  /* 0xff800000239a7808 */ /* 0x000fe20004000000 */
[CC--:B------:R-:W-:Y:S01]  /*3420*/  FFMA.FTZ R87, R10.reuse, R0.reuse, R87 ;  /* 0x000000000a577223 */ /* 0x0c0fe20000010057 */
[----:B------:R-:W-:Y:S01]  /*3430*/  IADD3 R12, R75, 0x31, RZ ;  /* 0x000000314b0c7810 */ /* 0x000fe20007ffe0ff */
[----:B------:R-:W-:Y:S01]  /*3440*/  HMMA.16816.F32.BF16 R20, R4, R18, R20 ;  /* 0x000000120414723c */ /* 0x000fe20000041814 */
[-C--:B------:R-:W-:Y:S01]  /*3450*/  FFMA.FTZ R29, R10, R0.reuse, R29 ;  /* 0x000000000a1d7223 */ /* 0x080fe2000001001d */
[----:B------:R-:W-:Y:S01]  /*3460*/  FSEL R158, R86, -INF , !P4 ;  /* 0xff800000569e7808 */ /* 0x000fe20006000000 */
[----:B------:R-:W-:Y:S01]  /*3470*/  FFMA.FTZ R31, R10, R0, R31 ;  /* 0x000000000a1f7223 */ /* 0x000fe2000001001f */
[----:B------:R-:W-:Y:S01]  /*3480*/  FSEL R147, R28, -INF , !P2 ;  /* 0xff8000001c937808 */ /* 0x000fe20005000000 */
[----:B------:R-:W1:Y:S01]  /*3490*/  I2F R10, R12 ;  /* 0x0000000c000a7306 */ /* 0x000e620000201400 */
[----:B------:R-:W-:-:S02]  /*34a0*/  ISETP.GE.AND P0, PT, R32, R233, PT ;  /* 0x000000e92000720c */ /* 0x000fc40003f06270 */
[----:B------:R-:W-:Y:S02]  /*34b0*/  IADD3 R5, R75, 0x38, RZ ;  /* 0x000000384b057810 */ /* 0x000fe40007ffe0ff */
[----:B------:R-:W-:Y:S01]  /*34c0*/  ISETP.GE.AND P1, PT, R32, R220, PT ;  /* 0x000000dc2000720c */ /* 0x000fe20003f26270 */
[C---:B--2---:R-:W-:Y:S01]  /*34d0*/  FFMA.FTZ R104, R11.reuse, R0, R104 ;  /* 0x000000000b687223 */ /* 0x044fe20000010068 */
[C---:B------:R-:W-:Y:S01]  /*34e0*/  ISETP.GE.AND P4, PT, R16.reuse, R240, PT ;  /* 0x000000f01000720c */ /* 0x040fe20003f86270 */
[----:B------:R-:W2:Y:S01]  /*34f0*/  I2F R4, R5 ;  /* 0x0000000500047306 */ /* 0x000ea20000201400 */
[CC--:B------:R-:W-:Y:S01]  /*3500*/  FFMA.FTZ R66, R11.reuse, R0.reuse, R106 ;  /* 0x000000000b427223 */ /* 0x0c0fe2000001006a */
[-C--:B------:R-:W-:Y:S01]  /*3510*/  ISETP.GE.AND P2, PT, R16, R235.reuse, PT ;  /* 0x000000eb1000720c */ /* 0x080fe20003f46270 */
[CC--:B------:R-:W-:Y:S01]  /*3520*/  FFMA.FTZ R24, R11.reuse, R0.reuse, R24 ;  /* 0x000000000b187223 */ /* 0x0c0fe20000010018 */
[----:B------:R-:W-:Y:S01]  /*3530*/  FSEL R42, R42, -INF , !P5 ;  /* 0xff8000002a2a7808 */ /* 0x000fe20006800000 */
[----:B------:R-:W-:Y:S01]  /*3540*/  FFMA.FTZ R26, R11, R0, R26 ;  /* 0x000000000b1a7223 */ /* 0x000fe2000001001a */
[----:B------:R-:W-:-:S02]  /*3550*/  ISETP.GE.AND P5, PT, R46, R235, PT ;  /* 0x000000eb2e00720c */ /* 0x000fc40003fa6270 */
[----:B------:R-:W3:Y:S01]  /*3560*/  I2F R6, R75 ;  /* 0x0000004b00067306 */ /* 0x000ee20000201400 */
[----:B------:R-:W-:Y:S01]  /*3570*/  FSEL R170, R29, -INF , !P0 ;  /* 0xff8000001daa7808 */ /* 0x000fe20004000000 */
[CC--:B-1----:R-:W-:Y:S01]  /*3580*/  FFMA.FTZ R63, R10.reuse, R0.reuse, R107 ;  /* 0x000000000a3f7223 */ /* 0x0c2fe2000001006b */
[----:B------:R-:W-:Y:S01]  /*3590*/  FSEL R168, R31, -INF , !P1 ;  /* 0xff8000001fa87808 */ /* 0x000fe20004800000 */
[-C--:B------:R-:W-:Y:S01]  /*35a0*/  FFMA.FTZ R25, R10, R0.reuse, R25 ;  /* 0x000000000a197223 */ /* 0x080fe20000010019 */
[----:B------:R-:W-:Y:S01]  /*35b0*/  FSEL R139, R104, -INF , !P4 ;  /* 0xff800000688b7808 */ /* 0x000fe20006000000 */
[-C--:B------:R-:W-:Y:S01]  /*35c0*/  FFMA.FTZ R27, R10, R0.reuse, R27 ;  /* 0x000000000a1b7223 */ /* 0x080fe2000001001b */
[----:B------:R-:W-:Y:S01]  /*35d0*/  FSEL R66, R66, -INF , !P2 ;  /* 0xff80000042427808 */ /* 0x000fe20005000000 */
[-C--:B--2---:R-:W-:Y:S01]  /*35e0*/  FFMA.FTZ R80, R4, R0.reuse, R80 ;  /* 0x0000000004507223 */ /* 0x084fe20000010050 */
[----:B------:R-:W-:Y:S01]  /*35f0*/  FSEL R8, R8, -INF , !P3 ;  /* 0xff80000008087808 */ /* 0x000fe20005800000 */
[-C--:B------:R-:W-:Y:S01]  /*3600*/  FFMA.FTZ R105, R10, R0.reuse, R105 ;  /* 0x000000000a697223 */ /* 0x080fe20000010069 */
[----:B------:R-:W-:Y:S01]  /*3610*/  ISETP.GE.AND P0, PT, R12, R235, PT ;  /* 0x000000eb0c00720c */ /* 0x000fe20003f06270 */
[-C--:B------:R-:W-:Y:S01]  /*3620*/  FFMA.FTZ R64, R4, R0.reuse, R82 ;  /* 0x0000000004407223 */ /* 0x080fe20000010052 */
[-C--:B------:R-:W-:Y:S01]  /*3630*/  ISETP.GE.AND P1, PT, R12, R233.reuse, PT ;  /* 0x000000e90c00720c */ /* 0x080fe20003f26270 */
[----:B------:R-:W-:Y:S01]  /*3640*/  FFMA.FTZ R20, R4, R0, R20 ;  /* 0x0000000004147223 */ /* 0x000fe20000010014 */
[----:B------:R-:W-:Y:S01]  /*3650*/  ISETP.GE.AND P4, PT, R12, R220, PT ;  /* 0x000000dc0c00720c */ /* 0x000fe20003f86270 */
[----:B------:R-:W-:Y:S01]  /*3660*/  FFMA.FTZ R22, R4, R0, R22 ;  /* 0x0000000004167223 */ /* 0x000fe20000010016 */
[----:B------:R-:W-:Y:S01]  /*3670*/  ISETP.GE.AND P2, PT, R5, R240, PT ;  /* 0x000000f00500720c */ /* 0x000fe20003f46270 */
[-C--:B---3--:R-:W-:Y:S01]  /*3680*/  FFMA.FTZ R60, R6, R0.reuse, R60 ;  /* 0x00000000063c7223 */ /* 0x088fe2000001003c */
[----:B------:R-:W-:Y:S01]  /*3690*/  ISETP.GE.AND P3, PT, R46, R233, PT ;  /* 0x000000e92e00720c */ /* 0x000fe20003f66270 */
[CC--:B------:R-:W-:Y:S01]  /*36a0*/  FFMA.FTZ R18, R6.reuse, R0.reuse, R58 ;  /* 0x0000000006127223 */ /* 0x0c0fe2000001003a */
[----:B------:R-:W-:Y:S01]  /*36b0*/  FSEL R148, R39, -INF , !P5 ;  /* 0xff80000027947808 */ /* 0x000fe20006800000 */
[----:B------:R-:W-:Y:S01]  /*36c0*/  FFMA.FTZ R39, R6, R0, R56 ;  /* 0x0000000006277223 */ /* 0x000fe20000010038 */
[----:B------:R-:W-:Y:S01]  /*36d0*/  ISETP.GE.AND P5, PT, R32, R240, PT ;  /* 0x000000f02000720c */ /* 0x000fe20003fa6270 */
[----:B------:R-:W-:Y:S01]  /*36e0*/  IMAD.IADD R4, R130, 0x1, R129 ;  /* 0x0000000182047824 */ /* 0x000fe200078e0281 */
[----:B------:R-:W-:-:S02]  /*36f0*/  FSEL R63, R63, -INF , !P0 ;  /* 0xff8000003f3f7808 */ /* 0x000fc40004000000 */
[----:B------:R-:W-:Y:S02]  /*3700*/  FSEL R155, R25, -INF , !P1 ;  /* 0xff800000199b7808 */ /* 0x000fe40004800000 */
[----:B------:R-:W-:Y:S02]  /*3710*/  FSEL R150, R27, -INF , !P4 ;  /* 0xff8000001b967808 */ /* 0x000fe40006000000 */
[----:B------:R-:W-:Y:S02]  /*3720*/  FSEL R138, R80, -INF , !P2 ;  /* 0xff800000508a7808 */ /* 0x000fe40005000000 */
[----:B------:R-:W-:Y:S01]  /*3730*/  FSEL R144, R33, -INF , !P3 ;  /* 0xff80000021907808 */ /* 0x000fe20005800000 */
[----:B------:R-:W-:Y:S01]  /*3740*/  BAR.SYNC.DEFER_BLOCKING 0x0 ;  /* 0x0000000000007b1d */ /* 0x000fe20000010000 */
[C---:B------:R-:W-:Y:S02]  /*3750*/  ISETP.GE.AND P0, PT, R75.reuse, R240, PT ;  /* 0x000000f04b00720c */ /* 0x040fe40003f06270 */
[----:B------:R-:W-:-:S02]  /*3760*/  ISETP.GE.AND P1, PT, R75, R235, PT ;  /* 0x000000eb4b00720c */ /* 0x000fc40003f26270 */
[C---:B------:R-:W-:Y:S02]  /*3770*/  ISETP.GE.AND P4, PT, R75.reuse, R233, PT ;  /* 0x000000e94b00720c */ /* 0x040fe40003f86270 */
[C---:B------:R-:W-:Y:S02]  /*3780*/  ISETP.GE.AND P2, PT, R75.reuse, R220, PT ;  /* 0x000000dc4b00720c */ /* 0x040fe40003f46270 */
[----:B------:R-:W-:Y:S02]  /*3790*/  ISETP.GE.AND P3, PT, R32, R235, PT ;  /* 0x000000eb2000720c */ /* 0x000fe40003f66270 */
[----:B------:R-:W-:Y:S02]  /*37a0*/  IADD3 R75, R75, 0x39, RZ ;  /* 0x000000394b4b7810 */ /* 0x000fe40007ffe0ff */
[----:B------:R-:W-:Y:S02]  /*37b0*/  FSEL R167, R30, -INF , !P6 ;  /* 0xff8000001ea77808 */ /* 0x000fe40007000000 */
[----:B------:R-:W-:Y:S01]  /*37c0*/  FSEL R165, R85, -INF , !P5 ;  /* 0xff80000055a57808 */ /* 0x000fe20006800000 */
[----:B------:R-:W1:Y:S01]  /*37d0*/  I2F R7, R75 ;  /* 0x0000004b00077306 */ /* 0x000e620000201400 */
[----:B------:R-:W-:-:S02]  /*37e0*/  ISETP.GE.AND P6, PT, R16, R233, PT ;  /* 0x000000e91000720c */ /* 0x000fc40003fc6270 */
[----:B------:R-:W-:Y:S01]  /*37f0*/  ISETP.GE.AND P5, PT, R16, R220, PT ;  /* 0x000000dc1000720c */ /* 0x000fe20003fa6270 */
[----:B------:R-:W-:Y:S01]  /*3800*/  FFMA.FTZ R16, R6, R0, R62 ;  /* 0x0000000006107223 */ /* 0x000fe2000001003e */
[----:B------:R-:W-:Y:S02]  /*3810*/  FSEL R164, R87, -INF , !P3 ;  /* 0xff80000057a47808 */ /* 0x000fe40005800000 */
[----:B------:R-:W-:Y:S02]  /*3820*/  ISETP.GE.AND P3, PT, R12, R240, PT ;  /* 0x000000f00c00720c */ /* 0x000fe40003f66270 */
[----:B------:R-:W-:Y:S02]  /*3830*/  FSEL R156, R24, -INF , !P6 ;  /* 0xff800000189c7808 */ /* 0x000fe40007000000 */
[----:B------:R-:W-:Y:S02]  /*3840*/  FSEL R151, R26, -INF , !P5 ;  /* 0xff8000001a977808 */ /* 0x000fe40006800000 */
[----:B------:R-:W-:-:S02]  /*3850*/  FSEL R141, R105, -INF , !P3 ;  /* 0xff800000698d7808 */ /* 0x000fc40005800000 */
[----:B------:R-:W-:Y:S01]  /*3860*/  FSEL R16, R16, -INF , !P1 ;  /* 0xff80000010107808 */ /* 0x000fe20004800000 */
[-C--:B-1----:R-:W-:Y:S01]  /*3870*/  FFMA.FTZ R81, R7, R0.reuse, R81 ;  /* 0x0000000007517223 */ /* 0x082fe20000010051 */
[----:B------:R-:W-:Y:S01]  /*3880*/  ISETP.GE.AND P6, PT, R5, R235, PT ;  /* 0x000000eb0500720c */ /* 0x000fe20003fc6270 */
[-C--:B------:R-:W-:Y:S01]  /*3890*/  FFMA.FTZ R62, R7, R0.reuse, R83 ;  /* 0x00000000073e7223 */ /* 0x080fe20000010053 */
[----:B------:R-:W-:Y:S01]  /*38a0*/  ISETP.GE.AND P5, PT, R5, R233, PT ;  /* 0x000000e90500720c */ /* 0x000fe20003fa6270 */
[----:B------:R-:W-:Y:S01]  /*38b0*/  FFMA.FTZ R21, R7, R0, R21 ;  /* 0x0000000007157223 */ /* 0x000fe20000010015 */
[----:B------:R-:W-:Y:S01]  /*38c0*/  ISETP.GE.AND P3, PT, R5, R220, PT ;  /* 0x000000dc0500720c */ /* 0x000fe20003f66270 */
[----:B------:R-:W-:Y:S01]  /*38d0*/  FFMA.FTZ R23, R7, R0, R23 ;  /* 0x0000000007177223 */ /* 0x000fe20000010017 */
[----:B------:R-:W-:Y:S02]  /*38e0*/  ISETP.GE.AND P1, PT, R221, 0x2, PT ;  /* 0x00000002dd00780c */ /* 0x000fe40003f26270 */
[----:B------:R-:W-:-:S02]  /*38f0*/  SHF.R.S32.HI R5, RZ, 0x1f, R131 ;  /* 0x0000001fff057819 */ /* 0x000fc40000011483 */
[----:B------:R-:W-:Y:S02]  /*3900*/  FSEL R64, R64, -INF , !P6 ;  /* 0xff80000040407808 */ /* 0x000fe40007000000 */
[----:B------:R-:W-:Y:S02]  /*3910*/  LEA.HI R5, R5, R131, RZ, 0x2 ;  /* 0x0000008305057211 */ /* 0x000fe400078f10ff */
[----:B------:R-:W-:Y:S02]  /*3920*/  FSEL R157, R20, -INF , !P5 ;  /* 0xff800000149d7808 */ /* 0x000fe40006800000 */
[----:B------:R-:W-:Y:S02]  /*3930*/  LOP3.LUT R211, R5, 0xfffffffc, RZ, 0xc0, !PT ;  /* 0xfffffffc05d37812 */ /* 0x000fe400078ec0ff */
[----:B------:R-:W-:Y:S02]  /*3940*/  FSEL R146, R22, -INF , !P3 ;  /* 0xff80000016927808 */ /* 0x000fe40005800000 */
[----:B------:R-:W-:Y:S01]  /*3950*/  FSEL R5, R60, -INF , !P0 ;  /* 0xff8000003c057808 */ /* 0x000fe20004000000 */
[----:B------:R-:W-:Y:S01]  /*3960*/  IMAD.IADD R211, R131, 0x1, -R211 ;  /* 0x0000000183d37824 */ /* 0x000fe200078e0ad3 */
[----:B------:R-:W-:-:S02]  /*3970*/  ISETP.GE.AND P6, PT, R75, R240, PT ;  /* 0x000000f04b00720c */ /* 0x000fc40003fc6270 */
        /* <DEDUP_REMOVED lines=57> */
.L_x_744:
[----:B------:R-:W-:Y:S05]  /*3d10*/  BSYNC B0 ;  /* 0x0000000000007941 */ /* 0x000fea0003800000 */
.L_x_743:
[----:B------:R-:W0:Y:S02]  /*3d20*/  LDGDEPBAR ;  /* 0x00000000000079af */ /* 0x000e240000000000 */
.L_x_742:
[----:B------:R-:W-:Y:S01]  /*3d30*/  FMNMX.FTZ R7, R39, R74, !PT ;  /* 0x0000004a27077209 */ /* 0x000fe20007810000 */
[----:B------:R-:W-:Y:S01]  /*3d40*/  UIADD3 UR14, UR25, -0x4498517b, URZ ;  /* 0xbb67ae85190e7890 */ /* 0x000fe2000fffe03f */
[----:B------:R-:W-:Y:S01]  /*3d50*/  IADD3 R234, R232, 0x4, RZ ;  /* 0x00000004e8ea7810 */ /* 0x000fe20007ffe0ff */
[----:B------:R-:W-:Y:S01]  /*3d60*/  IMAD.SHL.U32 R58, R132, 0x2, RZ ;  /* 0x00000002843a7824 */ /* 0x000fe200078e00ff */
[----:B------:R-:W-:Y:S01]  /*3d70*/  FMNMX.FTZ R7, R77, R7, !PT ;  /* 0x000000074d077209 */ /* 0x000fe20007810000 */
[----:B------:R-:W-:Y:S01]  /*3d80*/  IMAD.WIDE.U32 R178, R226, -0x2daee0ad, RZ ;  /* 0xd2511f53e2b27825 */ /* 0x000fe200078e00ff */
[----:B------:R-:W-:Y:S01]  /*3d90*/  LOP3.LUT R227, R125, UR24, RZ, 0x3c, !PT ;  /* 0x000000187de37c12 */ /* 0x000fe2000f8e3cff */
[----:B------:R-:W-:Y:S01]  /*3da0*/  UIADD3 UR15, UR24, -0x61c88647, URZ ;  /* 0x9e3779b9180f7890 */ /* 0x000fe2000fffe03f */
[----:B------:R-:W-:Y:S01]  /*3db0*/  FMNMX.FTZ R7, R78, R7, !PT ;  /* 0x000000074e077209 */ /* 0x000fe20007810000 */
[----:B------:R-:W-:Y:S01]  /*3dc0*/  IMAD.WIDE.U32 R176, R234, -0x326172a9, RZ ;  /* 0xcd9e8d57eab07825 */ /* 0x000fe200078e00ff */
[----:B--2---:R-:W-:Y:S01]  /*3dd0*/  FMNMX.FTZ R11, R18, R71, !PT ;  /* 0x00000047120b7209 */ /* 0x004fe20007810000 */
[----:B------:R-:W-:Y:S01]  /*3de0*/  UIADD3 UR13, UR24, 0x3c6ef372, URZ ;  /* 0x3c6ef372180d7890 */ /* 0x000fe2000fffe03f */
[----:B------:R-:W-:Y:S01]  /*3df0*/  FMNMX.FTZ R7, R51, R7, !PT ;  /* 0x0000000733077209 */ /* 0x000fe20007810000 */
[----:B------:R-:W-:Y:S01]  /*3e00*/  UIADD3 UR10, UR25, 0x32370b8f, URZ ;  /* 0x32370b8f190a7890 */ /* 0x000fe2000fffe03f */
[----:B------:R-:W-:Y:S01]  /*3e10*/  LOP3.LUT R174, R177, R227, RZ, 0x3c, !PT ;  /* 0x000000e3b1ae7212 */ /* 0x000fe200078e3cff */
[----:B------:R-:W-:Y:S01]  /*3e20*/  UIADD3 UR12, UR25, 0x76cf5d0a, URZ ;  /* 0x76cf5d0a190c7890 */ /* 0x000fe2000fffe03f */
[----:B------:R-:W-:Y:S01]  /*3e30*/  FMNMX.FTZ R7, R88, R7, !PT ;  /* 0x0000000758077209 */ /* 0x000fe20007810000 */
[----:B------:R-:W-:Y:S01]  /*3e40*/  UIADD3 UR9, UR24, 0x78dde6e4, URZ ;  /* 0x78dde6e418097890 */ /* 0x000fe2000fffe03f */
[----:B------:R-:W-:Y:S01]  /*3e50*/  LOP3.LUT R228, R179, UR25, R58, 0x96, !PT ;  /* 0x00000019b3e47c12 */ /* 0x000fe2000f8e963a */
[----:B------:R-:W-:Y:S01]  /*3e60*/  IMAD.WIDE.U32 R174, R174, -0x2daee0ad, RZ ;  /* 0xd2511f53aeae7825 */ /* 0x000fe200078e00ff */
[----:B------:R-:W-:Y:S01]  /*3e70*/  FMNMX.FTZ R7, R40, R7, !PT ;  /* 0x0000000728077209 */ /* 0x000fe20007810000 */
[----:B------:R-:W-:Y:S01]  /*3e80*/  UIADD3 UR11, UR24, -0x255992d5, URZ ;  /* 0xdaa66d2b180b7890 */ /* 0x000fe2000fffe03f */
[----:B------:R-:W-:Y:S01]  /*3e90*/  FMNMX.FTZ R11, R76, R11, !PT ;  /* 0x0000000b4c0b7209 */ /* 0x000fe20007810000 */
[----:B------:R-:W-:Y:S01]  /*3ea0*/  IMAD.WIDE.U32 R228, R228, -0x326172a9, RZ ;  /* 0xcd9e8d57e4e47825 */ /* 0x000fe200078e00ff */
[----:B------:R-:W-:Y:S01]  /*3eb0*/  FMNMX.FTZ R7, R42, R7, !PT ;  /* 0x000000072a077209 */ /* 0x000fe20007810000 */
[----:B------:R-:W-:Y:S01]  /*3ec0*/  UIADD3 UR8, UR25, -0x126145ec, URZ ;  /* 0xed9eba1419087890 */ /* 0x000fe2000fffe03f */
        /* <DEDUP_REMOVED lines=11> */
[----:B------:R-:W-:Y:S01]  /*3f80*/  IMAD R60, R124, 0x10000, R124 ;  /* 0x000100007c3c7824 */ /* 0x000fe200078e027c */
[----:B------:R-:W-:Y:S01]  /*3f90*/  LOP3.LUT R10, R229, UR15, R176, 0x96, !PT ;  /* 0x0000000fe50a7c12 */ /* 0x000fe2000f8e96b0 */
[----:B------:R-:W-:Y:S01]  /*3fa0*/  IMAD R185, R3, 0x2, R188 ;  /* 0x0000000203b97824 */ /* 0x000fe200078e02bc */
[----:B------:R-:W-:Y:S01]  /*3fb0*/  LOP3.LUT R12, R173, UR13, R228, 0x96, !PT ;  /* 0x0000000dad0c7c12 */ /* 0x000fe2000f8e96e4 */
[----:B------:R-:W-:Y:S01]  /*3fc0*/  IMAD R186, R2, 0x2, R188 ;  /* 0x0000000202ba7824 */ /* 0x000fe200078e02bc */
[----:B------:R-:W-:Y:S01]  /*3fd0*/  FMNMX.FTZ R7, R170, R7, !PT ;  /* 0x00000007aa077209 */ /* 0x000fe20007810000 */
[----:B------:R-:W-:Y:S01]  /*3fe0*/  IMAD.WIDE.U32 R14, R10, -0x2daee0ad, RZ ;  /* 0xd2511f530a0e7825 */ /* 0x000fe200078e00ff */
[----:B------:R-:W-:Y:S01]  /*3ff0*/  FMNMX.FTZ R11, R53, R11, !PT ;  /* 0x0000000b350b7209 */ /* 0x000fe20007810000 */
[----:B------:R-:W-:Y:S01]  /*4000*/  UIADD3 UR7, UR24, 0x1715609d, URZ ;  /* 0x1715609d18077890 */ /* 0x000fe2000fffe03f */
[----:B------:R-:W-:Y:S01]  /*4010*/  FMNMX.FTZ R19, R5, R68, !PT ;  /* 0x0000004405137209 */ /* 0x000fe20007810000 */
[----:B------:R-:W-:Y:S01]  /*4020*/  IMAD.WIDE.U32 R12, R12, -0x2daee0ad, RZ ;  /* 0xd2511f530c0c7825 */ /* 0x000fe200078e00ff */
[----:B------:R-:W-:Y:S01]  /*4030*/  FMNMX.FTZ R7, R156, R7, !PT ;  /* 0x000000079c077209 */ /* 0x000fe20007810000 */
[----:B------:R-:W-:Y:S01]  /*4040*/  LDSM.16.MT88.4 R116, [R188+0x6000] ;  /* 0x00600000bc74783b */ /* 0x000fe20000004200 */
[----:B------:R-:W-:Y:S01]  /*4050*/  FMNMX.FTZ R11, R9, R11, !PT ;  /* 0x0000000b090b7209 */ /* 0x000fe20007810000 */
[----:B------:R-:W-:Y:S01]  /*4060*/  IMAD R184, R2, 0x2, R185 ;  /* 0x0000000202b87824 */ /* 0x000fe200078e02b9 */
[----:B------:R-:W-:Y:S01]  /*4070*/  LOP3.LUT R14, R13, UR10, R14, 0x96, !PT ;  /* 0x0000000a0d0e7c12 */ /* 0x000fe2000f8e960e */
[----:B------:R-:W-:Y:S01]  /*4080*/  LDSM.16.MT88.4 R104, [R185+0x6000] ;  /* 0x00600000b968783b */ /* 0x000fe20000004200 */
        /* <DEDUP_REMOVED lines=34> */
[----:B------:R-:W-:-:S02]  /*42b0*/  FMNMX.FTZ R19, R165, R19, !PT ;  /* 0x00000013a5137209 */ /* 0x000fc40007810000 */
[----:B------:R-:W-:Y:S01]  /*42c0*/  FMNMX.FTZ R13, R158, R13, !PT ;  /* 0x0000000d9e0d7209 */ /* 0x000fe20007810000 */
[----:B-1----:R-:W1:Y:S01]  /*42d0*/  SHFL.BFLY PT, R21, R11, 0x2, 0x1f ;  /* 0x0c401f000b157f89 */ /* 0x002e6200000e0000 */
[----:B--2---:R-:W-:Y:S02]  /*42e0*/  FMNMX.FTZ R6, R7, R6, !PT ;  /* 0x0000000607067209 */ /* 0x004fe40007810000 */
[----:B------:R-:W-:Y:S02]  /*42f0*/  FMNMX.FTZ R19, R139, R19, !PT ;  /* 0x000000138b137209 */ /* 0x000fe40007810000 */
[----:B------:R-:W-:Y:S01]  /*4300*/  LOP3.LUT R10, R15, UR9, R28, 0x96, !PT ;  /* 0x000000090f0a7c12 */ /* 0x000fe2000f8e961c */
        /* <DEDUP_REMOVED lines=8> */
[----:B------:R-:W-:Y:S01]  /*4390*/  LOP3.LUT R22, R29, UR11, R172, 0x96, !PT ;  /* 0x0000000b1d167c12 */ /* 0x000fe2000f8e96ac */
[----:B------:R-:W3:Y:S01]  /*43a0*/  SHFL.BFLY PT, R137, R19, 0x2, 0x1f ;  /* 0x0c401f0013897f89 */ /* 0x000ee200000e0000 */
[----:B------:R-:W-:-:S02]  /*43b0*/  FMNMX.FTZ R15, R62, R15, !PT ;  /* 0x0000000f3e0f7209 */ /* 0x000fc40007810000 */
[----:B-1----:R-:W-:Y:S01]  /*43c0*/  FMNMX.FTZ R21, R11, R21, !PT ;  /* 0x000000150b157209 */ /* 0x002fe20007810000 */
[----:B------:R-:W-:Y:S01]  /*43d0*/  IMAD.WIDE.U32 R22, R22, -0x2daee0ad, RZ ;  /* 0xd2511f5316167825 */ /* 0x000fe200078e00ff */
[----:B------:R-:W-:Y:S01]  /*43e0*/  LOP3.LUT R7, R229, UR15, R26, 0x96, !PT ;  /* 0x0000000fe5077c12 */ /* 0x000fe2000f8e961a */
[----:B------:R-:W1:Y:S01]  /*43f0*/  SHFL.BFLY PT, R136, R15, 0x2, 0x1f ;  /* 0x0c401f000f887f89 */ /* 0x000e6200000e0000 */
[----:B------:R-:W-:Y:S01]  /*4400*/  LOP3.LUT R24, R27, R227, RZ, 0x3c, !PT ;  /* 0x000000e31b187212 */ /* 0x000fe200078e3cff */
[----:B------:R-:W-:Y:S01]  /*4410*/  IMAD.WIDE.U32 R10, R10, -0x2daee0ad, RZ ;  /* 0xd2511f530a0a7825 */ /* 0x000fe200078e00ff */
[----:B--2---:R-:W-:Y:S01]  /*4420*/  FMNMX.FTZ R135, R6, R135, !PT ;  /* 0x0000008706877209 */ /* 0x004fe20007810000 */
[----:B------:R-:W2:Y:S01]  /*4430*/  SHFL.BFLY PT, R134, R21, 0x1, 0x1f ;  /* 0x0c201f0015867f89 */ /* 0x000ea200000e0000 */
[----:B------:R-:W-:Y:S01]  /*4440*/  LOP3.LUT R12, R23, UR8, R12, 0x96, !PT ;  /* 0x00000008170c7c12 */ /* 0x000fe2000f8e960c */
[----:B------:R-:W-:Y:S01]  /*4450*/  IMAD.WIDE.U32 R224, R7, -0x2daee0ad, RZ ;  /* 0xd2511f5307e07825 */ /* 0x000fe200078e00ff */
[----:B------:R-:W-:Y:S01]  /*4460*/  LOP3.LUT R6, R11, UR6, R22, 0x96, !PT ;  /* 0x000000060b067c12 */ /* 0x000fe2000f8e9616 */
[----:B------:R-:W-:Y:S01]  /*4470*/  LDSM.16.MT88.4 R28, [R184+0x6800] ;  /* 0x00680000b81c783b */ /* 0x000fe20000004200 */
[----:B------:R-:W-:Y:S01]  /*4480*/  FSETP.NEU.FTZ.AND P0, PT, R135, -INF , PT ;  /* 0xff8000008700780b */ /* 0x000fe20003f1d000 */
[----:B------:R-:W-:-:S04]  /*4490*/  IMAD.WIDE.U32 R12, R12, -0x326172a9, RZ ;  /* 0xcd9e8d570c0c7825 */ /* 0x000fc800078e00ff */
[----:B------:R-:W-:-:S04]  /*44a0*/  IMAD.WIDE.U32 R6, R6, -0x326172a9, RZ ;  /* 0xcd9e8d5706067825 */ /* 0x000fc800078e00ff */
[----:B------:R-:W-:Y:S01]  /*44b0*/  IMAD.WIDE.U32 R24, R24, -0x2daee0ad, RZ ;  /* 0xd2511f5318187825 */ /* 0x000fe200078e00ff */
[----:B------:R-:W-:Y:S02]  /*44c0*/  LOP3.LUT R20, R7, UR16, R12, 0x96, !PT ;  /* 0x0000001007147c12 */ /* 0x000fe4000f8e960c */
[C---:B------:R-:W-:Y:S01]  /*44d0*/  LOP3.LUT R12, R6.reuse, 0xffff, RZ, 0xc0, !PT ;  /* 0x0000ffff060c7812 */ /* 0x040fe200078ec0ff */
[----:B------:R-:W-:Y:S01]  /*44e0*/  FMUL.FTZ R166, R135, c[0x0][0x23c] ;  /* 0x00008f0087a67a20 */ /* 0x000fe20000410000 */
[----:B------:R-:W-:Y:S02]  /*44f0*/  SHF.R.U32.HI R7, RZ, 0x10, R6 ;  /* 0x00000010ff077819 */ /* 0x000fe40000011606 */
[----:B---3--:R-:W-:Y:S02]  /*4500*/  FMNMX.FTZ R137, R19, R137, !PT ;  /* 0x0000008913897209 */ /* 0x008fe40007810000 */
[----:B------:R-:W-:Y:S02]  /*4510*/  LOP3.LUT R17, R6, 0xff, RZ, 0xc0, !PT ;  /* 0x000000ff06117812 */ /* 0x000fe400078ec0ff */
[----:B------:R-:W-:Y:S01]  /*4520*/  LOP3.LUT R7, R7, 0xff, RZ, 0xc0, !PT ;  /* 0x000000ff07077812 */ /* 0x000fe200078ec0ff */
[----:B------:R-:W3:Y:S01]  /*4530*/  SHFL.BFLY PT, R19, R137, 0x1, 0x1f ;  /* 0x0c201f0089137f89 */ /* 0x000ee200000e0000 */
[----:B------:R-:W-:-:S02]  /*4540*/  LOP3.LUT R242, R25, UR14, R178, 0x96, !PT ;  /* 0x0000000e19f27c12 */ /* 0x000fc4000f8e96b2 */
[----:B------:R-:W-:Y:S02]  /*4550*/  SHF.R.U32.HI R6, RZ, 0x18, R6 ;  /* 0x00000018ff067819 */ /* 0x000fe40000011606 */
[----:B-1----:R-:W-:Y:S01]  /*4560*/  FMNMX.FTZ R136, R15, R136, !PT ;  /* 0x000000880f887209 */ /* 0x002fe20007810000 */
[----:B------:R-:W-:Y:S01]  /*4570*/  IMAD.WIDE.U32 R242, R242, -0x326172a9, RZ ;  /* 0xcd9e8d57f2f27825 */ /* 0x000fe200078e00ff */
[----:B------:R-:W-:Y:S02]  /*4580*/  PRMT R6, R7, 0x5410, R6 ;  /* 0x0000541007067816 */ /* 0x000fe40000000006 */
[----:B------:R-:W-:Y:S01]  /*4590*/  FSEL R166, R166, RZ, P0 ;  /* 0x000000ffa6a67208 */ /* 0x000fe20000000000 */
[----:B------:R-:W1:Y:S01]  /*45a0*/  SHFL.BFLY PT, R7, R136, 0x1, 0x1f ;  /* 0x0c201f0088077f89 */ /* 0x000e6200000e0000 */
[----:B------:R-:W-:Y:S01]  /*45b0*/  LOP3.LUT R228, R243, UR13, R228, 0x96, !PT ;  /* 0x0000000df3e47c12 */ /* 0x000fe2000f8e96e4 */
[----:B------:R-:W-:Y:S01]  /*45c0*/  HSET2.LE.AND R6, R6, R60, PT ;  /* 0x0000003c06067233 */ /* 0x000fe20003803000 */
[----:B--2---:R-:W-:Y:S01]  /*45d0*/  FMNMX.FTZ R134, R21, R134, !PT ;  /* 0x0000008615867209 */ /* 0x004fe20007810000 */
[----:B------:R-:W-:Y:S01]  /*45e0*/  FFMA.FTZ R34, R77, c[0x0][0x23c], -R166 ;  /* 0x00008f004d227a23 */ /* 0x000fe200000108a6 */
[----:B------:R-:W-:Y:S01]  /*45f0*/  LOP3.LUT R11, R225, UR12, R24, 0x96, !PT ;  /* 0x0000000ce10b7c12 */ /* 0x000fe2000f8e9618 */
[----:B------:R-:W-:Y:S01]  /*4600*/  IMAD.WIDE.U32 R228, R228, -0x2daee0ad, RZ ;  /* 0xd2511f53e4e47825 */ /* 0x000fe200078e00ff */
[----:B------:R-:W-:-:S02]  /*4610*/  FSETP.NEU.FTZ.AND P0, PT, R134, -INF , PT ;  /* 0xff8000008600780b */ /* 0x000fc40003f1d000 */
[----:B------:R-:W-:Y:S01]  /*4620*/  SHF.R.U32.HI R12, RZ, 0x8, R12 ;  /* 0x00000008ff0c7819 */ /* 0x000fe2000001160c */
[----:B------:R-:W-:Y:S01]  /*4630*/  FFMA.FTZ R33, R78, c[0x0][0x23c], -R166 ;  /* 0x00008f004e217a23 */ /* 0x000fe200000108a6 */
[----:B------:R-:W-:Y:S01]  /*4640*/  LOP3.LUT R224, R229, UR10, R224, 0x96, !PT ;  /* 0x0000000ae5e07c12 */ /* 0x000fe2000f8e96e0 */
[----:B------:R-:W-:Y:S01]  /*4650*/  FMUL.FTZ R153, R134, c[0x0][0x23c] ;  /* 0x00008f0086997a20 */ /* 0x000fe20000410000 */
[----:B------:R-:W-:Y:S01]  /*4660*/  MUFU.EX2 R34, R34 ;  /* 0x0000002200227308 */ /* 0x000fe20000000800 */
[----:B---3--:R-:W-:Y:S01]  /*4670*/  FMNMX.FTZ R137, R137, R19, !PT ;  /* 0x0000001389897209 */ /* 0x008fe20007810000 */
[----:B------:R-:W-:Y:S01]  /*4680*/  IMAD.WIDE.U32 R222, R11, -0x326172a9, RZ ;  /* 0xcd9e8d570bde7825 */ /* 0x000fe200078e00ff */
[----:B------:R-:W-:Y:S02]  /*4690*/  PRMT R17, R17, 0x5410, R12 ;  /* 0x0000541011117816 */ /* 0x000fe4000000000c */
[----:B------:R-:W-:Y:S01]  /*46a0*/  FSEL R153, R153, RZ, P0 ;  /* 0x000000ff99997208 */ /* 0x000fe20000000000 */
[----:B------:R-:W-:Y:S01]  /*46b0*/  IMAD.WIDE.U32 R224, R224, -0x326172a9, RZ ;  /* 0xcd9e8d57e0e07825 */ /* 0x000fe200078e00ff */
[----:B------:R-:W-:Y:S01]  /*46c0*/  FSETP.NEU.FTZ.AND P0, PT, R137, -INF , PT ;  /* 0xff8000008900780b */ /* 0x000fe20003f1d000 */
[----:B------:R-:W2:Y:S01]  /*46d0*/  MUFU.EX2 R33, R33 ;  /* 0x0000002100217308 */ /* 0x000ea20000000800 */
[----:B------:R-:W-:Y:S01]  /*46e0*/  LOP3.LUT R2, R223, UR11, R242, 0x96, !PT ;  /* 0x0000000bdf027c12 */ /* 0x000fe2000f8e96f2 */
[----:B------:R-:W-:Y:S01]  /*46f0*/  FMUL.FTZ R143, R137, c[0x0][0x23c] ;  /* 0x00008f00898f7a20 */ /* 0x000fe20000410000 */
[----:B-1----:R-:W-:Y:S01]  /*4700*/  FMNMX.FTZ R136, R136, R7, !PT ;  /* 0x0000000788887209 */ /* 0x002fe20007810000 */
[--C-:B------:R-:W-:Y:S01]  /*4710*/  FFMA.FTZ R44, R18, c[0x0][0x23c], -R153.reuse ;  /* 0x00008f00122c7a23 */ /* 0x100fe20000010899 */
[----:B------:R-:W-:Y:S01]  /*4720*/  LOP3.LUT R222, R225, UR9, R222, 0x96, !PT ;  /* 0x00000009e1de7c12 */ /* 0x000fe2000f8e96de */
[--C-:B------:R-:W-:Y:S01]  /*4730*/  FFMA.FTZ R43, R71, c[0x0][0x23c], -R153.reuse ;  /* 0x00008f00472b7a23 */ /* 0x100fe20000010899 */
[----:B------:R-:W-:Y:S01]  /*4740*/  FSEL R143, R143, RZ, P0 ;  /* 0x000000ff8f8f7208 */ /* 0x000fe20000000000 */
[--C-:B------:R-:W-:Y:S01]  /*4750*/  FFMA.FTZ R32, R76, c[0x0][0x23c], -R153.reuse ;  /* 0x00008f004c207a23 */ /* 0x100fe20000010899 */
[----:B------:R-:W-:Y:S01]  /*4760*/  FSETP.NEU.FTZ.AND P0, PT, R136, -INF , PT ;  /* 0xff8000008800780b */ /* 0x000fe20003f1d000 */
[----:B------:R-:W-:Y:S01]  /*4770*/  FFMA.FTZ R35, R48, c[0x0][0x23c], -R153 ;  /* 0x00008f0030237a23 */ /* 0x000fe20000010899 */
[----:B------:R-:W-:Y:S01]  /*4780*/  MUFU.EX2 R44, R44 ;  /* 0x0000002c002c7308 */ /* 0x000fe20000000800 */
[----:B------:R-:W-:Y:S01]  /*4790*/  FMUL.FTZ R67, R136, c[0x0][0x23c] ;  /* 0x00008f0088437a20 */ /* 0x000fe20000410000 */
[----:B------:R-:W-:Y:S01]  /*47a0*/  SHF.R.U32.HI R12, RZ, 0x10, R20 ;  /* 0x00000010ff0c7819 */ /* 0x000fe20000011614 */
[----:B------:R-:W-:Y:S01]  /*47b0*/  IMAD.WIDE.U32 R2, R2, -0x2daee0ad, RZ ;  /* 0xd2511f5302027825 */ /* 0x000fe200078e00ff */
[----:B------:R-:W-:Y:S01]  /*47c0*/  HSET2.LE.AND R17, R17, R60, PT ;  /* 0x0000003c11117233 */ /* 0x000fe20003803000 */
[----:B--2---:R-:W-:Y:S01]  /*47d0*/  F2FP.BF16.PACK_AB R102, R33, R34 ;  /* 0x000000222166723e */ /* 0x004fe200000010ff */
[----:B------:R-:W-:Y:S01]  /*47e0*/  LDSM.16.MT88.4 R76, [R186+0x6000] ;  /* 0x00600000ba4c783b */ /* 0x000fe20000004200 */
[----:B------:R-:W-:Y:S01]  /*47f0*/  IMAD.WIDE.U32 R222, R222, -0x2daee0ad, RZ ;  /* 0xd2511f53dede7825 */ /* 0x000fe200078e00ff */
[----:B------:R-:W1:Y:S01]  /*4800*/  MUFU.EX2 R43, R43 ;  /* 0x0000002b002b7308 */ /* 0x000e620000000800 */
[----:B------:R-:W-:-:S02]  /*4810*/  FSEL R67, R67, RZ, P0 ;  /* 0x000000ff43437208 */ /* 0x000fc40000000000 */
[----:B------:R-:W-:Y:S01]  /*4820*/  LOP3.LUT R228, R3, UR8, R228, 0x96, !PT ;  /* 0x0000000803e47c12 */ /* 0x000fe2000f8e96e4 */
[--C-:B------:R-:W-:Y:S01]  /*4830*/  FFMA.FTZ R48, R69, c[0x0][0x23c], -R143.reuse ;  /* 0x00008f0045307a23 */ /* 0x100fe2000001088f */
[----:B------:R-:W-:Y:S01]  /*4840*/  LOP3.LUT R2, R223, UR6, R2, 0x96, !PT ;  /* 0x00000006df027c12 */ /* 0x000fe2000f8e9602 */
[----:B------:R-:W-:Y:S01]  /*4850*/  FFMA.FTZ R37, R70, c[0x0][0x23c], -R143 ;  /* 0x00008f0046257a23 */ /* 0x000fe2000001088f */
[C---:B------:R-:W-:Y:S01]  /*4860*/  LOP3.LUT R21, R20.reuse, 0xffff, RZ, 0xc0, !PT ;  /* 0x0000ffff14157812 */ /* 0x040fe200078ec0ff */
[----:B------:R-:W-:Y:S01]  /*4870*/  MUFU.EX2 R32, R32 ;  /* 0x0000002000207308 */ /* 0x000fe20000000800 */
[----:B------:R-:W-:Y:S01]  /*4880*/  LOP3.LUT R15, R20, 0xff, RZ, 0xc0, !PT ;  /* 0x000000ff140f7812 */ /* 0x000fe200078ec0ff */
[----:B------:R-:W-:Y:S01]  /*4890*/  FFMA.FTZ R47, R16, c[0x0][0x23c], -R67 ;  /* 0x00008f00102f7a23 */ /* 0x000fe20000010843 */
[----:B------:R-:W-:Y:S01]  /*48a0*/  SHF.R.U32.HI R20, RZ, 0x18, R20 ;  /* 0x00000018ff147819 */ /* 0x000fe20000011614 */
[----:B------:R-:W-:Y:S01]  /*48b0*/  IMAD.WIDE.U32 R228, R228, -0x326172a9, RZ ;  /* 0xcd9e8d57e4e47825 */ /* 0x000fe200078e00ff */
[----:B------:R-:W-:-:S02]  /*48c0*/  LOP3.LUT R12, R12, 0xff, RZ, 0xc0, !PT ;  /* 0x000000ff0c0c7812 */ /* 0x000fc400078ec0ff */
[----:B------:R-:W-:Y:S01]  /*48d0*/  LOP3.LUT R102, R17, R102, RZ, 0xc0, !PT ;  /* 0x0000006611667212 */ /* 0x000fe200078ec0ff */
[----:B------:R-:W2:Y:S01]  /*48e0*/  MUFU.EX2 R35, R35 ;  /* 0x0000002300237308 */ /* 0x000ea20000000800 */
[----:B------:R-:W-:Y:S01]  /*48f0*/  IMAD.WIDE.U32 R16, R2, -0x326172a9, RZ ;  /* 0xcd9e8d5702107825 */ /* 0x000fe200078e00ff */
[----:B------:R-:W-:Y:S02]  /*4900*/  PRMT R12, R12, 0x5410, R20 ;  /* 0x000054100c0c7816 */ /* 0x000fe40000000014 */
[----:B-1----:R-:W-:Y:S01]  /*4910*/  F2FP.BF16.PACK_AB R101, R43, R44 ;  /* 0x0000002c2b65723e */ /* 0x002fe200000010ff */
[----:B------:R-:W-:Y:S01]  /*4920*/  FFMA.FTZ R46, R57, c[0x0][0x23c], -R67 ;  /* 0x00008f00392e7a23 */ /* 0x000fe20000010843 */
[----:B------:R-:W-:Y:S01]  /*4930*/  LOP3.LUT R2, R16, 0xffff, RZ, 0xc0, !PT ;  /* 0x0000ffff10027812 */ /* 0x000fe200078ec0ff */
[--C-:B------:R-:W-:Y:S01]  /*4940*/  FFMA.FTZ R50, R5, c[0x0][0x23c], -R143.reuse ;  /* 0x00008f0005327a23 */ /* 0x100fe2000001088f */
[----:B------:R-:W-:Y:S01]  /*4950*/  MUFU.EX2 R48, R48 ;  /* 0x0000003000307308 */ /* 0x000fe20000000800 */
[----:B------:R-:W-:Y:S01]  /*4960*/  FFMA.FTZ R49, R68, c[0x0][0x23c], -R143 ;  /* 0x00008f0044317a23 */ /* 0x000fe2000001088f */
[----:B------:R-:W-:Y:S01]  /*4970*/  LOP3.LUT R3, R17, UR16, R228, 0x96, !PT ;  /* 0x0000001011037c12 */ /* 0x000fe2000f8e96e4 */
[--C-:B------:R-:W-:Y:S01]  /*4980*/  FFMA.FTZ R39, R39, c[0x0][0x23c], -R166.reuse ;  /* 0x00008f0027277a23 */ /* 0x100fe200000108a6 */
[--C-:B------:R-:W-:Y:S01]  /*4990*/  HSET2.LE.AND R12, R12, R60.reuse, PT ;  /* 0x0000003c0c0c7233 */ /* 0x100fe20003803000 */
[----:B------:R-:W-:Y:S01]  /*49a0*/  FFMA.FTZ R38, R74, c[0x0][0x23c], -R166 ;  /* 0x00008f004a267a23 */ /* 0x000fe200000108a6 */
[----:B------:R-:W-:Y:S01]  /*49b0*/  LOP3.LUT R98, R16, 0xff, RZ, 0xc0, !PT ;  /* 0x000000ff10627812 */ /* 0x000fe200078ec0ff */
[--C-:B------:R-:W-:Y:S01]  /*49c0*/  FFMA.FTZ R45, R73, c[0x0][0x23c], -R67.reuse ;  /* 0x00008f00492d7a23 */ /* 0x100fe20000010843 */
[----:B------:R-:W1:Y:S01]  /*49d0*/  MUFU.EX2 R37, R37 ;  /* 0x0000002500257308 */ /* 0x000e620000000800 */
[----:B--2---:R-:W-:Y:S01]  /*49e0*/  F2FP.BF16.PACK_AB R103, R35, R32 ;  /* 0x000000202367723e */ /* 0x004fe200000010ff */
[----:B------:R-:W-:Y:S01]  /*49f0*/  FFMA.FTZ R36, R72, c[0x0][0x23c], -R67 ;  /* 0x00008f0048247a23 */ /* 0x000fe20000010843 */
[----:B------:R-:W-:Y:S01]  /*4a00*/  SHF.R.U32.HI R2, RZ, 0x8, R2 ;  /* 0x00000008ff027819 */ /* 0x000fe20000011602 */
[----:B------:R-:W-:Y:S01]  /*4a10*/  FFMA.FTZ R41, R88, c[0x0][0x23c], -R166 ;  /* 0x00008f0058297a23 */ /* 0x000fe200000108a6 */
[----:B------:R-:W-:Y:S01]  /*4a20*/  SHF.R.U32.HI R97, RZ, 0x10, R3 ;  /* 0x00000010ff617819 */ /* 0x000fe20000011603 */
[--C-:B------:R-:W-:Y:S01]  /*4a30*/  FFMA.FTZ R52, R52, c[0x0][0x23c], -R153.reuse ;  /* 0x00008f0034347a23 */ /* 0x100fe20000010899 */
[----:B------:R-:W-:Y:S01]  /*4a40*/  LOP3.LUT R101, R12, R101, RZ, 0xc0, !PT ;  /* 0x000000650c657212 */ /* 0x000fe200078ec0ff */
[----:B------:R-:W-:Y:S01]  /*4a50*/  MUFU.EX2 R47, R47 ;  /* 0x0000002f002f7308 */ /* 0x000fe20000000800 */
[----:B------:R-:W-:Y:S01]  /*4a60*/  LOP3.LUT R103, R6, R103, RZ, 0xc0, !PT ;  /* 0x0000006706677212 */ /* 0x000fe200078ec0ff */
[----:B------:R-:W-:Y:S01]  /*4a70*/  FFMA.FTZ R53, R53, c[0x0][0x23c], -R153 ;  /* 0x00008f0035357a23 */ /* 0x000fe20000010899 */
[----:B------:R-:W-:Y:S01]  /*4a80*/  PRMT R98, R98, 0x5410, R2 ;  /* 0x0000541062627816 */ /* 0x000fe20000000002 */
[----:B------:R-:W2:Y:S01]  /*4a90*/  LDSM.16.MT88.4 R4, [R184+0x6000] ;  /* 0x00600000b804783b */ /* 0x000ea20000004200 */
[C---:B------:R-:W-:Y:S01]  /*4aa0*/  LOP3.LUT R12, R3.reuse, 0xffff, RZ, 0xc0, !PT ;  /* 0x0000ffff030c7812 */ /* 0x040fe200078ec0ff */
[----:B------:R-:W-:Y:S01]  /*4ab0*/  FFMA.FTZ R57, R54, c[0x0][0x23c], -R143 ;  /* 0x00008f0036397a23 */ /* 0x000fe2000001088f */
[----:B------:R-:W-:Y:S01]  /*4ac0*/  LOP3.LUT R96, R3, 0xff, RZ, 0xc0, !PT ;  /* 0x000000ff03607812 */ /* 0x000fe200078ec0ff */
[----:B------:R-:W3:Y:S01]  /*4ad0*/  MUFU.EX2 R46, R46 ;  /* 0x0000002e002e7308 */ /* 0x000ee20000000800 */
[----:B------:R-:W-:Y:S01]  /*4ae0*/  SHF.R.U32.HI R3, RZ, 0x18, R3 ;  /* 0x00000018ff037819 */ /* 0x000fe20000011603 */
[--C-:B------:R-:W-:Y:S01]  /*4af0*/  HSET2.LE.AND R98, R98, R60.reuse, PT ;  /* 0x0000003c62627233 */ /* 0x100fe20003803000 */
[----:B------:R-:W-:Y:S01]  /*4b00*/  LOP3.LUT R97, R97, 0xff, RZ, 0xc0, !PT ;  /* 0x000000ff61617812 */ /* 0x000fe200078ec0ff */
[--C-:B------:R-:W-:Y:S01]  /*4b10*/  FFMA.FTZ R54, R55, c[0x0][0x23c], -R143.reuse ;  /* 0x00008f0037367a23 */ /* 0x100fe2000001088f */
[----:B------:R-:W-:Y:S01]  /*4b20*/  SHF.R.U32.HI R12, RZ, 0x8, R12 ;  /* 0x00000008ff0c7819 */ /* 0x000fe2000001160c */
[----:B------:R-:W-:Y:S01]  /*4b30*/  FFMA.FTZ R55, R171, c[0x0][0x23c], -R143 ;  /* 0x00008f00ab377a23 */ /* 0x000fe2000001088f */
[----:B------:R-:W-:Y:S01]  /*4b40*/  PRMT R97, R97, 0x5410, R3 ;  /* 0x0000541061617816 */ /* 0x000fe20000000003 */
[----:B------:R-:W-:Y:S01]  /*4b50*/  MUFU.EX2 R50, R50 ;  /* 0x0000003200327308 */ /* 0x000fe20000000800 */
[----:B------:R-:W-:Y:S01]  /*4b60*/  SHF.R.U32.HI R21, RZ, 0x8, R21 ;  /* 0x00000008ff157819 */ /* 0x000fe20000011615 */
[----:B------:R-:W-:Y:S01]  /*4b70*/  FFMA.FTZ R61, R61, c[0x0][0x23c], -R67 ;  /* 0x00008f003d3d7a23 */ /* 0x000fe20000010843 */
[----:B-1----:R-:W-:Y:S01]  /*4b80*/  F2FP.BF16.PACK_AB R2, R37, R48 ;  /* 0x000000302502723e */ /* 0x002fe200000010ff */
[--C-:B------:R-:W-:Y:S01]  /*4b90*/  HSET2.LE.AND R97, R97, R60.reuse, PT ;  /* 0x0000003c61617233 */ /* 0x100fe20003803000 */
[----:B------:R-:W-:Y:S01]  /*4ba0*/  SHF.R.U32.HI R99, RZ, 0x10, R16 ;  /* 0x00000010ff637819 */ /* 0x000fe20000011610 */
[----:B------:R-:W-:Y:S01]  /*4bb0*/  FFMA.FTZ R56, R169, c[0x0][0x23c], -R143 ;  /* 0x00008f00a9387a23 */ /* 0x000fe2000001088f */
[----:B------:R-:W-:Y:S01]  /*4bc0*/  PRMT R96, R96, 0x5410, R12 ;  /* 0x0000541060607816 */ /* 0x000fe2000000000c */
[----:B------:R-:W1:Y:S01]  /*4bd0*/  MUFU.EX2 R49, R49 ;  /* 0x0000003100317308 */ /* 0x000e620000000800 */
[----:B------:R-:W-:Y:S01]  /*4be0*/  PRMT R15, R15, 0x5410, R21 ;  /* 0x000054100f0f7816 */ /* 0x000fe20000000015 */
[----:B------:R-:W-:Y:S01]  /*4bf0*/  FFMA.FTZ R59, R59, c[0x0][0x23c], -R67 ;  /* 0x00008f003b3b7a23 */ /* 0x000fe20000010843 */
[----:B------:R-:W-:Y:S01]  /*4c00*/  LOP3.LUT R98, R98, R2, RZ, 0xc0, !PT ;  /* 0x0000000262627212 */ /* 0x000fe200078ec0ff */
[--C-:B------:R-:W-:Y:S01]  /*4c10*/  HSET2.LE.AND R96, R96, R60.reuse, PT ;  /* 0x0000003c60607233 */ /* 0x100fe20003803000 */
[----:B------:R-:W-:Y:S01]  /*4c20*/  SHF.R.U32.HI R11, RZ, 0x18, R16 ;  /* 0x00000018ff0b7819 */ /* 0x000fe20000011610 */
[--C-:B------:R-:W-:Y:S01]  /*4c30*/  HSET2.LE.AND R15, R15, R60.reuse, PT ;  /* 0x0000003c0f0f7233 */ /* 0x100fe20003803000 */
[----:B------:R-:W-:Y:S01]  /*4c40*/  LOP3.LUT R99, R99, 0xff, RZ, 0xc0, !PT ;  /* 0x000000ff63637812 */ /* 0x000fe200078ec0ff */
[----:B------:R-:W-:Y:S01]  /*4c50*/  MUFU.EX2 R39, R39 ;  /* 0x0000002700277308 */ /* 0x000fe20000000800 */
[----:B---3--:R-:W-:Y:S01]  /*4c60*/  F2FP.BF16.PACK_AB R2, R46, R47 ;  /* 0x0000002f2e02723e */ /* 0x008fe200000010ff */
[----:B------:R-:W3:Y:S01]  /*4c70*/  LDSM.16.MT88.4 R16, [R188+0x6800] ;  /* 0x00680000bc10783b */ /* 0x000ee20000004200 */
[----:B------:R-:W-:Y:S01]  /*4c80*/  PRMT R99, R99, 0x5410, R11 ;  /* 0x0000541063637816 */ /* 0x000fe2000000000b */
[----:B------:R-:W-:Y:S01]  /*4c90*/  FFMA.FTZ R65, R65, c[0x0][0x23c], -R67 ;  /* 0x00008f0041417a23 */ /* 0x000fe20000010843 */
[----:B------:R-:W-:Y:S01]  /*4ca0*/  LOP3.LUT R97, R97, R2, RZ, 0xc0, !PT ;  /* 0x0000000261617212 */ /* 0x000fe200078ec0ff */
[----:B------:R-:W-:Y:S01]  /*4cb0*/  FFMA.FTZ R2, R40, c[0x0][0x23c], -R166 ;  /* 0x00008f0028027a23 */ /* 0x000fe200000108a6 */
[----:B------:R-:W-:Y:S01]  /*4cc0*/  LOP3.LUT R12, R13, UR7, R14, 0x96, !PT ;  /* 0x000000070d0c7c12 */ /* 0x000fe2000f8e960e */
[----:B------:R-:W4:Y:S01]  /*4cd0*/  MUFU.EX2 R38, R38 ;  /* 0x0000002600267308 */ /* 0x000f220000000800 */
[----:B-1----:R-:W-:Y:S01]  /*4ce0*/  F2FP.BF16.PACK_AB R3, R49, R50 ;  /* 0x000000323103723e */ /* 0x002fe200000010ff */
[--C-:B------:R-:W-:Y:S01]  /*4cf0*/  FFMA.FTZ R40, R42, c[0x0][0x23c], -R166.reuse ;  /* 0x00008f002a287a23 */ /* 0x100fe200000108a6 */
[----:B------:R-:W-:Y:S01]  /*4d00*/  HSET2.LE.AND R99, R99, R60, PT ;  /* 0x0000003c63637233 */ /* 0x000fe20003803000 */
[--C-:B------:R-:W-:Y:S01]  /*4d10*/  FFMA.FTZ R42, R9, c[0x0][0x23c], -R153.reuse ;  /* 0x00008f00092a7a23 */ /* 0x100fe20000010899 */
[----:B------:R-:W-:Y:S01]  /*4d20*/  LOP3.LUT R96, R96, R3, RZ, 0xc0, !PT ;  /* 0x0000000360607212 */ /* 0x000fe200078ec0ff */
[----:B------:R-:W-:Y:S01]  /*4d30*/  FFMA.FTZ R3, R51, c[0x0][0x23c], -R166 ;  /* 0x00008f0033037a23 */ /* 0x000fe200000108a6 */
[----:B------:R-:W-:Y:S01]  /*4d40*/  LOP3.LUT R224, R229, UR7, R224, 0x96, !PT ;  /* 0x00000007e5e07c12 */ /* 0x000fe2000f8e96e0 */
[----:B------:R-:W-:Y:S01]  /*4d50*/  MUFU.EX2 R45, R45 ;  /* 0x0000002d002d7308 */ /* 0x000fe20000000800 */
[----:B------:R-:W-:Y:S01]  /*4d60*/  FFMA.FTZ R51, R8, c[0x0][0x23c], -R153 ;  /* 0x00008f0008337a23 */ /* 0x000fe20000010899 */
[----:B------:R-:W-:Y:S01]  /*4d70*/  IADD3 R178, R58, 0x1, RZ ;  /* 0x000000013ab27810 */ /* 0x000fe20007ffe0ff */
[----:B------:R-:W-:-:S02]  /*4d80*/  FFMA.FTZ R58, R145, c[0x0][0x23c], -R67 ;  /* 0x00008f00913a7a23 */ /* 0x000fc40000010843 */
[----:B------:R-:W-:Y:S01]  /*4d90*/  IMAD.WIDE.U32 R224, R224, -0x2daee0ad, RZ ;  /* 0xd2511f53e0e07825 */ /* 0x000fe200078e00ff */
[----:B------:R-:W-:Y:S02]  /*4da0*/  LOP3.LUT R178, R179, UR25, R178, 0x96, !PT ;  /* 0x00000019b3b27c12 */ /* 0x000fe4000f8e96b2 */
[----:B------:R-:W1:Y:S01]  /*4db0*/  MUFU.EX2 R36, R36 ;  /* 0x0000002400247308 */ /* 0x000e620000000800 */
[----:B----4-:R-:W-:Y:S01]  /*4dc0*/  F2FP.BF16.PACK_AB R100, R38, R39 ;  /* 0x000000272664723e */ /* 0x010fe200000010ff */
[----:B------:R-:W-:Y:S01]  /*4dd0*/  FFMA.FTZ R142, R142, c[0x0][0x23c], -R166 ;  /* 0x00008f008e8e7a23 */ /* 0x000fe200000108a6 */
[----:B------:R-:W-:Y:S01]  /*4de0*/  LOP3.LUT R222, R225, UR17, R222, 0x96, !PT ;  /* 0x00000011e1de7c12 */ /* 0x000fe2000f8e96de */
[----:B------:R-:W-:Y:S01]  /*4df0*/  IMAD.WIDE.U32 R178, R178, -0x326172a9, RZ ;  /* 0xcd9e8d57b2b27825 */ /* 0x000fe200078e00ff */
[----:B------:R-:W-:Y:S02]  /*4e00*/  LOP3.LUT R100, R15, R100, RZ, 0xc0, !PT ;  /* 0x000000640f647212 */ /* 0x000fe400078ec0ff */
[----:B------:R-:W-:Y:S01]  /*4e10*/  LOP3.LUT R25, R222, 0xffff, RZ, 0xc0, !PT ;  /* 0x0000ffffde197812 */ /* 0x000fe200078ec0ff */
[----:B------:R-:W-:Y:S01]  /*4e20*/  IMAD.WIDE.U32 R14, R12, -0x2daee0ad, RZ ;  /* 0xd2511f530c0e7825 */ /* 0x000fe200078e00ff */
[----:B------:R-:W-:Y:S01]  /*4e30*/  MUFU.EX2 R2, R2 ;  /* 0x0000000200027308 */ /* 0x000fe20000000800 */
[----:B------:R-:W-:-:S02]  /*4e40*/  LOP3.LUT R176, R179, UR15, R176, 0x96, !PT ;  /* 0x0000000fb3b07c12 */ /* 0x000fc4000f8e96b0 */
[C---:B--2---:R-:W-:Y:S01]  /*4e50*/  HMMA.16816.F32.BF16 R92, R100.reuse, R4, RZ ;  /* 0x00000004645c723c */ /* 0x044fe200000418ff */
[----:B------:R-:W-:Y:S01]  /*4e60*/  LOP3.LUT R12, R14, 0xffff, RZ, 0xc0, !PT ;  /* 0x0000ffff0e0c7812 */ /* 0x000fe200078ec0ff */
[----:B------:R-:W-:Y:S01]  /*4e70*/  FFMA.FTZ R154, R154, c[0x0][0x23c], -R153 ;  /* 0x00008f009a9a7a23 */ /* 0x000fe20000010899 */
[----:B------:R-:W-:Y:S01]  /*4e80*/  LOP3.LUT R22, R14, 0xff, RZ, 0xc0, !PT ;  /* 0x000000ff0e167812 */ /* 0x000fe200078ec0ff */
[----:B------:R-:W-:Y:S01]  /*4e90*/  IMAD.WIDE.U32 R176, R176, -0x2daee0ad, RZ ;  /* 0xd2511f53b0b07825 */ /* 0x000fe200078e00ff */
[----:B-1----:R-:W-:Y:S01]  /*4ea0*/  F2FP.BF16.PACK_AB R11, R36, R45 ;  /* 0x0000002d240b723e */ /* 0x002fe200000010ff */
[----:B------:R-:W1:Y:S01]  /*4eb0*/  MUFU.EX2 R40, R40 ;  /* 0x0000002800287308 */ /* 0x000e620000000800 */
[----:B------:R-:W-:Y:S01]  /*4ec0*/  SHF.R.U32.HI R12, RZ, 0x8, R12 ;  /* 0x00000008ff0c7819 */ /* 0x000fe2000001160c */
[----:B------:R-:W-:Y:S01]  /*4ed0*/  HMMA.16816.F32.BF16 R124, R100, R116, RZ ;  /* 0x00000074647c723c */ /* 0x000fe200000418ff */
[----:B------:R-:W-:Y:S01]  /*4ee0*/  LOP3.LUT R99, R99, R11, RZ, 0xc0, !PT ;  /* 0x0000000b63637212 */ /* 0x000fe200078ec0ff */
[----:B------:R-:W-:Y:S01]  /*4ef0*/  FFMA.FTZ R158, R158, c[0x0][0x23c], -R67 ;  /* 0x00008f009e9e7a23 */ /* 0x000fe20000010843 */
[----:B------:R-:W-:Y:S01]  /*4f00*/  LOP3.LUT R11, R15, UR17, R10, 0x96, !PT ;  /* 0x000000110f0b7c12 */ /* 0x000fe2000f8e960a */
[----:B------:R-:W-:Y:S01]  /*4f10*/  FFMA.FTZ R160, R160, c[0x0][0x23c], -R143 ;  /* 0x00008f00a0a07a23 */ /* 0x000fe2000001088f */
[--C-:B------:R-:W-:Y:S01]  /*4f20*/  SHF.R.U32.HI R10, RZ, 0x10, R14.reuse ;  /* 0x00000010ff0a7819 */ /* 0x100fe2000001160e */
[----:B------:R-:W-:Y:S01]  /*4f30*/  MUFU.EX2 R42, R42 ;  /* 0x0000002a002a7308 */ /* 0x000fe20000000800 */
[----:B------:R-:W-:Y:S01]  /*4f40*/  SHF.R.U32.HI R21, RZ, 0x10, R11 ;  /* 0x00000010ff157819 */ /* 0x000fe2000001160b */
[----:B------:R-:W-:Y:S01]  /*4f50*/  HMMA.16816.F32.BF16 R88, R96, R4, RZ ;  /* 0x000000046058723c */ /* 0x000fe200000418ff */
[----:B------:R-:W-:Y:S01]  /*4f60*/  SHF.R.U32.HI R23, RZ, 0x18, R14 ;  /* 0x00000018ff177819 */ /* 0x000fe2000001160e */
[----:B------:R-:W-:Y:S01]  /*4f70*/  FFMA.FTZ R159, R159, c[0x0][0x23c], -R143 ;  /* 0x00008f009f9f7a23 */ /* 0x000fe2000001088f */
[----:B------:R-:W-:Y:S01]  /*4f80*/  LOP3.LUT R10, R10, 0xff, RZ, 0xc0, !PT ;  /* 0x000000ff0a0a7812 */ /* 0x000fe200078ec0ff */
[----:B------:R-:W-:Y:S01]  /*4f90*/  FFMA.FTZ R152, R152, c[0x0][0x23c], -R67 ;  /* 0x00008f0098987a23 */ /* 0x000fe20000010843 */
[----:B------:R-:W-:Y:S01]  /*4fa0*/  LOP3.LUT R9, R11, 0xffff, RZ, 0xc0, !PT ;  /* 0x0000ffff0b097812 */ /* 0x000fe200078ec0ff */
[----:B------:R-:W2:Y:S01]  /*4fb0*/  MUFU.EX2 R51, R51 ;  /* 0x0000003300337308 */ /* 0x000ea20000000800 */
[----:B------:R-:W-:Y:S01]  /*4fc0*/  PRMT R22, R22, 0x5410, R12 ;  /* 0x0000541016167816 */ /* 0x000fe2000000000c */
[C---:B------:R-:W-:Y:S01]  /*4fd0*/  HMMA.16816.F32.BF16 R68, R100.reuse, R76, RZ ;  /* 0x0000004c6444723c */ /* 0x040fe200000418ff */
[----:B------:R-:W-:Y:S01]  /*4fe0*/  SHF.R.U32.HI R8, RZ, 0x18, R11 ;  /* 0x00000018ff087819 */ /* 0x000fe2000001160b */
[----:B------:R-:W4:Y:S01]  /*4ff0*/  LDSM.16.MT88.4 R12, [R186+0x6800] ;  /* 0x00680000ba0c783b */ /* 0x000f220000004200 */
[----:B------:R-:W-:Y:S01]  /*5000*/  LOP3.LUT R21, R21, 0xff, RZ, 0xc0, !PT ;  /* 0x000000ff15157812 */ /* 0x000fe200078ec0ff */
[--C-:B------:R-:W-:Y:S01]  /*5010*/  HSET2.LE.AND R22, R22, R60.reuse, PT ;  /* 0x0000003c16167233 */ /* 0x100fe20003803000 */
[----:B------:R-:W-:Y:S01]  /*5020*/  PRMT R23, R10, 0x5410, R23 ;  /* 0x000054100a177816 */ /* 0x000fe20000000017 */
[----:B------:R-:W-:Y:S01]  /*5030*/  MUFU.EX2 R3, R3 ;  /* 0x0000000300037308 */ /* 0x000fe20000000800 */
[----:B------:R-:W-:Y:S01]  /*5040*/  LOP3.LUT R20, R11, 0xff, RZ, 0xc0, !PT ;  /* 0x000000ff0b147812 */ /* 0x000fe200078ec0ff */
[C---:B------:R-:W-:Y:S01]  /*5050*/  HMMA.16816.F32.BF16 R80, R100.reuse, R104, RZ ;  /* 0x000000686450723c */ /* 0x040fe200000418ff */
[----:B------:R-:W-:Y:S01]  /*5060*/  SHF.R.U32.HI R9, RZ, 0x8, R9 ;  /* 0x00000008ff097819 */ /* 0x000fe20000011609 */
[--C-:B------:R-:W-:Y:S01]  /*5070*/  HSET2.LE.AND R23, R23, R60.reuse, PT ;  /* 0x0000003c17177233 */ /* 0x100fe20003803000 */
[----:B------:R-:W-:Y:S01]  /*5080*/  PRMT R21, R21, 0x5410, R8 ;  /* 0x0000541015157816 */ /* 0x000fe20000000008 */
[----:B------:R-:W-:Y:S01]  /*5090*/  FFMA.FTZ R148, R148, c[0x0][0x23c], -R67 ;  /* 0x00008f0094947a23 */ /* 0x000fe20000010843 */
[----:B-1----:R-:W-:Y:S01]  /*50a0*/  F2FP.BF16.PACK_AB R8, R40, R2 ;  /* 0x000000022808723e */ /* 0x002fe200000010ff */
[----:B------:R-:W1:Y:S01]  /*50b0*/  MUFU.EX2 R41, R41 ;  /* 0x0000002900297308 */ /* 0x000e620000000800 */
[----:B------:R-:W-:Y:S01]  /*50c0*/  PRMT R20, R20, 0x5410, R9 ;  /* 0x0000541014147816 */ /* 0x000fe20000000009 */
[C---:B------:R-:W-:Y:S01]  /*50d0*/  HMMA.16816.F32.BF16 R120, R100.reuse, R118, RZ ;  /* 0x000000766478723c */ /* 0x040fe200000418ff */
[----:B--2---:R-:W-:Y:S01]  /*50e0*/  F2FP.BF16.PACK_AB R4, R51, R42 ;  /* 0x0000002a3304723e */ /* 0x004fe200000010ff */
[--C-:B------:R-:W-:Y:S01]  /*50f0*/  HSET2.LE.AND R21, R21, R60.reuse, PT ;  /* 0x0000003c15157233 */ /* 0x100fe20003803000 */
[----:B------:R-:W-:Y:S01]  /*5100*/  LOP3.LUT R22, R22, R8, RZ, 0xc0, !PT ;  /* 0x0000000816167212 */ /* 0x000fe200078ec0ff */
[----:B------:R-:W-:Y:S01]  /*5110*/  HSET2.LE.AND R20, R20, R60, PT ;  /* 0x0000003c14147233 */ /* 0x000fe20003803000 */
[----:B------:R-:W2:Y:S01]  /*5120*/  LDSM.16.MT88.4 R8, [R185+0x6800] ;  /* 0x00680000b908783b */ /* 0x000ea20000004200 */
[----:B------:R-:W-:Y:S01]  /*5130*/  MUFU.EX2 R52, R52 ;  /* 0x0000003400347308 */ /* 0x000fe20000000800 */
[----:B------:R-:W-:Y:S01]  /*5140*/  LOP3.LUT R23, R23, R4, RZ, 0xc0, !PT ;  /* 0x0000000417177212 */ /* 0x000fe200078ec0ff */
[C---:B------:R-:W-:Y:S01]  /*5150*/  HMMA.16816.F32.BF16 R72, R100.reuse, R78, RZ ;  /* 0x0000004e6448723c */ /* 0x040fe200000418ff */
[----:B------:R-:W-:Y:S01]  /*5160*/  SHF.R.U32.HI R5, RZ, 0x18, R224 ;  /* 0x00000018ff057819 */ /* 0x000fe200000116e0 */
[----:B------:R-:W-:Y:S01]  /*5170*/  FFMA.FTZ R164, R164, c[0x0][0x23c], -R67 ;  /* 0x00008f00a4a47a23 */ /* 0x000fe20000010843 */
[----:B------:R-:W-:Y:S01]  /*5180*/  SHF.R.U32.HI R25, RZ, 0x8, R25 ;  /* 0x00000008ff197819 */ /* 0x000fe20000011619 */
[----:B------:R-:W-:Y:S01]  /*5190*/  FFMA.FTZ R146, R146, c[0x0][0x23c], -R153 ;  /* 0x00008f0092927a23 */ /* 0x000fe20000010899 */
[----:B------:R-:W-:Y:S01]  /*51a0*/  LOP3.LUT R174, R177, UR12, R174, 0x96, !PT ;  /* 0x0000000cb1ae7c12 */ /* 0x000fe2000f8e96ae */
[----:B------:R-:W5:Y:S01]  /*51b0*/  MUFU.EX2 R53, R53 ;  /* 0x0000003500357308 */ /* 0x000f620000000800 */
[----:B-1----:R-:W-:Y:S01]  /*51c0*/  F2FP.BF16.PACK_AB R4, R41, R3 ;  /* 0x000000032904723e */ /* 0x002fe200000010ff */
[----:B------:R-:W-:Y:S01]  /*51d0*/  HMMA.16816.F32.BF16 R84, R100, R106, RZ ;  /* 0x0000006a6454723c */ /* 0x000fe200000418ff */
[----:B------:R-:W-:Y:S01]  /*51e0*/  LOP3.LUT R26, R179, UR15, R26, 0x96, !PT ;  /* 0x0000000fb31a7c12 */ /* 0x000fe2000f8e961a */
[--C-:B------:R-:W-:Y:S01]  /*51f0*/  FFMA.FTZ R156, R156, c[0x0][0x23c], -R166.reuse ;  /* 0x00008f009c9c7a23 */ /* 0x100fe200000108a6 */
[----:B------:R-:W-:Y:S01]  /*5200*/  LOP3.LUT R20, R20, R4, RZ, 0xc0, !PT ;  /* 0x0000000414147212 */ /* 0x000fe200078ec0ff */
[----:B------:R-:W-:-:S02]  /*5210*/  FFMA.FTZ R155, R155, c[0x0][0x23c], -R166 ;  /* 0x00008f009b9b7a23 */ /* 0x000fc400000108a6 */
[----:B------:R-:W-:Y:S01]  /*5220*/  MUFU.EX2 R54, R54 ;  /* 0x0000003600367308 */ /* 0x000fe20000000800 */
[----:B------:R-:W-:Y:S01]  /*5230*/  FFMA.FTZ R157, R157, c[0x0][0x23c], -R166 ;  /* 0x00008f009d9d7a23 */ /* 0x000fe200000108a6 */
[C---:B------:R-:W-:Y:S01]  /*5240*/  HMMA.16816.F32.BF16 R128, R96.reuse, R116, RZ ;  /* 0x000000746080723c */ /* 0x040fe200000418ff */
[--C-:B------:R-:W-:Y:S02]  /*5250*/  FFMA.FTZ R151, R151, c[0x0][0x23c], -R153.reuse ;  /* 0x00008f0097977a23 */ /* 0x100fe40000010899 */
[----:B------:R-:W-:Y:S02]  /*5260*/  FFMA.FTZ R150, R150, c[0x0][0x23c], -R153 ;  /* 0x00008f0096967a23 */ /* 0x000fe40000010899 */
[----:B------:R-:W-:Y:S01]  /*5270*/  FADD.FTZ R49, R50, R49 ;  /* 0x0000003132317221 */ /* 0x000fe20000010000 */
[----:B-----5:R-:W-:Y:S01]  /*5280*/  F2FP.BF16.PACK_AB R4, R53, R52 ;  /* 0x000000343504723e */ /* 0x020fe200000010ff */
[----:B------:R-:W1:Y:S01]  /*5290*/  MUFU.EX2 R55, R55 ;  /* 0x0000003700377308 */ /* 0x000e620000000800 */
[----:B------:R-:W-:Y:S01]  /*52a0*/  HMMA.16816.F32.BF16 R112, R96, R76, RZ ;  /* 0x0000004c6070723c */ /* 0x000fe200000418ff */
[----:B------:R-:W-:Y:S01]  /*52b0*/  FADD.FTZ R46, R47, R46 ;  /* 0x0000002e2f2e7221 */ /* 0x000fe20000010000 */
[----:B------:R-:W-:Y:S01]  /*52c0*/  LOP3.LUT R21, R21, R4, RZ, 0xc0, !PT ;  /* 0x0000000415157212 */ /* 0x000fe200078ec0ff */
[----:B------:R-:W-:Y:S01]  /*52d0*/  FADD.FTZ R38, R39, R38 ;  /* 0x0000002627267221 */ /* 0x000fe20000010000 */
[----:B------:R-:W-:Y:S01]  /*52e0*/  SHF.R.U32.HI R4, RZ, 0x10, R224 ;  /* 0x00000010ff047819 */ /* 0x000fe200000116e0 */
[----:B------:R-:W-:-:S02]  /*52f0*/  FADD.FTZ R43, R44, R43 ;  /* 0x0000002b2c2b7221 */ /* 0x000fc40000010000 */
[----:B------:R-:W-:Y:S01]  /*5300*/  MUFU.EX2 R58, R58 ;  /* 0x0000003a003a7308 */ /* 0x000fe20000000800 */
[C---:B------:R-:W-:Y:S01]  /*5310*/  HMMA.16816.F32.BF16 R108, R96.reuse, R104, RZ ;  /* 0x00000068606c723c */ /* 0x040fe200000418ff */
[----:B------:R-:W-:Y:S01]  /*5320*/  LOP3.LUT R4, R4, 0xff, RZ, 0xc0, !PT ;  /* 0x000000ff04047812 */ /* 0x000fe200078ec0ff */
[----:B------:R-:W-:Y:S02]  /*5330*/  FADD.FTZ R49, R48, R49 ;  /* 0x0000003130317221 */ /* 0x000fe40000010000 */
[----:B------:R-:W-:Y:S01]  /*5340*/  FADD.FTZ R46, R45, R46 ;  /* 0x0000002e2d2e7221 */ /* 0x000fe20000010000 */
[----:B------:R-:W-:Y:S01]  /*5350*/  PRMT R4, R4, 0x5410, R5 ;  /* 0x0000541004047816 */ /* 0x000fe20000000005 */
[----:B------:R-:W-:Y:S01]  /*5360*/  FADD.FTZ R38, R34, R38 ;  /* 0x0000002622267221 */ /* 0x000fe20000010000 */
[----:B------:R-:W-:Y:S01]  /*5370*/  LOP3.LUT R5, R222, 0xff, RZ, 0xc0, !PT ;  /* 0x000000ffde057812 */ /* 0x000fe200078ec0ff */
[C---:B------:R-:W-:Y:S01]  /*5380*/  HMMA.16816.F32.BF16 R116, R96.reuse, R118, RZ ;  /* 0x000000766074723c */ /* 0x040fe200000418ff */
[----:B------:R-:W-:Y:S01]  /*5390*/  MUFU.EX2 R61, R61 ;  /* 0x0000003d003d7308 */ /* 0x000fe20000000800 */
[----:B-1----:R-:W-:Y:S01]  /*53a0*/  F2FP.BF16.PACK_AB R27, R55, R54 ;  /* 0x00000036371b723e */ /* 0x002fe200000010ff */
[--C-:B------:R-:W-:Y:S01]  /*53b0*/  HSET2.LE.AND R4, R4, R60.reuse, PT ;  /* 0x0000003c04047233 */ /* 0x100fe20003803000 */
[----:B------:R-:W-:Y:S01]  /*53c0*/  PRMT R5, R5, 0x5410, R25 ;  /* 0x0000541005057816 */ /* 0x000fe20000000019 */
[----:B------:R-:W-:Y:S01]  /*53d0*/  FADD.FTZ R43, R32, R43 ;  /* 0x0000002b202b7221 */ /* 0x000fe20000010000 */
[--C-:B------:R-:W-:Y:S01]  /*53e0*/  LOP3.LUT R25, R173, UR13, R178.reuse, 0x96, !PT ;  /* 0x0000000dad197c12 */ /* 0x100fe2000f8e96b2 */
[----:B------:R-:W-:Y:S01]  /*53f0*/  FADD.FTZ R49, R37, R49 ;  /* 0x0000003125317221 */ /* 0x000fe20000010000 */
[----:B------:R-:W-:Y:S01]  /*5400*/  HMMA.16816.F32.BF16 R76, R96, R78, RZ ;  /* 0x0000004e604c723c */ /* 0x000fe200000418ff */
[----:B------:R-:W1:Y:S01]  /*5410*/  MUFU.EX2 R57, R57 ;  /* 0x0000003900397308 */ /* 0x000e620000000800 */
[----:B------:R-:W-:Y:S01]  /*5420*/  HSET2.LE.AND R145, R5, R60, PT ;  /* 0x0000003c05917233 */ /* 0x000fe20003803000 */
[----:B------:R-:W-:Y:S01]  /*5430*/  LOP3.LUT R178, R243, UR13, R178, 0x96, !PT ;  /* 0x0000000df3b27c12 */ /* 0x000fe2000f8e96b2 */
[----:B------:R-:W-:-:S02]  /*5440*/  FADD.FTZ R46, R36, R46 ;  /* 0x0000002e242e7221 */ /* 0x000fc40000010000 */
[----:B------:R-:W-:Y:S02]  /*5450*/  FADD.FTZ R38, R33, R38 ;  /* 0x0000002621267221 */ /* 0x000fe40000010000 */
[----:B------:R-:W-:Y:S01]  /*5460*/  HMMA.16816.F32.BF16 R104, R96, R106, RZ ;  /* 0x0000006a6068723c */ /* 0x000fe200000418ff */
[----:B------:R-:W5:Y:S01]  /*5470*/  MUFU.EX2 R56, R56 ;  /* 0x0000003800387308 */ /* 0x000f620000000800 */
[----:B------:R-:W-:-:S04]  /*5480*/  IMAD.WIDE.U32 R178, R178, -0x2daee0ad, RZ ;  /* 0xd2511f53b2b27825 */ /* 0x000fc800078e00ff */
[----:B------:R-:W-:Y:S02]  /*5490*/  FADD.FTZ R43, R35, R43 ;  /* 0x0000002b232b7221 */ /* 0x000fe40000010000 */
[-C--:B------:R-:W-:Y:S01]  /*54a0*/  HMMA.16816.F32.BF16 R100, R100, R6.reuse, RZ ;  /* 0x000000066464723c */ /* 0x080fe200000418ff */
[----:B------:R-:W2:Y:S01]  /*54b0*/  MUFU.EX2 R59, R59 ;  /* 0x0000003b003b7308 */ /* 0x000ea20000000800 */
[----:B-1----:R-:W-:Y:S02]  /*54c0*/  FADD.FTZ R49, R57, R49 ;  /* 0x0000003139317221 */ /* 0x002fe40000010000 */
[----:B------:R-:W-:Y:S02]  /*54d0*/  FADD.FTZ R38, R3, R38 ;  /* 0x0000002603267221 */ /* 0x000fe40000010000 */
[----:B------:R-:W-:Y:S02]  /*54e0*/  FADD.FTZ R43, R52, R43 ;  /* 0x0000002b342b7221 */ /* 0x000fe40000010000 */
[----:B------:R-:W-:Y:S01]  /*54f0*/  HMMA.16816.F32.BF16 R96, R96, R6, RZ ;  /* 0x000000066060723c */ /* 0x000fe200000418ff */
[----:B------:R-:W1:Y:S01]  /*5500*/  MUFU.EX2 R65, R65 ;  /* 0x0000004100417308 */ /* 0x000e620000000800 */
[C---:B-----5:R-:W-:Y:S01]  /*5510*/  F2FP.BF16.PACK_AB R169, R56.reuse, R57 ;  /* 0x0000003938a9723e */ /* 0x060fe200000010ff */
[----:B------:R-:W-:-:S02]  /*5520*/  FADD.FTZ R49, R56, R49 ;  /* 0x0000003138317221 */ /* 0x000fc40000010000 */
[----:B------:R-:W-:Y:S02]  /*5530*/  FADD.FTZ R38, R41, R38 ;  /* 0x0000002629267221 */ /* 0x000fe40000010000 */
[C---:B------:R-:W-:Y:S01]  /*5540*/  LOP3.LUT R7, R224.reuse, 0xffff, RZ, 0xc0, !PT ;  /* 0x0000ffffe0077812 */ /* 0x040fe200078ec0ff */
[C---:B---3--:R-:W-:Y:S01]  /*5550*/  HMMA.16816.F32.BF16 R124, R20.reuse, R16, R124 ;  /* 0x00000010147c723c */ /* 0x048fe2000004187c */
[----:B------:R-:W-:Y:S01]  /*5560*/  LOP3.LUT R6, R224, 0xff, RZ, 0xc0, !PT ;  /* 0x000000ffe0067812 */ /* 0x000fe200078ec0ff */
[----:B------:R-:W-:Y:S01]  /*5570*/  MUFU.EX2 R142, R142 ;  /* 0x0000008e008e7308 */ /* 0x000fe20000000800 */
[----:B------:R-:W-:Y:S01]  /*5580*/  SHF.R.U32.HI R7, RZ, 0x8, R7 ;  /* 0x00000008ff077819 */ /* 0x000fe20000011607 */
[----:B--2---:R-:W-:Y:S02]  /*5590*/  FADD.FTZ R46, R59, R46 ;  /* 0x0000002e3b2e7221 */ /* 0x004fe40000010000 */
[----:B------:R-:W-:Y:S01]  /*55a0*/  FADD.FTZ R43, R53, R43 ;  /* 0x0000002b352b7221 */ /* 0x000fe20000010000 */
[----:B------:R-:W-:Y:S01]  /*55b0*/  PRMT R6, R6, 0x5410, R7 ;  /* 0x0000541006067816 */ /* 0x000fe20000000007 */
[----:B----4-:R-:W-:Y:S01]  /*55c0*/  HMMA.16816.F32.BF16 R68, R20, R12, R68 ;  /* 0x0000000c1444723c */ /* 0x010fe20000041844 */
[--C-:B------:R-:W-:Y:S01]  /*55d0*/  SHF.R.U32.HI R7, RZ, 0x10, R222.reuse ;  /* 0x00000010ff077819 */ /* 0x100fe200000116de */
[----:B------:R-:W-:Y:S01]  /*55e0*/  MUFU.EX2 R154, R154 ;  /* 0x0000009a009a7308 */ /* 0x000fe20000000800 */
[----:B------:R-:W-:Y:S01]  /*55f0*/  SHF.R.U32.HI R222, RZ, 0x18, R222 ;  /* 0x00000018ffde7819 */ /* 0x000fe200000116de */
[----:B------:R-:W-:Y:S01]  /*5600*/  HSET2.LE.AND R6, R6, R60, PT ;  /* 0x0000003c06067233 */ /* 0x000fe20003803000 */
[----:B------:R-:W-:Y:S01]  /*5610*/  LOP3.LUT R7, R7, 0xff, RZ, 0xc0, !PT ;  /* 0x000000ff07077812 */ /* 0x000fe200078ec0ff */
[----:B-1----:R-:W-:-:S02]  /*5620*/  FADD.FTZ R46, R65, R46 ;  /* 0x0000002e412e7221 */ /* 0x002fc40000010000 */
[C---:B------:R-:W-:Y:S01]  /*5630*/  HMMA.16816.F32.BF16 R80, R20.reuse, R8, R80 ;  /* 0x000000081450723c */ /* 0x040fe20000041850 */
[----:B------:R-:W-:Y:S01]  /*5640*/  PRMT R222, R7, 0x5410, R222 ;  /* 0x0000541007de7816 */ /* 0x000fe200000000de */
[----:B------:R-:W-:Y:S01]  /*5650*/  MUFU.EX2 R158, R158 ;  /* 0x0000009e009e7308 */ /* 0x000fe20000000800 */
[----:B------:R-:W-:Y:S01]  /*5660*/  LOP3.LUT R6, R6, R27, RZ, 0xc0, !PT ;  /* 0x0000001b06067212 */ /* 0x000fe200078ec0ff */
[----:B------:R-:W-:Y:S01]  /*5670*/  FFMA.FTZ R224, R62, c[0x0][0x23c], -R67 ;  /* 0x00008f003ee07a23 */ /* 0x000fe20000010843 */
[----:B------:R-:W-:Y:S01]  /*5680*/  F2FP.BF16.PACK_AB R7, R61, R58 ;  /* 0x0000003a3d07723e */ /* 0x000fe200000010ff */
[----:B------:R-:W-:Y:S01]  /*5690*/  HSET2.LE.AND R5, R222, R60, PT ;  /* 0x0000003cde057233 */ /* 0x000fe20003803000 */
[----:B------:R-:W-:Y:S01]  /*56a0*/  IMAD.WIDE.U32 R222, R25, -0x2daee0ad, RZ ;  /* 0xd2511f5319de7825 */ /* 0x000fe200078e00ff */
[----:B------:R-:W-:Y:S01]  /*56b0*/  F2FP.BF16.PACK_AB R27, R65, R59 ;  /* 0x0000003b411b723e */ /* 0x000fe200000010ff */
[C---:B------:R-:W-:Y:S01]  /*56c0*/  HMMA.16816.F32.BF16 R92, R20.reuse, R28, R92 ;  /* 0x0000001c145c723c */ /* 0x040fe2000004185c */
[----:B------:R-:W-:Y:S01]  /*56d0*/  LOP3.LUT R7, R4, R7, RZ, 0xc0, !PT ;  /* 0x0000000704077212 */ /* 0x000fe200078ec0ff */
[----:B------:R-:W-:Y:S01]  /*56e0*/  MUFU.EX2 R160, R160 ;  /* 0x000000a000a07308 */ /* 0x000fe20000000800 */
[----:B------:R-:W-:Y:S01]  /*56f0*/  LOP3.LUT R175, R223, UR10, R176, 0x96, !PT ;  /* 0x0000000adfaf7c12 */ /* 0x000fe2000f8e96b0 */
[--C-:B------:R-:W-:Y:S01]  /*5700*/  FFMA.FTZ R139, R139, c[0x0][0x23c], -R143.reuse ;  /* 0x00008f008b8b7a23 */ /* 0x100fe2000001088f */
[----:B------:R-:W-:Y:S01]  /*5710*/  LOP3.LUT R4, R145, R169, RZ, 0xc0, !PT ;  /* 0x000000a991047212 */ /* 0x000fe200078ec0ff */
[--C-:B------:R-:W-:Y:S01]  /*5720*/  FFMA.FTZ R145, R144, c[0x0][0x23c], -R166.reuse ;  /* 0x00008f0090917a23 */ /* 0x100fe200000108a6 */
[----:B------:R-:W-:Y:S01]  /*5730*/  LOP3.LUT R5, R5, R27, RZ, 0xc0, !PT ;  /* 0x0000001b05057212 */ /* 0x000fe200078ec0ff */
[C---:B------:R-:W-:Y:S01]  /*5740*/  HMMA.16816.F32.BF16 R120, R20.reuse, R18, R120 ;  /* 0x000000121478723c */ /* 0x040fe20000041878 */
[----:B------:R-:W-:Y:S01]  /*5750*/  IMAD.WIDE.U32 R26, R26, -0x2daee0ad, RZ ;  /* 0xd2511f531a1a7825 */ /* 0x000fe200078e00ff */
[----:B------:R-:W-:Y:S03]  /*5760*/  MUFU.EX2 R159, R159 ;  /* 0x0000009f009f7308 */ /* 0x000fe60000000800 */
[----:B------:R-:W-:Y:S01]  /*5770*/  FFMA.FTZ R144, R147, c[0x0][0x23c], -R166 ;  /* 0x00008f0093907a23 */ /* 0x000fe200000108a6 */
[----:B------:R-:W-:Y:S01]  /*5780*/  LOP3.LUT R27, R27, UR12, R24, 0x96, !PT ;  /* 0x0000000c1b1b7c12 */ /* 0x000fe2000f8e9618 */
[----:B------:R-:W-:Y:S01]  /*5790*/  FFMA.FTZ R147, R170, c[0x0][0x23c], -R166 ;  /* 0x00008f00aa937a23 */ /* 0x000fe200000108a6 */
[----:B------:R-:W-:Y:S01]  /*57a0*/  HMMA.16816.F32.BF16 R72, R20, R14, R72 ;  /* 0x0000000e1448723c */ /* 0x000fe20000041848 */
[----:B------:R-:W-:Y:S01]  /*57b0*/  LOP3.LUT R170, R179, UR10, R26, 0x96, !PT ;  /* 0x0000000ab3aa7c12 */ /* 0x000fe2000f8e961a */
[----:B------:R-:W-:Y:S01]  /*57c0*/  MUFU.EX2 R145, R145 ;  /* 0x0000009100917308 */ /* 0x000fe20000000800 */
[----:B------:R-:W-:-:S02]  /*57d0*/  FFMA.FTZ R141, R141, c[0x0][0x23c], -R143 ;  /* 0x00008f008d8d7a23 */ /* 0x000fc4000001088f */
[--C-:B------:R-:W-:Y:S02]  /*57e0*/  FFMA.FTZ R138, R138, c[0x0][0x23c], -R143.reuse ;  /* 0x00008f008a8a7a23 */ /* 0x100fe4000001088f */
[----:B------:R-:W-:Y:S01]  /*57f0*/  IMAD.WIDE.U32 R170, R170, -0x326172a9, RZ ;  /* 0xcd9e8d57aaaa7825 */ /* 0x000fe200078e00ff */
[C---:B------:R-:W-:Y:S02]  /*5800*/  HMMA.16816.F32.BF16 R84, R20.reuse, R10, R84 ;  /* 0x0000000a1454723c */ /* 0x040fe40000041854 */
[----:B------:R-:W-:Y:S01]  /*5810*/  MUFU.EX2 R144, R144 ;  /* 0x0000009000907308 */ /* 0x000fe20000000800 */
[----:B------:R-:W-:Y:S02]  /*5820*/  FFMA.FTZ R225, R140, c[0x0][0x23c], -R143 ;  /* 0x00008f008ce17a23 */ /* 0x000fe4000001088f */
[--C-:B------:R-:W-:Y:S02]  /*5830*/  FFMA.FTZ R66, R66, c[0x0][0x23c], -R67.reuse ;  /* 0x00008f0042427a23 */ /* 0x100fe40000010843 */
[--C-:B------:R-:W-:Y:S01]  /*5840*/  FFMA.FTZ R64, R64, c[0x0][0x23c], -R67.reuse ;  /* 0x00008f0040407a23 */ /* 0x100fe20000010843 */
[----:B------:R-:W-:Y:S01]  /*5850*/  HMMA.16816.F32.BF16 R100, R20, R30, R100 ;  /* 0x0000001e1464723c */ /* 0x000fe20000041864 */
[----:B------:R-:W-:Y:S01]  /*5860*/  FFMA.FTZ R62, R63, c[0x0][0x23c], -R67 ;  /* 0x00008f003f3e7a23 */ /* 0x000fe20000010843 */
[----:B------:R-:W1:Y:S01]  /*5870*/  MUFU.EX2 R147, R147 ;  /* 0x0000009300937308 */ /* 0x000e620000000800 */
[----:B------:R-:W-:-:S02]  /*5880*/  FADD.FTZ R49, R54, R49 ;  /* 0x0000003136317221 */ /* 0x000fc40000010000 */
[----:B------:R-:W-:Y:S02]  /*5890*/  FADD.FTZ R46, R58, R46 ;  /* 0x0000002e3a2e7221 */ /* 0x000fe40000010000 */
[----:B------:R-:W-:Y:S01]  /*58a0*/  IMAD.WIDE.U32 R20, R174, -0x326172a9, RZ ;  /* 0xcd9e8d57ae147825 */ /* 0x000fe200078e00ff */
[----:B------:R-:W-:Y:S02]  /*58b0*/  HMMA.16816.F32.BF16 R112, R4, R12, R112 ;  /* 0x0000000c0470723c */ /* 0x000fe40000041870 */
[----:B------:R-:W-:Y:S01]  /*58c0*/  MUFU.EX2 R152, R152 ;  /* 0x0000009800987308 */ /* 0x000fe20000000800 */
[----:B------:R-:W-:Y:S01]  /*58d0*/  IMAD.WIDE.U32 R174, R175, -0x326172a9, RZ ;  /* 0xcd9e8d57afae7825 */ /* 0x000fe200078e00ff */
[----:B------:R-:W-:-:S03]  /*58e0*/  LOP3.LUT R172, R21, UR11, R172, 0x96, !PT ;  /* 0x0000000b15ac7c12 */ /* 0x000fc6000f8e96ac */
[----:B------:R-:W-:Y:S01]  /*58f0*/  FADD.FTZ R38, R2, R38 ;  /* 0x0000002602267221 */ /* 0x000fe20000010000 */
[----:B------:R-:W-:Y:S01]  /*5900*/  LOP3.LUT R173, R175, UR9, R20, 0x96, !PT ;  /* 0x00000009afad7c12 */ /* 0x000fe2000f8e9614 */
[----:B------:R-:W-:Y:S01]  /*5910*/  IMAD.WIDE.U32 R12, R172, -0x2daee0ad, RZ ;  /* 0xd2511f53ac0c7825 */ /* 0x000fe200078e00ff */
[----:B------:R-:W-:Y:S01]  /*5920*/  HMMA.16816.F32.BF16 R108, R4, R8, R108 ;  /* 0x00000008046c723c */ /* 0x000fe2000004186c */
[----:B-1----:R-:W-:Y:S01]  /*5930*/  F2FP.BF16.PACK_AB R26, R147, R144 ;  /* 0x00000090931a723e */ /* 0x002fe200000010ff */
[----:B------:R-:W-:Y:S01]  /*5940*/  MUFU.EX2 R148, R148 ;  /* 0x0000009400947308 */ /* 0x000fe20000000800 */
[----:B------:R-:W-:Y:S01]  /*5950*/  IMAD.WIDE.U32 R172, R173, -0x2daee0ad, RZ ;  /* 0xd2511f53adac7825 */ /* 0x000fe200078e00ff */
[----:B------:R-:W-:-:S03]  /*5960*/  LOP3.LUT R176, R13, UR8, R222, 0x96, !PT ;  /* 0x000000080db07c12 */ /* 0x000fc6000f8e96de */
[----:B------:R-:W-:Y:S01]  /*5970*/  IMAD.WIDE.U32 R222, R27, -0x326172a9, RZ ;  /* 0xcd9e8d571bde7825 */ /* 0x000fe200078e00ff */
[----:B------:R-:W-:Y:S01]  /*5980*/  LOP3.LUT R12, R173, UR6, R12, 0x96, !PT ;  /* 0x00000006ad0c7c12 */ /* 0x000fe2000f8e960c */
[----:B------:R-:W-:Y:S01]  /*5990*/  HMMA.16816.F32.BF16 R88, R4, R28, R88 ;  /* 0x0000001c0458723c */ /* 0x000fe20000041858 */
[----:B------:R-:W-:Y:S01]  /*59a0*/  MUFU.EX2 R146, R146 ;  /* 0x0000009200927308 */ /* 0x000fe20000000800 */
[----:B------:R-:W-:-:S04]  /*59b0*/  IMAD.WIDE.U32 R176, R176, -0x326172a9, RZ ;  /* 0xcd9e8d57b0b07825 */ /* 0x000fc800078e00ff */
[----:B------:R-:W-:Y:S01]  /*59c0*/  IMAD.WIDE.U32 R20, R12, -0x326172a9, RZ ;  /* 0xcd9e8d570c147825 */ /* 0x000fe200078e00ff */
[----:B------:R-:W-:Y:S01]  /*59d0*/  LOP3.LUT R174, R177, UR7, R174, 0x96, !PT ;  /* 0x00000007b1ae7c12 */ /* 0x000fe2000f8e96ae */
[C---:B------:R-:W-:Y:S01]  /*59e0*/  HMMA.16816.F32.BF16 R116, R4.reuse, R18, R116 ;  /* 0x000000120474723c */ /* 0x040fe20000041874 */
[----:B------:R-:W-:Y:S01]  /*59f0*/  MUFU.EX2 R156, R156 ;  /* 0x0000009c009c7308 */ /* 0x000fe20000000800 */
[--C-:B------:R-:W-:Y:S01]  /*5a00*/  FFMA.FTZ R28, R161, c[0x0][0x23c], -R153.reuse ;  /* 0x00008f00a11c7a23 */ /* 0x100fe20000010899 */
[----:B------:R-:W-:Y:S01]  /*5a10*/  LOP3.LUT R8, R21, UR16, R176, 0x96, !PT ;  /* 0x0000001015087c12 */ /* 0x000fe2000f8e96b0 */
[--C-:B------:R-:W-:Y:S01]  /*5a20*/  FFMA.FTZ R29, R167, c[0x0][0x23c], -R153.reuse ;  /* 0x00008f00a71d7a23 */ /* 0x100fe20000010899 */
[----:B------:R-:W-:Y:S01]  /*5a30*/  SHF.R.U32.HI R13, RZ, 0x10, R20 ;  /* 0x00000010ff0d7819 */ /* 0x000fe20000011614 */
[----:B------:R-:W-:Y:S01]  /*5a40*/  FFMA.FTZ R161, R168, c[0x0][0x23c], -R153 ;  /* 0x00008f00a8a17a23 */ /* 0x000fe20000010899 */
[C---:B------:R-:W-:Y:S01]  /*5a50*/  LOP3.LUT R18, R8.reuse, 0xffff, RZ, 0xc0, !PT ;  /* 0x0000ffff08127812 */ /* 0x040fe200078ec0ff */
[----:B------:R-:W-:Y:S01]  /*5a60*/  HMMA.16816.F32.BF16 R128, R4, R16, R128 ;  /* 0x000000100480723c */ /* 0x000fe20000041880 */
[----:B------:R-:W-:Y:S01]  /*5a70*/  LOP3.LUT R24, R8, 0xff, RZ, 0xc0, !PT ;  /* 0x000000ff08187812 */ /* 0x000fe200078ec0ff */
[----:B------:R-:W-:Y:S01]  /*5a80*/  MUFU.EX2 R29, R29 ;  /* 0x0000001d001d7308 */ /* 0x000fe20000000800 */
[----:B------:R-:W-:Y:S01]  /*5a90*/  SHF.R.U32.HI R18, RZ, 0x8, R18 ;  /* 0x00000008ff127819 */ /* 0x000fe20000011612 */
[----:B------:R-:W-:Y:S01]  /*5aa0*/  IMAD.WIDE.U32 R174, R174, -0x2daee0ad, RZ ;  /* 0xd2511f53aeae7825 */ /* 0x000fe200078e00ff */
[----:B------:R-:W-:-:S02]  /*5ab0*/  SHF.R.U32.HI R9, RZ, 0x18, R20 ;  /* 0x00000018ff097819 */ /* 0x000fc40000011614 */
[----:B------:R-:W-:Y:S01]  /*5ac0*/  PRMT R24, R24, 0x5410, R18 ;  /* 0x0000541018187816 */ /* 0x000fe20000000012 */
[C---:B------:R-:W-:Y:S01]  /*5ad0*/  HMMA.16816.F32.BF16 R76, R4.reuse, R14, R76 ;  /* 0x0000000e044c723c */ /* 0x040fe2000004184c */
[----:B------:R-:W-:Y:S01]  /*5ae0*/  LOP3.LUT R13, R13, 0xff, RZ, 0xc0, !PT ;  /* 0x000000ff0d0d7812 */ /* 0x000fe200078ec0ff */
[----:B------:R-:W1:Y:S01]  /*5af0*/  MUFU.EX2 R161, R161 ;  /* 0x000000a100a17308 */ /* 0x000e620000000800 */
[----:B------:R-:W-:Y:S01]  /*5b00*/  F2FP.BF16.PACK_AB R168, R145, R142 ;  /* 0x0000008e91a8723e */ /* 0x000fe200000010ff */
[--C-:B------:R-:W-:Y:S01]  /*5b10*/  HSET2.LE.AND R24, R24, R60.reuse, PT ;  /* 0x0000003c18187233 */ /* 0x100fe20003803000 */
[----:B------:R-:W-:Y:S01]  /*5b20*/  PRMT R167, R13, 0x5410, R9 ;  /* 0x000054100da77816 */ /* 0x000fe20000000009 */
[----:B------:R-:W-:Y:S01]  /*5b30*/  FADD.FTZ R43, R42, R43 ;  /* 0x0000002b2a2b7221 */ /* 0x000fe20000010000 */
[----:B------:R-:W-:Y:S01]  /*5b40*/  LOP3.LUT R12, R20, 0xffff, RZ, 0xc0, !PT ;  /* 0x0000ffff140c7812 */ /* 0x000fe200078ec0ff */
[C---:B------:R-:W-:Y:S01]  /*5b50*/  HMMA.16816.F32.BF16 R104, R4.reuse, R10, R104 ;  /* 0x0000000a0468723c */ /* 0x040fe20000041868 */
[----:B------:R-:W-:Y:S01]  /*5b60*/  LOP3.LUT R24, R24, R168, RZ, 0xc0, !PT ;  /* 0x000000a818187212 */ /* 0x000fe200078ec0ff */
[--C-:B------:R-:W-:Y:S01]  /*5b70*/  HSET2.LE.AND R167, R167, R60.reuse, PT ;  /* 0x0000003ca7a77233 */ /* 0x100fe20003803000 */
[----:B------:R-:W2:Y:S01]  /*5b80*/  MUFU.EX2 R28, R28 ;  /* 0x0000001c001c7308 */ /* 0x000ea20000000800 */
[--C-:B------:R-:W-:Y:S01]  /*5b90*/  SHF.R.U32.HI R19, RZ, 0x10, R8.reuse ;  /* 0x00000010ff137819 */ /* 0x100fe20000011608 */
[----:B------:R-:W-:Y:S01]  /*5ba0*/  FADD.FTZ R49, R55, R49 ;  /* 0x0000003137317221 */ /* 0x000fe20000010000 */
[----:B------:R-:W-:Y:S01]  /*5bb0*/  SHF.R.U32.HI R17, RZ, 0x18, R8 ;  /* 0x00000018ff117819 */ /* 0x000fe20000011608 */
[----:B------:R-:W-:Y:S01]  /*5bc0*/  FADD.FTZ R46, R61, R46 ;  /* 0x0000002e3d2e7221 */ /* 0x000fe20000010000 */
[----:B------:R-:W-:Y:S01]  /*5bd0*/  HMMA.16816.F32.BF16 R96, R4, R30, R96 ;  /* 0x0000001e0460723c */ /* 0x000fe20000041860 */
[----:B------:R-:W-:Y:S01]  /*5be0*/  LOP3.LUT R16, R20, 0xff, RZ, 0xc0, !PT ;  /* 0x000000ff14107812 */ /* 0x000fe200078ec0ff */
[----:B------:R-:W-:Y:S01]  /*5bf0*/  FADD.FTZ R38, R40, R38 ;  /* 0x0000002628267221 */ /* 0x000fe20000010000 */
[----:B-1----:R-:W-:Y:S01]  /*5c00*/  F2FP.BF16.PACK_AB R168, R161, R29 ;  /* 0x0000001da1a8723e */ /* 0x002fe200000010ff */
[----:B------:R-:W1:Y:S01]  /*5c10*/  LDSM.16.MT88.4 R20, [R188+0x7000] ;  /* 0x00700000bc14783b */ /* 0x000e620000004200 */
[----:B------:R-:W-:Y:S01]  /*5c20*/  SHF.R.U32.HI R8, RZ, 0x8, R12 ;  /* 0x00000008ff087819 */ /* 0x000fe2000001160c */
[----:B------:R-:W-:Y:S01]  /*5c30*/  MUFU.EX2 R155, R155 ;  /* 0x0000009b009b7308 */ /* 0x000fe20000000800 */
[----:B------:R-:W-:Y:S01]  /*5c40*/  LOP3.LUT R27, R167, R168, RZ, 0xc0, !PT ;  /* 0x000000a8a71b7212 */ /* 0x000fe200078ec0ff */
[----:B------:R-:W3:Y:S01]  /*5c50*/  LDSM.16.MT88.4 R12, [R185+0x7000] ;  /* 0x00700000b90c783b */ /* 0x000ee20000004200 */
[----:B------:R-:W-:Y:S01]  /*5c60*/  LOP3.LUT R4, R223, UR11, R242, 0x96, !PT ;  /* 0x0000000bdf047c12 */ /* 0x000fe2000f8e96f2 */
[--C-:B------:R-:W-:Y:S01]  /*5c70*/  FFMA.FTZ R30, R162, c[0x0][0x23c], -R143.reuse ;  /* 0x00008f00a21e7a23 */ /* 0x100fe2000001088f */
[----:B------:R-:W-:Y:S01]  /*5c80*/  LOP3.LUT R168, R171, UR9, R222, 0x96, !PT ;  /* 0x00000009aba87c12 */ /* 0x000fe2000f8e96de */
[----:B------:R-:W-:Y:S01]  /*5c90*/  FFMA.FTZ R31, R165, c[0x0][0x23c], -R143 ;  /* 0x00008f00a51f7a23 */ /* 0x000fe2000001088f */
[----:B------:R-:W-:Y:S01]  /*5ca0*/  LOP3.LUT R19, R19, 0xff, RZ, 0xc0, !PT ;  /* 0x000000ff13137812 */ /* 0x000fe200078ec0ff */
[----:B------:R-:W-:Y:S01]  /*5cb0*/  IMAD.WIDE.U32 R4, R4, -0x2daee0ad, RZ ;  /* 0xd2511f5304047825 */ /* 0x000fe200078e00ff */
[----:B------:R-:W-:Y:S01]  /*5cc0*/  PRMT R8, R16, 0x5410, R8 ;  /* 0x0000541010087816 */ /* 0x000fe20000000008 */
[----:B------:R-:W-:Y:S01]  /*5cd0*/  MUFU.EX2 R30, R30 ;  /* 0x0000001e001e7308 */ /* 0x000fe20000000800 */
[----:B------:R-:W-:Y:S01]  /*5ce0*/  PRMT R9, R19, 0x5410, R17 ;  /* 0x0000541013097816 */ /* 0x000fe20000000011 */
[----:B------:R-:W-:Y:S01]  /*5cf0*/  IMAD.WIDE.U32 R168, R168, -0x2daee0ad, RZ ;  /* 0xd2511f53a8a87825 */ /* 0x000fe200078e00ff */
[----:B--2---:R-:W-:Y:S01]  /*5d00*/  F2FP.BF16.PACK_AB R25, R154, R28 ;  /* 0x0000001c9a19723e */ /* 0x004fe200000010ff */
[--C-:B------:R-:W-:Y:S01]  /*5d10*/  HSET2.LE.AND R8, R8, R60.reuse, PT ;  /* 0x0000003c08087233 */ /* 0x100fe20003803000 */
[----:B------:R-:W-:Y:S01]  /*5d20*/  LOP3.LUT R178, R5, UR8, R178, 0x96, !PT ;  /* 0x0000000805b27c12 */ /* 0x000fe2000f8e96b2 */
[----:B------:R-:W-:Y:S01]  /*5d30*/  HSET2.LE.AND R9, R9, R60, PT ;  /* 0x0000003c09097233 */ /* 0x000fe20003803000 */
[----:B------:R-:W-:Y:S01]  /*5d40*/  LOP3.LUT R4, R169, UR6, R4, 0x96, !PT ;  /* 0x00000006a9047c12 */ /* 0x000fe2000f8e9604 */
[----:B------:R-:W2:Y:S01]  /*5d50*/  LDSM.16.MT88.4 R16, [R186+0x7000] ;  /* 0x00700000ba10783b */ /* 0x000ea20000004200 */
[----:B------:R-:W-:Y:S01]  /*5d60*/  LOP3.LUT R26, R8, R26, RZ, 0xc0, !PT ;  /* 0x0000001a081a7212 */ /* 0x000fe200078ec0ff */
[----:B------:R-:W-:Y:S01]  /*5d70*/  IMAD.WIDE.U32 R178, R178, -0x326172a9, RZ ;  /* 0xcd9e8d57b2b27825 */ /* 0x000fe200078e00ff */
[----:B------:R-:W-:Y:S01]  /*5d80*/  LOP3.LUT R25, R9, R25, RZ, 0xc0, !PT ;  /* 0x0000001909197212 */ /* 0x000fe200078ec0ff */
[----:B------:R-:W4:Y:S01]  /*5d90*/  MUFU.EX2 R31, R31 ;  /* 0x0000001f001f7308 */ /* 0x000f220000000800 */
[----:B------:R-:W5:Y:S01]  /*5da0*/  LDSM.16.MT88.4 R8, [R184+0x7000] ;  /* 0x00700000b808783b */ /* 0x000f620000004200 */
[----:B------:R-:W-:Y:S01]  /*5db0*/  IMAD.WIDE.U32 R6, R4, -0x326172a9, RZ ;  /* 0xcd9e8d5704067825 */ /* 0x000fe200078e00ff */
[----:B------:R-:W-:-:S03]  /*5dc0*/  LOP3.LUT R172, R175, UR17, R172, 0x96, !PT ;  /* 0x00000011afac7c12 */ /* 0x000fc6000f8e96ac */
[----:B------:R-:W-:Y:S01]  /*5dd0*/  FFMA.FTZ R222, R149, c[0x0][0x23c], -R153 ;  /* 0x00008f0095de7a23 */ /* 0x000fe20000010899 */
[C---:B------:R-:W-:Y:S01]  /*5de0*/  LOP3.LUT R162, R6.reuse, 0xffff, RZ, 0xc0, !PT ;  /* 0x0000ffff06a27812 */ /* 0x040fe200078ec0ff */
[----:B------:R-:W-:Y:S01]  /*5df0*/  FFMA.FTZ R223, R163, c[0x0][0x23c], -R166 ;  /* 0x00008f00a3df7a23 */ /* 0x000fe200000108a6 */
[----:B------:R-:W-:Y:S01]  /*5e00*/  SHF.R.U32.HI R4, RZ, 0x10, R6 ;  /* 0x00000010ff047819 */ /* 0x000fe20000011606 */
[----:B------:R-:W-:Y:S01]  /*5e10*/  MUFU.EX2 R157, R157 ;  /* 0x0000009d009d7308 */ /* 0x000fe20000000800 */
[----:B------:R-:W-:Y:S01]  /*5e20*/  SHF.R.U32.HI R162, RZ, 0x8, R162 ;  /* 0x00000008ffa27819 */ /* 0x000fe200000116a2 */
[----:B------:R-:W-:Y:S01]  /*5e30*/  FADD.FTZ R43, R51, R43 ;  /* 0x0000002b332b7221 */ /* 0x000fe20000010000 */
[----:B------:R-:W-:Y:S01]  /*5e40*/  LOP3.LUT R5, R6, 0xff, RZ, 0xc0, !PT ;  /* 0x000000ff06057812 */ /* 0x000fe200078ec0ff */
[----:B------:R-:W-:Y:S01]  /*5e50*/  FADD.FTZ R49, R160, R49 ;  /* 0x00000031a0317221 */ /* 0x000fe20000010000 */
[----:B------:R-:W-:Y:S01]  /*5e60*/  SHF.R.U32.HI R6, RZ, 0x18, R6 ;  /* 0x00000018ff067819 */ /* 0x000fe20000011606 */
[C---:B-1----:R-:W-:Y:S01]  /*5e70*/  HMMA.16816.F32.BF16 R124, R24.reuse, R20, R124 ;  /* 0x00000014187c723c */ /* 0x042fe2000004187c */
[----:B------:R-:W-:Y:S01]  /*5e80*/  LOP3.LUT R4, R4, 0xff, RZ, 0xc0, !PT ;  /* 0x000000ff04047812 */ /* 0x000fe200078ec0ff */
[----:B------:R-:W-:Y:S01]  /*5e90*/  MUFU.EX2 R222, R222 ;  /* 0x000000de00de7308 */ /* 0x000fe20000000800 */
[----:B------:R-:W-:Y:S01]  /*5ea0*/  LOP3.LUT R7, R7, UR16, R178, 0x96, !PT ;  /* 0x0000001007077c12 */ /* 0x000fe2000f8e96b2 */
[----:B------:R-:W-:Y:S01]  /*5eb0*/  FADD.FTZ R46, R152, R46 ;  /* 0x0000002e982e7221 */ /* 0x000fe20000010000 */
[----:B------:R-:W-:Y:S01]  /*5ec0*/  PRMT R5, R5, 0x5410, R162 ;  /* 0x0000541005057816 */ /* 0x000fe200000000a2 */
[----:B------:R-:W-:Y:S01]  /*5ed0*/  FADD.FTZ R38, R142, R38 ;  /* 0x000000268e267221 */ /* 0x000fe20000010000 */
[----:B------:R-:W-:Y:S01]  /*5ee0*/  PRMT R4, R4, 0x5410, R6 ;  /* 0x0000541004047816 */ /* 0x000fe20000000006 */
[C---:B---3--:R-:W-:Y:S01]  /*5ef0*/  HMMA.16816.F32.BF16 R80, R24.reuse, R12, R80 ;  /* 0x0000000c1850723c */ /* 0x048fe20000041850 */
[----:B------:R-:W-:Y:S01]  /*5f00*/  LOP3.LUT R6, R7, 0xffff, RZ, 0xc0, !PT ;  /* 0x0000ffff07067812 */ /* 0x000fe200078ec0ff */
[----:B------:R1:W3:Y:S01]  /*5f10*/  MUFU.EX2 R162, R164 ;  /* 0x000000a400a27308 */ /* 0x0002e20000000800 */
[----:B------:R-:W-:Y:S01]  /*5f20*/  SHF.R.U32.HI R167, RZ, 0x10, R7 ;  /* 0x00000010ffa77819 */ /* 0x000fe20000011607 */
[--C-:B------:R-:W-:Y:S01]  /*5f30*/  HSET2.LE.AND R4, R4, R60.reuse, PT ;  /* 0x0000003c04047233 */ /* 0x100fe20003803000 */
[----:B------:R-:W-:Y:S01]  /*5f40*/  SHF.R.U32.HI R165, RZ, 0x8, R6 ;  /* 0x00000008ffa57819 */ /* 0x000fe20000011606 */
[----:B------:R-:W-:Y:S01]  /*5f50*/  FADD.FTZ R43, R28, R43 ;  /* 0x0000002b1c2b7221 */ /* 0x000fe20000010000 */
[----:B------:R-:W-:Y:S01]  /*5f60*/  LOP3.LUT R6, R167, 0xff, RZ, 0xc0, !PT ;  /* 0x000000ffa7067812 */ /* 0x000fe200078ec0ff */
[----:B------:R-:W-:Y:S01]  /*5f70*/  HSET2.LE.AND R167, R5, R60, PT ;  /* 0x0000003c05a77233 */ /* 0x000fe20003803000 */
[----:B----4-:R-:W-:Y:S01]  /*5f80*/  F2FP.BF16.PACK_AB R169, R31, R30 ;  /* 0x0000001e1fa9723e */ /* 0x010fe200000010ff */
[----:B------:R-:W-:Y:S01]  /*5f90*/  MUFU.EX2 R223, R223 ;  /* 0x000000df00df7308 */ /* 0x000fe20000000800 */
[----:B------:R-:W-:Y:S01]  /*5fa0*/  HMMA.16816.F32.BF16 R84, R24, R14, R84 ;  /* 0x0000000e1854723c */ /* 0x000fe20000041854 */
[----:B------:R-:W-:-:S02]  /*5fb0*/  FADD.FTZ R49, R159, R49 ;  /* 0x000000319f317221 */ /* 0x000fc40000010000 */
[----:B------:R-:W-:Y:S02]  /*5fc0*/  FADD.FTZ R46, R148, R46 ;  /* 0x0000002e942e7221 */ /* 0x000fe40000010000 */
[----:B------:R-:W-:Y:S01]  /*5fd0*/  FADD.FTZ R38, R145, R38 ;  /* 0x0000002691267221 */ /* 0x000fe20000010000 */
[----:B-1----:R-:W-:Y:S01]  /*5fe0*/  LOP3.LUT R164, R7, 0xff, RZ, 0xc0, !PT ;  /* 0x000000ff07a47812 */ /* 0x002fe200078ec0ff */
[----:B------:R-:W-:Y:S01]  /*5ff0*/  MUFU.EX2 R151, R151 ;  /* 0x0000009700977308 */ /* 0x000fe20000000800 */
[----:B------:R-:W-:Y:S01]  /*6000*/  SHF.R.U32.HI R7, RZ, 0x18, R7 ;  /* 0x00000018ff077819 */ /* 0x000fe20000011607 */
[C---:B--2---:R-:W-:Y:S01]  /*6010*/  HMMA.16816.F32.BF16 R68, R24.reuse, R16, R68 ;  /* 0x000000101844723c */ /* 0x044fe20000041844 */
[----:B------:R-:W-:Y:S01]  /*6020*/  PRMT R164, R164, 0x5410, R165 ;  /* 0x00005410a4a47816 */ /* 0x000fe200000000a5 */
[----:B------:R-:W-:Y:S01]  /*6030*/  FADD.FTZ R43, R154, R43 ;  /* 0x0000002b9a2b7221 */ /* 0x000fe20000010000 */
[----:B------:R-:W-:Y:S01]  /*6040*/  PRMT R5, R6, 0x5410, R7 ;  /* 0x0000541006057816 */ /* 0x000fe20000000007 */
[----:B------:R-:W-:Y:S01]  /*6050*/  FADD.FTZ R49, R30, R49 ;  /* 0x000000311e317221 */ /* 0x000fe20000010000 */
[----:B------:R-:W-:Y:S01]  /*6060*/  LOP3.LUT R6, R167, R169, RZ, 0xc0, !PT ;  /* 0x000000a9a7067212 */ /* 0x000fe200078ec0ff */
[--C-:B------:R-:W-:Y:S01]  /*6070*/  HSET2.LE.AND R165, R164, R60.reuse, PT ;  /* 0x0000003ca4a57233 */ /* 0x100fe20003803000 */
[----:B---3--:R-:W-:Y:S01]  /*6080*/  F2FP.BF16.PACK_AB R7, R162, R158 ;  /* 0x0000009ea207723e */ /* 0x008fe200000010ff */
[----:B------:R-:W-:Y:S01]  /*6090*/  HSET2.LE.AND R5, R5, R60, PT ;  /* 0x0000003c05057233 */ /* 0x000fe20003803000 */
[----:B------:R-:W-:Y:S01]  /*60a0*/  F2FP.BF16.PACK_AB R167, R159, R160 ;  /* 0x000000a09fa7723e */ /* 0x000fe200000010ff */
[----:B------:R-:W-:Y:S01]  /*60b0*/  MUFU.EX2 R150, R150 ;  /* 0x0000009600967308 */ /* 0x000fe20000000800 */
[----:B------:R-:W-:Y:S01]  /*60c0*/  F2FP.BF16.PACK_AB R164, R148, R152 ;  /* 0x0000009894a4723e */ /* 0x000fe200000010ff */
[C---:B-----5:R-:W-:Y:S01]  /*60d0*/  HMMA.16816.F32.BF16 R92, R24.reuse, R8, R92 ;  /* 0x00000008185c723c */ /* 0x060fe2000004185c */
[----:B------:R-:W-:Y:S01]  /*60e0*/  LOP3.LUT R7, R4, R7, RZ, 0xc0, !PT ;  /* 0x0000000704077212 */ /* 0x000fe200078ec0ff */
[----:B------:R-:W-:Y:S01]  /*60f0*/  FADD.FTZ R46, R158, R46 ;  /* 0x0000002e9e2e7221 */ /* 0x000fe20000010000 */
[----:B------:R-:W-:Y:S01]  /*6100*/  LOP3.LUT R4, R165, R167, RZ, 0xc0, !PT ;  /* 0x000000a7a5047212 */ /* 0x000fe200078ec0ff */
[----:B------:R-:W-:Y:S01]  /*6110*/  FADD.FTZ R38, R144, R38 ;  /* 0x0000002690267221 */ /* 0x000fe20000010000 */
[----:B------:R-:W-:Y:S01]  /*6120*/  LOP3.LUT R5, R5, R164, RZ, 0xc0, !PT ;  /* 0x000000a405057212 */ /* 0x000fe200078ec0ff */
[----:B------:R-:W1:Y:S01]  /*6130*/  MUFU.EX2 R139, R139 ;  /* 0x0000008b008b7308 */ /* 0x000e620000000800 */
[----:B------:R-:W-:Y:S01]  /*6140*/  LOP3.LUT R164, R179, UR7, R170, 0x96, !PT ;  /* 0x00000007b3a47c12 */ /* 0x000fe2000f8e96aa */
[----:B------:R-:W-:Y:S01]  /*6150*/  HMMA.16816.F32.BF16 R120, R24, R22, R120 ;  /* 0x000000161878723c */ /* 0x000fe20000041878 */
[----:B------:R-:W-:-:S02]  /*6160*/  FADD.FTZ R43, R29, R43 ;  /* 0x0000002b1d2b7221 */ /* 0x000fc40000010000 */
[----:B------:R-:W-:Y:S02]  /*6170*/  FADD.FTZ R49, R31, R49 ;  /* 0x000000311f317221 */ /* 0x000fe40000010000 */
[----:B------:R-:W-:Y:S01]  /*6180*/  IMAD.WIDE.U32 R164, R164, -0x2daee0ad, RZ ;  /* 0xd2511f53a4a47825 */ /* 0x000fe200078e00ff */
[----:B------:R-:W2:Y:S02]  /*6190*/  MUFU.EX2 R141, R141 ;  /* 0x0000008d008d7308 */ /* 0x000ea40000000800 */
[C---:B------:R-:W-:Y:S01]  /*61a0*/  HMMA.16816.F32.BF16 R108, R4.reuse, R12, R108 ;  /* 0x0000000c046c723c */ /* 0x040fe2000004186c */
[----:B------:R-:W-:Y:S01]  /*61b0*/  FADD.FTZ R46, R162, R46 ;  /* 0x0000002ea22e7221 */ /* 0x000fe20000010000 */
[----:B------:R-:W-:Y:S01]  /*61c0*/  LOP3.LUT R168, R165, UR17, R168, 0x96, !PT ;  /* 0x00000011a5a87c12 */ /* 0x000fe2000f8e96a8 */
[----:B------:R-:W-:Y:S02]  /*61d0*/  FADD.FTZ R38, R147, R38 ;  /* 0x0000002693267221 */ /* 0x000fe40000010000 */
[----:B------:R-:W-:Y:S01]  /*61e0*/  FADD.FTZ R43, R161, R43 ;  /* 0x0000002ba12b7221 */ /* 0x000fe20000010000 */
[----:B------:R-:W3:Y:S01]  /*61f0*/  MUFU.EX2 R138, R138 ;  /* 0x0000008a008a7308 */ /* 0x000ee20000000800 */
[C---:B------:R-:W-:Y:S01]  /*6200*/  LOP3.LUT R13, R174.reuse, 0xffff, RZ, 0xc0, !PT ;  /* 0x0000ffffae0d7812 */ /* 0x040fe200078ec0ff */
[C---:B------:R-:W-:Y:S01]  /*6210*/  HMMA.16816.F32.BF16 R112, R4.reuse, R16, R112 ;  /* 0x000000100470723c */ /* 0x040fe20000041870 */
[----:B------:R-:W-:Y:S01]  /*6220*/  LOP3.LUT R12, R174, 0xff, RZ, 0xc0, !PT ;  /* 0x000000ffae0c7812 */ /* 0x000fe200078ec0ff */
[----:B-1----:R-:W-:Y:S01]  /*6230*/  FADD.FTZ R49, R139, R49 ;  /* 0x000000318b317221 */ /* 0x002fe20000010000 */
[----:B------:R-:W-:Y:S01]  /*6240*/  SHF.R.U32.HI R13, RZ, 0x8, R13 ;  /* 0x00000008ff0d7819 */ /* 0x000fe2000001160d */
[----:B------:R-:W-:Y:S01]  /*6250*/  FADD.FTZ R38, R156, R38 ;  /* 0x000000269c267221 */ /* 0x000fe20000010000 */
[----:B------:R-:W-:Y:S01]  /*6260*/  LOP3.LUT R67, R168, 0xffff, RZ, 0xc0, !PT ;  /* 0x0000ffffa8437812 */ /* 0x000fe200078ec0ff */
[----:B------:R-:W-:Y:S01]  /*6270*/  MUFU.EX2 R225, R225 ;  /* 0x000000e100e17308 */ /* 0x000fe20000000800 */
[----:B------:R-:W-:Y:S01]  /*6280*/  SHF.R.U32.HI R16, RZ, 0x10, R174 ;  /* 0x00000010ff107819 */ /* 0x000fe200000116ae */
[----:B------:R-:W-:Y:S01]  /*6290*/  HMMA.16816.F32.BF16 R104, R4, R14, R104 ;  /* 0x0000000e0468723c */ /* 0x000fe20000041868 */
[----:B------:R-:W-:Y:S01]  /*62a0*/  SHF.R.U32.HI R17, RZ, 0x10, R172 ;  /* 0x00000010ff117819 */ /* 0x000fe200000116ac */
[----:B------:R-:W-:Y:S01]  /*62b0*/  FADD.FTZ R43, R151, R43 ;  /* 0x0000002b972b7221 */ /* 0x000fe20000010000 */
[----:B------:R-:W-:Y:S01]  /*62c0*/  LOP3.LUT R16, R16, 0xff, RZ, 0xc0, !PT ;  /* 0x000000ff10107812 */ /* 0x000fe200078ec0ff */
[----:B--2---:R-:W-:Y:S01]  /*62d0*/  FADD.FTZ R49, R141, R49 ;  /* 0x000000318d317221 */ /* 0x004fe20000010000 */
[----:B------:R-:W-:Y:S01]  /*62e0*/  LOP3.LUT R17, R17, 0xff, RZ, 0xc0, !PT ;  /* 0x000000ff11117812 */ /* 0x000fe200078ec0ff */
[----:B------:R-:W1:Y:S01]  /*62f0*/  MUFU.EX2 R66, R66 ;  /* 0x0000004200427308 */ /* 0x000e620000000800 */
[C---:B------:R-:W-:Y:S01]  /*6300*/  LOP3.LUT R15, R172.reuse, 0xffff, RZ, 0xc0, !PT ;  /* 0x0000ffffac0f7812 */ /* 0x040fe200078ec0ff */
[C---:B------:R-:W-:Y:S01]  /*6310*/  HMMA.16816.F32.BF16 R72, R24.reuse, R18, R72 ;  /* 0x000000121848723c */ /* 0x040fe20000041848 */
[----:B------:R-:W-:Y:S01]  /*6320*/  LOP3.LUT R14, R172, 0xff, RZ, 0xc0, !PT ;  /* 0x000000ffac0e7812 */ /* 0x000fe200078ec0ff */
[----:B------:R-:W-:Y:S01]  /*6330*/  FADD.FTZ R38, R155, R38 ;  /* 0x000000269b267221 */ /* 0x000fe20000010000 */
[----:B------:R-:W-:Y:S01]  /*6340*/  SHF.R.U32.HI R172, RZ, 0x18, R172 ;  /* 0x00000018ffac7819 */ /* 0x000fe200000116ac */
[----:B------:R-:W-:Y:S01]  /*6350*/  FADD.FTZ R43, R150, R43 ;  /* 0x0000002b962b7221 */ /* 0x000fe20000010000 */
[----:B------:R-:W-:Y:S01]  /*6360*/  SHF.R.U32.HI R15, RZ, 0x8, R15 ;  /* 0x00000008ff0f7819 */ /* 0x000fe2000001160f */
[----:B------:R-:W-:Y:S01]  /*6370*/  MUFU.EX2 R64, R64 ;  /* 0x0000004000407308 */ /* 0x000fe20000000800 */
[----:B------:R-:W-:Y:S01]  /*6380*/  PRMT R12, R12, 0x5410, R13 ;  /* 0x000054100c0c7816 */ /* 0x000fe2000000000d */
[----:B------:R-:W-:Y:S01]  /*6390*/  HMMA.16816.F32.BF16 R100, R24, R10, R100 ;  /* 0x0000000a1864723c */ /* 0x000fe20000041864 */
[----:B------:R-:W-:Y:S01]  /*63a0*/  PRMT R14, R14, 0x5410, R15 ;  /* 0x000054100e0e7816 */ /* 0x000fe2000000000f */
[----:B---3--:R-:W-:Y:S01]  /*63b0*/  FADD.FTZ R49, R138, R49 ;  /* 0x000000318a317221 */ /* 0x008fe20000010000 */
[----:B------:R-:W-:Y:S01]  /*63c0*/  PRMT R13, R17, 0x5410, R172 ;  /* 0x00005410110d7816 */ /* 0x000fe200000000ac */
[--C-:B------:R-:W-:Y:S01]  /*63d0*/  HSET2.LE.AND R12, R12, R60.reuse, PT ;  /* 0x0000003c0c0c7233 */ /* 0x100fe20003803000 */
[----:B------:R-:W-:Y:S01]  /*63e0*/  SHF.R.U32.HI R140, RZ, 0x10, R168 ;  /* 0x00000010ff8c7819 */ /* 0x000fe200000116a8 */
[--C-:B------:R-:W-:Y:S01]  /*63f0*/  HSET2.LE.AND R14, R14, R60.reuse, PT ;  /* 0x0000003c0e0e7233 */ /* 0x100fe20003803000 */
[----:B------:R-:W-:Y:S01]  /*6400*/  SHF.R.U32.HI R27, RZ, 0x18, R174 ;  /* 0x00000018ff1b7819 */ /* 0x000fe200000116ae */
[C---:B------:R-:W-:Y:S01]  /*6410*/  HMMA.16816.F32.BF16 R88, R4.reuse, R8, R88 ;  /* 0x000000080458723c */ /* 0x040fe20000041858 */
[--C-:B------:R-:W-:Y:S01]  /*6420*/  HSET2.LE.AND R13, R13, R60.reuse, PT ;  /* 0x0000003c0d0d7233 */ /* 0x100fe20003803000 */
[----:B------:R-:W-:Y:S01]  /*6430*/  F2FP.BF16.PACK_AB R24, R155, R156 ;  /* 0x0000009c9b18723e */ /* 0x000fe200000010ff */
[----:B------:R-:W-:Y:S01]  /*6440*/  MUFU.EX2 R224, R224 ;  /* 0x000000e000e07308 */ /* 0x000fe20000000800 */
[----:B------:R-:W-:Y:S01]  /*6450*/  PRMT R27, R16, 0x5410, R27 ;  /* 0x00005410101b7816 */ /* 0x000fe2000000001b */
[----:B-1----:R-:W-:Y:S01]  /*6460*/  FADD.FTZ R46, R66, R46 ;  /* 0x0000002e422e7221 */ /* 0x002fe20000010000 */
[----:B------:R-:W-:Y:S01]  /*6470*/  F2FP.BF16.PACK_AB R25, R150, R151 ;  /* 0x000000979619723e */ /* 0x000fe200000010ff */
        /* <DEDUP_REMOVED lines=12> */
[----:B------:R-:W-:Y:S01]  /*6540*/  HMMA.16816.F32.BF16 R116, R4, R22, R116 ;  /* 0x000000160474723c */ /* 0x000fe20000041874 */
[----:B------:R-:W2:Y:S01]  /*6550*/  LDSM.16.MT88.4 R20, [R188+0x7800] ;  /* 0x00780000bc14783b */ /* 0x000ea20000004200 */
[----:B------:R-:W-:Y:S01]  /*6560*/  LOP3.LUT R63, R168, 0xff, RZ, 0xc0, !PT ;  /* 0x000000ffa83f7812 */ /* 0x000fe200078ec0ff */
[----:B------:R-:W-:Y:S01]  /*6570*/  FADD.FTZ R222, R222, R43 ;  /* 0x0000002bdede7221 */ /* 0x000fe20000010000 */
[----:B------:R-:W-:Y:S01]  /*6580*/  SHF.R.U32.HI R168, RZ, 0x18, R168 ;  /* 0x00000018ffa87819 */ /* 0x000fe200000116a8 */
[----:B------:R-:W-:Y:S01]  /*6590*/  LDSM.16.MT88.4 R12, [R185+0x7800] ;  /* 0x00780000b90c783b */ /* 0x000fe20000004200 */
[----:B------:R-:W-:-:S02]  /*65a0*/  SHF.R.U32.HI R67, RZ, 0x8, R67 ;  /* 0x00000008ff437819 */ /* 0x000fc40000011643 */
[C---:B------:R-:W-:Y:S01]  /*65b0*/  HMMA.16816.F32.BF16 R76, R4.reuse, R18, R76 ;  /* 0x00000012044c723c */ /* 0x040fe2000004184c */
[----:B------:R-:W3:Y:S01]  /*65c0*/  LDSM.16.MT88.4 R16, [R186+0x7800] ;  /* 0x00780000ba10783b */ /* 0x000ee20000004200 */
[----:B------:R-:W-:Y:S01]  /*65d0*/  LOP3.LUT R140, R140, 0xff, RZ, 0xc0, !PT ;  /* 0x000000ff8c8c7812 */ /* 0x000fe200078ec0ff */
[----:B-1----:R-:W-:Y:S01]  /*65e0*/  FADD.FTZ R46, R62, R46 ;  /* 0x0000002e3e2e7221 */ /* 0x002fe20000010000 */
[----:B------:R-:W-:Y:S02]  /*65f0*/  PRMT R63, R63, 0x5410, R67 ;  /* 0x000054103f3f7816 */ /* 0x000fe40000000043 */
[----:B------:R-:W-:Y:S01]  /*6600*/  F2FP.BF16.PACK_AB R67, R141, R139 ;  /* 0x0000008b8d43723e */ /* 0x000fe200000010ff */
[----:B------:R-:W-:Y:S01]  /*6610*/  FADD.FTZ R46, R64, R46 ;  /* 0x0000002e402e7221 */ /* 0x000fe20000010000 */
[----:B------:R-:W-:Y:S01]  /*6620*/  HMMA.16816.F32.BF16 R96, R4, R10, R96 ;  /* 0x0000000a0460723c */ /* 0x000fe20000041860 */
[----:B------:R-:W1:Y:S06]  /*6630*/  LDSM.16.MT88.4 R8, [R184+0x7800] ;  /* 0x00780000b808783b */ /* 0x000e6c0000004200 */
        /* <DEDUP_REMOVED lines=12> */
[C---:B--2---:R-:W-:Y:S01]  /*6700*/  HMMA.16816.F32.BF16 R124, R24.reuse, R20, R124 ;  /* 0x00000014187c723c */ /* 0x044fe2000004187c */
[--C-:B------:R-:W-:Y:S01]  /*6710*/  HSET2.LE.AND R4, R63, R60.reuse, PT ;  /* 0x0000003c3f047233 */ /* 0x100fe20003803000 */
[C---:B------:R-:W-:Y:S01]  /*6720*/  F2FP.BF16.PACK_AB R63, R225.reuse, R138 ;  /* 0x0000008ae13f723e */ /* 0x040fe200000010ff */
        /* <DEDUP_REMOVED lines=9> */
[C---:B---3--:R-:W-:Y:S08]  /*67c0*/  HMMA.16816.F32.BF16 R68, R24.reuse, R16, R68 ;  /* 0x000000101844723c */ /* 0x048ff00000041844 */
        /* <DEDUP_REMOVED lines=17> */
[----:B------:R-:W-:Y:S01]  /*68e0*/  IADD3 R132, R221, -0x2, RZ ;  /* 0xfffffffedd847810 */ /* 0x000fe20007ffe0ff */
[----:B------:R-:W-:Y:S01]  /*68f0*/  BAR.SYNC.DEFER_BLOCKING 0x0 ;  /* 0x0000000000007b1d */ /* 0x000fe20000010000 */
[----:B------:R-:W-:Y:S02]  /*6900*/  IMAD.WIDE.U32 R10, R133, c[0x0][0x1a0], RZ ;  /* 0x00006800850a7a25 */ /* 0x000fe400078e00ff */
[----:B------:R-:W-:Y:S02]  /*6910*/  SHF.R.S32.HI R4, RZ, 0x1f, R132 ;  /* 0x0000001fff047819 */ /* 0x000fe40000011484 */
        /* <DEDUP_REMOVED lines=10> */
[--C-:B------:R-:W-:Y:S01]  /*69c0*/  @!P0 IMAD.X R4, R200, 0x1, R9.reuse, P1 ;  /* 0x00000001c8048824 */ /* 0x100fe200008e0609 */
[----:B------:R-:W-:Y:S01]  /*69d0*/  @!P0 IADD3.X R6, R9, R11, R6, P2, !PT ;  /* 0x0000000b09068210 */ /* 0x000fe200017fe406 */
[----:B------:R-:W-:Y:S01]  /*69e0*/  @!P0 IMAD R2, R2, 0x30, RZ ;  /* 0x0000003002028824 */ /* 0x000fe200078e02ff */
[--C-:B------:R-:W-:Y:S01]  /*69f0*/  @!P0 LEA.HI.X R15, R8, c[0x0][0x174], R9.reuse, 0x1, P3 ;  /* 0x00005d00080f8a11 */ /* 0x100fe200018f0c09 */
[----:B------:R-:W-:Y:S01]  /*6a00*/  @!P0 IMAD.WIDE.U32 R8, R3, c[0x0][0x1a0], R8 ;  /* 0x0000680003088a25 */ /* 0x000fe200078e0008 */
[----:B------:R-:W-:Y:S01]  /*6a10*/  @!P0 LEA R12, P2, R5, c[0x0][0x170], 0x1 ;  /* 0x00005c00050c8a11 */ /* 0x000fe200078408ff */
[----:B------:R-:W-:Y:S01]  /*6a20*/  @P0 STS.128 [R210+0x6000], RZ ;  /* 0x006000ffd2000388 */ /* 0x000fe20000000c00 */
        /* <DEDUP_REMOVED lines=8> */
[C---:B------:R-:W-:Y:S01]  /*6ab0*/  @!P0 LEA R4, P1, R8.reuse, c[0x0][0x170], 0x1 ;  /* 0x00005c0008048a11 */ /* 0x040fe200078208ff */
[----:B------:R-:W-:Y:S03]  /*6ac0*/  @P0 STS.128 [R210+0x6800], RZ ;  /* 0x006800ffd2000388 */ /* 0x000fe60000000c00 */
[----:B------:R-:W-:Y:S01]  /*6ad0*/  @!P0 LEA.HI.X R5, R8, c[0x0][0x174], R2, 0x1, P1 ;  /* 0x00005d0008058a11 */ /* 0x000fe200008f0c02 */
[----:B------:R-:W-:Y:S01]  /*6ae0*/  @!PT LDS RZ, [RZ] ;  /* 0x00000000fffff984 */ /* 0x000fe20000000800 */
[----:B------:R-:W-:Y:S01]  /*6af0*/  @!PT LDS RZ, [RZ] ;  /* 0x00000000fffff984 */ /* 0x000fe20000000800 */
[----:B------:R-:W-:Y:S01]  /*6b00*/  @!PT LDS RZ, [RZ] ;  /* 0x00000000fffff984 */ /* 0x000fe20000000800 */
[----:B------:R1:W-:Y:S01]  /*6b10*/  @!P0 LDGSTS.E.BYPASS.LTC128B.128 [R210+0x6800], [R12.64] ;  /* 0x068000000cd28fae */ /* 0x0003e2000b901d54 */
[----:B------:R-:W-:-:S03]  /*6b20*/  IMAD R2, R132, 0x40, R204 ;  /* 0x0000004084027824 */ /* 0x000fc600078e02cc */
[----:B------:R-:W-:Y:S02]  /*6b30*/  @P0 STS.128 [R210+0x7000], RZ ;  /* 0x007000ffd2000388 */ /* 0x000fe40000000c00 */
[C---:B------:R-:W-:Y:S02]  /*6b40*/  IADD3 R133, R2.reuse, 0x1, RZ ;  /* 0x0000000102857810 */ /* 0x040fe40007ffe0ff */
[----:B------:R-:W-:Y:S01]  /*6b50*/  @!PT LDS RZ, [RZ] ;  /* 0x00000000fffff984 */ /* 0x000fe20000000800 */
[----:B------:R-:W-:Y:S01]  /*6b60*/  @!PT LDS RZ, [RZ] ;  /* 0x00000000fffff984 */ /* 0x000fe20000000800 */
[----:B------:R-:W-:Y:S01]  /*6b70*/  @!PT LDS RZ, [RZ] ;  /* 0x00000000fffff984 */ /* 0x000fe20000000800 */
[----:B------:R2:W-:Y:S01]  /*6b80*/  @!P0 LDGSTS.E.BYPASS.LTC128B.128 [R210+0x7000], [R10.64] ;  /* 0x070000000ad28fae */ /* 0x0005e2000b901d54 */
[----:B------:R-:W-:Y:S01]  /*6b90*/  IADD3 R138, R2, 0x8, RZ ;  /* 0x00000008028a7810 */ /* 0x000fe20007ffe0ff */
[----:B------:R-:W3:Y:S01]  /*6ba0*/  I2F R3, R133 ;  /* 0x0000008500037306 */ /* 0x000ee20000201400 */
[C---:B------:R-:W-:Y:S01]  /*6bb0*/  ISETP.GE.AND P6, PT, R133.reuse, R240, PT ;  /* 0x000000f08500720c */ /* 0x040fe20003fc6270 */
[----:B------:R-:W-:Y:S01]  /*6bc0*/  @P0 STS.128 [R210+0x7800], RZ ;  /* 0x007800ffd2000388 */ /* 0x000fe20000000c00 */
[C---:B------:R-:W-:Y:S02]  /*6bd0*/  ISETP.GE.AND P5, PT, R133.reuse, R235, PT ;  /* 0x000000eb8500720c */ /* 0x040fe40003fa6270 */
[C---:B------:R-:W-:Y:S01]  /*6be0*/  ISETP.GE.AND P4, PT, R133.reuse, R233, PT ;  /* 0x000000e98500720c */ /* 0x040fe20003f86270 */
[----:B------:R-:W-:Y:S01]  /*6bf0*/  @!PT LDS RZ, [RZ] ;  /* 0x00000000fffff984 */ /* 0x000fe20000000800 */
[----:B------:R-:W-:Y:S01]  /*6c00*/  @!PT LDS RZ, [RZ] ;  /* 0x00000000fffff984 */ /* 0x000fe20000000800 */
[----:B------:R-:W-:Y:S01]  /*6c10*/  @!PT LDS RZ, [RZ] ;  /* 0x00000000fffff984 */ /* 0x000fe20000000800 */
[----:B------:R4:W-:Y:S01]  /*6c20*/  @!P0 LDGSTS.E.BYPASS.LTC128B.128 [R210+0x7800], [R4.64] ;  /* 0x0780000004d28fae */ /* 0x0009e2000b901d54 */
[----:B------:R-:W-:-:S02]  /*6c30*/  ISETP.GE.AND P2, PT, R133, R220, PT ;  /* 0x000000dc8500720c */ /* 0x000fc40003f46270 */
[C---:B------:R-:W-:Y:S01]  /*6c40*/  ISETP.GE.AND P1, PT, R138.reuse, R240, PT ;  /* 0x000000f08a00720c */ /* 0x040fe20003f26270 */
[----:B------:R-:W-:Y:S01]  /*6c50*/  LDSM.16.M88.4 R56, [R193+0x4000] ;  /* 0x00400000c138783b */ /* 0x000fe20000000200 */
[----:B------:R-:W-:-:S03]  /*6c60*/  ISETP.GE.AND P3, PT, R138, R235, PT ;  /* 0x000000eb8a00720c */ /* 0x000fc60003f66270 */
[----:B------:R-:W5:Y:S04]  /*6c70*/  LDSM.16.M88.4 R168, [R194] ;  /* 0x00000000c2a8783b */ /* 0x000f680000000200 */
[----:B-1----:R-:W1:Y:S04]  /*6c80*/  LDSM.16.M88.4 R12, [R194+0x2000] ;  /* 0x00200000c20c783b */ /* 0x002e680000000200 */
[----:B------:R-:W1:Y:S04]  /*6c90*/  LDSM.16.M88.4 R40, [R193+0x4800] ;  /* 0x00480000c128783b */ /* 0x000e680000000200 */
[----:B------:R-:W3:Y:S04]  /*6ca0*/  LDSM.16.M88.4 R24, [R193+0x5000] ;  /* 0x00500000c118783b */ /* 0x000ee80000000200 */
[----:B------:R-:W3:Y:S04]  /*6cb0*/  LDSM.16.M88.4 R148, [R193+0x5800] ;  /* 0x00580000c194783b */ /* 0x000ee80000000200 */
[----:B------:R-:W-:Y:S04]  /*6cc0*/  LDSM.16.M88.4 R228, [R187+0x4000] ;  /* 0x00400000bbe4783b */ /* 0x000fe80000000200 */
[----:B------:R-:W3:Y:S04]  /*6cd0*/  LDSM.16.M88.4 R172, [R192] ;  /* 0x00000000c0ac783b */ /* 0x000ee80000000200 */
[----:B------:R-:W3:Y:S04]  /*6ce0*/  LDSM.16.M88.4 R144, [R192+0x2000] ;  /* 0x00200000c090783b */ /* 0x000ee80000000200 */
[----:B--2---:R-:W2:Y:S04]  /*6cf0*/  LDSM.16.M88.4 R8, [R187+0x4800] ;  /* 0x00480000bb08783b */ /* 0x004ea80000000200 */
[----:B----4-:R-:W4:Y:S04]  /*6d00*/  LDSM.16.M88.4 R4, [R187+0x5000] ;  /* 0x00500000bb04783b */ /* 0x010f280000000200 */
[----:B------:R-:W2:Y:S01]  /*6d10*/  LDSM.16.M88.4 R176, [R187+0x5800] ;  /* 0x00580000bbb0783b */ /* 0x000ea20000000200 */
[-C--:B-----5:R-:W-:Y:S03]  /*6d20*/  HMMA.16816.F32.BF16 R140, R168, R56.reuse, RZ ;  /* 0x00000038a88c723c */ /* 0x0a0fe600000418ff */
[----:B------:R-:W-:Y:S04]  /*6d30*/  LDSM.16.M88.4 R156, [R190] ;  /* 0x00000000be9c783b */ /* 0x000fe80000000200 */
[----:B------:R-:W5:Y:S01]  /*6d40*/  LDSM.16.M88.4 R164, [R191] ;  /* 0x00000000bfa4783b */ /* 0x000f620000000200 */
[C---:B-1----:R-:W-:Y:S03]  /*6d50*/  HMMA.16816.F32.BF16 R64, R12.reuse, R56, RZ ;  /* 0x000000380c40723c */ /* 0x042fe600000418ff */
[----:B------:R-:W1:Y:S04]  /*6d60*/  LDSM.16.M88.4 R160, [R191+0x2000] ;  /* 0x00200000bfa0783b */ /* 0x000e680000000200 */
[----:B------:R-:W-:Y:S01]  /*6d70*/  LDSM.16.M88.4 R152, [R183] ;  /* 0x00000000b798783b */ /* 0x000fe20000000200 */
[-C--:B------:R-:W-:Y:S03]  /*6d80*/  HMMA.16816.F32.BF16 R60, R12, R58.reuse, RZ ;  /* 0x0000003a0c3c723c */ /* 0x080fe600000418ff */
[----:B------:R-:W0:Y:S05]  /*6d90*/  LDGDEPBAR ;  /* 0x00000000000079af */ /* 0x000e2a0000000000 */
[----:B------:R-:W-:Y:S08]  /*6da0*/  HMMA.16816.F32.BF16 R56, R168, R58, RZ ;  /* 0x0000003aa838723c */ /* 0x000ff000000418ff */
[C---:B------:R-:W-:Y:S08]  /*6db0*/  HMMA.16816.F32.BF16 R48, R12.reuse, R40, RZ ;  /* 0x000000280c30723c */ /* 0x040ff000000418ff */
[C---:B---3--:R-:W-:Y:S08]  /*6dc0*/  HMMA.16816.F32.BF16 R32, R12.reuse, R24, RZ ;  /* 0x000000180c20723c */ /* 0x048ff000000418ff */
[C---:B------:R-:W-:Y:S08]  /*6dd0*/  HMMA.16816.F32.BF16 R44, R12.reuse, R42, RZ ;  /* 0x0000002a0c2c723c */ /* 0x040ff000000418ff */
[----:B------:R-:W-:Y:S08]  /*6de0*/  HMMA.16816.F32.BF16 R28, R12, R26, RZ ;  /* 0x0000001a0c1c723c */ /* 0x000ff000000418ff */
[C---:B------:R-:W-:Y:S08]  /*6df0*/  HMMA.16816.F32.BF16 R52, R168.reuse, R40, RZ ;  /* 0x00000028a834723c */ /* 0x040ff000000418ff */
[C---:B------:R-:W-:Y:S08]  /*6e00*/  HMMA.16816.F32.BF16 R36, R168.reuse, R24, RZ ;  /* 0x00000018a824723c */ /* 0x040ff000000418ff */
[C---:B------:R-:W-:Y:S08]  /*6e10*/  HMMA.16816.F32.BF16 R40, R168.reuse, R42, RZ ;  /* 0x0000002aa828723c */ /* 0x040ff000000418ff */
[C---:B------:R-:W-:Y:S08]  /*6e20*/  HMMA.16816.F32.BF16 R24, R168.reuse, R26, RZ ;  /* 0x0000001aa818723c */ /* 0x040ff000000418ff */
[C---:B------:R-:W-:Y:S08]  /*6e30*/  HMMA.16816.F32.BF16 R20, R168.reuse, R148, RZ ;  /* 0x00000094a814723c */ /* 0x040ff000000418ff */
[----:B------:R-:W-:Y:S08]  /*6e40*/  HMMA.16816.F32.BF16 R168, R168, R150, RZ ;  /* 0x00000096a8a8723c */ /* 0x000ff000000418ff */
[C---:B------:R-:W-:Y:S08]  /*6e50*/  HMMA.16816.F32.BF16 R16, R12.reuse, R148, RZ ;  /* 0x000000940c10723c */ /* 0x040ff000000418ff */
[----:B------:R-:W-:Y:S01]  /*6e60*/  HMMA.16816.F32.BF16 R12, R12, R150, RZ ;  /* 0x000000960c0c723c */ /* 0x000fe200000418ff */
[----:B------:R-:W3:Y:S07]  /*6e70*/  LDSM.16.M88.4 R148, [R182] ;  /* 0x00000000b694783b */ /* 0x000eee0000000200 */
[-C--:B------:R-:W-:Y:S08]  /*6e80*/  HMMA.16816.F32.BF16 R140, R172, R228.reuse, R140 ;  /* 0x000000e4ac8c723c */ /* 0x080ff0000004188c */
[C---:B------:R-:W-:Y:S08]  /*6e90*/  HMMA.16816.F32.BF16 R64, R144.reuse, R228, R64 ;  /* 0x000000e49040723c */ /* 0x040ff00000041840 */
[-C--:B------:R-:W-:Y:S08]  /*6ea0*/  HMMA.16816.F32.BF16 R60, R144, R230.reuse, R60 ;  /* 0x000000e6903c723c */ /* 0x080ff0000004183c */
[----:B------:R-:W-:Y:S08]  /*6eb0*/  HMMA.16816.F32.BF16 R56, R172, R230, R56 ;  /* 0x000000e6ac38723c */ /* 0x000ff00000041838 */
[C---:B--2---:R-:W-:Y:S08]  /*6ec0*/  HMMA.16816.F32.BF16 R48, R144.reuse, R8, R48 ;  /* 0x000000089030723c */ /* 0x044ff00000041830 */
[C---:B----4-:R-:W-:Y:S08]  /*6ed0*/  HMMA.16816.F32.BF16 R32, R144.reuse, R4, R32 ;  /* 0x000000049020723c */ /* 0x050ff00000041820 */
[C---:B------:R-:W-:Y:S08]  /*6ee0*/  HMMA.16816.F32.BF16 R44, R144.reuse, R10, R44 ;  /* 0x0000000a902c723c */ /* 0x040ff0000004182c */
[----:B------:R-:W-:Y:S08]  /*6ef0*/  HMMA.16816.F32.BF16 R28, R144, R6, R28 ;  /* 0x00000006901c723c */ /* 0x000ff0000004181c */
[C---:B------:R-:W-:Y:S08]  /*6f00*/  HMMA.16816.F32.BF16 R52, R172.reuse, R8, R52 ;  /* 0x00000008ac34723c */ /* 0x040ff00000041834 */
[C---:B------:R-:W-:Y:S08]  /*6f10*/  HMMA.16816.F32.BF16 R36, R172.reuse, R4, R36 ;  /* 0x00000004ac24723c */ /* 0x040ff00000041824 */
[C---:B------:R-:W-:Y:S01]  /*6f20*/  HMMA.16816.F32.BF16 R40, R172.reuse, R10, R40 ;  /* 0x0000000aac28723c */ /* 0x040fe20000041828 */
[----:B------:R-:W-:Y:S07]  /*6f30*/  LDSM.16.M88.4 R8, [R189] ;  /* 0x00000000bd08783b */ /* 0x000fee0000000200 */
[C---:B------:R-:W-:Y:S01]  /*6f40*/  HMMA.16816.F32.BF16 R24, R172.reuse, R6, R24 ;  /* 0x00000006ac18723c */ /* 0x040fe20000041818 */
[----:B------:R-:W2:Y:S07]  /*6f50*/  LDSM.16.M88.4 R4, [R180] ;  /* 0x00000000b404783b */ /* 0x000eae0000000200 */
[C---:B------:R-:W-:Y:S08]  /*6f60*/  HMMA.16816.F32.BF16 R20, R172.reuse, R176, R20 ;  /* 0x000000b0ac14723c */ /* 0x040ff00000041814 */
[----:B------:R-:W-:Y:S01]  /*6f70*/  HMMA.16816.F32.BF16 R172, R172, R178, R168 ;  /* 0x000000b2acac723c */ /* 0x000fe200000418a8 */
[----:B------:R-:W4:Y:S07]  /*6f80*/  LDSM.16.M88.4 R168, [R189+0x2000] ;  /* 0x00200000bda8783b */ /* 0x000f2e0000000200 */
[-C--:B-----5:R-:W-:Y:S08]  /*6f90*/  HMMA.16816.F32.BF16 R140, R164, R156.reuse, R140 ;  /* 0x0000009ca48c723c */ /* 0x0a0ff0000004188c */
[C---:B-1----:R-:W-:Y:S08]  /*6fa0*/  HMMA.16816.F32.BF16 R64, R160.reuse, R156, R64 ;  /* 0x0000009ca040723c */ /* 0x042ff00000041840 */
[-C--:B------:R-:W-:Y:S08]  /*6fb0*/  HMMA.16816.F32.BF16 R60, R160, R158.reuse, R60 ;  /* 0x0000009ea03c723c */ /* 0x080ff0000004183c */
[----:B------:R-:W-:Y:S08]  /*6fc0*/  HMMA.16816.F32.BF16 R56, R164, R158, R56 ;  /* 0x0000009ea438723c */ /* 0x000ff00000041838 */
[C---:B---3--:R-:W-:Y:S08]  /*6fd0*/  HMMA.16816.F32.BF16 R32, R160.reuse, R148, R32 ;  /* 0x00000094a020723c */ /* 0x048ff00000041820 */
[----:B------:R-:W-:Y:S08]  /*6fe0*/  HMMA.16816.F32.BF16 R28, R160, R150, R28 ;  /* 0x00000096a01c723c */ /* 0x000ff0000004181c */
[C---:B------:R-:W-:Y:S08]  /*6ff0*/  HMMA.16816.F32.BF16 R36, R164.reuse, R148, R36 ;  /* 0x00000094a424723c */ /* 0x040ff00000041824 */
[----:B------:R-:W-:Y:S01]  /*7000*/  HMMA.16816.F32.BF16 R24, R164, R150, R24 ;  /* 0x00000096a418723c */ /* 0x000fe20000041818 */
[----:B------:R-:W1:Y:S07]  /*7010*/  LDSM.16.M88.4 R148, [R180+0x800] ;  /* 0x00080000b494783b */ /* 0x000e6e0000000200 */
[-C--:B--2---:R-:W-:Y:S08]  /*7020*/  HMMA.16816.F32.BF16 R140, R8, R4.reuse, R140 ;  /* 0x00000004088c723c */ /* 0x084ff0000004188c */
[----:B----4-:R-:W-:Y:S01]  /*7030*/  HMMA.16816.F32.BF16 R64, R168, R4, R64 ;  /* 0x00000004a840723c */ /* 0x010fe20000041840 */
[----:B------:R-:W2:Y:S06]  /*7040*/  I2F R4, R138 ;  /* 0x0000008a00047306 */ /* 0x000eac0000201400 */
[----:B------:R-:W-:Y:S01]  /*7050*/  IADD3 R5, R2, 0x9, RZ ;  /* 0x0000000902057810 */ /* 0x000fe20007ffe0ff */
[-C--:B------:R-:W-:Y:S03]  /*7060*/  HMMA.16816.F32.BF16 R56, R8, R6.reuse, R56 ;  /* 0x000000060838723c */ /* 0x080fe60000041838 */
[----:B------:R-:W3:Y:S05]  /*7070*/  I2F R133, R5 ;  /* 0x0000000500857306 */ /* 0x000eea0000201400 */
[----:B------:R-:W-:Y:S01]  /*7080*/  HMMA.16816.F32.BF16 R60, R168, R6, R60 ;  /* 0x00000006a83c723c */ /* 0x000fe2000004183c */
[----:B------:R-:W-:-:S02]  /*7090*/  FFMA.FTZ R141, R3, R0, R141 ;  /* 0x00000000038d7223 */ /* 0x000fc4000001008d */
[----:B------:R-:W-:-:S03]  /*70a0*/  FFMA.FTZ R143, R3, R0, R143 ;  /* 0x00000000038f7223 */ /* 0x000fc6000001008f */
[----:B------:R-:W-:Y:S02]  /*70b0*/  FSEL R229, R141, -INF , !P6 ;  /* 0xff8000008de57808 */ /* 0x000fe40007000000 */
[----:B------:R-:W-:Y:S01]  /*70c0*/  HMMA.16816.F32.BF16 R52, R164, R152, R52 ;  /* 0x00000098a434723c */ /* 0x000fe20000041834 */
[----:B------:R-:W-:-:S07]  /*70d0*/  ISETP.GE.AND P6, PT, R138, R233, PT ;  /* 0x000000e98a00720c */ /* 0x000fce0003fc6270 */
[----:B------:R-:W-:Y:S01]  /*70e0*/  HMMA.16816.F32.BF16 R48, R160, R152, R48 ;  /* 0x00000098a030723c */ /* 0x000fe20000041830 */
[CC--:B--2---:R-:W-:Y:S02]  /*70f0*/  FFMA.FTZ R56, R4.reuse, R0.reuse, R56 ;  /* 0x0000000004387223 */ /* 0x0c4fe40000010038 */
[CC--:B------:R-:W-:Y:S02]  /*7100*/  FFMA.FTZ R58, R4.reuse, R0.reuse, R58 ;  /* 0x00000000043a7223 */ /* 0x0c0fe4000001003a */
[CC--:B---3--:R-:W-:Y:S02]  /*7110*/  FFMA.FTZ R139, R133.reuse, R0.reuse, R57 ;  /* 0x00000000858b7223 */ /* 0x0c8fe40000010039 */
[-C--:B------:R-:W-:Y:S01]  /*7120*/  FFMA.FTZ R231, R133, R0.reuse, R59 ;  /* 0x0000000085e77223 */ /* 0x080fe2000001003b */
[----:B------:R-:W-:Y:S01]  /*7130*/  HMMA.16816.F32.BF16 R16, R144, R176, R16 ;  /* 0x000000b09010723c */ /* 0x000fe20000041810 */
[-C--:B------:R-:W-:Y:S01]  /*7140*/  FFMA.FTZ R60, R4, R0.reuse, R60 ;  /* 0x00000000043c7223 */ /* 0x080fe2000001003c */
[----:B------:R-:W-:Y:S01]  /*7150*/  FSEL R58, R58, -INF , !P3 ;  /* 0xff8000003a3a7808 */ /* 0x000fe20005800000 */
[----:B------:R-:W-:Y:S01]  /*7160*/  FFMA.FTZ R4, R4, R0, R62 ;  /* 0x0000000004047223 */ /* 0x000fe2000001003e */
[----:B------:R-:W-:-:S02]  /*7170*/  ISETP.GE.AND P3, PT, R5, R220, PT ;  /* 0x000000dc0500720c */ /* 0x000fc40003f66270 */
[----:B------:R-:W-:Y:S01]  /*7180*/  FSEL R62, R60, -INF , !P6 ;  /* 0xff8000003c3e7808 */ /* 0x000fe20007000000 */
[CC--:B------:R-:W-:Y:S01]  /*7190*/  FFMA.FTZ R176, R3.reuse, R0.reuse, R65 ;  /* 0x0000000003b07223 */ /* 0x0c0fe20000010041 */
[----:B------:R-:W-:Y:S01]  /*71a0*/  HMMA.16816.F32.BF16 R12, R144, R178, R12 ;  /* 0x000000b2900c723c */ /* 0x000fe2000004180c */
[----:B------:R-:W2:Y:S01]  /*71b0*/  LDSM.16.M88.4 R144, [R181] ;  /* 0x00000000b590783b */ /* 0x000ea20000000200 */
[----:B------:R-:W-:Y:S01]  /*71c0*/  FFMA.FTZ R3, R3, R0, R67 ;  /* 0x0000000003037223 */ /* 0x000fe20000010043 */
[----:B------:R-:W-:Y:S02]  /*71d0*/  FSEL R65, R143, -INF , !P5 ;  /* 0xff8000008f417808 */ /* 0x000fe40006800000 */
[----:B------:R-:W-:Y:S02]  /*71e0*/  ISETP.GE.AND P5, PT, R138, R220, PT ;  /* 0x000000dc8a00720c */ /* 0x000fe40003fa6270 */
[----:B------:R-:W-:Y:S01]  /*71f0*/  FSEL R176, R176, -INF , !P4 ;  /* 0xff800000b0b07808 */ /* 0x000fe20006000000 */
[----:B-1----:R-:W-:Y:S01]  /*7200*/  HMMA.16816.F32.BF16 R52, R8, R148, R52 ;  /* 0x000000940834723c */ /* 0x002fe20000041834 */
[----:B------:R-:W-:-:S02]  /*7210*/  FSEL R3, R3, -INF , !P2 ;  /* 0xff80000003037808 */ /* 0x000fc40005000000 */
[----:B------:R-:W-:Y:S02]  /*7220*/  FSEL R67, R56, -INF , !P1 ;  /* 0xff80000038437808 */ /* 0x000fe40004800000 */
[C---:B------:R-:W-:Y:S02]  /*7230*/  ISETP.GE.AND P4, PT, R5.reuse, R240, PT ;  /* 0x000000f00500720c */ /* 0x040fe40003f86270 */
[C---:B------:R-:W-:Y:S01]  /*7240*/  ISETP.GE.AND P2, PT, R5.reuse, R235, PT ;  /* 0x000000eb0500720c */ /* 0x040fe20003f46270 */
[----:B------:R-:W-:Y:S01]  /*7250*/  HMMA.16816.F32.BF16 R40, R164, R154, R40 ;  /* 0x0000009aa428723c */ /* 0x000fe20000041828 */
[----:B------:R-:W-:Y:S02]  /*7260*/  ISETP.GE.AND P1, PT, R5, R233, PT ;  /* 0x000000e90500720c */ /* 0x000fe40003f26270 */
[----:B------:R-:W-:Y:S02]  /*7270*/  FSEL R60, R4, -INF , !P5 ;  /* 0xff800000043c7808 */ /* 0x000fe40006800000 */
[----:B------:R-:W1:Y:S01]  /*7280*/  LDSM.16.M88.4 R4, [R180+0x1000] ;  /* 0x00100000b404783b */ /* 0x000e620000000200 */
[----:B------:R-:W-:-:S02]  /*7290*/  IADD3 R56, R2, 0x10, RZ ;  /* 0x0000001002387810 */ /* 0x000fc40007ffe0ff */
[----:B------:R-:W-:Y:S01]  /*72a0*/  HMMA.16816.F32.BF16 R48, R168, R148, R48 ;  /* 0x00000094a830723c */ /* 0x000fe20000041830 */
[----:B------:R-:W-:Y:S01]  /*72b0*/  IADD3 R138, R2, 0x11, RZ ;  /* 0x00000011028a7810 */ /* 0x000fe20007ffe0ff */
[----:B------:R-:W3:Y:S01]  /*72c0*/  I2F R57, R56 ;  /* 0x0000003800397306 */ /* 0x000ee20000201400 */
[----:B------:R-:W-:Y:S01]  /*72d0*/  FSEL R59, R139, -INF , !P4 ;  /* 0xff8000008b3b7808 */ /* 0x000fe20006000000 */
[-C--:B------:R-:W-:Y:S01]  /*72e0*/  FFMA.FTZ R139, R133, R0.reuse, R61 ;  /* 0x00000000858b7223 */ /* 0x080fe2000001003d */
[----:B------:R-:W-:Y:S01]  /*72f0*/  FSEL R231, R231, -INF , !P2 ;  /* 0xff800000e7e77808 */ /* 0x000fe20005000000 */
[----:B------:R-:W-:Y:S01]  /*7300*/  FFMA.FTZ R61, R133, R0, R63 ;  /* 0x00000000853d7223 */ /* 0x000fe2000001003f */
[C---:B------:R-:W-:Y:S01]  /*7310*/  ISETP.GE.AND P6, PT, R56.reuse, R240, PT ;  /* 0x000000f03800720c */ /* 0x040fe20003fc6270 */
[----:B------:R-:W-:Y:S01]  /*7320*/  HMMA.16816.F32.BF16 R44, R160, R154, R44 ;  /* 0x0000009aa02c723c */ /* 0x000fe2000004182c */
[C---:B------:R-:W-:Y:S02]  /*7330*/  ISETP.GE.AND P5, PT, R56.reuse, R235, PT ;  /* 0x000000eb3800720c */ /* 0x040fe40003fa6270 */
[----:B------:R-:W-:-:S02]  /*7340*/  ISETP.GE.AND P4, PT, R56, R233, PT ;  /* 0x000000e93800720c */ /* 0x000fc40003f86270 */
[----:B------:R-:W-:Y:S02]  /*7350*/  ISETP.GE.AND P2, PT, R56, R220, PT ;  /* 0x000000dc3800720c */ /* 0x000fe40003f46270 */
[----:B------:R-:W4:Y:S01]  /*7360*/  I2F R56, R138 ;  /* 0x0000008a00387306 */ /* 0x000f220000201400 */
[----:B------:R-:W-:Y:S01]  /*7370*/  HMMA.16816.F32.BF16 R40, R8, R150, R40 ;  /* 0x000000960828723c */ /* 0x000fe20000041828 */
[----:B------:R-:W-:Y:S01]  /*7380*/  FSEL R63, R139, -INF , !P1 ;  /* 0xff8000008b3f7808 */ /* 0x000fe20004800000 */
[C---:B---3--:R-:W-:Y:S01]  /*7390*/  FFMA.FTZ R52, R57.reuse, R0, R52 ;  /* 0x0000000039347223 */ /* 0x048fe20000010034 */
[C---:B------:R-:W-:Y:S01]  /*73a0*/  ISETP.GE.AND P1, PT, R138.reuse, R240, PT ;  /* 0x000000f08a00720c */ /* 0x040fe20003f26270 */
[-C--:B------:R-:W-:Y:S01]  /*73b0*/  FFMA.FTZ R54, R57, R0.reuse, R54 ;  /* 0x0000000039367223 */ /* 0x080fe20000010036 */
[----:B------:R-:W-:Y:S02]  /*73c0*/  FSEL R61, R61, -INF , !P3 ;  /* 0xff8000003d3d7808 */ /* 0x000fe40005800000 */
[----:B------:R-:W-:Y:S01]  /*73d0*/  ISETP.GE.AND P3, PT, R138, R235, PT ;  /* 0x000000eb8a00720c */ /* 0x000fe20003f66270 */
[----:B--2---:R-:W-:Y:S01]  /*73e0*/  HMMA.16816.F32.BF16 R16, R160, R144, R16 ;  /* 0x00000090a010723c */ /* 0x004fe20000041810 */
[CC--:B------:R-:W-:Y:S01]  /*73f0*/  FFMA.FTZ R48, R57.reuse, R0.reuse, R48 ;  /* 0x0000000039307223 */ /* 0x0c0fe20000010030 */
[----:B------:R-:W-:Y:S01]  /*7400*/  FSEL R141, R54, -INF , !P5 ;  /* 0xff800000368d7808 */ /* 0x000fe20006800000 */
[----:B------:R-:W-:Y:S01]  /*7410*/  FFMA.FTZ R156, R57, R0, R50 ;  /* 0x00000000399c7223 */ /* 0x000fe20000010032 */
[----:B------:R-:W-:-:S02]  /*7420*/  ISETP.GE.AND P5, PT, R138, R220, PT ;  /* 0x000000dc8a00720c */ /* 0x000fc40003fa6270 */
[----:B------:R-:W-:Y:S01]  /*7430*/  FSEL R178, R48, -INF , !P4 ;  /* 0xff80000030b27808 */ /* 0x000fe20006000000 */
[-C--:B----4-:R-:W-:Y:S01]  /*7440*/  FFMA.FTZ R148, R56, R0.reuse, R53 ;  /* 0x0000000038947223 */ /* 0x090fe20000010035 */
[----:B------:R-:W-:Y:S01]  /*7450*/  HMMA.16816.F32.BF16 R20, R164, R144, R20 ;  /* 0x00000090a414723c */ /* 0x000fe20000041814 */
[----:B------:R-:W-:Y:S01]  /*7460*/  IADD3 R53, R2, 0x19, RZ ;  /* 0x0000001902357810 */ /* 0x000fe20007ffe0ff */
[-C--:B------:R-:W-:Y:S01]  /*7470*/  FFMA.FTZ R55, R56, R0.reuse, R55 ;  /* 0x0000000038377223 */ /* 0x080fe20000010037 */
[----:B------:R-:W-:Y:S01]  /*7480*/  FSEL R156, R156, -INF , !P2 ;  /* 0xff8000009c9c7808 */ /* 0x000fe20005000000 */
[CC--:B------:R-:W-:Y:S01]  /*7490*/  FFMA.FTZ R49, R56.reuse, R0.reuse, R49 ;  /* 0x0000000038317223 */ /* 0x0c0fe20000010031 */
[----:B------:R-:W2:Y:S01]  /*74a0*/  I2F R48, R53 ;  /* 0x0000003500307306 */ /* 0x000ea20000201400 */
[----:B------:R-:W-:Y:S01]  /*74b0*/  FFMA.FTZ R51, R56, R0, R51 ;  /* 0x0000000038337223 */ /* 0x000fe20000010033 */
[----:B------:R-:W-:Y:S01]  /*74c0*/  FSEL R145, R52, -INF , !P6 ;  /* 0xff80000034917808 */ /* 0x000fe20007000000 */
[----:B------:R-:W-:Y:S01]  /*74d0*/  HMMA.16816.F32.BF16 R44, R168, R150, R44 ;  /* 0x00000096a82c723c */ /* 0x000fe2000004182c */
[----:B------:R-:W-:-:S02]  /*74e0*/  IADD3 R52, R2, 0x18, RZ ;  /* 0x0000001802347810 */ /* 0x000fc40007ffe0ff */
[----:B------:R-:W-:Y:S02]  /*74f0*/  ISETP.GE.AND P6, PT, R138, R233, PT ;  /* 0x000000e98a00720c */ /* 0x000fe40003fc6270 */
[----:B------:R-:W3:Y:S01]  /*7500*/  I2F R50, R52 ;  /* 0x0000003400327306 */ /* 0x000ee20000201400 */
[C---:B------:R-:W-:Y:S02]  /*7510*/  ISETP.GE.AND P4, PT, R52.reuse, R240, PT ;  /* 0x000000f03400720c */ /* 0x040fe40003f86270 */
[----:B-1----:R-:W-:Y:S01]  /*7520*/  HMMA.16816.F32.BF16 R36, R8, R4, R36 ;  /* 0x000000040824723c */ /* 0x002fe20000041824 */
[----:B------:R-:W-:Y:S02]  /*7530*/  ISETP.GE.AND P2, PT, R52, R235, PT ;  /* 0x000000eb3400720c */ /* 0x000fe40003f46270 */
[----:B------:R-:W-:Y:S01]  /*7540*/  FSEL R148, R148, -INF , !P1 ;  /* 0xff80000094947808 */ /* 0x000fe20004800000 */
[-C--:B--2---:R-:W-:Y:S01]  /*7550*/  FFMA.FTZ R155, R48, R0.reuse, R41 ;  /* 0x00000000309b7223 */ /* 0x084fe20000010029 */
[----:B------:R-:W-:Y:S01]  /*7560*/  ISETP.GE.AND P1, PT, R52, R233, PT ;  /* 0x000000e93400720c */ /* 0x000fe20003f26270 */
[----:B------:R-:W-:-:S02]  /*7570*/  FFMA.FTZ R150, R48, R0, R43 ;  /* 0x0000000030967223 */ /* 0x000fc4000001002b */
[----:B------:R-:W-:Y:S01]  /*7580*/  HMMA.16816.F32.BF16 R32, R168, R4, R32 ;  /* 0x00000004a820723c */ /* 0x000fe20000041820 */
[----:B------:R-:W-:Y:S02]  /*7590*/  FSEL R143, R55, -INF , !P3 ;  /* 0xff800000378f7808 */ /* 0x000fe40005800000 */
[----:B------:R-:W-:Y:S01]  /*75a0*/  ISETP.GE.AND P3, PT, R52, R220, PT ;  /* 0x000000dc3400720c */ /* 0x000fe20003f66270 */
[CC--:B---3--:R-:W-:Y:S01]  /*75b0*/  FFMA.FTZ R40, R50.reuse, R0.reuse, R40 ;  /* 0x0000000032287223 */ /* 0x0c8fe20000010028 */
[----:B------:R-:W-:Y:S01]  /*75c0*/  FSEL R179, R49, -INF , !P6 ;  /* 0xff80000031b37808 */ /* 0x000fe20007000000 */
[-C--:B------:R-:W-:Y:S01]  /*75d0*/  FFMA.FTZ R42, R50, R0.reuse, R42 ;  /* 0x00000000322a7223 */ /* 0x080fe2000001002a */
[----:B------:R-:W-:Y:S01]  /*75e0*/  IADD3 R4, R2, 0x20, RZ ;  /* 0x0000002002047810 */ /* 0x000fe20007ffe0ff */
[-C--:B------:R-:W-:Y:S01]  /*75f0*/  HMMA.16816.F32.BF16 R12, R160, R146.reuse, R12 ;  /* 0x00000092a00c723c */ /* 0x080fe2000004180c */
[----:B------:R-:W-:Y:S01]  /*7600*/  FSEL R152, R40, -INF , !P4 ;  /* 0xff80000028987808 */ /* 0x000fe20006000000 */
[CC--:B------:R-:W-:Y:S01]  /*7610*/  FFMA.FTZ R230, R50.reuse, R0.reuse, R44 ;  /* 0x0000000032e67223 */ /* 0x0c0fe2000001002c */
[----:B------:R-:W1:Y:S01]  /*7620*/  I2F R5, R4 ;  /* 0x0000000400057306 */ /* 0x000e620000201400 */
[----:B------:R-:W-:Y:S01]  /*7630*/  FFMA.FTZ R46, R50, R0, R46 ;  /* 0x00000000322e7223 */ /* 0x000fe2000001002e */
[----:B------:R-:W-:Y:S01]  /*7640*/  ISETP.GE.AND P6, PT, R53, R240, PT ;  /* 0x000000f03500720c */ /* 0x000fe20003fc6270 */
[CC--:B------:R-:W-:Y:S01]  /*7650*/  FFMA.FTZ R47, R48.reuse, R0.reuse, R47 ;  /* 0x00000000302f7223 */ /* 0x0c0fe2000001002f */
[----:B------:R-:W-:Y:S01]  /*7660*/  FSEL R161, R51, -INF , !P5 ;  /* 0xff80000033a17808 */ /* 0x000fe20006800000 */
[----:B------:R-:W-:Y:S01]  /*7670*/  HMMA.16816.F32.BF16 R172, R164, R146, R172 ;  /* 0x00000092a4ac723c */ /* 0x000fe200000418ac */
[----:B------:R-:W-:Y:S01]  /*7680*/  ISETP.GE.AND P5, PT, R53, R235, PT ;  /* 0x000000eb3500720c */ /* 0x000fe20003fa6270 */
[----:B------:R-:W-:Y:S01]  /*7690*/  FFMA.FTZ R45, R48, R0, R45 ;  /* 0x00000000302d7223 */ /* 0x000fe2000001002d */
[----:B------:R-:W-:-:S02]  /*76a0*/  IADD3 R44, R2, 0x21, RZ ;  /* 0x00000021022c7810 */ /* 0x000fc40007ffe0ff */
[----:B------:R-:W-:Y:S02]  /*76b0*/  FSEL R230, R230, -INF , !P1 ;  /* 0xff800000e6e67808 */ /* 0x000fe40004800000 */
[----:B------:R-:W-:Y:S01]  /*76c0*/  FSEL R147, R42, -INF , !P2 ;  /* 0xff8000002a937808 */ /* 0x000fe20005000000 */
[-C--:B------:R-:W-:Y:S01]  /*76d0*/  HMMA.16816.F32.BF16 R24, R8, R6.reuse, R24 ;  /* 0x000000060818723c */ /* 0x080fe20000041818 */
[----:B------:R-:W2:Y:S01]  /*76e0*/  LDSM.16.M88.4 R40, [R180+0x1800] ;  /* 0x00180000b428783b */ /* 0x000ea20000000200 */
[----:B------:R-:W-:Y:S01]  /*76f0*/  ISETP.GE.AND P2, PT, R53, R220, PT ;  /* 0x000000dc3500720c */ /* 0x000fe20003f46270 */
[C---:B-1----:R-:W-:Y:S01]  /*7700*/  FFMA.FTZ R36, R5.reuse, R0, R36 ;  /* 0x0000000005247223 */ /* 0x042fe20000010024 */
[----:B------:R-:W-:Y:S01]  /*7710*/  ISETP.GE.AND P1, PT, R4, R240, PT ;  /* 0x000000f00400720c */ /* 0x000fe20003f26270 */
[CC--:B------:R-:W-:Y:S01]  /*7720*/  FFMA.FTZ R38, R5.reuse, R0.reuse, R38 ;  /* 0x0000000005267223 */ /* 0x0c0fe20000010026 */
[----:B------:R-:W-:Y:S01]  /*7730*/  FSEL R159, R46, -INF , !P3 ;  /* 0xff8000002e9f7808 */ /* 0x000fe20005800000 */
[CC--:B------:R-:W-:Y:S01]  /*7740*/  FFMA.FTZ R32, R5.reuse, R0.reuse, R32 ;  /* 0x0000000005207223 */ /* 0x0c0fe20000010020 */
[----:B------:R-:W-:Y:S01]  /*7750*/  ISETP.GE.AND P3, PT, R4, R235, PT ;  /* 0x000000eb0400720c */ /* 0x000fe20003f66270 */
[----:B------:R-:W-:Y:S01]  /*7760*/  FFMA.FTZ R34, R5, R0, R34 ;  /* 0x0000000005227223 */ /* 0x000fe20000010022 */
[----:B------:R-:W-:Y:S01]  /*7770*/  FSEL R155, R155, -INF , !P6 ;  /* 0xff8000009b9b7808 */ /* 0x000fe20007000000 */
[----:B------:R-:W-:Y:S01]  /*7780*/  HMMA.16816.F32.BF16 R28, R168, R6, R28 ;  /* 0x00000006a81c723c */ /* 0x000fe2000004181c */
[----:B------:R-:W-:Y:S01]  /*7790*/  FSEL R150, R150, -INF , !P5 ;  /* 0xff80000096967808 */ /* 0x000fe20006800000 */
[----:B------:R-:W-:-:S04]  /*77a0*/  DEPBAR.LE SB0, 0x0 ;  /* 0x000080000000791a */ /* 0x000fc80000000000 */
[C---:B------:R-:W-:Y:S02]  /*77b0*/  ISETP.GE.AND P6, PT, R4.reuse, R233, PT ;  /* 0x000000e90400720c */ /* 0x040fe40003fc6270 */
[----:B------:R-:W-:Y:S02]  /*77c0*/  ISETP.GE.AND P5, PT, R4, R220, PT ;  /* 0x000000dc0400720c */ /* 0x000fe40003fa6270 */
[----:B------:R-:W1:Y:S01]  /*77d0*/  I2F R4, R44 ;  /* 0x0000002c00047306 */ /* 0x000e620000201400 */
[----:B------:R-:W-:Y:S02]  /*77e0*/  FSEL R157, R47, -INF , !P2 ;  /* 0xff8000002f9d7808 */ /* 0x000fe40005000000 */
[----:B------:R-:W-:Y:S02]  /*77f0*/  FSEL R47, R36, -INF , !P1 ;  /* 0xff800000242f7808 */ /* 0x000fe40004800000 */
[----:B------:R-:W-:Y:S02]  /*7800*/  FSEL R36, R38, -INF , !P3 ;  /* 0xff80000026247808 */ /* 0x000fe40005800000 */
[----:B------:R-:W-:-:S02]  /*7810*/  IADD3 R38, R2, 0x28, RZ ;  /* 0x0000002802267810 */ /* 0x000fc40007ffe0ff */
[----:B------:R-:W-:Y:S02]  /*7820*/  IADD3 R6, R2, 0x29, RZ ;  /* 0x0000002902067810 */ /* 0x000fe40007ffe0ff */
[----:B------:R-:W3:Y:S01]  /*7830*/  I2F R5, R38 ;  /* 0x0000002600057306 */ /* 0x000ee20000201400 */
[----:B------:R-:W-:Y:S02]  /*7840*/  FSEL R151, R32, -INF , !P6 ;  /* 0xff80000020977808 */ /* 0x000fe40007000000 */
[----:B------:R-:W-:Y:S01]  /*7850*/  FSEL R144, R34, -INF , !P5 ;  /* 0xff80000022907808 */ /* 0x000fe20006800000 */
[-C--:B-1----:R-:W-:Y:S01]  /*7860*/  FFMA.FTZ R37, R4, R0.reuse, R37 ;  /* 0x0000000004257223 */ /* 0x082fe20000010025 */
[----:B------:R-:W-:Y:S01]  /*7870*/  ISETP.GE.AND P1, PT, R44, R233, PT ;  /* 0x000000e92c00720c */ /* 0x000fe20003f26270 */
[----:B------:R-:W-:Y:S01]  /*7880*/  FFMA.FTZ R39, R4, R0, R39 ;  /* 0x0000000004277223 */ /* 0x000fe20000010027 */
[----:B------:R-:W-:Y:S01]  /*7890*/  ISETP.GE.AND P3, PT, R44, R220, PT ;  /* 0x000000dc2c00720c */ /* 0x000fe20003f66270 */
[----:B------:R-:W-:Y:S01]  /*78a0*/  FFMA.FTZ R33, R4, R0, R33 ;  /* 0x0000000004217223 */ /* 0x000fe20000010021 */
[----:B------:R-:W-:Y:S01]  /*78b0*/  ISETP.GE.AND P6, PT, R38, R240, PT ;  /* 0x000000f02600720c */ /* 0x000fe20003fc6270 */
[-C--:B------:R-:W-:Y:S01]  /*78c0*/  FFMA.FTZ R35, R4, R0.reuse, R35 ;  /* 0x0000000004237223 */ /* 0x080fe20000010023 */
[----:B------:R-:W-:Y:S01]  /*78d0*/  ISETP.GE.AND P5, PT, R38, R235, PT ;  /* 0x000000eb2600720c */ /* 0x000fe20003fa6270 */
[----:B------:R-:W1:Y:S01]  /*78e0*/  I2F R4, R6 ;  /* 0x0000000600047306 */ /* 0x000e620000201400 */
[----:B------:R-:W-:Y:S01]  /*78f0*/  ISETP.GE.AND P4, PT, R53, R233, PT ;  /* 0x000000e93500720c */ /* 0x000fe20003f86270 */
[-C--:B--2---:R-:W-:Y:S01]  /*7900*/  HMMA.16816.F32.BF16 R20, R8, R40.reuse, R20 ;  /* 0x000000280814723c */ /* 0x084fe20000041814 */
[-C--:B---3--:R-:W-:Y:S01]  /*7910*/  FFMA.FTZ R24, R5, R0.reuse, R24 ;  /* 0x0000000005187223 */ /* 0x088fe20000010018 */
[----:B------:R-:W-:Y:S01]  /*7920*/  FSEL R154, R33, -INF , !P1 ;  /* 0xff800000219a7808 */ /* 0x000fe20004800000 */
[-C--:B------:R-:W-:Y:S01]  /*7930*/  FFMA.FTZ R26, R5, R0.reuse, R26 ;  /* 0x00000000051a7223 */ /* 0x080fe2000001001a */
[----:B------:R-:W-:Y:S01]  /*7940*/  FSEL R146, R35, -INF , !P3 ;  /* 0xff80000023927808 */ /* 0x000fe20005800000 */
[CC--:B------:R-:W-:Y:S01]  /*7950*/  FFMA.FTZ R28, R5.reuse, R0.reuse, R28 ;  /* 0x00000000051c7223 */ /* 0x0c0fe2000001001c */
[----:B------:R-:W-:Y:S01]  /*7960*/  FSEL R50, R24, -INF , !P6 ;  /* 0xff80000018327808 */ /* 0x000fe20007000000 */
[----:B------:R-:W-:Y:S01]  /*7970*/  FFMA.FTZ R30, R5, R0, R30 ;  /* 0x00000000051e7223 */ /* 0x000fe2000001001e */
[----:B------:R-:W-:Y:S01]  /*7980*/  FSEL R26, R26, -INF , !P5 ;  /* 0xff8000001a1a7808 */ /* 0x000fe20006800000 */
[----:B------:R-:W-:Y:S01]  /*7990*/  HMMA.16816.F32.BF16 R16, R168, R40, R16 ;  /* 0x00000028a810723c */ /* 0x000fe20000041810 */
[----:B------:R-:W-:-:S02]  /*79a0*/  FSEL R228, R45, -INF , !P4 ;  /* 0xff8000002de47808 */ /* 0x000fc40006000000 */
[C---:B------:R-:W-:Y:S02]  /*79b0*/  ISETP.GE.AND P1, PT, R6.reuse, R240, PT ;  /* 0x000000f00600720c */ /* 0x040fe40003f26270 */
[----:B------:R-:W-:Y:S01]  /*79c0*/  ISETP.GE.AND P3, PT, R6, R235, PT ;  /* 0x000000eb0600720c */ /* 0x000fe20003f66270 */
[-C--:B-1----:R-:W-:Y:S01]  /*79d0*/  FFMA.FTZ R55, R4, R0.reuse, R25 ;  /* 0x0000000004377223 */ /* 0x082fe20000010019 */
[----:B------:R-:W-:Y:S01]  /*79e0*/  ISETP.GE.AND P6, PT, R6, R233, PT ;  /* 0x000000e90600720c */ /* 0x000fe20003fc6270 */
[----:B------:R-:W-:Y:S01]  /*79f0*/  FFMA.FTZ R25, R4, R0, R27 ;  /* 0x0000000004197223 */ /* 0x000fe2000001001b */
[----:B------:R-:W-:Y:S01]  /*7a00*/  ISETP.GE.AND P5, PT, R6, R220, PT ;  /* 0x000000dc0600720c */ /* 0x000fe20003fa6270 */
[----:B------:R-:W-:Y:S01]  /*7a10*/  HMMA.16816.F32.BF16 R172, R8, R42, R172 ;  /* 0x0000002a08ac723c */ /* 0x000fe200000418ac */
[----:B------:R-:W-:Y:S01]  /*7a20*/  ISETP.GE.AND P4, PT, R44, R240, PT ;  /* 0x000000f02c00720c */ /* 0x000fe20003f86270 */
[-C--:B------:R-:W-:Y:S01]  /*7a30*/  FFMA.FTZ R29, R4, R0.reuse, R29 ;  /* 0x00000000041d7223 */ /* 0x080fe2000001001d */
[----:B------:R-:W-:Y:S01]  /*7a40*/  ISETP.GE.AND P2, PT, R44, R235, PT ;  /* 0x000000eb2c00720c */ /* 0x000fe20003f46270 */
[----:B------:R-:W-:Y:S01]  /*7a50*/  FFMA.FTZ R31, R4, R0, R31 ;  /* 0x00000000041f7223 */ /* 0x000fe2000001001f */
[----:B------:R-:W-:-:S02]  /*7a60*/  IADD3 R6, R2, 0x30, RZ ;  /* 0x0000003002067810 */ /* 0x000fc40007ffe0ff */
[----:B------:R-:W-:Y:S01]  /*7a70*/  FSEL R48, R37, -INF , !P4 ;  /* 0xff80000025307808 */ /* 0x000fe20006000000 */
[----:B------:R-:W-:Y:S01]  /*7a80*/  HMMA.16816.F32.BF16 R12, R168, R42, R12 ;  /* 0x0000002aa80c723c */ /* 0x000fe2000004180c */
[----:B------:R-:W-:Y:S01]  /*7a90*/  FSEL R44, R39, -INF , !P2 ;  /* 0xff800000272c7808 */ /* 0x000fe20005000000 */
[----:B------:R-:W1:Y:S01]  /*7aa0*/  I2F R5, R6 ;  /* 0x0000000600057306 */ /* 0x000e620000201400 */
[C---:B------:R-:W-:Y:S02]  /*7ab0*/  ISETP.GE.AND P4, PT, R38.reuse, R233, PT ;  /* 0x000000e92600720c */ /* 0x040fe40003f86270 */
[----:B------:R-:W-:Y:S02]  /*7ac0*/  ISETP.GE.AND P2, PT, R38, R220, PT ;  /* 0x000000dc2600720c */ /* 0x000fe40003f46270 */
[----:B------:R-:W-:Y:S02]  /*7ad0*/  FSEL R158, R28, -INF , !P4 ;  /* 0xff8000001c9e7808 */ /* 0x000fe40006000000 */
[----:B------:R-:W-:-:S02]  /*7ae0*/  FSEL R149, R30, -INF , !P2 ;  /* 0xff8000001e957808 */ /* 0x000fc40005000000 */
[----:B------:R-:W-:Y:S02]  /*7af0*/  FSEL R55, R55, -INF , !P1 ;  /* 0xff80000037377808 */ /* 0x000fe40004800000 */
[----:B------:R-:W-:Y:S02]  /*7b00*/  FSEL R25, R25, -INF , !P3 ;  /* 0xff80000019197808 */ /* 0x000fe40005800000 */
[C---:B------:R-:W-:Y:S02]  /*7b10*/  ISETP.GE.AND P4, PT, R6.reuse, R240, PT ;  /* 0x000000f00600720c */ /* 0x040fe40003f86270 */
[C---:B------:R-:W-:Y:S01]  /*7b20*/  ISETP.GE.AND P2, PT, R6.reuse, R235, PT ;  /* 0x000000eb0600720c */ /* 0x040fe20003f46270 */
[CC--:B-1----:R-:W-:Y:S01]  /*7b30*/  FFMA.FTZ R20, R5.reuse, R0.reuse, R20 ;  /* 0x0000000005147223 */ /* 0x0c2fe20000010014 */
[C---:B------:R-:W-:Y:S01]  /*7b40*/  ISETP.GE.AND P1, PT, R6.reuse, R233, PT ;  /* 0x000000e90600720c */ /* 0x040fe20003f26270 */
[C---:B------:R-:W-:Y:S01]  /*7b50*/  FFMA.FTZ R22, R5.reuse, R0, R22 ;  /* 0x0000000005167223 */ /* 0x040fe20000010016 */
[----:B------:R-:W-:Y:S01]  /*7b60*/  ISETP.GE.AND P3, PT, R6, R220, PT ;  /* 0x000000dc0600720c */ /* 0x000fe20003f66270 */
[CC--:B------:R-:W-:Y:S01]  /*7b70*/  FFMA.FTZ R16, R5.reuse, R0.reuse, R16 ;  /* 0x0000000005107223 */ /* 0x0c0fe20000010010 */
[C---:B------:R-:W-:Y:S01]  /*7b80*/  IADD3 R6, R2.reuse, 0x31, RZ ;  /* 0x0000003102067810 */ /* 0x040fe20007ffe0ff */
[----:B------:R-:W-:Y:S01]  /*7b90*/  FFMA.FTZ R18, R5, R0, R18 ;  /* 0x0000000005127223 */ /* 0x000fe20000010012 */
[----:B------:R-:W-:-:S02]  /*7ba0*/  IADD3 R4, R2, 0x38, RZ ;  /* 0x0000003802047810 */ /* 0x000fc40007ffe0ff */
[----:B------:R-:W1:Y:S01]  /*7bb0*/  I2F R7, R6 ;  /* 0x0000000600077306 */ /* 0x000e620000201400 */
[----:B------:R-:W-:Y:S02]  /*7bc0*/  FSEL R160, R29, -INF , !P6 ;  /* 0xff8000001da07808 */ /* 0x000fe40007000000 */
[----:B------:R-:W-:Y:S02]  /*7bd0*/  FSEL R153, R31, -INF , !P5 ;  /* 0xff8000001f997808 */ /* 0x000fe40006800000 */
[----:B------:R-:W-:Y:S02]  /*7be0*/  FSEL R24, R20, -INF , !P4 ;  /* 0xff80000014187808 */ /* 0x000fe40006000000 */
[----:B------:R-:W-:Y:S02]  /*7bf0*/  FSEL R28, R22, -INF , !P2 ;  /* 0xff800000161c7808 */ /* 0x000fe40005000000 */
[C---:B------:R-:W-:Y:S02]  /*7c00*/  ISETP.GE.AND P6, PT, R6.reuse, R240, PT ;  /* 0x000000f00600720c */ /* 0x040fe40003fc6270 */
[----:B------:R-:W-:-:S02]  /*7c10*/  ISETP.GE.AND P5, PT, R6, R235, PT ;  /* 0x000000eb0600720c */ /* 0x000fc40003fa6270 */
[C---:B------:R-:W-:Y:S01]  /*7c20*/  ISETP.GE.AND P4, PT, R6.reuse, R233, PT ;  /* 0x000000e90600720c */ /* 0x040fe20003f86270 */
[----:B------:R-:W-:Y:S01]  /*7c30*/  BAR.SYNC.DEFER_BLOCKING 0x0 ;  /* 0x0000000000007b1d */ /* 0x000fe20000010000 */
[----:B------:R-:W-:Y:S01]  /*7c40*/  ISETP.GE.AND P2, PT, R6, R220, PT ;  /* 0x000000dc0600720c */ /* 0x000fe20003f46270 */
[CC--:B-1----:R-:W-:Y:S01]  /*7c50*/  FFMA.FTZ R21, R7.reuse, R0.reuse, R21 ;  /* 0x0000000007157223 */ /* 0x0c2fe20000010015 */
[----:B------:R-:W-:Y:S01]  /*7c60*/  FSEL R57, R16, -INF , !P1 ;  /* 0xff80000010397808 */ /* 0x000fe20004800000 */
[-C--:B------:R-:W-:Y:S01]  /*7c70*/  FFMA.FTZ R23, R7, R0.reuse, R23 ;  /* 0x0000000007177223 */ /* 0x080fe20000010017 */
[----:B------:R-:W-:Y:S01]  /*7c80*/  FSEL R52, R18, -INF , !P3 ;  /* 0xff80000012347808 */ /* 0x000fe20005800000 */
[----:B------:R-:W1:Y:S01]  /*7c90*/  I2F R6, R4 ;  /* 0x0000000400067306 */ /* 0x000e620000201400 */
        /* <DEDUP_REMOVED lines=8> */
[----:B------:R-:W2:Y:S01]  /*7d20*/  I2F R4, R2 ;  /* 0x0000000200047306 */ /* 0x000ea20000201400 */
[----:B------:R-:W-:Y:S01]  /*7d30*/  FSEL R56, R17, -INF , !P4 ;  /* 0xff80000011387808 */ /* 0x000fe20006000000 */
[CC--:B-1----:R-:W-:Y:S01]  /*7d40*/  FFMA.FTZ R31, R6.reuse, R0.reuse, R172 ;  /* 0x00000000061f7223 */ /* 0x0c2fe200000100ac */
[----:B------:R-:W-:Y:S01]  /*7d50*/  FSEL R51, R19, -INF , !P2 ;  /* 0xff80000013337808 */ /* 0x000fe20005000000 */
[----:B------:R-:W-:Y:S01]  /*7d60*/  FFMA.FTZ R30, R6, R0, R174 ;  /* 0x00000000061e7223 */ /* 0x000fe200000100ae */
[----:B------:R-:W-:Y:S01]  /*7d70*/  ISETP.GE.AND P4, PT, R2, R240, PT ;  /* 0x000000f00200720c */ /* 0x000fe20003f86270 */
[CC--:B------:R-:W-:Y:S01]  /*7d80*/  FFMA.FTZ R12, R6.reuse, R0.reuse, R12 ;  /* 0x00000000060c7223 */ /* 0x0c0fe2000001000c */
[----:B------:R-:W-:Y:S01]  /*7d90*/  FSEL R31, R31, -INF , !P1 ;  /* 0xff8000001f1f7808 */ /* 0x000fe20004800000 */
[----:B------:R-:W-:Y:S01]  /*7da0*/  FFMA.FTZ R14, R6, R0, R14 ;  /* 0x00000000060e7223 */ /* 0x000fe2000001000e */
[----:B------:R-:W-:-:S02]  /*7db0*/  FSEL R30, R30, -INF , !P3 ;  /* 0xff8000001e1e7808 */ /* 0x000fc40005800000 */
[C---:B------:R-:W-:Y:S02]  /*7dc0*/  ISETP.GE.AND P2, PT, R2.reuse, R235, PT ;  /* 0x000000eb0200720c */ /* 0x040fe40003f46270 */
[C---:B------:R-:W-:Y:S02]  /*7dd0*/  ISETP.GE.AND P1, PT, R2.reuse, R233, PT ;  /* 0x000000e90200720c */ /* 0x040fe40003f26270 */
[----:B------:R-:W-:Y:S01]  /*7de0*/  ISETP.GE.AND P3, PT, R2, R220, PT ;  /* 0x000000dc0200720c */ /* 0x000fe20003f66270 */
[-C--:B--2---:R-:W-:Y:S01]  /*7df0*/  FFMA.FTZ R6, R4, R0.reuse, R64 ;  /* 0x0000000004067223 */ /* 0x084fe20000010040 */
[----:B------:R-:W-:Y:S01]  /*7e00*/  IADD3 R2, R2, 0x39, RZ ;  /* 0x0000003902027810 */ /* 0x000fe20007ffe0ff */
[-C--:B------:R-:W-:Y:S01]  /*7e10*/  FFMA.FTZ R140, R4, R0.reuse, R140 ;  /* 0x00000000048c7223 */ /* 0x080fe2000001008c */
[----:B------:R-:W-:Y:S01]  /*7e20*/  FSEL R133, R12, -INF , !P6 ;  /* 0xff8000000c857808 */ /* 0x000fe20007000000 */
[----:B------:R-:W-:Y:S01]  /*7e30*/  FFMA.FTZ R142, R4, R0, R142 ;  /* 0x00000000048e7223 */ /* 0x000fe2000001008e */
[----:B------:R-:W1:Y:S01]  /*7e40*/  I2F R5, R2 ;  /* 0x0000000200057306 */ /* 0x000e620000201400 */
[----:B------:R-:W-:-:S02]  /*7e50*/  FSEL R6, R6, -INF , !P1 ;  /* 0xff80000006067808 */ /* 0x000fc40004800000 */
[----:B------:R-:W-:Y:S02]  /*7e60*/  ISETP.GE.AND P1, PT, R221, 0x3, PT ;  /* 0x00000003dd00780c */ /* 0x000fe40003f26270 */
[----:B------:R-:W-:Y:S02]  /*7e70*/  FSEL R49, R14, -INF , !P5 ;  /* 0xff8000000e317808 */ /* 0x000fe40006800000 */
[----:B------:R-:W-:Y:S02]  /*7e80*/  FSEL R241, R140, -INF , !P4 ;  /* 0xff8000008cf17808 */ /* 0x000fe40006000000 */
[----:B------:R-:W-:Y:S02]  /*7e90*/  FSEL R142, R142, -INF , !P2 ;  /* 0xff8000008e8e7808 */ /* 0x000fe40005000000 */
[C---:B------:R-:W-:Y:S02]  /*7ea0*/  ISETP.GE.AND P6, PT, R2.reuse, R240, PT ;  /* 0x000000f00200720c */ /* 0x040fe40003fc6270 */
[----:B------:R-:W-:-:S02]  /*7eb0*/  ISETP.GE.AND P5, PT, R2, R235, PT ;  /* 0x000000eb0200720c */ /* 0x000fc40003fa6270 */
[C---:B------:R-:W-:Y:S01]  /*7ec0*/  ISETP.GE.AND P4, PT, R2.reuse, R233, PT ;  /* 0x000000e90200720c */ /* 0x040fe20003f86270 */
[C---:B-1----:R-:W-:Y:S01]  /*7ed0*/  FFMA.FTZ R46, R5.reuse, R0, R173 ;  /* 0x00000000052e7223 */ /* 0x042fe200000100ad */
[----:B------:R-:W-:Y:S01]  /*7ee0*/  ISETP.GE.AND P2, PT, R2, R220, PT ;  /* 0x000000dc0200720c */ /* 0x000fe20003f46270 */
[-C--:B------:R-:W-:Y:S02]  /*7ef0*/  FFMA.FTZ R2, R4, R0.reuse, R66 ;  /* 0x0000000004027223 */ /* 0x080fe40000010042 */
[CC--:B------:R-:W-:Y:S01]  /*7f00*/  FFMA.FTZ R43, R5.reuse, R0.reuse, R175 ;  /* 0x00000000052b7223 */ /* 0x0c0fe200000100af */
[----:B------:R-:W-:Y:S01]  /*7f10*/  FSEL R46, R46, -INF , !P6 ;  /* 0xff8000002e2e7808 */ /* 0x000fe20007000000 */
[CC--:B------:R-:W-:Y:S01]  /*7f20*/  FFMA.FTZ R13, R5.reuse, R0.reuse, R13 ;  /* 0x00000000050d7223 */ /* 0x0c0fe2000001000d */
[----:B------:R-:W-:Y:S01]  /*7f30*/  FSEL R2, R2, -INF , !P3 ;  /* 0xff80000002027808 */ /* 0x000fe20005800000 */
[----:B------:R-:W-:Y:S01]  /*7f40*/  FFMA.FTZ R15, R5, R0, R15 ;  /* 0x00000000050f7223 */ /* 0x000fe2000001000f */
[----:B------:R-:W-:-:S02]  /*7f50*/  FSEL R43, R43, -INF , !P5 ;  /* 0xff8000002b2b7808 */ /* 0x000fc40006800000 */
        /* <DEDUP_REMOVED lines=51> */
.L_x_748:
[----:B------:R-:W-:Y:S05]  /*8290*/  BSYNC B0 ;  /* 0x0000000000007941 */ /* 0x000fea0003800000 */
.L_x_747:
[----:B------:R-:W0:Y:S02]  /*82a0*/  LDGDEPBAR ;  /* 0x00000000000079af */ /* 0x000e240000000000 */
.L_x_746:
[----:B------:R-:W-:Y:S01]  /*82b0*/  FMNMX.FTZ R5, R135, R6, !PT ;  /* 0x0000000687057209 */ /* 0x000fe20007810000 */
[----:B------:R-:W-:Y:S01]  /*82c0*/  IMAD.WIDE.U32 R166, R234, -0x326172a9, RZ ;  /* 0xcd9e8d57eaa67825 */ /* 0x000fe200078e00ff */
[----:B------:R-:W-:Y:S01]  /*82d0*/  FMNMX.FTZ R7, R134, R2, !PT ;  /* 0x0000000286077209 */ /* 0x000fe20007810000 */
[----:B------:R-:W3:Y:S01]  /*82e0*/  LDC.U8 R45, c[0x0][0x2d8] ;  /* 0x0000b600ff2d7b82 */ /* 0x000ee20000000000 */
[----:B------:R-:W-:Y:S01]  /*82f0*/  FMNMX.FTZ R5, R176, R5, !PT ;  /* 0x00000005b0057209 */ /* 0x000fe20007810000 */
[----:B------:R-:W-:Y:S01]  /*8300*/  IMAD.WIDE.U32 R170, R226, -0x2daee0ad, RZ ;  /* 0xd2511f53e2aa7825 */ /* 0x000fe200078e00ff */
[----:B------:R-:W-:Y:S01]  /*8310*/  FMNMX.FTZ R7, R3, R7, !PT ;  /* 0x0000000703077209 */ /* 0x000fe20007810000 */
[----:B-1----:R-:W-:Y:S01]  /*8320*/  LDSM.16.MT88.4 R16, [R188+0x6000] ;  /* 0x00600000bc10783b */ /* 0x002fe20000004200 */
[----:B------:R-:W-:Y:S01]  /*8330*/  FMNMX.FTZ R5, R62, R5, !PT ;  /* 0x000000053e057209 */ /* 0x000fe20007810000 */
[----:B------:R-:W-:Y:S01]  /*8340*/  IMAD.WIDE.U32 R168, R232, -0x326172a9, RZ ;  /* 0xcd9e8d57e8a87825 */ /* 0x000fe200078e00ff */
[----:B------:R-:W-:Y:S01]  /*8350*/  FMNMX.FTZ R7, R60, R7, !PT ;  /* 0x000000073c077209 */ /* 0x000fe20007810000 */
        /* <DEDUP_REMOVED lines=27> */
[----:B------:R-:W-:Y:S01]  /*8510*/  LOP3.LUT R164, R167, R227, RZ, 0x3c, !PT ;  /* 0x000000e3a7a47212 */ /* 0x000fe200078e3cff */
[----:B------:R-:W1:Y:S01]  /*8520*/  SHFL.BFLY PT, R4, R5, 0x2, 0x1f ;  /* 0x0c401f0005047f89 */ /* 0x000e6200000e0000 */
[----:B------:R-:W-:Y:S01]  /*8530*/  IMAD.SHL.U32 R167, R132, 0x2, RZ ;  /* 0x0000000284a77824 */ /* 0x000fe200078e00ff */
[----:B---3--:R-:W-:Y:S02]  /*8540*/  PRMT R45, R45, 0x7054, R45 ;  /* 0x000070542d2d7816 */ /* 0x008fe4000000002d */
[----:B------:R-:W-:Y:S02]  /*8550*/  IMAD.WIDE.U32 R164, R164, -0x2daee0ad, RZ ;  /* 0xd2511f53a4a47825 */ /* 0x000fe400078e00ff */
[----:B------:R-:W-:-:S03]  /*8560*/  LOP3.LUT R174, R171, UR25, R167, 0x96, !PT ;  /* 0x00000019abae7c12 */ /* 0x000fc6000f8e96a7 */
[----:B------:R-:W-:Y:S02]  /*8570*/  LOP3.LUT R162, R165, UR14, R170, 0x96, !PT ;  /* 0x0000000ea5a27c12 */ /* 0x000fe4000f8e96aa */
[----:B------:R-:W-:Y:S01]  /*8580*/  IMAD.WIDE.U32 R174, R174, -0x326172a9, RZ ;  /* 0xcd9e8d57aeae7825 */ /* 0x000fe200078e00ff */
[----:B------:R-:W-:-:S03]  /*8590*/  LOP3.LUT R165, R169, R227, RZ, 0x3c, !PT ;  /* 0x000000e3a9a57212 */ /* 0x000fc600078e3cff */
[----:B------:R-:W-:-:S04]  /*85a0*/  IMAD.WIDE.U32 R162, R162, -0x326172a9, RZ ;  /* 0xcd9e8d57a2a27825 */ /* 0x000fc800078e00ff */
[----:B------:R-:W-:Y:S01]  /*85b0*/  IMAD R165, R165, -0x2daee0ad, RZ ;  /* 0xd2511f53a5a57824 */ /* 0x000fe200078e02ff */
[--C-:B--2---:R-:W-:Y:S02]  /*85c0*/  LOP3.LUT R8, R163, UR13, R174.reuse, 0x96, !PT ;  /* 0x0000000da3087c12 */ /* 0x104fe4000f8e96ae */
[----:B------:R-:W-:Y:S02]  /*85d0*/  LOP3.LUT R174, R243, UR13, R174, 0x96, !PT ;  /* 0x0000000df3ae7c12 */ /* 0x000fe4000f8e96ae */
[----:B-1----:R-:W-:Y:S01]  /*85e0*/  FMNMX.FTZ R4, R5, R4, !PT ;  /* 0x0000000405047209 */ /* 0x002fe20007810000 */
[----:B------:R-:W-:Y:S01]  /*85f0*/  IMAD.WIDE.U32 R8, R8, -0x2daee0ad, RZ ;  /* 0xd2511f5308087825 */ /* 0x000fe200078e00ff */
[----:B------:R-:W1:Y:S04]  /*8600*/  SHFL.BFLY PT, R5, R7, 0x2, 0x1f ;  /* 0x0c401f0007057f89 */ /* 0x000e6800000e0000 */
[----:B------:R-:W2:Y:S01]  /*8610*/  SHFL.BFLY PT, R177, R4, 0x1, 0x1f ;  /* 0x0c201f0004b17f89 */ /* 0x000ea200000e0000 */
[----:B-1----:R-:W-:-:S02]  /*8620*/  FMNMX.FTZ R5, R7, R5, !PT ;  /* 0x0000000507057209 */ /* 0x002fc40007810000 */
[----:B------:R-:W-:Y:S02]  /*8630*/  LOP3.LUT R7, R175, UR15, R166, 0x96, !PT ;  /* 0x0000000faf077c12 */ /* 0x000fe4000f8e96a6 */
[----:B--2---:R-:W-:Y:S02]  /*8640*/  FMNMX.FTZ R177, R4, R177, !PT ;  /* 0x000000b104b17209 */ /* 0x004fe40007810000 */
[----:B------:R-:W1:Y:S01]  /*8650*/  SHFL.BFLY PT, R4, R5, 0x1, 0x1f ;  /* 0x0c201f0005047f89 */ /* 0x000e6200000e0000 */
[----:B------:R-:W-:Y:S01]  /*8660*/  IMAD.WIDE.U32 R244, R7, -0x2daee0ad, RZ ;  /* 0xd2511f5307f47825 */ /* 0x000fe200078e00ff */
[----:B------:R-:W-:-:S03]  /*8670*/  FSETP.NEU.FTZ.AND P3, PT, R177, -INF , PT ;  /* 0xff800000b100780b */ /* 0x000fc60003f7d000 */
[----:B------:R-:W-:Y:S01]  /*8680*/  FMUL.FTZ R139, R177, c[0x0][0x23c] ;  /* 0x00008f00b18b7a20 */ /* 0x000fe20000410000 */
[----:B------:R-:W-:Y:S02]  /*8690*/  LOP3.LUT R244, R9, UR10, R244, 0x96, !PT ;  /* 0x0000000a09f47c12 */ /* 0x000fe4000f8e96f4 */
[----:B------:R-:W-:Y:S02]  /*86a0*/  FSEL R42, R177, RZ, P3 ;  /* 0x000000ffb12a7208 */ /* 0x000fe40001800000 */
[----:B------:R-:W-:-:S03]  /*86b0*/  FSEL R139, R139, RZ, P3 ;  /* 0x000000ff8b8b7208 */ /* 0x000fc60001800000 */
[----:B------:R-:W-:Y:S02]  /*86c0*/  FADD.FTZ R42, R135, -R42 ;  /* 0x8000002a872a7221 */ /* 0x000fe40000010000 */
[--C-:B------:R-:W-:Y:S01]  /*86d0*/  FFMA.FTZ R39, R6, c[0x0][0x23c], -R139.reuse ;  /* 0x00008f0006277a23 */ /* 0x100fe2000001088b */
[----:B------:R-:W-:Y:S01]  /*86e0*/  LOP3.LUT R6, R245, UR12, R164, 0x96, !PT ;  /* 0x0000000cf5067c12 */ /* 0x000fe2000f8e96a4 */
[----:B------:R-:W-:Y:S02]  /*86f0*/  FFMA.FTZ R38, R176, c[0x0][0x23c], -R139 ;  /* 0x00008f00b0267a23 */ /* 0x000fe4000001088b */
[----:B------:R-:W-:Y:S02]  /*8700*/  IMAD.WIDE.U32 R244, R244, -0x326172a9, RZ ;  /* 0xcd9e8d57f4f47825 */ /* 0x000fe400078e00ff */
[----:B------:R-:W-:Y:S02]  /*8710*/  MUFU.EX2 R39, R39 ;  /* 0x0000002700277308 */ /* 0x000fe40000000800 */
[----:B------:R-:W-:Y:S01]  /*8720*/  IMAD.WIDE.U32 R6, R6, -0x326172a9, RZ ;  /* 0xcd9e8d5706067825 */ /* 0x000fe200078e00ff */
[----:B-1----:R-:W-:-:S03]  /*8730*/  FMNMX.FTZ R176, R5, R4, !PT ;  /* 0x0000000405b07209 */ /* 0x002fc60007810000 */
[--C-:B------:R-:W-:Y:S01]  /*8740*/  FFMA.FTZ R37, R62, c[0x0][0x23c], -R139.reuse ;  /* 0x00008f003e257a23 */ /* 0x100fe2000001088b */
[----:B------:R-:W-:Y:S01]  /*8750*/  LOP3.LUT R4, R7, UR11, R162, 0x96, !PT ;  /* 0x0000000b07047c12 */ /* 0x000fe2000f8e96a2 */
[C---:B------:R-:W-:Y:S01]  /*8760*/  FMUL.FTZ R54, R176.reuse, c[0x0][0x23c] ;  /* 0x00008f00b0367a20 */ /* 0x040fe20000410000 */
[----:B------:R-:W-:Y:S01]  /*8770*/  LOP3.LUT R172, R245, UR9, R6, 0x96, !PT ;  /* 0x00000009f5ac7c12 */ /* 0x000fe2000f8e9606 */
[----:B------:R-:W-:Y:S01]  /*8780*/  FFMA.FTZ R35, R63, c[0x0][0x23c], -R139 ;  /* 0x00008f003f237a23 */ /* 0x000fe2000001088b */
[----:B------:R-:W-:Y:S01]  /*8790*/  FSETP.NEU.FTZ.AND P2, PT, R176, -INF , PT ;  /* 0xff800000b000780b */ /* 0x000fe20003f5d000 */
[----:B------:R-:W-:Y:S01]  /*87a0*/  IMAD.WIDE.U32 R4, R4, -0x2daee0ad, RZ ;  /* 0xd2511f5304047825 */ /* 0x000fe200078e00ff */
[----:B------:R-:W-:Y:S02]  /*87b0*/  MUFU.EX2 R37, R37 ;  /* 0x0000002500257308 */ /* 0x000fe40000000800 */
[----:B------:R-:W-:Y:S01]  /*87c0*/  FSEL R54, R54, RZ, P2 ;  /* 0x000000ff36367208 */ /* 0x000fe20001000000 */
[----:B------:R-:W-:Y:S01]  /*87d0*/  IMAD.WIDE.U32 R172, R172, -0x2daee0ad, RZ ;  /* 0xd2511f53acac7825 */ /* 0x000fe200078e00ff */
[----:B------:R-:W-:-:S02]  /*87e0*/  LOP3.LUT R62, R5, UR8, R8, 0x96, !PT ;  /* 0x00000008053e7c12 */ /* 0x000fc4000f8e9608 */
[----:B------:R-:W1:Y:S01]  /*87f0*/  LDSM.16.MT88.4 R8, [R185+0x6000] ;  /* 0x00600000b908783b */ /* 0x000e620000004200 */
[----:B------:R-:W-:Y:S01]  /*8800*/  FFMA.FTZ R34, R2, c[0x0][0x23c], -R54 ;  /* 0x00008f0002227a23 */ /* 0x000fe20000010836 */
[----:B------:R-:W-:Y:S01]  /*8810*/  LOP3.LUT R2, R173, UR6, R4, 0x96, !PT ;  /* 0x00000006ad027c12 */ /* 0x000fe2000f8e9604 */
[--C-:B------:R-:W-:Y:S01]  /*8820*/  FFMA.FTZ R32, R60, c[0x0][0x23c], -R54.reuse ;  /* 0x00008f003c207a23 */ /* 0x100fe20000010836 */
[----:B------:R-:W2:Y:S01]  /*8830*/  MUFU.EX2 R35, R35 ;  /* 0x0000002300237308 */ /* 0x000ea20000000800 */
[----:B------:R-:W-:Y:S01]  /*8840*/  FFMA.FTZ R40, R61, c[0x0][0x23c], -R54 ;  /* 0x00008f003d287a23 */ /* 0x000fe20000010836 */
[----:B------:R-:W-:Y:S01]  /*8850*/  FSEL R41, R176, RZ, P2 ;  /* 0x000000ffb0297208 */ /* 0x000fe20001000000 */
[----:B------:R-:W-:-:S04]  /*8860*/  IMAD.WIDE.U32 R6, R2, -0x326172a9, RZ ;  /* 0xcd9e8d5702067825 */ /* 0x000fc800078e00ff */
[----:B------:R-:W-:Y:S01]  /*8870*/  FFMA.FTZ R33, R3, c[0x0][0x23c], -R54 ;  /* 0x00008f0003217a23 */ /* 0x000fe20000010836 */
[----:B------:R-:W-:Y:S01]  /*8880*/  MUFU.EX2 R32, R32 ;  /* 0x0000002000207308 */ /* 0x000fe20000000800 */
[----:B------:R-:W-:Y:S01]  /*8890*/  LOP3.LUT R3, R6, 0xffff, RZ, 0xc0, !PT ;  /* 0x0000ffff06037812 */ /* 0x000fe200078ec0ff */
[----:B------:R-:W-:Y:S01]  /*88a0*/  IMAD.WIDE.U32 R62, R62, -0x326172a9, RZ ;  /* 0xcd9e8d573e3e7825 */ /* 0x000fe200078e00ff */
[--C-:B------:R-:W-:Y:S02]  /*88b0*/  SHF.R.U32.HI R4, RZ, 0x10, R6.reuse ;  /* 0x00000010ff047819 */ /* 0x100fe40000011606 */
[----:B------:R-:W-:Y:S01]  /*88c0*/  LOP3.LUT R22, R6, 0xff, RZ, 0xc0, !PT ;  /* 0x000000ff06167812 */ /* 0x000fe200078ec0ff */
[----:B------:R-:W-:Y:S01]  /*88d0*/  FADD.FTZ R41, R134, -R41 ;  /* 0x8000002986297221 */ /* 0x000fe20000010000 */
[----:B------:R-:W-:Y:S01]  /*88e0*/  SHF.R.U32.HI R3, RZ, 0x8, R3 ;  /* 0x00000008ff037819 */ /* 0x000fe20000011603 */
[----:B------:R-:W3:Y:S01]  /*88f0*/  MUFU.EX2 R40, R40 ;  /* 0x0000002800287308 */ /* 0x000ee20000000800 */
[----:B------:R-:W-:Y:S01]  /*8900*/  SHF.R.U32.HI R23, RZ, 0x18, R6 ;  /* 0x00000018ff177819 */ /* 0x000fe20000011606 */
[----:B------:R-:W-:Y:S01]  /*8910*/  FMUL.FTZ R42, R42, c[0x0][0x23c] ;  /* 0x00008f002a2a7a20 */ /* 0x000fe20000410000 */
[----:B------:R-:W-:Y:S01]  /*8920*/  LOP3.LUT R4, R4, 0xff, RZ, 0xc0, !PT ;  /* 0x000000ff04047812 */ /* 0x000fe200078ec0ff */
[----:B------:R-:W-:Y:S01]  /*8930*/  FMUL.FTZ R41, R41, c[0x0][0x23c] ;  /* 0x00008f0029297a20 */ /* 0x000fe20000410000 */
[----:B------:R-:W-:Y:S01]  /*8940*/  PRMT R22, R22, 0x5410, R3 ;  /* 0x0000541016167816 */ /* 0x000fe20000000003 */
[----:B------:R-:W-:Y:S01]  /*8950*/  FFMA.FTZ R156, R156, c[0x0][0x23c], -R54 ;  /* 0x00008f009c9c7a23 */ /* 0x000fe20000010836 */
[----:B------:R-:W-:Y:S01]  /*8960*/  PRMT R23, R4, 0x5410, R23 ;  /* 0x0000541004177816 */ /* 0x000fe20000000017 */
[----:B------:R-:W-:Y:S01]  /*8970*/  MUFU.EX2 R34, R34 ;  /* 0x0000002200227308 */ /* 0x000fe20000000800 */
[----:B--2---:R-:W-:Y:S01]  /*8980*/  F2FP.BF16.PACK_AB R5, R35, R37 ;  /* 0x000000252305723e */ /* 0x004fe200000010ff */
[--C-:B------:R-:W-:Y:S01]  /*8990*/  HSET2.LE.AND R22, R22, R45.reuse, PT ;  /* 0x0000002d16167233 */ /* 0x100fe20003803000 */
[----:B------:R-:W-:Y:S01]  /*89a0*/  LOP3.LUT R2, R7, UR16, R62, 0x96, !PT ;  /* 0x0000001007027c12 */ /* 0x000fe2000f8e963e */
[--C-:B------:R-:W-:Y:S01]  /*89b0*/  HSET2.LE.AND R23, R23, R45.reuse, PT ;  /* 0x0000002d17177233 */ /* 0x100fe20003803000 */
[----:B------:R-:W-:Y:S01]  /*89c0*/  LOP3.LUT R170, R63, UR7, R244, 0x96, !PT ;  /* 0x000000073faa7c12 */ /* 0x000fe2000f8e96f4 */
[----:B------:R-:W-:Y:S01]  /*89d0*/  IMAD.WIDE.U32 R244, R174, -0x2daee0ad, RZ ;  /* 0xd2511f53aef47825 */ /* 0x000fe200078e00ff */
[----:B------:R-:W-:Y:S01]  /*89e0*/  LOP3.LUT R22, R22, R5, RZ, 0xc0, !PT ;  /* 0x0000000516167212 */ /* 0x000fe200078ec0ff */
[----:B------:R-:W2:Y:S01]  /*89f0*/  MUFU.EX2 R33, R33 ;  /* 0x0000002100217308 */ /* 0x000ea20000000800 */
[----:B---3--:R-:W-:Y:S01]  /*8a00*/  F2FP.BF16.PACK_AB R4, R40, R32 ;  /* 0x000000202804723e */ /* 0x008fe200000010ff */
[----:B------:R-:W-:Y:S01]  /*8a10*/  FFMA.FTZ R159, R159, c[0x0][0x23c], -R54 ;  /* 0x00008f009f9f7a23 */ /* 0x000fe20000010836 */
[----:B------:R-:W-:Y:S01]  /*8a20*/  SHF.R.U32.HI R21, RZ, 0x10, R2 ;  /* 0x00000010ff157819 */ /* 0x000fe20000011602 */
[--C-:B------:R-:W-:Y:S01]  /*8a30*/  FFMA.FTZ R157, R157, c[0x0][0x23c], -R54.reuse ;  /* 0x00008f009d9d7a23 */ /* 0x100fe20000010836 */
[----:B------:R-:W-:Y:S01]  /*8a40*/  LOP3.LUT R23, R23, R4, RZ, 0xc0, !PT ;  /* 0x0000000417177212 */ /* 0x000fe200078ec0ff */
[----:B------:R-:W-:Y:S01]  /*8a50*/  FFMA.FTZ R161, R161, c[0x0][0x23c], -R54 ;  /* 0x00008f00a1a17a23 */ /* 0x000fe20000010836 */
[----:B------:R-:W3:Y:S01]  /*8a60*/  LDSM.16.MT88.4 R4, [R184+0x6000] ;  /* 0x00600000b804783b */ /* 0x000ee20000004200 */
[----:B------:R-:W4:Y:S01]  /*8a70*/  MUFU.EX2 R38, R38 ;  /* 0x0000002600267308 */ /* 0x000f220000000800 */
[C---:B------:R-:W-:Y:S01]  /*8a80*/  LOP3.LUT R3, R2.reuse, 0xffff, RZ, 0xc0, !PT ;  /* 0x0000ffff02037812 */ /* 0x040fe200078ec0ff */
[--C-:B------:R-:W-:Y:S01]  /*8a90*/  FFMA.FTZ R151, R151, c[0x0][0x23c], -R139.reuse ;  /* 0x00008f0097977a23 */ /* 0x100fe2000001088b */
[----:B------:R-:W-:Y:S01]  /*8aa0*/  LOP3.LUT R20, R2, 0xff, RZ, 0xc0, !PT ;  /* 0x000000ff02147812 */ /* 0x000fe200078ec0ff */
[----:B------:R-:W-:Y:S01]  /*8ab0*/  FFMA.FTZ R154, R154, c[0x0][0x23c], -R139 ;  /* 0x00008f009a9a7a23 */ /* 0x000fe2000001088b */
[----:B------:R-:W-:Y:S01]  /*8ac0*/  SHF.R.U32.HI R2, RZ, 0x18, R2 ;  /* 0x00000018ff027819 */ /* 0x000fe20000011602 */
[--C-:B------:R-:W-:Y:S01]  /*8ad0*/  FFMA.FTZ R144, R144, c[0x0][0x23c], -R54.reuse ;  /* 0x00008f0090907a23 */ /* 0x100fe20000010836 */
[----:B------:R-:W-:Y:S01]  /*8ae0*/  LOP3.LUT R21, R21, 0xff, RZ, 0xc0, !PT ;  /* 0x000000ff15157812 */ /* 0x000fe200078ec0ff */
[----:B------:R-:W5:Y:S01]  /*8af0*/  MUFU.EX2 R42, R42 ;  /* 0x0000002a002a7308 */ /* 0x000f620000000800 */
[----:B------:R-:W-:Y:S01]  /*8b00*/  SHF.R.U32.HI R3, RZ, 0x8, R3 ;  /* 0x00000008ff037819 */ /* 0x000fe20000011603 */
[----:B------:R-:W-:Y:S01]  /*8b10*/  FFMA.FTZ R146, R146, c[0x0][0x23c], -R54 ;  /* 0x00008f0092927a23 */ /* 0x000fe20000010836 */
[----:B------:R-:W-:Y:S01]  /*8b20*/  PRMT R21, R21, 0x5410, R2 ;  /* 0x0000541015157816 */ /* 0x000fe20000000002 */
[----:B------:R-:W-:Y:S01]  /*8b30*/  FFMA.FTZ R158, R158, c[0x0][0x23c], -R139 ;  /* 0x00008f009e9e7a23 */ /* 0x000fe2000001088b */
[----:B------:R-:W-:Y:S01]  /*8b40*/  PRMT R20, R20, 0x5410, R3 ;  /* 0x0000541014147816 */ /* 0x000fe20000000003 */
[----:B------:R-:W-:Y:S01]  /*8b50*/  FFMA.FTZ R160, R160, c[0x0][0x23c], -R139 ;  /* 0x00008f00a0a07a23 */ /* 0x000fe2000001088b */
[----:B--2---:R-:W-:Y:S01]  /*8b60*/  F2FP.BF16.PACK_AB R2, R33, R34 ;  /* 0x000000222102723e */ /* 0x004fe200000010ff */
[----:B------:R-:W2:Y:S01]  /*8b70*/  MUFU.EX2 R41, R41 ;  /* 0x0000002900297308 */ /* 0x000ea20000000800 */
[--C-:B------:R-:W-:Y:S01]  /*8b80*/  HSET2.LE.AND R21, R21, R45.reuse, PT ;  /* 0x0000002d15157233 */ /* 0x100fe20003803000 */
[----:B----4-:R-:W-:Y:S01]  /*8b90*/  F2FP.BF16.PACK_AB R3, R38, R39 ;  /* 0x000000272603723e */ /* 0x010fe200000010ff */
[----:B------:R-:W-:Y:S01]  /*8ba0*/  HSET2.LE.AND R20, R20, R45, PT ;  /* 0x0000002d14147233 */ /* 0x000fe20003803000 */
[----:B------:R-:W-:-:S02]  /*8bb0*/  FFMA.FTZ R49, R49, c[0x0][0x23c], -R54 ;  /* 0x00008f0031317a23 */ /* 0x000fc40000010836 */
[----:B------:R-:W-:Y:S01]  /*8bc0*/  LOP3.LUT R21, R21, R2, RZ, 0xc0, !PT ;  /* 0x0000000215157212 */ /* 0x000fe200078ec0ff */
[----:B------:R-:W-:Y:S01]  /*8bd0*/  FFMA.FTZ R53, R53, c[0x0][0x23c], -R54 ;  /* 0x00008f0035357a23 */ /* 0x000fe20000010836 */
[----:B------:R-:W-:Y:S01]  /*8be0*/  FMNMX.FTZ R2, R137, R241, !PT ;  /* 0x000000f189027209 */ /* 0x000fe20007810000 */
[-C--:B-----5:R-:W-:Y:S01]  /*8bf0*/  FMUL.FTZ R124, R124, R42.reuse ;  /* 0x0000002a7c7c7220 */ /* 0x0a0fe20000410000 */
[----:B------:R-:W-:Y:S01]  /*8c00*/  LOP3.LUT R20, R20, R3, RZ, 0xc0, !PT ;  /* 0x0000000314147212 */ /* 0x000fe200078ec0ff */
[----:B------:R-:W-:Y:S01]  /*8c10*/  FMUL.FTZ R125, R125, R42 ;  /* 0x0000002a7d7d7220 */ /* 0x000fe20000410000 */
[----:B------:R-:W-:Y:S01]  /*8c20*/  FMNMX.FTZ R2, R229, R2, !PT ;  /* 0x00000002e5027209 */ /* 0x000fe20007810000 */
[-C--:B------:R-:W-:Y:S01]  /*8c30*/  FMUL.FTZ R120, R120, R42.reuse ;  /* 0x0000002a78787220 */ /* 0x080fe20000410000 */
[----:B------:R-:W-:Y:S01]  /*8c40*/  LOP3.LUT R3, R175, UR15, R168, 0x96, !PT ;  /* 0x0000000faf037c12 */ /* 0x000fe2000f8e96a8 */
[----:B------:R-:W-:Y:S01]  /*8c50*/  FMUL.FTZ R121, R121, R42 ;  /* 0x0000002a79797220 */ /* 0x000fe20000410000 */
[----:B------:R-:W-:Y:S01]  /*8c60*/  FMNMX.FTZ R2, R67, R2, !PT ;  /* 0x0000000243027209 */ /* 0x000fe20007810000 */
[-C--:B--2---:R-:W-:Y:S01]  /*8c70*/  FMUL.FTZ R126, R126, R41.reuse ;  /* 0x000000297e7e7220 */ /* 0x084fe20000410000 */
[----:B------:R-:W2:Y:S01]  /*8c80*/  MUFU.EX2 R156, R156 ;  /* 0x0000009c009c7308 */ /* 0x000ea20000000800 */
[-C--:B------:R-:W-:Y:S01]  /*8c90*/  FMUL.FTZ R127, R127, R41.reuse ;  /* 0x000000297f7f7220 */ /* 0x080fe20000410000 */
[----:B------:R-:W-:Y:S01]  /*8ca0*/  FMNMX.FTZ R2, R59, R2, !PT ;  /* 0x000000023b027209 */ /* 0x000fe20007810000 */
[----:B------:R-:W-:-:S02]  /*8cb0*/  FMUL.FTZ R122, R122, R41 ;  /* 0x000000297a7a7220 */ /* 0x000fc40000410000 */
[-C--:B------:R-:W-:Y:S01]  /*8cc0*/  FMUL.FTZ R123, R123, R41.reuse ;  /* 0x000000297b7b7220 */ /* 0x080fe20000410000 */
[----:B------:R-:W-:Y:S01]  /*8cd0*/  FMNMX.FTZ R2, R145, R2, !PT ;  /* 0x0000000291027209 */ /* 0x000fe20007810000 */
[-C--:B------:R-:W-:Y:S01]  /*8ce0*/  FMUL.FTZ R68, R68, R42.reuse ;  /* 0x0000002a44447220 */ /* 0x080fe20000410000 */
[C---:B------:R-:W-:Y:S01]  /*8cf0*/  HMMA.16816.F32.BF16 R124, R20.reuse, R16, R124 ;  /* 0x00000010147c723c */ /* 0x040fe2000004187c */
[----:B------:R-:W-:Y:S01]  /*8d00*/  FMUL.FTZ R69, R69, R42 ;  /* 0x0000002a45457220 */ /* 0x000fe20000410000 */
[----:B------:R-:W-:Y:S01]  /*8d10*/  FMNMX.FTZ R2, R148, R2, !PT ;  /* 0x0000000294027209 */ /* 0x000fe20007810000 */
[-C--:B------:R-:W-:Y:S01]  /*8d20*/  FMUL.FTZ R70, R70, R41.reuse ;  /* 0x0000002946467220 */ /* 0x080fe20000410000 */
[----:B------:R-:W-:Y:S01]  /*8d30*/  MUFU.EX2 R159, R159 ;  /* 0x0000009f009f7308 */ /* 0x000fe20000000800 */
        /* <DEDUP_REMOVED lines=15> */
[----:B------:R-:W4:Y:S01]  /*8e30*/  MUFU.EX2 R161, R161 ;  /* 0x000000a100a17308 */ /* 0x000f220000000800 */
        /* <DEDUP_REMOVED lines=11> */
[C---:B-1----:R-:W-:Y:S01]  /*8ef0*/  HMMA.16816.F32.BF16 R80, R20.reuse, R8, R80 ;  /* 0x000000081450723c */ /* 0x042fe20000041850 */
[----:B------:R-:W-:Y:S01]  /*8f00*/  FMUL.FTZ R93, R93, R42 ;  /* 0x0000002a5d5d7220 */ /* 0x000fe20000410000 */
[----:B------:R-:W-:Y:S01]  /*8f10*/  FMNMX.FTZ R2, R27, R2, !PT ;  /* 0x000000021b027209 */ /* 0x000fe20007810000 */
[-C--:B------:R-:W-:Y:S01]  /*8f20*/  FMUL.FTZ R94, R94, R41.reuse ;  /* 0x000000295e5e7220 */ /* 0x080fe20000410000 */
[----:B------:R-:W-:Y:S01]  /*8f30*/  MUFU.EX2 R154, R154 ;  /* 0x0000009a009a7308 */ /* 0x000fe20000000800 */
[-C--:B------:R-:W-:Y:S01]  /*8f40*/  FMUL.FTZ R95, R95, R41.reuse ;  /* 0x000000295f5f7220 */ /* 0x080fe20000410000 */
[----:B------:R-:W-:Y:S01]  /*8f50*/  FMNMX.FTZ R2, R31, R2, !PT ;  /* 0x000000021f027209 */ /* 0x000fe20007810000 */
[-C--:B------:R-:W-:Y:S01]  /*8f60*/  FMUL.FTZ R100, R100, R42.reuse ;  /* 0x0000002a64647220 */ /* 0x080fe20000410000 */
[----:B------:R-:W-:Y:S01]  /*8f70*/  HMMA.16816.F32.BF16 R84, R20, R10, R84 ;  /* 0x0000000a1454723c */ /* 0x000fe20000041854 */
[----:B------:R-:W-:Y:S01]  /*8f80*/  FMUL.FTZ R101, R101, R42 ;  /* 0x0000002a65657220 */ /* 0x000fe20000410000 */
[----:B------:R-:W-:Y:S01]  /*8f90*/  FMNMX.FTZ R2, R46, R2, !PT ;  /* 0x000000022e027209 */ /* 0x000fe20007810000 */
[-C--:B------:R-:W-:Y:S01]  /*8fa0*/  FMUL.FTZ R102, R102, R41.reuse ;  /* 0x0000002966667220 */ /* 0x080fe20000410000 */
[----:B------:R-:W1:Y:S01]  /*8fb0*/  MUFU.EX2 R144, R144 ;  /* 0x0000009000907308 */ /* 0x000e620000000800 */
[----:B------:R-:W-:-:S02]  /*8fc0*/  FMUL.FTZ R103, R103, R41 ;  /* 0x0000002967677220 */ /* 0x000fc40000410000 */
[----:B------:R-:W-:Y:S01]  /*8fd0*/  IMAD.WIDE.U32 R246, R3, -0x2daee0ad, RZ ;  /* 0xd2511f5303f67825 */ /* 0x000fe200078e00ff */
[C---:B---3--:R-:W-:Y:S03]  /*8fe0*/  HMMA.16816.F32.BF16 R92, R20.reuse, R4, R92 ;  /* 0x00000004145c723c */ /* 0x048fe6000004185c */
[----:B------:R-:W-:Y:S01]  /*8ff0*/  FFMA.FTZ R56, R56, c[0x0][0x23c], -R139 ;  /* 0x00008f0038387a23 */ /* 0x000fe2000001088b */
[----:B------:R-:W-:Y:S01]  /*9000*/  LOP3.LUT R246, R245, UR10, R246, 0x96, !PT ;  /* 0x0000000af5f67c12 */ /* 0x000fe2000f8e96f6 */
[----:B------:R-:W3:Y:S01]  /*9010*/  MUFU.EX2 R146, R146 ;  /* 0x0000009200927308 */ /* 0x000ee20000000800 */
[--C-:B------:R-:W-:Y:S02]  /*9020*/  FFMA.FTZ R52, R52, c[0x0][0x23c], -R54.reuse ;  /* 0x00008f0034347a23 */ /* 0x100fe40000010836 */
[----:B------:R-:W-:Y:S01]  /*9030*/  HMMA.16816.F32.BF16 R100, R20, R6, R100 ;  /* 0x000000061464723c */ /* 0x000fe20000041864 */
[----:B------:R-:W5:Y:S01]  /*9040*/  SHFL.BFLY PT, R22, R2, 0x2, 0x1f ;  /* 0x0c401f0002167f89 */ /* 0x000f6200000e0000 */
[----:B------:R-:W-:-:S02]  /*9050*/  FFMA.FTZ R51, R51, c[0x0][0x23c], -R54 ;  /* 0x00008f0033337a23 */ /* 0x000fc40000010836 */
[----:B------:R-:W-:Y:S01]  /*9060*/  FFMA.FTZ R39, R223, R42, R39 ;  /* 0x0000002adf277223 */ /* 0x000fe20000010027 */
[----:B------:R-:W-:Y:S01]  /*9070*/  MUFU.EX2 R158, R158 ;  /* 0x0000009e009e7308 */ /* 0x000fe20000000800 */
[----:B------:R-:W-:Y:S01]  /*9080*/  FFMA.FTZ R34, R222, R41, R34 ;  /* 0x00000029de227223 */ /* 0x000fe20000010022 */
[----:B------:R-:W-:Y:S01]  /*9090*/  FMNMX.FTZ R20, R136, R142, !PT ;  /* 0x0000008e88147209 */ /* 0x000fe20007810000 */
[----:B------:R-:W-:Y:S02]  /*90a0*/  FADD.FTZ R39, R38, R39 ;  /* 0x0000002726277221 */ /* 0x000fe40000010000 */
[----:B------:R-:W-:Y:S01]  /*90b0*/  FADD.FTZ R34, R33, R34 ;  /* 0x0000002221227221 */ /* 0x000fe20000010000 */
[----:B------:R-:W-:Y:S01]  /*90c0*/  FMNMX.FTZ R20, R65, R20, !PT ;  /* 0x0000001441147209 */ /* 0x000fe20007810000 */
[----:B------:R-:W-:Y:S01]  /*90d0*/  FADD.FTZ R39, R37, R39 ;  /* 0x0000002725277221 */ /* 0x000fe20000010000 */
[----:B------:R-:W-:Y:S01]  /*90e0*/  MUFU.EX2 R160, R160 ;  /* 0x000000a000a07308 */ /* 0x000fe20000000800 */
[----:B------:R-:W-:Y:S01]  /*90f0*/  FADD.FTZ R34, R32, R34 ;  /* 0x0000002220227221 */ /* 0x000fe20000010000 */
[----:B------:R-:W-:Y:S01]  /*9100*/  FMNMX.FTZ R20, R58, R20, !PT ;  /* 0x000000143a147209 */ /* 0x000fe20007810000 */
[----:B------:R-:W-:-:S02]  /*9110*/  FADD.FTZ R39, R35, R39 ;  /* 0x0000002723277221 */ /* 0x000fc40000010000 */
[----:B------:R-:W-:Y:S01]  /*9120*/  FADD.FTZ R34, R40, R34 ;  /* 0x0000002228227221 */ /* 0x000fe20000010000 */
[----:B------:R-:W-:Y:S02]  /*9130*/  FMNMX.FTZ R20, R231, R20, !PT ;  /* 0x00000014e7147209 */ /* 0x000fe40007810000 */
[----:B------:R-:W-:Y:S01]  /*9140*/  MUFU.EX2 R49, R49 ;  /* 0x0000003100317308 */ /* 0x000fe20000000800 */
[----:B--2---:R-:W-:Y:S01]  /*9150*/  FADD.FTZ R34, R156, R34 ;  /* 0x000000229c227221 */ /* 0x004fe20000010000 */
[----:B------:R-:W-:Y:S02]  /*9160*/  FMNMX.FTZ R20, R141, R20, !PT ;  /* 0x000000148d147209 */ /* 0x000fe40007810000 */
[----:B-----5:R-:W-:Y:S01]  /*9170*/  FMNMX.FTZ R22, R2, R22, !PT ;  /* 0x0000001602167209 */ /* 0x020fe20007810000 */
[----:B----4-:R-:W-:Y:S01]  /*9180*/  FADD.FTZ R34, R161, R34 ;  /* 0x00000022a1227221 */ /* 0x010fe20000010000 */
[----:B------:R-:W-:Y:S02]  /*9190*/  FMNMX.FTZ R20, R143, R20, !PT ;  /* 0x000000148f147209 */ /* 0x000fe40007810000 */
[----:B------:R-:W-:Y:S01]  /*91a0*/  LOP3.LUT R2, R247, UR12, R165, 0x96, !PT ;  /* 0x0000000cf7027c12 */ /* 0x000fe2000f8e96a5 */
[----:B------:R-:W2:Y:S01]  /*91b0*/  SHFL.BFLY PT, R3, R22, 0x1, 0x1f ;  /* 0x0c201f0016037f89 */ /* 0x000ea200000e0000 */
[----:B------:R-:W-:Y:S01]  /*91c0*/  FMNMX.FTZ R20, R147, R20, !PT ;  /* 0x0000001493147209 */ /* 0x000fe20007810000 */
[----:B------:R-:W-:Y:S01]  /*91d0*/  IMAD.WIDE.U32 R246, R246, -0x326172a9, RZ ;  /* 0xcd9e8d57f6f67825 */ /* 0x000fe200078e00ff */
[----:B------:R-:W-:Y:S02]  /*91e0*/  MUFU.EX2 R53, R53 ;  /* 0x0000003500357308 */ /* 0x000fe40000000800 */
[----:B------:R-:W-:Y:S01]  /*91f0*/  FMNMX.FTZ R20, R150, R20, !PT ;  /* 0x0000001496147209 */ /* 0x000fe20007810000 */
[----:B------:R-:W-:-:S03]  /*9200*/  IMAD.WIDE.U32 R174, R2, -0x326172a9, RZ ;  /* 0xcd9e8d5702ae7825 */ /* 0x000fc600078e00ff */
[----:B------:R-:W-:Y:S01]  /*9210*/  FMNMX.FTZ R20, R36, R20, !PT ;  /* 0x0000001424147209 */ /* 0x000fe20007810000 */
[----:B------:R-:W-:Y:S01]  /*9220*/  FADD.FTZ R34, R159, R34 ;  /* 0x000000229f227221 */ /* 0x000fe20000010000 */
[----:B------:R-:W-:Y:S01]  /*9230*/  LOP3.LUT R2, R175, UR11, R242, 0x96, !PT ;  /* 0x0000000baf027c12 */ /* 0x000fe2000f8e96f2 */
[----:B------:R-:W-:Y:S01]  /*9240*/  MUFU.EX2 R56, R56 ;  /* 0x0000003800387308 */ /* 0x000fe20000000800 */
[----:B------:R-:W-:Y:S01]  /*9250*/  FMNMX.FTZ R20, R44, R20, !PT ;  /* 0x000000142c147209 */ /* 0x000fe20007810000 */
[----:B------:R-:W-:Y:S01]  /*9260*/  FADD.FTZ R34, R157, R34 ;  /* 0x000000229d227221 */ /* 0x000fe20000010000 */
[----:B------:R-:W-:Y:S01]  /*9270*/  LOP3.LUT R174, R247, UR9, R174, 0x96, !PT ;  /* 0x00000009f7ae7c12 */ /* 0x000fe2000f8e96ae */
[----:B------:R-:W-:Y:S01]  /*9280*/  IMAD.WIDE.U32 R60, R2, -0x2daee0ad, RZ ;  /* 0xd2511f53023c7825 */ /* 0x000fe200078e00ff */
[----:B------:R-:W-:-:S03]  /*9290*/  FMNMX.FTZ R20, R26, R20, !PT ;  /* 0x000000141a147209 */ /* 0x000fc60007810000 */
[----:B------:R-:W-:Y:S01]  /*92a0*/  IMAD.WIDE.U32 R174, R174, -0x2daee0ad, RZ ;  /* 0xd2511f53aeae7825 */ /* 0x000fe200078e00ff */
[----:B------:R-:W-:Y:S01]  /*92b0*/  FMNMX.FTZ R20, R25, R20, !PT ;  /* 0x0000001419147209 */ /* 0x000fe20007810000 */
[----:B------:R-:W-:Y:S01]  /*92c0*/  MUFU.EX2 R52, R52 ;  /* 0x0000003400347308 */ /* 0x000fe20000000800 */
[----:B------:R-:W-:Y:S01]  /*92d0*/  LOP3.LUT R244, R61, UR8, R244, 0x96, !PT ;  /* 0x000000083df47c12 */ /* 0x000fe2000f8e96f4 */
[----:B-1----:R-:W-:Y:S01]  /*92e0*/  FADD.FTZ R34, R144, R34 ;  /* 0x0000002290227221 */ /* 0x002fe20000010000 */
[----:B------:R-:W-:Y:S02]  /*92f0*/  FMNMX.FTZ R20, R28, R20, !PT ;  /* 0x000000141c147209 */ /* 0x000fe40007810000 */
[----:B--2---:R-:W-:Y:S01]  /*9300*/  FMNMX.FTZ R3, R22, R3, !PT ;  /* 0x0000000316037209 */ /* 0x004fe20007810000 */
[----:B------:R-:W-:Y:S01]  /*9310*/  IMAD.WIDE.U32 R244, R244, -0x326172a9, RZ ;  /* 0xcd9e8d57f4f47825 */ /* 0x000fe200078e00ff */
[----:B------:R-:W-:Y:S01]  /*9320*/  FMNMX.FTZ R20, R29, R20, !PT ;  /* 0x000000141d147209 */ /* 0x000fe20007810000 */
[----:B------:R-:W-:Y:S01]  /*9330*/  MUFU.EX2 R51, R51 ;  /* 0x0000003300337308 */ /* 0x000fe20000000800 */
[C---:B------:R-:W-:Y:S01]  /*9340*/  FSETP.NEU.FTZ.AND P3, PT, R3.reuse, -INF , PT ;  /* 0xff8000000300780b */ /* 0x040fe20003f7d000 */
[----:B------:R-:W-:Y:S01]  /*9350*/  FMUL.FTZ R140, R3, c[0x0][0x23c] ;  /* 0x00008f00038c7a20 */ /* 0x000fe20000410000 */
[----:B------:R-:W-:Y:S01]  /*9360*/  FMNMX.FTZ R20, R30, R20, !PT ;  /* 0x000000141e147209 */ /* 0x000fe20007810000 */
[----:B---3--:R-:W-:-:S03]  /*9370*/  FADD.FTZ R34, R146, R34 ;  /* 0x0000002292227221 */ /* 0x008fc60000010000 */
[----:B------:R-:W-:Y:S02]  /*9380*/  FMNMX.FTZ R20, R43, R20, !PT ;  /* 0x000000142b147209 */ /* 0x000fe40007810000 */
[----:B------:R-:W-:-:S03]  /*9390*/  FSEL R140, R140, RZ, P3 ;  /* 0x000000ff8c8c7208 */ /* 0x000fc60001800000 */
[----:B------:R-:W1:Y:S02]  /*93a0*/  SHFL.BFLY PT, R21, R20, 0x2, 0x1f ;  /* 0x0c401f0014157f89 */ /* 0x000e6400000e0000 */
[--C-:B------:R-:W-:Y:S02]  /*93b0*/  FFMA.FTZ R62, R67, c[0x0][0x23c], -R140.reuse ;  /* 0x00008f00433e7a23 */ /* 0x100fe4000001088c */
[--C-:B------:R-:W-:Y:S02]  /*93c0*/  FFMA.FTZ R64, R241, c[0x0][0x23c], -R140.reuse ;  /* 0x00008f00f1407a23 */ /* 0x100fe4000001088c */
[--C-:B------:R-:W-:Y:S02]  /*93d0*/  FFMA.FTZ R63, R229, c[0x0][0x23c], -R140.reuse ;  /* 0x00008f00e53f7a23 */ /* 0x100fe4000001088c */
[----:B------:R-:W-:Y:S01]  /*93e0*/  MUFU.EX2 R62, R62 ;  /* 0x0000003e003e7308 */ /* 0x000fe20000000800 */
[--C-:B------:R-:W-:Y:S02]  /*93f0*/  FFMA.FTZ R145, R145, c[0x0][0x23c], -R140.reuse ;  /* 0x00008f0091917a23 */ /* 0x100fe4000001088c */
[----:B------:R-:W-:-:S02]  /*9400*/  FFMA.FTZ R148, R148, c[0x0][0x23c], -R140 ;  /* 0x00008f0094947a23 */ /* 0x000fc4000001088c */
[--C-:B------:R-:W-:Y:S02]  /*9410*/  FFMA.FTZ R152, R152, c[0x0][0x23c], -R140.reuse ;  /* 0x00008f0098987a23 */ /* 0x100fe4000001088c */
[--C-:B------:R-:W-:Y:S01]  /*9420*/  FFMA.FTZ R155, R155, c[0x0][0x23c], -R140.reuse ;  /* 0x00008f009b9b7a23 */ /* 0x100fe2000001088c */
[----:B------:R-:W-:Y:S01]  /*9430*/  MUFU.EX2 R64, R64 ;  /* 0x0000004000407308 */ /* 0x000fe20000000800 */
[--C-:B------:R-:W-:Y:S02]  /*9440*/  FFMA.FTZ R50, R50, c[0x0][0x23c], -R140.reuse ;  /* 0x00008f0032327a23 */ /* 0x100fe4000001088c */
[--C-:B------:R-:W-:Y:S02]  /*9450*/  FFMA.FTZ R55, R55, c[0x0][0x23c], -R140.reuse ;  /* 0x00008f0037377a23 */ /* 0x100fe4000001088c */
[--C-:B------:R-:W-:Y:S02]  /*9460*/  FFMA.FTZ R47, R47, c[0x0][0x23c], -R140.reuse ;  /* 0x00008f002f2f7a23 */ /* 0x100fe4000001088c */
[----:B------:R-:W-:Y:S01]  /*9470*/  FFMA.FTZ R48, R48, c[0x0][0x23c], -R140 ;  /* 0x00008f0030307a23 */ /* 0x000fe2000001088c */
[----:B-1----:R-:W-:Y:S01]  /*9480*/  FMNMX.FTZ R20, R20, R21, !PT ;  /* 0x0000001514147209 */ /* 0x002fe20007810000 */
[----:B------:R-:W-:Y:S01]  /*9490*/  MUFU.EX2 R63, R63 ;  /* 0x0000003f003f7308 */ /* 0x000fe20000000800 */
[----:B------:R-:W-:Y:S01]  /*94a0*/  LOP3.LUT R21, R175, UR6, R60, 0x96, !PT ;  /* 0x00000006af157c12 */ /* 0x000fe2000f8e963c */
[--C-:B------:R-:W-:Y:S01]  /*94b0*/  FFMA.FTZ R31, R31, c[0x0][0x23c], -R140.reuse ;  /* 0x00008f001f1f7a23 */ /* 0x100fe2000001088c */
[----:B------:R-:W-:Y:S01]  /*94c0*/  IADD3 R175, R167, 0x1, RZ ;  /* 0x00000001a7af7810 */ /* 0x000fe20007ffe0ff */
[----:B------:R-:W1:Y:S01]  /*94d0*/  SHFL.BFLY PT, R2, R20, 0x1, 0x1f ;  /* 0x0c201f0014027f89 */ /* 0x000e6200000e0000 */
[----:B------:R-:W-:-:S02]  /*94e0*/  FFMA.FTZ R46, R46, c[0x0][0x23c], -R140 ;  /* 0x00008f002e2e7a23 */ /* 0x000fc4000001088c */
[----:B------:R-:W-:Y:S01]  /*94f0*/  IMAD.WIDE.U32 R60, R21, -0x326172a9, RZ ;  /* 0xcd9e8d57153c7825 */ /* 0x000fe200078e00ff */
[----:B------:R-:W-:Y:S01]  /*9500*/  MUFU.EX2 R145, R145 ;  /* 0x0000009100917308 */ /* 0x000fe20000000800 */
[----:B------:R-:W-:-:S03]  /*9510*/  LOP3.LUT R175, R171, UR25, R175, 0x96, !PT ;  /* 0x00000019abaf7c12 */ /* 0x000fc6000f8e96af */
[C---:B------:R-:W-:Y:S02]  /*9520*/  LOP3.LUT R22, R60.reuse, 0xffff, RZ, 0xc0, !PT ;  /* 0x0000ffff3c167812 */ /* 0x040fe400078ec0ff */
[----:B------:R-:W-:Y:S02]  /*9530*/  LOP3.LUT R21, R60, 0xff, RZ, 0xc0, !PT ;  /* 0x000000ff3c157812 */ /* 0x000fe400078ec0ff */
[----:B------:R-:W-:Y:S01]  /*9540*/  SHF.R.U32.HI R22, RZ, 0x8, R22 ;  /* 0x00000008ff167819 */ /* 0x000fe20000011616 */
[----:B------:R-:W-:Y:S03]  /*9550*/  MUFU.EX2 R148, R148 ;  /* 0x0000009400947308 */ /* 0x000fe60000000800 */
[----:B------:R-:W-:Y:S02]  /*9560*/  PRMT R21, R21, 0x5410, R22 ;  /* 0x0000541015157816 */ /* 0x000fe40000000016 */
[----:B------:R-:W-:-:S03]  /*9570*/  SHF.R.U32.HI R22, RZ, 0x18, R60 ;  /* 0x00000018ff167819 */ /* 0x000fc6000001163c */
[----:B------:R-:W-:Y:S01]  /*9580*/  HSET2.LE.AND R21, R21, R45, PT ;  /* 0x0000002d15157233 */ /* 0x000fe20003803000 */
[----:B------:R-:W-:Y:S01]  /*9590*/  MUFU.EX2 R152, R152 ;  /* 0x0000009800987308 */ /* 0x000fe20000000800 */
[----:B-1----:R-:W-:Y:S02]  /*95a0*/  FMNMX.FTZ R2, R20, R2, !PT ;  /* 0x0000000214027209 */ /* 0x002fe40007810000 */
[----:B------:R-:W-:Y:S02]  /*95b0*/  SHF.R.U32.HI R20, RZ, 0x10, R60 ;  /* 0x00000010ff147819 */ /* 0x000fe4000001163c */
[C---:B------:R-:W-:Y:S01]  /*95c0*/  FSETP.NEU.FTZ.AND P2, PT, R2.reuse, -INF , PT ;  /* 0xff8000000200780b */ /* 0x040fe20003f5d000 */
[----:B------:R-:W-:Y:S01]  /*95d0*/  FMUL.FTZ R134, R2, c[0x0][0x23c] ;  /* 0x00008f0002867a20 */ /* 0x000fe20000410000 */
[----:B------:R-:W-:Y:S01]  /*95e0*/  LOP3.LUT R20, R20, 0xff, RZ, 0xc0, !PT ;  /* 0x000000ff14147812 */ /* 0x000fe200078ec0ff */
[----:B------:R-:W-:Y:S03]  /*95f0*/  MUFU.EX2 R155, R155 ;  /* 0x0000009b009b7308 */ /* 0x000fe60000000800 */
[----:B------:R-:W-:-:S02]  /*9600*/  PRMT R20, R20, 0x5410, R22 ;  /* 0x0000541014147816 */ /* 0x000fc40000000016 */
        /* <DEDUP_REMOVED lines=9> */
[----:B------:R-:W-:Y:S01]  /*96a0*/  FFMA.FTZ R58, R231, c[0x0][0x23c], -R134 ;  /* 0x00008f00e73a7a23 */ /* 0x000fe20000010886 */
[----:B------:R-:W-:Y:S01]  /*96b0*/  LOP3.LUT R244, R245, UR7, R246, 0x96, !PT ;  /* 0x00000007f5f47c12 */ /* 0x000fe2000f8e96f6 */
[----:B------:R-:W-:Y:S01]  /*96c0*/  FFMA.FTZ R60, R142, c[0x0][0x23c], -R134 ;  /* 0x00008f008e3c7a23 */ /* 0x000fe20000010886 */
[----:B------:R-:W-:Y:S01]  /*96d0*/  PRMT R135, R23, 0x5410, R135 ;  /* 0x0000541017877816 */ /* 0x000fe20000000087 */
[----:B------:R-:W-:Y:S01]  /*96e0*/  MUFU.EX2 R59, R59 ;  /* 0x0000003b003b7308 */ /* 0x000fe20000000800 */
[----:B------:R-:W-:Y:S01]  /*96f0*/  SHF.R.U32.HI R23, RZ, 0x10, R22 ;  /* 0x00000010ff177819 */ /* 0x000fe20000011616 */
[----:B------:R-:W-:Y:S01]  /*9700*/  FFMA.FTZ R65, R65, c[0x0][0x23c], -R134 ;  /* 0x00008f0041417a23 */ /* 0x000fe20000010886 */
[----:B------:R-:W-:Y:S01]  /*9710*/  SHF.R.U32.HI R142, RZ, 0x18, R22 ;  /* 0x00000018ff8e7819 */ /* 0x000fe20000011616 */
[----:B------:R-:W-:Y:S01]  /*9720*/  IMAD.WIDE.U32 R244, R244, -0x2daee0ad, RZ ;  /* 0xd2511f53f4f47825 */ /* 0x000fe200078e00ff */
[----:B------:R-:W-:-:S02]  /*9730*/  LOP3.LUT R23, R23, 0xff, RZ, 0xc0, !PT ;  /* 0x000000ff17177812 */ /* 0x000fc400078ec0ff */
[----:B------:R-:W-:Y:S01]  /*9740*/  FSEL R22, R3, RZ, P3 ;  /* 0x000000ff03167208 */ /* 0x000fe20001800000 */
[----:B------:R-:W1:Y:S01]  /*9750*/  MUFU.EX2 R58, R58 ;  /* 0x0000003a003a7308 */ /* 0x000e620000000800 */
[----:B------:R-:W-:Y:S01]  /*9760*/  PRMT R142, R23, 0x5410, R142 ;  /* 0x00005410178e7816 */ /* 0x000fe2000000008e */
[----:B------:R-:W-:Y:S01]  /*9770*/  FFMA.FTZ R141, R141, c[0x0][0x23c], -R134 ;  /* 0x00008f008d8d7a23 */ /* 0x000fe20000010886 */
[----:B------:R-:W-:Y:S01]  /*9780*/  FSEL R23, R2, RZ, P2 ;  /* 0x000000ff02177208 */ /* 0x000fe20001000000 */
[----:B------:R-:W-:Y:S01]  /*9790*/  FADD.FTZ R22, R137, -R22 ;  /* 0x8000001689167221 */ /* 0x000fe20000010000 */
[----:B------:R-:W-:Y:S01]  /*97a0*/  LOP3.LUT R174, R245, UR17, R174, 0x96, !PT ;  /* 0x00000011f5ae7c12 */ /* 0x000fe2000f8e96ae */
[----:B------:R-:W-:Y:S01]  /*97b0*/  FFMA.FTZ R137, R230, c[0x0][0x23c], -R139 ;  /* 0x00008f00e6897a23 */ /* 0x000fe2000001088b */
[----:B------:R-:W-:Y:S01]  /*97c0*/  SHF.R.U32.HI R167, RZ, 0x10, R244 ;  /* 0x00000010ffa77819 */ /* 0x000fe200000116f4 */
[----:B------:R-:W2:Y:S01]  /*97d0*/  MUFU.EX2 R61, R61 ;  /* 0x0000003d003d7308 */ /* 0x000ea20000000800 */
[----:B------:R-:W-:Y:S01]  /*97e0*/  FADD.FTZ R23, R136, -R23 ;  /* 0x8000001788177221 */ /* 0x000fe20000010000 */
[----:B------:R-:W-:Y:S01]  /*97f0*/  SHF.R.U32.HI R169, RZ, 0x10, R174 ;  /* 0x00000010ffa97819 */ /* 0x000fe200000116ae */
[----:B------:R-:W-:Y:S01]  /*9800*/  FMUL.FTZ R67, R22, c[0x0][0x23c] ;  /* 0x00008f0016437a20 */ /* 0x000fe20000410000 */
[----:B------:R-:W-:Y:S01]  /*9810*/  LOP3.LUT R167, R167, 0xff, RZ, 0xc0, !PT ;  /* 0x000000ffa7a77812 */ /* 0x000fe200078ec0ff */
[----:B------:R-:W-:Y:S01]  /*9820*/  FMUL.FTZ R66, R23, c[0x0][0x23c] ;  /* 0x00008f0017427a20 */ /* 0x000fe20000410000 */
[----:B------:R-:W-:Y:S01]  /*9830*/  LOP3.LUT R169, R169, 0xff, RZ, 0xc0, !PT ;  /* 0x000000ffa9a97812 */ /* 0x000fe200078ec0ff */
[----:B------:R-:W-:Y:S01]  /*9840*/  FFMA.FTZ R136, R178, c[0x0][0x23c], -R139 ;  /* 0x00008f00b2887a23 */ /* 0x000fe2000001088b */
[----:B------:R-:W-:Y:S01]  /*9850*/  MUFU.EX2 R60, R60 ;  /* 0x0000003c003c7308 */ /* 0x000fe20000000800 */
[----:B-1----:R-:W-:Y:S01]  /*9860*/  F2FP.BF16.PACK_AB R23, R58, R59 ;  /* 0x0000003b3a17723e */ /* 0x002fe200000010ff */
[--C-:B------:R-:W-:Y:S01]  /*9870*/  FFMA.FTZ R147, R147, c[0x0][0x23c], -R134.reuse ;  /* 0x00008f0093937a23 */ /* 0x100fe20000010886 */
[----:B------:R-:W-:Y:S01]  /*9880*/  F2FP.BF16.PACK_AB R171, R155, R152 ;  /* 0x000000989bab723e */ /* 0x000fe200000010ff */
[--C-:B------:R-:W-:Y:S01]  /*9890*/  FFMA.FTZ R150, R150, c[0x0][0x23c], -R134.reuse ;  /* 0x00008f0096967a23 */ /* 0x100fe20000010886 */
[----:B------:R-:W-:Y:S01]  /*98a0*/  LOP3.LUT R23, R20, R23, RZ, 0xc0, !PT ;  /* 0x0000001714177212 */ /* 0x000fe200078ec0ff */
[----:B------:R-:W-:Y:S01]  /*98b0*/  HSET2.LE.AND R20, R135, R45, PT ;  /* 0x0000002d87147233 */ /* 0x000fe20003803000 */
[--C-:B------:R-:W-:Y:S01]  /*98c0*/  FFMA.FTZ R143, R143, c[0x0][0x23c], -R134.reuse ;  /* 0x00008f008f8f7a23 */ /* 0x100fe20000010886 */
[----:B------:R-:W1:Y:S01]  /*98d0*/  MUFU.EX2 R65, R65 ;  /* 0x0000004100417308 */ /* 0x000e620000000800 */
[----:B--2---:R-:W-:Y:S01]  /*98e0*/  F2FP.BF16.PACK_AB R22, R61, R62 ;  /* 0x0000003e3d16723e */ /* 0x004fe200000010ff */
[----:B------:R-:W-:-:S02]  /*98f0*/  FFMA.FTZ R36, R36, c[0x0][0x23c], -R134 ;  /* 0x00008f0024247a23 */ /* 0x000fc40000010886 */
[--C-:B------:R-:W-:Y:S01]  /*9900*/  FFMA.FTZ R28, R28, c[0x0][0x23c], -R134.reuse ;  /* 0x00008f001c1c7a23 */ /* 0x100fe20000010886 */
[----:B------:R-:W-:Y:S01]  /*9910*/  LOP3.LUT R22, R21, R22, RZ, 0xc0, !PT ;  /* 0x0000001615167212 */ /* 0x000fe200078ec0ff */
[----:B------:R-:W-:Y:S01]  /*9920*/  FFMA.FTZ R30, R30, c[0x0][0x23c], -R134 ;  /* 0x00008f001e1e7a23 */ /* 0x000fe20000010886 */
[----:B------:R-:W-:Y:S01]  /*9930*/  F2FP.BF16.PACK_AB R21, R63, R64 ;  /* 0x000000403f15723e */ /* 0x000fe200000010ff */
[----:B------:R-:W2:Y:S03]  /*9940*/  MUFU.EX2 R67, R67 ;  /* 0x0000004300437308 */ /* 0x000ea60000000800 */
[----:B------:R-:W-:Y:S01]  /*9950*/  LOP3.LUT R20, R20, R21, RZ, 0xc0, !PT ;  /* 0x0000001514147212 */ /* 0x000fe200078ec0ff */
[----:B------:R-:W-:Y:S01]  /*9960*/  HSET2.LE.AND R21, R142, R45, PT ;  /* 0x0000002d8e157233 */ /* 0x000fe20003803000 */
[----:B------:R-:W-:-:S03]  /*9970*/  FFMA.FTZ R142, R228, c[0x0][0x23c], -R139 ;  /* 0x00008f00e48e7a23 */ /* 0x000fc6000001088b */
[----:B------:R-:W3:Y:S01]  /*9980*/  MUFU.EX2 R66, R66 ;  /* 0x0000004200427308 */ /* 0x000ee20000000800 */
[----:B-1----:R-:W-:-:S04]  /*9990*/  F2FP.BF16.PACK_AB R135, R65, R60 ;  /* 0x0000003c4187723e */ /* 0x002fc800000010ff */
[----:B------:R-:W-:Y:S01]  /*99a0*/  LOP3.LUT R21, R21, R135, RZ, 0xc0, !PT ;  /* 0x0000008715157212 */ /* 0x000fe200078ec0ff */
[----:B------:R-:W-:Y:S02]  /*99b0*/  FFMA.FTZ R135, R179, c[0x0][0x23c], -R139 ;  /* 0x00008f00b3877a23 */ /* 0x000fe4000001088b */
[-C--:B--2---:R-:W-:Y:S01]  /*99c0*/  FMUL.FTZ R112, R112, R67.reuse ;  /* 0x0000004370707220 */ /* 0x084fe20000410000 */
[----:B------:R-:W-:Y:S01]  /*99d0*/  MUFU.EX2 R136, R136 ;  /* 0x0000008800887308 */ /* 0x000fe20000000800 */
[-C--:B------:R-:W-:Y:S02]  /*99e0*/  FMUL.FTZ R113, R113, R67.reuse ;  /* 0x0000004371717220 */ /* 0x080fe40000410000 */
[-C--:B------:R-:W-:Y:S02]  /*99f0*/  FMUL.FTZ R104, R104, R67.reuse ;  /* 0x0000004368687220 */ /* 0x080fe40000410000 */
        /* <DEDUP_REMOVED lines=12> */
[----:B------:R-:W-:Y:S01]  /*9ac0*/  IMAD.WIDE.U32 R12, R170, -0x2daee0ad, RZ ;  /* 0xd2511f53aa0c7825 */ /* 0x000fe200078e00ff */
[C---:B------:R-:W-:Y:S01]  /*9ad0*/  HMMA.16816.F32.BF16 R104, R20.reuse, R10, R104 ;  /* 0x0000000a1468723c */ /* 0x040fe20000041868 */
[----:B------:R-:W-:Y:S01]  /*9ae0*/  LOP3.LUT R170, R174, 0xff, RZ, 0xc0, !PT ;  /* 0x000000ffaeaa7812 */ /* 0x000fe200078ec0ff */
[----:B------:R-:W-:Y:S01]  /*9af0*/  MUFU.EX2 R142, R142 ;  /* 0x0000008e008e7308 */ /* 0x000fe20000000800 */
[-C--:B------:R-:W-:Y:S02]  /*9b00*/  FMUL.FTZ R88, R88, R67.reuse ;  /* 0x0000004358587220 */ /* 0x080fe40000410000 */
[-C--:B------:R-:W-:Y:S02]  /*9b10*/  FMUL.FTZ R89, R89, R67.reuse ;  /* 0x0000004359597220 */ /* 0x080fe40000410000 */
[----:B------:R-:W-:Y:S01]  /*9b20*/  LOP3.LUT R11, R12, 0xffff, RZ, 0xc0, !PT ;  /* 0x0000ffff0c0b7812 */ /* 0x000fe200078ec0ff */
[-C--:B------:R-:W-:Y:S01]  /*9b30*/  FMUL.FTZ R90, R90, R66.reuse ;  /* 0x000000425a5a7220 */ /* 0x080fe20000410000 */
[C---:B------:R-:W-:Y:S01]  /*9b40*/  HMMA.16816.F32.BF16 R108, R20.reuse, R8, R108 ;  /* 0x00000008146c723c */ /* 0x040fe2000004186c */
[-C--:B------:R-:W-:Y:S01]  /*9b50*/  FMUL.FTZ R91, R91, R66.reuse ;  /* 0x000000425b5b7220 */ /* 0x080fe20000410000 */
[----:B------:R-:W-:Y:S01]  /*9b60*/  SHF.R.U32.HI R11, RZ, 0x8, R11 ;  /* 0x00000008ff0b7819 */ /* 0x000fe2000001160b */
[-C--:B------:R-:W-:Y:S01]  /*9b70*/  FMUL.FTZ R128, R128, R67.reuse ;  /* 0x0000004380807220 */ /* 0x080fe20000410000 */
[----:B------:R-:W-:Y:S01]  /*9b80*/  LOP3.LUT R10, R13, UR17, R172, 0x96, !PT ;  /* 0x000000110d0a7c12 */ /* 0x000fe2000f8e96ac */
[-C--:B------:R-:W-:Y:S01]  /*9b90*/  FMUL.FTZ R129, R129, R67.reuse ;  /* 0x0000004381817220 */ /* 0x080fe20000410000 */
[----:B------:R-:W1:Y:S01]  /*9ba0*/  MUFU.EX2 R141, R141 ;  /* 0x0000008d008d7308 */ /* 0x000e620000000800 */
[----:B------:R-:W-:Y:S01]  /*9bb0*/  LOP3.LUT R8, R12, 0xff, RZ, 0xc0, !PT ;  /* 0x000000ff0c087812 */ /* 0x000fe200078ec0ff */
[C---:B------:R-:W-:Y:S01]  /*9bc0*/  HMMA.16816.F32.BF16 R88, R20.reuse, R4, R88 ;  /* 0x000000041458723c */ /* 0x040fe20000041858 */
[----:B------:R-:W-:Y:S01]  /*9bd0*/  SHF.R.U32.HI R9, RZ, 0x10, R12 ;  /* 0x00000010ff097819 */ /* 0x000fe2000001160c */
[-C--:B------:R-:W-:Y:S01]  /*9be0*/  FMUL.FTZ R130, R130, R66.reuse ;  /* 0x0000004282827220 */ /* 0x080fe20000410000 */
[----:B------:R-:W-:Y:S01]  /*9bf0*/  PRMT R8, R8, 0x5410, R11 ;  /* 0x0000541008087816 */ /* 0x000fe2000000000b */
[-C--:B------:R-:W-:Y:S01]  /*9c00*/  FMUL.FTZ R131, R131, R66.reuse ;  /* 0x0000004283837220 */ /* 0x080fe20000410000 */
[----:B------:R-:W-:Y:S01]  /*9c10*/  LOP3.LUT R11, R10, 0xffff, RZ, 0xc0, !PT ;  /* 0x0000ffff0a0b7812 */ /* 0x000fe200078ec0ff */
[-C--:B------:R-:W-:Y:S01]  /*9c20*/  FMUL.FTZ R116, R116, R67.reuse ;  /* 0x0000004374747220 */ /* 0x080fe20000410000 */
[----:B------:R-:W-:Y:S01]  /*9c30*/  SHF.R.U32.HI R4, RZ, 0x10, R10 ;  /* 0x00000010ff047819 */ /* 0x000fe2000001160a */
        /* <DEDUP_REMOVED lines=19> */
[C---:B------:R-:W-:Y:S01]  /*9d70*/  HMMA.16816.F32.BF16 R128, R20.reuse, R16, R128 ;  /* 0x000000101480723c */ /* 0x040fe20000041880 */
[-C--:B------:R-:W-:Y:S01]  /*9d80*/  FMUL.FTZ R99, R99, R66.reuse ;  /* 0x0000004263637220 */ /* 0x080fe20000410000 */
[--C-:B------:R-:W-:Y:S01]  /*9d90*/  HSET2.LE.AND R8, R8, R45.reuse, PT ;  /* 0x0000002d08087233 */ /* 0x100fe20003803000 */
[----:B------:R-:W-:Y:S01]  /*9da0*/  MUFU.EX2 R147, R147 ;  /* 0x0000009300937308 */ /* 0x000fe20000000800 */
[--C-:B------:R-:W-:Y:S01]  /*9db0*/  HSET2.LE.AND R9, R9, R45.reuse, PT ;  /* 0x0000002d09097233 */ /* 0x100fe20003803000 */
[----:B------:R-:W-:Y:S01]  /*9dc0*/  FFMA.FTZ R64, R225, R67, R64 ;  /* 0x00000043e1407223 */ /* 0x000fe20000010040 */
[--C-:B------:R-:W-:Y:S01]  /*9dd0*/  HSET2.LE.AND R5, R5, R45.reuse, PT ;  /* 0x0000002d05057233 */ /* 0x100fe20003803000 */
[----:B------:R-:W-:Y:S01]  /*9de0*/  FFMA.FTZ R60, R224, R66, R60 ;  /* 0x00000042e03c7223 */ /* 0x000fe2000001003c */
[----:B------:R-:W-:Y:S01]  /*9df0*/  HMMA.16816.F32.BF16 R116, R20, R18, R116 ;  /* 0x000000121474723c */ /* 0x000fe20000041874 */
[----:B------:R-:W-:Y:S01]  /*9e00*/  HSET2.LE.AND R4, R4, R45, PT ;  /* 0x0000002d04047233 */ /* 0x000fe20003803000 */
[----:B------:R-:W2:Y:S01]  /*9e10*/  LDSM.16.MT88.4 R16, [R188+0x6800] ;  /* 0x00680000bc10783b */ /* 0x000ea20000004200 */
[----:B------:R-:W-:Y:S01]  /*9e20*/  MUFU.EX2 R150, R150 ;  /* 0x0000009600967308 */ /* 0x000fe20000000800 */
[----:B------:R-:W-:-:S02]  /*9e30*/  FADD.FTZ R64, R63, R64 ;  /* 0x000000403f407221 */ /* 0x000fc40000010000 */
[----:B------:R-:W-:Y:S02]  /*9e40*/  FADD.FTZ R60, R65, R60 ;  /* 0x0000003c413c7221 */ /* 0x000fe40000010000 */
[C---:B------:R-:W-:Y:S01]  /*9e50*/  HMMA.16816.F32.BF16 R76, R20.reuse, R14, R76 ;  /* 0x0000000e144c723c */ /* 0x040fe2000004184c */
[----:B------:R-:W3:Y:S01]  /*9e60*/  LDSM.16.MT88.4 R12, [R186+0x6800] ;  /* 0x00680000ba0c783b */ /* 0x000ee20000004200 */
[----:B------:R-:W-:Y:S01]  /*9e70*/  FADD.FTZ R64, R62, R64 ;  /* 0x000000403e407221 */ /* 0x000fe20000010000 */
[----:B------:R-:W4:Y:S01]  /*9e80*/  MUFU.EX2 R143, R143 ;  /* 0x0000008f008f7308 */ /* 0x000f220000000800 */
[----:B------:R-:W-:Y:S02]  /*9e90*/  FADD.FTZ R60, R59, R60 ;  /* 0x0000003c3b3c7221 */ /* 0x000fe40000010000 */
[----:B------:R-:W-:Y:S02]  /*9ea0*/  FADD.FTZ R64, R61, R64 ;  /* 0x000000403d407221 */ /* 0x000fe40000010000 */
[----:B------:R-:W-:Y:S01]  /*9eb0*/  HMMA.16816.F32.BF16 R96, R20, R6, R96 ;  /* 0x000000061460723c */ /* 0x000fe20000041860 */
[----:B------:R-:W-:-:S02]  /*9ec0*/  FADD.FTZ R60, R58, R60 ;  /* 0x0000003c3a3c7221 */ /* 0x000fc40000010000 */
[----:B------:R-:W-:Y:S01]  /*9ed0*/  MUFU.EX2 R55, R55 ;  /* 0x0000003700377308 */ /* 0x000fe20000000800 */
[----:B------:R-:W-:Y:S02]  /*9ee0*/  FADD.FTZ R64, R145, R64 ;  /* 0x0000004091407221 */ /* 0x000fe40000010000 */
[----:B-1----:R-:W-:Y:S01]  /*9ef0*/  FADD.FTZ R60, R141, R60 ;  /* 0x0000003c8d3c7221 */ /* 0x002fe20000010000 */
[----:B------:R-:W-:Y:S01]  /*9f00*/  F2FP.BF16.PACK_AB R22, R142, R137 ;  /* 0x000000898e16723e */ /* 0x000fe200000010ff */
[----:B------:R-:W-:Y:S01]  /*9f10*/  FADD.FTZ R39, R136, R39 ;  /* 0x0000002788277221 */ /* 0x000fe20000010000 */
[----:B------:R-:W-:Y:S01]  /*9f20*/  F2FP.BF16.PACK_AB R23, R157, R159 ;  /* 0x0000009f9d17723e */ /* 0x000fe200000010ff */
[----:B------:R-:W-:Y:S01]  /*9f30*/  FADD.FTZ R64, R148, R64 ;  /* 0x0000004094407221 */ /* 0x000fe20000010000 */
[----:B------:R-:W-:Y:S01]  /*9f40*/  F2FP.BF16.PACK_AB R20, R135, R136 ;  /* 0x000000888714723e */ /* 0x000fe200000010ff */
[----:B------:R-:W1:Y:S01]  /*9f50*/  MUFU.EX2 R47, R47 ;  /* 0x0000002f002f7308 */ /* 0x000e620000000800 */
[----:B------:R-:W-:Y:S01]  /*9f60*/  F2FP.BF16.PACK_AB R21, R161, R156 ;  /* 0x0000009ca115723e */ /* 0x000fe200000010ff */
[----:B----4-:R-:W-:Y:S01]  /*9f70*/  FADD.FTZ R60, R143, R60 ;  /* 0x0000003c8f3c7221 */ /* 0x010fe20000010000 */
[----:B------:R-:W-:Y:S01]  /*9f80*/  LOP3.LUT R22, R8, R22, RZ, 0xc0, !PT ;  /* 0x0000001608167212 */ /* 0x000fe200078ec0ff */
[----:B------:R-:W-:Y:S01]  /*9f90*/  FADD.FTZ R39, R135, R39 ;  /* 0x0000002787277221 */ /* 0x000fe20000010000 */
[----:B------:R-:W-:Y:S01]  /*9fa0*/  LOP3.LUT R23, R9, R23, RZ, 0xc0, !PT ;  /* 0x0000001709177212 */ /* 0x000fe200078ec0ff */
[----:B------:R-:W-:Y:S01]  /*9fb0*/  FADD.FTZ R64, R152, R64 ;  /* 0x0000004098407221 */ /* 0x000fe20000010000 */
[----:B------:R-:W-:Y:S01]  /*9fc0*/  LOP3.LUT R20, R5, R20, RZ, 0xc0, !PT ;  /* 0x0000001405147212 */ /* 0x000fe200078ec0ff */
[----:B------:R-:W4:Y:S01]  /*9fd0*/  LDSM.16.MT88.4 R8, [R185+0x6800] ;  /* 0x00680000b908783b */ /* 0x000f220000004200 */
[----:B------:R-:W-:Y:S01]  /*9fe0*/  LOP3.LUT R21, R4, R21, RZ, 0xc0, !PT ;  /* 0x0000001504157212 */ /* 0x000fe200078ec0ff */
[----:B------:R-:W5:Y:S01]  /*9ff0*/  MUFU.EX2 R48, R48 ;  /* 0x0000003000307308 */ /* 0x000f620000000800 */
[----:B------:R-:W-:Y:S01]  /*a000*/  FADD.FTZ R60, R147, R60 ;  /* 0x0000003c933c7221 */ /* 0x000fe20000010000 */
[----:B------:R-:W4:Y:S01]  /*a010*/  LDSM.16.MT88.4 R4, [R184+0x6800] ;  /* 0x00680000b804783b */ /* 0x000f220000004200 */
[----:B------:R-:W-:-:S02]  /*a020*/  FADD.FTZ R39, R137, R39 ;  /* 0x0000002789277221 */ /* 0x000fc40000010000 */
[----:B------:R-:W-:Y:S01]  /*a030*/  FADD.FTZ R64, R155, R64 ;  /* 0x000000409b407221 */ /* 0x000fe20000010000 */
[C---:B--2---:R-:W-:Y:S01]  /*a040*/  HMMA.16816.F32.BF16 R124, R20.reuse, R16, R124 ;  /* 0x00000010147c723c */ /* 0x044fe2000004187c */
[----:B------:R-:W-:Y:S01]  /*a050*/  FADD.FTZ R60, R150, R60 ;  /* 0x0000003c963c7221 */ /* 0x000fe20000010000 */
[----:B------:R-:W2:Y:S01]  /*a060*/  MUFU.EX2 R36, R36 ;  /* 0x0000002400247308 */ /* 0x000ea20000000800 */
[----:B------:R-:W-:Y:S02]  /*a070*/  FADD.FTZ R39, R142, R39 ;  /* 0x000000278e277221 */ /* 0x000fe40000010000 */
[----:B-1----:R-:W-:Y:S02]  /*a080*/  FADD.FTZ R64, R47, R64 ;  /* 0x000000402f407221 */ /* 0x002fe40000010000 */
[----:B------:R-:W-:Y:S01]  /*a090*/  FADD.FTZ R39, R151, R39 ;  /* 0x0000002797277221 */ /* 0x000fe20000010000 */
[----:B------:R-:W-:Y:S01]  /*a0a0*/  HMMA.16816.F32.BF16 R120, R20, R18, R120 ;  /* 0x000000121478723c */ /* 0x000fe20000041878 */
[----:B------:R-:W-:Y:S01]  /*a0b0*/  IMAD.MOV.U32 R136, RZ, RZ, R2 ;  /* 0x000000ffff887224 */ /* 0x000fe200078e0002 */
[----:B------:R-:W-:Y:S01]  /*a0c0*/  MUFU.EX2 R31, R31 ;  /* 0x0000001f001f7308 */ /* 0x000fe20000000800 */
[----:B-----5:R-:W-:-:S02]  /*a0d0*/  FADD.FTZ R64, R48, R64 ;  /* 0x0000004030407221 */ /* 0x020fc40000010000 */
[----:B------:R-:W-:Y:S02]  /*a0e0*/  FADD.FTZ R39, R154, R39 ;  /* 0x000000279a277221 */ /* 0x000fe40000010000 */
[----:B------:R-:W-:Y:S01]  /*a0f0*/  FADD.FTZ R64, R50, R64 ;  /* 0x0000004032407221 */ /* 0x000fe20000010000 */
[C---:B---3--:R-:W-:Y:S01]  /*a100*/  HMMA.16816.F32.BF16 R68, R20.reuse, R12, R68 ;  /* 0x0000000c1444723c */ /* 0x048fe20000041844 */
[----:B------:R-:W-:Y:S01]  /*a110*/  FADD.FTZ R39, R158, R39 ;  /* 0x000000279e277221 */ /* 0x000fe20000010000 */
[----:B------:R-:W-:Y:S01]  /*a120*/  MUFU.EX2 R46, R46 ;  /* 0x0000002e002e7308 */ /* 0x000fe20000000800 */
[----:B--2---:R-:W-:Y:S02]  /*a130*/  FADD.FTZ R60, R36, R60 ;  /* 0x0000003c243c7221 */ /* 0x004fe40000010000 */
[----:B------:R-:W-:Y:S02]  /*a140*/  FADD.FTZ R64, R55, R64 ;  /* 0x0000004037407221 */ /* 0x000fe40000010000 */
[----:B------:R-:W-:Y:S01]  /*a150*/  FADD.FTZ R39, R160, R39 ;  /* 0x00000027a0277221 */ /* 0x000fe20000010000 */
[----:B------:R-:W-:Y:S01]  /*a160*/  HMMA.16816.F32.BF16 R72, R20, R14, R72 ;  /* 0x0000000e1448723c */ /* 0x000fe20000041848 */
[----:B------:R-:W-:Y:S01]  /*a170*/  IMAD.MOV.U32 R137, RZ, RZ, R3 ;  /* 0x000000ffff897224 */ /* 0x000fe200078e0003 */
[----:B------:R-:W-:Y:S01]  /*a180*/  MUFU.EX2 R28, R28 ;  /* 0x0000001c001c7308 */ /* 0x000fe20000000800 */
[----:B------:R-:W-:-:S05]  /*a190*/  IMAD.MOV.U32 R135, RZ, RZ, R177 ;  /* 0x000000ffff877224 */ /* 0x000fca00078e00b1 */
[C---:B----4-:R-:W-:Y:S02]  /*a1a0*/  HMMA.16816.F32.BF16 R80, R20.reuse, R8, R80 ;  /* 0x000000081450723c */ /* 0x050fe40000041850 */
[----:B------:R-:W-:Y:S06]  /*a1b0*/  MUFU.EX2 R30, R30 ;  /* 0x0000001e001e7308 */ /* 0x000fec0000000800 */
[C---:B------:R-:W-:Y:S08]  /*a1c0*/  HMMA.16816.F32.BF16 R84, R20.reuse, R10, R84 ;  /* 0x0000000a1454723c */ /* 0x040ff00000041854 */
[C---:B------:R-:W-:Y:S08]  /*a1d0*/  HMMA.16816.F32.BF16 R92, R20.reuse, R4, R92 ;  /* 0x00000004145c723c */ /* 0x040ff0000004185c */
[----:B------:R-:W-:Y:S07]  /*a1e0*/  HMMA.16816.F32.BF16 R100, R20, R6, R100 ;  /* 0x000000061464723c */ /* 0x000fee0000041864 */
[----:B------:R-:W-:-:S02]  /*a1f0*/  LOP3.LUT R22, R244, 0xffff, RZ, 0xc0, !PT ;  /* 0x0000fffff4167812 */ /* 0x000fc400078ec0ff */
[----:B------:R-:W-:Y:S02]  /*a200*/  LOP3.LUT R23, R174, 0xffff, RZ, 0xc0, !PT ;  /* 0x0000ffffae177812 */ /* 0x000fe400078ec0ff */
[----:B------:R-:W-:Y:S02]  /*a210*/  LOP3.LUT R20, R244, 0xff, RZ, 0xc0, !PT ;  /* 0x000000fff4147812 */ /* 0x000fe400078ec0ff */
[----:B------:R-:W-:Y:S02]  /*a220*/  SHF.R.U32.HI R21, RZ, 0x18, R244 ;  /* 0x00000018ff157819 */ /* 0x000fe400000116f4 */
[----:B------:R-:W-:Y:S02]  /*a230*/  SHF.R.U32.HI R22, RZ, 0x8, R22 ;  /* 0x00000008ff167819 */ /* 0x000fe40000011616 */
[----:B------:R-:W-:Y:S02]  /*a240*/  SHF.R.U32.HI R174, RZ, 0x18, R174 ;  /* 0x00000018ffae7819 */ /* 0x000fe400000116ae */
[----:B------:R-:W-:-:S02]  /*a250*/  SHF.R.U32.HI R23, RZ, 0x8, R23 ;  /* 0x00000008ff177819 */ /* 0x000fc40000011617 */
[----:B------:R-:W-:Y:S02]  /*a260*/  PRMT R22, R20, 0x5410, R22 ;  /* 0x0000541014167816 */ /* 0x000fe40000000016 */
[----:B------:R-:W-:Y:S02]  /*a270*/  PRMT R21, R167, 0x5410, R21 ;  /* 0x00005410a7157816 */ /* 0x000fe40000000015 */
        /* <DEDUP_REMOVED lines=9> */
[----:B------:R-:W-:Y:S01]  /*a310*/  IMAD.WIDE.U32 R174, R175, -0x326172a9, RZ ;  /* 0xcd9e8d57afae7825 */ /* 0x000fe200078e00ff */
[----:B------:R-:W-:-:S02]  /*a320*/  LOP3.LUT R22, R22, R171, RZ, 0xc0, !PT ;  /* 0x000000ab16167212 */ /* 0x000fc400078ec0ff */
[----:B------:R-:W-:Y:S02]  /*a330*/  LOP3.LUT R23, R23, R170, RZ, 0xc0, !PT ;  /* 0x000000aa17177212 */ /* 0x000fe400078ec0ff */
[----:B------:R-:W-:Y:S02]  /*a340*/  LOP3.LUT R20, R20, R169, RZ, 0xc0, !PT ;  /* 0x000000a914147212 */ /* 0x000fe400078ec0ff */
[----:B------:R-:W-:Y:S02]  /*a350*/  LOP3.LUT R21, R21, R167, RZ, 0xc0, !PT ;  /* 0x000000a715157212 */ /* 0x000fe400078ec0ff */
[C---:B------:R-:W-:Y:S02]  /*a360*/  LOP3.LUT R166, R175.reuse, UR15, R166, 0x96, !PT ;  /* 0x0000000fafa67c12 */ /* 0x040fe4000f8e96a6 */
[----:B------:R-:W-:Y:S02]  /*a370*/  LOP3.LUT R168, R175, UR15, R168, 0x96, !PT ;  /* 0x0000000fafa87c12 */ /* 0x000fe4000f8e96a8 */
[----:B------:R-:W-:Y:S01]  /*a380*/  LOP3.LUT R178, R243, UR13, R174, 0x96, !PT ;  /* 0x0000000df3b27c12 */ /* 0x000fe2000f8e96ae */
[----:B------:R-:W-:Y:S01]  /*a390*/  HMMA.16816.F32.BF16 R128, R20, R16, R128 ;  /* 0x000000101480723c */ /* 0x000fe20000041880 */
[----:B------:R-:W-:-:S04]  /*a3a0*/  IMAD.WIDE.U32 R166, R166, -0x2daee0ad, RZ ;  /* 0xd2511f53a6a67825 */ /* 0x000fc800078e00ff */
[----:B------:R-:W-:Y:S01]  /*a3b0*/  IMAD.WIDE.U32 R168, R168, -0x2daee0ad, RZ ;  /* 0xd2511f53a8a87825 */ /* 0x000fe200078e00ff */
[----:B------:R-:W-:Y:S02]  /*a3c0*/  LOP3.LUT R164, R167, UR12, R164, 0x96, !PT ;  /* 0x0000000ca7a47c12 */ /* 0x000fe4000f8e96a4 */
[----:B------:R-:W-:Y:S01]  /*a3d0*/  LOP3.LUT R16, R163, UR13, R174, 0x96, !PT ;  /* 0x0000000da3107c12 */ /* 0x000fe2000f8e96ae */
[----:B------:R-:W-:Y:S01]  /*a3e0*/  HMMA.16816.F32.BF16 R112, R20, R12, R112 ;  /* 0x0000000c1470723c */ /* 0x000fe20000041870 */
[----:B------:R-:W-:Y:S01]  /*a3f0*/  IMAD.WIDE.U32 R178, R178, -0x2daee0ad, RZ ;  /* 0xd2511f53b2b27825 */ /* 0x000fe200078e00ff */
[----:B------:R-:W-:-:S03]  /*a400*/  LOP3.LUT R165, R169, UR12, R165, 0x96, !PT ;  /* 0x0000000ca9a57c12 */ /* 0x000fc6000f8e96a5 */
[----:B------:R-:W-:Y:S01]  /*a410*/  IMAD.WIDE.U32 R16, R16, -0x2daee0ad, RZ ;  /* 0xd2511f5310107825 */ /* 0x000fe200078e00ff */
[----:B------:R-:W-:Y:S02]  /*a420*/  LOP3.LUT R174, R179, UR10, R168, 0x96, !PT ;  /* 0x0000000ab3ae7c12 */ /* 0x000fe4000f8e96a8 */
[----:B------:R-:W-:Y:S01]  /*a430*/  HMMA.16816.F32.BF16 R104, R20, R10, R104 ;  /* 0x0000000a1468723c */ /* 0x000fe20000041868 */
[----:B------:R-:W-:Y:S01]  /*a440*/  IMAD.WIDE.U32 R168, R165, -0x326172a9, RZ ;  /* 0xcd9e8d57a5a87825 */ /* 0x000fe200078e00ff */
[----:B------:R-:W-:-:S03]  /*a450*/  LOP3.LUT R170, R17, UR10, R166, 0x96, !PT ;  /* 0x0000000a11aa7c12 */ /* 0x000fc6000f8e96a6 */
[----:B------:R-:W-:-:S03]  /*a460*/  IMAD.WIDE.U32 R166, R164, -0x326172a9, RZ ;  /* 0xcd9e8d57a4a67825 */ /* 0x000fc600078e00ff */
        /* <DEDUP_REMOVED lines=8> */
[----:B------:R-:W-:Y:S01]  /*a4f0*/  IMAD.WIDE.U32 R166, R166, -0x2daee0ad, RZ ;  /* 0xd2511f53a6a67825 */ /* 0x000fe200078e00ff */
[----:B------:R-:W-:Y:S02]  /*a500*/  LOP3.LUT R172, R163, UR8, R16, 0x96, !PT ;  /* 0x00000008a3ac7c12 */ /* 0x000fe4000f8e9610 */
[----:B------:R-:W-:Y:S01]  /*a510*/  HMMA.16816.F32.BF16 R116, R20, R18, R116 ;  /* 0x000000121474723c */ /* 0x000fe20000041874 */
[----:B------:R-:W1:Y:S01]  /*a520*/  LDSM.16.MT88.4 R16, [R188+0x7000] ;  /* 0x00700000bc10783b */ /* 0x000e620000004200 */
[----:B------:R-:W-:Y:S01]  /*a530*/  LOP3.LUT R12, R167, UR6, R162, 0x96, !PT ;  /* 0x00000006a70c7c12 */ /* 0x000fe2000f8e96a2 */
[----:B------:R-:W-:-:S04]  /*a540*/  IMAD.WIDE.U32 R172, R172, -0x326172a9, RZ ;  /* 0xcd9e8d57acac7825 */ /* 0x000fc800078e00ff */
[----:B------:R-:W-:Y:S01]  /*a550*/  IMAD.WIDE.U32 R12, R12, -0x326172a9, RZ ;  /* 0xcd9e8d570c0c7825 */ /* 0x000fe200078e00ff */
[C---:B------:R-:W-:Y:S01]  /*a560*/  HMMA.16816.F32.BF16 R76, R20.reuse, R14, R76 ;  /* 0x0000000e144c723c */ /* 0x040fe2000004184c */
[----:B------:R-:W-:Y:S02]  /*a570*/  LOP3.LUT R170, R173, UR7, R170, 0x96, !PT ;  /* 0x00000007adaa7c12 */ /* 0x000fe4000f8e96aa */
[----:B------:R-:W-:Y:S01]  /*a580*/  FFMA.FTZ R162, R149, c[0x0][0x23c], -R54 ;  /* 0x00008f0095a27a23 */ /* 0x000fe20000010836 */
[----:B------:R-:W-:Y:S01]  /*a590*/  LOP3.LUT R163, R13, UR16, R172, 0x96, !PT ;  /* 0x000000100da37c12 */ /* 0x000fe2000f8e96ac */
[----:B------:R-:W-:Y:S01]  /*a5a0*/  FFMA.FTZ R149, R153, c[0x0][0x23c], -R54 ;  /* 0x00008f0099957a23 */ /* 0x000fe20000010836 */
[----:B------:R-:W-:Y:S01]  /*a5b0*/  LOP3.LUT R10, R12, 0xffff, RZ, 0xc0, !PT ;  /* 0x0000ffff0c0a7812 */ /* 0x000fe200078ec0ff */
[----:B------:R-:W-:Y:S01]  /*a5c0*/  IMAD.WIDE.U32 R170, R170, -0x2daee0ad, RZ ;  /* 0xd2511f53aaaa7825 */ /* 0x000fe200078e00ff */
[----:B------:R-:W-:Y:S01]  /*a5d0*/  SHF.R.U32.HI R11, RZ, 0x10, R12 ;  /* 0x00000010ff0b7819 */ /* 0x000fe2000001160c */
[----:B------:R-:W2:Y:S01]  /*a5e0*/  MUFU.EX2 R162, R162 ;  /* 0x000000a200a27308 */ /* 0x000ea20000000800 */
[C---:B------:R-:W-:Y:S01]  /*a5f0*/  LOP3.LUT R4, R163.reuse, 0xffff, RZ, 0xc0, !PT ;  /* 0x0000ffffa3047812 */ /* 0x040fe200078ec0ff */
[----:B------:R-:W-:Y:S01]  /*a600*/  HMMA.16816.F32.BF16 R96, R20, R6, R96 ;  /* 0x000000061460723c */ /* 0x000fe20000041860 */
[----:B------:R-:W-:Y:S01]  /*a610*/  SHF.R.U32.HI R5, RZ, 0x10, R163 ;  /* 0x00000010ff057819 */ /* 0x000fe200000116a3 */
[----:B------:R-:W-:Y:S01]  /*a620*/  FFMA.FTZ R54, R24, c[0x0][0x23c], -R140 ;  /* 0x00008f0018367a23 */ /* 0x000fe2000001088c */
[----:B------:R-:W-:-:S02]  /*a630*/  LOP3.LUT R167, R163, 0xff, RZ, 0xc0, !PT ;  /* 0x000000ffa3a77812 */ /* 0x000fc400078ec0ff */
[----:B------:R-:W-:Y:S01]  /*a640*/  SHF.R.U32.HI R164, RZ, 0x18, R163 ;  /* 0x00000018ffa47819 */ /* 0x000fe200000116a3 */
[----:B------:R-:W3:Y:S01]  /*a650*/  MUFU.EX2 R149, R149 ;  /* 0x0000009500957308 */ /* 0x000ee20000000800 */
[----:B------:R-:W-:Y:S02]  /*a660*/  LOP3.LUT R9, R12, 0xff, RZ, 0xc0, !PT ;  /* 0x000000ff0c097812 */ /* 0x000fe400078ec0ff */
[----:B------:R-:W-:Y:S02]  /*a670*/  SHF.R.U32.HI R8, RZ, 0x18, R12 ;  /* 0x00000018ff087819 */ /* 0x000fe4000001160c */
[----:B------:R-:W-:Y:S01]  /*a680*/  SHF.R.U32.HI R10, RZ, 0x8, R10 ;  /* 0x00000008ff0a7819 */ /* 0x000fe2000001160a */
[----:B------:R-:W4:Y:S01]  /*a690*/  LDSM.16.MT88.4 R12, [R186+0x7000] ;  /* 0x00700000ba0c783b */ /* 0x000f220000004200 */
[----:B------:R-:W-:Y:S01]  /*a6a0*/  LOP3.LUT R11, R11, 0xff, RZ, 0xc0, !PT ;  /* 0x000000ff0b0b7812 */ /* 0x000fe200078ec0ff */
[----:B------:R-:W5:Y:S01]  /*a6b0*/  MUFU.EX2 R54, R54 ;  /* 0x0000003600367308 */ /* 0x000f620000000800 */
[----:B------:R-:W-:Y:S01]  /*a6c0*/  SHF.R.U32.HI R163, RZ, 0x8, R4 ;  /* 0x00000008ffa37819 */ /* 0x000fe20000011604 */
[----:B--2---:R-:W-:Y:S01]  /*a6d0*/  FADD.FTZ R34, R162, R34 ;  /* 0x00000022a2227221 */ /* 0x004fe20000010000 */
[----:B------:R-:W-:-:S02]  /*a6e0*/  LOP3.LUT R153, R5, 0xff, RZ, 0xc0, !PT ;  /* 0x000000ff05997812 */ /* 0x000fc400078ec0ff */
[----:B------:R-:W-:Y:S02]  /*a6f0*/  PRMT R5, R9, 0x5410, R10 ;  /* 0x0000541009057816 */ /* 0x000fe4000000000a */
        /* <DEDUP_REMOVED lines=12> */
[----:B------:R-:W-:Y:S01]  /*a7c0*/  F2FP.BF16.PACK_AB R23, R149, R162 ;  /* 0x000000a29517723e */ /* 0x000fe200000010ff */
[----:B------:R-:W-:Y:S01]  /*a7d0*/  FFMA.FTZ R163, R26, c[0x0][0x23c], -R134 ;  /* 0x00008f001aa37a23 */ /* 0x000fe20000010886 */
[----:B------:R-:W-:Y:S01]  /*a7e0*/  LOP3.LUT R20, R20, R7, RZ, 0xc0, !PT ;  /* 0x0000000714147212 */ /* 0x000fe200078ec0ff */
[----:B-----5:R-:W-:Y:S01]  /*a7f0*/  FADD.FTZ R64, R54, R64 ;  /* 0x0000004036407221 */ /* 0x020fe20000010000 */
[----:B------:R-:W-:Y:S01]  /*a800*/  LOP3.LUT R21, R21, R6, RZ, 0xc0, !PT ;  /* 0x0000000615157212 */ /* 0x000fe200078ec0ff */
[----:B------:R-:W-:Y:S01]  /*a810*/  FADD.FTZ R34, R52, R34 ;  /* 0x0000002234227221 */ /* 0x000fe20000010000 */
[----:B------:R-:W-:Y:S01]  /*a820*/  LOP3.LUT R22, R5, R22, RZ, 0xc0, !PT ;  /* 0x0000001605167212 */ /* 0x000fe200078ec0ff */
[----:B------:R-:W-:Y:S01]  /*a830*/  MUFU.EX2 R163, R163 ;  /* 0x000000a300a37308 */ /* 0x000fe20000000800 */
[----:B------:R-:W-:Y:S01]  /*a840*/  LOP3.LUT R23, R4, R23, RZ, 0xc0, !PT ;  /* 0x0000001704177212 */ /* 0x000fe200078ec0ff */
[----:B------:R-:W-:Y:S01]  /*a850*/  FADD.FTZ R34, R51, R34 ;  /* 0x0000002233227221 */ /* 0x000fe20000010000 */
[----:B------:R-:W3:Y:S01]  /*a860*/  LDSM.16.MT88.4 R4, [R184+0x7000] ;  /* 0x00700000b804783b */ /* 0x000ee20000004200 */
[----:B------:R-:W-:Y:S01]  /*a870*/  LOP3.LUT R153, R169, UR11, R242, 0x96, !PT ;  /* 0x0000000ba9997c12 */ /* 0x000fe2000f8e96f2 */
[----:B------:R-:W-:Y:S01]  /*a880*/  IMAD.WIDE.U32 R168, R168, -0x2daee0ad, RZ ;  /* 0xd2511f53a8a87825 */ /* 0x000fe200078e00ff */
[----:B------:R-:W-:-:S02]  /*a890*/  LOP3.LUT R166, R171, UR17, R166, 0x96, !PT ;  /* 0x00000011aba67c12 */ /* 0x000fc4000f8e96a6 */
[----:B-1----:R-:W-:Y:S01]  /*a8a0*/  HMMA.16816.F32.BF16 R124, R20, R16, R124 ;  /* 0x00000010147c723c */ /* 0x002fe2000004187c */
[----:B------:R-:W-:-:S04]  /*a8b0*/  IMAD.WIDE.U32 R228, R153, -0x2daee0ad, RZ ;  /* 0xd2511f5399e47825 */ /* 0x000fc800078e00ff */
[----:B------:R-:W-:Y:S01]  /*a8c0*/  FADD.FTZ R34, R49, R34 ;  /* 0x0000002231227221 */ /* 0x000fe20000010000 */
[----:B------:R-:W-:Y:S02]  /*a8d0*/  LOP3.LUT R153, R169, UR6, R228, 0x96, !PT ;  /* 0x00000006a9997c12 */ /* 0x000fe4000f8e96e4 */
[----:B------:R-:W-:Y:S01]  /*a8e0*/  LOP3.LUT R164, R229, UR8, R178, 0x96, !PT ;  /* 0x00000008e5a47c12 */ /* 0x000fe2000f8e96b2 */
[----:B------:R-:W-:Y:S01]  /*a8f0*/  HMMA.16816.F32.BF16 R120, R20, R18, R120 ;  /* 0x000000121478723c */ /* 0x000fe20000041878 */
[----:B------:R-:W-:Y:S02]  /*a900*/  FADD.FTZ R222, R53, R34 ;  /* 0x0000002235de7221 */ /* 0x000fe40000010000 */
[----:B------:R-:W-:-:S04]  /*a910*/  IMAD.WIDE.U32 R178, R153, -0x326172a9, RZ ;  /* 0xcd9e8d5799b27825 */ /* 0x000fc800078e00ff */
[----:B------:R-:W-:Y:S01]  /*a920*/  IMAD.WIDE.U32 R164, R164, -0x326172a9, RZ ;  /* 0xcd9e8d57a4a47825 */ /* 0x000fe200078e00ff */
[C---:B----4-:R-:W-:Y:S03]  /*a930*/  HMMA.16816.F32.BF16 R68, R20.reuse, R12, R68 ;  /* 0x0000000c1444723c */ /* 0x050fe60000041844 */
[----:B------:R-:W-:Y:S01]  /*a940*/  FFMA.FTZ R153, R25, c[0x0][0x23c], -R134 ;  /* 0x00008f0019997a23 */ /* 0x000fe20000010886 */
[----:B------:R-:W-:Y:S01]  /*a950*/  LOP3.LUT R25, R179, UR16, R164, 0x96, !PT ;  /* 0x00000010b3197c12 */ /* 0x000fe2000f8e96a4 */
[----:B------:R-:W-:Y:S02]  /*a960*/  FFMA.FTZ R164, R44, c[0x0][0x23c], -R134 ;  /* 0x00008f002ca47a23 */ /* 0x000fe40000010886 */
[--C-:B------:R-:W-:Y:S01]  /*a970*/  FFMA.FTZ R44, R57, c[0x0][0x23c], -R139.reuse ;  /* 0x00008f00392c7a23 */ /* 0x100fe2000001088b */
[----:B------:R-:W-:Y:S01]  /*a980*/  HMMA.16816.F32.BF16 R72, R20, R14, R72 ;  /* 0x0000000e1448723c */ /* 0x000fe20000041848 */
[----:B------:R-:W-:Y:S01]  /*a990*/  MUFU.EX2 R153, R153 ;  /* 0x0000009900997308 */ /* 0x000fe20000000800 */
[----:B------:R-:W-:Y:S01]  /*a9a0*/  LOP3.LUT R26, R25, 0xffff, RZ, 0xc0, !PT ;  /* 0x0000ffff191a7812 */ /* 0x000fe200078ec0ff */
[----:B------:R-:W-:-:S02]  /*a9b0*/  FFMA.FTZ R57, R133, c[0x0][0x23c], -R139 ;  /* 0x00008f0085397a23 */ /* 0x000fc4000001088b */
[----:B------:R-:W-:Y:S01]  /*a9c0*/  FFMA.FTZ R133, R138, c[0x0][0x23c], -R139 ;  /* 0x00008f008a857a23 */ /* 0x000fe2000001088b */
[----:B------:R-:W-:Y:S01]  /*a9d0*/  SHF.R.U32.HI R26, RZ, 0x8, R26 ;  /* 0x00000008ff1a7819 */ /* 0x000fe2000001161a */
[----:B------:R-:W-:Y:S01]  /*a9e0*/  FFMA.FTZ R138, R27, c[0x0][0x23c], -R140 ;  /* 0x00008f001b8a7a23 */ /* 0x000fe2000001088c */
[----:B--2---:R-:W-:Y:S01]  /*a9f0*/  HMMA.16816.F32.BF16 R80, R20, R8, R80 ;  /* 0x000000081450723c */ /* 0x004fe20000041850 */
[----:B------:R-:W1:Y:S01]  /*aa00*/  MUFU.EX2 R164, R164 ;  /* 0x000000a400a47308 */ /* 0x000e620000000800 */
[--C-:B------:R-:W-:Y:S02]  /*aa10*/  FFMA.FTZ R139, R43, c[0x0][0x23c], -R134.reuse ;  /* 0x00008f002b8b7a23 */ /* 0x100fe40000010886 */
[----:B------:R-:W-:-:S04]  /*aa20*/  FFMA.FTZ R43, R29, c[0x0][0x23c], -R134 ;  /* 0x00008f001d2b7a23 */ /* 0x000fc80000010886 */
[C---:B------:R-:W-:Y:S01]  /*aa30*/  HMMA.16816.F32.BF16 R84, R20.reuse, R10, R84 ;  /* 0x0000000a1454723c */ /* 0x040fe20000041854 */
[----:B------:R-:W2:Y:S07]  /*aa40*/  MUFU.EX2 R44, R44 ;  /* 0x0000002c002c7308 */ /* 0x000eae0000000800 */
[----:B---3--:R-:W-:Y:S01]  /*aa50*/  HMMA.16816.F32.BF16 R92, R20, R4, R92 ;  /* 0x00000004145c723c */ /* 0x008fe2000004185c */
[----:B------:R-:W3:Y:S01]  /*aa60*/  MUFU.EX2 R57, R57 ;  /* 0x0000003900397308 */ /* 0x000ee20000000800 */
[----:B-1----:R-:W-:-:S04]  /*aa70*/  FADD.FTZ R60, R164, R60 ;  /* 0x0000003ca43c7221 */ /* 0x002fc80000010000 */
[----:B------:R-:W-:Y:S02]  /*aa80*/  FADD.FTZ R60, R163, R60 ;  /* 0x0000003ca33c7221 */ /* 0x000fe40000010000 */
[----:B------:R-:W-:Y:S01]  /*aa90*/  HMMA.16816.F32.BF16 R100, R20, R6, R100 ;  /* 0x000000061464723c */ /* 0x000fe20000041864 */
[----:B------:R-:W1:Y:S01]  /*aaa0*/  MUFU.EX2 R133, R133 ;  /* 0x0000008500857308 */ /* 0x000e620000000800 */
[----:B--2---:R-:W-:Y:S01]  /*aab0*/  F2FP.BF16.PACK_AB R24, R56, R44 ;  /* 0x0000002c3818723e */ /* 0x004fe200000010ff */
[----:B------:R-:W-:Y:S02]  /*aac0*/  FADD.FTZ R60, R153, R60 ;  /* 0x0000003c993c7221 */ /* 0x000fe40000010000 */
[----:B------:R-:W-:Y:S02]  /*aad0*/  FADD.FTZ R39, R44, R39 ;  /* 0x000000272c277221 */ /* 0x000fe40000010000 */
[----:B------:R-:W-:Y:S01]  /*aae0*/  LOP3.LUT R23, R178, 0xffff, RZ, 0xc0, !PT ;  /* 0x0000ffffb2177812 */ /* 0x000fe200078ec0ff */
[----:B------:R-:W-:Y:S01]  /*aaf0*/  FADD.FTZ R60, R28, R60 ;  /* 0x0000003c1c3c7221 */ /* 0x000fe20000010000 */
[----:B------:R-:W-:Y:S01]  /*ab00*/  SHF.R.U32.HI R21, RZ, 0x10, R178 ;  /* 0x00000010ff157819 */ /* 0x000fe200000116b2 */
[----:B------:R-:W2:Y:S01]  /*ab10*/  MUFU.EX2 R138, R138 ;  /* 0x0000008a008a7308 */ /* 0x000ea20000000800 */
[----:B------:R-:W-:Y:S01]  /*ab20*/  LOP3.LUT R22, R178, 0xff, RZ, 0xc0, !PT ;  /* 0x000000ffb2167812 */ /* 0x000fe200078ec0ff */
[----:B------:R-:W-:Y:S01]  /*ab30*/  FADD.FTZ R39, R56, R39 ;  /* 0x0000002738277221 */ /* 0x000fe20000010000 */
[----:B------:R-:W-:-:S02]  /*ab40*/  SHF.R.U32.HI R23, RZ, 0x8, R23 ;  /* 0x00000008ff177819 */ /* 0x000fc40000011617 */
[----:B------:R-:W-:Y:S01]  /*ab50*/  LOP3.LUT R21, R21, 0xff, RZ, 0xc0, !PT ;  /* 0x000000ff15157812 */ /* 0x000fe200078ec0ff */
[----:B---3--:R-:W-:Y:S01]  /*ab60*/  FADD.FTZ R39, R57, R39 ;  /* 0x0000002739277221 */ /* 0x008fe20000010000 */
[----:B------:R-:W-:Y:S01]  /*ab70*/  SHF.R.U32.HI R20, RZ, 0x18, R178 ;  /* 0x00000018ff147819 */ /* 0x000fe200000116b2 */
[----:B------:R-:W-:Y:S01]  /*ab80*/  MUFU.EX2 R29, R139 ;  /* 0x0000008b001d7308 */ /* 0x000fe20000000800 */
[----:B------:R-:W-:Y:S01]  /*ab90*/  PRMT R22, R22, 0x5410, R23 ;  /* 0x0000541016167816 */ /* 0x000fe20000000017 */
[----:B-1----:R-:W-:Y:S01]  /*aba0*/  FADD.FTZ R223, R133, R39 ;  /* 0x0000002785df7221 */ /* 0x002fe20000010000 */
[--C-:B------:R-:W-:Y:S02]  /*abb0*/  SHF.R.U32.HI R23, RZ, 0x10, R25.reuse ;  /* 0x00000010ff177819 */ /* 0x100fe40000011619 */
[----:B------:R-:W-:Y:S01]  /*abc0*/  PRMT R21, R21, 0x5410, R20 ;  /* 0x0000541015157816 */ /* 0x000fe20000000014 */
[--C-:B------:R-:W-:Y:S01]  /*abd0*/  HSET2.LE.AND R22, R22, R45.reuse, PT ;  /* 0x0000002d16167233 */ /* 0x100fe20003803000 */
[----:B------:R-:W-:Y:S01]  /*abe0*/  LOP3.LUT R20, R25, 0xff, RZ, 0xc0, !PT ;  /* 0x000000ff19147812 */ /* 0x000fe200078ec0ff */
[----:B------:R-:W1:Y:S01]  /*abf0*/  MUFU.EX2 R43, R43 ;  /* 0x0000002b002b7308 */ /* 0x000e620000000800 */
[----:B------:R-:W-:Y:S01]  /*ac00*/  SHF.R.U32.HI R25, RZ, 0x18, R25 ;  /* 0x00000018ff197819 */ /* 0x000fe20000011619 */
[----:B------:R-:W-:Y:S01]  /*ac10*/  HSET2.LE.AND R21, R21, R45, PT ;  /* 0x0000002d15157233 */ /* 0x000fe20003803000 */
[----:B------:R-:W-:Y:S01]  /*ac20*/  LOP3.LUT R23, R23, 0xff, RZ, 0xc0, !PT ;  /* 0x000000ff17177812 */ /* 0x000fe200078ec0ff */
[----:B--2---:R-:W-:Y:S01]  /*ac30*/  FADD.FTZ R64, R138, R64 ;  /* 0x000000408a407221 */ /* 0x004fe20000010000 */
[----:B------:R-:W-:-:S02]  /*ac40*/  PRMT R20, R20, 0x5410, R26 ;  /* 0x0000541014147816 */ /* 0x000fc4000000001a */
[----:B------:R-:W-:Y:S01]  /*ac50*/  PRMT R25, R23, 0x5410, R25 ;  /* 0x0000541017197816 */ /* 0x000fe20000000019 */
[----:B------:R-:W-:Y:S01]  /*ac60*/  FADD.FTZ R64, R31, R64 ;  /* 0x000000401f407221 */ /* 0x000fe20000010000 */
[----:B------:R-:W-:Y:S01]  /*ac70*/  F2FP.BF16.PACK_AB R23, R153, R163 ;  /* 0x000000a39917723e */ /* 0x000fe200000010ff */
[--C-:B------:R-:W-:Y:S01]  /*ac80*/  HSET2.LE.AND R20, R20, R45.reuse, PT ;  /* 0x0000002d14147233 */ /* 0x100fe20003803000 */
[----:B------:R-:W-:Y:S01]  /*ac90*/  F2FP.BF16.PACK_AB R26, R55, R50 ;  /* 0x00000032371a723e */ /* 0x000fe200000010ff */
[----:B------:R-:W-:Y:S01]  /*aca0*/  FADD.FTZ R225, R46, R64 ;  /* 0x000000402ee17221 */ /* 0x000fe20000010000 */
[----:B------:R-:W-:Y:S01]  /*acb0*/  LOP3.LUT R23, R21, R23, RZ, 0xc0, !PT ;  /* 0x0000001715177212 */ /* 0x000fe200078ec0ff */
[----:B------:R-:W-:Y:S01]  /*acc0*/  HSET2.LE.AND R21, R25, R45, PT ;  /* 0x0000002d19157233 */ /* 0x000fe20003803000 */
[----:B------:R-:W-:Y:S01]  /*acd0*/  LOP3.LUT R22, R22, R26, RZ, 0xc0, !PT ;  /* 0x0000001a16167212 */ /* 0x000fe200078ec0ff */
[----:B-1----:R-:W-:Y:S01]  /*ace0*/  FADD.FTZ R60, R43, R60 ;  /* 0x0000003c2b3c7221 */ /* 0x002fe20000010000 */
[----:B------:R-:W-:-:S02]  /*acf0*/  F2FP.BF16.PACK_AB R26, R48, R47 ;  /* 0x0000002f301a723e */ /* 0x000fc400000010ff */
[----:B------:R-:W-:Y:S01]  /*ad00*/  F2FP.BF16.PACK_AB R25, R164, R36 ;  /* 0x00000024a419723e */ /* 0x000fe200000010ff */
[----:B------:R-:W-:Y:S01]  /*ad10*/  FADD.FTZ R60, R30, R60 ;  /* 0x0000003c1e3c7221 */ /* 0x000fe20000010000 */
[----:B------:R-:W-:Y:S02]  /*ad20*/  LOP3.LUT R20, R20, R26, RZ, 0xc0, !PT ;  /* 0x0000001a14147212 */ /* 0x000fe400078ec0ff */
[----:B------:R-:W-:Y:S01]  /*ad30*/  LOP3.LUT R21, R21, R25, RZ, 0xc0, !PT ;  /* 0x0000001915157212 */ /* 0x000fe200078ec0ff */
[----:B------:R-:W-:Y:S01]  /*ad40*/  FADD.FTZ R224, R29, R60 ;  /* 0x0000003c1de07221 */ /* 0x000fe20000010000 */
[----:B------:R-:W-:Y:S02]  /*ad50*/  F2FP.BF16.PACK_AB R25, R51, R52 ;  /* 0x000000343319723e */ /* 0x000fe400000010ff */
[----:B------:R-:W-:-:S03]  /*ad60*/  F2FP.BF16.PACK_AB R26, R133, R57 ;  /* 0x00000039851a723e */ /* 0x000fc600000010ff */
[C---:B------:R-:W-:Y:S07]  /*ad70*/  HMMA.16816.F32.BF16 R112, R20.reuse, R12, R112 ;  /* 0x0000000c1470723c */ /* 0x040fee0000041870 */
[----:B------:R-:W-:Y:S01]  /*ad80*/  LOP3.LUT R12, R170, 0xffff, RZ, 0xc0, !PT ;  /* 0x0000ffffaa0c7812 */ /* 0x000fe200078ec0ff */
[----:B------:R-:W-:Y:S01]  /*ad90*/  HMMA.16816.F32.BF16 R76, R20, R14, R76 ;  /* 0x0000000e144c723c */ /* 0x000fe2000004184c */
[----:B------:R-:W-:Y:S02]  /*ada0*/  SHF.R.U32.HI R13, RZ, 0x10, R170 ;  /* 0x00000010ff0d7819 */ /* 0x000fe400000116aa */
[----:B------:R-:W-:-:S02]  /*adb0*/  SHF.R.U32.HI R12, RZ, 0x8, R12 ;  /* 0x00000008ff0c7819 */ /* 0x000fc4000001160c */
[----:B------:R-:W-:Y:S02]  /*adc0*/  LOP3.LUT R13, R13, 0xff, RZ, 0xc0, !PT ;  /* 0x000000ff0d0d7812 */ /* 0x000fe400078ec0ff */
[----:B------:R-:W-:Y:S01]  /*add0*/  LOP3.LUT R14, R166, 0xffff, RZ, 0xc0, !PT ;  /* 0x0000ffffa60e7812 */ /* 0x000fe200078ec0ff */
[C---:B------:R-:W-:Y:S01]  /*ade0*/  HMMA.16816.F32.BF16 R108, R20.reuse, R8, R108 ;  /* 0x00000008146c723c */ /* 0x040fe2000004186c */
[----:B------:R-:W-:Y:S02]  /*adf0*/  SHF.R.U32.HI R15, RZ, 0x10, R166 ;  /* 0x00000010ff0f7819 */ /* 0x000fe400000116a6 */
[----:B------:R-:W-:Y:S02]  /*ae00*/  SHF.R.U32.HI R14, RZ, 0x8, R14 ;  /* 0x00000008ff0e7819 */ /* 0x000fe4000001160e */
[----:B------:R-:W-:Y:S02]  /*ae10*/  LOP3.LUT R15, R15, 0xff, RZ, 0xc0, !PT ;  /* 0x000000ff0f0f7812 */ /* 0x000fe400078ec0ff */
[----:B------:R-:W-:Y:S01]  /*ae20*/  LOP3.LUT R9, R170, 0xff, RZ, 0xc0, !PT ;  /* 0x000000ffaa097812 */ /* 0x000fe200078ec0ff */
[----:B------:R-:W-:Y:S01]  /*ae30*/  HMMA.16816.F32.BF16 R104, R20, R10, R104 ;  /* 0x0000000a1468723c */ /* 0x000fe20000041868 */
[----:B------:R-:W-:-:S02]  /*ae40*/  SHF.R.U32.HI R8, RZ, 0x18, R170 ;  /* 0x00000018ff087819 */ /* 0x000fc400000116aa */
[----:B------:R-:W-:Y:S02]  /*ae50*/  PRMT R9, R9, 0x5410, R12 ;  /* 0x0000541009097816 */ /* 0x000fe4000000000c */
[----:B------:R-:W-:Y:S02]  /*ae60*/  PRMT R8, R13, 0x5410, R8 ;  /* 0x000054100d087816 */ /* 0x000fe40000000008 */
[----:B------:R-:W-:Y:S01]  /*ae70*/  LOP3.LUT R11, R166, 0xff, RZ, 0xc0, !PT ;  /* 0x000000ffa60b7812 */ /* 0x000fe200078ec0ff */
[----:B------:R-:W-:Y:S01]  /*ae80*/  HMMA.16816.F32.BF16 R88, R20, R4, R88 ;  /* 0x000000041458723c */ /* 0x000fe20000041858 */
[----:B------:R-:W-:Y:S01]  /*ae90*/  SHF.R.U32.HI R10, RZ, 0x18, R166 ;  /* 0x00000018ff0a7819 */ /* 0x000fe200000116a6 */
[--C-:B------:R-:W-:Y:S01]  /*aea0*/  HSET2.LE.AND R9, R9, R45.reuse, PT ;  /* 0x0000002d09097233 */ /* 0x100fe20003803000 */
[----:B------:R-:W-:Y:S01]  /*aeb0*/  PRMT R11, R11, 0x5410, R14 ;  /* 0x000054100b0b7816 */ /* 0x000fe2000000000e */
[----:B------:R-:W-:Y:S01]  /*aec0*/  HSET2.LE.AND R27, R8, R45, PT ;  /* 0x0000002d081b7233 */ /* 0x000fe20003803000 */
[----:B------:R-:W-:-:S02]  /*aed0*/  PRMT R10, R15, 0x5410, R10 ;  /* 0x000054100f0a7816 */ /* 0x000fc4000000000a */
[----:B------:R-:W-:Y:S01]  /*aee0*/  F2FP.BF16.PACK_AB R4, R53, R49 ;  /* 0x000000313504723e */ /* 0x000fe200000010ff */
[--C-:B------:R-:W-:Y:S01]  /*aef0*/  HSET2.LE.AND R11, R11, R45.reuse, PT ;  /* 0x0000002d0b0b7233 */ /* 0x100fe20003803000 */
[C---:B------:R-:W-:Y:S01]  /*af00*/  HMMA.16816.F32.BF16 R128, R20.reuse, R16, R128 ;  /* 0x000000101480723c */ /* 0x040fe20000041880 */
[----:B------:R-:W-:Y:S01]  /*af10*/  HSET2.LE.AND R10, R10, R45, PT ;  /* 0x0000002d0a0a7233 */ /* 0x000fe20003803000 */
[----:B------:R-:W-:Y:S01]  /*af20*/  LOP3.LUT R26, R9, R26, RZ, 0xc0, !PT ;  /* 0x0000001a091a7212 */ /* 0x000fe200078ec0ff */
[----:B------:R-:W1:Y:S01]  /*af30*/  LDSM.16.MT88.4 R12, [R186+0x7800] ;  /* 0x00780000ba0c783b */ /* 0x000e620000004200 */
[----:B------:R-:W-:Y:S02]  /*af40*/  LOP3.LUT R24, R11, R24, RZ, 0xc0, !PT ;  /* 0x000000180b187212 */ /* 0x000fe400078ec0ff */
[----:B------:R-:W-:Y:S02]  /*af50*/  LOP3.LUT R25, R10, R25, RZ, 0xc0, !PT ;  /* 0x000000190a197212 */ /* 0x000fe400078ec0ff */
[----:B------:R-:W-:Y:S01]  /*af60*/  HMMA.16816.F32.BF16 R116, R20, R18, R116 ;  /* 0x000000121474723c */ /* 0x000fe20000041874 */
[----:B------:R-:W-:Y:S01]  /*af70*/  LOP3.LUT R27, R27, R4, RZ, 0xc0, !PT ;  /* 0x000000041b1b7212 */ /* 0x000fe200078ec0ff */
[----:B------:R-:W2:Y:S01]  /*af80*/  LDSM.16.MT88.4 R16, [R188+0x7800] ;  /* 0x00780000bc10783b */ /* 0x000ea20000004200 */
[----:B------:R-:W-:-:S03]  /*af90*/  LOP3.LUT R166, R165, UR7, R174, 0x96, !PT ;  /* 0x00000007a5a67c12 */ /* 0x000fc6000f8e96ae */
[----:B------:R-:W3:Y:S02]  /*afa0*/  LDSM.16.MT88.4 R8, [R185+0x7800] ;  /* 0x00780000b908783b */ /* 0x000ee40000004200 */
[----:B------:R-:W-:Y:S01]  /*afb0*/  HMMA.16816.F32.BF16 R96, R20, R6, R96 ;  /* 0x000000061460723c */ /* 0x000fe20000041860 */
[----:B------:R-:W-:Y:S01]  /*afc0*/  IMAD.WIDE.U32 R166, R166, -0x2daee0ad, RZ ;  /* 0xd2511f53a6a67825 */ /* 0x000fe200078e00ff */
[----:B------:R-:W4:Y:S04]  /*afd0*/  LDSM.16.MT88.4 R4, [R184+0x7800] ;  /* 0x00780000b804783b */ /* 0x000f280000004200 */
[----:B------:R-:W-:Y:S02]  /*afe0*/  LOP3.LUT R168, R167, UR17, R168, 0x96, !PT ;  /* 0x00000011a7a87c12 */ /* 0x000fe4000f8e96a8 */
[----:B------:R-:W-:-:S02]  /*aff0*/  LOP3.LUT R23, R166, 0xffff, RZ, 0xc0, !PT ;  /* 0x0000ffffa6177812 */ /* 0x000fc400078ec0ff */
[----:B------:R-:W-:Y:S02]  /*b000*/  SHF.R.U32.HI R22, RZ, 0x10, R166 ;  /* 0x00000010ff167819 */ /* 0x000fe400000116a6 */
[----:B------:R-:W-:Y:S02]  /*b010*/  LOP3.LUT R139, R168, 0xffff, RZ, 0xc0, !PT ;  /* 0x0000ffffa88b7812 */ /* 0x000fe400078ec0ff */
[----:B------:R-:W-:Y:S02]  /*b020*/  SHF.R.U32.HI R140, RZ, 0x10, R168 ;  /* 0x00000010ff8c7819 */ /* 0x000fe400000116a8 */
[----:B------:R-:W-:Y:S02]  /*b030*/  LOP3.LUT R20, R166, 0xff, RZ, 0xc0, !PT ;  /* 0x000000ffa6147812 */ /* 0x000fe400078ec0ff */
[----:B------:R-:W-:Y:S02]  /*b040*/  SHF.R.U32.HI R23, RZ, 0x8, R23 ;  /* 0x00000008ff177819 */ /* 0x000fe40000011617 */
[----:B------:R-:W-:-:S02]  /*b050*/  SHF.R.U32.HI R21, RZ, 0x18, R166 ;  /* 0x00000018ff157819 */ /* 0x000fc400000116a6 */
[----:B------:R-:W-:Y:S02]  /*b060*/  LOP3.LUT R22, R22, 0xff, RZ, 0xc0, !PT ;  /* 0x000000ff16167812 */ /* 0x000fe400078ec0ff */
[----:B------:R-:W-:Y:S02]  /*b070*/  LOP3.LUT R134, R168, 0xff, RZ, 0xc0, !PT ;  /* 0x000000ffa8867812 */ /* 0x000fe400078ec0ff */
[----:B------:R-:W-:Y:S01]  /*b080*/  SHF.R.U32.HI R168, RZ, 0x18, R168 ;  /* 0x00000018ffa87819 */ /* 0x000fe200000116a8 */
[----:B-1----:R-:W-:Y:S01]  /*b090*/  HMMA.16816.F32.BF16 R68, R24, R12, R68 ;  /* 0x0000000c1844723c */ /* 0x002fe20000041844 */
[----:B------:R-:W-:Y:S02]  /*b0a0*/  SHF.R.U32.HI R139, RZ, 0x8, R139 ;  /* 0x00000008ff8b7819 */ /* 0x000fe4000001168b */
[----:B------:R-:W-:Y:S02]  /*b0b0*/  LOP3.LUT R140, R140, 0xff, RZ, 0xc0, !PT ;  /* 0x000000ff8c8c7812 */ /* 0x000fe400078ec0ff */
[----:B------:R-:W-:-:S02]  /*b0c0*/  PRMT R20, R20, 0x5410, R23 ;  /* 0x0000541014147816 */ /* 0x000fc40000000017 */
[----:B------:R-:W-:Y:S01]  /*b0d0*/  PRMT R23, R22, 0x5410, R21 ;  /* 0x0000541016177816 */ /* 0x000fe20000000015 */
[C---:B--2---:R-:W-:Y:S01]  /*b0e0*/  HMMA.16816.F32.BF16 R124, R24.reuse, R16, R124 ;  /* 0x00000010187c723c */ /* 0x044fe2000004187c */
        /* <DEDUP_REMOVED lines=9> */
[----:B------:R-:W-:Y:S01]  /*b180*/  HMMA.16816.F32.BF16 R120, R24, R18, R120 ;  /* 0x000000121878723c */ /* 0x000fe20000041878 */
[----:B------:R-:W-:-:S02]  /*b190*/  F2FP.BF16.PACK_AB R45, R43, R28 ;  /* 0x0000001c2b2d723e */ /* 0x000fc400000010ff */
[----:B------:R-:W-:Y:S01]  /*b1a0*/  LOP3.LUT R22, R22, R134, RZ, 0xc0, !PT ;  /* 0x0000008616167212 */ /* 0x000fe200078ec0ff */
[----:B------:R-:W-:Y:S01]  /*b1b0*/  IMAD.MOV.U32 R134, RZ, RZ, R176 ;  /* 0x000000ffff867224 */ /* 0x000fe200078e00b0 */
[----:B------:R-:W-:Y:S02]  /*b1c0*/  LOP3.LUT R23, R23, R140, RZ, 0xc0, !PT ;  /* 0x0000008c17177212 */ /* 0x000fe400078ec0ff */
[----:B------:R-:W-:Y:S01]  /*b1d0*/  LOP3.LUT R20, R20, R139, RZ, 0xc0, !PT ;  /* 0x0000008b14147212 */ /* 0x000fe200078ec0ff */
[----:B------:R-:W-:Y:S01]  /*b1e0*/  HMMA.16816.F32.BF16 R72, R24, R14, R72 ;  /* 0x0000000e1848723c */ /* 0x000fe20000041848 */
[----:B------:R-:W-:-:S07]  /*b1f0*/  LOP3.LUT R21, R21, R45, RZ, 0xc0, !PT ;  /* 0x0000002d15157212 */ /* 0x000fce00078ec0ff */
        /* <DEDUP_REMOVED lines=65> */
[----:B------:R-:W5:Y:S04]  /*b610*/  LDSM.16.M88.4 R60, [R194] ;  /* 0x00000000c23c783b */ /* 0x000f680000000200 */
[----:B------:R-:W-:Y:S04]  /*b620*/  LDSM.16.M88.4 R168, [R187+0x4000] ;  /* 0x00400000bba8783b */ /* 0x000fe80000000200 */
[----:B----4-:R-:W4:Y:S04]  /*b630*/  LDSM.16.M88.4 R4, [R194+0x2000] ;  /* 0x00200000c204783b */ /* 0x010f280000000200 */
[----:B------:R-:W1:Y:S04]  /*b640*/  LDSM.16.M88.4 R56, [R192+0x2000] ;  /* 0x00200000c038783b */ /* 0x000e680000000200 */
[----:B------:R-:W1:Y:S04]  /*b650*/  LDSM.16.M88.4 R164, [R187+0x4800] ;  /* 0x00480000bba4783b */ /* 0x000e680000000200 */
[----:B------:R-:W1:Y:S04]  /*b660*/  LDSM.16.M88.4 R160, [R187+0x5000] ;  /* 0x00500000bba0783b */ /* 0x000e680000000200 */
[----:B------:R-:W1:Y:S04]  /*b670*/  LDSM.16.M88.4 R156, [R187+0x5800] ;  /* 0x00580000bb9c783b */ /* 0x000e680000000200 */
[----:B------:R-:W1:Y:S04]  /*b680*/  LDSM.16.M88.4 R172, [R192] ;  /* 0x00000000c0ac783b */ /* 0x000e680000000200 */
[----:B------:R-:W-:Y:S04]  /*b690*/  LDSM.16.M88.4 R52, [R191+0x2000] ;  /* 0x00200000bf34783b */ /* 0x000fe80000000200 */
[----:B------:R-:W1:Y:S01]  /*b6a0*/  LDSM.16.M88.4 R48, [R190] ;  /* 0x00000000be30783b */ /* 0x000e620000000200 */
[-C--:B-----5:R-:W-:Y:S03]  /*b6b0*/  HMMA.16816.F32.BF16 R152, R60, R148.reuse, RZ ;  /* 0x000000943c98723c */ /* 0x0a0fe600000418ff */
[----:B------:R-:W-:Y:S04]  /*b6c0*/  LDSM.16.M88.4 R40, [R182] ;  /* 0x00000000b628783b */ /* 0x000fe80000000200 */
[----:B------:R-:W-:Y:S01]  /*b6d0*/  LDSM.16.M88.4 R44, [R183] ;  /* 0x00000000b72c783b */ /* 0x000fe20000000200 */
[C---:B----4-:R-:W-:Y:S03]  /*b6e0*/  HMMA.16816.F32.BF16 R32, R4.reuse, R148, RZ ;  /* 0x000000940420723c */ /* 0x050fe600000418ff */
[----:B------:R-:W0:Y:S05]  /*b6f0*/  LDGDEPBAR ;  /* 0x00000000000079af */ /* 0x000e2a0000000000 */
[C---:B------:R-:W-:Y:S08]  /*b700*/  HMMA.16816.F32.BF16 R28, R4.reuse, R150, RZ ;  /* 0x00000096041c723c */ /* 0x040ff000000418ff */
[C---:B------:R-:W-:Y:S08]  /*b710*/  HMMA.16816.F32.BF16 R24, R4.reuse, R140, RZ ;  /* 0x0000008c0418723c */ /* 0x040ff000000418ff */
[C---:B---3--:R-:W-:Y:S08]  /*b720*/  HMMA.16816.F32.BF16 R16, R4.reuse, R132, RZ ;  /* 0x000000840410723c */ /* 0x048ff000000418ff */
[C---:B--2---:R-:W-:Y:S08]  /*b730*/  HMMA.16816.F32.BF16 R8, R4.reuse, R36, RZ ;  /* 0x000000240408723c */ /* 0x044ff000000418ff */
[C---:B------:R-:W-:Y:S08]  /*b740*/  HMMA.16816.F32.BF16 R20, R4.reuse, R142, RZ ;  /* 0x0000008e0414723c */ /* 0x040ff000000418ff */
[C---:B-1----:R-:W-:Y:S08]  /*b750*/  HMMA.16816.F32.BF16 R12, R4.reuse, R134, RZ ;  /* 0x00000086040c723c */ /* 0x042ff000000418ff */
[----:B------:R-:W-:Y:S08]  /*b760*/  HMMA.16816.F32.BF16 R4, R4, R38, RZ ;  /* 0x000000260404723c */ /* 0x000ff000000418ff */
[C---:B------:R-:W-:Y:S08]  /*b770*/  HMMA.16816.F32.BF16 R148, R60.reuse, R150, RZ ;  /* 0x000000963c94723c */ /* 0x040ff000000418ff */
[C---:B------:R-:W-:Y:S08]  /*b780*/  HMMA.16816.F32.BF16 R136, R60.reuse, R132, RZ ;  /* 0x000000843c88723c */ /* 0x040ff000000418ff */
[----:B------:R-:W-:Y:S08]  /*b790*/  HMMA.16816.F32.BF16 R132, R60, R134, RZ ;  /* 0x000000863c84723c */ /* 0x000ff000000418ff */
        /* <DEDUP_REMOVED lines=8> */
[----:B------:R-:W1:Y:S07]  /*b820*/  LDSM.16.M88.4 R56, [R191] ;  /* 0x00000000bf38783b */ /* 0x000e6e0000000200 */
        /* <DEDUP_REMOVED lines=8> */
[C---:B------:R-:W-:Y:S01]  /*b8b0*/  HMMA.16816.F32.BF16 R132, R172.reuse, R162, R132 ;  /* 0x000000a2ac84723c */ /* 0x040fe20000041884 */
[----:B------:R-:W-:Y:S07]  /*b8c0*/  LDSM.16.M88.4 R160, [R189] ;  /* 0x00000000bda0783b */ /* 0x000fee0000000200 */
[C---:B------:R-:W-:Y:S08]  /*b8d0*/  HMMA.16816.F32.BF16 R144, R172.reuse, R164, R144 ;  /* 0x000000a4ac90723c */ /* 0x040ff00000041890 */
[C---:B------:R-:W-:Y:S08]  /*b8e0*/  HMMA.16816.F32.BF16 R64, R172.reuse, R156, R64 ;  /* 0x0000009cac40723c */ /* 0x040ff00000041840 */
[C---:B------:R-:W-:Y:S01]  /*b8f0*/  HMMA.16816.F32.BF16 R60, R172.reuse, R158, R60 ;  /* 0x0000009eac3c723c */ /* 0x040fe2000004183c */
[----:B------:R-:W3:Y:S07]  /*b900*/  LDSM.16.M88.4 R156, [R180] ;  /* 0x00000000b49c783b */ /* 0x000eee0000000200 */
[----:B------:R-:W-:Y:S01]  /*b910*/  HMMA.16816.F32.BF16 R140, R172, R166, R140 ;  /* 0x000000a6ac8c723c */ /* 0x000fe2000004188c */
[----:B------:R-:W4:Y:S07]  /*b920*/  LDSM.16.M88.4 R164, [R180+0x800] ;  /* 0x00080000b4a4783b */ /* 0x000f2e0000000200 */
[C---:B------:R-:W-:Y:S08]  /*b930*/  HMMA.16816.F32.BF16 R32, R52.reuse, R48, R32 ;  /* 0x000000303420723c */ /* 0x040ff00000041820 */
[----:B------:R-:W-:Y:S08]  /*b940*/  HMMA.16816.F32.BF16 R28, R52, R50, R28 ;  /* 0x00000032341c723c */ /* 0x000ff0000004181c */
[C---:B-1----:R-:W-:Y:S08]  /*b950*/  HMMA.16816.F32.BF16 R152, R56.reuse, R48, R152 ;  /* 0x000000303898723c */ /* 0x042ff00000041898 */
[----:B------:R-:W-:Y:S01]  /*b960*/  HMMA.16816.F32.BF16 R148, R56, R50, R148 ;  /* 0x000000323894723c */ /* 0x000fe20000041894 */
[----:B------:R-:W1:Y:S07]  /*b970*/  LDSM.16.M88.4 R48, [R180+0x1000] ;  /* 0x00100000b430783b */ /* 0x000e6e0000000200 */
[C---:B------:R-:W-:Y:S08]  /*b980*/  HMMA.16816.F32.BF16 R16, R52.reuse, R40, R16 ;  /* 0x000000283410723c */ /* 0x040ff00000041810 */
[----:B------:R-:W-:Y:S08]  /*b990*/  HMMA.16816.F32.BF16 R12, R52, R42, R12 ;  /* 0x0000002a340c723c */ /* 0x000ff0000004180c */
[C---:B------:R-:W-:Y:S08]  /*b9a0*/  HMMA.16816.F32.BF16 R136, R56.reuse, R40, R136 ;  /* 0x000000283888723c */ /* 0x040ff00000041888 */
[C---:B------:R-:W-:Y:S01]  /*b9b0*/  HMMA.16816.F32.BF16 R132, R56.reuse, R42, R132 ;  /* 0x0000002a3884723c */ /* 0x040fe20000041884 */
[----:B------:R-:W5:Y:S07]  /*b9c0*/  LDSM.16.M88.4 R40, [R180+0x1800] ;  /* 0x00180000b428783b */ /* 0x000f6e0000000200 */
[----:B------:R-:W-:Y:S08]  /*b9d0*/  HMMA.16816.F32.BF16 R144, R56, R44, R144 ;  /* 0x0000002c3890723c */ /* 0x000ff00000041890 */
[C---:B--2---:R-:W-:Y:S08]  /*b9e0*/  HMMA.16816.F32.BF16 R8, R52.reuse, R36, R8 ;  /* 0x000000243408723c */ /* 0x044ff00000041808 */
[----:B------:R-:W-:Y:S08]  /*b9f0*/  HMMA.16816.F32.BF16 R4, R52, R38, R4 ;  /* 0x000000263404723c */ /* 0x000ff00000041804 */
[C---:B------:R-:W-:Y:S08]  /*ba00*/  HMMA.16816.F32.BF16 R64, R56.reuse, R36, R64 ;  /* 0x000000243840723c */ /* 0x040ff00000041840 */
[----:B------:R-:W-:Y:S01]  /*ba10*/  HMMA.16816.F32.BF16 R60, R56, R38, R60 ;  /* 0x00000026383c723c */ /* 0x000fe2000004183c */
[----:B------:R-:W2:Y:S01]  /*ba20*/  LDSM.16.M88.4 R36, [R189+0x2000] ;  /* 0x00200000bd24783b */ /* 0x000ea20000000200 */
[----:B------:R-:W-:-:S06]  /*ba30*/  DEPBAR.LE SB0, 0x0 ;  /* 0x000080000000791a */ /* 0x000fcc0000000000 */
[----:B------:R-:W-:Y:S08]  /*ba40*/  HMMA.16816.F32.BF16 R140, R56, R46, R140 ;  /* 0x0000002e388c723c */ /* 0x000ff0000004188c */
[----:B------:R-:W-:Y:S07]  /*ba50*/  HMMA.16816.F32.BF16 R24, R52, R44, R24 ;  /* 0x0000002c3418723c */ /* 0x000fee0000041818 */
[----:B------:R-:W-:Y:S01]  /*ba60*/  IADD3 R44, R221, -0x3, RZ ;  /* 0xfffffffddd2c7810 */ /* 0x000fe20007ffe0ff */
[----:B---3--:R-:W-:Y:S04]  /*ba70*/  HMMA.16816.F32.BF16 R152, R160, R156, R152 ;  /* 0x0000009ca098723c */ /* 0x008fe80000041898 */
[----:B------:R-:W-:-:S04]  /*ba80*/  IMAD R169, R44, 0x40, R204 ;  /* 0x000000402ca97824 */ /* 0x000fc800078e02cc */
[C---:B------:R-:W-:Y:S01]  /*ba90*/  HMMA.16816.F32.BF16 R148, R160.reuse, R158, R148 ;  /* 0x0000009ea094723c */ /* 0x040fe20000041894 */
[C---:B------:R-:W-:Y:S01]  /*baa0*/  IADD3 R175, R169.reuse, 0x8, RZ ;  /* 0x00000008a9af7810 */ /* 0x040fe20007ffe0ff */
[----:B------:R-:W3:Y:S01]  /*bab0*/  I2F R168, R169 ;  /* 0x000000a900a87306 */ /* 0x000ee20000201400 */
[C---:B------:R-:W-:Y:S02]  /*bac0*/  IADD3 R230, R169.reuse, 0x9, RZ ;  /* 0x00000009a9e67810 */ /* 0x040fe40007ffe0ff */
[C---:B------:R-:W-:Y:S02]  /*bad0*/  IADD3 R247, R169.reuse, 0x11, RZ ;  /* 0x00000011a9f77810 */ /* 0x040fe40007ffe0ff */
[C---:B------:R-:W-:Y:S01]  /*bae0*/  IADD3 R244, R169.reuse, 0x10, RZ ;  /* 0x00000010a9f47810 */ /* 0x040fe20007ffe0ff */
[----:B----4-:R-:W-:Y:S01]  /*baf0*/  HMMA.16816.F32.BF16 R144, R160, R164, R144 ;  /* 0x000000a4a090723c */ /* 0x010fe20000041890 */
[C---:B------:R-:W-:Y:S01]  /*bb00*/  IADD3 R252, R169.reuse, 0x18, RZ ;  /* 0x00000018a9fc7810 */ /* 0x040fe20007ffe0ff */
[----:B------:R-:W4:Y:S01]  /*bb10*/  I2F R170, R175 ;  /* 0x000000af00aa7306 */ /* 0x000f220000201400 */
[----:B------:R-:W-:-:S02]  /*bb20*/  IADD3 R250, R169, 0x20, RZ ;  /* 0x00000020a9fa7810 */ /* 0x000fc40007ffe0ff */
[-C--:B------:R-:W-:Y:S02]  /*bb30*/  ISETP.GE.AND P6, PT, R169, R240.reuse, PT ;  /* 0x000000f0a900720c */ /* 0x080fe40003fc6270 */
[----:B------:R-:W-:Y:S01]  /*bb40*/  ISETP.GE.AND P4, PT, R175, R240, PT ;  /* 0x000000f0af00720c */ /* 0x000fe20003f86270 */
[C---:B------:R-:W-:Y:S01]  /*bb50*/  HMMA.16816.F32.BF16 R140, R160.reuse, R166, R140 ;  /* 0x000000a6a08c723c */ /* 0x040fe2000004188c */
[C---:B------:R-:W-:Y:S01]  /*bb60*/  IADD3 R251, R169.reuse, 0x19, RZ ;  /* 0x00000019a9fb7810 */ /* 0x040fe20007ffe0ff */
[----:B------:R-:W2:Y:S01]  /*bb70*/  I2F R174, R230 ;  /* 0x000000e600ae7306 */ /* 0x000ea20000201400 */
[CC--:B---3--:R-:W-:Y:S01]  /*bb80*/  FFMA.FTZ R152, R168.reuse, R0.reuse, R152 ;  /* 0x00000000a8987223 */ /* 0x0c8fe20000010098 */
[C---:B------:R-:W-:Y:S01]  /*bb90*/  IADD3 R248, R169.reuse, 0x28, RZ ;  /* 0x00000028a9f87810 */ /* 0x040fe20007ffe0ff */
[-C--:B------:R-:W-:Y:S01]  /*bba0*/  FFMA.FTZ R229, R168, R0.reuse, R154 ;  /* 0x00000000a8e57223 */ /* 0x080fe2000001009a */
[C---:B------:R-:W-:Y:S02]  /*bbb0*/  IADD3 R172, R169.reuse, 0x38, RZ ;  /* 0x00000038a9ac7810 */ /* 0x040fe40007ffe0ff */
[----:B-1----:R-:W-:Y:S01]  /*bbc0*/  HMMA.16816.F32.BF16 R136, R160, R48, R136 ;  /* 0x00000030a088723c */ /* 0x002fe20000041888 */
[----:B------:R-:W-:Y:S01]  /*bbd0*/  FSEL R178, R152, -INF , !P6 ;  /* 0xff80000098b27808 */ /* 0x000fe20007000000 */
[----:B------:R-:W1:Y:S01]  /*bbe0*/  I2F R173, R244 ;  /* 0x000000f400ad7306 */ /* 0x000e620000201400 */
[----:B----4-:R-:W-:Y:S01]  /*bbf0*/  FFMA.FTZ R148, R170, R0, R148 ;  /* 0x00000000aa947223 */ /* 0x010fe20000010094 */
[----:B------:R-:W-:Y:S01]  /*bc00*/  ISETP.GE.AND P6, PT, R230, R240, PT ;  /* 0x000000f0e600720c */ /* 0x000fe20003fc6270 */
[----:B------:R-:W-:Y:S01]  /*bc10*/  FFMA.FTZ R150, R170, R0, R150 ;  /* 0x00000000aa967223 */ /* 0x000fe20000010096 */
[----:B------:R-:W-:-:S02]  /*bc20*/  IADD3 R231, R169, 0x30, RZ ;  /* 0x00000030a9e77810 */ /* 0x000fc40007ffe0ff */
[----:B------:R-:W-:Y:S01]  /*bc30*/  HMMA.16816.F32.BF16 R20, R52, R46, R20 ;  /* 0x0000002e3414723c */ /* 0x000fe20000041814 */
[----:B------:R-:W-:Y:S01]  /*bc40*/  FSEL R148, R148, -INF , !P4 ;  /* 0xff80000094947808 */ /* 0x000fe20006000000 */
[----:B------:R-:W3:Y:S01]  /*bc50*/  I2F R245, R250 ;  /* 0x000000fa00f57306 */ /* 0x000ee20000201400 */
[C---:B--2---:R-:W-:Y:S01]  /*bc60*/  FFMA.FTZ R149, R174.reuse, R0, R149 ;  /* 0x00000000ae957223 */ /* 0x044fe20000010095 */
[----:B------:R-:W-:Y:S01]  /*bc70*/  ISETP.GE.AND P4, PT, R247, R240, PT ;  /* 0x000000f0f700720c */ /* 0x000fe20003f86270 */
[-C--:B------:R-:W-:Y:S01]  /*bc80*/  FFMA.FTZ R151, R174, R0.reuse, R151 ;  /* 0x00000000ae977223 */ /* 0x080fe20000010097 */
[C---:B------:R-:W-:Y:S02]  /*bc90*/  IADD3 R249, R169.reuse, 0x21, RZ ;  /* 0x00000021a9f97810 */ /* 0x040fe40007ffe0ff */
[C---:B------:R-:W-:Y:S01]  /*bca0*/  IADD3 R54, R169.reuse, 0x1, RZ ;  /* 0x00000001a9367810 */ /* 0x040fe20007ffe0ff */
[----:B------:R-:W-:Y:S01]  /*bcb0*/  HMMA.16816.F32.BF16 R132, R160, R50, R132 ;  /* 0x00000032a084723c */ /* 0x000fe20000041884 */
[----:B------:R-:W2:Y:S01]  /*bcc0*/  I2F R246, R251 ;  /* 0x000000fb00f67306 */ /* 0x000ea20000201400 */
[----:B------:R-:W-:Y:S01]  /*bcd0*/  ISETP.GE.AND P5, PT, R169, R235, PT ;  /* 0x000000eba900720c */ /* 0x000fe20003fa6270 */
[----:B-1----:R-:W-:Y:S01]  /*bce0*/  FFMA.FTZ R146, R173, R0, R146 ;  /* 0x00000000ad927223 */ /* 0x002fe20000010092 */
[----:B------:R-:W-:-:S02]  /*bcf0*/  ISETP.GE.AND P1, PT, R54, R240, PT ;  /* 0x000000f03600720c */ /* 0x000fc40003f26270 */
[----:B------:R-:W-:Y:S02]  /*bd00*/  ISETP.GE.AND P3, PT, R169, R233, PT ;  /* 0x000000e9a900720c */ /* 0x000fe40003f66270 */
[C---:B-----5:R-:W-:Y:S01]  /*bd10*/  HMMA.16816.F32.BF16 R64, R160.reuse, R40, R64 ;  /* 0x00000028a040723c */ /* 0x060fe20000041840 */
[----:B------:R-:W1:Y:S01]  /*bd20*/  I2F R171, R54 ;  /* 0x0000003600ab7306 */ /* 0x000e620000201400 */
[----:B---3--:R-:W-:Y:S01]  /*bd30*/  FFMA.FTZ R136, R245, R0, R136 ;  /* 0x00000000f5887223 */ /* 0x008fe20000010088 */
[----:B------:R-:W-:Y:S02]  /*bd40*/  ISETP.GE.AND P2, PT, R169, R220, PT ;  /* 0x000000dca900720c */ /* 0x000fe40003f46270 */
[----:B------:R-:W-:Y:S02]  /*bd50*/  FSEL R229, R229, -INF , !P5 ;  /* 0xff800000e5e57808 */ /* 0x000fe40006800000 */
[-C--:B------:R-:W-:Y:S01]  /*bd60*/  ISETP.GE.AND P5, PT, R230, R235.reuse, PT ;  /* 0x000000ebe600720c */ /* 0x080fe20003fa6270 */
[----:B------:R-:W-:Y:S01]  /*bd70*/  HMMA.16816.F32.BF16 R60, R160, R42, R60 ;  /* 0x0000002aa03c723c */ /* 0x000fe2000004183c */
[----:B------:R-:W3:Y:S01]  /*bd80*/  I2F R161, R247 ;  /* 0x000000f700a17306 */ /* 0x000ee20000201400 */
[CC--:B--2---:R-:W-:Y:S01]  /*bd90*/  FFMA.FTZ R152, R246.reuse, R0.reuse, R141 ;  /* 0x00000000f6987223 */ /* 0x0c4fe2000001008d */
[----:B------:R-:W-:Y:S01]  /*bda0*/  FSEL R179, R151, -INF , !P5 ;  /* 0xff80000097b37808 */ /* 0x000fe20006800000 */
[----:B------:R-:W-:Y:S01]  /*bdb0*/  FFMA.FTZ R143, R246, R0, R143 ;  /* 0x00000000f68f7223 */ /* 0x000fe2000001008f */
[----:B------:R-:W-:-:S02]  /*bdc0*/  ISETP.GE.AND P5, PT, R252, R235, PT ;  /* 0x000000ebfc00720c */ /* 0x000fc40003fa6270 */
[----:B------:R-:W-:Y:S01]  /*bdd0*/  IADD3 R162, R169, 0x31, RZ ;  /* 0x00000031a9a27810 */ /* 0x000fe20007ffe0ff */
[----:B------:R-:W-:Y:S01]  /*bde0*/  HMMA.16816.F32.BF16 R24, R36, R164, R24 ;  /* 0x000000a42418723c */ /* 0x000fe20000041818 */
[----:B------:R-:W2:Y:S01]  /*bdf0*/  I2F R160, R252 ;  /* 0x000000fc00a07306 */ /* 0x000ea20000201400 */
[CC--:B-1----:R-:W-:Y:S02]  /*be00*/  FFMA.FTZ R153, R171.reuse, R0.reuse, R153 ;  /* 0x00000000ab997223 */ /* 0x0c2fe40000010099 */
[----:B------:R-:W-:-:S03]  /*be10*/  FFMA.FTZ R154, R171, R0, R155 ;  /* 0x00000000ab9a7223 */ /* 0x000fc6000001009b */
[----:B------:R-:W-:Y:S01]  /*be20*/  IADD3 R164, R169, 0x29, RZ ;  /* 0x00000029a9a47810 */ /* 0x000fe20007ffe0ff */
[----:B------:R-:W-:Y:S01]  /*be30*/  HMMA.16816.F32.BF16 R28, R36, R158, R28 ;  /* 0x0000009e241c723c */ /* 0x000fe2000004181c */
[-C--:B---3--:R-:W-:Y:S01]  /*be40*/  FFMA.FTZ R145, R161, R0.reuse, R145 ;  /* 0x00000000a1917223 */ /* 0x088fe20000010091 */
[----:B------:R-:W1:Y:S01]  /*be50*/  I2F R163, R248 ;  /* 0x000000f800a37306 */ /* 0x000e620000201400 */
[----:B------:R-:W-:Y:S01]  /*be60*/  IADD3 R169, R169, 0x39, RZ ;  /* 0x00000039a9a97810 */ /* 0x000fe20007ffe0ff */
[----:B------:R-:W-:-:S03]  /*be70*/  FFMA.FTZ R147, R161, R0, R147 ;  /* 0x00000000a1937223 */ /* 0x000fc60000010093 */
[-C--:B------:R-:W-:Y:S01]  /*be80*/  FFMA.FTZ R159, R173, R0.reuse, R144 ;  /* 0x00000000ad9f7223 */ /* 0x080fe20000010090 */
[C---:B------:R-:W-:Y:S01]  /*be90*/  HMMA.16816.F32.BF16 R32, R36.reuse, R156, R32 ;  /* 0x0000009c2420723c */ /* 0x040fe20000041820 */
[----:B------:R-:W-:Y:S01]  /*bea0*/  FSEL R144, R149, -INF , !P6 ;  /* 0xff80000095907808 */ /* 0x000fe20007000000 */
[----:B------:R-:W3:Y:S01]  /*beb0*/  I2F R241, R164 ;  /* 0x000000a400f17306 */ /* 0x000ee20000201400 */
[----:B--2---:R-:W-:Y:S01]  /*bec0*/  FFMA.FTZ R140, R160, R0, R140 ;  /* 0x00000000a08c7223 */ /* 0x004fe2000001008c */
[----:B------:R-:W-:Y:S01]  /*bed0*/  ISETP.GE.AND P6, PT, R252, R240, PT ;  /* 0x000000f0fc00720c */ /* 0x000fe20003fc6270 */
[----:B------:R-:W-:Y:S02]  /*bee0*/  FFMA.FTZ R142, R160, R0, R142 ;  /* 0x00000000a08e7223 */ /* 0x000fe4000001008e */
[----:B------:R-:W-:Y:S01]  /*bef0*/  FSEL R157, R145, -INF , !P4 ;  /* 0xff800000919d7808 */ /* 0x000fe20006000000 */
[C---:B------:R-:W-:Y:S01]  /*bf00*/  HMMA.16816.F32.BF16 R20, R36.reuse, R166, R20 ;  /* 0x000000a62414723c */ /* 0x040fe20000041814 */
[----:B------:R-:W-:Y:S01]  /*bf10*/  ISETP.GE.AND P4, PT, R250, R240, PT ;  /* 0x000000f0fa00720c */ /* 0x000fe20003f86270 */
[-C--:B-1----:R-:W-:Y:S01]  /*bf20*/  FFMA.FTZ R59, R163, R0.reuse, R132 ;  /* 0x00000000a33b7223 */ /* 0x082fe20000010084 */
[----:B------:R-:W-:Y:S01]  /*bf30*/  FSEL R156, R153, -INF , !P1 ;  /* 0xff800000999c7808 */ /* 0x000fe20004800000 */
[----:B------:R-:W1:Y:S01]  /*bf40*/  I2F R141, R231 ;  /* 0x000000e7008d7306 */ /* 0x000e620000201400 */
[----:B------:R-:W-:Y:S01]  /*bf50*/  FSEL R153, R140, -INF , !P6 ;  /* 0xff8000008c997808 */ /* 0x000fe20007000000 */
[----:B------:R-:W-:Y:S01]  /*bf60*/  FFMA.FTZ R24, R173, R0, R24 ;  /* 0x00000000ad187223 */ /* 0x000fe20000010018 */
[----:B------:R-:W-:Y:S01]  /*bf70*/  FSEL R140, R136, -INF , !P4 ;  /* 0xff800000888c7808 */ /* 0x000fe20006000000 */
[C---:B------:R-:W-:Y:S01]  /*bf80*/  HMMA.16816.F32.BF16 R12, R36.reuse, R50, R12 ;  /* 0x00000032240c723c */ /* 0x040fe2000004180c */
[----:B------:R-:W-:Y:S01]  /*bf90*/  ISETP.GE.AND P1, PT, R244, R240, PT ;  /* 0x000000f0f400720c */ /* 0x000fe20003f26270 */
[----:B---3--:R-:W-:Y:S01]  /*bfa0*/  FFMA.FTZ R58, R241, R0, R133 ;  /* 0x00000000f13a7223 */ /* 0x008fe20000010085 */
[----:B------:R-:W-:Y:S01]  /*bfb0*/  ISETP.GE.AND P4, PT, R164, R240, PT ;  /* 0x000000f0a400720c */ /* 0x000fe20003f86270 */
[----:B------:R-:W2:Y:S01]  /*bfc0*/  I2F R136, R162 ;  /* 0x000000a200887306 */ /* 0x000ea20000201400 */
[----:B------:R-:W-:Y:S01]  /*bfd0*/  FSEL R159, R159, -INF , !P1 ;  /* 0xff8000009f9f7808 */ /* 0x000fe20004800000 */
[----:B------:R-:W-:Y:S01]  /*bfe0*/  FFMA.FTZ R57, R241, R0, R135 ;  /* 0x00000000f1397223 */ /* 0x000fe20000010087 */
[----:B------:R-:W-:Y:S01]  /*bff0*/  ISETP.GE.AND P1, PT, R251, R240, PT ;  /* 0x000000f0fb00720c */ /* 0x000fe20003f26270 */
[C---:B------:R-:W-:Y:S01]  /*c000*/  HMMA.16816.F32.BF16 R8, R36.reuse, R40, R8 ;  /* 0x000000282408723c */ /* 0x040fe20000041808 */
[----:B------:R-:W-:Y:S01]  /*c010*/  FSEL R58, R58, -INF , !P4 ;  /* 0xff8000003a3a7808 */ /* 0x000fe20006000000 */
[----:B------:R-:W-:Y:S01]  /*c020*/  FFMA.FTZ R33, R171, R0, R33 ;  /* 0x00000000ab217223 */ /* 0x000fe20000010021 */
[----:B------:R-:W-:Y:S01]  /*c030*/  FSEL R152, R152, -INF , !P1 ;  /* 0xff80000098987808 */ /* 0x000fe20004800000 */
[----:B------:R-:W3:Y:S01]  /*c040*/  I2F R133, R172 ;  /* 0x000000ac00857306 */ /* 0x000ee20000201400 */
[----:B------:R-:W-:Y:S01]  /*c050*/  ISETP.GE.AND P1, PT, R248, R240, PT ;  /* 0x000000f0f800720c */ /* 0x000fe20003f26270 */
[----:B-1----:R-:W-:Y:S01]  /*c060*/  FFMA.FTZ R46, R141, R0, R64 ;  /* 0x000000008d2e7223 */ /* 0x002fe20000010040 */
[----:B------:R-:W-:Y:S01]  /*c070*/  ISETP.GE.AND P4, PT, R172, R240, PT ;  /* 0x000000f0ac00720c */ /* 0x000fe20003f86270 */
[----:B------:R-:W-:Y:S01]  /*c080*/  FFMA.FTZ R64, R245, R0, R138 ;  /* 0x00000000f5407223 */ /* 0x000fe2000001008a */
[----:B------:R-:W-:Y:S01]  /*c090*/  FSEL R59, R59, -INF , !P1 ;  /* 0xff8000003b3b7808 */ /* 0x000fe20004800000 */
[C---:B------:R-:W-:Y:S01]  /*c0a0*/  HMMA.16816.F32.BF16 R16, R36.reuse, R48, R16 ;  /* 0x000000302410723c */ /* 0x040fe20000041810 */
[----:B------:R-:W-:Y:S01]  /*c0b0*/  ISETP.GE.AND P1, PT, R162, R240, PT ;  /* 0x000000f0a200720c */ /* 0x000fe20003f26270 */
[C---:B--2---:R-:W-:Y:S01]  /*c0c0*/  FFMA.FTZ R55, R136.reuse, R0, R65 ;  /* 0x0000000088377223 */ /* 0x044fe20000010041 */
[----:B------:R-:W1:Y:S01]  /*c0d0*/  I2F R165, R249 ;  /* 0x000000f900a57306 */ /* 0x000e620000201400 */
[----:B------:R-:W-:Y:S01]  /*c0e0*/  ISETP.GE.AND P6, PT, R249, R240, PT ;  /* 0x000000f0f900720c */ /* 0x000fe20003fc6270 */
[-C--:B------:R-:W-:Y:S01]  /*c0f0*/  FFMA.FTZ R47, R136, R0.reuse, R67 ;  /* 0x00000000882f7223 */ /* 0x080fe20000010043 */
[----:B------:R-:W-:Y:S01]  /*c100*/  FSEL R155, R142, -INF , !P5 ;  /* 0xff8000008e9b7808 */ /* 0x000fe20006800000 */
[-C--:B------:R-:W-:Y:S01]  /*c110*/  FFMA.FTZ R45, R141, R0.reuse, R66 ;  /* 0x000000008d2d7223 */ /* 0x080fe20000010042 */
[----:B------:R-:W-:Y:S01]  /*c120*/  FSEL R55, R55, -INF , !P1 ;  /* 0xff80000037377808 */ /* 0x000fe20004800000 */
[-C--:B------:R-:W-:Y:S01]  /*c130*/  FFMA.FTZ R21, R246, R0.reuse, R21 ;  /* 0x00000000f6157223 */ /* 0x080fe20000010015 */
[-C--:B------:R-:W-:Y:S01]  /*c140*/  ISETP.GE.AND P1, PT, R54, R235.reuse, PT ;  /* 0x000000eb3600720c */ /* 0x080fe20003f26270 */
[-C--:B---3--:R-:W-:Y:S01]  /*c150*/  FFMA.FTZ R52, R133, R0.reuse, R60 ;  /* 0x0000000085347223 */ /* 0x088fe2000001003c */
[----:B------:R-:W2:Y:S01]  /*c160*/  I2F R65, R169 ;  /* 0x000000a900417306 */ /* 0x000ea20000201400 */
[-C--:B------:R-:W-:Y:S01]  /*c170*/  FFMA.FTZ R60, R163, R0.reuse, R134 ;  /* 0x00000000a33c7223 */ /* 0x080fe20000010086 */
[----:B------:R-:W-:Y:S01]  /*c180*/  FSEL R154, R154, -INF , !P1 ;  /* 0xff8000009a9a7808 */ /* 0x000fe20004800000 */
[-C--:B------:R-:W-:Y:S01]  /*c190*/  FFMA.FTZ R53, R133, R0.reuse, R62 ;  /* 0x0000000085357223 */ /* 0x080fe2000001003e */
[-C--:B------:R-:W-:Y:S01]  /*c1a0*/  ISETP.GE.AND P1, PT, R244, R235.reuse, PT ;  /* 0x000000ebf400720c */ /* 0x080fe20003f26270 */
[----:B------:R-:W-:Y:S01]  /*c1b0*/  HMMA.16816.F32.BF16 R4, R36, R42, R4 ;  /* 0x0000002a2404723c */ /* 0x000fe20000041804 */
[----:B------:R-:W-:Y:S01]  /*c1c0*/  FSEL R52, R52, -INF , !P4 ;  /* 0xff80000034347808 */ /* 0x000fe20006000000 */
[-C--:B-1----:R-:W-:Y:S01]  /*c1d0*/  FFMA.FTZ R137, R165, R0.reuse, R137 ;  /* 0x00000000a5897223 */ /* 0x082fe20000010089 */
[-C--:B------:R-:W-:Y:S01]  /*c1e0*/  ISETP.GE.AND P4, PT, R175, R235.reuse, PT ;  /* 0x000000ebaf00720c */ /* 0x080fe20003f86270 */
[-C--:B------:R-:W-:Y:S01]  /*c1f0*/  FFMA.FTZ R56, R165, R0.reuse, R139 ;  /* 0x00000000a5387223 */ /* 0x080fe2000001008b */
[----:B------:R-:W-:Y:S01]  /*c200*/  FSEL R158, R146, -INF , !P1 ;  /* 0xff800000929e7808 */ /* 0x000fe20004800000 */
[-C--:B------:R-:W-:Y:S01]  /*c210*/  FFMA.FTZ R35, R171, R0.reuse, R35 ;  /* 0x00000000ab237223 */ /* 0x080fe20000010023 */
[-C--:B------:R-:W-:Y:S01]  /*c220*/  ISETP.GE.AND P1, PT, R251, R235.reuse, PT ;  /* 0x000000ebfb00720c */ /* 0x080fe20003f26270 */
[-C--:B------:R-:W-:Y:S01]  /*c230*/  FFMA.FTZ R28, R170, R0.reuse, R28 ;  /* 0x00000000aa1c7223 */ /* 0x080fe2000001001c */
[----:B------:R-:W-:Y:S01]  /*c240*/  FSEL R228, R150, -INF , !P4 ;  /* 0xff80000096e47808 */ /* 0x000fe20006000000 */
[-C--:B------:R-:W-:Y:S01]  /*c250*/  FFMA.FTZ R30, R170, R0.reuse, R30 ;  /* 0x00000000aa1e7223 */ /* 0x080fe2000001001e */
[-C--:B------:R-:W-:Y:S01]  /*c260*/  ISETP.GE.AND P4, PT, R247, R235.reuse, PT ;  /* 0x000000ebf700720c */ /* 0x080fe20003f86270 */
[-C--:B--2---:R-:W-:Y:S01]  /*c270*/  FFMA.FTZ R61, R65, R0.reuse, R61 ;  /* 0x00000000413d7223 */ /* 0x084fe2000001003d */
[----:B------:R-:W-:Y:S01]  /*c280*/  FSEL R151, R143, -INF , !P1 ;  /* 0xff8000008f977808 */ /* 0x000fe20004800000 */
[-C--:B------:R-:W-:Y:S01]  /*c290*/  FFMA.FTZ R63, R65, R0.reuse, R63 ;  /* 0x00000000413f7223 */ /* 0x080fe2000001003f */
        /* <DEDUP_REMOVED lines=9> */
[CC--:B------:R-:W-:Y:S01]  /*c330*/  FFMA.FTZ R143, R161.reuse, R0.reuse, R25 ;  /* 0x00000000a18f7223 */ /* 0x0c0fe20000010019 */
[----:B------:R-:W-:Y:S01]  /*c340*/  FSEL R64, R64, -INF , !P4 ;  /* 0xff80000040407808 */ /* 0x000fe20006000000 */
[-C--:B------:R-:W-:Y:S01]  /*c350*/  FFMA.FTZ R27, R161, R0.reuse, R27 ;  /* 0x00000000a11b7223 */ /* 0x080fe2000001001b */
[-C--:B------:R-:W-:Y:S01]  /*c360*/  ISETP.GE.AND P4, PT, R164, R235.reuse, PT ;  /* 0x000000eba400720c */ /* 0x080fe20003f86270 */
[-C--:B------:R-:W-:Y:S01]  /*c370*/  FFMA.FTZ R9, R136, R0.reuse, R9 ;  /* 0x0000000088097223 */ /* 0x080fe20000010009 */
[----:B------:R-:W-:Y:S01]  /*c380*/  FSEL R132, R137, -INF , !P6 ;  /* 0xff80000089847808 */ /* 0x000fe20007000000 */
[C---:B------:R-:W-:Y:S01]  /*c390*/  FFMA.FTZ R20, R160.reuse, R0, R20 ;  /* 0x00000000a0147223 */ /* 0x040fe20000010014 */
[----:B------:R-:W-:Y:S01]  /*c3a0*/  ISETP.GE.AND P6, PT, R231, R240, PT ;  /* 0x000000f0e700720c */ /* 0x000fe20003fc6270 */
[-C--:B------:R-:W-:Y:S01]  /*c3b0*/  FFMA.FTZ R22, R160, R0.reuse, R22 ;  /* 0x00000000a0167223 */ /* 0x080fe20000010016 */
[----:B------:R-:W-:Y:S01]  /*c3c0*/  ISETP.GE.AND P5, PT, R249, R235, PT ;  /* 0x000000ebf900720c */ /* 0x000fe20003fa6270 */
[-C--:B------:R-:W-:Y:S01]  /*c3d0*/  FFMA.FTZ R23, R246, R0.reuse, R23 ;  /* 0x00000000f6177223 */ /* 0x080fe20000010017 */
[----:B------:R-:W-:Y:S01]  /*c3e0*/  FSEL R47, R47, -INF , !P1 ;  /* 0xff8000002f2f7808 */ /* 0x000fe20004800000 */
[CC--:B------:R-:W-:Y:S01]  /*c3f0*/  FFMA.FTZ R16, R245.reuse, R0.reuse, R16 ;  /* 0x00000000f5107223 */ /* 0x0c0fe20000010010 */
[----:B------:R-:W-:Y:S01]  /*c400*/  ISETP.GE.AND P1, PT, R54, R233, PT ;  /* 0x000000e93600720c */ /* 0x000fe20003f26270 */
[-C--:B------:R-:W-:Y:S01]  /*c410*/  FFMA.FTZ R18, R245, R0.reuse, R18 ;  /* 0x00000000f5127223 */ /* 0x080fe20000010012 */
[----:B------:R-:W-:Y:S01]  /*c420*/  FSEL R57, R57, -INF , !P4 ;  /* 0xff80000039397808 */ /* 0x000fe20006000000 */
[CC--:B------:R-:W-:Y:S01]  /*c430*/  FFMA.FTZ R17, R165.reuse, R0.reuse, R17 ;  /* 0x00000000a5117223 */ /* 0x0c0fe20000010011 */
[-C--:B------:R-:W-:Y:S01]  /*c440*/  ISETP.GE.AND P4, PT, R172, R235.reuse, PT ;  /* 0x000000ebac00720c */ /* 0x080fe20003f86270 */
[-C--:B------:R-:W-:Y:S01]  /*c450*/  FFMA.FTZ R19, R165, R0.reuse, R19 ;  /* 0x00000000a5137223 */ /* 0x080fe20000010013 */
[----:B------:R-:W-:Y:S01]  /*c460*/  FSEL R46, R46, -INF , !P6 ;  /* 0xff8000002e2e7808 */ /* 0x000fe20007000000 */
[-C--:B------:R-:W-:Y:S01]  /*c470*/  FFMA.FTZ R163, R163, R0.reuse, R14 ;  /* 0x00000000a3a37223 */ /* 0x080fe2000001000e */
[----:B------:R-:W-:Y:S01]  /*c480*/  FSEL R56, R56, -INF , !P5 ;  /* 0xff80000038387808 */ /* 0x000fe20006800000 */
[----:B------:R-:W-:Y:S01]  /*c490*/  FFMA.FTZ R13, R241, R0, R13 ;  /* 0x00000000f10d7223 */ /* 0x000fe2000001000d */
[----:B------:R-:W-:Y:S01]  /*c4a0*/  ISETP.GE.AND P6, PT, R169, R240, PT ;  /* 0x000000f0a900720c */ /* 0x000fe20003fc6270 */
[-C--:B------:R-:W-:Y:S01]  /*c4b0*/  FFMA.FTZ R15, R241, R0.reuse, R15 ;  /* 0x00000000f10f7223 */ /* 0x080fe2000001000f */
[----:B------:R-:W-:Y:S01]  /*c4c0*/  ISETP.GE.AND P5, PT, R231, R235, PT ;  /* 0x000000ebe700720c */ /* 0x000fe20003fa6270 */
[-C--:B------:R-:W-:Y:S01]  /*c4d0*/  FFMA.FTZ R8, R141, R0.reuse, R8 ;  /* 0x000000008d087223 */ /* 0x080fe20000010008 */
[----:B------:R-:W-:Y:S01]  /*c4e0*/  FSEL R33, R33, -INF , !P1 ;  /* 0xff80000021217808 */ /* 0x000fe20004800000 */
[-C--:B------:R-:W-:Y:S01]  /*c4f0*/  FFMA.FTZ R10, R141, R0.reuse, R10 ;  /* 0x000000008d0a7223 */ /* 0x080fe2000001000a */
[----:B------:R-:W-:Y:S01]  /*c500*/  ISETP.GE.AND P1, PT, R244, R233, PT ;  /* 0x000000e9f400720c */ /* 0x000fe20003f26270 */
[-C--:B------:R-:W-:Y:S01]  /*c510*/  FFMA.FTZ R11, R136, R0.reuse, R11 ;  /* 0x00000000880b7223 */ /* 0x080fe2000001000b */
[----:B------:R-:W-:Y:S01]  /*c520*/  FSEL R53, R53, -INF , !P4 ;  /* 0xff80000035357808 */ /* 0x000fe20006000000 */
[C---:B------:R-:W-:Y:S01]  /*c530*/  FFMA.FTZ R4, R133.reuse, R0, R4 ;  /* 0x0000000085047223 */ /* 0x040fe20000010004 */
[----:B------:R-:W-:Y:S01]  /*c540*/  BAR.SYNC.DEFER_BLOCKING 0x0 ;  /* 0x0000000000007b1d */ /* 0x000fe20000010000 */
[----:B------:R-:W-:Y:S01]  /*c550*/  ISETP.GE.AND P4, PT, R54, R220, PT ;  /* 0x000000dc3600720c */ /* 0x000fe20003f86270 */
[-C--:B------:R-:W-:Y:S01]  /*c560*/  FFMA.FTZ R6, R133, R0.reuse, R6 ;  /* 0x0000000085067223 */ /* 0x080fe20000010006 */
[----:B------:R-:W-:Y:S01]  /*c570*/  FSEL R45, R45, -INF , !P5 ;  /* 0xff8000002d2d7808 */ /* 0x000fe20006800000 */
[-C--:B------:R-:W-:Y:S01]  /*c580*/  FFMA.FTZ R5, R65, R0.reuse, R5 ;  /* 0x0000000041057223 */ /* 0x080fe20000010005 */
[----:B------:R-:W-:Y:S01]  /*c590*/  FSEL R54, R61, -INF , !P6 ;  /* 0xff8000003d367808 */ /* 0x000fe20007000000 */
[CC--:B------:R-:W-:Y:S01]  /*c5a0*/  FFMA.FTZ R61, R168.reuse, R0.reuse, R32 ;  /* 0x00000000a83d7223 */ /* 0x0c0fe20000010020 */
[----:B------:R-:W-:Y:S01]  /*c5b0*/  ISETP.GE.AND P5, PT, R169, R235, PT ;  /* 0x000000eba900720c */ /* 0x000fe20003fa6270 */
[-C--:B------:R-:W-:Y:S01]  /*c5c0*/  FFMA.FTZ R168, R168, R0.reuse, R34 ;  /* 0x00000000a8a87223 */ /* 0x080fe20000010022 */
[----:B------:R-:W-:Y:S01]  /*c5d0*/  FSEL R149, R24, -INF , !P1 ;  /* 0xff80000018957808 */ /* 0x000fe20004800000 */
[----:B------:R-:W-:Y:S01]  /*c5e0*/  FFMA.FTZ R7, R65, R0, R7 ;  /* 0x0000000041077223 */ /* 0x000fe20000010007 */
[----:B------:R-:W-:-:S02]  /*c5f0*/  ISETP.GE.AND P1, PT, R251, R233, PT ;  /* 0x000000e9fb00720c */ /* 0x000fc40003f26270 */
[----:B------:R-:W-:Y:S02]  /*c600*/  FSEL R32, R63, -INF , !P5 ;  /* 0xff8000003f207808 */ /* 0x000fe40006800000 */
[C---:B------:R-:W-:Y:S02]  /*c610*/  ISETP.GE.AND P6, PT, R175.reuse, R233, PT ;  /* 0x000000e9af00720c */ /* 0x040fe40003fc6270 */
        /* <DEDUP_REMOVED lines=28> */
[----:B------:R-:W-:Y:S02]  /*c7e0*/  ISETP.GE.AND P1, PT, R221, 0x4, PT ;  /* 0x00000004dd00780c */ /* 0x000fe40003f26270 */
[C---:B------:R-:W-:Y:S02]  /*c7f0*/  ISETP.GE.AND P3, PT, R249.reuse, R233, PT ;  /* 0x000000e9f900720c */ /* 0x040fe40003f66270 */
[----:B------:R-:W-:Y:S02]  /*c800*/  ISETP.GE.AND P2, PT, R249, R220, PT ;  /* 0x000000dcf900720c */ /* 0x000fe40003f46270 */
[----:B------:R-:W-:Y:S02]  /*c810*/  FSEL R26, R23, -INF , !P4 ;  /* 0xff800000171a7808 */ /* 0x000fe40006000000 */
[----:B------:R-:W-:Y:S02]  /*c820*/  FSEL R165, R16, -INF , !P6 ;  /* 0xff80000010a57808 */ /* 0x000fe40007000000 */
[----:B------:R-:W-:-:S02]  /*c830*/  FSEL R161, R18, -INF , !P5 ;  /* 0xff80000012a17808 */ /* 0x000fc40006800000 */
[-C--:B------:R-:W-:Y:S02]  /*c840*/  ISETP.GE.AND P4, PT, R248, R220.reuse, PT ;  /* 0x000000dcf800720c */ /* 0x080fe40003f86270 */
[CC--:B------:R-:W-:Y:S02]  /*c850*/  ISETP.GE.AND P6, PT, R164.reuse, R233.reuse, PT ;  /* 0x000000e9a400720c */ /* 0x0c0fe40003fc6270 */
[----:B------:R-:W-:Y:S02]  /*c860*/  ISETP.GE.AND P5, PT, R164, R220, PT ;  /* 0x000000dca400720c */ /* 0x000fe40003fa6270 */
[----:B------:R-:W-:Y:S02]  /*c870*/  FSEL R164, R17, -INF , !P3 ;  /* 0xff80000011a47808 */ /* 0x000fe40005800000 */
[----:B------:R-:W-:Y:S02]  /*c880*/  FSEL R160, R19, -INF , !P2 ;  /* 0xff80000013a07808 */ /* 0x000fe40005000000 */
[----:B------:R-:W-:-:S02]  /*c890*/  ISETP.GE.AND P3, PT, R231, R233, PT ;  /* 0x000000e9e700720c */ /* 0x000fc40003f66270 */
[-C--:B------:R-:W-:Y:S02]  /*c8a0*/  ISETP.GE.AND P2, PT, R231, R220.reuse, PT ;  /* 0x000000dce700720c */ /* 0x080fe40003f46270 */
[----:B------:R-:W-:Y:S02]  /*c8b0*/  FSEL R163, R163, -INF , !P4 ;  /* 0xff800000a3a37808 */ /* 0x000fe40006000000 */
[----:B------:R-:W-:Y:S02]  /*c8c0*/  ISETP.GE.AND P4, PT, R162, R220, PT ;  /* 0x000000dca200720c */ /* 0x000fe40003f86270 */
[----:B------:R-:W-:Y:S02]  /*c8d0*/  FSEL R166, R13, -INF , !P6 ;  /* 0xff8000000da67808 */ /* 0x000fe40007000000 */
[----:B------:R-:W-:Y:S02]  /*c8e0*/  FSEL R162, R15, -INF , !P5 ;  /* 0xff8000000fa27808 */ /* 0x000fe40006800000 */
[----:B------:R-:W-:-:S02]  /*c8f0*/  FSEL R138, R8, -INF , !P3 ;  /* 0xff800000088a7808 */ /* 0x000fc40005800000 */
[----:B------:R-:W-:Y:S02]  /*c900*/  FSEL R43, R10, -INF , !P2 ;  /* 0xff8000000a2b7808 */ /* 0x000fe40005000000 */
        /* <DEDUP_REMOVED lines=58> */
.L_x_751:
[----:B------:R-:W-:Y:S05]  /*ccb0*/  BSYNC B0 ;  /* 0x0000000000007941 */ /* 0x000fea0003800000 */
.L_x_750:
[----:B------:R-:W0:Y:S02]  /*ccc0*/  LDGDEPBAR ;  /* 0x00000000000079af */ /* 0x000e240000000000 */
.L_x_749:
[----:B------:R-:W-:Y:S01]  /*ccd0*/  FMNMX.FTZ R4, R177, R34, !PT ;  /* 0x00000022b1047209 */ /* 0x000fe20007810000 */
[----:B------:R-:W-:Y:S01]  /*cce0*/  IMAD.WIDE.U32 R172, R234, -0x326172a9, RZ ;  /* 0xcd9e8d57eaac7825 */ /* 0x000fe200078e00ff */
[----:B--2---:R-:W-:Y:S01]  /*ccf0*/  FMNMX.FTZ R7, R176, R61, !PT ;  /* 0x0000003db0077209 */ /* 0x004fe20007810000 */
[----:B------:R-:W2:Y:S01]  /*cd00*/  LDC.U8 R39, c[0x0][0x2d8] ;  /* 0x0000b600ff277b82 */ /* 0x000ea20000000000 */
[----:B------:R-:W-:Y:S01]  /*cd10*/  FMNMX.FTZ R4, R33, R4, !PT ;  /* 0x0000000421047209 */ /* 0x000fe20007810000 */
[----:B------:R-:W-:Y:S01]  /*cd20*/  IMAD.WIDE.U32 R174, R226, -0x2daee0ad, RZ ;  /* 0xd2511f53e2ae7825 */ /* 0x000fe200078e00ff */
[----:B------:R-:W-:Y:S01]  /*cd30*/  FMNMX.FTZ R7, R35, R7, !PT ;  /* 0x0000000723077209 */ /* 0x000fe20007810000 */
[----:B-1----:R-:W-:Y:S01]  /*cd40*/  LDSM.16.MT88.4 R16, [R188+0x6000] ;  /* 0x00600000bc10783b */ /* 0x002fe20000004200 */
[----:B------:R-:W-:Y:S02]  /*cd50*/  FMNMX.FTZ R4, R31, R4, !PT ;  /* 0x000000041f047209 */ /* 0x000fe40007810000 */
        /* <DEDUP_REMOVED lines=31> */
[----:B------:R-:W-:Y:S02]  /*cf50*/  FMNMX.FTZ R49, R3, R178, !PT ;  /* 0x000000b203317209 */ /* 0x000fe40007810000 */
[----:B------:R-:W-:Y:S01]  /*cf60*/  IMAD.WIDE.U32 R170, R170, -0x2daee0ad, RZ ;  /* 0xd2511f53aaaa7825 */ /* 0x000fe200078e00ff */
[----:B------:R-:W-:Y:S02]  /*cf70*/  FMNMX.FTZ R62, R2, R229, !PT ;  /* 0x000000e5023e7209 */ /* 0x000fe40007810000 */
[----:B------:R-:W-:-:S02]  /*cf80*/  LOP3.LUT R50, R175, UR25, R173, 0x96, !PT ;  /* 0x00000019af327c12 */ /* 0x000fc4000f8e96ad */
[----:B------:R-:W-:Y:S02]  /*cf90*/  LOP3.LUT R168, R171, UR14, R174, 0x96, !PT ;  /* 0x0000000eaba87c12 */ /* 0x000fe4000f8e96ae */
[----:B------:R-:W-:Y:S01]  /*cfa0*/  FMNMX.FTZ R49, R156, R49, !PT ;  /* 0x000000319c317209 */ /* 0x000fe20007810000 */
[----:B------:R-:W-:Y:S01]  /*cfb0*/  IMAD.WIDE.U32 R50, R50, -0x326172a9, RZ ;  /* 0xcd9e8d5732327825 */ /* 0x000fe200078e00ff */
[----:B------:R-:W-:Y:S02]  /*cfc0*/  FMNMX.FTZ R62, R154, R62, !PT ;  /* 0x0000003e9a3e7209 */ /* 0x000fe40007810000 */
[----:B------:R-:W-:Y:S01]  /*cfd0*/  FMNMX.FTZ R49, R148, R49, !PT ;  /* 0x0000003194317209 */ /* 0x000fe20007810000 */
[----:B------:R-:W-:Y:S01]  /*cfe0*/  IMAD.WIDE.U32 R168, R168, -0x326172a9, RZ ;  /* 0xcd9e8d57a8a87825 */ /* 0x000fe200078e00ff */
[----:B------:R-:W-:Y:S02]  /*cff0*/  LOP3.LUT R5, R51, UR15, R172, 0x96, !PT ;  /* 0x0000000f33057c12 */ /* 0x000fe4000f8e96ac */
[----:B------:R-:W-:-:S02]  /*d000*/  FMNMX.FTZ R49, R144, R49, !PT ;  /* 0x0000003190317209 */ /* 0x000fc40007810000 */
[----:B------:R-:W-:Y:S01]  /*d010*/  LOP3.LUT R244, R169, UR13, R50, 0x96, !PT ;  /* 0x0000000da9f47c12 */ /* 0x000fe2000f8e9632 */
[----:B------:R-:W-:Y:S01]  /*d020*/  IMAD.WIDE.U32 R246, R5, -0x2daee0ad, RZ ;  /* 0xd2511f5305f67825 */ /* 0x000fe200078e00ff */
[----:B------:R-:W-:Y:S02]  /*d030*/  FMNMX.FTZ R62, R228, R62, !PT ;  /* 0x0000003ee43e7209 */ /* 0x000fe40007810000 */
[----:B-1----:R-:W-:Y:S01]  /*d040*/  FMNMX.FTZ R6, R4, R6, !PT ;  /* 0x0000000604067209 */ /* 0x002fe20007810000 */
[----:B------:R-:W-:Y:S01]  /*d050*/  IMAD.WIDE.U32 R244, R244, -0x2daee0ad, RZ ;  /* 0xd2511f53f4f47825 */ /* 0x000fe200078e00ff */
[----:B------:R-:W1:Y:S01]  /*d060*/  SHFL.BFLY PT, R4, R7, 0x2, 0x1f ;  /* 0x0c401f0007047f89 */ /* 0x000e6200000e0000 */
[----:B------:R-:W-:Y:S02]  /*d070*/  LOP3.LUT R5, R247, UR12, R170, 0x96, !PT ;  /* 0x0000000cf7057c12 */ /* 0x000fe4000f8e96aa */
[----:B------:R-:W-:Y:S01]  /*d080*/  FMNMX.FTZ R49, R159, R49, !PT ;  /* 0x000000319f317209 */ /* 0x000fe20007810000 */
[----:B------:R-:W3:Y:S01]  /*d090*/  SHFL.BFLY PT, R135, R6, 0x1, 0x1f ;  /* 0x0c201f0006877f89 */ /* 0x000ee200000e0000 */
[----:B------:R-:W-:Y:S01]  /*d0a0*/  LOP3.LUT R246, R245, UR10, R246, 0x96, !PT ;  /* 0x0000000af5f67c12 */ /* 0x000fe2000f8e96f6 */
[----:B------:R-:W-:Y:S01]  /*d0b0*/  IMAD.WIDE.U32 R230, R5, -0x326172a9, RZ ;  /* 0xcd9e8d5705e67825 */ /* 0x000fe200078e00ff */
[----:B------:R-:W-:-:S02]  /*d0c0*/  FMNMX.FTZ R62, R179, R62, !PT ;  /* 0x0000003eb33e7209 */ /* 0x000fc40007810000 */
[----:B--2---:R-:W-:Y:S01]  /*d0d0*/  PRMT R39, R39, 0x7054, R39 ;  /* 0x0000705427277816 */ /* 0x004fe20000000027 */
[----:B------:R-:W-:Y:S01]  /*d0e0*/  IMAD.WIDE.U32 R246, R246, -0x326172a9, RZ ;  /* 0xcd9e8d57f6f67825 */ /* 0x000fe200078e00ff */
[----:B------:R-:W-:Y:S02]  /*d0f0*/  LOP3.LUT R5, R231, UR11, R168, 0x96, !PT ;  /* 0x0000000be7057c12 */ /* 0x000fe4000f8e96a8 */
[----:B------:R-:W-:Y:S02]  /*d100*/  FMNMX.FTZ R49, R157, R49, !PT ;  /* 0x000000319d317209 */ /* 0x000fe40007810000 */
[----:B------:R-:W-:Y:S02]  /*d110*/  LOP3.LUT R230, R247, UR9, R230, 0x96, !PT ;  /* 0x00000009f7e67c12 */ /* 0x000fe4000f8e96e6 */
[----:B------:R-:W-:Y:S02]  /*d120*/  FMNMX.FTZ R62, R158, R62, !PT ;  /* 0x0000003e9e3e7209 */ /* 0x000fe40007810000 */
[----:B------:R-:W-:Y:S01]  /*d130*/  FMNMX.FTZ R49, R153, R49, !PT ;  /* 0x0000003199317209 */ /* 0x000fe20007810000 */
[----:B------:R-:W-:Y:S01]  /*d140*/  IMAD.WIDE.U32 R230, R230, -0x2daee0ad, RZ ;  /* 0xd2511f53e6e67825 */ /* 0x000fe200078e00ff */
[----:B------:R-:W-:-:S02]  /*d150*/  FMNMX.FTZ R62, R150, R62, !PT ;  /* 0x0000003e963e7209 */ /* 0x000fc40007810000 */
[----:B------:R-:W-:Y:S02]  /*d160*/  FMNMX.FTZ R49, R152, R49, !PT ;  /* 0x0000003198317209 */ /* 0x000fe40007810000 */
[----:B-1----:R-:W-:Y:S02]  /*d170*/  FMNMX.FTZ R4, R7, R4, !PT ;  /* 0x0000000407047209 */ /* 0x002fe40007810000 */
[----:B------:R-:W-:Y:S02]  /*d180*/  FMNMX.FTZ R62, R155, R62, !PT ;  /* 0x0000003e9b3e7209 */ /* 0x000fe40007810000 */
[----:B---3--:R-:W-:Y:S01]  /*d190*/  FMNMX.FTZ R135, R6, R135, !PT ;  /* 0x0000008706877209 */ /* 0x008fe20007810000 */
[----:B------:R-:W1:Y:S01]  /*d1a0*/  SHFL.BFLY PT, R134, R4, 0x1, 0x1f ;  /* 0x0c201f0004867f89 */ /* 0x000e6200000e0000 */
[----:B------:R-:W-:Y:S01]  /*d1b0*/  IMAD.WIDE.U32 R6, R5, -0x2daee0ad, RZ ;  /* 0xd2511f5305067825 */ /* 0x000fe200078e00ff */
[----:B------:R-:W-:Y:S02]  /*d1c0*/  FMNMX.FTZ R49, R140, R49, !PT ;  /* 0x000000318c317209 */ /* 0x000fe40007810000 */
[C---:B------:R-:W-:Y:S01]  /*d1d0*/  FSETP.NEU.FTZ.AND P2, PT, R135.reuse, -INF , PT ;  /* 0xff8000008700780b */ /* 0x040fe20003f5d000 */
[----:B------:R-:W-:Y:S01]  /*d1e0*/  FMUL.FTZ R133, R135, c[0x0][0x23c] ;  /* 0x00008f0087857a20 */ /* 0x000fe20000410000 */
[----:B------:R-:W-:-:S02]  /*d1f0*/  LOP3.LUT R5, R231, UR6, R6, 0x96, !PT ;  /* 0x00000006e7057c12 */ /* 0x000fc4000f8e9606 */
[----:B------:R-:W-:Y:S02]  /*d200*/  LOP3.LUT R244, R7, UR8, R244, 0x96, !PT ;  /* 0x0000000807f47c12 */ /* 0x000fe4000f8e96f4 */
[----:B------:R-:W-:Y:S01]  /*d210*/  FSEL R133, R133, RZ, P2 ;  /* 0x000000ff85857208 */ /* 0x000fe20001000000 */
[----:B------:R-:W-:Y:S01]  /*d220*/  IMAD.WIDE.U32 R8, R5, -0x326172a9, RZ ;  /* 0xcd9e8d5705087825 */ /* 0x000fe200078e00ff */
[----:B------:R-:W-:Y:S02]  /*d230*/  FSEL R38, R135, RZ, P2 ;  /* 0x000000ff87267208 */ /* 0x000fe40001000000 */
[----:B------:R-:W-:Y:S01]  /*d240*/  FMNMX.FTZ R62, R151, R62, !PT ;  /* 0x0000003e973e7209 */ /* 0x000fe20007810000 */
[----:B------:R-:W-:Y:S01]  /*d250*/  IMAD.WIDE.U32 R244, R244, -0x326172a9, RZ ;  /* 0xcd9e8d57f4f47825 */ /* 0x000fe200078e00ff */
[----:B------:R-:W-:Y:S02]  /*d260*/  LOP3.LUT R22, R8, 0xff, RZ, 0xc0, !PT ;  /* 0x000000ff08167812 */ /* 0x000fe400078ec0ff */
[----:B------:R-:W-:Y:S01]  /*d270*/  SHF.R.U32.HI R6, RZ, 0x10, R8 ;  /* 0x00000010ff067819 */ /* 0x000fe20000011608 */
[--C-:B------:R-:W-:Y:S01]  /*d280*/  FFMA.FTZ R31, R31, c[0x0][0x23c], -R133.reuse ;  /* 0x00008f001f1f7a23 */ /* 0x100fe20000010885 */
[----:B------:R-:W-:Y:S01]  /*d290*/  LOP3.LUT R7, R9, UR16, R244, 0x96, !PT ;  /* 0x0000001009077c12 */ /* 0x000fe2000f8e96f4 */
[--C-:B------:R-:W-:Y:S01]  /*d2a0*/  FFMA.FTZ R30, R30, c[0x0][0x23c], -R133.reuse ;  /* 0x00008f001e1e7a23 */ /* 0x100fe20000010885 */
[----:B------:R-:W-:Y:S01]  /*d2b0*/  LOP3.LUT R6, R6, 0xff, RZ, 0xc0, !PT ;  /* 0x000000ff06067812 */ /* 0x000fe200078ec0ff */
[--C-:B------:R-:W-:Y:S01]  /*d2c0*/  FFMA.FTZ R34, R34, c[0x0][0x23c], -R133.reuse ;  /* 0x00008f0022227a23 */ /* 0x100fe20000010885 */
[----:B-1----:R-:W-:Y:S01]  /*d2d0*/  FMNMX.FTZ R134, R4, R134, !PT ;  /* 0x0000008604867209 */ /* 0x002fe20007810000 */
[--C-:B------:R-:W-:Y:S01]  /*d2e0*/  FFMA.FTZ R33, R33, c[0x0][0x23c], -R133.reuse ;  /* 0x00008f0021217a23 */ /* 0x100fe20000010885 */
[----:B------:R-:W-:Y:S01]  /*d2f0*/  LOP3.LUT R4, R8, 0xffff, RZ, 0xc0, !PT ;  /* 0x0000ffff08047812 */ /* 0x000fe200078ec0ff */
[----:B------:R-:W-:Y:S01]  /*d300*/  MUFU.EX2 R31, R31 ;  /* 0x0000001f001f7308 */ /* 0x000fe20000000800 */
[C---:B------:R-:W-:Y:S01]  /*d310*/  FSETP.NEU.FTZ.AND P0, PT, R134.reuse, -INF , PT ;  /* 0xff8000008600780b */ /* 0x040fe20003f1d000 */
[----:B------:R-:W-:Y:S01]  /*d320*/  FMUL.FTZ R42, R134, c[0x0][0x23c] ;  /* 0x00008f00862a7a20 */ /* 0x000fe20000410000 */
[----:B------:R-:W-:Y:S01]  /*d330*/  SHF.R.U32.HI R4, RZ, 0x8, R4 ;  /* 0x00000008ff047819 */ /* 0x000fe20000011604 */
[----:B------:R-:W-:Y:S01]  /*d340*/  FADD.FTZ R38, R177, -R38 ;  /* 0x80000026b1267221 */ /* 0x000fe20000010000 */
[----:B------:R-:W-:Y:S01]  /*d350*/  SHF.R.U32.HI R9, RZ, 0x18, R8 ;  /* 0x00000018ff097819 */ /* 0x000fe20000011608 */
[----:B------:R-:W-:Y:S01]  /*d360*/  FFMA.FTZ R143, R143, c[0x0][0x23c], -R133 ;  /* 0x00008f008f8f7a23 */ /* 0x000fe20000010885 */
[----:B------:R-:W-:Y:S01]  /*d370*/  FSEL R42, R42, RZ, P0 ;  /* 0x000000ff2a2a7208 */ /* 0x000fe20000000000 */
[----:B------:R-:W1:Y:S01]  /*d380*/  MUFU.EX2 R30, R30 ;  /* 0x0000001e001e7308 */ /* 0x000e620000000800 */
[----:B------:R-:W-:Y:S01]  /*d390*/  PRMT R22, R22, 0x5410, R4 ;  /* 0x0000541016167816 */ /* 0x000fe20000000004 */
[----:B------:R-:W-:Y:S01]  /*d3a0*/  FMUL.FTZ R38, R38, c[0x0][0x23c] ;  /* 0x00008f0026267a20 */ /* 0x000fe20000410000 */
[----:B------:R-:W-:Y:S01]  /*d3b0*/  LOP3.LUT R8, R7, 0xffff, RZ, 0xc0, !PT ;  /* 0x0000ffff07087812 */ /* 0x000fe200078ec0ff */
[--C-:B------:R-:W-:Y:S01]  /*d3c0*/  FFMA.FTZ R29, R29, c[0x0][0x23c], -R42.reuse ;  /* 0x00008f001d1d7a23 */ /* 0x100fe2000001082a */
[--C-:B------:R-:W-:Y:S01]  /*d3d0*/  SHF.R.U32.HI R4, RZ, 0x10, R7.reuse ;  /* 0x00000010ff047819 */ /* 0x100fe20000011607 */
[--C-:B------:R-:W-:Y:S01]  /*d3e0*/  FFMA.FTZ R28, R28, c[0x0][0x23c], -R42.reuse ;  /* 0x00008f001c1c7a23 */ /* 0x100fe2000001082a */
[----:B------:R-:W-:Y:S01]  /*d3f0*/  LOP3.LUT R5, R7, 0xff, RZ, 0xc0, !PT ;  /* 0x000000ff07057812 */ /* 0x000fe200078ec0ff */
[--C-:B------:R-:W-:Y:S01]  /*d400*/  FFMA.FTZ R36, R61, c[0x0][0x23c], -R42.reuse ;  /* 0x00008f003d247a23 */ /* 0x100fe2000001082a */
[----:B------:R-:W-:Y:S01]  /*d410*/  MUFU.EX2 R34, R34 ;  /* 0x0000002200227308 */ /* 0x000fe20000000800 */
[----:B------:R-:W-:Y:S01]  /*d420*/  FFMA.FTZ R35, R35, c[0x0][0x23c], -R42 ;  /* 0x00008f0023237a23 */ /* 0x000fe2000001082a */
[----:B------:R-:W-:Y:S01]  /*d430*/  SHF.R.U32.HI R7, RZ, 0x18, R7 ;  /* 0x00000018ff077819 */ /* 0x000fe20000011607 */
[--C-:B------:R-:W-:Y:S01]  /*d440*/  HSET2.LE.AND R22, R22, R39.reuse, PT ;  /* 0x0000002716167233 */ /* 0x100fe20003803000 */
[----:B------:R-:W-:Y:S01]  /*d450*/  SHF.R.U32.HI R8, RZ, 0x8, R8 ;  /* 0x00000008ff087819 */ /* 0x000fe20000011608 */
[--C-:B------:R-:W-:Y:S01]  /*d460*/  FFMA.FTZ R146, R146, c[0x0][0x23c], -R133.reuse ;  /* 0x00008f0092927a23 */ /* 0x100fe20000010885 */
[----:B------:R-:W-:Y:S01]  /*d470*/  LOP3.LUT R4, R4, 0xff, RZ, 0xc0, !PT ;  /* 0x000000ff04047812 */ /* 0x000fe200078ec0ff */
[----:B------:R-:W-:Y:S01]  /*d480*/  FFMA.FTZ R145, R145, c[0x0][0x23c], -R133 ;  /* 0x00008f0091917a23 */ /* 0x000fe20000010885 */
[----:B------:R-:W2:Y:S01]  /*d490*/  MUFU.EX2 R33, R33 ;  /* 0x0000002100217308 */ /* 0x000ea20000000800 */
[----:B------:R-:W-:Y:S01]  /*d4a0*/  PRMT R6, R6, 0x5410, R9 ;  /* 0x0000541006067816 */ /* 0x000fe20000000009 */
[----:B------:R-:W-:Y:S01]  /*d4b0*/  FFMA.FTZ R161, R161, c[0x0][0x23c], -R42 ;  /* 0x00008f00a1a17a23 */ /* 0x000fe2000001082a */
[----:B------:R-:W-:Y:S01]  /*d4c0*/  PRMT R5, R5, 0x5410, R8 ;  /* 0x0000541005057816 */ /* 0x000fe20000000008 */
[----:B------:R-:W-:Y:S01]  /*d4d0*/  FFMA.FTZ R165, R165, c[0x0][0x23c], -R133 ;  /* 0x00008f00a5a57a23 */ /* 0x000fe20000010885 */
[----:B------:R-:W-:Y:S01]  /*d4e0*/  PRMT R4, R4, 0x5410, R7 ;  /* 0x0000541004047816 */ /* 0x000fe20000000007 */
[--C-:B------:R-:W-:Y:S01]  /*d4f0*/  HSET2.LE.AND R6, R6, R39.reuse, PT ;  /* 0x0000002706067233 */ /* 0x100fe20003803000 */
[----:B-1----:R-:W-:Y:S01]  /*d500*/  F2FP.BF16.PACK_AB R7, R30, R31 ;  /* 0x0000001f1e07723e */ /* 0x002fe200000010ff */
[----:B------:R-:W-:Y:S01]  /*d510*/  MUFU.EX2 R29, R29 ;  /* 0x0000001d001d7308 */ /* 0x000fe20000000800 */
[--C-:B------:R-:W-:Y:S01]  /*d520*/  HSET2.LE.AND R5, R5, R39.reuse, PT ;  /* 0x0000002705057233 */ /* 0x100fe20003803000 */
[----:B------:R-:W-:Y:S01]  /*d530*/  LDSM.16.MT88.4 R8, [R185+0x6000] ;  /* 0x00600000b908783b */ /* 0x000fe20000004200 */
[----:B------:R-:W-:Y:S01]  /*d540*/  HSET2.LE.AND R4, R4, R39, PT ;  /* 0x0000002704047233 */ /* 0x000fe20003803000 */
[----:B------:R-:W-:Y:S01]  /*d550*/  LOP3.LUT R22, R22, R7, RZ, 0xc0, !PT ;  /* 0x0000000716167212 */ /* 0x000fe200078ec0ff */
[--C-:B------:R-:W-:Y:S01]  /*d560*/  FFMA.FTZ R164, R164, c[0x0][0x23c], -R133.reuse ;  /* 0x00008f00a4a47a23 */ /* 0x100fe20000010885 */
[----:B------:R-:W-:Y:S01]  /*d570*/  FSEL R37, R134, RZ, P0 ;  /* 0x000000ff86257208 */ /* 0x000fe20000000000 */
[--C-:B------:R-:W-:Y:S01]  /*d580*/  FFMA.FTZ R167, R167, c[0x0][0x23c], -R133.reuse ;  /* 0x00008f00a7a77a23 */ /* 0x100fe20000010885 */
[----:B------:R-:W1:Y:S01]  /*d590*/  MUFU.EX2 R28, R28 ;  /* 0x0000001c001c7308 */ /* 0x000e620000000800 */
[----:B--2---:R-:W-:Y:S01]  /*d5a0*/  F2FP.BF16.PACK_AB R20, R33, R34 ;  /* 0x000000222114723e */ /* 0x004fe200000010ff */
[----:B------:R-:W-:Y:S01]  /*d5b0*/  FFMA.FTZ R166, R166, c[0x0][0x23c], -R133 ;  /* 0x00008f00a6a67a23 */ /* 0x000fe20000010885 */
[----:B------:R-:W-:Y:S01]  /*d5c0*/  FMNMX.FTZ R49, R132, R49, !PT ;  /* 0x0000003184317209 */ /* 0x000fe20007810000 */
[----:B------:R-:W-:Y:S01]  /*d5d0*/  FADD.FTZ R37, R176, -R37 ;  /* 0x80000025b0257221 */ /* 0x000fe20000010000 */
[----:B------:R-:W-:Y:S01]  /*d5e0*/  LOP3.LUT R20, R5, R20, RZ, 0xc0, !PT ;  /* 0x0000001405147212 */ /* 0x000fe200078ec0ff */
[----:B------:R-:W-:Y:S01]  /*d5f0*/  IMAD.WIDE.U32 R176, R232, -0x326172a9, RZ ;  /* 0xcd9e8d57e8b07825 */ /* 0x000fe200078e00ff */
[----:B------:R-:W-:Y:S01]  /*d600*/  FMNMX.FTZ R62, R64, R62, !PT ;  /* 0x0000003e403e7209 */ /* 0x000fe20007810000 */
[----:B------:R-:W-:Y:S01]  /*d610*/  MUFU.EX2 R36, R36 ;  /* 0x0000002400247308 */ /* 0x000fe20000000800 */
[----:B------:R-:W-:Y:S01]  /*d620*/  FMNMX.FTZ R49, R59, R49, !PT ;  /* 0x000000313b317209 */ /* 0x000fe20007810000 */
[----:B------:R-:W-:Y:S01]  /*d630*/  FMUL.FTZ R37, R37, c[0x0][0x23c] ;  /* 0x00008f0025257a20 */ /* 0x000fe20000410000 */
[----:B------:R-:W-:Y:S01]  /*d640*/  FMNMX.FTZ R62, R56, R62, !PT ;  /* 0x0000003e383e7209 */ /* 0x000fe20007810000 */
[--C-:B------:R-:W-:Y:S01]  /*d650*/  FFMA.FTZ R162, R162, c[0x0][0x23c], -R42.reuse ;  /* 0x00008f00a2a27a23 */ /* 0x100fe2000001082a */
[----:B------:R-:W-:Y:S01]  /*d660*/  FMNMX.FTZ R49, R58, R49, !PT ;  /* 0x000000313a317209 */ /* 0x000fe20007810000 */
[--C-:B------:R-:W-:Y:S01]  /*d670*/  FFMA.FTZ R41, R41, c[0x0][0x23c], -R42.reuse ;  /* 0x00008f0029297a23 */ /* 0x100fe2000001082a */
[----:B------:R-:W-:Y:S01]  /*d680*/  FMNMX.FTZ R62, R60, R62, !PT ;  /* 0x0000003e3c3e7209 */ /* 0x000fe20007810000 */
[----:B------:R-:W2:Y:S01]  /*d690*/  MUFU.EX2 R35, R35 ;  /* 0x0000002300237308 */ /* 0x000ea20000000800 */
[----:B-1----:R-:W-:Y:S01]  /*d6a0*/  F2FP.BF16.PACK_AB R23, R28, R29 ;  /* 0x0000001d1c17723e */ /* 0x002fe200000010ff */
[--C-:B------:R-:W-:Y:S01]  /*d6b0*/  FFMA.FTZ R40, R40, c[0x0][0x23c], -R42.reuse ;  /* 0x00008f0028287a23 */ /* 0x100fe2000001082a */
[----:B------:R-:W-:Y:S01]  /*d6c0*/  FMNMX.FTZ R49, R46, R49, !PT ;  /* 0x000000312e317209 */ /* 0x000fe20007810000 */
[--C-:B------:R-:W-:Y:S01]  /*d6d0*/  FFMA.FTZ R138, R138, c[0x0][0x23c], -R133.reuse ;  /* 0x00008f008a8a7a23 */ /* 0x100fe20000010885 */
[----:B------:R-:W-:Y:S01]  /*d6e0*/  LOP3.LUT R23, R6, R23, RZ, 0xc0, !PT ;  /* 0x0000001706177212 */ /* 0x000fe200078ec0ff */
[--C-:B------:R-:W-:Y:S01]  /*d6f0*/  FFMA.FTZ R139, R139, c[0x0][0x23c], -R133.reuse ;  /* 0x00008f008b8b7a23 */ /* 0x100fe20000010885 */
[----:B------:R-:W-:Y:S01]  /*d700*/  FMNMX.FTZ R62, R57, R62, !PT ;  /* 0x0000003e393e7209 */ /* 0x000fe20007810000 */
[----:B------:R-:W1:Y:S01]  /*d710*/  MUFU.EX2 R38, R38 ;  /* 0x0000002600267308 */ /* 0x000e620000000800 */
[----:B------:R-:W-:Y:S01]  /*d720*/  FMNMX.FTZ R49, R55, R49, !PT ;  /* 0x0000003137317209 */ /* 0x000fe20007810000 */
[--C-:B------:R-:W-:Y:S01]  /*d730*/  FFMA.FTZ R141, R141, c[0x0][0x23c], -R133.reuse ;  /* 0x00008f008d8d7a23 */ /* 0x100fe20000010885 */
[----:B------:R-:W-:Y:S01]  /*d740*/  FMNMX.FTZ R62, R45, R62, !PT ;  /* 0x0000003e2d3e7209 */ /* 0x000fe20007810000 */
[----:B------:R-:W-:Y:S01]  /*d750*/  FFMA.FTZ R67, R67, c[0x0][0x23c], -R133 ;  /* 0x00008f0043437a23 */ /* 0x000fe20000010885 */
[----:B------:R-:W-:Y:S01]  /*d760*/  FMNMX.FTZ R49, R52, R49, !PT ;  /* 0x0000003134317209 */ /* 0x000fe20007810000 */
[--C-:B------:R-:W-:Y:S01]  /*d770*/  FFMA.FTZ R43, R43, c[0x0][0x23c], -R42.reuse ;  /* 0x00008f002b2b7a23 */ /* 0x100fe2000001082a */
[----:B------:R-:W-:Y:S01]  /*d780*/  FMNMX.FTZ R62, R47, R62, !PT ;  /* 0x0000003e2f3e7209 */ /* 0x000fe20007810000 */
[----:B------:R-:W3:Y:S01]  /*d790*/  MUFU.EX2 R37, R37 ;  /* 0x0000002500257308 */ /* 0x000ee20000000800 */
[----:B--2---:R-:W-:Y:S01]  /*d7a0*/  F2FP.BF16.PACK_AB R21, R35, R36 ;  /* 0x000000242315723e */ /* 0x004fe200000010ff */
[----:B------:R-:W-:Y:S01]  /*d7b0*/  FFMA.FTZ R48, R48, c[0x0][0x23c], -R42 ;  /* 0x00008f0030307a23 */ /* 0x000fe2000001082a */
[----:B------:R-:W-:-:S02]  /*d7c0*/  FMNMX.FTZ R49, R54, R49, !PT ;  /* 0x0000003136317209 */ /* 0x000fc40007810000 */
[----:B------:R-:W-:Y:S02]  /*d7d0*/  LOP3.LUT R21, R4, R21, RZ, 0xc0, !PT ;  /* 0x0000001504157212 */ /* 0x000fe400078ec0ff */
[----:B------:R-:W-:Y:S01]  /*d7e0*/  LDSM.16.MT88.4 R4, [R184+0x6000] ;  /* 0x00600000b804783b */ /* 0x000fe20000004200 */
[----:B------:R-:W-:Y:S01]  /*d7f0*/  FMNMX.FTZ R62, R53, R62, !PT ;  /* 0x0000003e353e7209 */ /* 0x000fe20007810000 */
[-C--:B-1----:R-:W-:Y:S01]  /*d800*/  FMUL.FTZ R124, R124, R38.reuse ;  /* 0x000000267c7c7220 */ /* 0x082fe20000410000 */
[----:B------:R-:W-:Y:S01]  /*d810*/  LOP3.LUT R171, R177, R227, RZ, 0x3c, !PT ;  /* 0x000000e3b1ab7212 */ /* 0x000fe200078e3cff */
[-C--:B------:R-:W-:Y:S01]  /*d820*/  FMUL.FTZ R125, R125, R38.reuse ;  /* 0x000000267d7d7220 */ /* 0x080fe20000410000 */
[----:B------:R-:W1:Y:S01]  /*d830*/  SHFL.BFLY PT, R61, R49, 0x2, 0x1f ;  /* 0x0c401f00313d7f89 */ /* 0x000e6200000e0000 */
[----:B------:R-:W-:Y:S01]  /*d840*/  FMUL.FTZ R120, R120, R38 ;  /* 0x0000002678787220 */ /* 0x000fe20000410000 */
[----:B------:R-:W-:Y:S01]  /*d850*/  FMNMX.FTZ R62, R32, R62, !PT ;  /* 0x0000003e203e7209 */ /* 0x000fe20007810000 */
[----:B------:R-:W-:Y:S01]  /*d860*/  FMUL.FTZ R121, R121, R38 ;  /* 0x0000002679797220 */ /* 0x000fe20000410000 */
[----:B------:R-:W-:Y:S01]  /*d870*/  LOP3.LUT R50, R243, UR13, R50, 0x96, !PT ;  /* 0x0000000df3327c12 */ /* 0x000fe2000f8e9632 */
[-C--:B---3--:R-:W-:Y:S01]  /*d880*/  FMUL.FTZ R126, R126, R37.reuse ;  /* 0x000000257e7e7220 */ /* 0x088fe20000410000 */
[----:B------:R-:W-:Y:S01]  /*d890*/  LOP3.LUT R244, R245, UR7, R246, 0x96, !PT ;  /* 0x00000007f5f47c12 */ /* 0x000fe2000f8e96f6 */
[-C--:B------:R-:W-:Y:S01]  /*d8a0*/  FMUL.FTZ R127, R127, R37.reuse ;  /* 0x000000257f7f7220 */ /* 0x080fe20000410000 */
[----:B------:R-:W-:Y:S01]  /*d8b0*/  MUFU.EX2 R143, R143 ;  /* 0x0000008f008f7308 */ /* 0x000fe20000000800 */
[-C--:B------:R-:W-:Y:S01]  /*d8c0*/  FMUL.FTZ R122, R122, R37.reuse ;  /* 0x000000257a7a7220 */ /* 0x080fe20000410000 */
[----:B------:R-:W-:Y:S01]  /*d8d0*/  @P1 IADD3 R221, R221, -0x4, RZ ;  /* 0xfffffffcdddd1810 */ /* 0x000fe20007ffe0ff */
[----:B------:R-:W-:-:S02]  /*d8e0*/  FMUL.FTZ R123, R123, R37 ;  /* 0x000000257b7b7220 */ /* 0x000fc40000410000 */
        /* <DEDUP_REMOVED lines=9> */
[----:B-1----:R-:W-:Y:S01]  /*d980*/  FMNMX.FTZ R61, R49, R61, !PT ;  /* 0x0000003d313d7209 */ /* 0x002fe20007810000 */
[-C--:B------:R-:W-:Y:S01]  /*d990*/  FMUL.FTZ R74, R74, R37.reuse ;  /* 0x000000254a4a7220 */ /* 0x080fe20000410000 */
[----:B------:R-:W-:Y:S01]  /*d9a0*/  MUFU.EX2 R145, R145 ;  /* 0x0000009100917308 */ /* 0x000fe20000000800 */
[----:B------:R-:W-:-:S02]  /*d9b0*/  FMUL.FTZ R75, R75, R37 ;  /* 0x000000254b4b7220 */ /* 0x000fc40000410000 */
[-C--:B------:R-:W-:Y:S01]  /*d9c0*/  FMUL.FTZ R80, R80, R38.reuse ;  /* 0x0000002650507220 */ /* 0x080fe20000410000 */
[C---:B------:R-:W-:Y:S01]  /*d9d0*/  HMMA.16816.F32.BF16 R68, R20.reuse, R12, R68 ;  /* 0x0000000c1444723c */ /* 0x040fe20000041844 */
[-C--:B------:R-:W-:Y:S01]  /*d9e0*/  FMUL.FTZ R81, R81, R38.reuse ;  /* 0x0000002651517220 */ /* 0x080fe20000410000 */
[----:B------:R-:W1:Y:S01]  /*d9f0*/  SHFL.BFLY PT, R137, R61, 0x1, 0x1f ;  /* 0x0c201f003d897f89 */ /* 0x000e6200000e0000 */
[-C--:B------:R-:W-:Y:S01]  /*da00*/  FMUL.FTZ R82, R82, R37.reuse ;  /* 0x0000002552527220 */ /* 0x080fe20000410000 */
[----:B------:R-:W-:Y:S01]  /*da10*/  MUFU.EX2 R161, R161 ;  /* 0x000000a100a17308 */ /* 0x000fe20000000800 */
[----:B------:R-:W-:Y:S02]  /*da20*/  FMUL.FTZ R83, R83, R37 ;  /* 0x0000002553537220 */ /* 0x000fe40000410000 */
[-C--:B------:R-:W-:Y:S01]  /*da30*/  FMUL.FTZ R84, R84, R38.reuse ;  /* 0x0000002654547220 */ /* 0x080fe20000410000 */
[----:B------:R-:W-:Y:S01]  /*da40*/  HMMA.16816.F32.BF16 R72, R20, R14, R72 ;  /* 0x0000000e1448723c */ /* 0x000fe20000041848 */
[----:B------:R-:W-:-:S02]  /*da50*/  FMUL.FTZ R85, R85, R38 ;  /* 0x0000002655557220 */ /* 0x000fc40000410000 */
[-C--:B------:R-:W-:Y:S01]  /*da60*/  FMUL.FTZ R86, R86, R37.reuse ;  /* 0x0000002556567220 */ /* 0x080fe20000410000 */
[----:B------:R-:W-:Y:S01]  /*da70*/  MUFU.EX2 R165, R165 ;  /* 0x000000a500a57308 */ /* 0x000fe20000000800 */
[-C--:B------:R-:W-:Y:S02]  /*da80*/  FMUL.FTZ R87, R87, R37.reuse ;  /* 0x0000002557577220 */ /* 0x080fe40000410000 */
[-C--:B------:R-:W-:Y:S01]  /*da90*/  FMUL.FTZ R92, R92, R38.reuse ;  /* 0x000000265c5c7220 */ /* 0x080fe20000410000 */
[----:B------:R-:W-:Y:S01]  /*daa0*/  HMMA.16816.F32.BF16 R80, R20, R8, R80 ;  /* 0x000000081450723c */ /* 0x000fe20000041850 */
[----:B------:R-:W-:Y:S02]  /*dab0*/  FMUL.FTZ R93, R93, R38 ;  /* 0x000000265d5d7220 */ /* 0x000fe40000410000 */
[-C--:B------:R-:W-:Y:S01]  /*dac0*/  FMUL.FTZ R94, R94, R37.reuse ;  /* 0x000000255e5e7220 */ /* 0x080fe20000410000 */
[----:B------:R-:W-:Y:S01]  /*dad0*/  MUFU.EX2 R164, R164 ;  /* 0x000000a400a47308 */ /* 0x000fe20000000800 */
[----:B------:R-:W-:-:S02]  /*dae0*/  FMUL.FTZ R95, R95, R37 ;  /* 0x000000255f5f7220 */ /* 0x000fc40000410000 */
[-C--:B------:R-:W-:Y:S01]  /*daf0*/  FMUL.FTZ R100, R100, R38.reuse ;  /* 0x0000002664647220 */ /* 0x080fe20000410000 */
[C---:B------:R-:W-:Y:S01]  /*db00*/  HMMA.16816.F32.BF16 R84, R20.reuse, R10, R84 ;  /* 0x0000000a1454723c */ /* 0x040fe20000041854 */
[----:B------:R-:W-:Y:S01]  /*db10*/  FMUL.FTZ R101, R101, R38 ;  /* 0x0000002665657220 */ /* 0x000fe20000410000 */
[----:B-1----:R-:W-:Y:S01]  /*db20*/  FMNMX.FTZ R137, R61, R137, !PT ;  /* 0x000000893d897209 */ /* 0x002fe20007810000 */
[-C--:B------:R-:W-:Y:S01]  /*db30*/  FMUL.FTZ R102, R102, R37.reuse ;  /* 0x0000002566667220 */ /* 0x080fe20000410000 */
[----:B------:R-:W-:Y:S01]  /*db40*/  MUFU.EX2 R167, R167 ;  /* 0x000000a700a77308 */ /* 0x000fe20000000800 */
[----:B------:R-:W-:Y:S01]  /*db50*/  FMUL.FTZ R103, R103, R37 ;  /* 0x0000002567677220 */ /* 0x000fe20000410000 */
[----:B------:R-:W-:Y:S01]  /*db60*/  FSETP.NEU.FTZ.AND P2, PT, R137, -INF , PT ;  /* 0xff8000008900780b */ /* 0x000fe20003f5d000 */
[----:B------:R-:W-:Y:S01]  /*db70*/  IMAD R171, R171, -0x2daee0ad, RZ ;  /* 0xd2511f53abab7824 */ /* 0x000fe200078e02ff */
[----:B------:R-:W-:Y:S01]  /*db80*/  HMMA.16816.F32.BF16 R92, R20, R4, R92 ;  /* 0x00000004145c723c */ /* 0x000fe2000004185c */
[----:B------:R-:W-:-:S02]  /*db90*/  FMUL.FTZ R147, R137, c[0x0][0x23c] ;  /* 0x00008f0089937a20 */ /* 0x000fc40000410000 */
[----:B------:R-:W-:Y:S01]  /*dba0*/  IMAD.WIDE.U32 R244, R244, -0x2daee0ad, RZ ;  /* 0xd2511f53f4f47825 */ /* 0x000fe200078e00ff */
[----:B------:R-:W-:Y:S02]  /*dbb0*/  MUFU.EX2 R166, R166 ;  /* 0x000000a600a67308 */ /* 0x000fe40000000800 */
[----:B------:R-:W-:Y:S01]  /*dbc0*/  FSEL R147, R147, RZ, P2 ;  /* 0x000000ff93937208 */ /* 0x000fe20001000000 */
[----:B------:R-:W-:Y:S01]  /*dbd0*/  FFMA.FTZ R34, R223, R38, R34 ;  /* 0x00000026df227223 */ /* 0x000fe20000010022 */
[----:B------:R-:W-:Y:S01]  /*dbe0*/  HMMA.16816.F32.BF16 R100, R20, R6, R100 ;  /* 0x000000061464723c */ /* 0x000fe20000041864 */
[----:B------:R-:W1:Y:S01]  /*dbf0*/  SHFL.BFLY PT, R20, R62, 0x2, 0x1f ;  /* 0x0c401f003e147f89 */ /* 0x000e6200000e0000 */
[----:B------:R-:W-:Y:S02]  /*dc00*/  FFMA.FTZ R36, R222, R37, R36 ;  /* 0x00000025de247223 */ /* 0x000fe40000010024 */
[--C-:B------:R-:W-:Y:S01]  /*dc10*/  FFMA.FTZ R61, R144, c[0x0][0x23c], -R147.reuse ;  /* 0x00008f00903d7a23 */ /* 0x100fe20000010893 */
[----:B------:R-:W-:Y:S01]  /*dc20*/  MUFU.EX2 R162, R162 ;  /* 0x000000a200a27308 */ /* 0x000fe20000000800 */
[----:B------:R-:W-:Y:S01]  /*dc30*/  FFMA.FTZ R65, R178, c[0x0][0x23c], -R147 ;  /* 0x00008f00b2417a23 */ /* 0x000fe20000010893 */
[----:B------:R-:W-:Y:S01]  /*dc40*/  LOP3.LUT R21, R51, UR15, R176, 0x96, !PT ;  /* 0x0000000f33157c12 */ /* 0x000fe2000f8e96b0 */
[----:B------:R-:W-:Y:S01]  /*dc50*/  IMAD.WIDE.U32 R50, R50, -0x2daee0ad, RZ ;  /* 0xd2511f5332327825 */ /* 0x000fe200078e00ff */
[----:B------:R-:W-:-:S03]  /*dc60*/  IADD3 R178, R173, 0x1, RZ ;  /* 0x00000001adb27810 */ /* 0x000fc60007ffe0ff */
[----:B------:R-:W-:Y:S01]  /*dc70*/  IMAD.WIDE.U32 R248, R21, -0x2daee0ad, RZ ;  /* 0xd2511f5315f87825 */ /* 0x000fe200078e00ff */
[----:B------:R-:W-:Y:S01]  /*dc80*/  MUFU.EX2 R61, R61 ;  /* 0x0000003d003d7308 */ /* 0x000fe20000000800 */
[----:B------:R-:W-:Y:S02]  /*dc90*/  LOP3.LUT R178, R175, UR25, R178, 0x96, !PT ;  /* 0x00000019afb27c12 */ /* 0x000fe4000f8e96b2 */
[----:B------:R-:W-:Y:S01]  /*dca0*/  FFMA.FTZ R63, R156, c[0x0][0x23c], -R147 ;  /* 0x00008f009c3f7a23 */ /* 0x000fe20000010893 */
[----:B------:R-:W-:Y:S01]  /*dcb0*/  LOP3.LUT R21, R249, UR12, R171, 0x96, !PT ;  /* 0x0000000cf9157c12 */ /* 0x000fe2000f8e96ab */
[----:B------:R-:W-:Y:S01]  /*dcc0*/  FFMA.FTZ R156, R24, c[0x0][0x23c], -R42 ;  /* 0x00008f00189c7a23 */ /* 0x000fe2000001082a */
[----:B------:R-:W-:Y:S01]  /*dcd0*/  LOP3.LUT R248, R51, UR10, R248, 0x96, !PT ;  /* 0x0000000a33f87c12 */ /* 0x000fe2000f8e96f8 */
[----:B------:R-:W-:Y:S01]  /*dce0*/  FFMA.FTZ R159, R159, c[0x0][0x23c], -R147 ;  /* 0x00008f009f9f7a23 */ /* 0x000fe20000010893 */
[----:B------:R-:W-:Y:S01]  /*dcf0*/  MUFU.EX2 R65, R65 ;  /* 0x0000004100417308 */ /* 0x000fe20000000800 */
[----:B------:R-:W-:Y:S01]  /*dd00*/  IMAD.WIDE.U32 R240, R21, -0x326172a9, RZ ;  /* 0xcd9e8d5715f07825 */ /* 0x000fe200078e00ff */
[----:B-1----:R-:W-:-:S03]  /*dd10*/  FMNMX.FTZ R62, R62, R20, !PT ;  /* 0x000000143e3e7209 */ /* 0x002fc60007810000 */
[----:B------:R-:W-:Y:S01]  /*dd20*/  IMAD.WIDE.U32 R248, R248, -0x326172a9, RZ ;  /* 0xcd9e8d57f8f87825 */ /* 0x000fe200078e00ff */
[----:B------:R-:W-:Y:S02]  /*dd30*/  LOP3.LUT R21, R241, UR11, R242, 0x96, !PT ;  /* 0x0000000bf1157c12 */ /* 0x000fe4000f8e96f2 */
[----:B------:R-:W-:Y:S01]  /*dd40*/  MUFU.EX2 R63, R63 ;  /* 0x0000003f003f7308 */ /* 0x000fe20000000800 */
[----:B------:R-:W1:Y:S01]  /*dd50*/  SHFL.BFLY PT, R136, R62, 0x1, 0x1f ;  /* 0x0c201f003e887f89 */ /* 0x000e6200000e0000 */
        /* <DEDUP_REMOVED lines=11> */
[----:B------:R-:W-:Y:S01]  /*de10*/  LOP3.LUT R20, R22, 0xffff, RZ, 0xc0, !PT ;  /* 0x0000ffff16147812 */ /* 0x000fe200078ec0ff */
[--C-:B------:R-:W-:Y:S01]  /*de20*/  FFMA.FTZ R152, R152, c[0x0][0x23c], -R147.reuse ;  /* 0x00008f0098987a23 */ /* 0x100fe20000010893 */
[----:B------:R-:W-:Y:S01]  /*de30*/  LOP3.LUT R21, R22, 0xff, RZ, 0xc0, !PT ;  /* 0x000000ff16157812 */ /* 0x000fe200078ec0ff */
[--C-:B------:R-:W-:Y:S01]  /*de40*/  FFMA.FTZ R59, R59, c[0x0][0x23c], -R147.reuse ;  /* 0x00008f003b3b7a23 */ /* 0x100fe20000010893 */
[----:B------:R-:W-:Y:S01]  /*de50*/  SHF.R.U32.HI R20, RZ, 0x8, R20 ;  /* 0x00000008ff147819 */ /* 0x000fe20000011614 */
[----:B------:R-:W-:Y:S01]  /*de60*/  MUFU.EX2 R157, R157 ;  /* 0x0000009d009d7308 */ /* 0x000fe20000000800 */
[----:B-1----:R-:W-:Y:S01]  /*de70*/  FMNMX.FTZ R136, R62, R136, !PT ;  /* 0x000000883e887209 */ /* 0x002fe20007810000 */
[--C-:B------:R-:W-:Y:S01]  /*de80*/  FFMA.FTZ R62, R148, c[0x0][0x23c], -R147.reuse ;  /* 0x00008f00943e7a23 */ /* 0x100fe20000010893 */
[----:B------:R-:W-:Y:S01]  /*de90*/  PRMT R21, R21, 0x5410, R20 ;  /* 0x0000541015157816 */ /* 0x000fe20000000014 */
[--C-:B------:R-:W-:Y:S01]  /*dea0*/  FFMA.FTZ R58, R58, c[0x0][0x23c], -R147.reuse ;  /* 0x00008f003a3a7a23 */ /* 0x100fe20000010893 */
[--C-:B------:R-:W-:Y:S01]  /*deb0*/  SHF.R.U32.HI R20, RZ, 0x10, R22.reuse ;  /* 0x00000010ff147819 */ /* 0x100fe20000011616 */
[----:B------:R-:W-:Y:S01]  /*dec0*/  FMUL.FTZ R142, R136, c[0x0][0x23c] ;  /* 0x00008f00888e7a20 */ /* 0x000fe20000410000 */
[----:B------:R-:W-:Y:S01]  /*ded0*/  SHF.R.U32.HI R22, RZ, 0x18, R22 ;  /* 0x00000018ff167819 */ /* 0x000fe20000011616 */
[----:B------:R-:W1:Y:S01]  /*dee0*/  MUFU.EX2 R62, R62 ;  /* 0x0000003e003e7308 */ /* 0x000e620000000800 */
[----:B------:R-:W-:Y:S01]  /*def0*/  LOP3.LUT R20, R20, 0xff, RZ, 0xc0, !PT ;  /* 0x000000ff14147812 */ /* 0x000fe200078ec0ff */
[--C-:B------:R-:W-:Y:S01]  /*df00*/  HSET2.LE.AND R21, R21, R39.reuse, PT ;  /* 0x0000002715157233 */ /* 0x100fe20003803000 */
[----:B------:R-:W-:Y:S01]  /*df10*/  FSETP.NEU.FTZ.AND P0, PT, R136, -INF , PT ;  /* 0xff8000008800780b */ /* 0x000fe20003f1d000 */
[--C-:B------:R-:W-:Y:S01]  /*df20*/  FFMA.FTZ R140, R140, c[0x0][0x23c], -R147.reuse ;  /* 0x00008f008c8c7a23 */ /* 0x100fe20000010893 */
[----:B------:R-:W-:Y:S01]  /*df30*/  PRMT R20, R20, 0x5410, R22 ;  /* 0x0000541014147816 */ /* 0x000fe20000000016 */
[----:B------:R-:W-:Y:S01]  /*df40*/  FFMA.FTZ R132, R132, c[0x0][0x23c], -R147 ;  /* 0x00008f0084847a23 */ /* 0x000fe20000010893 */
[----:B------:R-:W-:Y:S01]  /*df50*/  LOP3.LUT R22, R23, UR16, R250, 0x96, !PT ;  /* 0x0000001017167c12 */ /* 0x000fe2000f8e96fa */
[----:B------:R-:W-:Y:S01]  /*df60*/  MUFU.EX2 R153, R153 ;  /* 0x0000009900997308 */ /* 0x000fe20000000800 */
[----:B------:R-:W-:Y:S01]  /*df70*/  FSEL R142, R142, RZ, P0 ;  /* 0x000000ff8e8e7208 */ /* 0x000fe20000000000 */
[----:B------:R-:W-:Y:S01]  /*df80*/  HSET2.LE.AND R20, R20, R39, PT ;  /* 0x0000002714147233 */ /* 0x000fe20003803000 */
[C---:B------:R-:W-:Y:S01]  /*df90*/  LOP3.LUT R144, R22.reuse, 0xffff, RZ, 0xc0, !PT ;  /* 0x0000ffff16907812 */ /* 0x040fe200078ec0ff */
[----:B------:R-:W-:Y:S01]  /*dfa0*/  FADD.FTZ R34, R33, R34 ;  /* 0x0000002221227221 */ /* 0x000fe20000010000 */
[----:B------:R-:W-:Y:S01]  /*dfb0*/  LOP3.LUT R23, R22, 0xff, RZ, 0xc0, !PT ;  /* 0x000000ff16177812 */ /* 0x000fe200078ec0ff */
[----:B------:R-:W-:Y:S01]  /*dfc0*/  FFMA.FTZ R50, R228, c[0x0][0x23c], -R142 ;  /* 0x00008f00e4327a23 */ /* 0x000fe2000001088e */
[----:B------:R-:W-:Y:S01]  /*dfd0*/  SHF.R.U32.HI R144, RZ, 0x8, R144 ;  /* 0x00000008ff907819 */ /* 0x000fe20000011690 */
[----:B------:R-:W-:Y:S01]  /*dfe0*/  FFMA.FTZ R49, R179, c[0x0][0x23c], -R142 ;  /* 0x00008f00b3317a23 */ /* 0x000fe2000001088e */
[----:B------:R-:W-:Y:S01]  /*dff0*/  SHF.R.U32.HI R148, RZ, 0x18, R22 ;  /* 0x00000018ff947819 */ /* 0x000fe20000011616 */
[----:B------:R-:W-:Y:S01]  /*e000*/  FFMA.FTZ R51, R229, c[0x0][0x23c], -R142 ;  /* 0x00008f00e5337a23 */ /* 0x000fe2000001088e */
[----:B------:R-:W-:Y:S01]  /*e010*/  PRMT R144, R23, 0x5410, R144 ;  /* 0x0000541017907816 */ /* 0x000fe20000000090 */
[----:B------:R-:W-:Y:S01]  /*e020*/  MUFU.EX2 R50, R50 ;  /* 0x0000003200327308 */ /* 0x000fe20000000800 */
[----:B------:R-:W-:Y:S01]  /*e030*/  SHF.R.U32.HI R23, RZ, 0x10, R22 ;  /* 0x00000010ff177819 */ /* 0x000fe20000011616 */
[--C-:B------:R-:W-:Y:S01]  /*e040*/  FFMA.FTZ R154, R154, c[0x0][0x23c], -R142.reuse ;  /* 0x00008f009a9a7a23 */ /* 0x100fe2000001088e */
[----:B------:R-:W-:Y:S01]  /*e050*/  FSEL R22, R136, RZ, P0 ;  /* 0x000000ff88167208 */ /* 0x000fe20000000000 */
[--C-:B------:R-:W-:Y:S01]  /*e060*/  FFMA.FTZ R155, R155, c[0x0][0x23c], -R142.reuse ;  /* 0x00008f009b9b7a23 */ /* 0x100fe2000001088e */
[----:B------:R-:W-:Y:S01]  /*e070*/  LOP3.LUT R23, R23, 0xff, RZ, 0xc0, !PT ;  /* 0x000000ff17177812 */ /* 0x000fe200078ec0ff */
[----:B------:R-:W-:Y:S01]  /*e080*/  FFMA.FTZ R151, R151, c[0x0][0x23c], -R142 ;  /* 0x00008f0097977a23 */ /* 0x000fe2000001088e */
[----:B------:R-:W-:Y:S01]  /*e090*/  LOP3.LUT R228, R251, UR7, R248, 0x96, !PT ;  /* 0x00000007fbe47c12 */ /* 0x000fe2000f8e96f8 */
[----:B------:R-:W2:Y:S01]  /*e0a0*/  MUFU.EX2 R49, R49 ;  /* 0x0000003100317308 */ /* 0x000ea20000000800 */
[----:B------:R-:W-:Y:S01]  /*e0b0*/  PRMT R148, R23, 0x5410, R148 ;  /* 0x0000541017947816 */ /* 0x000fe20000000094 */
[----:B------:R-:W-:Y:S01]  /*e0c0*/  FFMA.FTZ R158, R158, c[0x0][0x23c], -R142 ;  /* 0x00008f009e9e7a23 */ /* 0x000fe2000001088e */
[----:B------:R-:W-:Y:S01]  /*e0d0*/  FSEL R23, R137, RZ, P2 ;  /* 0x000000ff89177208 */ /* 0x000fe20001000000 */
[----:B------:R-:W-:-:S04]  /*e0e0*/  IMAD.WIDE.U32 R228, R228, -0x2daee0ad, RZ ;  /* 0xd2511f53e4e47825 */ /* 0x000fc800078e00ff */
[----:B------:R-:W-:Y:S01]  /*e0f0*/  FADD.FTZ R23, R3, -R23 ;  /* 0x8000001703177221 */ /* 0x000fe20000010000 */
[----:B------:R-:W-:Y:S01]  /*e100*/  MUFU.EX2 R51, R51 ;  /* 0x0000003300337308 */ /* 0x000fe20000000800 */
[----:B------:R-:W-:Y:S01]  /*e110*/  FADD.FTZ R3, R2, -R22 ;  /* 0x8000001602037221 */ /* 0x000fe20000010000 */
[----:B-1----:R-:W-:Y:S01]  /*e120*/  F2FP.BF16.PACK_AB R22, R61, R62 ;  /* 0x0000003e3d16723e */ /* 0x002fe200000010ff */
[----:B------:R-:W-:Y:S01]  /*e130*/  FMUL.FTZ R23, R23, c[0x0][0x23c] ;  /* 0x00008f0017177a20 */ /* 0x000fe20000410000 */
[----:B------:R-:W-:Y:S01]  /*e140*/  LOP3.LUT R240, R229, UR17, R240, 0x96, !PT ;  /* 0x00000011e5f07c12 */ /* 0x000fe2000f8e96f0 */
[----:B------:R-:W-:Y:S01]  /*e150*/  FMUL.FTZ R3, R3, c[0x0][0x23c] ;  /* 0x00008f0003037a20 */ /* 0x000fe20000410000 */
[----:B------:R-:W-:Y:S01]  /*e160*/  LOP3.LUT R22, R21, R22, RZ, 0xc0, !PT ;  /* 0x0000001615167212 */ /* 0x000fe200078ec0ff */
[----:B------:R-:W-:Y:S01]  /*e170*/  FFMA.FTZ R150, R150, c[0x0][0x23c], -R142 ;  /* 0x00008f0096967a23 */ /* 0x000fe2000001088e */
[----:B------:R1:W-:Y:S01]  /*e180*/  MUFU.EX2 R2, R154 ;  /* 0x0000009a00027308 */ /* 0x0003e20000000800 */
[----:B------:R-:W-:Y:S01]  /*e190*/  F2FP.BF16.PACK_AB R21, R63, R65 ;  /* 0x000000413f15723e */ /* 0x000fe200000010ff */
[----:B------:R-:W-:Y:S01]  /*e1a0*/  IMAD.WIDE.U32 R178, R178, -0x326172a9, RZ ;  /* 0xcd9e8d57b2b27825 */ /* 0x000fe200078e00ff */
[----:B------:R-:W-:-:S03]  /*e1b0*/  LOP3.LUT R174, R240, 0xffff, RZ, 0xc0, !PT ;  /* 0x0000fffff0ae7812 */ /* 0x000fc600078ec0ff */
[----:B------:R-:W-:Y:S01]  /*e1c0*/  FFMA.FTZ R60, R60, c[0x0][0x23c], -R142 ;  /* 0x00008f003c3c7a23 */ /* 0x000fe2000001088e */
[----:B------:R-:W-:Y:S01]  /*e1d0*/  LOP3.LUT R172, R179, UR15, R172, 0x96, !PT ;  /* 0x0000000fb3ac7c12 */ /* 0x000fe2000f8e96ac */
[----:B------:R2:W3:Y:S01]  /*e1e0*/  MUFU.EX2 R66, R23 ;  /* 0x0000001700427308 */ /* 0x0004e20000000800 */
[----:B------:R-:W-:Y:S01]  /*e1f0*/  SHF.R.U32.HI R174, RZ, 0x8, R174 ;  /* 0x00000008ffae7819 */ /* 0x000fe200000116ae */
[----:B------:R-:W-:Y:S01]  /*e200*/  FFMA.FTZ R57, R57, c[0x0][0x23c], -R142 ;  /* 0x00008f0039397a23 */ /* 0x000fe2000001088e */
[----:B------:R-:W-:Y:S01]  /*e210*/  LOP3.LUT R176, R179, UR15, R176, 0x96, !PT ;  /* 0x0000000fb3b07c12 */ /* 0x000fe2000f8e96b0 */
[----:B------:R-:W-:-:S04]  /*e220*/  IMAD.WIDE.U32 R172, R172, -0x2daee0ad, RZ ;  /* 0xd2511f53acac7825 */ /* 0x000fc800078e00ff */
[----:B------:R-:W4:Y:S01]  /*e230*/  MUFU.EX2 R3, R3 ;  /* 0x0000000300037308 */ /* 0x000f220000000800 */
[----:B-1----:R-:W-:Y:S01]  /*e240*/  FFMA.FTZ R154, R25, c[0x0][0x23c], -R42 ;  /* 0x00008f00199a7a23 */ /* 0x002fe2000001082a */
[----:B------:R-:W-:Y:S01]  /*e250*/  LOP3.LUT R170, R173, UR12, R170, 0x96, !PT ;  /* 0x0000000cadaa7c12 */ /* 0x000fe2000f8e96aa */
[----:B------:R-:W-:-:S04]  /*e260*/  IMAD.WIDE.U32 R176, R176, -0x2daee0ad, RZ ;  /* 0xd2511f53b0b07825 */ /* 0x000fc800078e00ff */
[----:B------:R-:W-:Y:S01]  /*e270*/  FFMA.FTZ R64, R64, c[0x0][0x23c], -R142 ;  /* 0x00008f0040407a23 */ /* 0x000fe2000001088e */
[----:B--2---:R-:W-:Y:S01]  /*e280*/  F2FP.BF16.PACK_AB R23, R49, R50 ;  /* 0x000000323117723e */ /* 0x004fe200000010ff */
[-C--:B---3--:R-:W-:Y:S01]  /*e290*/  FMUL.FTZ R76, R76, R66.reuse ;  /* 0x000000424c4c7220 */ /* 0x088fe20000410000 */
[----:B------:R-:W-:Y:S01]  /*e2a0*/  MUFU.EX2 R154, R154 ;  /* 0x0000009a009a7308 */ /* 0x000fe20000000800 */
[-C--:B------:R-:W-:Y:S01]  /*e2b0*/  FMUL.FTZ R77, R77, R66.reuse ;  /* 0x000000424d4d7220 */ /* 0x080fe20000410000 */
[----:B------:R-:W-:Y:S01]  /*e2c0*/  LOP3.LUT R23, R20, R23, RZ, 0xc0, !PT ;  /* 0x0000001714177212 */ /* 0x000fe200078ec0ff */
[--C-:B------:R-:W-:Y:S01]  /*e2d0*/  HSET2.LE.AND R20, R144, R39.reuse, PT ;  /* 0x0000002790147233 */ /* 0x100fe20003803000 */
[----:B------:R-:W-:Y:S01]  /*e2e0*/  F2FP.BF16.PACK_AB R144, R2, R51 ;  /* 0x000000330290723e */ /* 0x000fe200000010ff */
[-C--:B------:R-:W-:Y:S01]  /*e2f0*/  FMUL.FTZ R112, R112, R66.reuse ;  /* 0x0000004270707220 */ /* 0x080fe20000410000 */
[----:B------:R-:W-:Y:S01]  /*e300*/  LOP3.LUT R171, R177, UR12, R171, 0x96, !PT ;  /* 0x0000000cb1ab7c12 */ /* 0x000fe2000f8e96ab */
[----:B----4-:R-:W-:Y:S01]  /*e310*/  FMUL.FTZ R78, R78, R3 ;  /* 0x000000034e4e7220 */ /* 0x010fe20000410000 */
[----:B------:R-:W-:Y:S01]  /*e320*/  LOP3.LUT R20, R20, R21, RZ, 0xc0, !PT ;  /* 0x0000001514147212 */ /* 0x000fe200078ec0ff */
[----:B------:R-:W-:Y:S01]  /*e330*/  HSET2.LE.AND R21, R148, R39, PT ;  /* 0x0000002794157233 */ /* 0x000fe20003803000 */
[----:B------:R-:W-:Y:S01]  /*e340*/  FMUL.FTZ R79, R79, R3 ;  /* 0x000000034f4f7220 */ /* 0x000fe20000410000 */
[----:B------:R-:W-:Y:S01]  /*e350*/  MUFU.EX2 R155, R155 ;  /* 0x0000009b009b7308 */ /* 0x000fe20000000800 */
[----:B------:R-:W-:-:S02]  /*e360*/  FMUL.FTZ R113, R113, R66 ;  /* 0x0000004271717220 */ /* 0x000fc40000410000 */
[----:B------:R-:W-:Y:S01]  /*e370*/  LOP3.LUT R21, R21, R144, RZ, 0xc0, !PT ;  /* 0x0000009015157212 */ /* 0x000fe200078ec0ff */
[-C--:B------:R-:W-:Y:S02]  /*e380*/  FMUL.FTZ R114, R114, R3.reuse ;  /* 0x0000000372727220 */ /* 0x080fe40000410000 */
[-C--:B------:R-:W-:Y:S02]  /*e390*/  FMUL.FTZ R115, R115, R3.reuse ;  /* 0x0000000373737220 */ /* 0x080fe40000410000 */
[-C--:B------:R-:W-:Y:S01]  /*e3a0*/  FMUL.FTZ R108, R108, R66.reuse ;  /* 0x000000426c6c7220 */ /* 0x080fe20000410000 */
[----:B------:R-:W-:Y:S01]  /*e3b0*/  MUFU.EX2 R151, R151 ;  /* 0x0000009700977308 */ /* 0x000fe20000000800 */
[----:B------:R-:W-:Y:S01]  /*e3c0*/  FMUL.FTZ R109, R109, R66 ;  /* 0x000000426d6d7220 */ /* 0x000fe20000410000 */
[----:B------:R-:W-:Y:S01]  /*e3d0*/  HMMA.16816.F32.BF16 R76, R20, R14, R76 ;  /* 0x0000000e144c723c */ /* 0x000fe2000004184c */
[-C--:B------:R-:W-:Y:S02]  /*e3e0*/  FMUL.FTZ R110, R110, R3.reuse ;  /* 0x000000036e6e7220 */ /* 0x080fe40000410000 */
[----:B------:R-:W-:-:S02]  /*e3f0*/  FMUL.FTZ R111, R111, R3 ;  /* 0x000000036f6f7220 */ /* 0x000fc40000410000 */
[----:B------:R-:W-:Y:S01]  /*e400*/  FFMA.FTZ R144, R149, c[0x0][0x23c], -R133 ;  /* 0x00008f0095907a23 */ /* 0x000fe20000010885 */
[----:B------:R-:W-:Y:S01]  /*e410*/  MUFU.EX2 R152, R152 ;  /* 0x0000009800987308 */ /* 0x000fe20000000800 */
[----:B------:R-:W-:Y:S01]  /*e420*/  LOP3.LUT R14, R244, 0xffff, RZ, 0xc0, !PT ;  /* 0x0000fffff40e7812 */ /* 0x000fe200078ec0ff */
[-C--:B------:R-:W-:Y:S01]  /*e430*/  FMUL.FTZ R104, R104, R66.reuse ;  /* 0x0000004268687220 */ /* 0x080fe20000410000 */
[C---:B------:R-:W-:Y:S01]  /*e440*/  HMMA.16816.F32.BF16 R112, R20.reuse, R12, R112 ;  /* 0x0000000c1470723c */ /* 0x040fe20000041870 */
[-C--:B------:R-:W-:Y:S01]  /*e450*/  FMUL.FTZ R105, R105, R66.reuse ;  /* 0x0000004269697220 */ /* 0x080fe20000410000 */
[----:B------:R-:W-:Y:S01]  /*e460*/  SHF.R.U32.HI R14, RZ, 0x8, R14 ;  /* 0x00000008ff0e7819 */ /* 0x000fe2000001160e */
[-C--:B------:R-:W-:Y:S02]  /*e470*/  FMUL.FTZ R106, R106, R3.reuse ;  /* 0x000000036a6a7220 */ /* 0x080fe40000410000 */
[-C--:B------:R-:W-:Y:S01]  /*e480*/  FMUL.FTZ R107, R107, R3.reuse ;  /* 0x000000036b6b7220 */ /* 0x080fe20000410000 */
[----:B------:R-:W1:Y:S01]  /*e490*/  MUFU.EX2 R144, R144 ;  /* 0x0000009000907308 */ /* 0x000e620000000800 */
[--C-:B------:R-:W-:Y:S01]  /*e4a0*/  FFMA.FTZ R149, R27, c[0x0][0x23c], -R42.reuse ;  /* 0x00008f001b957a23 */ /* 0x100fe2000001082a */
[C---:B------:R-:W-:Y:S01]  /*e4b0*/  HMMA.16816.F32.BF16 R108, R20.reuse, R8, R108 ;  /* 0x00000008146c723c */ /* 0x040fe2000004186c */
[----:B------:R-:W-:Y:S01]  /*e4c0*/  FFMA.FTZ R148, R26, c[0x0][0x23c], -R42 ;  /* 0x00008f001a947a23 */ /* 0x000fe2000001082a */
[----:B------:R-:W-:Y:S01]  /*e4d0*/  SHF.R.U32.HI R13, RZ, 0x10, R244 ;  /* 0x00000010ff0d7819 */ /* 0x000fe200000116f4 */
[-C--:B------:R-:W-:Y:S01]  /*e4e0*/  FMUL.FTZ R128, R128, R66.reuse ;  /* 0x0000004280807220 */ /* 0x080fe20000410000 */
[----:B------:R-:W-:Y:S01]  /*e4f0*/  LOP3.LUT R12, R245, UR17, R230, 0x96, !PT ;  /* 0x00000011f50c7c12 */ /* 0x000fe2000f8e96e6 */
[-C--:B------:R-:W-:Y:S01]  /*e500*/  FMUL.FTZ R129, R129, R66.reuse ;  /* 0x0000004281817220 */ /* 0x080fe20000410000 */
[----:B------:R-:W-:Y:S01]  /*e510*/  MUFU.EX2 R149, R149 ;  /* 0x0000009500957308 */ /* 0x000fe20000000800 */
[----:B------:R-:W-:Y:S01]  /*e520*/  LOP3.LUT R8, R244, 0xff, RZ, 0xc0, !PT ;  /* 0x000000fff4087812 */ /* 0x000fe200078ec0ff */
[-C--:B------:R-:W-:Y:S01]  /*e530*/  FMUL.FTZ R130, R130, R3.reuse ;  /* 0x0000000382827220 */ /* 0x080fe20000410000 */
[C---:B------:R-:W-:Y:S01]  /*e540*/  HMMA.16816.F32.BF16 R104, R20.reuse, R10, R104 ;  /* 0x0000000a1468723c */ /* 0x040fe20000041868 */
[-C--:B------:R-:W-:Y:S01]  /*e550*/  FMUL.FTZ R131, R131, R3.reuse ;  /* 0x0000000383837220 */ /* 0x080fe20000410000 */
[----:B------:R-:W-:Y:S01]  /*e560*/  PRMT R8, R8, 0x5410, R14 ;  /* 0x0000541008087816 */ /* 0x000fe2000000000e */
[-C--:B------:R-:W-:Y:S01]  /*e570*/  FMUL.FTZ R116, R116, R66.reuse ;  /* 0x0000004274747220 */ /* 0x080fe20000410000 */
[----:B------:R-:W-:Y:S01]  /*e580*/  SHF.R.U32.HI R14, RZ, 0x10, R12 ;  /* 0x00000010ff0e7819 */ /* 0x000fe2000001160c */
[-C--:B------:R-:W-:Y:S01]  /*e590*/  FMUL.FTZ R117, R117, R66.reuse ;  /* 0x0000004275757220 */ /* 0x080fe20000410000 */
[----:B------:R-:W2:Y:S01]  /*e5a0*/  MUFU.EX2 R148, R148 ;  /* 0x0000009400947308 */ /* 0x000ea20000000800 */
[-C--:B------:R-:W-:Y:S01]  /*e5b0*/  FMUL.FTZ R118, R118, R3.reuse ;  /* 0x0000000376767220 */ /* 0x080fe20000410000 */
[----:B------:R-:W-:Y:S01]  /*e5c0*/  LOP3.LUT R11, R13, 0xff, RZ, 0xc0, !PT ;  /* 0x000000ff0d0b7812 */ /* 0x000fe200078ec0ff */
[-C--:B------:R-:W-:Y:S01]  /*e5d0*/  FMUL.FTZ R119, R119, R3.reuse ;  /* 0x0000000377777220 */ /* 0x080fe20000410000 */
[----:B------:R-:W-:Y:S01]  /*e5e0*/  LOP3.LUT R13, R12, 0xffff, RZ, 0xc0, !PT ;  /* 0x0000ffff0c0d7812 */ /* 0x000fe200078ec0ff */
[-C--:B------:R-:W-:Y:S01]  /*e5f0*/  FMUL.FTZ R88, R88, R66.reuse ;  /* 0x0000004258587220 */ /* 0x080fe20000410000 */
[C---:B------:R-:W-:Y:S01]  /*e600*/  HMMA.16816.F32.BF16 R128, R20.reuse, R16, R128 ;  /* 0x000000101480723c */ /* 0x040fe20000041880 */
[-C--:B------:R-:W-:Y:S01]  /*e610*/  FMUL.FTZ R89, R89, R66.reuse ;  /* 0x0000004259597220 */ /* 0x080fe20000410000 */
[----:B------:R-:W-:Y:S01]  /*e620*/  SHF.R.U32.HI R9, RZ, 0x18, R244 ;  /* 0x00000018ff097819 */ /* 0x000fe200000116f4 */
[-C--:B------:R-:W-:Y:S01]  /*e630*/  FMUL.FTZ R90, R90, R3.reuse ;  /* 0x000000035a5a7220 */ /* 0x080fe20000410000 */
[----:B------:R-:W-:Y:S01]  /*e640*/  LOP3.LUT R10, R12, 0xff, RZ, 0xc0, !PT ;  /* 0x000000ff0c0a7812 */ /* 0x000fe200078ec0ff */
[-C--:B------:R-:W-:Y:S01]  /*e650*/  FMUL.FTZ R91, R91, R3.reuse ;  /* 0x000000035b5b7220 */ /* 0x080fe20000410000 */
[----:B------:R-:W-:Y:S01]  /*e660*/  SHF.R.U32.HI R12, RZ, 0x18, R12 ;  /* 0x00000018ff0c7819 */ /* 0x000fe2000001160c */
[-C--:B------:R-:W-:Y:S01]  /*e670*/  FMUL.FTZ R96, R96, R66.reuse ;  /* 0x0000004260607220 */ /* 0x080fe20000410000 */
[C---:B------:R-:W-:Y:S01]  /*e680*/  HMMA.16816.F32.BF16 R116, R20.reuse, R18, R116 ;  /* 0x000000121474723c */ /* 0x040fe20000041874 */
[----:B------:R-:W-:Y:S01]  /*e690*/  FMUL.FTZ R97, R97, R66 ;  /* 0x0000004261617220 */ /* 0x000fe20000410000 */
[----:B------:R-:W3:Y:S01]  /*e6a0*/  LDSM.16.MT88.4 R16, [R188+0x6800] ;  /* 0x00680000bc10783b */ /* 0x000ee20000004200 */
[-C--:B------:R-:W-:Y:S01]  /*e6b0*/  FMUL.FTZ R98, R98, R3.reuse ;  /* 0x0000000362627220 */ /* 0x080fe20000410000 */
[----:B------:R-:W-:Y:S01]  /*e6c0*/  SHF.R.U32.HI R13, RZ, 0x8, R13 ;  /* 0x00000008ff0d7819 */ /* 0x000fe2000001160d */
[----:B------:R-:W-:Y:S01]  /*e6d0*/  FMUL.FTZ R99, R99, R3 ;  /* 0x0000000363637220 */ /* 0x000fe20000410000 */
[----:B------:R-:W-:Y:S01]  /*e6e0*/  LOP3.LUT R14, R14, 0xff, RZ, 0xc0, !PT ;  /* 0x000000ff0e0e7812 */ /* 0x000fe200078ec0ff */
[--C-:B------:R-:W-:Y:S01]  /*e6f0*/  HSET2.LE.AND R8, R8, R39.reuse, PT ;  /* 0x0000002708087233 */ /* 0x100fe20003803000 */
[----:B------:R-:W-:Y:S01]  /*e700*/  PRMT R11, R11, 0x5410, R9 ;  /* 0x000054100b0b7816 */ /* 0x000fe20000000009 */
[C---:B------:R-:W-:Y:S01]  /*e710*/  HMMA.16816.F32.BF16 R88, R20.reuse, R4, R88 ;  /* 0x000000041458723c */ /* 0x040fe20000041858 */
[----:B------:R-:W-:Y:S01]  /*e720*/  PRMT R10, R10, 0x5410, R13 ;  /* 0x000054100a0a7816 */ /* 0x000fe2000000000d */
[----:B------:R-:W-:Y:S01]  /*e730*/  MUFU.EX2 R158, R158 ;  /* 0x0000009e009e7308 */ /* 0x000fe20000000800 */
[----:B------:R-:W-:Y:S01]  /*e740*/  PRMT R9, R14, 0x5410, R12 ;  /* 0x000054100e097816 */ /* 0x000fe2000000000c */
[--C-:B------:R-:W-:Y:S01]  /*e750*/  HSET2.LE.AND R11, R11, R39.reuse, PT ;  /* 0x000000270b0b7233 */ /* 0x100fe20003803000 */
[----:B------:R-:W-:Y:S01]  /*e760*/  F2FP.BF16.PACK_AB R26, R145, R146 ;  /* 0x00000092911a723e */ /* 0x000fe200000010ff */
[--C-:B------:R-:W-:Y:S01]  /*e770*/  HSET2.LE.AND R24, R10, R39.reuse, PT ;  /* 0x000000270a187233 */ /* 0x100fe20003803000 */
[----:B-1----:R-:W-:Y:S01]  /*e780*/  F2FP.BF16.PACK_AB R5, R143, R144 ;  /* 0x000000908f05723e */ /* 0x002fe200000010ff */
[----:B------:R-:W-:Y:S01]  /*e790*/  HMMA.16816.F32.BF16 R96, R20, R6, R96 ;  /* 0x000000061460723c */ /* 0x000fe20000041860 */
[--C-:B------:R-:W-:Y:S01]  /*e7a0*/  HSET2.LE.AND R25, R9, R39.reuse, PT ;  /* 0x0000002709197233 */ /* 0x100fe20003803000 */
[----:B------:R-:W-:Y:S01]  /*e7b0*/  F2FP.BF16.PACK_AB R4, R156, R154 ;  /* 0x0000009a9c04723e */ /* 0x000fe200000010ff */
[----:B------:R-:W1:Y:S01]  /*e7c0*/  MUFU.EX2 R150, R150 ;  /* 0x0000009600967308 */ /* 0x000e620000000800 */
[----:B--2---:R-:W-:Y:S01]  /*e7d0*/  F2FP.BF16.PACK_AB R27, R148, R149 ;  /* 0x00000095941b723e */ /* 0x004fe200000010ff */
[----:B------:R-:W2:Y:S01]  /*e7e0*/  LDSM.16.MT88.4 R12, [R186+0x6800] ;  /* 0x00680000ba0c783b */ /* 0x000ea20000004200 */
[----:B------:R-:W-:Y:S01]  /*e7f0*/  LOP3.LUT R26, R8, R26, RZ, 0xc0, !PT ;  /* 0x0000001a081a7212 */ /* 0x000fe200078ec0ff */
[----:B------:R-:W-:Y:S01]  /*e800*/  FFMA.FTZ R56, R56, c[0x0][0x23c], -R142 ;  /* 0x00008f0038387a23 */ /* 0x000fe2000001088e */
[C---:B------:R-:W-:Y:S01]  /*e810*/  LOP3.LUT R23, R228.reuse, 0xffff, RZ, 0xc0, !PT ;  /* 0x0000ffffe4177812 */ /* 0x040fe200078ec0ff */
[----:B------:R-:W-:Y:S01]  /*e820*/  FFMA.FTZ R65, R225, R66, R65 ;  /* 0x00000042e1417223 */ /* 0x000fe20000010041 */
[--C-:B------:R-:W-:Y:S01]  /*e830*/  SHF.R.U32.HI R20, RZ, 0x10, R228.reuse ;  /* 0x00000010ff147819 */ /* 0x100fe200000116e4 */
[----:B------:R-:W-:Y:S01]  /*e840*/  MUFU.EX2 R59, R59 ;  /* 0x0000003b003b7308 */ /* 0x000fe20000000800 */
[----:B------:R-:W-:Y:S01]  /*e850*/  LOP3.LUT R22, R228, 0xff, RZ, 0xc0, !PT ;  /* 0x000000ffe4167812 */ /* 0x000fe200078ec0ff */
[----:B------:R-:W-:Y:S01]  /*e860*/  FFMA.FTZ R3, R224, R3, R51 ;  /* 0x00000003e0037223 */ /* 0x000fe20000010033 */
[----:B------:R-:W-:Y:S01]  /*e870*/  SHF.R.U32.HI R23, RZ, 0x8, R23 ;  /* 0x00000008ff177819 */ /* 0x000fe20000011617 */
[----:B------:R-:W-:Y:S01]  /*e880*/  FADD.FTZ R65, R63, R65 ;  /* 0x000000413f417221 */ /* 0x000fe20000010000 */
[----:B------:R-:W-:Y:S01]  /*e890*/  SHF.R.U32.HI R21, RZ, 0x18, R228 ;  /* 0x00000018ff157819 */ /* 0x000fe200000116e4 */
[----:B------:R-:W-:Y:S01]  /*e8a0*/  FADD.FTZ R3, R2, R3 ;  /* 0x0000000302037221 */ /* 0x000fe20000010000 */
[----:B------:R-:W-:Y:S01]  /*e8b0*/  LOP3.LUT R20, R20, 0xff, RZ, 0xc0, !PT ;  /* 0x000000ff14147812 */ /* 0x000fe200078ec0ff */
[----:B------:R-:W4:Y:S01]  /*e8c0*/  MUFU.EX2 R58, R58 ;  /* 0x0000003a003a7308 */ /* 0x000f220000000800 */
[----:B------:R-:W-:Y:S01]  /*e8d0*/  LOP3.LUT R27, R11, R27, RZ, 0xc0, !PT ;  /* 0x0000001b0b1b7212 */ /* 0x000fe200078ec0ff */
[----:B------:R-:W-:Y:S01]  /*e8e0*/  FADD.FTZ R36, R35, R36 ;  /* 0x0000002423247221 */ /* 0x000fe20000010000 */
[----:B------:R-:W-:Y:S01]  /*e8f0*/  LOP3.LUT R24, R24, R5, RZ, 0xc0, !PT ;  /* 0x0000000518187212 */ /* 0x000fe200078ec0ff */
[----:B------:R-:W5:Y:S01]  /*e900*/  LDSM.16.MT88.4 R8, [R185+0x6800] ;  /* 0x00680000b908783b */ /* 0x000f620000004200 */
[----:B------:R-:W-:Y:S01]  /*e910*/  LOP3.LUT R25, R25, R4, RZ, 0xc0, !PT ;  /* 0x0000000419197212 */ /* 0x000fe200078ec0ff */
[----:B------:R-:W-:Y:S01]  /*e920*/  FADD.FTZ R65, R62, R65 ;  /* 0x000000413e417221 */ /* 0x000fe20000010000 */
[----:B------:R-:W-:Y:S01]  /*e930*/  PRMT R22, R22, 0x5410, R23 ;  /* 0x0000541016167816 */ /* 0x000fe20000000017 */
[----:B------:R-:W4:Y:S01]  /*e940*/  LDSM.16.MT88.4 R4, [R184+0x6800] ;  /* 0x00680000b804783b */ /* 0x000f220000004200 */
[----:B------:R-:W-:Y:S01]  /*e950*/  PRMT R20, R20, 0x5410, R21 ;  /* 0x0000541014147816 */ /* 0x000fe20000000015 */
[----:B------:R-:W-:Y:S01]  /*e960*/  MUFU.EX2 R60, R60 ;  /* 0x0000003c003c7308 */ /* 0x000fe20000000800 */
[----:B------:R-:W-:Y:S01]  /*e970*/  SHF.R.U32.HI R23, RZ, 0x10, R240 ;  /* 0x00000010ff177819 */ /* 0x000fe200000116f0 */
[--C-:B------:R-:W-:Y:S01]  /*e980*/  HSET2.LE.AND R22, R22, R39.reuse, PT ;  /* 0x0000002716167233 */ /* 0x100fe20003803000 */
[----:B------:R-:W-:Y:S01]  /*e990*/  LOP3.LUT R21, R240, 0xff, RZ, 0xc0, !PT ;  /* 0x000000fff0157812 */ /* 0x000fe200078ec0ff */
[----:B------:R-:W-:Y:S01]  /*e9a0*/  HSET2.LE.AND R20, R20, R39, PT ;  /* 0x0000002714147233 */ /* 0x000fe20003803000 */
[----:B------:R-:W-:Y:S01]  /*e9b0*/  LOP3.LUT R228, R169, UR13, R178, 0x96, !PT ;  /* 0x0000000da9e47c12 */ /* 0x000fe2000f8e96b2 */
[----:B---3--:R-:W-:Y:S01]  /*e9c0*/  HMMA.16816.F32.BF16 R124, R24, R16, R124 ;  /* 0x00000010187c723c */ /* 0x008fe2000004187c */
[----:B------:R-:W-:Y:S01]  /*e9d0*/  SHF.R.U32.HI R240, RZ, 0x18, R240 ;  /* 0x00000018fff07819 */ /* 0x000fe200000116f0 */
[----:B------:R-:W-:Y:S01]  /*e9e0*/  MUFU.EX2 R57, R57 ;  /* 0x0000003900397308 */ /* 0x000fe20000000800 */
[----:B------:R-:W-:Y:S01]  /*e9f0*/  LOP3.LUT R23, R23, 0xff, RZ, 0xc0, !PT ;  /* 0x000000ff17177812 */ /* 0x000fe200078ec0ff */
[----:B------:R-:W-:Y:S01]  /*ea00*/  IMAD.WIDE.U32 R228, R228, -0x2daee0ad, RZ ;  /* 0xd2511f53e4e47825 */ /* 0x000fe200078e00ff */
[----:B------:R-:W-:-:S02]  /*ea10*/  PRMT R21, R21, 0x5410, R174 ;  /* 0x0000541015157816 */ /* 0x000fc400000000ae */
[----:B------:R-:W-:Y:S01]  /*ea20*/  PRMT R240, R23, 0x5410, R240 ;  /* 0x0000541017f07816 */ /* 0x000fe200000000f0 */
[C---:B------:R-:W-:Y:S01]  /*ea30*/  HMMA.16816.F32.BF16 R120, R24.reuse, R18, R120 ;  /* 0x000000121878723c */ /* 0x040fe20000041878 */
[----:B------:R-:W-:Y:S01]  /*ea40*/  F2FP.BF16.PACK_AB R23, R151, R155 ;  /* 0x0000009b9717723e */ /* 0x000fe200000010ff */
[--C-:B------:R-:W-:Y:S01]  /*ea50*/  HSET2.LE.AND R173, R21, R39.reuse, PT ;  /* 0x0000002715ad7233 */ /* 0x100fe20003803000 */
[----:B------:R-:W-:Y:S01]  /*ea60*/  F2FP.BF16.PACK_AB R175, R152, R153 ;  /* 0x0000009998af723e */ /* 0x000fe200000010ff */
[----:B------:R-:W-:Y:S01]  /*ea70*/  HSET2.LE.AND R21, R240, R39, PT ;  /* 0x00000027f0157233 */ /* 0x000fe20003803000 */
[----:B------:R-:W-:Y:S01]  /*ea80*/  F2FP.BF16.PACK_AB R174, R157, R159 ;  /* 0x0000009f9dae723e */ /* 0x000fe200000010ff */
[----:B------:R-:W-:Y:S01]  /*ea90*/  MUFU.EX2 R140, R140 ;  /* 0x0000008c008c7308 */ /* 0x000fe20000000800 */
[----:B------:R-:W-:Y:S01]  /*eaa0*/  LOP3.LUT R172, R229, UR10, R172, 0x96, !PT ;  /* 0x0000000ae5ac7c12 */ /* 0x000fe2000f8e96ac */
[C---:B--2---:R-:W-:Y:S01]  /*eab0*/  HMMA.16816.F32.BF16 R68, R24.reuse, R12, R68 ;  /* 0x0000000c1844723c */ /* 0x044fe20000041844 */
[----:B------:R-:W-:Y:S01]  /*eac0*/  LOP3.LUT R23, R20, R23, RZ, 0xc0, !PT ;  /* 0x0000001714177212 */ /* 0x000fe200078ec0ff */
[----:B------:R-:W-:Y:S01]  /*ead0*/  FADD.FTZ R3, R50, R3 ;  /* 0x0000000332037221 */ /* 0x000fe20000010000 */
[----:B-1----:R-:W-:Y:S01]  /*eae0*/  F2FP.BF16.PACK_AB R169, R150, R158 ;  /* 0x0000009e96a9723e */ /* 0x002fe200000010ff */
[----:B------:R-:W-:Y:S01]  /*eaf0*/  FADD.FTZ R34, R31, R34 ;  /* 0x000000221f227221 */ /* 0x000fe20000010000 */
[----:B------:R-:W-:Y:S01]  /*eb00*/  LOP3.LUT R22, R22, R175, RZ, 0xc0, !PT ;  /* 0x000000af16167212 */ /* 0x000fe200078ec0ff */
[----:B------:R-:W-:Y:S01]  /*eb10*/  MUFU.EX2 R132, R132 ;  /* 0x0000008400847308 */ /* 0x000fe20000000800 */
[----:B------:R-:W-:Y:S01]  /*eb20*/  LOP3.LUT R20, R173, R174, RZ, 0xc0, !PT ;  /* 0x000000aead147212 */ /* 0x000fe200078ec0ff */
[----:B------:R-:W-:Y:S01]  /*eb30*/  IMAD.WIDE.U32 R174, R170, -0x326172a9, RZ ;  /* 0xcd9e8d57aaae7825 */ /* 0x000fe200078e00ff */
[----:B------:R-:W-:Y:S01]  /*eb40*/  LOP3.LUT R21, R21, R169, RZ, 0xc0, !PT ;  /* 0x000000a915157212 */ /* 0x000fe200078ec0ff */
[----:B------:R-:W-:Y:S01]  /*eb50*/  HMMA.16816.F32.BF16 R72, R24, R14, R72 ;  /* 0x0000000e1848723c */ /* 0x000fe20000041848 */
[----:B------:R-:W-:Y:S01]  /*eb60*/  LOP3.LUT R178, R243, UR13, R178, 0x96, !PT ;  /* 0x0000000df3b27c12 */ /* 0x000fe2000f8e96b2 */
        /* <DEDUP_REMOVED lines=9> */
[----:B------:R-:W-:Y:S01]  /*ec00*/  IMAD.WIDE.U32 R174, R174, -0x2daee0ad, RZ ;  /* 0xd2511f53aeae7825 */ /* 0x000fe200078e00ff */
[----:B------:R-:W-:Y:S01]  /*ec10*/  LOP3.LUT R242, R171, UR11, R242, 0x96, !PT ;  /* 0x0000000babf27c12 */ /* 0x000fe2000f8e96f2 */
[----:B-----5:R-:W-:Y:S02]  /*ec20*/  HMMA.16816.F32.BF16 R80, R24, R8, R80 ;  /* 0x000000081850723c */ /* 0x020fe40000041850 */
[----:B------:R-:W-:-:S02]  /*ec30*/  IMAD.WIDE.U32 R16, R168, -0x2daee0ad, RZ ;  /* 0xd2511f53a8107825 */ /* 0x000fc400078e00ff */
[----:B------:R-:W-:Y:S02]  /*ec40*/  MUFU.EX2 R41, R41 ;  /* 0x0000002900297308 */ /* 0x000fe40000000800 */
[----:B------:R-:W-:Y:S01]  /*ec50*/  IMAD.WIDE.U32 R176, R176, -0x326172a9, RZ ;  /* 0xcd9e8d57b0b07825 */ /* 0x000fe200078e00ff */
[----:B------:R-:W-:Y:S01]  /*ec60*/  LOP3.LUT R168, R17, UR8, R228, 0x96, !PT ;  /* 0x0000000811a87c12 */ /* 0x000fe2000f8e96e4 */
[C---:B------:R-:W-:Y:S01]  /*ec70*/  HMMA.16816.F32.BF16 R84, R24.reuse, R10, R84 ;  /* 0x0000000a1854723c */ /* 0x040fe20000041854 */
[----:B------:R-:W-:Y:S01]  /*ec80*/  LOP3.LUT R16, R175, UR6, R16, 0x96, !PT ;  /* 0x00000006af107c12 */ /* 0x000fe2000f8e9610 */
[----:B------:R-:W-:Y:S01]  /*ec90*/  IMAD.WIDE.U32 R242, R242, -0x2daee0ad, RZ ;  /* 0xd2511f53f2f27825 */ /* 0x000fe200078e00ff */
[----:B------:R-:W-:Y:S01]  /*eca0*/  LOP3.LUT R170, R177, UR9, R170, 0x96, !PT ;  /* 0x00000009b1aa7c12 */ /* 0x000fe2000f8e96aa */
[----:B------:R-:W-:Y:S01]  /*ecb0*/  MUFU.EX2 R40, R40 ;  /* 0x0000002800287308 */ /* 0x000fe20000000800 */
[----:B----4-:R-:W-:Y:S01]  /*ecc0*/  F2FP.BF16.PACK_AB R175, R58, R59 ;  /* 0x0000003b3aaf723e */ /* 0x010fe200000010ff */
[----:B------:R-:W-:Y:S01]  /*ecd0*/  IMAD.WIDE.U32 R168, R168, -0x326172a9, RZ ;  /* 0xcd9e8d57a8a87825 */ /* 0x000fe200078e00ff */
[----:B------:R-:W-:Y:S01]  /*ece0*/  LOP3.LUT R178, R243, UR8, R178, 0x96, !PT ;  /* 0x00000008f3b27c12 */ /* 0x000fe2000f8e96b2 */
[----:B------:R-:W-:Y:S02]  /*ecf0*/  HMMA.16816.F32.BF16 R92, R24, R4, R92 ;  /* 0x00000004185c723c */ /* 0x000fe4000004185c */
[----:B------:R-:W-:Y:S01]  /*ed00*/  IMAD.WIDE.U32 R16, R16, -0x326172a9, RZ ;  /* 0xcd9e8d5710107825 */ /* 0x000fe200078e00ff */
[----:B------:R-:W-:Y:S01]  /*ed10*/  LOP3.LUT R169, R169, UR7, R172, 0x96, !PT ;  /* 0x00000007a9a97c12 */ /* 0x000fe2000f8e96ac */
[----:B------:R-:W-:Y:S02]  /*ed20*/  MUFU.EX2 R138, R138 ;  /* 0x0000008a008a7308 */ /* 0x000fe40000000800 */
[----:B------:R-:W-:-:S02]  /*ed30*/  IMAD.WIDE.U32 R170, R170, -0x2daee0ad, RZ ;  /* 0xd2511f53aaaa7825 */ /* 0x000fc400078e00ff */
[----:B------:R-:W-:Y:S02]  /*ed40*/  HMMA.16816.F32.BF16 R100, R24, R6, R100 ;  /* 0x000000061864723c */ /* 0x000fe40000041864 */
[----:B------:R-:W-:Y:S02]  /*ed50*/  IMAD.WIDE.U32 R178, R178, -0x326172a9, RZ ;  /* 0xcd9e8d57b2b27825 */ /* 0x000fe400078e00ff */
[----:B------:R-:W-:Y:S02]  /*ed60*/  MUFU.EX2 R139, R139 ;  /* 0x0000008b008b7308 */ /* 0x000fe40000000800 */
[----:B------:R-:W-:Y:S01]  /*ed70*/  FADD.FTZ R36, R29, R36 ;  /* 0x000000241d247221 */ /* 0x000fe20000010000 */
[----:B------:R-:W-:Y:S01]  /*ed80*/  LOP3.LUT R24, R17, UR16, R168, 0x96, !PT ;  /* 0x0000001011187c12 */ /* 0x000fe2000f8e96a8 */
[--C-:B------:R-:W-:Y:S01]  /*ed90*/  FFMA.FTZ R168, R160, c[0x0][0x23c], -R42.reuse ;  /* 0x00008f00a0a87a23 */ /* 0x100fe2000001082a */
[C---:B------:R-:W-:Y:S01]  /*eda0*/  HMMA.16816.F32.BF16 R108, R20.reuse, R8, R108 ;  /* 0x00000008146c723c */ /* 0x040fe2000004186c */
[----:B------:R-:W-:Y:S01]  /*edb0*/  FFMA.FTZ R160, R163, c[0x0][0x23c], -R42 ;  /* 0x00008f00a3a07a23 */ /* 0x000fe2000001082a */
[C---:B------:R-:W-:Y:S01]  /*edc0*/  LOP3.LUT R25, R24.reuse, 0xff, RZ, 0xc0, !PT ;  /* 0x000000ff18197812 */ /* 0x040fe200078ec0ff */
[----:B------:R-:W-:Y:S01]  /*edd0*/  MUFU.EX2 R141, R141 ;  /* 0x0000008d008d7308 */ /* 0x000fe20000000800 */
[----:B------:R-:W-:Y:S01]  /*ede0*/  FADD.FTZ R65, R61, R65 ;  /* 0x000000413d417221 */ /* 0x000fe20000010000 */
[----:B------:R-:W-:Y:S01]  /*edf0*/  LOP3.LUT R172, R179, UR7, R176, 0x96, !PT ;  /* 0x00000007b3ac7c12 */ /* 0x000fe2000f8e96b0 */
[----:B------:R-:W-:Y:S01]  /*ee00*/  FADD.FTZ R3, R49, R3 ;  /* 0x0000000331037221 */ /* 0x000fe20000010000 */
[----:B------:R-:W-:Y:S01]  /*ee10*/  LOP3.LUT R8, R24, 0xffff, RZ, 0xc0, !PT ;  /* 0x0000ffff18087812 */ /* 0x000fe200078ec0ff */
[C---:B------:R-:W-:Y:S01]  /*ee20*/  HMMA.16816.F32.BF16 R76, R20.reuse, R14, R76 ;  /* 0x0000000e144c723c */ /* 0x040fe2000004184c */
[----:B------:R-:W-:Y:S01]  /*ee30*/  SHF.R.U32.HI R9, RZ, 0x10, R24 ;  /* 0x00000010ff097819 */ /* 0x000fe20000011618 */
[----:B------:R-:W-:Y:S01]  /*ee40*/  FADD.FTZ R34, R30, R34 ;  /* 0x000000221e227221 */ /* 0x000fe20000010000 */
[----:B------:R-:W1:Y:S01]  /*ee50*/  MUFU.EX2 R168, R168 ;  /* 0x000000a800a87308 */ /* 0x000e620000000800 */
[----:B------:R-:W-:Y:S01]  /*ee60*/  SHF.R.U32.HI R26, RZ, 0x8, R8 ;  /* 0x00000008ff1a7819 */ /* 0x000fe20000011608 */
[----:B------:R-:W-:Y:S01]  /*ee70*/  FADD.FTZ R36, R28, R36 ;  /* 0x000000241c247221 */ /* 0x000fe20000010000 */
[----:B------:R-:W-:Y:S01]  /*ee80*/  SHF.R.U32.HI R24, RZ, 0x18, R24 ;  /* 0x00000018ff187819 */ /* 0x000fe20000011618 */
[----:B------:R-:W-:Y:S01]  /*ee90*/  FADD.FTZ R65, R159, R65 ;  /* 0x000000419f417221 */ /* 0x000fe20000010000 */
[----:B------:R-:W-:Y:S01]  /*eea0*/  LOP3.LUT R14, R16, 0xffff, RZ, 0xc0, !PT ;  /* 0x0000ffff100e7812 */ /* 0x000fe200078ec0ff */
[C---:B------:R-:W-:Y:S01]  /*eeb0*/  HMMA.16816.F32.BF16 R112, R20.reuse, R12, R112 ;  /* 0x0000000c1470723c */ /* 0x040fe20000041870 */
[----:B------:R-:W-:Y:S01]  /*eec0*/  SHF.R.U32.HI R15, RZ, 0x10, R16 ;  /* 0x00000010ff0f7819 */ /* 0x000fe20000011610 */
[----:B------:R-:W2:Y:S01]  /*eed0*/  MUFU.EX2 R160, R160 ;  /* 0x000000a000a07308 */ /* 0x000ea20000000800 */
[----:B------:R-:W-:Y:S01]  /*eee0*/  SHF.R.U32.HI R14, RZ, 0x8, R14 ;  /* 0x00000008ff0e7819 */ /* 0x000fe2000001160e */
[----:B------:R-:W-:Y:S01]  /*eef0*/  FADD.FTZ R3, R158, R3 ;  /* 0x000000039e037221 */ /* 0x000fe20000010000 */
[----:B------:R-:W-:Y:S01]  /*ef00*/  LOP3.LUT R15, R15, 0xff, RZ, 0xc0, !PT ;  /* 0x000000ff0f0f7812 */ /* 0x000fe200078ec0ff */
[----:B------:R-:W-:Y:S01]  /*ef10*/  FADD.FTZ R34, R144, R34 ;  /* 0x0000002290227221 */ /* 0x000fe20000010000 */
[----:B------:R-:W-:Y:S01]  /*ef20*/  LOP3.LUT R13, R16, 0xff, RZ, 0xc0, !PT ;  /* 0x000000ff100d7812 */ /* 0x000fe200078ec0ff */
[C---:B------:R-:W-:Y:S01]  /*ef30*/  HMMA.16816.F32.BF16 R116, R20.reuse, R18, R116 ;  /* 0x000000121474723c */ /* 0x040fe20000041874 */
[----:B------:R-:W-:Y:S01]  /*ef40*/  SHF.R.U32.HI R12, RZ, 0x18, R16 ;  /* 0x00000018ff0c7819 */ /* 0x000fe20000011610 */
[----:B------:R-:W-:Y:S01]  /*ef50*/  MUFU.EX2 R67, R67 ;  /* 0x0000004300437308 */ /* 0x000fe20000000800 */
[----:B------:R-:W-:Y:S01]  /*ef60*/  LOP3.LUT R27, R9, 0xff, RZ, 0xc0, !PT ;  /* 0x000000ff091b7812 */ /* 0x000fe200078ec0ff */
[----:B------:R-:W3:Y:S01]  /*ef70*/  LDSM.16.MT88.4 R16, [R188+0x7000] ;  /* 0x00700000bc10783b */ /* 0x000ee20000004200 */
[----:B------:R-:W-:Y:S01]  /*ef80*/  PRMT R25, R25, 0x5410, R26 ;  /* 0x0000541019197816 */ /* 0x000fe2000000001a */
[----:B------:R-:W-:Y:S01]  /*ef90*/  FADD.FTZ R36, R154, R36 ;  /* 0x000000249a247221 */ /* 0x000fe20000010000 */
[----:B------:R-:W-:Y:S01]  /*efa0*/  PRMT R8, R13, 0x5410, R14 ;  /* 0x000054100d087816 */ /* 0x000fe2000000000e */
[C---:B------:R-:W-:Y:S01]  /*efb0*/  HMMA.16816.F32.BF16 R104, R20.reuse, R10, R104 ;  /* 0x0000000a1468723c */ /* 0x040fe20000041868 */
[----:B------:R-:W-:Y:S01]  /*efc0*/  PRMT R9, R15, 0x5410, R12 ;  /* 0x000054100f097816 */ /* 0x000fe2000000000c */
[----:B------:R-:W-:Y:S01]  /*efd0*/  MUFU.EX2 R43, R43 ;  /* 0x0000002b002b7308 */ /* 0x000fe20000000800 */
[----:B------:R-:W-:Y:S01]  /*efe0*/  PRMT R24, R27, 0x5410, R24 ;  /* 0x000054101b187816 */ /* 0x000fe20000000018 */
[----:B------:R-:W4:Y:S01]  /*eff0*/  LDSM.16.MT88.4 R12, [R186+0x7000] ;  /* 0x00700000ba0c783b */ /* 0x000f220000004200 */
[--C-:B------:R-:W-:Y:S01]  /*f000*/  HSET2.LE.AND R8, R8, R39.reuse, PT ;  /* 0x0000002708087233 */ /* 0x100fe20003803000 */
[----:B------:R-:W-:Y:S01]  /*f010*/  F2FP.BF16.PACK_AB R26, R166, R167 ;  /* 0x000000a7a61a723e */ /* 0x000fe200000010ff */
[--C-:B------:R-:W-:Y:S01]  /*f020*/  HSET2.LE.AND R10, R25, R39.reuse, PT ;  /* 0x00000027190a7233 */ /* 0x100fe20003803000 */
[C---:B------:R-:W-:Y:S01]  /*f030*/  HMMA.16816.F32.BF16 R88, R20.reuse, R4, R88 ;  /* 0x000000041458723c */ /* 0x040fe20000041858 */
[--C-:B------:R-:W-:Y:S01]  /*f040*/  HSET2.LE.AND R25, R24, R39.reuse, PT ;  /* 0x0000002718197233 */ /* 0x100fe20003803000 */
[----:B-1----:R-:W-:Y:S01]  /*f050*/  F2FP.BF16.PACK_AB R11, R168, R161 ;  /* 0x000000a1a80b723e */ /* 0x002fe200000010ff */
[----:B------:R-:W-:Y:S01]  /*f060*/  HSET2.LE.AND R9, R9, R39, PT ;  /* 0x0000002709097233 */ /* 0x000fe20003803000 */
[----:B------:R-:W-:Y:S01]  /*f070*/  F2FP.BF16.PACK_AB R24, R164, R165 ;  /* 0x000000a5a418723e */ /* 0x000fe200000010ff */
[----:B------:R-:W1:Y:S01]  /*f080*/  MUFU.EX2 R48, R48 ;  /* 0x0000003000307308 */ /* 0x000e620000000800 */
[----:B--2---:R-:W-:Y:S01]  /*f090*/  F2FP.BF16.PACK_AB R27, R162, R160 ;  /* 0x000000a0a21b723e */ /* 0x004fe200000010ff */
[----:B------:R-:W-:Y:S01]  /*f0a0*/  FADD.FTZ R65, R157, R65 ;  /* 0x000000419d417221 */ /* 0x000fe20000010000 */
[----:B------:R-:W-:Y:S01]  /*f0b0*/  HMMA.16816.F32.BF16 R96, R20, R6, R96 ;  /* 0x000000061460723c */ /* 0x000fe20000041860 */
[----:B------:R-:W-:Y:S01]  /*f0c0*/  LOP3.LUT R24, R10, R24, RZ, 0xc0, !PT ;  /* 0x000000180a187212 */ /* 0x000fe200078ec0ff */
[----:B------:R-:W-:Y:S01]  /*f0d0*/  LDSM.16.MT88.4 R4, [R184+0x7000] ;  /* 0x00700000b804783b */ /* 0x000fe20000004200 */
[----:B------:R-:W-:Y:S01]  /*f0e0*/  LOP3.LUT R25, R25, R11, RZ, 0xc0, !PT ;  /* 0x0000000b19197212 */ /* 0x000fe200078ec0ff */
[----:B------:R-:W-:Y:S01]  /*f0f0*/  FADD.FTZ R3, R150, R3 ;  /* 0x0000000396037221 */ /* 0x000fe20000010000 */
[----:B------:R-:W-:Y:S01]  /*f100*/  LOP3.LUT R26, R8, R26, RZ, 0xc0, !PT ;  /* 0x0000001a081a7212 */ /* 0x000fe200078ec0ff */
[----:B------:R-:W-:Y:S01]  /*f110*/  FADD.FTZ R34, R143, R34 ;  /* 0x000000228f227221 */ /* 0x000fe20000010000 */
[----:B------:R-:W-:Y:S01]  /*f120*/  LOP3.LUT R22, R171, UR6, R242, 0x96, !PT ;  /* 0x00000006ab167c12 */ /* 0x000fe2000f8e96f2 */
[----:B------:R-:W-:Y:S01]  /*f130*/  FADD.FTZ R36, R156, R36 ;  /* 0x000000249c247221 */ /* 0x000fe20000010000 */
[----:B------:R-:W-:Y:S01]  /*f140*/  LOP3.LUT R27, R9, R27, RZ, 0xc0, !PT ;  /* 0x0000001b091b7212 */ /* 0x000fe200078ec0ff */
[----:B------:R-:W-:Y:S01]  /*f150*/  FFMA.FTZ R42, R46, c[0x0][0x23c], -R147 ;  /* 0x00008f002e2a7a23 */ /* 0x000fe20000010893 */
[----:B------:R-:W2:Y:S01]  /*f160*/  LDSM.16.MT88.4 R8, [R185+0x7000] ;  /* 0x00700000b908783b */ /* 0x000ea20000004200 */
[----:B------:R-:W-:-:S04]  /*f170*/  IMAD.WIDE.U32 R22, R22, -0x326172a9, RZ ;  /* 0xcd9e8d5716167825 */ /* 0x000fc800078e00ff */
[--C-:B------:R-:W-:Y:S01]  /*f180*/  FFMA.FTZ R46, R55, c[0x0][0x23c], -R147.reuse ;  /* 0x00008f00372e7a23 */ /* 0x100fe20000010893 */
[--C-:B------:R-:W-:Y:S01]  /*f190*/  SHF.R.U32.HI R20, RZ, 0x10, R22.reuse ;  /* 0x00000010ff147819 */ /* 0x100fe20000011616 */
[--C-:B------:R-:W-:Y:S01]  /*f1a0*/  FFMA.FTZ R52, R52, c[0x0][0x23c], -R147.reuse ;  /* 0x00008f0034347a23 */ /* 0x100fe20000010893 */
[C---:B------:R-:W-:Y:S01]  /*f1b0*/  LOP3.LUT R163, R22.reuse, 0xffff, RZ, 0xc0, !PT ;  /* 0x0000ffff16a37812 */ /* 0x040fe200078ec0ff */
[C---:B---3--:R-:W-:Y:S01]  /*f1c0*/  HMMA.16816.F32.BF16 R124, R24.reuse, R16, R124 ;  /* 0x00000010187c723c */ /* 0x048fe2000004187c */
[----:B------:R-:W-:Y:S01]  /*f1d0*/  LOP3.LUT R21, R22, 0xff, RZ, 0xc0, !PT ;  /* 0x000000ff16157812 */ /* 0x000fe200078ec0ff */
[----:B------:R-:W-:Y:S01]  /*f1e0*/  FFMA.FTZ R54, R54, c[0x0][0x23c], -R147 ;  /* 0x00008f0036367a23 */ /* 0x000fe20000010893 */
[----:B------:R-:W-:Y:S01]  /*f1f0*/  SHF.R.U32.HI R22, RZ, 0x18, R22 ;  /* 0x00000018ff167819 */ /* 0x000fe20000011616 */
[--C-:B------:R-:W-:Y:S01]  /*f200*/  FFMA.FTZ R45, R45, c[0x0][0x23c], -R142.reuse ;  /* 0x00008f002d2d7a23 */ /* 0x100fe2000001088e */
[----:B------:R-:W-:Y:S01]  /*f210*/  LOP3.LUT R20, R20, 0xff, RZ, 0xc0, !PT ;  /* 0x000000ff14147812 */ /* 0x000fe200078ec0ff */
[----:B------:R-:W-:Y:S01]  /*f220*/  FFMA.FTZ R53, R53, c[0x0][0x23c], -R142 ;  /* 0x00008f0035357a23 */ /* 0x000fe2000001088e */
[----:B------:R-:W-:Y:S01]  /*f230*/  LOP3.LUT R23, R23, UR16, R178, 0x96, !PT ;  /* 0x0000001017177c12 */ /* 0x000fe2000f8e96b2 */
[C---:B----4-:R-:W-:Y:S01]  /*f240*/  HMMA.16816.F32.BF16 R72, R24.reuse, R14, R72 ;  /* 0x0000000e1848723c */ /* 0x050fe20000041848 */
[----:B------:R-:W-:Y:S01]  /*f250*/  SHF.R.U32.HI R163, RZ, 0x8, R163 ;  /* 0x00000008ffa37819 */ /* 0x000fe200000116a3 */
[----:B------:R-:W-:Y:S01]  /*f260*/  FFMA.FTZ R32, R32, c[0x0][0x23c], -R142 ;  /* 0x00008f0020207a23 */ /* 0x000fe2000001088e */
[----:B------:R-:W-:Y:S01]  /*f270*/  PRMT R20, R20, 0x5410, R22 ;  /* 0x0000541014147816 */ /* 0x000fe20000000016 */
[----:B------:R-:W-:Y:S01]  /*f280*/  FFMA.FTZ R47, R47, c[0x0][0x23c], -R142 ;  /* 0x00008f002f2f7a23 */ /* 0x000fe2000001088e */
[----:B------:R-:W-:Y:S01]  /*f290*/  LOP3.LUT R22, R23, 0xffff, RZ, 0xc0, !PT ;  /* 0x0000ffff17167812 */ /* 0x000fe200078ec0ff */
[----:B------:R-:W-:Y:S01]  /*f2a0*/  FADD.FTZ R65, R153, R65 ;  /* 0x0000004199417221 */ /* 0x000fe20000010000 */
[----:B------:R-:W-:Y:S01]  /*f2b0*/  SHF.R.U32.HI R173, RZ, 0x10, R23 ;  /* 0x00000010ffad7819 */ /* 0x000fe20000011617 */
[--C-:B------:R-:W-:Y:S01]  /*f2c0*/  HSET2.LE.AND R20, R20, R39.reuse, PT ;  /* 0x0000002714147233 */ /* 0x100fe20003803000 */
[----:B------:R-:W-:Y:S01]  /*f2d0*/  PRMT R21, R21, 0x5410, R163 ;  /* 0x0000541015157816 */ /* 0x000fe200000000a3 */
[C---:B------:R-:W-:Y:S01]  /*f2e0*/  HMMA.16816.F32.BF16 R68, R24.reuse, R12, R68 ;  /* 0x0000000c1844723c */ /* 0x040fe20000041844 */
[----:B------:R-:W-:Y:S01]  /*f2f0*/  LOP3.LUT R163, R23, 0xff, RZ, 0xc0, !PT ;  /* 0x000000ff17a37812 */ /* 0x000fe200078ec0ff */
[----:B------:R-:W-:Y:S01]  /*f300*/  FADD.FTZ R3, R155, R3 ;  /* 0x000000039b037221 */ /* 0x000fe20000010000 */
[----:B------:R-:W-:Y:S01]  /*f310*/  SHF.R.U32.HI R171, RZ, 0x8, R22 ;  /* 0x00000008ffab7819 */ /* 0x000fe20000011616 */
[----:B------:R-:W-:Y:S01]  /*f320*/  FADD.FTZ R34, R146, R34 ;  /* 0x0000002292227221 */ /* 0x000fe20000010000 */
[----:B------:R-:W-:Y:S01]  /*f330*/  SHF.R.U32.HI R23, RZ, 0x18, R23 ;  /* 0x00000018ff177819 */ /* 0x000fe20000011617 */
[----:B------:R-:W-:Y:S01]  /*f340*/  FADD.FTZ R36, R149, R36 ;  /* 0x0000002495247221 */ /* 0x000fe20000010000 */
[----:B------:R-:W-:Y:S01]  /*f350*/  LOP3.LUT R22, R173, 0xff, RZ, 0xc0, !PT ;  /* 0x000000ffad167812 */ /* 0x000fe200078ec0ff */
[--C-:B------:R-:W-:Y:S01]  /*f360*/  HSET2.LE.AND R173, R21, R39.reuse, PT ;  /* 0x0000002715ad7233 */ /* 0x100fe20003803000 */
[----:B------:R-:W-:Y:S01]  /*f370*/  PRMT R163, R163, 0x5410, R171 ;  /* 0x00005410a3a37816 */ /* 0x000fe200000000ab */
[C---:B------:R-:W-:Y:S01]  /*f380*/  HMMA.16816.F32.BF16 R120, R24.reuse, R18, R120 ;  /* 0x000000121878723c */ /* 0x040fe20000041878 */
[----:B------:R-:W-:Y:S01]  /*f390*/  PRMT R21, R22, 0x5410, R23 ;  /* 0x0000541016157816 */ /* 0x000fe20000000017 */
[----:B------:R-:W-:Y:S01]  /*f3a0*/  FADD.FTZ R65, R152, R65 ;  /* 0x0000004198417221 */ /* 0x000fe20000010000 */
[----:B------:R-:W-:Y:S01]  /*f3b0*/  LOP3.LUT R22, R173, R175, RZ, 0xc0, !PT ;  /* 0x000000afad167212 */ /* 0x000fe200078ec0ff */
[--C-:B------:R-:W-:Y:S01]  /*f3c0*/  HSET2.LE.AND R171, R163, R39.reuse, PT ;  /* 0x00000027a3ab7233 */ /* 0x100fe20003803000 */
[----:B------:R-:W-:Y:S01]  /*f3d0*/  F2FP.BF16.PACK_AB R23, R57, R60 ;  /* 0x0000003c3917723e */ /* 0x000fe200000010ff */
        /* <DEDUP_REMOVED lines=11> */
[----:B------:R-:W2:Y:S01]  /*f490*/  MUFU.EX2 R42, R42 ;  /* 0x0000002a002a7308 */ /* 0x000ea20000000800 */
[----:B------:R-:W-:Y:S01]  /*f4a0*/  FADD.FTZ R36, R148, R36 ;  /* 0x0000002494247221 */ /* 0x000fe20000010000 */
[----:B------:R-:W-:Y:S01]  /*f4b0*/  LOP3.LUT R170, R173, UR17, R170, 0x96, !PT ;  /* 0x00000011adaa7c12 */ /* 0x000fe2000f8e96aa */
[----:B------:R-:W-:-:S02]  /*f4c0*/  FADD.FTZ R65, R140, R65 ;  /* 0x000000418c417221 */ /* 0x000fc40000010000 */
[----:B------:R-:W-:Y:S01]  /*f4d0*/  FADD.FTZ R3, R64, R3 ;  /* 0x0000000340037221 */ /* 0x000fe20000010000 */
[C---:B------:R-:W-:Y:S01]  /*f4e0*/  LOP3.LUT R133, R170.reuse, 0xffff, RZ, 0xc0, !PT ;  /* 0x0000ffffaa857812 */ /* 0x040fe200078ec0ff */
[C---:B------:R-:W-:Y:S01]  /*f4f0*/  HMMA.16816.F32.BF16 R76, R20.reuse, R14, R76 ;  /* 0x0000000e144c723c */ /* 0x040fe2000004184c */
[----:B------:R-:W3:Y:S01]  /*f500*/  MUFU.EX2 R46, R46 ;  /* 0x0000002e002e7308 */ /* 0x000ee20000000800 */
[----:B------:R-:W-:Y:S01]  /*f510*/  SHF.R.U32.HI R142, RZ, 0x10, R170 ;  /* 0x00000010ff8e7819 */ /* 0x000fe200000116aa */
[----:B------:R-:W-:Y:S01]  /*f520*/  FADD.FTZ R34, R165, R34 ;  /* 0x00000022a5227221 */ /* 0x000fe20000010000 */
[----:B------:R-:W-:Y:S01]  /*f530*/  LOP3.LUT R55, R170, 0xff, RZ, 0xc0, !PT ;  /* 0x000000ffaa377812 */ /* 0x000fe200078ec0ff */
[----:B------:R-:W-:Y:S01]  /*f540*/  FADD.FTZ R36, R161, R36 ;  /* 0x00000024a1247221 */ /* 0x000fe20000010000 */
[----:B------:R-:W-:Y:S01]  /*f550*/  SHF.R.U32.HI R170, RZ, 0x18, R170 ;  /* 0x00000018ffaa7819 */ /* 0x000fe200000116aa */
[----:B------:R-:W-:Y:S01]  /*f560*/  IMAD.WIDE.U32 R14, R169, -0x2daee0ad, RZ ;  /* 0xd2511f53a90e7825 */ /* 0x000fe200078e00ff */
[C---:B------:R-:W-:Y:S01]  /*f570*/  HMMA.16816.F32.BF16 R108, R20.reuse, R8, R108 ;  /* 0x00000008146c723c */ /* 0x040fe2000004186c */
[----:B------:R-:W-:Y:S01]  /*f580*/  MUFU.EX2 R52, R52 ;  /* 0x0000003400347308 */ /* 0x000fe20000000800 */
[----:B------:R-:W-:Y:S01]  /*f590*/  SHF.R.U32.HI R133, RZ, 0x8, R133 ;  /* 0x00000008ff857819 */ /* 0x000fe20000011685 */
[----:B------:R-:W-:Y:S01]  /*f5a0*/  FADD.FTZ R65, R132, R65 ;  /* 0x0000004184417221 */ /* 0x000fe20000010000 */
[----:B------:R-:W-:Y:S01]  /*f5b0*/  LOP3.LUT R174, R15, UR17, R174, 0x96, !PT ;  /* 0x000000110fae7c12 */ /* 0x000fe2000f8e96ae */
[----:B------:R-:W-:Y:S01]  /*f5c0*/  FADD.FTZ R3, R56, R3 ;  /* 0x0000000338037221 */ /* 0x000fe20000010000 */
[----:B------:R-:W-:Y:S01]  /*f5d0*/  LOP3.LUT R142, R142, 0xff, RZ, 0xc0, !PT ;  /* 0x000000ff8e8e7812 */ /* 0x000fe200078ec0ff */
[----:B------:R-:W-:Y:S01]  /*f5e0*/  FADD.FTZ R34, R164, R34 ;  /* 0x00000022a4227221 */ /* 0x000fe20000010000 */
[C---:B------:R-:W-:Y:S01]  /*f5f0*/  HMMA.16816.F32.BF16 R112, R20.reuse, R12, R112 ;  /* 0x0000000c1470723c */ /* 0x040fe20000041870 */
[C---:B------:R-:W-:Y:S01]  /*f600*/  LOP3.LUT R9, R14.reuse, 0xffff, RZ, 0xc0, !PT ;  /* 0x0000ffff0e097812 */ /* 0x040fe200078ec0ff */
[----:B------:R-:W-:Y:S01]  /*f610*/  MUFU.EX2 R54, R54 ;  /* 0x0000003600367308 */ /* 0x000fe20000000800 */
[----:B------:R-:W-:Y:S01]  /*f620*/  LOP3.LUT R8, R14, 0xff, RZ, 0xc0, !PT ;  /* 0x000000ff0e087812 */ /* 0x000fe200078ec0ff */
[----:B------:R-:W-:Y:S01]  /*f630*/  FADD.FTZ R36, R168, R36 ;  /* 0x00000024a8247221 */ /* 0x000fe20000010000 */
[----:B------:R-:W-:Y:S01]  /*f640*/  SHF.R.U32.HI R9, RZ, 0x8, R9 ;  /* 0x00000008ff097819 */ /* 0x000fe20000011609 */
[----:B------:R-:W-:Y:S01]  /*f650*/  FADD.FTZ R65, R59, R65 ;  /* 0x000000413b417221 */ /* 0x000fe20000010000 */
[----:B------:R-:W-:Y:S01]  /*f660*/  SHF.R.U32.HI R12, RZ, 0x10, R14 ;  /* 0x00000010ff0c7819 */ /* 0x000fe2000001160e */
[----:B------:R-:W-:Y:S01]  /*f670*/  HMMA.16816.F32.BF16 R104, R20, R10, R104 ;  /* 0x0000000a1468723c */ /* 0x000fe20000041868 */
[----:B------:R-:W-:Y:S01]  /*f680*/  SHF.R.U32.HI R13, RZ, 0x10, R174 ;  /* 0x00000010ff0d7819 */ /* 0x000fe200000116ae */
[----:B------:R-:W4:Y:S01]  /*f690*/  MUFU.EX2 R45, R45 ;  /* 0x0000002d002d7308 */ /* 0x000f220000000800 */
[----:B------:R-:W-:Y:S01]  /*f6a0*/  LOP3.LUT R12, R12, 0xff, RZ, 0xc0, !PT ;  /* 0x000000ff0c0c7812 */ /* 0x000fe200078ec0ff */
[----:B------:R-:W-:Y:S01]  /*f6b0*/  FADD.FTZ R3, R60, R3 ;  /* 0x000000033c037221 */ /* 0x000fe20000010000 */
[----:B------:R-:W-:Y:S01]  /*f6c0*/  LOP3.LUT R13, R13, 0xff, RZ, 0xc0, !PT ;  /* 0x000000ff0d0d7812 */ /* 0x000fe200078ec0ff */
[----:B------:R-:W-:Y:S01]  /*f6d0*/  FADD.FTZ R34, R167, R34 ;  /* 0x00000022a7227221 */ /* 0x000fe20000010000 */
[C---:B------:R-:W-:Y:S01]  /*f6e0*/  LOP3.LUT R11, R174.reuse, 0xffff, RZ, 0xc0, !PT ;  /* 0x0000ffffae0b7812 */ /* 0x040fe200078ec0ff */
[C---:B------:R-:W-:Y:S01]  /*f6f0*/  HMMA.16816.F32.BF16 R92, R24.reuse, R4, R92 ;  /* 0x00000004185c723c */ /* 0x040fe2000004185c */
[----:B------:R-:W-:Y:S01]  /*f700*/  LOP3.LUT R10, R174, 0xff, RZ, 0xc0, !PT ;  /* 0x000000ffae0a7812 */ /* 0x000fe200078ec0ff */
[----:B------:R-:W-:Y:S01]  /*f710*/  MUFU.EX2 R53, R53 ;  /* 0x0000003500357308 */ /* 0x000fe20000000800 */
[----:B------:R-:W-:Y:S01]  /*f720*/  SHF.R.U32.HI R174, RZ, 0x18, R174 ;  /* 0x00000018ffae7819 */ /* 0x000fe200000116ae */
[----:B------:R-:W-:Y:S01]  /*f730*/  FADD.FTZ R36, R160, R36 ;  /* 0x00000024a0247221 */ /* 0x000fe20000010000 */
[----:B------:R-:W-:Y:S01]  /*f740*/  SHF.R.U32.HI R11, RZ, 0x8, R11 ;  /* 0x00000008ff0b7819 */ /* 0x000fe2000001160b */
[----:B------:R-:W-:Y:S01]  /*f750*/  FADD.FTZ R65, R58, R65 ;  /* 0x000000413a417221 */ /* 0x000fe20000010000 */
[----:B------:R-:W-:Y:S01]  /*f760*/  PRMT R8, R8, 0x5410, R9 ;  /* 0x0000541008087816 */ /* 0x000fe20000000009 */
[----:B------:R-:W-:Y:S01]  /*f770*/  HMMA.16816.F32.BF16 R100, R24, R6, R100 ;  /* 0x000000061864723c */ /* 0x000fe20000041864 */
[----:B------:R-:W-:Y:S01]  /*f780*/  PRMT R10, R10, 0x5410, R11 ;  /* 0x000054100a0a7816 */ /* 0x000fe2000000000b */
[----:B------:R-:W-:Y:S01]  /*f790*/  MUFU.EX2 R32, R32 ;  /* 0x0000002000207308 */ /* 0x000fe20000000800 */
[----:B------:R-:W-:Y:S01]  /*f7a0*/  PRMT R9, R13, 0x5410, R174 ;  /* 0x000054100d097816 */ /* 0x000fe200000000ae */
[--C-:B------:R-:W-:Y:S01]  /*f7b0*/  HSET2.LE.AND R8, R8, R39.reuse, PT ;  /* 0x0000002708087233 */ /* 0x100fe20003803000 */
[----:B------:R-:W-:Y:S01]  /*f7c0*/  PRMT R55, R55, 0x5410, R133 ;  /* 0x0000541037377816 */ /* 0x000fe20000000085 */
[--C-:B------:R-:W-:Y:S01]  /*f7d0*/  HSET2.LE.AND R10, R10, R39.reuse, PT ;  /* 0x000000270a0a7233 */ /* 0x100fe20003803000 */
[----:B------:R-:W-:Y:S01]  /*f7e0*/  SHF.R.U32.HI R27, RZ, 0x18, R14 ;  /* 0x00000018ff1b7819 */ /* 0x000fe2000001160e */
[C---:B------:R-:W-:Y:S01]  /*f7f0*/  HMMA.16816.F32.BF16 R88, R20.reuse, R4, R88 ;  /* 0x000000041458723c */ /* 0x040fe20000041858 */
[--C-:B------:R-:W-:Y:S01]  /*f800*/  HSET2.LE.AND R9, R9, R39.reuse, PT ;  /* 0x0000002709097233 */ /* 0x100fe20003803000 */
[----:B------:R-:W-:Y:S01]  /*f810*/  F2FP.BF16.PACK_AB R24, R139, R138 ;  /* 0x0000008a8b18723e */ /* 0x000fe200000010ff */
[----:B------:R-:W5:Y:S01]  /*f820*/  MUFU.EX2 R47, R47 ;  /* 0x0000002f002f7308 */ /* 0x000f620000000800 */
[----:B------:R-:W-:Y:S01]  /*f830*/  PRMT R27, R12, 0x5410, R27 ;  /* 0x000054100c1b7816 */ /* 0x000fe2000000001b */
[----:B------:R-:W-:Y:S01]  /*f840*/  FADD.FTZ R3, R57, R3 ;  /* 0x0000000339037221 */ /* 0x000fe20000010000 */
[----:B-1----:R-:W-:Y:S01]  /*f850*/  F2FP.BF16.PACK_AB R25, R48, R43 ;  /* 0x0000002b3019723e */ /* 0x002fe200000010ff */
[----:B------:R-:W1:Y:S01]  /*f860*/  LDSM.16.MT88.4 R12, [R186+0x7800] ;  /* 0x00780000ba0c783b */ /* 0x000e620000004200 */
[----:B------:R-:W-:Y:S01]  /*f870*/  F2FP.BF16.PACK_AB R4, R40, R41 ;  /* 0x000000292804723e */ /* 0x000fe200000010ff */
[----:B------:R-:W-:Y:S01]  /*f880*/  HSET2.LE.AND R27, R27, R39, PT ;  /* 0x000000271b1b7233 */ /* 0x000fe20003803000 */
[----:B------:R-:W-:Y:S01]  /*f890*/  F2FP.BF16.PACK_AB R26, R67, R141 ;  /* 0x0000008d431a723e */ /* 0x000fe200000010ff */
[C---:B------:R-:W-:Y:S01]  /*f8a0*/  HMMA.16816.F32.BF16 R128, R20.reuse, R16, R128 ;  /* 0x000000101480723c */ /* 0x040fe20000041880 */
[----:B------:R-:W-:Y:S01]  /*f8b0*/  LOP3.LUT R24, R10, R24, RZ, 0xc0, !PT ;  /* 0x000000180a187212 */ /* 0x000fe200078ec0ff */
[----:B------:R-:W-:Y:S01]  /*f8c0*/  FADD.FTZ R34, R166, R34 ;  /* 0x00000022a6227221 */ /* 0x000fe20000010000 */
[----:B------:R-:W-:Y:S01]  /*f8d0*/  LOP3.LUT R25, R9, R25, RZ, 0xc0, !PT ;  /* 0x0000001909197212 */ /* 0x000fe200078ec0ff */
[----:B------:R-:W-:Y:S01]  /*f8e0*/  FADD.FTZ R36, R162, R36 ;  /* 0x00000024a2247221 */ /* 0x000fe20000010000 */
[----:B------:R-:W-:Y:S01]  /*f8f0*/  LOP3.LUT R26, R8, R26, RZ, 0xc0, !PT ;  /* 0x0000001a081a7212 */ /* 0x000fe200078ec0ff */
[----:B--2---:R-:W-:Y:S01]  /*f900*/  FADD.FTZ R65, R42, R65 ;  /* 0x000000412a417221 */ /* 0x004fe20000010000 */
[----:B------:R-:W-:Y:S01]  /*f910*/  LOP3.LUT R27, R27, R4, RZ, 0xc0, !PT ;  /* 0x000000041b1b7212 */ /* 0x000fe200078ec0ff */
[----:B------:R-:W-:Y:S01]  /*f920*/  HMMA.16816.F32.BF16 R116, R20, R18, R116 ;  /* 0x000000121474723c */ /* 0x000fe20000041874 */
[----:B------:R-:W2:Y:S01]  /*f930*/  LDSM.16.MT88.4 R16, [R188+0x7800] ;  /* 0x00780000bc10783b */ /* 0x000ea20000004200 */
[----:B---3--:R-:W-:Y:S01]  /*f940*/  F2FP.BF16.PACK_AB R133, R46, R42 ;  /* 0x0000002a2e85723e */ /* 0x008fe200000010ff */
[----:B----4-:R-:W-:-:S02]  /*f950*/  FADD.FTZ R3, R45, R3 ;  /* 0x000000032d037221 */ /* 0x010fc40000010000 */
[----:B------:R-:W3:Y:S01]  /*f960*/  LDSM.16.MT88.4 R8, [R185+0x7800] ;  /* 0x00780000b908783b */ /* 0x000ee20000004200 */
[----:B------:R-:W-:Y:S02]  /*f970*/  FADD.FTZ R34, R138, R34 ;  /* 0x000000228a227221 */ /* 0x000fe40000010000 */
[----:B------:R-:W-:Y:S01]  /*f980*/  HMMA.16816.F32.BF16 R96, R20, R6, R96 ;  /* 0x000000061460723c */ /* 0x000fe20000041860 */
[----:B------:R-:W4:Y:S01]  /*f990*/  LDSM.16.MT88.4 R4, [R184+0x7800] ;  /* 0x00780000b804783b */ /* 0x000f220000004200 */
[----:B------:R-:W-:Y:S02]  /*f9a0*/  FADD.FTZ R36, R43, R36 ;  /* 0x000000242b247221 */ /* 0x000fe40000010000 */
[----:B------:R-:W-:Y:S02]  /*f9b0*/  FADD.FTZ R65, R46, R65 ;  /* 0x000000412e417221 */ /* 0x000fe40000010000 */
[----:B-----5:R-:W-:Y:S01]  /*f9c0*/  FADD.FTZ R3, R47, R3 ;  /* 0x000000032f037221 */ /* 0x020fe20000010000 */
        /* <DEDUP_REMOVED lines=13> */
[C---:B-1----:R-:W-:Y:S01]  /*faa0*/  HMMA.16816.F32.BF16 R68, R24.reuse, R12, R68 ;  /* 0x0000000c1844723c */ /* 0x042fe20000041844 */
[----:B------:R-:W-:Y:S01]  /*fab0*/  PRMT R23, R22, 0x5410, R21 ;  /* 0x0000541016177816 */ /* 0x000fe20000000015 */
[----:B------:R-:W-:Y:S01]  /*fac0*/  FADD.FTZ R225, R54, R65 ;  /* 0x0000004136e17221 */ /* 0x000fe20000010000 */
[----:B------:R-:W-:Y:S01]  /*fad0*/  PRMT R21, R142, 0x5410, R170 ;  /* 0x000054108e157816 */ /* 0x000fe200000000aa */
[--C-:B------:R-:W-:Y:S01]  /*fae0*/  HSET2.LE.AND R22, R20, R39.reuse, PT ;  /* 0x0000002714167233 */ /* 0x100fe20003803000 */
[C---:B------:R-:W-:Y:S01]  /*faf0*/  F2FP.BF16.PACK_AB R142, R32.reuse, R53 ;  /* 0x00000035208e723e */ /* 0x040fe200000010ff */
[--C-:B------:R-:W-:Y:S01]  /*fb00*/  HSET2.LE.AND R23, R23, R39.reuse, PT ;  /* 0x0000002717177233 */ /* 0x100fe20003803000 */
[----:B------:R-:W-:Y:S01]  /*fb10*/  FADD.FTZ R224, R32, R3 ;  /* 0x0000000320e07221 */ /* 0x000fe20000010000 */
[--C-:B------:R-:W-:Y:S01]  /*fb20*/  HSET2.LE.AND R20, R55, R39.reuse, PT ;  /* 0x0000002737147233 */ /* 0x100fe20003803000 */
        /* <DEDUP_REMOVED lines=9> */
[----:B------:R-:W-:Y:S01]  /*fbc0*/  IMAD.MOV.U32 R132, RZ, RZ, R44 ;  /* 0x000000ffff847224 */ /* 0x000fe200078e002c */
[----:B------:R-:W-:Y:S01]  /*fbd0*/  LOP3.LUT R21, R21, R39, RZ, 0xc0, !PT ;  /* 0x0000002715157212 */ /* 0x000fe200078ec0ff */
        /* <DEDUP_REMOVED lines=16> */
.L_x_745:
[----:B------:R-:W-:-:S07]  /*fce0*/  IADD3 R221, R132, -0x1, RZ ;  /* 0xffffffff84dd7810 */ /* 0x000fce0007ffe0ff */
.L_x_752:
        /* <DEDUP_REMOVED lines=8> */
[----:B------:R-:W-:Y:S01]  /*fd70*/  LOP3.LUT R230, R233, R227, RZ, 0x3c, !PT ;  /* 0x000000e3e9e67212 */ /* 0x000fe200078e3cff */
[----:B------:R-:W-:Y:S01]  /*fd80*/  USHF.L.U32 UR19, UR4, 0x5, URZ ;  /* 0x0000000504137899 */ /* 0x000fe2000800063f */
[----:B------:R-:W-:Y:S01]  /*fd90*/  MOV R133, R137 ;  /* 0x0000008900857202 */ /* 0x000fe20000000f00 */
[----:B------:R-:W-:Y:S01]  /*fda0*/  UIMAD.WIDE.U32 UR26, UR4, 0x30, URZ ;  /* 0x00000030041a78a5 */ /* 0x000fe2000f8e003f */
[----:B------:R-:W-:Y:S01]  /*fdb0*/  LOP3.LUT R227, R229, R227, RZ, 0x3c, !PT ;  /* 0x000000e3e5e37212 */ /* 0x000fe200078e3cff */
[----:B------:R-:W-:Y:S01]  /*fdc0*/  UIMAD UR22, UR5, 0x30, URZ ;  /* 0x00000030051678a4 */ /* 0x000fe2000f8e023f */
[----:B------:R-:W-:Y:S01]  /*fdd0*/  IMAD.WIDE.U32 R234, R226, -0x2daee0ad, RZ ;  /* 0xd2511f53e2ea7825 */ /* 0x000fe200078e00ff */
[----:B------:R-:W-:Y:S01]  /*fde0*/  MOV R3, R135 ;  /* 0x0000008700037202 */ /* 0x000fe20000000f00 */
[----:B------:R-:W-:Y:S01]  /*fdf0*/  ULDC.64 UR4, c[0x0][0x198] ;  /* 0x0000660000047ab9 */ /* 0x000fe20000000a00 */
[----:B------:R-:W-:Y:S01]  /*fe00*/  ISETP.GE.AND P0, PT, R216, c[0x0][0x220], PT ;  /* 0x00008800d8007a0c */ /* 0x000fe20003f06270 */
[----:B------:R-:W-:Y:S01]  /*fe10*/  USHF.L.U64.HI UR23, UR4, 0x5, UR5 ;  /* 0x0000000504177899 */ /* 0x000fe20008010205 */
[----:B------:R-:W-:Y:S01]  /*fe20*/  IMAD.MOV.U32 R2, RZ, RZ, R134 ;  /* 0x000000ffff027224 */ /* 0x000fe200078e0086 */
[----:B------:R-:W-:Y:S01]  /*fe30*/  UIMAD.WIDE.U32 UR28, UR4, 0x30, URZ ;  /* 0x00000030041c78a5 */ /* 0x000fe2000f8e003f */
[----:B------:R-:W-:Y:S01]  /*fe40*/  IMAD.WIDE.U32 R230, R230, -0x2daee0ad, RZ ;  /* 0xd2511f53e6e67825 */ /* 0x000fe200078e00ff */
[----:B------:R-:W-:-:S02]  /*fe50*/  UIMAD UR5, UR5, 0x30, URZ ;  /* 0x00000030050578a4 */ /* 0x000fc4000f8e023f */
[----:B------:R-:W-:Y:S01]  /*fe60*/  USHF.L.U32 UR4, UR4, 0x5, URZ ;  /* 0x0000000504047899 */ /* 0x000fe2000800063f */
[----:B------:R-:W-:Y:S01]  /*fe70*/  IMAD.WIDE.U32 R226, R227, -0x2daee0ad, RZ ;  /* 0xd2511f53e3e27825 */ /* 0x000fe200078e00ff */
[----:B-1----:R-:W-:Y:S01]  /*fe80*/  PRMT R220, R220, 0x7054, R220 ;  /* 0x00007054dcdc7816 */ /* 0x002fe200000000dc */
[----:B------:R-:W-:Y:S02]  /*fe90*/  UIADD3 UR22, UR22, UR27, URZ ;  /* 0x0000001b16167290 */ /* 0x000fe4000fffe03f */
[----:B------:R-:W-:Y:S01]  /*fea0*/  IMAD.MOV.U32 R237, RZ, RZ, R239 ;  /* 0x000000ffffed7224 */ /* 0x000fe200078e00ef */
[----:B------:R-:W-:Y:S01]  /*feb0*/  UIADD3 UR5, UR5, UR29, URZ ;  /* 0x0000001d05057290 */ /* 0x000fe2000fffe03f */
[----:B------:R-:W-:Y:S05]  /*fec0*/  BRA `(.L_x_754) ;  /* 0x000002c000007947 */ /* 0x000fea0003800000 */
.L_x_756:
[----:B------:R1:W-:Y:S01]  /*fed0*/  @P0 STS.128 [R210+0x4000], RZ ;  /* 0x004000ffd2000388 */ /* 0x0003e20000000c00 */
[----:B------:R-:W-:Y:S04]  /*fee0*/  IADD3 R135, R221, -0x1, RZ ;  /* 0xffffffffdd877810 */ /* 0x000fe80007ffe0ff */
[----:B------:R-:W-:Y:S01]  /*fef0*/  SHF.R.S32.HI R134, RZ, 0x1f, R135 ;  /* 0x0000001fff867819 */ /* 0x000fe20000011487 */
[C---:B------:R-:W-:Y:S04]  /*ff00*/  IMAD.WIDE.U32 R136, R135.reuse, c[0x0][0x198], RZ ;  /* 0x0000660087887a25 */ /* 0x040fe800078e00ff */
[----:B------:R-:W-:Y:S04]  /*ff10*/  IMAD R134, R134, c[0x0][0x198], RZ ;  /* 0x0000660086867a24 */ /* 0x000fe800078e02ff */
[----:B------:R-:W-:Y:S01]  /*ff20*/  IMAD R134, R135, c[0x0][0x19c], R134 ;  /* 0x0000670087867a24 */ /* 0x000fe200078e0286 */
[C---:B------:R-:W-:Y:S03]  /*ff30*/  LEA R135, P3, R136.reuse, R212, 0x6 ;  /* 0x000000d488877211 */ /* 0x040fe600078630ff */
[----:B------:R-:W-:Y:S01]  /*ff40*/  IMAD.IADD R134, R137, 0x1, R134 ;  /* 0x0000000189867824 */ /* 0x000fe200078e0286 */
[----:B------:R-:W-:Y:S02]  /*ff50*/  @!P0 LEA R148, P6, R135, c[0x0][0x168], 0x1 ;  /* 0x00005a0087948a11 */ /* 0x000fe400078c08ff */
[----:B------:R-:W-:Y:S02]  /*ff60*/  @!P0 IADD3 R137, P4, R197, R135, RZ ;  /* 0x00000087c5898210 */ /* 0x000fe40007f9e0ff */
[----:B------:R-:W-:Y:S02]  /*ff70*/  LEA.HI.X R134, R136, R215, R134, 0x6, P3 ;  /* 0x000000d788867211 */ /* 0x000fe400018f3486 */
[----:B------:R-:W-:Y:S02]  /*ff80*/  @!P0 LEA R146, P5, R137, c[0x0][0x168], 0x1 ;  /* 0x00005a0089928a11 */ /* 0x000fe400078a08ff */
[C-C-:B------:R-:W-:Y:S01]  /*ff90*/  @!P0 LEA.HI.X R149, R135.reuse, c[0x0][0x16c], R134.reuse, 0x1, P6 ;  /* 0x00005b0087958a11 */ /* 0x140fe200030f0c86 */
        /* <DEDUP_REMOVED lines=31> */
.L_x_754:
        /* <DEDUP_REMOVED lines=12> */
[----:B------:R-:W-:Y:S02]  /*10250*/  @!P0 LEA.HI.X R21, R12, c[0x0][0x174], R4, 0x1, P6 ;  /* 0x00005d000c158a11 */ /* 0x000fe400030f0c04 */
        /* <DEDUP_REMOVED lines=30> */
[----:B------:R-:W-:Y:S06]  /*10440*/  LDSM.16.M88.4 R60, [R194+0x2000] ;  /* 0x00200000c23c783b */ /* 0x000fec0000000200 */
[----:B--2---:R-:W2:Y:S06]  /*10450*/  LDSM.16.M88.4 R16, [R193+0x4000] ;  /* 0x00400000c110783b */ /* 0x004eac0000000200 */
[----:B------:R-:W1:Y:S06]  /*10460*/  LDSM.16.M88.4 R32, [R193+0x4800] ;  /* 0x00480000c120783b */ /* 0x000e6c0000000200 */
[----:B------:R-:W0:Y:S06]  /*10470*/  LDGDEPBAR ;  /* 0x00000000000079af */ /* 0x000e2c0000000000 */
[----:B------:R-:W4:Y:S06]  /*10480*/  LDSM.16.M88.4 R48, [R193+0x5000] ;  /* 0x00500000c130783b */ /* 0x000f2c0000000200 */
[----:B------:R-:W5:Y:S06]  /*10490*/  LDSM.16.M88.4 R136, [R193+0x5800] ;  /* 0x00580000c188783b */ /* 0x000f6c0000000200 */
[----:B------:R-:W-:Y:S06]  /*104a0*/  LDSM.16.M88.4 R140, [R192] ;  /* 0x00000000c08c783b */ /* 0x000fec0000000200 */
[----:B------:R-:W4:Y:S01]  /*104b0*/  LDSM.16.M88.4 R144, [R187+0x4000] ;  /* 0x00400000bb90783b */ /* 0x000f220000000200 */
[-C--:B--2---:R-:W-:Y:S05]  /*104c0*/  HMMA.16816.F32.BF16 R4, R64, R16.reuse, RZ ;  /* 0x000000104004723c */ /* 0x084fea00000418ff */
[----:B------:R-:W2:Y:S03]  /*104d0*/  LDSM.16.M88.4 R148, [R192+0x2000] ;  /* 0x00200000c094783b */ /* 0x000ea60000000200 */
[C---:B------:R-:W-:Y:S03]  /*104e0*/  HMMA.16816.F32.BF16 R8, R60.reuse, R16, RZ ;  /* 0x000000103c08723c */ /* 0x040fe600000418ff */
[----:B------:R-:W2:Y:S06]  /*104f0*/  LDSM.16.M88.4 R152, [R187+0x4800] ;  /* 0x00480000bb98783b */ /* 0x000eac0000000200 */
[----:B------:R-:W2:Y:S01]  /*10500*/  LDSM.16.M88.4 R156, [R187+0x5000] ;  /* 0x00500000bb9c783b */ /* 0x000ea20000000200 */
[-C--:B---3--:R-:W-:Y:S05]  /*10510*/  HMMA.16816.F32.BF16 R12, R60, R18.reuse, RZ ;  /* 0x000000123c0c723c */ /* 0x088fea00000418ff */
[----:B------:R-:W3:Y:S03]  /*10520*/  LDSM.16.M88.4 R160, [R187+0x5800] ;  /* 0x00580000bba0783b */ /* 0x000ee60000000200 */
[C---:B------:R-:W-:Y:S03]  /*10530*/  HMMA.16816.F32.BF16 R16, R64.reuse, R18, RZ ;  /* 0x000000124010723c */ /* 0x040fe600000418ff */
[----:B------:R-:W-:Y:S05]  /*10540*/  LDSM.16.M88.4 R164, [R191+0x2000] ;  /* 0x00200000bfa4783b */ /* 0x000fea0000000200 */
[-C--:B-1----:R-:W-:Y:S01]  /*10550*/  HMMA.16816.F32.BF16 R20, R64, R32.reuse, RZ ;  /* 0x000000204014723c */ /* 0x082fe200000418ff */
[----:B------:R-:W-:Y:S06]  /*10560*/  LDSM.16.M88.4 R168, [R189+0x2000] ;  /* 0x00200000bda8783b */ /* 0x000fec0000000200 */
[----:B------:R-:W-:Y:S01]  /*10570*/  LDSM.16.M88.4 R172, [R180+0x800] ;  /* 0x00080000b4ac783b */ /* 0x000fe20000000200 */
[C---:B------:R-:W-:Y:S05]  /*10580*/  HMMA.16816.F32.BF16 R24, R60.reuse, R32, RZ ;  /* 0x000000203c18723c */ /* 0x040fea00000418ff */
[----:B------:R-:W-:Y:S03]  /*10590*/  LDSM.16.M88.4 R176, [R180+0x1000] ;  /* 0x00100000b4b0783b */ /* 0x000fe60000000200 */
        /* <DEDUP_REMOVED lines=10> */
[----:B------:R-:W-:Y:S07]  /*10640*/  LDSM.16.M88.4 R136, [R191] ;  /* 0x00000000bf88783b */ /* 0x000fee0000000200 */
[-C--:B------:R-:W-:Y:S08]  /*10650*/  HMMA.16816.F32.BF16 R4, R140, R144.reuse, R4 ;  /* 0x000000908c04723c */ /* 0x080ff00000041804 */
        /* <DEDUP_REMOVED lines=13> */
[----:B------:R-:W-:Y:S07]  /*10730*/  LDSM.16.M88.4 R156, [R181] ;  /* 0x00000000b59c783b */ /* 0x000fee0000000200 */
[-C--:B---3--:R-:W-:Y:S08]  /*10740*/  HMMA.16816.F32.BF16 R52, R140, R160.reuse, R52 ;  /* 0x000000a08c34723c */ /* 0x088ff00000041834 */
[C---:B------:R-:W-:Y:S08]  /*10750*/  HMMA.16816.F32.BF16 R56, R148.reuse, R160, R56 ;  /* 0x000000a09438723c */ /* 0x040ff00000041838 */
[-C--:B------:R-:W-:Y:S01]  /*10760*/  HMMA.16816.F32.BF16 R60, R148, R162.reuse, R60 ;  /* 0x000000a2943c723c */ /* 0x080fe2000004183c */
[----:B------:R-:W3:Y:S07]  /*10770*/  LDSM.16.M88.4 R148, [R182] ;  /* 0x00000000b694783b */ /* 0x000eee0000000200 */
[----:B------:R-:W-:Y:S01]  /*10780*/  HMMA.16816.F32.BF16 R64, R140, R162, R64 ;  /* 0x000000a28c40723c */ /* 0x000fe20000041840 */
[----:B------:R-:W-:Y:S06]  /*10790*/  LDSM.16.M88.4 R140, [R189] ;  /* 0x00000000bd8c783b */ /* 0x000fec0000000200 */
[----:B------:R-:W4:Y:S01]  /*107a0*/  LDSM.16.M88.4 R160, [R180] ;  /* 0x00000000b4a0783b */ /* 0x000f220000000200 */
        /* <DEDUP_REMOVED lines=19> */
[-C--:B----4-:R-:W-:Y:S08]  /*108e0*/  HMMA.16816.F32.BF16 R4, R140, R160.reuse, R4 ;  /* 0x000000a08c04723c */ /* 0x090ff00000041804 */
        /* <DEDUP_REMOVED lines=16> */
.L_x_755:
[----:B------:R-:W-:Y:S01]  /*109f0*/  IMAD R134, R221, 0x40, R204 ;  /* 0x00000040dd867824 */ /* 0x000fe200078e02cc */
[--C-:B------:R-:W-:Y:S01]  /*10a00*/  LOP3.LUT R244, R231, UR14, R234.reuse, 0x96, !PT ;  /* 0x0000000ee7f47c12 */ /* 0x100fe2000f8e96ea */
[----:B------:R-:W-:Y:S01]  /*10a10*/  IMAD.SHL.U32 R241, R221, 0x2, RZ ;  /* 0x00000002ddf17824 */ /* 0x000fe200078e00ff */
[----:B------:R-:W-:Y:S01]  /*10a20*/  LOP3.LUT R242, R227, UR14, R234, 0x96, !PT ;  /* 0x0000000ee3f27c12 */ /* 0x000fe2000f8e96ea */
[----:B-1----:R1:W2:Y:S01]  /*10a30*/  I2F R149, R134 ;  /* 0x0000008600957306 */ /* 0x0022a20000201400 */
[----:B------:R-:W-:Y:S01]  /*10a40*/  IADD3 R148, R134, 0x1, RZ ;  /* 0x0000000186947810 */ /* 0x000fe20007ffe0ff */
[----:B------:R-:W-:Y:S01]  /*10a50*/  IMAD.WIDE.U32 R244, R244, -0x326172a9, RZ ;  /* 0xcd9e8d57f4f47825 */ /* 0x000fe200078e00ff */
[C---:B------:R-:W-:Y:S02]  /*10a60*/  IADD3 R147, R134.reuse, 0x8, RZ ;  /* 0x0000000886937810 */ /* 0x040fe40007ffe0ff */
[----:B------:R-:W-:Y:S01]  /*10a70*/  IADD3 R146, R134, 0x9, RZ ;  /* 0x0000000986927810 */ /* 0x000fe20007ffe0ff */
[----:B------:R-:W-:Y:S01]  /*10a80*/  IMAD.WIDE.U32 R242, R242, -0x326172a9, RZ ;  /* 0xcd9e8d57f2f27825 */ /* 0x000fe200078e00ff */
[C---:B------:R-:W-:Y:S02]  /*10a90*/  IADD3 R144, R134.reuse, 0x11, RZ ;  /* 0x0000001186907810 */ /* 0x040fe40007ffe0ff */
[C---:B------:R-:W-:Y:S01]  /*10aa0*/  IADD3 R142, R134.reuse, 0x19, RZ ;  /* 0x00000019868e7810 */ /* 0x040fe20007ffe0ff */
[----:B------:R-:W3:Y:S01]  /*10ab0*/  I2F R148, R148 ;  /* 0x0000009400947306 */ /* 0x000ee20000201400 */
[C---:B------:R-:W-:Y:S02]  /*10ac0*/  IADD3 R141, R134.reuse, 0x20, RZ ;  /* 0x00000020868d7810 */ /* 0x040fe40007ffe0ff */
[C---:B------:R-:W-:Y:S02]  /*10ad0*/  IADD3 R137, R134.reuse, 0x28, RZ ;  /* 0x0000002886897810 */ /* 0x040fe40007ffe0ff */
[C---:B------:R-:W-:Y:S02]  /*10ae0*/  IADD3 R136, R134.reuse, 0x29, RZ ;  /* 0x0000002986887810 */ /* 0x040fe40007ffe0ff */
[C---:B------:R-:W-:Y:S02]  /*10af0*/  IADD3 R139, R134.reuse, 0x38, RZ ;  /* 0x00000038868b7810 */ /* 0x040fe40007ffe0ff */
[C---:B------:R-:W-:Y:S01]  /*10b00*/  IADD3 R145, R134.reuse, 0x10, RZ ;  /* 0x0000001086917810 */ /* 0x040fe20007ffe0ff */
[----:B------:R-:W4:Y:S01]  /*10b10*/  I2F R147, R147 ;  /* 0x0000009300937306 */ /* 0x000f220000201400 */
[C---:B------:R-:W-:Y:S02]  /*10b20*/  IADD3 R143, R134.reuse, 0x18, RZ ;  /* 0x00000018868f7810 */ /* 0x040fe40007ffe0ff */
[C---:B------:R-:W-:Y:S02]  /*10b30*/  IADD3 R140, R134.reuse, 0x21, RZ ;  /* 0x00000021868c7810 */ /* 0x040fe40007ffe0ff */
[C---:B------:R-:W-:Y:S02]  /*10b40*/  IADD3 R135, R134.reuse, 0x30, RZ ;  /* 0x0000003086877810 */ /* 0x040fe40007ffe0ff */
[C---:B------:R-:W-:Y:S02]  /*10b50*/  IADD3 R138, R134.reuse, 0x31, RZ ;  /* 0x00000031868a7810 */ /* 0x040fe40007ffe0ff */
[----:B-1----:R-:W-:Y:S01]  /*10b60*/  IADD3 R134, R134, 0x39, RZ ;  /* 0x0000003986867810 */ /* 0x002fe20007ffe0ff */
[----:B------:R-:W1:Y:S01]  /*10b70*/  I2F R146, R146 ;  /* 0x0000009200927306 */ /* 0x000e620000201400 */
[----:B------:R-:W-:Y:S09]  /*10b80*/  IADD3 R221, R221, -0x1, RZ ;  /* 0xffffffffdddd7810 */ /* 0x000ff20007ffe0ff */
[----:B------:R-:W5:Y:S10]  /*10b90*/  I2F R145, R145 ;  /* 0x0000009100917306 */ /* 0x000f740000201400 */
[----:B------:R-:W1:Y:S10]  /*10ba0*/  I2F R144, R144 ;  /* 0x0000009000907306 */ /* 0x000e740000201400 */
[----:B------:R-:W1:Y:S10]  /*10bb0*/  I2F R143, R143 ;  /* 0x0000008f008f7306 */ /* 0x000e740000201400 */
[----:B------:R-:W1:Y:S10]  /*10bc0*/  I2F R142, R142 ;  /* 0x0000008e008e7306 */ /* 0x000e740000201400 */
[----:B------:R-:W1:Y:S10]  /*10bd0*/  I2F R141, R141 ;  /* 0x0000008d008d7306 */ /* 0x000e740000201400 */
[----:B------:R-:W1:Y:S10]  /*10be0*/  I2F R140, R140 ;  /* 0x0000008c008c7306 */ /* 0x000e740000201400 */
[----:B------:R-:W1:Y:S10]  /*10bf0*/  I2F R137, R137 ;  /* 0x0000008900897306 */ /* 0x000e740000201400 */
[----:B------:R-:W1:Y:S10]  /*10c00*/  I2F R136, R136 ;  /* 0x0000008800887306 */ /* 0x000e740000201400 */
[----:B------:R-:W1:Y:S10]  /*10c10*/  I2F R135, R135 ;  /* 0x0000008700877306 */ /* 0x000e740000201400 */
[----:B------:R-:W5:Y:S10]  /*10c20*/  I2F R138, R138 ;  /* 0x0000008a008a7306 */ /* 0x000f740000201400 */
[----:B------:R-:W5:Y:S01]  /*10c30*/  I2F R139, R139 ;  /* 0x0000008b008b7306 */ /* 0x000f620000201400 */
[-C--:B--2---:R-:W-:Y:S02]  /*10c40*/  FFMA.FTZ R4, R149, R0.reuse, R4 ;  /* 0x0000000095047223 */ /* 0x084fe40000010004 */
[-C--:B---3--:R-:W-:Y:S02]  /*10c50*/  FFMA.FTZ R5, R148, R0.reuse, R5 ;  /* 0x0000000094057223 */ /* 0x088fe40000010005 */
[-C--:B----4-:R-:W-:Y:S01]  /*10c60*/  FFMA.FTZ R16, R147, R0.reuse, R16 ;  /* 0x0000000093107223 */ /* 0x090fe20000010010 */
[----:B------:R-:W-:Y:S01]  /*10c70*/  FMNMX.FTZ R151, R4, R133, !PT ;  /* 0x0000008504977209 */ /* 0x000fe20007810000 */
[-C--:B-1----:R-:W-:Y:S02]  /*10c80*/  FFMA.FTZ R17, R146, R0.reuse, R17 ;  /* 0x0000000092117223 */ /* 0x082fe40000010011 */
[-C--:B-----5:R-:W-:Y:S01]  /*10c90*/  FFMA.FTZ R20, R145, R0.reuse, R20 ;  /* 0x0000000091147223 */ /* 0x0a0fe20000010014 */
[----:B------:R-:W1:Y:S01]  /*10ca0*/  I2F R134, R134 ;  /* 0x0000008600867306 */ /* 0x000e620000201400 */
[-C--:B------:R-:W-:Y:S01]  /*10cb0*/  FFMA.FTZ R21, R144, R0.reuse, R21 ;  /* 0x0000000090157223 */ /* 0x080fe20000010015 */
[----:B------:R-:W-:Y:S01]  /*10cc0*/  FMNMX.FTZ R151, R5, R151, !PT ;  /* 0x0000009705977209 */ /* 0x000fe20007810000 */
[-C--:B------:R-:W-:Y:S02]  /*10cd0*/  FFMA.FTZ R32, R143, R0.reuse, R32 ;  /* 0x000000008f207223 */ /* 0x080fe40000010020 */
[-C--:B------:R-:W-:Y:S01]  /*10ce0*/  FFMA.FTZ R6, R149, R0.reuse, R6 ;  /* 0x0000000095067223 */ /* 0x080fe20000010006 */
[----:B------:R-:W-:Y:S01]  /*10cf0*/  FMNMX.FTZ R151, R16, R151, !PT ;  /* 0x0000009710977209 */ /* 0x000fe20007810000 */
[-C--:B------:R-:W-:Y:S02]  /*10d00*/  FFMA.FTZ R33, R142, R0.reuse, R33 ;  /* 0x000000008e217223 */ /* 0x080fe40000010021 */
[-C--:B------:R-:W-:Y:S01]  /*10d10*/  FFMA.FTZ R7, R148, R0.reuse, R7 ;  /* 0x0000000094077223 */ /* 0x080fe20000010007 */
[----:B------:R-:W-:Y:S01]  /*10d20*/  FMNMX.FTZ R151, R17, R151, !PT ;  /* 0x0000009711977209 */ /* 0x000fe20007810000 */
[----:B------:R-:W-:Y:S01]  /*10d30*/  FFMA.FTZ R36, R141, R0, R36 ;  /* 0x000000008d247223 */ /* 0x000fe20000010024 */
[----:B------:R-:W-:Y:S01]  /*10d40*/  FMNMX.FTZ R150, R6, R132, !PT ;  /* 0x0000008406967209 */ /* 0x000fe20007810000 */
        /* <DEDUP_REMOVED lines=26> */
[----:B-1----:R-:W-:Y:S01]  /*10ef0*/  FFMA.FTZ R65, R134, R0, R65 ;  /* 0x0000000086417223 */ /* 0x002fe20000010041 */
        /* <DEDUP_REMOVED lines=9> */
[CC--:B------:R-:W-:Y:S01]  /*10f90*/  FFMA.FTZ R9, R148.reuse, R0.reuse, R9 ;  /* 0x0000000094097223 */ /* 0x0c0fe20000010009 */
[----:B------:R-:W-:Y:S01]  /*10fa0*/  FMNMX.FTZ R151, R53, R151, !PT ;  /* 0x0000009735977209 */ /* 0x000fe20007810000 */
[----:B------:R-:W-:Y:S01]  /*10fb0*/  FFMA.FTZ R11, R148, R0, R11 ;  /* 0x00000000940b7223 */ /* 0x000fe2000001000b */
[----:B------:R-:W-:Y:S01]  /*10fc0*/  FMNMX.FTZ R150, R50, R150, !PT ;  /* 0x0000009632967209 */ /* 0x000fe20007810000 */
[-C--:B------:R-:W-:Y:S01]  /*10fd0*/  FFMA.FTZ R12, R147, R0.reuse, R12 ;  /* 0x00000000930c7223 */ /* 0x080fe2000001000c */
[----:B------:R-:W-:Y:S01]  /*10fe0*/  FMNMX.FTZ R151, R64, R151, !PT ;  /* 0x0000009740977209 */ /* 0x000fe20007810000 */
[-C--:B------:R-:W-:Y:S01]  /*10ff0*/  FFMA.FTZ R54, R135, R0.reuse, R54 ;  /* 0x0000000087367223 */ /* 0x080fe20000010036 */
[----:B------:R-:W-:Y:S01]  /*11000*/  FMNMX.FTZ R148, R8, R3, !PT ;  /* 0x0000000308947209 */ /* 0x000fe20007810000 */
[-C--:B------:R-:W-:Y:S01]  /*11010*/  FFMA.FTZ R55, R138, R0.reuse, R55 ;  /* 0x000000008a377223 */ /* 0x080fe20000010037 */
[----:B------:R-:W-:Y:S01]  /*11020*/  FMNMX.FTZ R153, R65, R151, !PT ;  /* 0x0000009741997209 */ /* 0x000fe20007810000 */
[----:B------:R-:W-:Y:S01]  /*11030*/  FFMA.FTZ R13, R146, R0, R13 ;  /* 0x00000000920d7223 */ /* 0x000fe2000001000d */
[----:B------:R-:W-:Y:S01]  /*11040*/  FMNMX.FTZ R150, R51, R150, !PT ;  /* 0x0000009633967209 */ /* 0x000fe20007810000 */
[----:B------:R-:W-:Y:S01]  /*11050*/  FFMA.FTZ R66, R139, R0, R66 ;  /* 0x000000008b427223 */ /* 0x000fe20000010042 */
[----:B------:R-:W-:Y:S01]  /*11060*/  FMNMX.FTZ R148, R9, R148, !PT ;  /* 0x0000009409947209 */ /* 0x000fe20007810000 */
[----:B------:R-:W1:Y:S01]  /*11070*/  SHFL.BFLY PT, R152, R153, 0x2, 0x1f ;  /* 0x0c401f0099987f89 */ /* 0x000e6200000e0000 */
[----:B------:R-:W-:Y:S01]  /*11080*/  FMNMX.FTZ R150, R54, R150, !PT ;  /* 0x0000009636967209 */ /* 0x000fe20007810000 */
[----:B------:R-:W-:Y:S01]  /*11090*/  FFMA.FTZ R10, R149, R0, R10 ;  /* 0x00000000950a7223 */ /* 0x000fe2000001000a */
        /* <DEDUP_REMOVED lines=13> */
[-C--:B------:R-:W-:Y:S01]  /*11170*/  FFMA.FTZ R28, R143, R0.reuse, R28 ;  /* 0x000000008f1c7223 */ /* 0x080fe2000001001c */
[----:B------:R-:W-:Y:S01]  /*11180*/  FMNMX.FTZ R145, R25, R145, !PT ;  /* 0x0000009119917209 */ /* 0x000fe20007810000 */
[CC--:B------:R-:W-:Y:S02]  /*11190*/  FFMA.FTZ R29, R142.reuse, R0.reuse, R29 ;  /* 0x000000008e1d7223 */ /* 0x0c0fe4000001001d */
[----:B------:R-:W-:Y:S01]  /*111a0*/  FFMA.FTZ R31, R142, R0, R31 ;  /* 0x000000008e1f7223 */ /* 0x000fe2000001001f */
[----:B------:R-:W-:Y:S01]  /*111b0*/  FMNMX.FTZ R142, R11, R146, !PT ;  /* 0x000000920b8e7209 */ /* 0x000fe20007810000 */
[----:B------:R-:W2:Y:S01]  /*111c0*/  SHFL.BFLY PT, R150, R151, 0x2, 0x1f ;  /* 0x0c401f0097967f89 */ /* 0x000ea200000e0000 */
[----:B------:R-:W-:Y:S01]  /*111d0*/  FMNMX.FTZ R145, R28, R145, !PT ;  /* 0x000000911c917209 */ /* 0x000fe20007810000 */
[----:B------:R-:W-:Y:S01]  /*111e0*/  FFMA.FTZ R27, R144, R0, R27 ;  /* 0x00000000901b7223 */ /* 0x000fe2000001001b */
[----:B-1----:R-:W-:Y:S01]  /*111f0*/  FMNMX.FTZ R152, R153, R152, !PT ;  /* 0x0000009899987209 */ /* 0x002fe20007810000 */
[----:B------:R-:W-:Y:S01]  /*11200*/  FFMA.FTZ R40, R141, R0, R40 ;  /* 0x000000008d287223 */ /* 0x000fe20000010028 */
[----:B------:R-:W-:Y:S01]  /*11210*/  FMNMX.FTZ R142, R14, R142, !PT ;  /* 0x0000008e0e8e7209 */ /* 0x000fe20007810000 */
[----:B------:R-:W-:Y:S01]  /*11220*/  FFMA.FTZ R41, R140, R0, R41 ;  /* 0x000000008c297223 */ /* 0x000fe20000010029 */
[----:B------:R-:W-:Y:S01]  /*11230*/  FMNMX.FTZ R145, R29, R145, !PT ;  /* 0x000000911d917209 */ /* 0x000fe20007810000 */
[----:B------:R-:W1:Y:S01]  /*11240*/  SHFL.BFLY PT, R144, R152, 0x1, 0x1f ;  /* 0x0c201f0098907f89 */ /* 0x000e6200000e0000 */
        /* <DEDUP_REMOVED lines=21> */
[----:B------:R-:W-:Y:S01]  /*113a0*/  FFMA.FTZ R61, R134, R0, R61 ;  /* 0x00000000863d7223 */ /* 0x000fe2000001003d */
[----:B--2---:R-:W-:Y:S01]  /*113b0*/  FMNMX.FTZ R150, R151, R150, !PT ;  /* 0x0000009697967209 */ /* 0x004fe20007810000 */
[----:B------:R-:W-:Y:S01]  /*113c0*/  FFMA.FTZ R58, R135, R0, R58 ;  /* 0x00000000873a7223 */ /* 0x000fe2000001003a */
[----:B------:R-:W-:Y:S01]  /*113d0*/  FMNMX.FTZ R140, R43, R140, !PT ;  /* 0x0000008c2b8c7209 */ /* 0x000fe20007810000 */
[----:B------:R-:W-:Y:S01]  /*113e0*/  FFMA.FTZ R59, R138, R0, R59 ;  /* 0x000000008a3b7223 */ /* 0x000fe2000001003b */
[----:B------:R-:W-:Y:S01]  /*113f0*/  FMNMX.FTZ R141, R57, R141, !PT ;  /* 0x0000008d398d7209 */ /* 0x000fe20007810000 */
[----:B------:R-:W2:Y:S01]  /*11400*/  SHFL.BFLY PT, R143, R150, 0x1, 0x1f ;  /* 0x0c201f00968f7f89 */ /* 0x000ea200000e0000 */
[----:B-1----:R-:W-:Y:S01]  /*11410*/  FMNMX.FTZ R137, R152, R144, !PT ;  /* 0x0000009098897209 */ /* 0x002fe20007810000 */
[----:B------:R-:W-:Y:S01]  /*11420*/  FFMA.FTZ R62, R139, R0, R62 ;  /* 0x000000008b3e7223 */ /* 0x000fe2000001003e */
[----:B------:R-:W-:Y:S01]  /*11430*/  FMNMX.FTZ R140, R46, R140, !PT ;  /* 0x0000008c2e8c7209 */ /* 0x000fe20007810000 */
[----:B------:R-:W-:Y:S01]  /*11440*/  FFMA.FTZ R63, R134, R0, R63 ;  /* 0x00000000863f7223 */ /* 0x000fe2000001003f */
[----:B------:R-:W-:Y:S01]  /*11450*/  FMNMX.FTZ R141, R60, R141, !PT ;  /* 0x0000008d3c8d7209 */ /* 0x000fe20007810000 */
[C---:B------:R-:W-:Y:S01]  /*11460*/  FMUL.FTZ R179, R137.reuse, c[0x0][0x23c] ;  /* 0x00008f0089b37a20 */ /* 0x040fe20000410000 */
[----:B------:R-:W-:Y:S01]  /*11470*/  FSETP.NEU.FTZ.AND P2, PT, R137, -INF , PT ;  /* 0xff8000008900780b */ /* 0x000fe20003f5d000 */
[----:B------:R-:W-:Y:S01]  /*11480*/  LDSM.16.MT88.4 R144, [R188+0x6000] ;  /* 0x00600000bc90783b */ /* 0x000fe20000004200 */
[----:B------:R-:W-:Y:S01]  /*11490*/  FMNMX.FTZ R135, R61, R141, !PT ;  /* 0x0000008d3d877209 */ /* 0x000fe20007810000 */
[----:B------:R-:W-:Y:S01]  /*114a0*/  FADD.FTZ R133, -R137, R133 ;  /* 0x0000008589857221 */ /* 0x000fe20000010100 */
[----:B------:R-:W-:Y:S02]  /*114b0*/  FMNMX.FTZ R141, R47, R140, !PT ;  /* 0x0000008c2f8d7209 */ /* 0x000fe40007810000 */
[----:B------:R-:W-:Y:S01]  /*114c0*/  FSEL R179, R179, RZ, P2 ;  /* 0x000000ffb3b37208 */ /* 0x000fe20001000000 */
[----:B------:R-:W-:Y:S01]  /*114d0*/  FMUL.FTZ R133, R133, c[0x0][0x23c] ;  /* 0x00008f0085857a20 */ /* 0x000fe20000410000 */
[----:B------:R-:W-:Y:S01]  /*114e0*/  FMNMX.FTZ R141, R58, R141, !PT ;  /* 0x0000008d3a8d7209 */ /* 0x000fe20007810000 */
[----:B------:R-:W1:Y:S02]  /*114f0*/  SHFL.BFLY PT, R140, R135, 0x2, 0x1f ;  /* 0x0c401f00878c7f89 */ /* 0x000e6400000e0000 */
[--C-:B------:R-:W-:Y:S01]  /*11500*/  FFMA.FTZ R138, R16, c[0x0][0x23c], -R179.reuse ;  /* 0x00008f00108a7a23 */ /* 0x100fe200000108b3 */
[----:B------:R-:W-:Y:S01]  /*11510*/  FMNMX.FTZ R16, R59, R141, !PT ;  /* 0x0000008d3b107209 */ /* 0x000fe20007810000 */
[----:B------:R-:W3:Y:S01]  /*11520*/  MUFU.EX2 R133, R133 ;  /* 0x0000008500857308 */ /* 0x000ee20000000800 */
[--C-:B------:R-:W-:Y:S02]  /*11530*/  FFMA.FTZ R153, R17, c[0x0][0x23c], -R179.reuse ;  /* 0x00008f0011997a23 */ /* 0x100fe400000108b3 */
[----:B------:R-:W-:Y:S01]  /*11540*/  FMNMX.FTZ R16, R62, R16, !PT ;  /* 0x000000103e107209 */ /* 0x000fe20007810000 */
[--C-:B------:R-:W-:Y:S01]  /*11550*/  FFMA.FTZ R157, R5, c[0x0][0x23c], -R179.reuse ;  /* 0x00008f00059d7a23 */ /* 0x100fe200000108b3 */
[----:B--2---:R-:W-:Y:S01]  /*11560*/  FMNMX.FTZ R136, R150, R143, !PT ;  /* 0x0000008f96887209 */ /* 0x004fe20007810000 */
[--C-:B------:R-:W-:Y:S01]  /*11570*/  FFMA.FTZ R154, R4, c[0x0][0x23c], -R179.reuse ;  /* 0x00008f00049a7a23 */ /* 0x100fe200000108b3 */
[----:B------:R-:W-:Y:S01]  /*11580*/  FMNMX.FTZ R17, R63, R16, !PT ;  /* 0x000000103f117209 */ /* 0x000fe20007810000 */
[----:B------:R-:W-:Y:S01]  /*11590*/  FFMA.FTZ R33, R33, c[0x0][0x23c], -R179 ;  /* 0x00008f0021217a23 */ /* 0x000fe200000108b3 */
[C---:B------:R-:W-:Y:S01]  /*115a0*/  FSETP.NEU.FTZ.AND P2, PT, R136.reuse, -INF , PT ;  /* 0xff8000008800780b */ /* 0x040fe20003f5d000 */
[----:B------:R-:W-:Y:S01]  /*115b0*/  MUFU.EX2 R138, R138 ;  /* 0x0000008a008a7308 */ /* 0x000fe20000000800 */
[----:B------:R-:W-:Y:S01]  /*115c0*/  FMUL.FTZ R177, R136, c[0x0][0x23c] ;  /* 0x00008f0088b17a20 */ /* 0x000fe20000410000 */
[----:B------:R-:W2:Y:S01]  /*115d0*/  SHFL.BFLY PT, R16, R17, 0x2, 0x1f ;  /* 0x0c401f0011107f89 */ /* 0x000ea200000e0000 */
[----:B------:R-:W-:Y:S01]  /*115e0*/  LOP3.LUT R5, R235, UR25, R241, 0x96, !PT ;  /* 0x00000019eb057c12 */ /* 0x000fe2000f8e96f1 */
[--C-:B------:R-:W-:Y:S01]  /*115f0*/  FFMA.FTZ R166, R32, c[0x0][0x23c], -R179.reuse ;  /* 0x00008f0020a67a23 */ /* 0x100fe200000108b3 */
[----:B------:R-:W-:Y:S01]  /*11600*/  IADD3 R241, R241, 0x1, RZ ;  /* 0x00000001f1f17810 */ /* 0x000fe20007ffe0ff */
[----:B------:R-:W-:Y:S01]  /*11610*/  FFMA.FTZ R49, R49, c[0x0][0x23c], -R179 ;  /* 0x00008f0031317a23 */ /* 0x000fe200000108b3 */
[----:B------:R-:W-:Y:S01]  /*11620*/  FSEL R177, R177, RZ, P2 ;  /* 0x000000ffb1b17208 */ /* 0x000fe20001000000 */
[----:B------:R-:W-:Y:S01]  /*11630*/  IMAD.WIDE.U32 R172, R5, -0x326172a9, RZ ;  /* 0xcd9e8d5705ac7825 */ /* 0x000fe200078e00ff */
[----:B------:R-:W-:Y:S01]  /*11640*/  LOP3.LUT R241, R235, UR25, R241, 0x96, !PT ;  /* 0x00000019ebf17c12 */ /* 0x000fe2000f8e96f1 */
[----:B------:R-:W-:Y:S01]  /*11650*/  MUFU.EX2 R153, R153 ;  /* 0x0000009900997308 */ /* 0x000fe20000000800 */
[----:B-1----:R-:W-:Y:S01]  /*11660*/  FMNMX.FTZ R135, R135, R140, !PT ;  /* 0x0000008c87877209 */ /* 0x002fe20007810000 */
[--C-:B------:R-:W-:Y:S01]  /*11670*/  FFMA.FTZ R152, R18, c[0x0][0x23c], -R177.reuse ;  /* 0x00008f0012987a23 */ /* 0x100fe200000108b1 */
[----:B------:R-:W-:Y:S01]  /*11680*/  LOP3.LUT R248, R245, UR13, R172, 0x96, !PT ;  /* 0x0000000df5f87c12 */ /* 0x000fe2000f8e96ac */
[--C-:B------:R-:W-:Y:S01]  /*11690*/  FFMA.FTZ R156, R6, c[0x0][0x23c], -R177.reuse ;  /* 0x00008f00069c7a23 */ /* 0x100fe200000108b1 */
[C---:B------:R-:W-:Y:S01]  /*116a0*/  LOP3.LUT R6, R173.reuse, UR15, R232, 0x96, !PT ;  /* 0x0000000fad067c12 */ /* 0x040fe2000f8e96e8 */
[----:B------:R-:W1:Y:S01]  /*116b0*/  SHFL.BFLY PT, R18, R135, 0x1, 0x1f ;  /* 0x0c201f0087127f89 */ /* 0x000e6200000e0000 */
[----:B------:R-:W-:Y:S01]  /*116c0*/  LOP3.LUT R5, R173, UR15, R228, 0x96, !PT ;  /* 0x0000000fad057c12 */ /* 0x000fe2000f8e96e4 */
[----:B------:R-:W-:Y:S01]  /*116d0*/  IMAD.WIDE.U32 R248, R248, -0x2daee0ad, RZ ;  /* 0xd2511f53f8f87825 */ /* 0x000fe200078e00ff */
[----:B------:R-:W-:Y:S01]  /*116e0*/  LOP3.LUT R172, R243, UR13, R172, 0x96, !PT ;  /* 0x0000000df3ac7c12 */ /* 0x000fe2000f8e96ac */
[----:B------:R-:W-:Y:S02]  /*116f0*/  MUFU.EX2 R152, R152 ;  /* 0x0000009800987308 */ /* 0x000fe40000000800 */
[----:B------:R-:W-:Y:S01]  /*11700*/  IMAD.WIDE.U32 R168, R6, -0x2daee0ad, RZ ;  /* 0xd2511f5306a87825 */ /* 0x000fe200078e00ff */
[----:B--2---:R-:W-:Y:S03]  /*11710*/  FMNMX.FTZ R4, R17, R16, !PT ;  /* 0x0000001011047209 */ /* 0x004fe60007810000 */
[----:B------:R-:W-:Y:S01]  /*11720*/  IMAD.WIDE.U32 R238, R5, -0x2daee0ad, RZ ;  /* 0xd2511f5305ee7825 */ /* 0x000fe200078e00ff */
[----:B------:R-:W-:Y:S03]  /*11730*/  LOP3.LUT R6, R169, UR12, R230, 0x96, !PT ;  /* 0x0000000ca9067c12 */ /* 0x000fe6000f8e96e6 */
[----:B------:R-:W-:Y:S01]  /*11740*/  MUFU.EX2 R154, R154 ;  /* 0x0000009a009a7308 */ /* 0x000fe20000000800 */
[----:B------:R-:W2:Y:S01]  /*11750*/  SHFL.BFLY PT, R134, R4, 0x1, 0x1f ;  /* 0x0c201f0004867f89 */ /* 0x000ea200000e0000 */
[----:B------:R-:W-:Y:S01]  /*11760*/  LOP3.LUT R168, R249, UR10, R168, 0x96, !PT ;  /* 0x0000000af9a87c12 */ /* 0x000fe2000f8e96a8 */
[----:B------:R-:W-:Y:S01]  /*11770*/  IMAD.WIDE.U32 R172, R172, -0x2daee0ad, RZ ;  /* 0xd2511f53acac7825 */ /* 0x000fe200078e00ff */
[----:B------:R-:W-:Y:S03]  /*11780*/  LOP3.LUT R5, R239, UR12, R226, 0x96, !PT ;  /* 0x0000000cef057c12 */ /* 0x000fe6000f8e96e2 */
[--C-:B------:R-:W-:Y:S01]  /*11790*/  FFMA.FTZ R155, R7, c[0x0][0x23c], -R177.reuse ;  /* 0x00008f00079b7a23 */ /* 0x100fe200000108b1 */
[----:B------:R-:W-:Y:S01]  /*117a0*/  LOP3.LUT R238, R173, UR10, R238, 0x96, !PT ;  /* 0x0000000aadee7c12 */ /* 0x000fe2000f8e96ee */
[----:B------:R-:W-:Y:S01]  /*117b0*/  IMAD.WIDE.U32 R168, R168, -0x326172a9, RZ ;  /* 0xcd9e8d57a8a87825 */ /* 0x000fe200078e00ff */
[----:B------:R-:W-:Y:S01]  /*117c0*/  MUFU.EX2 R157, R157 ;  /* 0x0000009d009d7308 */ /* 0x000fe20000000800 */
[----:B-1----:R-:W-:Y:S02]  /*117d0*/  FMNMX.FTZ R135, R135, R18, !PT ;  /* 0x0000001287877209 */ /* 0x002fe40007810000 */
[----:B------:R-:W-:Y:S02]  /*117e0*/  IMAD.WIDE.U32 R6, R6, -0x326172a9, RZ ;  /* 0xcd9e8d5706067825 */ /* 0x000fe400078e00ff */
[C---:B------:R-:W-:Y:S02]  /*117f0*/  FSETP.NEU.FTZ.AND P2, PT, R135.reuse, -INF , PT ;  /* 0xff8000008700780b */ /* 0x040fe40003f5d000 */
[----:B------:R-:W-:Y:S01]  /*11800*/  FMUL.FTZ R170, R135, c[0x0][0x23c] ;  /* 0x00008f0087aa7a20 */ /* 0x000fe20000410000 */
[----:B------:R-:W-:Y:S01]  /*11810*/  LOP3.LUT R246, R169, UR9, R6, 0x96, !PT ;  /* 0x00000009a9f67c12 */ /* 0x000fe2000f8e9606 */
[----:B------:R-:W-:Y:S01]  /*11820*/  IMAD.WIDE.U32 R174, R5, -0x326172a9, RZ ;  /* 0xcd9e8d5705ae7825 */ /* 0x000fe200078e00ff */
[----:B------:R-:W-:Y:S01]  /*11830*/  MUFU.EX2 R156, R156 ;  /* 0x0000009c009c7308 */ /* 0x000fe20000000800 */
[----:B------:R-:W-:Y:S02]  /*11840*/  LOP3.LUT R5, R7, UR11, R244, 0x96, !PT ;  /* 0x0000000b07057c12 */ /* 0x000fe4000f8e96f4 */
[----:B------:R-:W-:Y:S01]  /*11850*/  FSEL R170, R170, RZ, P2 ;  /* 0x000000ffaaaa7208 */ /* 0x000fe20001000000 */
[----:B------:R-:W-:Y:S01]  /*11860*/  IMAD.WIDE.U32 R238, R238, -0x326172a9, RZ ;  /* 0xcd9e8d57eeee7825 */ /* 0x000fe200078e00ff */
[----:B--2---:R-:W-:Y:S02]  /*11870*/  FMNMX.FTZ R134, R4, R134, !PT ;  /* 0x0000008604867209 */ /* 0x004fe40007810000 */
[----:B------:R-:W-:Y:S01]  /*11880*/  LOP3.LUT R4, R175, UR11, R242, 0x96, !PT ;  /* 0x0000000baf047c12 */ /* 0x000fe2000f8e96f2 */
[----:B------:R-:W-:Y:S01]  /*11890*/  IMAD.WIDE.U32 R246, R246, -0x2daee0ad, RZ ;  /* 0xd2511f53f6f67825 */ /* 0x000fe200078e00ff */
[----:B------:R-:W-:Y:S01]  /*118a0*/  LOP3.LUT R174, R239, UR9, R174, 0x96, !PT ;  /* 0x00000009efae7c12 */ /* 0x000fe2000f8e96ae */
[----:B------:R-:W-:Y:S01]  /*118b0*/  MUFU.EX2 R155, R155 ;  /* 0x0000009b009b7308 */ /* 0x000fe20000000800 */
[----:B------:R-:W-:Y:S01]  /*118c0*/  FSETP.NEU.FTZ.AND P2, PT, R134, -INF , PT ;  /* 0xff8000008600780b */ /* 0x000fe20003f5d000 */
[--C-:B------:R-:W-:Y:S02]  /*118d0*/  FFMA.FTZ R163, R12, c[0x0][0x23c], -R170.reuse ;  /* 0x00008f000ca37a23 */ /* 0x100fe400000108aa */
[----:B------:R-:W-:Y:S02]  /*118e0*/  FFMA.FTZ R162, R13, c[0x0][0x23c], -R170 ;  /* 0x00008f000da27a23 */ /* 0x000fe400000108aa */
[----:B------:R-:W-:Y:S04]  /*118f0*/  IMAD.WIDE.U32 R12, R5, -0x2daee0ad, RZ ;  /* 0xd2511f53050c7825 */ /* 0x000fe800078e00ff */
[----:B------:R-:W-:Y:S01]  /*11900*/  MUFU.EX2 R163, R163 ;  /* 0x000000a300a37308 */ /* 0x000fe20000000800 */
[----:B------:R-:W-:Y:S01]  /*11910*/  LOP3.LUT R5, R247, UR6, R12, 0x96, !PT ;  /* 0x00000006f7057c12 */ /* 0x000fe2000f8e960c */
[----:B------:R-:W-:Y:S01]  /*11920*/  FMUL.FTZ R167, R134, c[0x0][0x23c] ;  /* 0x00008f0086a77a20 */ /* 0x000fe20000410000 */
[----:B------:R-:W-:Y:S01]  /*11930*/  LOP3.LUT R248, R13, UR8, R248, 0x96, !PT ;  /* 0x000000080df87c12 */ /* 0x000fe2000f8e96f8 */
[----:B------:R-:W-:Y:S03]  /*11940*/  IMAD.WIDE.U32 R174, R174, -0x2daee0ad, RZ ;  /* 0xd2511f53aeae7825 */ /* 0x000fe600078e00ff */
[----:B------:R-:W-:Y:S01]  /*11950*/  FSEL R167, R167, RZ, P2 ;  /* 0x000000ffa7a77208 */ /* 0x000fe20001000000 */
[----:B------:R-:W-:Y:S02]  /*11960*/  IMAD.WIDE.U32 R6, R4, -0x2daee0ad, RZ ;  /* 0xd2511f5304067825 */ /* 0x000fe400078e00ff */
[----:B------:R-:W1:Y:S02]  /*11970*/  MUFU.EX2 R162, R162 ;  /* 0x000000a200a27308 */ /* 0x000e640000000800 */
[----:B------:R-:W-:Y:S01]  /*11980*/  IMAD.WIDE.U32 R16, R5, -0x326172a9, RZ ;  /* 0xcd9e8d5705107825 */ /* 0x000fe200078e00ff */
[----:B------:R-:W-:Y:S02]  /*11990*/  LOP3.LUT R4, R175, UR6, R6, 0x96, !PT ;  /* 0x00000006af047c12 */ /* 0x000fe4000f8e9606 */
[----:B------:R-:W-:Y:S01]  /*119a0*/  LOP3.LUT R172, R7, UR8, R172, 0x96, !PT ;  /* 0x0000000807ac7c12 */ /* 0x000fe2000f8e96ac */
[----:B------:R-:W-:Y:S01]  /*119b0*/  FFMA.FTZ R139, R19, c[0x0][0x23c], -R177 ;  /* 0x00008f00138b7a23 */ /* 0x000fe200000108b1 */
[--C-:B------:R-:W-:Y:S01]  /*119c0*/  SHF.R.U32.HI R6, RZ, 0x10, R16.reuse ;  /* 0x00000010ff067819 */ /* 0x100fe20000011610 */
[----:B------:R-:W-:Y:S01]  /*119d0*/  IMAD.WIDE.U32 R248, R248, -0x326172a9, RZ ;  /* 0xcd9e8d57f8f87825 */ /* 0x000fe200078e00ff */
[----:B------:R-:W-:Y:S01]  /*119e0*/  SHF.R.U32.HI R143, RZ, 0x18, R16 ;  /* 0x00000018ff8f7819 */ /* 0x000fe20000011610 */
[----:B------:R-:W-:Y:S01]  /*119f0*/  MUFU.EX2 R166, R166 ;  /* 0x000000a600a67308 */ /* 0x000fe20000000800 */
[----:B------:R-:W-:Y:S01]  /*11a00*/  LOP3.LUT R12, R16, 0xffff, RZ, 0xc0, !PT ;  /* 0x0000ffff100c7812 */ /* 0x000fe200078ec0ff */
[----:B------:R-:W-:Y:S01]  /*11a10*/  FADD.FTZ R132, -R136, R132 ;  /* 0x0000008488847221 */ /* 0x000fe20000010100 */
[----:B------:R-:W-:Y:S01]  /*11a20*/  LOP3.LUT R142, R16, 0xff, RZ, 0xc0, !PT ;  /* 0x000000ff108e7812 */ /* 0x000fe200078ec0ff */
[--C-:B------:R-:W-:Y:S01]  /*11a30*/  FFMA.FTZ R159, R14, c[0x0][0x23c], -R167.reuse ;  /* 0x00008f000e9f7a23 */ /* 0x100fe200000108a7 */
[----:B------:R-:W-:Y:S01]  /*11a40*/  LOP3.LUT R6, R6, 0xff, RZ, 0xc0, !PT ;  /* 0x000000ff06067812 */ /* 0x000fe200078ec0ff */
[----:B------:R-:W-:Y:S02]  /*11a50*/  FFMA.FTZ R158, R15, c[0x0][0x23c], -R167 ;  /* 0x00008f000f9e7a23 */ /* 0x000fe400000108a7 */
[--C-:B------:R-:W-:Y:S01]  /*11a60*/  FFMA.FTZ R165, R8, c[0x0][0x23c], -R170.reuse ;  /* 0x00008f0008a57a23 */ /* 0x100fe200000108aa */
[----:B------:R-:W-:Y:S01]  /*11a70*/  PRMT R143, R6, 0x5410, R143 ;  /* 0x00005410068f7816 */ /* 0x000fe2000000008f */
[----:B------:R-:W2:Y:S01]  /*11a80*/  MUFU.EX2 R139, R139 ;  /* 0x0000008b008b7308 */ /* 0x000ea20000000800 */
[----:B------:R-:W-:Y:S01]  /*11a90*/  FFMA.FTZ R164, R9, c[0x0][0x23c], -R170 ;  /* 0x00008f0009a47a23 */ /* 0x000fe200000108aa */
[----:B------:R-:W-:Y:S01]  /*11aa0*/  SHF.R.U32.HI R8, RZ, 0x8, R12 ;  /* 0x00000008ff087819 */ /* 0x000fe2000001160c */
[--C-:B------:R-:W-:Y:S01]  /*11ab0*/  FFMA.FTZ R161, R10, c[0x0][0x23c], -R167.reuse ;  /* 0x00008f000aa17a23 */ /* 0x100fe200000108a7 */
[--C-:B------:R-:W-:Y:S01]  /*11ac0*/  HSET2.LE.AND R143, R143, R220.reuse, PT ;  /* 0x000000dc8f8f7233 */ /* 0x100fe20003803000 */
[--C-:B------:R-:W-:Y:S01]  /*11ad0*/  FFMA.FTZ R160, R11, c[0x0][0x23c], -R167.reuse ;  /* 0x00008f000ba07a23 */ /* 0x100fe200000108a7 */
[----:B------:R-:W-:Y:S01]  /*11ae0*/  PRMT R142, R142, 0x5410, R8 ;  /* 0x000054108e8e7816 */ /* 0x000fe20000000008 */
[----:B------:R-:W-:Y:S01]  /*11af0*/  IMAD.WIDE.U32 R14, R4, -0x326172a9, RZ ;  /* 0xcd9e8d57040e7825 */ /* 0x000fe200078e00ff */
[----:B------:R-:W-:Y:S02]  /*11b00*/  LOP3.LUT R4, R17, UR16, R248, 0x96, !PT ;  /* 0x0000001011047c12 */ /* 0x000fe4000f8e96f8 */
[----:B------:R-:W-:Y:S01]  /*11b10*/  MUFU.EX2 R159, R159 ;  /* 0x0000009f009f7308 */ /* 0x000fe20000000800 */
[----:B------:R-:W-:Y:S01]  /*11b20*/  FMUL.FTZ R132, R132, c[0x0][0x23c] ;  /* 0x00008f0084847a20 */ /* 0x000fe20000410000 */
[--C-:B------:R-:W-:Y:S01]  /*11b30*/  HSET2.LE.AND R142, R142, R220.reuse, PT ;  /* 0x000000dc8e8e7233 */ /* 0x100fe20003803000 */
[----:B---3--:R-:W-:Y:S01]  /*11b40*/  FMUL.FTZ R32, R133, R112 ;  /* 0x0000007085207220 */ /* 0x008fe20000410000 */
[----:B------:R-:W-:Y:S01]  /*11b50*/  LOP3.LUT R248, R249, UR7, R168, 0x96, !PT ;  /* 0x00000007f9f87c12 */ /* 0x000fe2000f8e96a8 */
[----:B------:R-:W-:Y:S01]  /*11b60*/  FFMA.FTZ R247, R47, c[0x0][0x23c], -R167 ;  /* 0x00008f002ff77a23 */ /* 0x000fe200000108a7 */
[--C-:B------:R-:W-:Y:S01]  /*11b70*/  SHF.R.U32.HI R5, RZ, 0x10, R14.reuse ;  /* 0x00000010ff057819 */ /* 0x100fe2000001160e */
[--C-:B------:R-:W-:Y:S01]  /*11b80*/  FFMA.FTZ R250, R66, c[0x0][0x23c], -R177.reuse ;  /* 0x00008f0042fa7a23 */ /* 0x100fe200000108b1 */
[----:B------:R-:W-:Y:S01]  /*11b90*/  SHF.R.U32.HI R151, RZ, 0x18, R14 ;  /* 0x00000018ff977819 */ /* 0x000fe2000001160e */
[--C-:B------:R-:W-:Y:S01]  /*11ba0*/  FFMA.FTZ R251, R67, c[0x0][0x23c], -R177.reuse ;  /* 0x00008f0043fb7a23 */ /* 0x100fe200000108b1 */
[----:B------:R-:W-:Y:S01]  /*11bb0*/  MUFU.EX2 R158, R158 ;  /* 0x0000009e009e7308 */ /* 0x000fe20000000800 */
[----:B------:R-:W-:Y:S01]  /*11bc0*/  FFMA.FTZ R35, R35, c[0x0][0x23c], -R177 ;  /* 0x00008f0023237a23 */ /* 0x000fe200000108b1 */
[C---:B------:R-:W-:Y:S01]  /*11bd0*/  LOP3.LUT R7, R14.reuse, 0xffff, RZ, 0xc0, !PT ;  /* 0x0000ffff0e077812 */ /* 0x040fe200078ec0ff */
[----:B------:R-:W-:Y:S01]  /*11be0*/  FFMA.FTZ R169, R21, c[0x0][0x23c], -R179 ;  /* 0x00008f0015a97a23 */ /* 0x000fe200000108b3 */
[----:B------:R-:W-:Y:S01]  /*11bf0*/  LOP3.LUT R150, R14, 0xff, RZ, 0xc0, !PT ;  /* 0x000000ff0e967812 */ /* 0x000fe200078ec0ff */
[----:B------:R-:W-:Y:S01]  /*11c00*/  FMUL.FTZ R21, R133, R109 ;  /* 0x0000006d85157220 */ /* 0x000fe20000410000 */
[----:B------:R-:W-:Y:S01]  /*11c10*/  SHF.R.U32.HI R7, RZ, 0x8, R7 ;  /* 0x00000008ff077819 */ /* 0x000fe20000011607 */
[----:B------:R-:W-:Y:S01]  /*11c20*/  FFMA.FTZ R168, R22, c[0x0][0x23c], -R177 ;  /* 0x00008f0016a87a23 */ /* 0x000fe200000108b1 */
[----:B------:R-:W-:Y:S01]  /*11c30*/  LOP3.LUT R6, R4, 0xffff, RZ, 0xc0, !PT ;  /* 0x0000ffff04067812 */ /* 0x000fe200078ec0ff */
[----:B------:R-:W-:Y:S01]  /*11c40*/  FFMA.FTZ R178, R29, c[0x0][0x23c], -R170 ;  /* 0x00008f001db27a23 */ /* 0x000fe200000108aa */
[----:B------:R-:W-:Y:S01]  /*11c50*/  MUFU.EX2 R165, R165 ;  /* 0x000000a500a57308 */ /* 0x000fe20000000800 */
[C---:B------:R-:W-:Y:S01]  /*11c60*/  FMUL.FTZ R96, R133.reuse, R96 ;  /* 0x0000006085607220 */ /* 0x040fe20000410000 */
[----:B------:R-:W-:Y:S01]  /*11c70*/  PRMT R150, R150, 0x5410, R7 ;  /* 0x0000541096967816 */ /* 0x000fe20000000007 */
[----:B------:R-:W-:Y:S01]  /*11c80*/  FMUL.FTZ R97, R133, R97 ;  /* 0x0000006185617220 */ /* 0x000fe20000410000 */
[----:B-1----:R-:W-:Y:S01]  /*11c90*/  F2FP.BF16.PACK_AB R7, R162, R163 ;  /* 0x000000a3a207723e */ /* 0x002fe200000010ff */
[--C-:B------:R-:W-:Y:S01]  /*11ca0*/  FFMA.FTZ R54, R54, c[0x0][0x23c], -R177.reuse ;  /* 0x00008f0036367a23 */ /* 0x100fe200000108b1 */
[----:B------:R-:W-:Y:S01]  /*11cb0*/  LOP3.LUT R5, R5, 0xff, RZ, 0xc0, !PT ;  /* 0x000000ff05057812 */ /* 0x000fe200078ec0ff */
[----:B------:R-:W-:Y:S01]  /*11cc0*/  IMAD.WIDE.U32 R172, R172, -0x326172a9, RZ ;  /* 0xcd9e8d57acac7825 */ /* 0x000fe200078e00ff */
[--C-:B------:R-:W-:Y:S01]  /*11cd0*/  HSET2.LE.AND R150, R150, R220.reuse, PT ;  /* 0x000000dc96967233 */ /* 0x100fe20003803000 */
[----:B------:R-:W-:Y:S01]  /*11ce0*/  SHF.R.U32.HI R141, RZ, 0x10, R4 ;  /* 0x00000010ff8d7819 */ /* 0x000fe20000011604 */
[----:B------:R-:W-:Y:S01]  /*11cf0*/  MUFU.EX2 R164, R164 ;  /* 0x000000a400a47308 */ /* 0x000fe20000000800 */
[----:B------:R-:W-:Y:S01]  /*11d00*/  FMUL.FTZ R16, R133, R116 ;  /* 0x0000007485107220 */ /* 0x000fe20000410000 */
[----:B------:R-:W-:Y:S01]  /*11d10*/  LOP3.LUT R149, R15, UR16, R172, 0x96, !PT ;  /* 0x000000100f957c12 */ /* 0x000fe2000f8e96ac */
[----:B------:R-:W-:Y:S01]  /*11d20*/  FFMA.FTZ R172, R23, c[0x0][0x23c], -R177 ;  /* 0x00008f0017ac7a23 */ /* 0x000fe200000108b1 */
[----:B------:R-:W-:Y:S01]  /*11d30*/  LOP3.LUT R150, R150, R7, RZ, 0xc0, !PT ;  /* 0x0000000796967212 */ /* 0x000fe200078ec0ff */
[----:B------:R-:W-:Y:S01]  /*11d40*/  FMUL.FTZ R17, R133, R117 ;  /* 0x0000007585117220 */ /* 0x000fe20000410000 */
[----:B------:R-:W-:Y:S01]  /*11d50*/  PRMT R151, R5, 0x5410, R151 ;  /* 0x0000541005977816 */ /* 0x000fe20000000097 */
[C---:B------:R-:W-:Y:S01]  /*11d60*/  FMUL.FTZ R76, R133.reuse, R76 ;  /* 0x0000004c854c7220 */ /* 0x040fe20000410000 */
[----:B------:R-:W-:Y:S01]  /*11d70*/  LOP3.LUT R140, R4, 0xff, RZ, 0xc0, !PT ;  /* 0x000000ff048c7812 */ /* 0x000fe200078ec0ff */
[----:B------:R-:W-:Y:S01]  /*11d80*/  FMUL.FTZ R77, R133, R77 ;  /* 0x0000004d854d7220 */ /* 0x000fe20000410000 */
[----:B------:R-:W-:Y:S01]  /*11d90*/  MUFU.EX2 R161, R161 ;  /* 0x000000a100a17308 */ /* 0x000fe20000000800 */
[----:B------:R-:W-:Y:S01]  /*11da0*/  FADD.FTZ R3, -R135, R3 ;  /* 0x0000000387037221 */ /* 0x000fe20000010100 */
[----:B------:R-:W-:Y:S01]  /*11db0*/  SHF.R.U32.HI R6, RZ, 0x8, R6 ;  /* 0x00000008ff067819 */ /* 0x000fe20000011606 */
[----:B------:R-:W-:Y:S01]  /*11dc0*/  FADD.FTZ R2, -R134, R2 ;  /* 0x0000000286027221 */ /* 0x000fe20000010100 */
[----:B------:R-:W-:Y:S01]  /*11dd0*/  SHF.R.U32.HI R4, RZ, 0x18, R4 ;  /* 0x00000018ff047819 */ /* 0x000fe20000011604 */
[----:B------:R-:W-:Y:S01]  /*11de0*/  FMUL.FTZ R3, R3, c[0x0][0x23c] ;  /* 0x00008f0003037a20 */ /* 0x000fe20000410000 */
[----:B------:R-:W-:Y:S01]  /*11df0*/  PRMT R140, R140, 0x5410, R6 ;  /* 0x000054108c8c7816 */ /* 0x000fe20000000006 */
[----:B------:R-:W-:Y:S01]  /*11e00*/  FMUL.FTZ R2, R2, c[0x0][0x23c] ;  /* 0x00008f0002027a20 */ /* 0x000fe20000410000 */
[----:B------:R-:W-:Y:S01]  /*11e10*/  LOP3.LUT R141, R141, 0xff, RZ, 0xc0, !PT ;  /* 0x000000ff8d8d7812 */ /* 0x000fe200078ec0ff */
[--C-:B------:R-:W-:Y:S01]  /*11e20*/  HSET2.LE.AND R151, R151, R220.reuse, PT ;  /* 0x000000dc97977233 */ /* 0x100fe20003803000 */
[----:B------:R-:W-:Y:S01]  /*11e30*/  MUFU.EX2 R160, R160 ;  /* 0x000000a000a07308 */ /* 0x000fe20000000800 */
[----:B------:R-:W-:Y:S01]  /*11e40*/  LOP3.LUT R6, R149, 0xffff, RZ, 0xc0, !PT ;  /* 0x0000ffff95067812 */ /* 0x000fe200078ec0ff */
[--C-:B------:R-:W-:Y:S01]  /*11e50*/  HSET2.LE.AND R140, R140, R220.reuse, PT ;  /* 0x000000dc8c8c7233 */ /* 0x100fe20003803000 */
[--C-:B------:R-:W-:Y:S01]  /*11e60*/  SHF.R.U32.HI R5, RZ, 0x10, R149.reuse ;  /* 0x00000010ff057819 */ /* 0x100fe20000011695 */
[----:B------:R-:W-:Y:S01]  /*11e70*/  FFMA.FTZ R25, R25, c[0x0][0x23c], -R170 ;  /* 0x00008f0019197a23 */ /* 0x000fe200000108aa */
[----:B------:R-:W-:Y:S01]  /*11e80*/  PRMT R141, R141, 0x5410, R4 ;  /* 0x000054108d8d7816 */ /* 0x000fe20000000004 */
[----:B------:R-:W-:Y:S01]  /*11e90*/  IMAD.WIDE.U32 R248, R248, -0x2daee0ad, RZ ;  /* 0xd2511f53f8f87825 */ /* 0x000fe200078e00ff */
[----:B------:R-:W-:Y:S02]  /*11ea0*/  SHF.R.U32.HI R6, RZ, 0x8, R6 ;  /* 0x00000008ff067819 */ /* 0x000fe40000011606 */
[----:B------:R-:W-:Y:S01]  /*11eb0*/  LOP3.LUT R5, R5, 0xff, RZ, 0xc0, !PT ;  /* 0x000000ff05057812 */ /* 0x000fe200078ec0ff */
[----:B------:R-:W1:Y:S01]  /*11ec0*/  MUFU.EX2 R132, R132 ;  /* 0x0000008400847308 */ /* 0x000e620000000800 */
[----:B------:R-:W-:Y:S01]  /*11ed0*/  LOP3.LUT R148, R149, 0xff, RZ, 0xc0, !PT ;  /* 0x000000ff95947812 */ /* 0x000fe200078ec0ff */
[--C-:B------:R-:W-:Y:S01]  /*11ee0*/  HSET2.LE.AND R141, R141, R220.reuse, PT ;  /* 0x000000dc8d8d7233 */ /* 0x100fe20003803000 */
[----:B------:R-:W-:Y:S01]  /*11ef0*/  SHF.R.U32.HI R149, RZ, 0x18, R149 ;  /* 0x00000018ff957819 */ /* 0x000fe20000011695 */
[----:B------:R-:W-:Y:S01]  /*11f00*/  FFMA.FTZ R171, R24, c[0x0][0x23c], -R170 ;  /* 0x00008f0018ab7a23 */ /* 0x000fe200000108aa */
[----:B------:R-:W-:Y:S01]  /*11f10*/  F2FP.BF16.PACK_AB R4, R153, R138 ;  /* 0x0000008a9904723e */ /* 0x000fe200000010ff */
[----:B------:R-:W-:Y:S01]  /*11f20*/  FFMA.FTZ R175, R27, c[0x0][0x23c], -R167 ;  /* 0x00008f001baf7a23 */ /* 0x000fe200000108a7 */
[----:B------:R-:W-:Y:S01]  /*11f30*/  PRMT R148, R148, 0x5410, R6 ;  /* 0x0000541094947816 */ /* 0x000fe20000000006 */
[----:B------:R-:W-:Y:S01]  /*11f40*/  FFMA.FTZ R176, R28, c[0x0][0x23c], -R170 ;  /* 0x00008f001cb07a23 */ /* 0x000fe200000108aa */
[----:B------:R-:W-:Y:S01]  /*11f50*/  PRMT R149, R5, 0x5410, R149 ;  /* 0x0000541005957816 */ /* 0x000fe20000000095 */
[----:B------:R-:W3:Y:S01]  /*11f60*/  MUFU.EX2 R3, R3 ;  /* 0x0000000300037308 */ /* 0x000ee20000000800 */
[----:B------:R-:W-:Y:S01]  /*11f70*/  LOP3.LUT R142, R142, R4, RZ, 0xc0, !PT ;  /* 0x000000048e8e7212 */ /* 0x000fe200078ec0ff */
[--C-:B------:R-:W-:Y:S01]  /*11f80*/  HSET2.LE.AND R148, R148, R220.reuse, PT ;  /* 0x000000dc94947233 */ /* 0x100fe20003803000 */
[----:B--2---:R-:W-:Y:S01]  /*11f90*/  F2FP.BF16.PACK_AB R6, R139, R152 ;  /* 0x000000988b06723e */ /* 0x004fe200000010ff */
[--C-:B------:R-:W-:Y:S01]  /*11fa0*/  HSET2.LE.AND R149, R149, R220.reuse, PT ;  /* 0x000000dc95957233 */ /* 0x100fe20003803000 */
[----:B------:R-:W-:Y:S01]  /*11fb0*/  F2FP.BF16.PACK_AB R5, R157, R154 ;  /* 0x0000009a9d05723e */ /* 0x000fe200000010ff */
[----:B------:R-:W-:Y:S01]  /*11fc0*/  FFMA.FTZ R240, R31, c[0x0][0x23c], -R167 ;  /* 0x00008f001ff07a23 */ /* 0x000fe200000108a7 */
[----:B------:R-:W-:Y:S01]  /*11fd0*/  F2FP.BF16.PACK_AB R4, R155, R156 ;  /* 0x0000009c9b04723e */ /* 0x000fe200000010ff */
[----:B------:R-:W-:Y:S01]  /*11fe0*/  FFMA.FTZ R239, R48, c[0x0][0x23c], -R179 ;  /* 0x00008f0030ef7a23 */ /* 0x000fe200000108b3 */
[----:B------:R-:W-:Y:S01]  /*11ff0*/  LOP3.LUT R143, R143, R6, RZ, 0xc0, !PT ;  /* 0x000000068f8f7212 */ /* 0x000fe200078ec0ff */
[----:B------:R-:W2:Y:S01]  /*12000*/  MUFU.EX2 R2, R2 ;  /* 0x0000000200027308 */ /* 0x000ea20000000800 */
[----:B------:R-:W-:Y:S01]  /*12010*/  LOP3.LUT R140, R140, R5, RZ, 0xc0, !PT ;  /* 0x000000058c8c7212 */ /* 0x000fe200078ec0ff */
[----:B------:R-:W-:Y:S01]  /*12020*/  FMUL.FTZ R88, R133, R88 ;  /* 0x0000005885587220 */ /* 0x000fe20000410000 */
[----:B------:R-:W-:Y:S01]  /*12030*/  LOP3.LUT R141, R141, R4, RZ, 0xc0, !PT ;  /* 0x000000048d8d7212 */ /* 0x000fe200078ec0ff */
[----:B-1----:R-:W-:Y:S01]  /*12040*/  FMUL.FTZ R7, R132, R131 ;  /* 0x0000008384077220 */ /* 0x002fe20000410000 */
[----:B------:R-:W-:Y:S01]  /*12050*/  F2FP.BF16.PACK_AB R6, R158, R159 ;  /* 0x0000009f9e06723e */ /* 0x000fe200000010ff */
[----:B------:R-:W-:Y:S01]  /*12060*/  FMUL.FTZ R18, R132, R118 ;  /* 0x0000007684127220 */ /* 0x000fe20000410000 */
[----:B------:R-:W-:Y:S01]  /*12070*/  F2FP.BF16.PACK_AB R5, R164, R165 ;  /* 0x000000a5a405723e */ /* 0x000fe200000010ff */
[----:B------:R-:W-:Y:S01]  /*12080*/  FMUL.FTZ R19, R132, R119 ;  /* 0x0000007784137220 */ /* 0x000fe20000410000 */
[----:B------:R-:W-:Y:S01]  /*12090*/  F2FP.BF16.PACK_AB R4, R160, R161 ;  /* 0x000000a1a004723e */ /* 0x000fe200000010ff */
[C---:B------:R-:W-:Y:S01]  /*120a0*/  FMUL.FTZ R22, R132.reuse, R110 ;  /* 0x0000006e84167220 */ /* 0x040fe20000410000 */
[----:B------:R-:W-:Y:S01]  /*120b0*/  LOP3.LUT R151, R151, R6, RZ, 0xc0, !PT ;  /* 0x0000000697977212 */ /* 0x000fe200078ec0ff */
[----:B------:R-:W-:Y:S01]  /*120c0*/  FMUL.FTZ R6, R132, R130 ;  /* 0x0000008284067220 */ /* 0x000fe20000410000 */
[----:B------:R-:W-:Y:S01]  /*120d0*/  LOP3.LUT R148, R148, R5, RZ, 0xc0, !PT ;  /* 0x0000000594947212 */ /* 0x000fe200078ec0ff */
[----:B------:R-:W-:Y:S01]  /*120e0*/  FMUL.FTZ R5, R133, R129 ;  /* 0x0000008185057220 */ /* 0x000fe20000410000 */
[----:B------:R-:W-:Y:S01]  /*120f0*/  LOP3.LUT R149, R149, R4, RZ, 0xc0, !PT ;  /* 0x0000000495957212 */ /* 0x000fe200078ec0ff */
[----:B------:R-:W-:Y:S01]  /*12100*/  FMUL.FTZ R4, R133, R128 ;  /* 0x0000008085047220 */ /* 0x000fe20000410000 */
[----:B------:R-:W-:Y:S01]  /*12110*/  LOP3.LUT R246, R249, UR17, R246, 0x96, !PT ;  /* 0x00000011f9f67c12 */ /* 0x000fe2000f8e96f6 */
[----:B------:R-:W1:Y:S01]  /*12120*/  LDSM.16.MT88.4 R128, [R186+0x6000] ;  /* 0x00600000ba80783b */ /* 0x000e620000004200 */
[C---:B------:R-:W-:Y:S01]  /*12130*/  FMUL.FTZ R23, R132.reuse, R111 ;  /* 0x0000006f84177220 */ /* 0x040fe20000410000 */
[----:B------:R-:W-:Y:S01]  /*12140*/  MUFU.EX2 R168, R168 ;  /* 0x000000a800a87308 */ /* 0x000fe20000000800 */
[----:B------:R-:W-:Y:S01]  /*12150*/  FMUL.FTZ R27, R132, R107 ;  /* 0x0000006b841b7220 */ /* 0x000fe20000410000 */
[----:B------:R-:W-:Y:S01]  /*12160*/  SHF.R.U32.HI R107, RZ, 0x10, R246 ;  /* 0x00000010ff6b7819 */ /* 0x000fe200000116f6 */
[-C--:B------:R-:W-:Y:S01]  /*12170*/  HMMA.16816.F32.BF16 R4, R140, R144.reuse, R4 ;  /* 0x000000908c04723c */ /* 0x080fe20000041804 */
[C---:B---3--:R-:W-:Y:S01]  /*12180*/  FMUL.FTZ R8, R3.reuse, R124 ;  /* 0x0000007c03087220 */ /* 0x048fe20000410000 */
[----:B------:R-:W-:Y:S01]  /*12190*/  LOP3.LUT R28, R246, 0xff, RZ, 0xc0, !PT ;  /* 0x000000fff61c7812 */ /* 0x000fe200078ec0ff */
[----:B------:R-:W-:Y:S01]  /*121a0*/  FMUL.FTZ R9, R3, R125 ;  /* 0x0000007d03097220 */ /* 0x000fe20000410000 */
[----:B------:R-:W-:Y:S01]  /*121b0*/  LOP3.LUT R29, R107, 0xff, RZ, 0xc0, !PT ;  /* 0x000000ff6b1d7812 */ /* 0x000fe200078ec0ff */
[----:B--2---:R-:W-:Y:S01]  /*121c0*/  FMUL.FTZ R10, R2, R126 ;  /* 0x0000007e020a7220 */ /* 0x004fe20000410000 */
[----:B------:R-:W-:Y:S01]  /*121d0*/  LOP3.LUT R24, R248, 0xffff, RZ, 0xc0, !PT ;  /* 0x0000fffff8187812 */ /* 0x000fe200078ec0ff */
[C---:B------:R-:W-:Y:S01]  /*121e0*/  FMUL.FTZ R11, R2.reuse, R127 ;  /* 0x0000007f020b7220 */ /* 0x040fe20000410000 */
[----:B------:R-:W-:Y:S01]  /*121f0*/  MUFU.EX2 R172, R172 ;  /* 0x000000ac00ac7308 */ /* 0x000fe20000000800 */
[----:B------:R-:W-:Y:S03]  /*12200*/  FMUL.FTZ R31, R2, R103 ;  /* 0x00000067021f7220 */ /* 0x000fe60000410000 */
[----:B------:R-:W-:Y:S01]  /*12210*/  FMUL.FTZ R98, R132, R98 ;  /* 0x0000006284627220 */ /* 0x000fe20000410000 */
[----:B------:R-:W-:Y:S01]  /*12220*/  LOP3.LUT R118, R248, 0xff, RZ, 0xc0, !PT ;  /* 0x000000fff8767812 */ /* 0x000fe200078ec0ff */
[C---:B------:R-:W-:Y:S01]  /*12230*/  HMMA.16816.F32.BF16 R8, R148.reuse, R144, R8 ;  /* 0x000000909408723c */ /* 0x040fe20000041808 */
[----:B------:R-:W-:Y:S01]  /*12240*/  FMUL.FTZ R12, R3, R120 ;  /* 0x00000078030c7220 */ /* 0x000fe20000410000 */
[----:B------:R-:W-:Y:S01]  /*12250*/  LOP3.LUT R120, R173, UR7, R238, 0x96, !PT ;  /* 0x00000007ad787c12 */ /* 0x000fe2000f8e96ee */
[----:B------:R-:W-:Y:S01]  /*12260*/  FMUL.FTZ R13, R3, R121 ;  /* 0x00000079030d7220 */ /* 0x000fe20000410000 */
[----:B------:R2:W3:Y:S01]  /*12270*/  MUFU.EX2 R145, R33 ;  /* 0x0000002100917308 */ /* 0x0004e20000000800 */
[C---:B------:R-:W-:Y:S01]  /*12280*/  FMUL.FTZ R14, R2.reuse, R122 ;  /* 0x0000007a020e7220 */ /* 0x040fe20000410000 */
[--C-:B------:R-:W-:Y:S01]  /*12290*/  SHF.R.U32.HI R122, RZ, 0x10, R248.reuse ;  /* 0x00000010ff7a7819 */ /* 0x100fe200000116f8 */
[----:B------:R-:W-:Y:S01]  /*122a0*/  FMUL.FTZ R15, R2, R123 ;  /* 0x0000007b020f7220 */ /* 0x000fe20000410000 */
[----:B------:R-:W-:Y:S01]  /*122b0*/  SHF.R.U32.HI R117, RZ, 0x18, R248 ;  /* 0x00000018ff757819 */ /* 0x000fe200000116f8 */
[----:B------:R-:W-:Y:S03]  /*122c0*/  FFMA.FTZ R144, R34, c[0x0][0x23c], -R177 ;  /* 0x00008f0022907a23 */ /* 0x000fe600000108b1 */
[----:B------:R-:W-:Y:S01]  /*122d0*/  FMUL.FTZ R34, R132, R114 ;  /* 0x0000007284227220 */ /* 0x000fe20000410000 */
[----:B------:R-:W-:Y:S01]  /*122e0*/  LOP3.LUT R122, R122, 0xff, RZ, 0xc0, !PT ;  /* 0x000000ff7a7a7812 */ /* 0x000fe200078ec0ff */
[-C--:B------:R-:W-:Y:S01]  /*122f0*/  HMMA.16816.F32.BF16 R12, R148, R146.reuse, R12 ;  /* 0x00000092940c723c */ /* 0x080fe2000004180c */
[----:B------:R-:W-:Y:S01]  /*12300*/  IMAD.WIDE.U32 R120, R120, -0x2daee0ad, RZ ;  /* 0xd2511f5378787825 */ /* 0x000fe200078e00ff */
[----:B------:R-:W-:Y:S01]  /*12310*/  MUFU.EX2 R171, R171 ;  /* 0x000000ab00ab7308 */ /* 0x000fe20000000800 */
[----:B------:R-:W-:Y:S02]  /*12320*/  PRMT R117, R122, 0x5410, R117 ;  /* 0x000054107a757816 */ /* 0x000fe40000000075 */
[----:B------:R-:W-:Y:S01]  /*12330*/  FMUL.FTZ R99, R132, R99 ;  /* 0x0000006384637220 */ /* 0x000fe20000410000 */
[----:B------:R-:W-:Y:S01]  /*12340*/  LOP3.LUT R116, R121, UR17, R174, 0x96, !PT ;  /* 0x0000001179747c12 */ /* 0x000fe2000f8e96ae */
[C---:B------:R-:W-:Y:S01]  /*12350*/  FMUL.FTZ R68, R3.reuse, R68 ;  /* 0x0000004403447220 */ /* 0x040fe20000410000 */
[C---:B------:R-:W-:Y:S01]  /*12360*/  HMMA.16816.F32.BF16 R16, R140.reuse, R146, R16 ;  /* 0x000000928c10723c */ /* 0x040fe20000041810 */
[----:B------:R-:W-:Y:S03]  /*12370*/  FMUL.FTZ R69, R3, R69 ;  /* 0x0000004503457220 */ /* 0x000fe60000410000 */
[----:B------:R4:W-:Y:S01]  /*12380*/  MUFU.EX2 R146, R35 ;  /* 0x0000002300927308 */ /* 0x0009e20000000800 */
[C---:B------:R-:W-:Y:S01]  /*12390*/  FMUL.FTZ R70, R2.reuse, R70 ;  /* 0x0000004602467220 */ /* 0x040fe20000410000 */
[----:B------:R-:W-:Y:S01]  /*123a0*/  SHF.R.U32.HI R119, RZ, 0x10, R120 ;  /* 0x00000010ff777819 */ /* 0x000fe20000011678 */
[----:B--2---:R-:W-:Y:S02]  /*123b0*/  FMUL.FTZ R33, R133, R113 ;  /* 0x0000007185217220 */ /* 0x004fe40000410000 */
[C---:B------:R-:W-:Y:S03]  /*123c0*/  FMUL.FTZ R71, R2.reuse, R71 ;  /* 0x0000004702477220 */ /* 0x040fe60000410000 */
[C---:B------:R-:W-:Y:S02]  /*123d0*/  FMUL.FTZ R72, R3.reuse, R72 ;  /* 0x0000004803487220 */ /* 0x040fe40000410000 */
[----:B------:R-:W-:Y:S01]  /*123e0*/  FMUL.FTZ R73, R3, R73 ;  /* 0x0000004903497220 */ /* 0x000fe20000410000 */
[----:B------:R2:W-:Y:S01]  /*123f0*/  MUFU.EX2 R174, R25 ;  /* 0x0000001900ae7308 */ /* 0x0005e20000000800 */
[C---:B------:R-:W-:Y:S02]  /*12400*/  FMUL.FTZ R74, R2.reuse, R74 ;  /* 0x0000004a024a7220 */ /* 0x040fe40000410000 */
[----:B------:R-:W-:Y:S02]  /*12410*/  FMUL.FTZ R75, R2, R75 ;  /* 0x0000004b024b7220 */ /* 0x000fe40000410000 */
[C---:B------:R-:W-:Y:S02]  /*12420*/  FMUL.FTZ R78, R132.reuse, R78 ;  /* 0x0000004e844e7220 */ /* 0x040fe40000410000 */
[----:B------:R-:W-:Y:S02]  /*12430*/  FMUL.FTZ R79, R132, R79 ;  /* 0x0000004f844f7220 */ /* 0x000fe40000410000 */
[----:B------:R-:W-:Y:S01]  /*12440*/  FFMA.FTZ R147, R20, c[0x0][0x23c], -R179 ;  /* 0x00008f0014937a23 */ /* 0x000fe200000108b3 */
[----:B------:R-:W-:Y:S01]  /*12450*/  MUFU.EX2 R247, R247 ;  /* 0x000000f700f77308 */ /* 0x000fe20000000800 */
[----:B------:R-:W-:Y:S02]  /*12460*/  FMUL.FTZ R20, R133, R108 ;  /* 0x0000006c85147220 */ /* 0x000fe40000410000 */
[----:B----4-:R-:W-:Y:S01]  /*12470*/  FMUL.FTZ R35, R132, R115 ;  /* 0x0000007384237220 */ /* 0x010fe20000410000 */
[----:B------:R-:W-:Y:S01]  /*12480*/  LDSM.16.MT88.4 R108, [R184+0x6000] ;  /* 0x00600000b86c783b */ /* 0x000fe20000004200 */
[C---:B------:R-:W-:Y:S02]  /*12490*/  FMUL.FTZ R80, R3.reuse, R80 ;  /* 0x0000005003507220 */ /* 0x040fe40000410000 */
[C---:B------:R-:W-:Y:S02]  /*124a0*/  FMUL.FTZ R81, R3.reuse, R81 ;  /* 0x0000005103517220 */ /* 0x040fe40000410000 */
[C---:B------:R-:W-:Y:S01]  /*124b0*/  FMUL.FTZ R82, R2.reuse, R82 ;  /* 0x0000005202527220 */ /* 0x040fe20000410000 */
[-C--:B-1----:R-:W-:Y:S01]  /*124c0*/  HMMA.16816.F32.BF16 R32, R140, R128.reuse, R32 ;  /* 0x000000808c20723c */ /* 0x082fe20000041820 */
[----:B------:R-:W-:Y:S01]  /*124d0*/  MUFU.EX2 R124, R54 ;  /* 0x00000036007c7308 */ /* 0x000fe20000000800 */
[----:B------:R-:W1:Y:S01]  /*124e0*/  LDSM.16.MT88.4 R112, [R185+0x6000] ;  /* 0x00600000b970783b */ /* 0x000e620000004200 */
[C---:B------:R-:W-:Y:S02]  /*124f0*/  FMUL.FTZ R83, R2.reuse, R83 ;  /* 0x0000005302537220 */ /* 0x040fe40000410000 */
[C---:B------:R-:W-:Y:S02]  /*12500*/  FMUL.FTZ R84, R3.reuse, R84 ;  /* 0x0000005403547220 */ /* 0x040fe40000410000 */
[C---:B------:R-:W-:Y:S01]  /*12510*/  FMUL.FTZ R85, R3.reuse, R85 ;  /* 0x0000005503557220 */ /* 0x040fe20000410000 */
[C---:B------:R-:W-:Y:S01]  /*12520*/  HMMA.16816.F32.BF16 R68, R148.reuse, R128, R68 ;  /* 0x000000809444723c */ /* 0x040fe20000041844 */
[C---:B------:R-:W-:Y:S02]  /*12530*/  FMUL.FTZ R86, R2.reuse, R86 ;  /* 0x0000005602567220 */ /* 0x040fe40000410000 */
[----:B------:R-:W-:Y:S01]  /*12540*/  MUFU.EX2 R175, R175 ;  /* 0x000000af00af7308 */ /* 0x000fe20000000800 */
[C---:B------:R-:W-:Y:S02]  /*12550*/  FMUL.FTZ R87, R2.reuse, R87 ;  /* 0x0000005702577220 */ /* 0x040fe40000410000 */
[C---:B------:R-:W-:Y:S02]  /*12560*/  FMUL.FTZ R92, R3.reuse, R92 ;  /* 0x0000005c035c7220 */ /* 0x040fe40000410000 */
[-C--:B------:R-:W-:Y:S01]  /*12570*/  HMMA.16816.F32.BF16 R72, R148, R130.reuse, R72 ;  /* 0x000000829448723c */ /* 0x080fe20000041848 */
[----:B------:R-:W-:Y:S03]  /*12580*/  FMUL.FTZ R93, R3, R93 ;  /* 0x0000005d035d7220 */ /* 0x000fe60000410000 */
[C---:B------:R-:W-:Y:S01]  /*12590*/  FMUL.FTZ R94, R2.reuse, R94 ;  /* 0x0000005e025e7220 */ /* 0x040fe20000410000 */
[----:B------:R-:W-:Y:S01]  /*125a0*/  MUFU.EX2 R176, R176 ;  /* 0x000000b000b07308 */ /* 0x000fe20000000800 */
[----:B------:R-:W-:Y:S02]  /*125b0*/  FMUL.FTZ R95, R2, R95 ;  /* 0x0000005f025f7220 */ /* 0x000fe40000410000 */
[C---:B------:R-:W-:Y:S01]  /*125c0*/  HMMA.16816.F32.BF16 R76, R140.reuse, R130, R76 ;  /* 0x000000828c4c723c */ /* 0x040fe2000004184c */
[----:B------:R-:W-:Y:S03]  /*125d0*/  FFMA.FTZ R238, R30, c[0x0][0x23c], -R167 ;  /* 0x00008f001eee7a23 */ /* 0x000fe600000108a7 */
[----:B------:R-:W-:Y:S01]  /*125e0*/  FMUL.FTZ R30, R2, R102 ;  /* 0x00000066021e7220 */ /* 0x000fe20000410000 */
[----:B---3--:R-:W-:Y:S01]  /*125f0*/  F2FP.BF16.PACK_AB R102, R145, R166 ;  /* 0x000000a69166723e */ /* 0x008fe200000010ff */
[--C-:B------:R-:W-:Y:S01]  /*12600*/  FFMA.FTZ R248, R64, c[0x0][0x23c], -R179.reuse ;  /* 0x00008f0040f87a23 */ /* 0x100fe200000108b3 */
[----:B------:R-:W-:Y:S01]  /*12610*/  MUFU.EX2 R178, R178 ;  /* 0x000000b200b27308 */ /* 0x000fe20000000800 */
[----:B------:R-:W-:Y:S04]  /*12620*/  FFMA.FTZ R249, R65, c[0x0][0x23c], -R179 ;  /* 0x00008f0041f97a23 */ /* 0x000fe800000108b3 */
[----:B------:R-:W-:Y:S02]  /*12630*/  FFMA.FTZ R173, R26, c[0x0][0x23c], -R167 ;  /* 0x00008f001aad7a23 */ /* 0x000fe400000108a7 */
[----:B------:R-:W-:Y:S01]  /*12640*/  FMUL.FTZ R26, R132, R106 ;  /* 0x0000006a841a7220 */ /* 0x000fe20000410000 */
[----:B------:R-:W-:Y:S01]  /*12650*/  LOP3.LUT R106, R246, 0xffff, RZ, 0xc0, !PT ;  /* 0x0000fffff66a7812 */ /* 0x000fe200078ec0ff */
[C---:B--2---:R-:W-:Y:S01]  /*12660*/  FMUL.FTZ R25, R133.reuse, R105 ;  /* 0x0000006985197220 */ /* 0x044fe20000410000 */
[----:B------:R-:W-:Y:S01]  /*12670*/  MUFU.EX2 R238, R238 ;  /* 0x000000ee00ee7308 */ /* 0x000fe20000000800 */
[-C--:B-1----:R-:W-:Y:S01]  /*12680*/  HMMA.16816.F32.BF16 R20, R140, R112.reuse, R20 ;  /* 0x000000708c14723c */ /* 0x082fe20000041814 */
[----:B------:R-:W-:Y:S01]  /*12690*/  SHF.R.U32.HI R106, RZ, 0x8, R106 ;  /* 0x00000008ff6a7819 */ /* 0x000fe2000001166a */
[C---:B------:R-:W-:Y:S02]  /*126a0*/  FMUL.FTZ R89, R133.reuse, R89 ;  /* 0x0000005985597220 */ /* 0x040fe40000410000 */
[----:B------:R-:W-:Y:S01]  /*126b0*/  FMUL.FTZ R90, R132, R90 ;  /* 0x0000005a845a7220 */ /* 0x000fe20000410000 */
[----:B------:R-:W-:Y:S01]  /*126c0*/  PRMT R28, R28, 0x5410, R106 ;  /* 0x000054101c1c7816 */ /* 0x000fe2000000006a */
[----:B------:R-:W-:Y:S02]  /*126d0*/  FMUL.FTZ R91, R132, R91 ;  /* 0x0000005b845b7220 */ /* 0x000fe40000410000 */
[C---:B------:R-:W-:Y:S01]  /*126e0*/  HMMA.16816.F32.BF16 R80, R148.reuse, R112, R80 ;  /* 0x000000709450723c */ /* 0x040fe20000041850 */
[----:B------:R-:W-:Y:S03]  /*126f0*/  MUFU.EX2 R173, R173 ;  /* 0x000000ad00ad7308 */ /* 0x000fe60000000800 */
[----:B------:R-:W-:Y:S02]  /*12700*/  FFMA.FTZ R252, R52, c[0x0][0x23c], -R179 ;  /* 0x00008f0034fc7a23 */ /* 0x000fe400000108b3 */
[----:B------:R-:W-:Y:S01]  /*12710*/  FFMA.FTZ R56, R56, c[0x0][0x23c], -R170 ;  /* 0x00008f0038387a23 */ /* 0x000fe200000108aa */
[C---:B------:R-:W-:Y:S01]  /*12720*/  LOP3.LUT R112, R120.reuse, 0xffff, RZ, 0xc0, !PT ;  /* 0x0000ffff78707812 */ /* 0x040fe200078ec0ff */
[-C--:B------:R-:W-:Y:S01]  /*12730*/  HMMA.16816.F32.BF16 R84, R148, R114.reuse, R84 ;  /* 0x000000729454723c */ /* 0x080fe20000041854 */
[----:B------:R-:W-:Y:S02]  /*12740*/  SHF.R.U32.HI R121, RZ, 0x8, R24 ;  /* 0x00000008ff797819 */ /* 0x000fe40000011618 */
[----:B------:R-:W1:Y:S01]  /*12750*/  MUFU.EX2 R144, R144 ;  /* 0x0000009000907308 */ /* 0x000e620000000800 */
[----:B------:R-:W-:Y:S01]  /*12760*/  FMUL.FTZ R24, R133, R104 ;  /* 0x0000006885187220 */ /* 0x000fe20000410000 */
[----:B------:R-:W-:Y:S01]  /*12770*/  SHF.R.U32.HI R104, RZ, 0x18, R120 ;  /* 0x00000018ff687819 */ /* 0x000fe20000011678 */
[----:B------:R-:W-:Y:S01]  /*12780*/  FFMA.FTZ R57, R57, c[0x0][0x23c], -R170 ;  /* 0x00008f0039397a23 */ /* 0x000fe200000108aa */
[----:B------:R-:W-:Y:S01]  /*12790*/  LOP3.LUT R113, R120, 0xff, RZ, 0xc0, !PT ;  /* 0x000000ff78717812 */ /* 0x000fe200078ec0ff */
[----:B------:R-:W-:Y:S01]  /*127a0*/  FFMA.FTZ R58, R58, c[0x0][0x23c], -R167 ;  /* 0x00008f003a3a7a23 */ /* 0x000fe200000108a7 */
[----:B------:R-:W-:Y:S02]  /*127b0*/  SHF.R.U32.HI R105, RZ, 0x8, R112 ;  /* 0x00000008ff697819 */ /* 0x000fe40000011670 */
[C---:B------:R-:W-:Y:S01]  /*127c0*/  HMMA.16816.F32.BF16 R24, R140.reuse, R114, R24 ;  /* 0x000000728c18723c */ /* 0x040fe20000041818 */
[----:B------:R-:W-:Y:S01]  /*127d0*/  PRMT R112, R118, 0x5410, R121 ;  /* 0x0000541076707816 */ /* 0x000fe20000000079 */
[----:B------:R-:W2:Y:S01]  /*127e0*/  MUFU.EX2 R240, R240 ;  /* 0x000000f000f07308 */ /* 0x000ea20000000800 */
[----:B------:R-:W-:Y:S01]  /*127f0*/  SHF.R.U32.HI R118, RZ, 0x18, R246 ;  /* 0x00000018ff767819 */ /* 0x000fe200000116f6 */
[----:B------:R-:W-:Y:S01]  /*12800*/  FFMA.FTZ R246, R46, c[0x0][0x23c], -R167 ;  /* 0x00008f002ef67a23 */ /* 0x000fe200000108a7 */
[----:B------:R-:W-:Y:S01]  /*12810*/  PRMT R113, R113, 0x5410, R105 ;  /* 0x0000541071717816 */ /* 0x000fe20000000069 */
[--C-:B------:R-:W-:Y:S01]  /*12820*/  HSET2.LE.AND R112, R112, R220.reuse, PT ;  /* 0x000000dc70707233 */ /* 0x100fe20003803000 */
[----:B------:R-:W-:Y:S01]  /*12830*/  LOP3.LUT R105, R116, 0xffff, RZ, 0xc0, !PT ;  /* 0x0000ffff74697812 */ /* 0x000fe200078ec0ff */
[-C--:B------:R-:W-:Y:S01]  /*12840*/  HMMA.16816.F32.BF16 R88, R140, R108.reuse, R88 ;  /* 0x0000006c8c58723c */ /* 0x080fe20000041858 */
[----:B------:R-:W-:Y:S03]  /*12850*/  LOP3.LUT R114, R119, 0xff, RZ, 0xc0, !PT ;  /* 0x000000ff77727812 */ /* 0x000fe600078ec0ff */
[----:B------:R-:W-:Y:S01]  /*12860*/  SHF.R.U32.HI R105, RZ, 0x8, R105 ;  /* 0x00000008ff697819 */ /* 0x000fe20000011669 */
[----:B------:R-:W-:Y:S01]  /*12870*/  MUFU.EX2 R246, R246 ;  /* 0x000000f600f67308 */ /* 0x000fe20000000800 */
[----:B------:R-:W-:Y:S01]  /*12880*/  PRMT R114, R114, 0x5410, R104 ;  /* 0x0000541072727816 */ /* 0x000fe20000000068 */
[----:B------:R-:W-:Y:S01]  /*12890*/  FFMA.FTZ R59, R59, c[0x0][0x23c], -R167 ;  /* 0x00008f003b3b7a23 */ /* 0x000fe200000108a7 */
[C---:B------:R-:W-:Y:S01]  /*128a0*/  HMMA.16816.F32.BF16 R92, R148.reuse, R108, R92 ;  /* 0x0000006c945c723c */ /* 0x040fe2000004185c */
[----:B------:R-:W-:Y:S03]  /*128b0*/  LOP3.LUT R115, R116, 0xff, RZ, 0xc0, !PT ;  /* 0x000000ff74737812 */ /* 0x000fe600078ec0ff */
[----:B------:R-:W-:Y:S01]  /*128c0*/  PRMT R118, R29, 0x5410, R118 ;  /* 0x000054101d767816 */ /* 0x000fe20000000076 */
[----:B------:R-:W-:Y:S01]  /*128d0*/  FFMA.FTZ R60, R60, c[0x0][0x23c], -R170 ;  /* 0x00008f003c3c7a23 */ /* 0x000fe200000108aa */
[--C-:B------:R-:W-:Y:S01]  /*128e0*/  SHF.R.U32.HI R29, RZ, 0x10, R116.reuse ;  /* 0x00000010ff1d7819 */ /* 0x100fe20000011674 */
[----:B------:R-:W-:Y:S01]  /*128f0*/  MUFU.EX2 R147, R147 ;  /* 0x0000009300937308 */ /* 0x000fe20000000800 */
[----:B------:R-:W-:Y:S01]  /*12900*/  PRMT R115, R115, 0x5410, R105 ;  /* 0x0000541073737816 */ /* 0x000fe20000000069 */
[--C-:B------:R-:W-:Y:S01]  /*12910*/  HSET2.LE.AND R108, R28, R220.reuse, PT ;  /* 0x000000dc1c6c7233 */ /* 0x100fe20003803000 */
[----:B------:R-:W3:Y:S02]  /*12920*/  LDSM.16.MT88.4 R104, [R188+0x6800] ;  /* 0x00680000bc68783b */ /* 0x000ee40000004200 */
[----:B------:R-:W-:Y:S01]  /*12930*/  FMUL.FTZ R28, R3, R100 ;  /* 0x00000064031c7220 */ /* 0x000fe20000410000 */
[----:B------:R-:W-:Y:S01]  /*12940*/  SHF.R.U32.HI R119, RZ, 0x18, R116 ;  /* 0x00000018ff777819 */ /* 0x000fe20000011674 */
[--C-:B------:R-:W-:Y:S01]  /*12950*/  HSET2.LE.AND R109, R117, R220.reuse, PT ;  /* 0x000000dc756d7233 */ /* 0x100fe20003803000 */
[----:B------:R-:W-:Y:S01]  /*12960*/  LOP3.LUT R116, R29, 0xff, RZ, 0xc0, !PT ;  /* 0x000000ff1d747812 */ /* 0x000fe200078ec0ff */
[----:B------:R-:W-:Y:S01]  /*12970*/  FMUL.FTZ R29, R3, R101 ;  /* 0x00000065031d7220 */ /* 0x000fe20000410000 */
[----:B------:R-:W4:Y:S01]  /*12980*/  MUFU.EX2 R169, R169 ;  /* 0x000000a900a97308 */ /* 0x000f220000000800 */
[--C-:B------:R-:W-:Y:S01]  /*12990*/  HSET2.LE.AND R101, R118, R220.reuse, PT ;  /* 0x000000dc76657233 */ /* 0x100fe20003803000 */
[----:B------:R-:W-:Y:S01]  /*129a0*/  PRMT R116, R116, 0x5410, R119 ;  /* 0x0000541074747816 */ /* 0x000fe20000000077 */
[--C-:B------:R-:W-:Y:S01]  /*129b0*/  HSET2.LE.AND R48, R115, R220.reuse, PT ;  /* 0x000000dc73307233 */ /* 0x100fe20003803000 */
[----:B------:R-:W-:Y:S01]  /*129c0*/  LOP3.LUT R102, R112, R102, RZ, 0xc0, !PT ;  /* 0x0000006670667212 */ /* 0x000fe200078ec0ff */
[----:B------:R-:W-:Y:S01]  /*129d0*/  FFMA.FTZ R62, R62, c[0x0][0x23c], -R167 ;  /* 0x00008f003e3e7a23 */ /* 0x000fe200000108a7 */
[-C--:B------:R-:W-:Y:S01]  /*129e0*/  HMMA.16816.F32.BF16 R28, R148, R110.reuse, R28 ;  /* 0x0000006e941c723c */ /* 0x080fe2000004181c */
[----:B-1----:R-:W-:Y:S01]  /*129f0*/  F2FP.BF16.PACK_AB R103, R146, R144 ;  /* 0x000000909267723e */ /* 0x002fe200000010ff */
[----:B------:R-:W-:Y:S01]  /*12a00*/  FFMA.FTZ R154, R133, R225, R154 ;  /* 0x000000e1859a7223 */ /* 0x000fe2000001009a */
[----:B--2---:R-:W-:Y:S01]  /*12a10*/  F2FP.BF16.PACK_AB R112, R240, R238 ;  /* 0x000000eef070723e */ /* 0x004fe200000010ff */
[----:B------:R1:W-:Y:S01]  /*12a20*/  MUFU.EX2 R148, R49 ;  /* 0x0000003100947308 */ /* 0x0003e20000000800 */
[----:B------:R-:W-:Y:S01]  /*12a30*/  LOP3.LUT R103, R109, R103, RZ, 0xc0, !PT ;  /* 0x000000676d677212 */ /* 0x000fe200078ec0ff */
[----:B------:R-:W-:Y:S01]  /*12a40*/  FFMA.FTZ R156, R132, R224, R156 ;  /* 0x000000e0849c7223 */ /* 0x000fe2000001009c */
[----:B------:R-:W-:Y:S01]  /*12a50*/  F2FP.BF16.PACK_AB R109, R172, R168 ;  /* 0x000000a8ac6d723e */ /* 0x000fe200000010ff */
[----:B------:R-:W-:Y:S01]  /*12a60*/  HMMA.16816.F32.BF16 R96, R140, R110, R96 ;  /* 0x0000006e8c60723c */ /* 0x000fe20000041860 */
[--C-:B------:R-:W-:Y:S03]  /*12a70*/  FFMA.FTZ R149, R50, c[0x0][0x23c], -R177.reuse ;  /* 0x00008f0032957a23 */ /* 0x100fe600000108b1 */
[----:B------:R-:W-:Y:S01]  /*12a80*/  LOP3.LUT R101, R101, R109, RZ, 0xc0, !PT ;  /* 0x0000006d65657212 */ /* 0x000fe200078ec0ff */
[--C-:B------:R-:W-:Y:S01]  /*12a90*/  FFMA.FTZ R150, R39, c[0x0][0x23c], -R177.reuse ;  /* 0x00008f0027967a23 */ /* 0x100fe200000108b1 */
[----:B------:R-:W-:Y:S01]  /*12aa0*/  F2FP.BF16.PACK_AB R50, R175, R173 ;  /* 0x000000adaf32723e */ /* 0x000fe200000010ff */
[----:B------:R-:W-:Y:S01]  /*12ab0*/  FFMA.FTZ R140, R51, c[0x0][0x23c], -R177 ;  /* 0x00008f00338c7a23 */ /* 0x000fe200000108b1 */
[--C-:B------:R-:W-:Y:S01]  /*12ac0*/  HSET2.LE.AND R51, R114, R220.reuse, PT ;  /* 0x000000dc72337233 */ /* 0x100fe20003803000 */
[--C-:B------:R-:W-:Y:S01]  /*12ad0*/  FFMA.FTZ R141, R36, c[0x0][0x23c], -R179.reuse ;  /* 0x00008f00248d7a23 */ /* 0x100fe200000108b3 */
[----:B------:R-:W-:Y:S02]  /*12ae0*/  MUFU.EX2 R239, R239 ;  /* 0x000000ef00ef7308 */ /* 0x000fe40000000800 */
[----:B----4-:R-:W-:Y:S01]  /*12af0*/  F2FP.BF16.PACK_AB R100, R169, R147 ;  /* 0x00000093a964723e */ /* 0x010fe200000010ff */
[----:B------:R-:W-:Y:S01]  /*12b00*/  FFMA.FTZ R142, R37, c[0x0][0x23c], -R179 ;  /* 0x00008f00258e7a23 */ /* 0x000fe200000108b3 */
[----:B------:R-:W-:Y:S01]  /*12b10*/  LOP3.LUT R51, R51, R112, RZ, 0xc0, !PT ;  /* 0x0000007033337212 */ /* 0x000fe200078ec0ff */
[--C-:B------:R-:W-:Y:S01]  /*12b20*/  FFMA.FTZ R143, R38, c[0x0][0x23c], -R177.reuse ;  /* 0x00008f00268f7a23 */ /* 0x100fe200000108b1 */
[----:B------:R-:W-:Y:S01]  /*12b30*/  LOP3.LUT R100, R108, R100, RZ, 0xc0, !PT ;  /* 0x000000646c647212 */ /* 0x000fe200078ec0ff */
[----:B------:R-:W-:Y:S01]  /*12b40*/  FFMA.FTZ R177, R55, c[0x0][0x23c], -R177 ;  /* 0x00008f0037b17a23 */ /* 0x000fe200000108b1 */
[----:B------:R-:W-:Y:S01]  /*12b50*/  F2FP.BF16.PACK_AB R108, R174, R171 ;  /* 0x000000abae6c723e */ /* 0x000fe200000010ff */
[----:B------:R-:W-:Y:S01]  /*12b60*/  FFMA.FTZ R151, R40, c[0x0][0x23c], -R170 ;  /* 0x00008f0028977a23 */ /* 0x000fe200000108aa */
[--C-:B-1----:R-:W-:Y:S01]  /*12b70*/  HSET2.LE.AND R49, R116, R220.reuse, PT ;  /* 0x000000dc74317233 */ /* 0x102fe20003803000 */
[----:B------:R-:W-:Y:S01]  /*12b80*/  MUFU.EX2 R143, R143 ;  /* 0x0000008f008f7308 */ /* 0x000fe20000000800 */
[----:B------:R-:W-:Y:S01]  /*12b90*/  LOP3.LUT R48, R48, R108, RZ, 0xc0, !PT ;  /* 0x0000006c30307212 */ /* 0x000fe200078ec0ff */
[-C--:B---3--:R-:W-:Y:S01]  /*12ba0*/  HMMA.16816.F32.BF16 R4, R100, R104.reuse, R4 ;  /* 0x000000686404723c */ /* 0x088fe20000041804 */
[----:B------:R-:W1:Y:S01]  /*12bb0*/  LDSM.16.MT88.4 R108, [R186+0x6800] ;  /* 0x00680000ba6c783b */ /* 0x000e620000004200 */
[----:B------:R-:W-:Y:S01]  /*12bc0*/  LOP3.LUT R49, R49, R50, RZ, 0xc0, !PT ;  /* 0x0000003231317212 */ /* 0x000fe200078ec0ff */
[--C-:B------:R-:W-:Y:S01]  /*12bd0*/  HSET2.LE.AND R50, R113, R220.reuse, PT ;  /* 0x000000dc71327233 */ /* 0x100fe20003803000 */
[----:B------:R-:W-:Y:S01]  /*12be0*/  F2FP.BF16.PACK_AB R113, R178, R176 ;  /* 0x000000b0b271723e */ /* 0x000fe200000010ff */
[----:B------:R-:W-:Y:S02]  /*12bf0*/  FFMA.FTZ R179, R53, c[0x0][0x23c], -R179 ;  /* 0x00008f0035b37a23 */ /* 0x000fe400000108b3 */
[----:B------:R-:W-:Y:S01]  /*12c00*/  FFMA.FTZ R165, R3, R223, R165 ;  /* 0x000000df03a57223 */ /* 0x000fe200000100a5 */
[----:B------:R-:W-:Y:S01]  /*12c10*/  LOP3.LUT R50, R50, R113, RZ, 0xc0, !PT ;  /* 0x0000007132327212 */ /* 0x000fe200078ec0ff */
[----:B------:R-:W-:Y:S03]  /*12c20*/  MUFU.EX2 R150, R150 ;  /* 0x0000009600967308 */ /* 0x000fe60000000800 */
[----:B------:R-:W-:Y:S02]  /*12c30*/  FFMA.FTZ R161, R2, R222, R161 ;  /* 0x000000de02a17223 */ /* 0x000fe400000100a1 */
[----:B------:R-:W-:Y:S01]  /*12c40*/  FADD.FTZ R154, R157, R154 ;  /* 0x0000009a9d9a7221 */ /* 0x000fe20000010000 */
[C---:B------:R-:W-:Y:S01]  /*12c50*/  HMMA.16816.F32.BF16 R8, R48.reuse, R104, R8 ;  /* 0x000000683008723c */ /* 0x040fe20000041808 */
[----:B------:R-:W-:Y:S02]  /*12c60*/  FADD.FTZ R156, R155, R156 ;  /* 0x0000009c9b9c7221 */ /* 0x000fe40000010000 */
[----:B------:R-:W-:Y:S01]  /*12c70*/  FADD.FTZ R165, R164, R165 ;  /* 0x000000a5a4a57221 */ /* 0x000fe20000010000 */
[----:B------:R-:W-:Y:S01]  /*12c80*/  MUFU.EX2 R141, R141 ;  /* 0x0000008d008d7308 */ /* 0x000fe20000000800 */
[----:B------:R-:W-:Y:S02]  /*12c90*/  FADD.FTZ R161, R160, R161 ;  /* 0x000000a1a0a17221 */ /* 0x000fe40000010000 */
[----:B------:R-:W-:Y:S01]  /*12ca0*/  IMAD.WIDE.U32 R104, R241, -0x326172a9, RZ ;  /* 0xcd9e8d57f1687825 */ /* 0x000fe200078e00ff */
[-C--:B------:R-:W-:Y:S04]  /*12cb0*/  HMMA.16816.F32.BF16 R12, R48, R106.reuse, R12 ;  /* 0x0000006a300c723c */ /* 0x080fe8000004180c */
[----:B------:R-:W-:Y:S01]  /*12cc0*/  LOP3.LUT R116, R105, UR15, R232, 0x96, !PT ;  /* 0x0000000f69747c12 */ /* 0x000fe2000f8e96e8 */
[----:B------:R-:W-:Y:S01]  /*12cd0*/  FFMA.FTZ R241, R41, c[0x0][0x23c], -R170 ;  /* 0x00008f0029f17a23 */ /* 0x000fe200000108aa */
[----:B------:R-:W-:Y:S01]  /*12ce0*/  LOP3.LUT R118, R245, UR13, R104, 0x96, !PT ;  /* 0x0000000df5767c12 */ /* 0x000fe2000f8e9668 */
[----:B------:R-:W-:Y:S01]  /*12cf0*/  MUFU.EX2 R142, R142 ;  /* 0x0000008e008e7308 */ /* 0x000fe20000000800 */
[C---:B------:R-:W-:Y:S01]  /*12d00*/  HMMA.16816.F32.BF16 R16, R100.reuse, R106, R16 ;  /* 0x0000006a6410723c */ /* 0x040fe20000041810 */
[----:B------:R-:W-:Y:S03]  /*12d10*/  LOP3.LUT R37, R105, UR15, R228, 0x96, !PT ;  /* 0x0000000f69257c12 */ /* 0x000fe6000f8e96e4 */
[----:B------:R-:W-:Y:S01]  /*12d20*/  LOP3.LUT R36, R243, UR13, R104, 0x96, !PT ;  /* 0x0000000df3247c12 */ /* 0x000fe2000f8e9668 */
[----:B------:R-:W-:Y:S01]  /*12d30*/  IMAD.WIDE.U32 R116, R116, -0x2daee0ad, RZ ;  /* 0xd2511f5374747825 */ /* 0x000fe200078e00ff */
[----:B------:R-:W2:Y:S03]  /*12d40*/  LDSM.16.MT88.4 R104, [R185+0x6800] ;  /* 0x00680000b968783b */ /* 0x000ea60000004200 */
[----:B------:R-:W-:Y:S01]  /*12d50*/  IMAD.WIDE.U32 R112, R37, -0x2daee0ad, RZ ;  /* 0xd2511f5325707825 */ /* 0x000fe200078e00ff */
[-C--:B-1----:R-:W-:Y:S01]  /*12d60*/  HMMA.16816.F32.BF16 R32, R100, R108.reuse, R32 ;  /* 0x0000006c6420723c */ /* 0x082fe20000041820 */
[----:B------:R-:W-:Y:S01]  /*12d70*/  MUFU.EX2 R151, R151 ;  /* 0x0000009700977308 */ /* 0x000fe20000000800 */
[----:B------:R-:W-:Y:S01]  /*12d80*/  LOP3.LUT R38, R117, UR12, R230, 0x96, !PT ;  /* 0x0000000c75267c12 */ /* 0x000fe2000f8e96e6 */
[----:B------:R-:W-:Y:S04]  /*12d90*/  IMAD.WIDE.U32 R36, R36, -0x2daee0ad, RZ ;  /* 0xd2511f5324247825 */ /* 0x000fe800078e00ff */
[----:B------:R-:W-:Y:S01]  /*12da0*/  IMAD.WIDE.U32 R118, R118, -0x2daee0ad, RZ ;  /* 0xd2511f5376767825 */ /* 0x000fe200078e00ff */
[C---:B------:R-:W-:Y:S01]  /*12db0*/  HMMA.16816.F32.BF16 R68, R48.reuse, R108, R68 ;  /* 0x0000006c3044723c */ /* 0x040fe20000041844 */
[----:B------:R-:W-:Y:S02]  /*12dc0*/  LOP3.LUT R112, R37, UR10, R112, 0x96, !PT ;  /* 0x0000000a25707c12 */ /* 0x000fe4000f8e9670 */
[----:B------:R-:W1:Y:S01]  /*12dd0*/  MUFU.EX2 R241, R241 ;  /* 0x000000f100f17308 */ /* 0x000e620000000800 */
[----:B------:R-:W-:Y:S01]  /*12de0*/  IMAD.WIDE.U32 R114, R38, -0x326172a9, RZ ;  /* 0xcd9e8d5726727825 */ /* 0x000fe200078e00ff */
[----:B------:R-:W-:Y:S02]  /*12df0*/  LOP3.LUT R38, R113, UR12, R226, 0x96, !PT ;  /* 0x0000000c71267c12 */ /* 0x000fe4000f8e96e2 */
[----:B------:R-:W-:Y:S01]  /*12e00*/  LOP3.LUT R116, R119, UR10, R116, 0x96, !PT ;  /* 0x0000000a77747c12 */ /* 0x000fe2000f8e9674 */
        /* <DEDUP_REMOVED lines=12> */
[----:B------:R-:W3:Y:S01]  /*12ed0*/  MUFU.EX2 R140, R140 ;  /* 0x0000008c008c7308 */ /* 0x000ee20000000800 */
[-C--:B--2---:R-:W-:Y:S02]  /*12ee0*/  HMMA.16816.F32.BF16 R20, R100, R104.reuse, R20 ;  /* 0x000000686414723c */ /* 0x084fe40000041814 */
[----:B------:R-:W-:Y:S01]  /*12ef0*/  IMAD.WIDE.U32 R108, R108, -0x2daee0ad, RZ ;  /* 0xd2511f536c6c7825 */ /* 0x000fe200078e00ff */
[----:B------:R-:W-:Y:S02]  /*12f00*/  LOP3.LUT R41, R121, UR8, R36, 0x96, !PT ;  /* 0x0000000879297c12 */ /* 0x000fe4000f8e9624 */
[----:B------:R-:W2:Y:S01]  /*12f10*/  LDSM.16.MT88.4 R36, [R184+0x6800] ;  /* 0x00680000b824783b */ /* 0x000ea20000004200 */
[----:B------:R-:W-:Y:S01]  /*12f20*/  IMAD.WIDE.U32 R114, R114, -0x2daee0ad, RZ ;  /* 0xd2511f5372727825 */ /* 0x000fe200078e00ff */
[----:B------:R-:W-:Y:S01]  /*12f30*/  LOP3.LUT R113, R245, UR8, R118, 0x96, !PT ;  /* 0x00000008f5717c12 */ /* 0x000fe2000f8e9676 */
[C---:B------:R-:W-:Y:S01]  /*12f40*/  HMMA.16816.F32.BF16 R80, R48.reuse, R104, R80 ;  /* 0x000000683050723c */ /* 0x040fe20000041850 */
[----:B------:R-:W-:Y:S01]  /*12f50*/  LOP3.LUT R120, R109, UR6, R120, 0x96, !PT ;  /* 0x000000066d787c12 */ /* 0x000fe2000f8e9678 */
[----:B------:R-:W-:Y:S02]  /*12f60*/  MUFU.EX2 R248, R248 ;  /* 0x000000f800f87308 */ /* 0x000fe40000000800 */
[----:B------:R-:W-:Y:S01]  /*12f70*/  LOP3.LUT R40, R115, UR6, R244, 0x96, !PT ;  /* 0x0000000673287c12 */ /* 0x000fe2000f8e96f4 */
[----:B------:R-:W-:Y:S01]  /*12f80*/  IMAD.WIDE.U32 R110, R113, -0x326172a9, RZ ;  /* 0xcd9e8d57716e7825 */ /* 0x000fe200078e00ff */
[----:B-1----:R-:W-:Y:S02]  /*12f90*/  F2FP.BF16.PACK_AB R65, R241, R151 ;  /* 0x00000097f141723e */ /* 0x002fe400000010ff */
[-C--:B------:R-:W-:Y:S01]  /*12fa0*/  HMMA.16816.F32.BF16 R84, R48, R106.reuse, R84 ;  /* 0x0000006a3054723c */ /* 0x080fe20000041854 */
[----:B------:R-:W-:Y:S03]  /*12fb0*/  IMAD.WIDE.U32 R118, R40, -0x326172a9, RZ ;  /* 0xcd9e8d5728767825 */ /* 0x000fe600078e00ff */
[----:B------:R-:W-:Y:S01]  /*12fc0*/  MUFU.EX2 R249, R249 ;  /* 0x000000f900f97308 */ /* 0x000fe20000000800 */
[----:B------:R-:W-:Y:S01]  /*12fd0*/  IMAD.WIDE.U32 R120, R120, -0x326172a9, RZ ;  /* 0xcd9e8d5778787825 */ /* 0x000fe200078e00ff */
[----:B------:R-:W-:Y:S02]  /*12fe0*/  LOP3.LUT R113, R118, 0xffff, RZ, 0xc0, !PT ;  /* 0x0000ffff76717812 */ /* 0x000fe400078ec0ff */
[C---:B------:R-:W-:Y:S01]  /*12ff0*/  HMMA.16816.F32.BF16 R24, R100.reuse, R106, R24 ;  /* 0x0000006a6418723c */ /* 0x040fe20000041818 */
[----:B------:R-:W-:Y:S03]  /*13000*/  IMAD.WIDE.U32 R104, R41, -0x326172a9, RZ ;  /* 0xcd9e8d5729687825 */ /* 0x000fe600078e00ff */
[--C-:B------:R-:W-:Y:S01]  /*13010*/  SHF.R.U32.HI R115, RZ, 0x10, R118.reuse ;  /* 0x00000010ff737819 */ /* 0x100fe20000011676 */
[--C-:B------:R-:W-:Y:S01]  /*13020*/  FFMA.FTZ R242, R42, c[0x0][0x23c], -R167.reuse ;  /* 0x00008f002af27a23 */ /* 0x100fe200000108a7 */
[----:B------:R-:W-:Y:S01]  /*13030*/  LOP3.LUT R42, R118, 0xff, RZ, 0xc0, !PT ;  /* 0x000000ff762a7812 */ /* 0x000fe200078ec0ff */
[--C-:B------:R-:W-:Y:S01]  /*13040*/  FFMA.FTZ R243, R43, c[0x0][0x23c], -R167.reuse ;  /* 0x00008f002bf37a23 */ /* 0x100fe200000108a7 */
[----:B------:R-:W-:Y:S01]  /*13050*/  SHF.R.U32.HI R43, RZ, 0x18, R118 ;  /* 0x00000018ff2b7819 */ /* 0x000fe20000011676 */
[--C-:B------:R-:W-:Y:S01]  /*13060*/  FFMA.FTZ R244, R44, c[0x0][0x23c], -R170.reuse ;  /* 0x00008f002cf47a23 */ /* 0x100fe200000108aa */
[----:B------:R-:W-:Y:S02]  /*13070*/  MUFU.EX2 R250, R250 ;  /* 0x000000fa00fa7308 */ /* 0x000fe40000000800 */
[----:B------:R-:W-:Y:S01]  /*13080*/  LOP3.LUT R118, R120, 0xffff, RZ, 0xc0, !PT ;  /* 0x0000ffff78767812 */ /* 0x000fe200078ec0ff */
[----:B------:R-:W-:Y:S01]  /*13090*/  FFMA.FTZ R245, R45, c[0x0][0x23c], -R170 ;  /* 0x00008f002df57a23 */ /* 0x000fe200000108aa */
[----:B------:R-:W-:Y:S01]  /*130a0*/  LOP3.LUT R40, R119, UR16, R110, 0x96, !PT ;  /* 0x0000001077287c12 */ /* 0x000fe2000f8e966e */
[----:B------:R-:W-:Y:S01]  /*130b0*/  FFMA.FTZ R170, R61, c[0x0][0x23c], -R170 ;  /* 0x00008f003daa7a23 */ /* 0x000fe200000108aa */
[----:B------:R-:W-:Y:S01]  /*130c0*/  SHF.R.U32.HI R44, RZ, 0x8, R118 ;  /* 0x00000008ff2c7819 */ /* 0x000fe20000011676 */
[----:B------:R-:W-:Y:S01]  /*130d0*/  FFMA.FTZ R167, R63, c[0x0][0x23c], -R167 ;  /* 0x00008f003fa77a23 */ /* 0x000fe200000108a7 */
[----:B------:R-:W-:Y:S01]  /*130e0*/  LOP3.LUT R41, R121, UR16, R104, 0x96, !PT ;  /* 0x0000001079297c12 */ /* 0x000fe2000f8e9668 */
[----:B------:R-:W-:Y:S01]  /*130f0*/  FADD.FTZ R154, R138, R154 ;  /* 0x0000009a8a9a7221 */ /* 0x000fe20000010000 */
[-C--:B--2---:R-:W-:Y:S01]  /*13100*/  HMMA.16816.F32.BF16 R88, R100, R36.reuse, R88 ;  /* 0x000000246458723c */ /* 0x084fe20000041858 */
[----:B------:R-:W-:Y:S01]  /*13110*/  LOP3.LUT R110, R120, 0xff, RZ, 0xc0, !PT ;  /* 0x000000ff786e7812 */ /* 0x000fe200078ec0ff */
[----:B------:R-:W-:Y:S01]  /*13120*/  MUFU.EX2 R242, R242 ;  /* 0x000000f200f27308 */ /* 0x000fe20000000800 */
[----:B------:R-:W-:Y:S01]  /*13130*/  SHF.R.U32.HI R117, RZ, 0x10, R120 ;  /* 0x00000010ff757819 */ /* 0x000fe20000011678 */
[----:B------:R-:W-:Y:S01]  /*13140*/  FADD.FTZ R156, R152, R156 ;  /* 0x0000009c989c7221 */ /* 0x000fe20000010000 */
[----:B------:R-:W-:Y:S01]  /*13150*/  LOP3.LUT R45, R40, 0xffff, RZ, 0xc0, !PT ;  /* 0x0000ffff282d7812 */ /* 0x000fe200078ec0ff */
[----:B------:R-:W-:Y:S01]  /*13160*/  FADD.FTZ R165, R163, R165 ;  /* 0x000000a5a3a57221 */ /* 0x000fe20000010000 */
[----:B------:R-:W-:Y:S01]  /*13170*/  PRMT R110, R110, 0x5410, R44 ;  /* 0x000054106e6e7816 */ /* 0x000fe2000000002c */
[C---:B------:R-:W-:Y:S01]  /*13180*/  HMMA.16816.F32.BF16 R92, R48.reuse, R36, R92 ;  /* 0x00000024305c723c */ /* 0x040fe2000004185c */
[----:B------:R-:W-:Y:S03]  /*13190*/  SHF.R.U32.HI R44, RZ, 0x10, R41 ;  /* 0x00000010ff2c7819 */ /* 0x000fe60000011629 */
[----:B------:R-:W-:Y:S01]  /*131a0*/  SHF.R.U32.HI R113, RZ, 0x8, R113 ;  /* 0x00000008ff717819 */ /* 0x000fe20000011671 */
[----:B------:R-:W1:Y:S01]  /*131b0*/  MUFU.EX2 R243, R243 ;  /* 0x000000f300f37308 */ /* 0x000e620000000800 */
[----:B------:R-:W-:Y:S01]  /*131c0*/  LOP3.LUT R115, R115, 0xff, RZ, 0xc0, !PT ;  /* 0x000000ff73737812 */ /* 0x000fe200078ec0ff */
[----:B------:R-:W-:Y:S01]  /*131d0*/  FADD.FTZ R161, R159, R161 ;  /* 0x000000a19fa17221 */ /* 0x000fe20000010000 */
[-C--:B------:R-:W-:Y:S01]  /*131e0*/  HMMA.16816.F32.BF16 R28, R48, R38.reuse, R28 ;  /* 0x00000026301c723c */ /* 0x080fe2000004181c */
[----:B------:R-:W-:Y:S01]  /*131f0*/  LOP3.LUT R117, R117, 0xff, RZ, 0xc0, !PT ;  /* 0x000000ff75757812 */ /* 0x000fe200078ec0ff */
[----:B------:R-:W-:Y:S02]  /*13200*/  LDSM.16.MT88.4 R48, [R186+0x7000] ;  /* 0x00700000ba30783b */ /* 0x000fe40000004200 */
[----:B------:R-:W-:Y:S01]  /*13210*/  SHF.R.U32.HI R109, RZ, 0x18, R120 ;  /* 0x00000018ff6d7819 */ /* 0x000fe20000011678 */
[----:B------:R-:W-:Y:S01]  /*13220*/  FADD.FTZ R154, R153, R154 ;  /* 0x0000009a999a7221 */ /* 0x000fe20000010000 */
[----:B------:R-:W-:Y:S01]  /*13230*/  SHF.R.U32.HI R107, RZ, 0x18, R40 ;  /* 0x00000018ff6b7819 */ /* 0x000fe20000011628 */
[----:B------:R-:W-:Y:S01]  /*13240*/  MUFU.EX2 R244, R244 ;  /* 0x000000f400f47308 */ /* 0x000fe20000000800 */
[----:B------:R-:W-:Y:S01]  /*13250*/  HMMA.16816.F32.BF16 R96, R100, R38, R96 ;  /* 0x000000266460723c */ /* 0x000fe20000041860 */
[----:B------:R-:W-:Y:S03]  /*13260*/  LOP3.LUT R106, R41, 0xff, RZ, 0xc0, !PT ;  /* 0x000000ff296a7812 */ /* 0x000fe600078ec0ff */
[----:B------:R-:W-:Y:S01]  /*13270*/  SHF.R.U32.HI R104, RZ, 0x18, R41 ;  /* 0x00000018ff687819 */ /* 0x000fe20000011629 */
[----:B------:R-:W-:Y:S01]  /*13280*/  FADD.FTZ R156, R139, R156 ;  /* 0x0000009c8b9c7221 */ /* 0x000fe20000010000 */
[----:B------:R-:W-:Y:S01]  /*13290*/  PRMT R42, R42, 0x5410, R113 ;  /* 0x000054102a2a7816 */ /* 0x000fe20000000071 */
[--C-:B------:R-:W-:Y:S01]  /*132a0*/  HSET2.LE.AND R38, R110, R220.reuse, PT ;  /* 0x000000dc6e267233 */ /* 0x100fe20003803000 */
[----:B------:R-:W-:Y:S01]  /*132b0*/  LOP3.LUT R113, R40, 0xff, RZ, 0xc0, !PT ;  /* 0x000000ff28717812 */ /* 0x000fe200078ec0ff */
[----:B------:R-:W2:Y:S03]  /*132c0*/  MUFU.EX2 R245, R245 ;  /* 0x000000f500f57308 */ /* 0x000ea60000000800 */
[----:B------:R-:W-:Y:S01]  /*132d0*/  PRMT R43, R115, 0x5410, R43 ;  /* 0x00005410732b7816 */ /* 0x000fe2000000002b */
[--C-:B------:R-:W-:Y:S01]  /*132e0*/  HSET2.LE.AND R42, R42, R220.reuse, PT ;  /* 0x000000dc2a2a7233 */ /* 0x100fe20003803000 */
[----:B------:R-:W-:Y:S01]  /*132f0*/  LOP3.LUT R115, R41, 0xffff, RZ, 0xc0, !PT ;  /* 0x0000ffff29737812 */ /* 0x000fe200078ec0ff */
[----:B------:R-:W-:Y:S01]  /*13300*/  FADD.FTZ R165, R162, R165 ;  /* 0x000000a5a2a57221 */ /* 0x000fe20000010000 */
[----:B------:R-:W-:Y:S01]  /*13310*/  LOP3.LUT R41, R44, 0xff, RZ, 0xc0, !PT ;  /* 0x000000ff2c297812 */ /* 0x000fe200078ec0ff */
[--C-:B------:R-:W-:Y:S01]  /*13320*/  HSET2.LE.AND R43, R43, R220.reuse, PT ;  /* 0x000000dc2b2b7233 */ /* 0x100fe20003803000 */
[----:B------:R-:W-:Y:S01]  /*13330*/  PRMT R109, R117, 0x5410, R109 ;  /* 0x00005410756d7816 */ /* 0x000fe2000000006d */
[----:B------:R-:W4:Y:S01]  /*13340*/  MUFU.EX2 R251, R251 ;  /* 0x000000fb00fb7308 */ /* 0x000f220000000800 */
[----:B------:R-:W-:Y:S01]  /*13350*/  SHF.R.U32.HI R117, RZ, 0x10, R40 ;  /* 0x00000010ff757819 */ /* 0x000fe20000011628 */
[----:B------:R-:W-:Y:S01]  /*13360*/  FADD.FTZ R161, R158, R161 ;  /* 0x000000a19ea17221 */ /* 0x000fe20000010000 */
[----:B------:R-:W-:Y:S01]  /*13370*/  SHF.R.U32.HI R40, RZ, 0x8, R45 ;  /* 0x00000008ff287819 */ /* 0x000fe2000001162d */
[--C-:B------:R-:W-:Y:S01]  /*13380*/  HSET2.LE.AND R39, R109, R220.reuse, PT ;  /* 0x000000dc6d277233 */ /* 0x100fe20003803000 */
[----:B------:R-:W5:Y:S01]  /*13390*/  LDSM.16.MT88.4 R44, [R188+0x7000] ;  /* 0x00700000bc2c783b */ /* 0x000f620000004200 */
[----:B------:R-:W-:Y:S01]  /*133a0*/  LOP3.LUT R117, R117, 0xff, RZ, 0xc0, !PT ;  /* 0x000000ff75757812 */ /* 0x000fe200078ec0ff */
[----:B------:R-:W-:Y:S01]  /*133b0*/  FADD.FTZ R154, R147, R154 ;  /* 0x0000009a939a7221 */ /* 0x000fe20000010000 */
[----:B------:R-:W-:Y:S01]  /*133c0*/  PRMT R40, R113, 0x5410, R40 ;  /* 0x0000541071287816 */ /* 0x000fe20000000028 */
[----:B------:R-:W-:Y:S01]  /*133d0*/  FADD.FTZ R156, R168, R156 ;  /* 0x0000009ca89c7221 */ /* 0x000fe20000010000 */
[----:B------:R-:W-:Y:S01]  /*133e0*/  PRMT R107, R117, 0x5410, R107 ;  /* 0x00005410756b7816 */ /* 0x000fe2000000006b */
[----:B------:R-:W-:Y:S01]  /*133f0*/  MUFU.EX2 R252, R252 ;  /* 0x000000fc00fc7308 */ /* 0x000fe20000000800 */
[----:B------:R-:W-:Y:S01]  /*13400*/  SHF.R.U32.HI R115, RZ, 0x8, R115 ;  /* 0x00000008ff737819 */ /* 0x000fe20000011673 */
[--C-:B------:R-:W-:Y:S01]  /*13410*/  HSET2.LE.AND R40, R40, R220.reuse, PT ;  /* 0x000000dc28287233 */ /* 0x100fe20003803000 */
[----:B------:R-:W-:Y:S01]  /*13420*/  PRMT R104, R41, 0x5410, R104 ;  /* 0x0000541029687816 */ /* 0x000fe20000000068 */
[----:B------:R-:W-:Y:S01]  /*13430*/  FADD.FTZ R165, R171, R165 ;  /* 0x000000a5aba57221 */ /* 0x000fe20000010000 */
[----:B------:R-:W-:Y:S01]  /*13440*/  F2FP.BF16.PACK_AB R41, R148, R239 ;  /* 0x000000ef9429723e */ /* 0x000fe200000010ff */
[----:B------:R-:W-:Y:S01]  /*13450*/  FADD.FTZ R161, R173, R161 ;  /* 0x000000a1ada17221 */ /* 0x000fe20000010000 */
[----:B---3--:R-:W-:Y:S01]  /*13460*/  F2FP.BF16.PACK_AB R37, R140, R149 ;  /* 0x000000958c25723e */ /* 0x008fe200000010ff */
[----:B------:R-:W-:Y:S01]  /*13470*/  FADD.FTZ R154, R169, R154 ;  /* 0x0000009aa99a7221 */ /* 0x000fe20000010000 */
[----:B------:R-:W-:Y:S01]  /*13480*/  PRMT R106, R106, 0x5410, R115 ;  /* 0x000054106a6a7816 */ /* 0x000fe20000000073 */
[----:B------:R-:W3:Y:S01]  /*13490*/  MUFU.EX2 R179, R179 ;  /* 0x000000b300b37308 */ /* 0x000ee20000000800 */
[----:B------:R-:W-:Y:S01]  /*134a0*/  F2FP.BF16.PACK_AB R36, R142, R141 ;  /* 0x0000008d8e24723e */ /* 0x000fe200000010ff */
[----:B------:R-:W-:Y:S01]  /*134b0*/  FADD.FTZ R156, R172, R156 ;  /* 0x0000009cac9c7221 */ /* 0x000fe20000010000 */
[----:B------:R-:W-:Y:S01]  /*134c0*/  LOP3.LUT R42, R42, R41, RZ, 0xc0, !PT ;  /* 0x000000292a2a7212 */ /* 0x000fe200078ec0ff */
[--C-:B------:R-:W-:Y:S01]  /*134d0*/  HSET2.LE.AND R41, R107, R220.reuse, PT ;  /* 0x000000dc6b297233 */ /* 0x100fe20003803000 */
[----:B------:R-:W-:Y:S01]  /*134e0*/  LOP3.LUT R43, R43, R37, RZ, 0xc0, !PT ;  /* 0x000000252b2b7212 */ /* 0x000fe200078ec0ff */
[--C-:B------:R-:W-:Y:S01]  /*134f0*/  HSET2.LE.AND R37, R104, R220.reuse, PT ;  /* 0x000000dc68257233 */ /* 0x100fe20003803000 */
[----:B------:R-:W-:Y:S01]  /*13500*/  F2FP.BF16.PACK_AB R104, R150, R143 ;  /* 0x0000008f9668723e */ /* 0x000fe200000010ff */
[----:B------:R-:W-:Y:S01]  /*13510*/  FADD.FTZ R165, R174, R165 ;  /* 0x000000a5aea57221 */ /* 0x000fe20000010000 */
[----:B------:R-:W-:Y:S01]  /*13520*/  LOP3.LUT R40, R40, R36, RZ, 0xc0, !PT ;  /* 0x0000002428287212 */ /* 0x000fe200078ec0ff */
[--C-:B------:R-:W-:Y:S01]  /*13530*/  HSET2.LE.AND R36, R106, R220.reuse, PT ;  /* 0x000000dc6a247233 */ /* 0x100fe20003803000 */
[----:B------:R-:W-:Y:S01]  /*13540*/  LOP3.LUT R41, R41, R104, RZ, 0xc0, !PT ;  /* 0x0000006829297212 */ /* 0x000fe200078ec0ff */
[----:B------:R-:W3:Y:S01]  /*13550*/  MUFU.EX2 R177, R177 ;  /* 0x000000b100b17308 */ /* 0x000ee20000000800 */
[----:B-1----:R-:W-:Y:S01]  /*13560*/  F2FP.BF16.PACK_AB R64, R243, R242 ;  /* 0x000000f2f340723e */ /* 0x002fe200000010ff */
[----:B------:R-:W-:Y:S01]  /*13570*/  FADD.FTZ R161, R175, R161 ;  /* 0x000000a1afa17221 */ /* 0x000fe20000010000 */
[----:B------:R-:W-:Y:S01]  /*13580*/  LOP3.LUT R36, R36, R65, RZ, 0xc0, !PT ;  /* 0x0000004124247212 */ /* 0x000fe200078ec0ff */
[----:B------:R-:W-:Y:S01]  /*13590*/  FADD.FTZ R154, R166, R154 ;  /* 0x0000009aa69a7221 */ /* 0x000fe20000010000 */
[----:B--2---:R-:W-:Y:S01]  /*135a0*/  F2FP.BF16.PACK_AB R65, R245, R244 ;  /* 0x000000f4f541723e */ /* 0x004fe200000010ff */
[----:B------:R-:W-:Y:S01]  /*135b0*/  FADD.FTZ R156, R144, R156 ;  /* 0x0000009c909c7221 */ /* 0x000fe20000010000 */
[----:B------:R-:W-:Y:S01]  /*135c0*/  LOP3.LUT R37, R37, R64, RZ, 0xc0, !PT ;  /* 0x0000004025257212 */ /* 0x000fe200078ec0ff */
[----:B------:R-:W-:Y:S01]  /*135d0*/  FADD.FTZ R165, R176, R165 ;  /* 0x000000a5b0a57221 */ /* 0x000fe20000010000 */
[----:B------:R-:W-:Y:S01]  /*135e0*/  F2FP.BF16.PACK_AB R64, R247, R246 ;  /* 0x000000f6f740723e */ /* 0x000fe200000010ff */
[----:B------:R-:W-:Y:S01]  /*135f0*/  MUFU.EX2 R56, R56 ;  /* 0x0000003800387308 */ /* 0x000fe20000000800 */
[----:B------:R-:W-:Y:S01]  /*13600*/  LOP3.LUT R38, R38, R65, RZ, 0xc0, !PT ;  /* 0x0000004126267212 */ /* 0x000fe200078ec0ff */
[-C--:B-----5:R-:W-:Y:S01]  /*13610*/  HMMA.16816.F32.BF16 R4, R40, R44.reuse, R4 ;  /* 0x0000002c2804723c */ /* 0x0a0fe20000041804 */
[----:B------:R-:W-:Y:S01]  /*13620*/  LOP3.LUT R39, R39, R64, RZ, 0xc0, !PT ;  /* 0x0000004027277212 */ /* 0x000fe200078ec0ff */
[----:B------:R-:W-:Y:S01]  /*13630*/  FADD.FTZ R161, R238, R161 ;  /* 0x000000a1eea17221 */ /* 0x000fe20000010000 */
[----:B------:R-:W1:Y:S01]  /*13640*/  LDSM.16.MT88.4 R64, [R185+0x7000] ;  /* 0x00700000b940783b */ /* 0x000e620000004200 */
[----:B------:R-:W-:Y:S01]  /*13650*/  LOP3.LUT R110, R111, UR7, R116, 0x96, !PT ;  /* 0x000000076f6e7c12 */ /* 0x000fe2000f8e9674 */
[----:B------:R-:W-:Y:S01]  /*13660*/  FADD.FTZ R154, R145, R154 ;  /* 0x0000009a919a7221 */ /* 0x000fe20000010000 */
[----:B------:R-:W-:Y:S01]  /*13670*/  LOP3.LUT R54, R105, UR7, R112, 0x96, !PT ;  /* 0x0000000769367c12 */ /* 0x000fe2000f8e9670 */
[----:B------:R-:W-:Y:S01]  /*13680*/  FADD.FTZ R156, R146, R156 ;  /* 0x0000009c929c7221 */ /* 0x000fe20000010000 */
[C---:B------:R-:W-:Y:S01]  /*13690*/  HMMA.16816.F32.BF16 R8, R36.reuse, R44, R8 ;  /* 0x0000002c2408723c */ /* 0x040fe20000041808 */
[----:B------:R-:W-:Y:S01]  /*136a0*/  IMAD.WIDE.U32 R110, R110, -0x2daee0ad, RZ ;  /* 0xd2511f536e6e7825 */ /* 0x000fe200078e00ff */
[----:B------:R-:W2:Y:S01]  /*136b0*/  MUFU.EX2 R57, R57 ;  /* 0x0000003900397308 */ /* 0x000ea20000000800 */
[----:B------:R-:W-:Y:S02]  /*136c0*/  LDSM.16.MT88.4 R116, [R188+0x7800] ;  /* 0x00780000bc74783b */ /* 0x000fe40000004200 */
[----:B------:R-:W-:Y:S01]  /*136d0*/  IMAD.WIDE.U32 R54, R54, -0x2daee0ad, RZ ;  /* 0xd2511f5336367825 */ /* 0x000fe200078e00ff */
[----:B------:R-:W-:Y:S02]  /*136e0*/  LOP3.LUT R52, R110, 0xffff, RZ, 0xc0, !PT ;  /* 0x0000ffff6e347812 */ /* 0x000fe400078ec0ff */
[-C--:B------:R-:W-:Y:S01]  /*136f0*/  HMMA.16816.F32.BF16 R12, R36, R46.reuse, R12 ;  /* 0x0000002e240c723c */ /* 0x080fe2000004180c */
[----:B------:R-:W-:Y:S02]  /*13700*/  LOP3.LUT R114, R111, UR17, R114, 0x96, !PT ;  /* 0x000000116f727c12 */ /* 0x000fe4000f8e9672 */
[----:B------:R-:W-:Y:S01]  /*13710*/  LDSM.16.MT88.4 R104, [R185+0x7800] ;  /* 0x00780000b968783b */ /* 0x000fe20000004200 */
[----:B------:R-:W-:Y:S01]  /*13720*/  LOP3.LUT R108, R55, UR17, R108, 0x96, !PT ;  /* 0x00000011376c7c12 */ /* 0x000fe2000f8e966c */
[----:B------:R-:W-:Y:S01]  /*13730*/  FADD.FTZ R165, R178, R165 ;  /* 0x000000a5b2a57221 */ /* 0x000fe20000010000 */
[----:B------:R-:W-:Y:S01]  /*13740*/  SHF.R.U32.HI R52, RZ, 0x8, R52 ;  /* 0x00000008ff347819 */ /* 0x000fe20000011634 */
[----:B------:R-:W-:Y:S01]  /*13750*/  MUFU.EX2 R58, R58 ;  /* 0x0000003a003a7308 */ /* 0x000fe20000000800 */
[C---:B------:R-:W-:Y:S01]  /*13760*/  HMMA.16816.F32.BF16 R16, R40.reuse, R46, R16 ;  /* 0x0000002e2810723c */ /* 0x040fe20000041810 */
[----:B------:R-:W-:Y:S02]  /*13770*/  LOP3.LUT R102, R54, 0xff, RZ, 0xc0, !PT ;  /* 0x000000ff36667812 */ /* 0x000fe400078ec0ff */
[----:B------:R-:W5:Y:S01]  /*13780*/  LDSM.16.MT88.4 R44, [R184+0x7000] ;  /* 0x00700000b82c783b */ /* 0x000f620000004200 */
[----:B------:R-:W-:Y:S01]  /*13790*/  SHF.R.U32.HI R103, RZ, 0x18, R54 ;  /* 0x00000018ff677819 */ /* 0x000fe20000011636 */
[----:B------:R-:W-:Y:S01]  /*137a0*/  FADD.FTZ R161, R240, R161 ;  /* 0x000000a1f0a17221 */ /* 0x000fe20000010000 */
[----:B------:R-:W-:Y:S01]  /*137b0*/  SHF.R.U32.HI R53, RZ, 0x10, R110 ;  /* 0x00000010ff357819 */ /* 0x000fe2000001166e */
[----:B------:R-:W-:Y:S01]  /*137c0*/  FADD.FTZ R154, R141, R154 ;  /* 0x0000009a8d9a7221 */ /* 0x000fe20000010000 */
[-C--:B------:R-:W-:Y:S01]  /*137d0*/  HMMA.16816.F32.BF16 R32, R40, R48.reuse, R32 ;  /* 0x000000302820723c */ /* 0x080fe20000041820 */
[C---:B------:R-:W-:Y:S01]  /*137e0*/  LOP3.LUT R61, R108.reuse, 0xffff, RZ, 0xc0, !PT ;  /* 0x0000ffff6c3d7812 */ /* 0x040fe200078ec0ff */
[----:B------:R-:W1:Y:S02]  /*137f0*/  MUFU.EX2 R59, R59 ;  /* 0x0000003b003b7308 */ /* 0x000e640000000800 */
[----:B------:R-:W-:Y:S01]  /*13800*/  LOP3.LUT R53, R53, 0xff, RZ, 0xc0, !PT ;  /* 0x000000ff35357812 */ /* 0x000fe200078ec0ff */
[----:B------:R-:W-:Y:S01]  /*13810*/  FADD.FTZ R156, R143, R156 ;  /* 0x0000009c8f9c7221 */ /* 0x000fe20000010000 */
[----:B------:R-:W-:Y:S01]  /*13820*/  SHF.R.U32.HI R101, RZ, 0x10, R108 ;  /* 0x00000010ff657819 */ /* 0x000fe2000001166c */
[----:B------:R-:W-:Y:S01]  /*13830*/  FADD.FTZ R165, R151, R165 ;  /* 0x000000a597a57221 */ /* 0x000fe20000010000 */
[C---:B------:R-:W-:Y:S01]  /*13840*/  HMMA.16816.F32.BF16 R68, R36.reuse, R48, R68 ;  /* 0x000000302444723c */ /* 0x040fe20000041844 */
[----:B------:R-:W-:Y:S03]  /*13850*/  LOP3.LUT R100, R108, 0xff, RZ, 0xc0, !PT ;  /* 0x000000ff6c647812 */ /* 0x000fe600078ec0ff */
[----:B------:R-:W-:Y:S01]  /*13860*/  MUFU.EX2 R60, R60 ;  /* 0x0000003c003c7308 */ /* 0x000fe20000000800 */
[----:B------:R-:W-:Y:S01]  /*13870*/  SHF.R.U32.HI R61, RZ, 0x8, R61 ;  /* 0x00000008ff3d7819 */ /* 0x000fe2000001163d */
[----:B------:R-:W-:Y:S01]  /*13880*/  FADD.FTZ R161, R242, R161 ;  /* 0x000000a1f2a17221 */ /* 0x000fe20000010000 */
[----:B------:R-:W-:Y:S01]  /*13890*/  LOP3.LUT R48, R54, 0xffff, RZ, 0xc0, !PT ;  /* 0x0000ffff36307812 */ /* 0x000fe200078ec0ff */
[-C--:B------:R-:W-:Y:S01]  /*138a0*/  HMMA.16816.F32.BF16 R72, R36, R50.reuse, R72 ;  /* 0x000000322448723c */ /* 0x080fe20000041848 */
[----:B------:R-:W-:Y:S03]  /*138b0*/  SHF.R.U32.HI R49, RZ, 0x10, R54 ;  /* 0x00000010ff317819 */ /* 0x000fe60000011636 */
[----:B------:R-:W-:Y:S01]  /*138c0*/  LOP3.LUT R54, R114, 0xffff, RZ, 0xc0, !PT ;  /* 0x0000ffff72367812 */ /* 0x000fe200078ec0ff */
[----:B------:R-:W-:Y:S01]  /*138d0*/  FADD.FTZ R154, R142, R154 ;  /* 0x0000009a8e9a7221 */ /* 0x000fe20000010000 */
[----:B------:R-:W-:Y:S01]  /*138e0*/  SHF.R.U32.HI R108, RZ, 0x18, R108 ;  /* 0x00000018ff6c7819 */ /* 0x000fe2000001166c */
[----:B------:R-:W2:Y:S01]  /*138f0*/  MUFU.EX2 R170, R170 ;  /* 0x000000aa00aa7308 */ /* 0x000ea20000000800 */
[C---:B------:R-:W-:Y:S01]  /*13900*/  HMMA.16816.F32.BF16 R76, R40.reuse, R50, R76 ;  /* 0x00000032284c723c */ /* 0x040fe2000004184c */
[----:B------:R-:W-:Y:S03]  /*13910*/  SHF.R.U32.HI R54, RZ, 0x8, R54 ;  /* 0x00000008ff367819 */ /* 0x000fe60000011636 */
[----:B------:R-:W-:Y:S01]  /*13920*/  LOP3.LUT R101, R101, 0xff, RZ, 0xc0, !PT ;  /* 0x000000ff65657812 */ /* 0x000fe200078ec0ff */
[----:B------:R-:W-:Y:S01]  /*13930*/  FADD.FTZ R156, R150, R156 ;  /* 0x0000009c969c7221 */ /* 0x000fe20000010000 */
[----:B------:R-:W-:Y:S01]  /*13940*/  PRMT R100, R100, 0x5410, R61 ;  /* 0x0000541064647816 */ /* 0x000fe2000000003d */
[----:B------:R-:W-:Y:S01]  /*13950*/  FADD.FTZ R165, R241, R165 ;  /* 0x000000a5f1a57221 */ /* 0x000fe20000010000 */
[-C--:B-1----:R-:W-:Y:S01]  /*13960*/  HMMA.16816.F32.BF16 R20, R40, R64.reuse, R20 ;  /* 0x000000402814723c */ /* 0x082fe20000041814 */
[----:B------:R-:W-:Y:S01]  /*13970*/  LOP3.LUT R50, R110, 0xff, RZ, 0xc0, !PT ;  /* 0x000000ff6e327812 */ /* 0x000fe200078ec0ff */
[----:B------:R-:W-:Y:S02]  /*13980*/  MUFU.EX2 R167, R167 ;  /* 0x000000a700a77308 */ /* 0x000fe40000000800 */
[----:B------:R-:W-:Y:S01]  /*13990*/  SHF.R.U32.HI R51, RZ, 0x18, R110 ;  /* 0x00000018ff337819 */ /* 0x000fe2000001166e */
[--C-:B------:R-:W-:Y:S01]  /*139a0*/  HSET2.LE.AND R100, R100, R220.reuse, PT ;  /* 0x000000dc64647233 */ /* 0x100fe20003803000 */
[----:B------:R-:W-:Y:S01]  /*139b0*/  PRMT R50, R50, 0x5410, R52 ;  /* 0x0000541032327816 */ /* 0x000fe20000000034 */
[----:B------:R-:W-:Y:S01]  /*139c0*/  FADD.FTZ R161, R243, R161 ;  /* 0x000000a1f3a17221 */ /* 0x000fe20000010000 */
[C---:B------:R-:W-:Y:S01]  /*139d0*/  HMMA.16816.F32.BF16 R80, R36.reuse, R64, R80 ;  /* 0x000000402450723c */ /* 0x040fe20000041850 */
[----:B------:R-:W-:Y:S03]  /*139e0*/  LOP3.LUT R52, R49, 0xff, RZ, 0xc0, !PT ;  /* 0x000000ff31347812 */ /* 0x000fe600078ec0ff */
[----:B------:R-:W-:Y:S01]  /*139f0*/  PRMT R51, R53, 0x5410, R51 ;  /* 0x0000541035337816 */ /* 0x000fe20000000033 */
[--C-:B------:R-:W-:Y:S01]  /*13a00*/  HSET2.LE.AND R50, R50, R220.reuse, PT ;  /* 0x000000dc32327233 */ /* 0x100fe20003803000 */
[----:B------:R-:W-:Y:S01]  /*13a10*/  SHF.R.U32.HI R53, RZ, 0x8, R48 ;  /* 0x00000008ff357819 */ /* 0x000fe20000011630 */
[----:B------:R-:W-:Y:S01]  /*13a20*/  IMAD.MOV.U32 R65, RZ, RZ, R124 ;  /* 0x000000ffff417224 */ /* 0x000fe200078e007c */
[-C--:B------:R-:W-:Y:S01]  /*13a30*/  HMMA.16816.F32.BF16 R84, R36, R66.reuse, R84 ;  /* 0x000000422454723c */ /* 0x080fe20000041854 */
[----:B------:R-:W-:Y:S03]  /*13a40*/  PRMT R103, R52, 0x5410, R103 ;  /* 0x0000541034677816 */ /* 0x000fe60000000067 */
[----:B------:R-:W-:Y:S01]  /*13a50*/  PRMT R102, R102, 0x5410, R53 ;  /* 0x0000541066667816 */ /* 0x000fe20000000035 */
[--C-:B------:R-:W-:Y:S01]  /*13a60*/  HSET2.LE.AND R51, R51, R220.reuse, PT ;  /* 0x000000dc33337233 */ /* 0x100fe20003803000 */
[----:B------:R-:W-:Y:S01]  /*13a70*/  LOP3.LUT R48, R114, 0xff, RZ, 0xc0, !PT ;  /* 0x000000ff72307812 */ /* 0x000fe200078ec0ff */
[--C-:B------:R-:W-:Y:S01]  /*13a80*/  HSET2.LE.AND R103, R103, R220.reuse, PT ;  /* 0x000000dc67677233 */ /* 0x100fe20003803000 */
[C---:B------:R-:W-:Y:S01]  /*13a90*/  HMMA.16816.F32.BF16 R24, R40.reuse, R66, R24 ;  /* 0x000000422818723c */ /* 0x040fe20000041818 */
[----:B------:R-:W-:Y:S03]  /*13aa0*/  SHF.R.U32.HI R49, RZ, 0x10, R114 ;  /* 0x00000010ff317819 */ /* 0x000fe60000011672 */
[----:B------:R-:W-:Y:S01]  /*13ab0*/  PRMT R48, R48, 0x5410, R54 ;  /* 0x0000541030307816 */ /* 0x000fe20000000036 */
[----:B------:R-:W-:Y:S01]  /*13ac0*/  FADD.FTZ R154, R239, R154 ;  /* 0x0000009aef9a7221 */ /* 0x000fe20000010000 */
[----:B------:R-:W1:Y:S01]  /*13ad0*/  LDSM.16.MT88.4 R52, [R186+0x7800] ;  /* 0x00780000ba34783b */ /* 0x000e620000004200 */
[----:B------:R-:W-:Y:S01]  /*13ae0*/  SHF.R.U32.HI R114, RZ, 0x18, R114 ;  /* 0x00000018ff727819 */ /* 0x000fe20000011672 */
[-C--:B-----5:R-:W-:Y:S01]  /*13af0*/  HMMA.16816.F32.BF16 R88, R40, R44.reuse, R88 ;  /* 0x0000002c2858723c */ /* 0x0a0fe20000041858 */
[--C-:B------:R-:W-:Y:S03]  /*13b00*/  HSET2.LE.AND R48, R48, R220.reuse, PT ;  /* 0x000000dc30307233 */ /* 0x100fe60003803000 */
[----:B------:R-:W-:Y:S01]  /*13b10*/  LOP3.LUT R49, R49, 0xff, RZ, 0xc0, !PT ;  /* 0x000000ff31317812 */ /* 0x000fe200078ec0ff */
[--C-:B------:R-:W-:Y:S01]  /*13b20*/  HSET2.LE.AND R102, R102, R220.reuse, PT ;  /* 0x000000dc66667233 */ /* 0x100fe20003803000 */
[----:B------:R-:W-:Y:S01]  /*13b30*/  PRMT R101, R101, 0x5410, R108 ;  /* 0x0000541065657816 */ /* 0x000fe2000000006c */
[----:B------:R-:W-:Y:S01]  /*13b40*/  FADD.FTZ R156, R149, R156 ;  /* 0x0000009c959c7221 */ /* 0x000fe20000010000 */
[C---:B------:R-:W-:Y:S01]  /*13b50*/  HMMA.16816.F32.BF16 R92, R36.reuse, R44, R92 ;  /* 0x0000002c245c723c */ /* 0x040fe2000004185c */
[----:B------:R-:W5:Y:S03]  /*13b60*/  MUFU.EX2 R45, R62 ;  /* 0x0000003e002d7308 */ /* 0x000f660000000800 */
[----:B------:R-:W-:Y:S01]  /*13b70*/  PRMT R49, R49, 0x5410, R114 ;  /* 0x0000541031317816 */ /* 0x000fe20000000072 */
[--C-:B------:R-:W-:Y:S01]  /*13b80*/  HSET2.LE.AND R101, R101, R220.reuse, PT ;  /* 0x000000dc65657233 */ /* 0x100fe20003803000 */
[----:B------:R-:W-:Y:S01]  /*13b90*/  FADD.FTZ R165, R244, R165 ;  /* 0x000000a5f4a57221 */ /* 0x000fe20000010000 */
[----:B------:R-:W-:Y:S01]  /*13ba0*/  F2FP.BF16.PACK_AB R44, R249, R248 ;  /* 0x000000f8f92c723e */ /* 0x000fe200000010ff */
[-C--:B------:R-:W-:Y:S01]  /*13bb0*/  HMMA.16816.F32.BF16 R28, R36, R46.reuse, R28 ;  /* 0x0000002e241c723c */ /* 0x080fe2000004181c */
[----:B------:R-:W-:Y:S03]  /*13bc0*/  HSET2.LE.AND R49, R49, R220, PT ;  /* 0x000000dc31317233 */ /* 0x000fe60003803000 */
[----:B------:R-:W-:Y:S01]  /*13bd0*/  LOP3.LUT R50, R50, R44, RZ, 0xc0, !PT ;  /* 0x0000002c32327212 */ /* 0x000fe200078ec0ff */
[----:B------:R-:W-:Y:S02]  /*13be0*/  FADD.FTZ R161, R246, R161 ;  /* 0x000000a1f6a17221 */ /* 0x000fe40000010000 */
[----:B----4-:R-:W-:Y:S01]  /*13bf0*/  F2FP.BF16.PACK_AB R39, R251, R250 ;  /* 0x000000fafb27723e */ /* 0x010fe200000010ff */
[----:B------:R-:W-:Y:S01]  /*13c00*/  HMMA.16816.F32.BF16 R96, R40, R46, R96 ;  /* 0x0000002e2860723c */ /* 0x000fe20000041860 */
[----:B---3--:R-:W-:Y:S03]  /*13c10*/  F2FP.BF16.PACK_AB R38, R179, R252 ;  /* 0x000000fcb326723e */ /* 0x008fe600000010ff */
[----:B------:R-:W-:Y:S01]  /*13c20*/  F2FP.BF16.PACK_AB R37, R177, R65 ;  /* 0x00000041b125723e */ /* 0x000fe200000010ff */
[----:B------:R-:W-:Y:S01]  /*13c30*/  FADD.FTZ R154, R148, R154 ;  /* 0x0000009a949a7221 */ /* 0x000fe20000010000 */
[----:B------:R-:W-:Y:S01]  /*13c40*/  LOP3.LUT R51, R51, R39, RZ, 0xc0, !PT ;  /* 0x0000002733337212 */ /* 0x000fe200078ec0ff */
[----:B------:R-:W-:Y:S01]  /*13c50*/  FADD.FTZ R156, R140, R156 ;  /* 0x0000009c8c9c7221 */ /* 0x000fe20000010000 */
[----:B------:R-:W-:Y:S01]  /*13c60*/  LOP3.LUT R48, R48, R38, RZ, 0xc0, !PT ;  /* 0x0000002630307212 */ /* 0x000fe200078ec0ff */
[----:B------:R-:W-:Y:S03]  /*13c70*/  FADD.FTZ R165, R245, R165 ;  /* 0x000000a5f5a57221 */ /* 0x000fe60000010000 */
[----:B------:R-:W-:Y:S01]  /*13c80*/  LOP3.LUT R49, R49, R37, RZ, 0xc0, !PT ;  /* 0x0000002531317212 */ /* 0x000fe200078ec0ff */
[----:B------:R-:W-:Y:S01]  /*13c90*/  FADD.FTZ R161, R247, R161 ;  /* 0x000000a1f7a17221 */ /* 0x000fe20000010000 */
[----:B--2---:R-:W-:Y:S01]  /*13ca0*/  F2FP.BF16.PACK_AB R36, R57, R56 ;  /* 0x000000383924723e */ /* 0x004fe200000010ff */
[----:B------:R-:W-:Y:S01]  /*13cb0*/  FADD.FTZ R154, R252, R154 ;  /* 0x0000009afc9a7221 */ /* 0x000fe20000010000 */
[----:B------:R-:W-:Y:S01]  /*13cc0*/  F2FP.BF16.PACK_AB R38, R59, R58 ;  /* 0x0000003a3b26723e */ /* 0x000fe200000010ff */
[----:B------:R-:W-:Y:S01]  /*13cd0*/  FADD.FTZ R156, R65, R156 ;  /* 0x0000009c419c7221 */ /* 0x000fe20000010000 */
[----:B------:R-:W-:Y:S01]  /*13ce0*/  LOP3.LUT R100, R100, R36, RZ, 0xc0, !PT ;  /* 0x0000002464647212 */ /* 0x000fe200078ec0ff */
[-C--:B------:R-:W-:Y:S01]  /*13cf0*/  HMMA.16816.F32.BF16 R128, R48, R116.reuse, R4 ;  /* 0x000000743080723c */ /* 0x080fe20000041804 */
[----:B------:R-:W-:Y:S01]  /*13d00*/  F2FP.BF16.PACK_AB R37, R170, R60 ;  /* 0x0000003caa25723e */ /* 0x000fe200000010ff */
[----:B------:R-:W2:Y:S01]  /*13d10*/  LDSM.16.MT88.4 R4, [R184+0x7800] ;  /* 0x00780000b804783b */ /* 0x000ea20000004200 */
[----:B-----5:R-:W-:Y:S01]  /*13d20*/  F2FP.BF16.PACK_AB R36, R167, R45 ;  /* 0x0000002da724723e */ /* 0x020fe200000010ff */
[----:B------:R-:W-:Y:S01]  /*13d30*/  FADD.FTZ R165, R56, R165 ;  /* 0x000000a538a57221 */ /* 0x000fe20000010000 */
[----:B------:R-:W-:Y:S01]  /*13d40*/  LOP3.LUT R101, R101, R38, RZ, 0xc0, !PT ;  /* 0x0000002665657212 */ /* 0x000fe200078ec0ff */
[----:B------:R-:W-:Y:S01]  /*13d50*/  FADD.FTZ R161, R58, R161 ;  /* 0x000000a13aa17221 */ /* 0x000fe20000010000 */
[----:B------:R-:W-:Y:S01]  /*13d60*/  LOP3.LUT R102, R102, R37, RZ, 0xc0, !PT ;  /* 0x0000002566667212 */ /* 0x000fe200078ec0ff */
[----:B------:R-:W-:Y:S01]  /*13d70*/  FADD.FTZ R154, R179, R154 ;  /* 0x0000009ab39a7221 */ /* 0x000fe20000010000 */
[----:B------:R-:W-:Y:S03]  /*13d80*/  LOP3.LUT R103, R103, R36, RZ, 0xc0, !PT ;  /* 0x0000002467677212 */ /* 0x000fe600078ec0ff */
[----:B------:R-:W-:Y:S02]  /*13d90*/  FADD.FTZ R156, R177, R156 ;  /* 0x0000009cb19c7221 */ /* 0x000fe40000010000 */
        /* <DEDUP_REMOVED lines=13> */
[----:B------:R-:W-:Y:S02]  /*13e70*/  IMAD.MOV.U32 R2, RZ, RZ, R134 ;  /* 0x000000ffff027224 */ /* 0x000fe400078e0086 */
[-C--:B-1----:R-:W-:Y:S01]  /*13e80*/  HMMA.16816.F32.BF16 R112, R48, R52.reuse, R32 ;  /* 0x000000343070723c */ /* 0x082fe20000041820 */
[----:B------:R-:W-:Y:S03]  /*13e90*/  IMAD.MOV.U32 R132, RZ, RZ, R136 ;  /* 0x000000ffff847224 */ /* 0x000fe600078e0088 */
[----:B------:R-:W-:Y:S02]  /*13ea0*/  IMAD.MOV.U32 R133, RZ, RZ, R137 ;  /* 0x000000ffff857224 */ /* 0x000fe400078e0089 */
[----:B------:R-:W-:Y:S02]  /*13eb0*/  IMAD.MOV.U32 R3, RZ, RZ, R135 ;  /* 0x000000ffff037224 */ /* 0x000fe400078e0087 */
        /* <DEDUP_REMOVED lines=12> */
.L_x_753:
[----:B------:R-:W1:Y:S01]  /*13f80*/  SHFL.BFLY PT, R3, R224, 0x2, 0x1f ;  /* 0x0c401f00e0037f89 */ /* 0x000e6200000e0000 */
[----:B------:R-:W-:Y:S01]  /*13f90*/  ISETP.NE.AND P0, PT, R202, -0x1, PT ;  /* 0xffffffffca00780c */ /* 0x000fe20003f05270 */
[----:B------:R-:W-:Y:S01]  /*13fa0*/  BSSY B0, `(.L_x_757) ;  /* 0x0000127000007945 */ /* 0x000fe20003800000 */
[----:B------:R-:W-:Y:S01]  /*13fb0*/  MOV R12, 0x3f800000 ;  /* 0x3f800000000c7802 */ /* 0x000fe20000000f00 */
[----:B------:R-:W2:Y:S01]  /*13fc0*/  SHFL.BFLY PT, R0, R223, 0x2, 0x1f ;  /* 0x0c401f00df007f89 */ /* 0x000ea200000e0000 */
[----:B------:R-:W-:-:S03]  /*13fd0*/  MOV R11, 0x3f800000 ;  /* 0x3f800000000b7802 */ /* 0x000fc60000000f00 */
[----:B------:R-:W3:Y:S06]  /*13fe0*/  SHFL.BFLY PT, R2, R225, 0x2, 0x1f ;  /* 0x0c401f00e1027f89 */ /* 0x000eec00000e0000 */
[----:B------:R-:W-:-:S04]  /*13ff0*/  @P0 IMAD.WIDE.U32 R14, R202, c[0x0][0x1e8], RZ ;  /* 0x00007a00ca0e0a25 */ /* 0x000fc800078e00ff */
[----:B------:R-:W-:Y:S02]  /*14000*/  @P0 IMAD R7, R202, c[0x0][0x1ec], R15 ;  /* 0x00007b00ca070a24 */ /* 0x000fe400078e020f */
[----:B-1----:R-:W-:Y:S02]  /*14010*/  FADD.FTZ R224, R3, R224 ;  /* 0x000000e003e07221 */ /* 0x002fe40000010000 */
[----:B------:R-:W1:Y:S01]  /*14020*/  SHFL.BFLY PT, R3, R222, 0x2, 0x1f ;  /* 0x0c401f00de037f89 */ /* 0x000e6200000e0000 */
[----:B--2---:R-:W-:-:S03]  /*14030*/  FADD.FTZ R223, R0, R223 ;  /* 0x000000df00df7221 */ /* 0x004fc60000010000 */
[----:B------:R-:W2:Y:S01]  /*14040*/  S2R R0, SR_TID.X ;  /* 0x0000000000007919 */ /* 0x000ea20000002100 */
[----:B---3--:R-:W-:-:S03]  /*14050*/  FADD.FTZ R225, R2, R225 ;  /* 0x000000e102e17221 */ /* 0x008fc60000010000 */
[----:B------:R-:W3:Y:S04]  /*14060*/  SHFL.BFLY PT, R5, R223, 0x1, 0x1f ;  /* 0x0c201f00df057f89 */ /* 0x000ee800000e0000 */
[----:B------:R-:W4:Y:S04]  /*14070*/  SHFL.BFLY PT, R6, R224, 0x1, 0x1f ;  /* 0x0c201f00e0067f89 */ /* 0x000f2800000e0000 */
[----:B------:R-:W5:Y:S01]  /*14080*/  SHFL.BFLY PT, R2, R225, 0x1, 0x1f ;  /* 0x0c201f00e1027f89 */ /* 0x000f6200000e0000 */
[----:B-1----:R-:W-:Y:S01]  /*14090*/  FADD.FTZ R222, R3, R222 ;  /* 0x000000de03de7221 */ /* 0x002fe20000010000 */
[----:B--2---:R-:W-:-:S04]  /*140a0*/  SHF.R.S32.HI R4, RZ, 0x1f, R0 ;  /* 0x0000001fff047819 */ /* 0x004fc80000011400 */
[----:B------:R-:W1:Y:S01]  /*140b0*/  SHFL.BFLY PT, R13, R222, 0x1, 0x1f ;  /* 0x0c201f00de0d7f89 */ /* 0x000e6200000e0000 */
[CC--:B------:R-:W-:Y:S01]  /*140c0*/  LEA.HI R8, R4.reuse, R0.reuse, RZ, 0x2 ;  /* 0x0000000004087211 */ /* 0x0c0fe200078f10ff */
[----:B---3--:R-:W-:Y:S01]  /*140d0*/  FADD.FTZ R5, R223, R5 ;  /* 0x00000005df057221 */ /* 0x008fe20000010000 */
[----:B------:R-:W-:Y:S02]  /*140e0*/  LEA.HI R4, R4, R0, RZ, 0x5 ;  /* 0x0000000004047211 */ /* 0x000fe400078f28ff */
[----:B------:R-:W-:Y:S01]  /*140f0*/  SHF.R.S32.HI R10, RZ, 0x2, R8 ;  /* 0x00000002ff0a7819 */ /* 0x000fe20000011408 */
[----:B----4-:R-:W-:Y:S01]  /*14100*/  FADD.FTZ R6, R224, R6 ;  /* 0x00000006e0067221 */ /* 0x010fe20000010000 */
[----:B------:R-:W-:Y:S02]  /*14110*/  SHF.R.S32.HI R9, RZ, 0x1f, R8 ;  /* 0x0000001fff097819 */ /* 0x000fe40000011408 */
[----:B------:R-:W-:Y:S01]  /*14120*/  LOP3.LUT R8, R8, 0x3ffffffc, RZ, 0xc0, !PT ;  /* 0x3ffffffc08087812 */ /* 0x000fe200078ec0ff */
[----:B-----5:R-:W-:Y:S01]  /*14130*/  FADD.FTZ R2, R225, R2 ;  /* 0x00000002e1027221 */ /* 0x020fe20000010000 */
[----:B------:R-:W-:-:S02]  /*14140*/  FSETP.NE.FTZ.AND P4, PT, R5, RZ, PT ;  /* 0x000000ff0500720b */ /* 0x000fc40003f95000 */
[----:B------:R-:W-:Y:S02]  /*14150*/  SHF.R.S32.HI R3, RZ, 0x5, R4 ;  /* 0x00000005ff037819 */ /* 0x000fe40000011404 */
[----:B------:R-:W-:Y:S02]  /*14160*/  IADD3 R8, -R8, R0, RZ ;  /* 0x0000000008087210 */ /* 0x000fe40007ffe1ff */
[----:B------:R-:W-:Y:S02]  /*14170*/  LEA.HI R9, R9, R10, RZ, 0x3 ;  /* 0x0000000a09097211 */ /* 0x000fe400078f18ff */
[----:B------:R-:W-:Y:S02]  /*14180*/  FSETP.NE.FTZ.AND P5, PT, R6, RZ, PT ;  /* 0x000000ff0600720b */ /* 0x000fe40003fb5000 */
[----:B------:R-:W-:Y:S01]  /*14190*/  LEA R3, R3, R8, 0x9 ;  /* 0x0000000803037211 */ /* 0x000fe200078e48ff */
[----:B-1----:R-:W-:Y:S01]  /*141a0*/  FADD.FTZ R13, R222, R13 ;  /* 0x0000000dde0d7221 */ /* 0x002fe20000010000 */
[----:B------:R-:W-:-:S02]  /*141b0*/  LOP3.LUT R9, R9, 0xfffffff8, RZ, 0xc0, !PT ;  /* 0xfffffff809097812 */ /* 0x000fc400078ec0ff */
[----:B------:R-:W-:Y:S02]  /*141c0*/  MOV R8, 0x3f800000 ;  /* 0x3f80000000087802 */ /* 0x000fe40000000f00 */
[----:B------:R-:W-:Y:S02]  /*141d0*/  FSETP.NE.FTZ.AND P6, PT, R2, RZ, PT ;  /* 0x000000ff0200720b */ /* 0x000fe40003fd5000 */
[----:B------:R-:W-:Y:S02]  /*141e0*/  FSETP.NE.FTZ.AND P3, PT, R13, RZ, PT ;  /* 0x000000ff0d00720b */ /* 0x000fe40003f75000 */
[----:B------:R-:W-:Y:S01]  /*141f0*/  IADD3 R9, R10, -R9, RZ ;  /* 0x800000090a097210 */ /* 0x000fe20007ffe0ff */
[----:B------:R-:W1:Y:S01]  /*14200*/  @P4 MUFU.RCP R8, R5 ;  /* 0x0000000500084308 */ /* 0x000e620000001000 */
[----:B------:R-:W-:Y:S02]  /*14210*/  MOV R10, 0x3f800000 ;  /* 0x3f800000000a7802 */ /* 0x000fe40000000f00 */
[----:B------:R-:W-:-:S02]  /*14220*/  LOP3.LUT R15, R9, 0x1, RZ, 0xc0, !PT ;  /* 0x00000001090f7812 */ /* 0x000fc400078ec0ff */
[----:B------:R-:W-:Y:S02]  /*14230*/  LOP3.LUT R4, R4, 0xffffffe0, RZ, 0xc0, !PT ;  /* 0xffffffe004047812 */ /* 0x000fe400078ec0ff */
[----:B------:R-:W-:Y:S01]  /*14240*/  ISETP.NE.U32.AND P1, PT, R15, 0x1, PT ;  /* 0x000000010f00780c */ /* 0x000fe20003f25070 */
[----:B------:R-:W2:Y:S01]  /*14250*/  @P5 MUFU.RCP R12, R6 ;  /* 0x00000006000c5308 */ /* 0x000ea20000001000 */
[----:B------:R-:W-:Y:S01]  /*14260*/  IMAD.MOV.U32 R15, RZ, RZ, -0x10 ;  /* 0xfffffff0ff0f7424 */ /* 0x000fe200078e00ff */
[----:B------:R-:W-:-:S04]  /*14270*/  IADD3 R4, -R4, R0, RZ ;  /* 0x0000000004047210 */ /* 0x000fc80007ffe1ff */
[----:B------:R-:W-:Y:S02]  /*14280*/  SEL R15, R15, 0x10, !P1 ;  /* 0x000000100f0f7807 */ /* 0x000fe40004800000 */
[----:B------:R-:W3:Y:S01]  /*14290*/  @P6 MUFU.RCP R11, R2 ;  /* 0x00000002000b6308 */ /* 0x000ee20000001000 */
[C---:B------:R-:W-:Y:S01]  /*142a0*/  R2P PR, R9.reuse, 0x6 ;  /* 0x0000000609007804 */ /* 0x040fe20000000000 */
[----:B-1----:R-:W-:Y:S01]  /*142b0*/  FMUL.FTZ R8, R8, c[0x0][0x2dc] ;  /* 0x0000b70008087a20 */ /* 0x002fe20000410000 */
[----:B------:R-:W-:-:S03]  /*142c0*/  SHF.L.U32 R9, R9, 0x6, RZ ;  /* 0x0000000609097819 */ /* 0x000fc600000006ff */
[----:B------:R-:W-:Y:S01]  /*142d0*/  FMUL.FTZ R124, R8, R124 ;  /* 0x0000007c087c7220 */ /* 0x000fe20000410000 */
[----:B------:R-:W-:Y:S01]  /*142e0*/  LOP3.LUT R9, R9, 0x1c0, RZ, 0xc0, !PT ;  /* 0x000001c009097812 */ /* 0x000fe200078ec0ff */
[----:B------:R-:W1:Y:S01]  /*142f0*/  @P3 MUFU.RCP R10, R13 ;  /* 0x0000000d000a3308 */ /* 0x000e620000001000 */
[----:B--2---:R-:W-:Y:S02]  /*14300*/  FMUL.FTZ R12, R12, c[0x0][0x2dc] ;  /* 0x0000b7000c0c7a20 */ /* 0x004fe40000410000 */
[C---:B------:R-:W-:Y:S01]  /*14310*/  FMUL.FTZ R125, R8.reuse, R125 ;  /* 0x0000007d087d7220 */ /* 0x040fe20000410000 */
[----:B------:R-:W-:Y:S01]  /*14320*/  LEA.HI R9, R9, R9, RZ, 0x1d ;  /* 0x0000000909097211 */ /* 0x000fe200078fe8ff */
[C---:B------:R-:W-:Y:S02]  /*14330*/  FMUL.FTZ R120, R8.reuse, R120 ;  /* 0x0000007808787220 */ /* 0x040fe40000410000 */
[C---:B------:R-:W-:Y:S01]  /*14340*/  FMUL.FTZ R121, R8.reuse, R121 ;  /* 0x0000007908797220 */ /* 0x040fe20000410000 */
[----:B------:R-:W-:Y:S01]  /*14350*/  LEA R3, R3, R9, 0x1 ;  /* 0x0000000903037211 */ /* 0x000fe200078e08ff */
[C---:B------:R-:W-:Y:S01]  /*14360*/  FMUL.FTZ R68, R8.reuse, R68 ;  /* 0x0000004408447220 */ /* 0x040fe20000410000 */
[----:B------:R-:W-:Y:S01]  /*14370*/  F2FP.BF16.PACK_AB R124, R125, R124 ;  /* 0x0000007c7d7c723e */ /* 0x000fe200000010ff */
[C---:B------:R-:W-:Y:S01]  /*14380*/  FMUL.FTZ R69, R8.reuse, R69 ;  /* 0x0000004508457220 */ /* 0x040fe20000410000 */
[----:B------:R-:W-:Y:S01]  /*14390*/  SHF.L.U32 R3, R3, 0x1, RZ ;  /* 0x0000000103037819 */ /* 0x000fe200000006ff */
[C---:B------:R-:W-:Y:S01]  /*143a0*/  FMUL.FTZ R72, R8.reuse, R72 ;  /* 0x0000004808487220 */ /* 0x040fe20000410000 */
[----:B------:R-:W-:Y:S01]  /*143b0*/  F2FP.BF16.PACK_AB R120, R121, R120 ;  /* 0x000000787978723e */ /* 0x000fe200000010ff */
[C---:B------:R-:W-:Y:S01]  /*143c0*/  FMUL.FTZ R73, R8.reuse, R73 ;  /* 0x0000004908497220 */ /* 0x040fe20000410000 */
[----:B------:R-:W-:Y:S01]  /*143d0*/  IADD3 R9, R3, R15, RZ ;  /* 0x0000000f03097210 */ /* 0x000fe20007ffe0ff */
[C---:B------:R-:W-:Y:S01]  /*143e0*/  FMUL.FTZ R80, R8.reuse, R80 ;  /* 0x0000005008507220 */ /* 0x040fe20000410000 */
[----:B------:R-:W-:Y:S01]  /*143f0*/  F2FP.BF16.PACK_AB R68, R69, R68 ;  /* 0x000000444544723e */ /* 0x000fe200000010ff */
[C---:B------:R-:W-:Y:S01]  /*14400*/  FMUL.FTZ R81, R8.reuse, R81 ;  /* 0x0000005108517220 */ /* 0x040fe20000410000 */
[----:B------:R-:W-:Y:S01]  /*14410*/  F2FP.BF16.PACK_AB R72, R73, R72 ;  /* 0x000000484948723e */ /* 0x000fe200000010ff */
[C---:B------:R-:W-:Y:S01]  /*14420*/  FMUL.FTZ R84, R8.reuse, R84 ;  /* 0x0000005408547220 */ /* 0x040fe20000410000 */
[----:B------:R2:W4:Y:S01]  /*14430*/  @P6 MUFU.LG2 R45, R2 ;  /* 0x00000002002d6308 */ /* 0x0005220000000c00 */
[C---:B------:R-:W-:Y:S01]  /*14440*/  FMUL.FTZ R85, R8.reuse, R85 ;  /* 0x0000005508557220 */ /* 0x040fe20000410000 */
[----:B------:R-:W-:Y:S01]  /*14450*/  F2FP.BF16.PACK_AB R80, R81, R80 ;  /* 0x000000505150723e */ /* 0x000fe200000010ff */
[----:B------:R-:W-:-:S02]  /*14460*/  FMUL.FTZ R92, R8, R92 ;  /* 0x0000005c085c7220 */ /* 0x000fc40000410000 */
[C---:B------:R-:W-:Y:S01]  /*14470*/  FMUL.FTZ R93, R8.reuse, R93 ;  /* 0x0000005d085d7220 */ /* 0x040fe20000410000 */
[----:B------:R-:W-:Y:S01]  /*14480*/  F2FP.BF16.PACK_AB R84, R85, R84 ;  /* 0x000000545554723e */ /* 0x000fe200000010ff */
[C---:B------:R-:W-:Y:S01]  /*14490*/  FMUL.FTZ R100, R8.reuse, R100 ;  /* 0x0000006408647220 */ /* 0x040fe20000410000 */
[----:B------:R-:W-:Y:S01]  /*144a0*/  @P3 MUFU.LG2 R13, R13 ;  /* 0x0000000d000d3308 */ /* 0x000fe20000000c00 */
[----:B------:R-:W-:Y:S01]  /*144b0*/  FMUL.FTZ R8, R8, R101 ;  /* 0x0000006508087220 */ /* 0x000fe20000410000 */
[----:B------:R-:W-:Y:S01]  /*144c0*/  F2FP.BF16.PACK_AB R92, R93, R92 ;  /* 0x0000005c5d5c723e */ /* 0x000fe200000010ff */
[----:B---3--:R-:W-:Y:S02]  /*144d0*/  FMUL.FTZ R11, R11, c[0x0][0x2dc] ;  /* 0x0000b7000b0b7a20 */ /* 0x008fe40000410000 */
[----:B------:R-:W-:Y:S01]  /*144e0*/  FMUL.FTZ R130, R12, R130 ;  /* 0x000000820c827220 */ /* 0x000fe20000410000 */
[----:B------:R-:W-:Y:S01]  /*144f0*/  F2FP.BF16.PACK_AB R100, R8, R100 ;  /* 0x000000640864723e */ /* 0x000fe200000010ff */
[C---:B------:R-:W-:Y:S01]  /*14500*/  FMUL.FTZ R131, R12.reuse, R131 ;  /* 0x000000830c837220 */ /* 0x040fe20000410000 */
[----:B------:R-:W3:Y:S01]  /*14510*/  LDC.U8 R8, c[0x0][0x329] ;  /* 0x0000ca40ff087b82 */ /* 0x000ee20000000000 */
[C---:B------:R-:W-:Y:S01]  /*14520*/  FMUL.FTZ R118, R12.reuse, R118 ;  /* 0x000000760c767220 */ /* 0x040fe20000410000 */
[----:B--2---:R-:W2:Y:S01]  /*14530*/  S2R R2, SR_CTAID.X ;  /* 0x0000000000027919 */ /* 0x004ea20000002500 */
[C---:B------:R-:W-:Y:S01]  /*14540*/  FMUL.FTZ R119, R12.reuse, R119 ;  /* 0x000000770c777220 */ /* 0x040fe20000410000 */
[----:B------:R-:W-:Y:S01]  /*14550*/  F2FP.BF16.PACK_AB R130, R131, R130 ;  /* 0x000000828382723e */ /* 0x000fe200000010ff */
[C---:B------:R-:W-:Y:S01]  /*14560*/  FMUL.FTZ R114, R12.reuse, R114 ;  /* 0x000000720c727220 */ /* 0x040fe20000410000 */
[----:B------:R-:W5:Y:S01]  /*14570*/  @P5 MUFU.LG2 R6, R6 ;  /* 0x0000000600065308 */ /* 0x000f620000000c00 */
[C---:B------:R-:W-:Y:S01]  /*14580*/  FMUL.FTZ R115, R12.reuse, R115 ;  /* 0x000000730c737220 */ /* 0x040fe20000410000 */
[----:B------:R-:W-:Y:S01]  /*14590*/  F2FP.BF16.PACK_AB R118, R119, R118 ;  /* 0x000000767776723e */ /* 0x000fe200000010ff */
[C---:B------:R-:W-:Y:S01]  /*145a0*/  FMUL.FTZ R78, R12.reuse, R78 ;  /* 0x0000004e0c4e7220 */ /* 0x040fe20000410000 */
[----:B------:R-:W-:Y:S01]  /*145b0*/  STS [R3+0x400], R130 ;  /* 0x0004008203007388 */ /* 0x000fe20000000800 */
[C---:B------:R-:W-:Y:S01]  /*145c0*/  FMUL.FTZ R79, R12.reuse, R79 ;  /* 0x0000004f0c4f7220 */ /* 0x040fe20000410000 */
[----:B------:R-:W-:Y:S01]  /*145d0*/  F2FP.BF16.PACK_AB R114, R115, R114 ;  /* 0x000000727372723e */ /* 0x000fe200000010ff */
[C---:B------:R-:W-:Y:S01]  /*145e0*/  FMUL.FTZ R110, R12.reuse, R110 ;  /* 0x0000006e0c6e7220 */ /* 0x040fe20000410000 */
[----:B------:R-:W2:Y:S01]  /*145f0*/  @P4 MUFU.LG2 R5, R5 ;  /* 0x0000000500054308 */ /* 0x000ea20000000c00 */
        /* <DEDUP_REMOVED lines=11> */
[----:B-1----:R-:W-:-:S02]  /*146b0*/  FMUL.FTZ R10, R10, c[0x0][0x2dc] ;  /* 0x0000b7000a0a7a20 */ /* 0x002fc40000410000 */
[C---:B------:R-:W-:Y:S01]  /*146c0*/  FMUL.FTZ R128, R11.reuse, R128 ;  /* 0x000000800b807220 */ /* 0x040fe20000410000 */
[----:B------:R-:W-:Y:S01]  /*146d0*/  F2FP.BF16.PACK_AB R98, R12, R98 ;  /* 0x000000620c62723e */ /* 0x000fe200000010ff */
[C---:B------:R-:W-:Y:S01]  /*146e0*/  FMUL.FTZ R129, R11.reuse, R129 ;  /* 0x000000810b817220 */ /* 0x040fe20000410000 */
[----:B------:R-:W-:Y:S01]  /*146f0*/  MOV R12, 0x20 ;  /* 0x00000020000c7802 */ /* 0x000fe20000000f00 */
[C---:B------:R-:W-:Y:S02]  /*14700*/  FMUL.FTZ R116, R11.reuse, R116 ;  /* 0x000000740b747220 */ /* 0x040fe40000410000 */
[----:B------:R-:W-:Y:S01]  /*14710*/  FMUL.FTZ R117, R11, R117 ;  /* 0x000000750b757220 */ /* 0x000fe20000410000 */
[----:B------:R-:W-:Y:S01]  /*14720*/  F2FP.BF16.PACK_AB R128, R129, R128 ;  /* 0x000000808180723e */ /* 0x000fe200000010ff */
[----:B------:R-:W-:Y:S01]  /*14730*/  FMUL.FTZ R126, R10, R126 ;  /* 0x0000007e0a7e7220 */ /* 0x000fe20000410000 */
[----:B------:R-:W-:Y:S01]  /*14740*/  SEL R16, R12, 0xffffffe0, !P1 ;  /* 0xffffffe00c107807 */ /* 0x000fe20004800000 */
[C---:B------:R-:W-:Y:S01]  /*14750*/  FMUL.FTZ R127, R10.reuse, R127 ;  /* 0x0000007f0a7f7220 */ /* 0x040fe20000410000 */
[----:B------:R-:W-:Y:S01]  /*14760*/  F2FP.BF16.PACK_AB R116, R117, R116 ;  /* 0x000000747574723e */ /* 0x000fe200000010ff */
[C---:B------:R-:W-:Y:S01]  /*14770*/  FMUL.FTZ R122, R10.reuse, R122 ;  /* 0x0000007a0a7a7220 */ /* 0x040fe20000410000 */
[----:B------:R-:W-:Y:S01]  /*14780*/  STS [R3], R128 ;  /* 0x0000008003007388 */ /* 0x000fe20000000800 */
[C---:B------:R-:W-:Y:S01]  /*14790*/  FMUL.FTZ R123, R10.reuse, R123 ;  /* 0x0000007b0a7b7220 */ /* 0x040fe20000410000 */
[----:B------:R-:W-:Y:S01]  /*147a0*/  F2FP.BF16.PACK_AB R126, R127, R126 ;  /* 0x0000007e7f7e723e */ /* 0x000fe200000010ff */
[----:B------:R-:W-:Y:S01]  /*147b0*/  FMUL.FTZ R112, R11, R112 ;  /* 0x000000700b707220 */ /* 0x000fe20000410000 */
[----:B------:R-:W-:Y:S01]  /*147c0*/  IADD3 R12, R3, 0x40, RZ ;  /* 0x00000040030c7810 */ /* 0x000fe20007ffe0ff */
[----:B------:R-:W-:Y:S01]  /*147d0*/  FMUL.FTZ R113, R11, R113 ;  /* 0x000000710b717220 */ /* 0x000fe20000410000 */
[----:B------:R-:W-:Y:S01]  /*147e0*/  F2FP.BF16.PACK_AB R122, R123, R122 ;  /* 0x0000007a7b7a723e */ /* 0x000fe200000010ff */
[C---:B------:R-:W-:Y:S01]  /*147f0*/  FMUL.FTZ R76, R11.reuse, R76 ;  /* 0x0000004c0b4c7220 */ /* 0x040fe20000410000 */
[----:B------:R-:W-:Y:S01]  /*14800*/  STS [R9], R116 ;  /* 0x0000007409007388 */ /* 0x000fe20000000800 */
[----:B------:R-:W-:Y:S01]  /*14810*/  FMUL.FTZ R77, R11, R77 ;  /* 0x0000004d0b4d7220 */ /* 0x000fe20000410000 */
[----:B------:R-:W-:Y:S01]  /*14820*/  @P2 IADD3 R12, R3, -0x40, RZ ;  /* 0xffffffc0030c2810 */ /* 0x000fe20007ffe0ff */
[C---:B------:R-:W-:Y:S01]  /*14830*/  FMUL.FTZ R70, R10.reuse, R70 ;  /* 0x000000460a467220 */ /* 0x040fe20000410000 */
[----:B------:R-:W-:Y:S01]  /*14840*/  STS [R9+0x400], R118 ;  /* 0x0004007609007388 */ /* 0x000fe20000000800 */
[C---:B------:R-:W-:Y:S01]  /*14850*/  FMUL.FTZ R71, R10.reuse, R71 ;  /* 0x000000470a477220 */ /* 0x040fe20000410000 */
[----:B------:R-:W-:Y:S01]  /*14860*/  F2FP.BF16.PACK_AB R112, R113, R112 ;  /* 0x000000707170723e */ /* 0x000fe200000010ff */
[----:B------:R-:W-:Y:S01]  /*14870*/  IMAD.IADD R17, R3, 0x1, R16 ;  /* 0x0000000103117824 */ /* 0x000fe200078e0210 */
[----:B------:R-:W-:Y:S01]  /*14880*/  STS [R3+0x2000], R124 ;  /* 0x0020007c03007388 */ /* 0x000fe20000000800 */
[----:B------:R-:W-:Y:S01]  /*14890*/  FMUL.FTZ R74, R10, R74 ;  /* 0x0000004a0a4a7220 */ /* 0x000fe20000410000 */
[----:B------:R-:W-:Y:S01]  /*148a0*/  IADD3 R18, R16, 0x400, R12 ;  /* 0x0000040010127810 */ /* 0x000fe20007ffe00c */
        /* <DEDUP_REMOVED lines=8> */
[----:B------:R-:W-:Y:S01]  /*14930*/  FMUL.FTZ R105, R11, R105 ;  /* 0x000000690b697220 */ /* 0x000fe20000410000 */
[----:B------:R2:W-:Y:S01]  /*14940*/  STS [R9+0x2400], R122 ;  /* 0x0024007a09007388 */ /* 0x0005e20000000800 */
[C---:B------:R-:W-:Y:S01]  /*14950*/  FMUL.FTZ R82, R10.reuse, R82 ;  /* 0x000000520a527220 */ /* 0x040fe20000410000 */
        /* <DEDUP_REMOVED lines=13> */
[----:B------:R-:W-:Y:S01]  /*14a30*/  FMUL.FTZ R11, R11, R97 ;  /* 0x000000610b0b7220 */ /* 0x000fe20000410000 */
[----:B------:R-:W-:Y:S01]  /*14a40*/  F2FP.BF16.PACK_AB R82, R83, R82 ;  /* 0x000000525352723e */ /* 0x000fe200000010ff */
[C---:B------:R-:W-:Y:S01]  /*14a50*/  FMUL.FTZ R94, R10.reuse, R94 ;  /* 0x0000005e0a5e7220 */ /* 0x040fe20000410000 */
[----:B-1----:R-:W-:Y:S01]  /*14a60*/  IADD3 R3, R9, R16, RZ ;  /* 0x0000001009037210 */ /* 0x002fe20007ffe0ff */
[C---:B------:R-:W-:Y:S01]  /*14a70*/  FMUL.FTZ R95, R10.reuse, R95 ;  /* 0x0000005f0a5f7220 */ /* 0x040fe20000410000 */
[----:B------:R-:W-:Y:S01]  /*14a80*/  F2FP.BF16.PACK_AB R86, R87, R86 ;  /* 0x000000565756723e */ /* 0x000fe200000010ff */
[----:B------:R-:W-:Y:S01]  /*14a90*/  FMUL.FTZ R102, R10, R102 ;  /* 0x000000660a667220 */ /* 0x000fe20000410000 */
[----:B---3--:R-:W-:Y:S01]  /*14aa0*/  ISETP.NE.AND P2, PT, R8, RZ, PT ;  /* 0x000000ff0800720c */ /* 0x008fe20003f45270 */
[----:B------:R-:W-:Y:S01]  /*14ab0*/  STS [R3], R76 ;  /* 0x0000004c03007388 */ /* 0x000fe20000000800 */
[----:B------:R-:W-:Y:S01]  /*14ac0*/  FMUL.FTZ R10, R10, R103 ;  /* 0x000000670a0a7220 */ /* 0x000fe20000410000 */
[----:B--2---:R-:W1:Y:S01]  /*14ad0*/  LDC.U8 R9, c[0x0][0x328] ;  /* 0x0000ca00ff097b82 */ /* 0x004e620000000000 */
[----:B------:R-:W-:Y:S01]  /*14ae0*/  F2FP.BF16.PACK_AB R88, R89, R88 ;  /* 0x000000585958723e */ /* 0x000fe200000010ff */
[----:B------:R-:W-:Y:S01]  /*14af0*/  STS [R3+0x400], R78 ;  /* 0x0004004e03007388 */ /* 0x000fe20000000800 */
[C---:B------:R-:W-:Y:S01]  /*14b00*/  IADD3 R19, R16.reuse, R12, RZ ;  /* 0x0000000c10137210 */ /* 0x040fe20007ffe0ff */
[----:B------:R-:W-:Y:S01]  /*14b10*/  IMAD.IADD R16, R16, 0x1, R15 ;  /* 0x0000000110107824 */ /* 0x000fe200078e020f */
[----:B------:R-:W-:Y:S01]  /*14b20*/  F2FP.BF16.PACK_AB R11, R11, R96 ;  /* 0x000000600b0b723e */ /* 0x000fe200000010ff */
[----:B------:R-:W-:Y:S01]  /*14b30*/  STS [R17+0x2000], R68 ;  /* 0x0020004411007388 */ /* 0x000fe20000000800 */
[----:B------:R-:W-:Y:S01]  /*14b40*/  F2FP.BF16.PACK_AB R94, R95, R94 ;  /* 0x0000005e5f5e723e */ /* 0x000fe200000010ff */
[----:B----4-:R-:W-:Y:S01]  /*14b50*/  @P6 FMUL.FTZ R45, R45, 0.69314718246459960938 ;  /* 0x3f3172182d2d6820 */ /* 0x010fe20000410000 */
[----:B------:R-:W-:Y:S01]  /*14b60*/  F2FP.BF16.PACK_AB R10, R10, R102 ;  /* 0x000000660a0a723e */ /* 0x000fe200000010ff */
[----:B------:R2:W-:Y:S01]  /*14b70*/  STS [R17+0x2400], R70 ;  /* 0x0024004611007388 */ /* 0x0005e20000000800 */
[----:B------:R-:W-:Y:S01]  /*14b80*/  @P2 MOV R44, 0x1 ;  /* 0x00000001002c2802 */ /* 0x000fe20000000f00 */
[----:B------:R-:W-:Y:S01]  /*14b90*/  @P2 IMAD.MOV.U32 R0, RZ, RZ, c[0x0][0x210] ;  /* 0x00008400ff002624 */ /* 0x000fe200078e00ff */
[----:B------:R-:W-:Y:S01]  /*14ba0*/  @!P2 MOV R0, 0x1 ;  /* 0x000000010000a802 */ /* 0x000fe20000000f00 */
[----:B------:R-:W-:Y:S01]  /*14bb0*/  STS [R3+0x2000], R72 ;  /* 0x0020004803007388 */ /* 0x000fe20000000800 */
[----:B-----5:R-:W-:-:S02]  /*14bc0*/  @P5 FMUL.FTZ R6, R6, 0.69314718246459960938 ;  /* 0x3f31721806065820 */ /* 0x020fc40000410000 */
[----:B------:R-:W-:Y:S01]  /*14bd0*/  @P4 FMUL.FTZ R5, R5, 0.69314718246459960938 ;  /* 0x3f31721805054820 */ /* 0x000fe20000410000 */
[----:B------:R3:W-:Y:S01]  /*14be0*/  STS [R3+0x2400], R74 ;  /* 0x0024004a03007388 */ /* 0x0007e20000000800 */
[----:B------:R-:W-:-:S03]  /*14bf0*/  IMAD R2, R2, R0, RZ ;  /* 0x0000000002027224 */ /* 0x000fc600078e02ff */
[----:B------:R-:W-:Y:S01]  /*14c00*/  STS [R12], R108 ;  /* 0x0000006c0c007388 */ /* 0x000fe20000000800 */
[----:B-1----:R-:W-:-:S03]  /*14c10*/  @!P2 ISETP.NE.AND P1, PT, R9, RZ, PT ;  /* 0x000000ff0900a20c */ /* 0x002fc60003f25270 */
[----:B------:R-:W-:Y:S01]  /*14c20*/  STS [R12+0x400], R110 ;  /* 0x0004006e0c007388 */ /* 0x000fe20000000800 */
[----:B------:R-:W-:-:S03]  /*14c30*/  SHF.L.U32 R2, R2, 0x7, RZ ;  /* 0x0000000702027819 */ /* 0x000fc600000006ff */
[----:B------:R-:W-:Y:S04]  /*14c40*/  STS [R15], R104 ;  /* 0x000000680f007388 */ /* 0x000fe80000000800 */
[----:B------:R-:W-:Y:S01]  /*14c50*/  STS [R15+0x400], R106 ;  /* 0x0004006a0f007388 */ /* 0x000fe20000000800 */
[----:B--2---:R-:W-:-:S03]  /*14c60*/  @P2 MOV R17, c[0x0][0x210] ;  /* 0x0000840000112a02 */ /* 0x004fc60000000f00 */
[----:B------:R-:W-:Y:S04]  /*14c70*/  STS [R12+0x2000], R80 ;  /* 0x002000500c007388 */ /* 0x000fe80000000800 */
[----:B------:R1:W-:Y:S04]  /*14c80*/  STS [R12+0x2400], R82 ;  /* 0x002400520c007388 */ /* 0x0003e80000000800 */
[----:B---3--:R-:W2:Y:S04]  /*14c90*/  S2R R3, SR_CTAID.Y ;  /* 0x0000000000037919 */ /* 0x008ea80000002600 */
[----:B------:R-:W-:Y:S04]  /*14ca0*/  STS [R15+0x2000], R84 ;  /* 0x002000540f007388 */ /* 0x000fe80000000800 */
[----:B------:R3:W-:Y:S04]  /*14cb0*/  STS [R15+0x2400], R86 ;  /* 0x002400560f007388 */ /* 0x0007e80000000800 */
[----:B------:R4:W-:Y:S04]  /*14cc0*/  STS [R19], R88 ;  /* 0x0000005813007388 */ /* 0x0009e80000000800 */
[----:B------:R4:W-:Y:S04]  /*14cd0*/  STS [R19+0x400], R90 ;  /* 0x0004005a13007388 */ /* 0x0009e80000000800 */
[----:B------:R4:W-:Y:S01]  /*14ce0*/  STS [R16], R11 ;  /* 0x0000000b10007388 */ /* 0x0009e20000000800 */
[----:B-1----:R-:W-:-:S03]  /*14cf0*/  @P2 IMAD R12, R17, c[0x0][0x214], RZ ;  /* 0x00008500110c2a24 */ /* 0x002fc600078e02ff */
[----:B------:R4:W-:Y:S01]  /*14d00*/  STS [R18], R98 ;  /* 0x0000006212007388 */ /* 0x0009e20000000800 */
[----:B--2---:R-:W-:-:S03]  /*14d10*/  @!P0 IMAD.WIDE.U32 R48, R3, c[0x0][0x1e0], RZ ;  /* 0x0000780003308a25 */ /* 0x004fc600078e00ff */
[----:B------:R4:W-:Y:S02]  /*14d20*/  STS [R19+0x2000], R92 ;  /* 0x0020005c13007388 */ /* 0x0009e40000000800 */
[----:B------:R-:W-:Y:S02]  /*14d30*/  @!P0 MOV R14, R48 ;  /* 0x00000030000e8202 */ /* 0x000fe40000000f00 */
[----:B------:R4:W-:Y:S01]  /*14d40*/  STS [R19+0x2400], R94 ;  /* 0x0024005e13007388 */ /* 0x0009e20000000800 */
[----:B---3--:R-:W-:-:S03]  /*14d50*/  @!P2 MOV R15, c[0x0][0x214] ;  /* 0x00008500000faa02 */ /* 0x008fc60000000f00 */
[----:B------:R4:W-:Y:S01]  /*14d60*/  STS [R16+0x2000], R100 ;  /* 0x0020006410007388 */ /* 0x0009e20000000800 */
[----:B------:R-:W-:Y:S02]  /*14d70*/  @!P2 SEL R12, R15, c[0x0][0x234], !P1 ;  /* 0x00008d000f0caa07 */ /* 0x000fe40004800000 */
[----:B------:R-:W-:Y:S01]  /*14d80*/  ISETP.NE.AND P1, PT, R9, RZ, PT ;  /* 0x000000ff0900720c */ /* 0x000fe20003f25270 */
[----:B------:R4:W-:Y:S02]  /*14d90*/  STS [R18+0x2000], R10 ;  /* 0x0020000a12007388 */ /* 0x0009e40000000800 */
[----:B------:R-:W-:Y:S02]  /*14da0*/  @!P2 IMAD R44, R12, c[0x0][0x1c0], RZ ;  /* 0x000070000c2caa24 */ /* 0x000fe400078e02ff */
[----:B------:R-:W-:Y:S01]  /*14db0*/  BAR.SYNC.DEFER_BLOCKING 0x0 ;  /* 0x0000000000007b1d */ /* 0x000fe20000010000 */
[----:B------:R-:W-:Y:S01]  /*14dc0*/  ISETP.EQ.AND P1, PT, R8, RZ, P1 ;  /* 0x000000ff0800720c */ /* 0x000fe20000f22270 */
[----:B------:R-:W-:Y:S01]  /*14dd0*/  IMAD R44, R3, R44, RZ ;  /* 0x0000002c032c7224 */ /* 0x000fe200078e02ff */
[----:B------:R-:W-:-:S03]  /*14de0*/  @!P0 SHF.R.S32.HI R8, RZ, 0x1f, R3 ;  /* 0x0000001fff088819 */ /* 0x000fc60000011403 */
[----:B------:R-:W1:Y:S01]  /*14df0*/  S2R R15, SR_CTAID.Z ;  /* 0x00000000000f7919 */ /* 0x000e620000002700 */
[----:B------:R-:W-:Y:S01]  /*14e00*/  SEL R44, R44, RZ, !P1 ;  /* 0x000000ff2c2c7207 */ /* 0x000fe20004800000 */
[----:B------:R-:W-:-:S04]  /*14e10*/  @!P0 IMAD R8, R8, c[0x0][0x1e0], RZ ;  /* 0x0000780008088a24 */ /* 0x000fc800078e02ff */
[C---:B------:R-:W-:Y:S02]  /*14e20*/  @!P0 IMAD R46, R3.reuse, c[0x0][0x1e4], R8 ;  /* 0x00007900032e8a24 */ /* 0x040fe400078e0208 */
[----:B------:R-:W-:Y:S01]  /*14e30*/  @P1 IMAD R47, R3, c[0x0][0x214], RZ ;  /* 0x00008500032f1a24 */ /* 0x000fe200078e02ff */
[----:B------:R-:W-:Y:S01]  /*14e40*/  MOV R3, 0x7f800000 ;  /* 0x7f80000000037802 */ /* 0x000fe20000000f00 */
[----:B------:R-:W-:Y:S01]  /*14e50*/  @P6 FFMA.FTZ R3, R137, c[0x0][0x238], R45 ;  /* 0x00008e0089036a23 */ /* 0x000fe2000001002d */
[----:B------:R-:W-:Y:S01]  /*14e60*/  @!P0 IADD3 R7, R49, R46, RZ ;  /* 0x0000002e31078210 */ /* 0x000fe20007ffe0ff */
[----:B------:R-:W-:Y:S01]  /*14e70*/  @P3 FMUL.FTZ R46, R13, 0.69314718246459960938 ;  /* 0x3f3172180d2e3820 */ /* 0x000fe20000410000 */
[----:B------:R-:W-:Y:S01]  /*14e80*/  @P1 SEL R47, R47, R202, !P0 ;  /* 0x000000ca2f2f1207 */ /* 0x000fe20004000000 */
[----:B------:R-:W-:Y:S01]  /*14e90*/  @!P1 CS2R R48, SRZ ;  /* 0x0000000000309805 */ /* 0x000fe2000001ff00 */
[----:B------:R-:W-:Y:S02]  /*14ea0*/  LOP3.LUT P0, RZ, R4, 0x3, RZ, 0xc0, !PT ;  /* 0x0000000304ff7812 */ /* 0x000fe4000780c0ff */
[----:B------:R-:W-:Y:S01]  /*14eb0*/  @P1 MOV R48, R47 ;  /* 0x0000002f00301202 */ /* 0x000fe20000000f00 */
[----:B------:R4:W2:Y:S01]  /*14ec0*/  LDS.128 R36, [R210] ;  /* 0x00000000d2247984 */ /* 0x0008a20000000c00 */
[----:B------:R-:W-:-:S02]  /*14ed0*/  @P1 SHF.R.S32.HI R49, RZ, 0x1f, R47 ;  /* 0x0000001fff311819 */ /* 0x000fc4000001142f */
[----:B------:R-:W-:Y:S01]  /*14ee0*/  MOV R45, 0x7f800000 ;  /* 0x7f800000002d7802 */ /* 0x000fe20000000f00 */
[----:B------:R4:W3:Y:S01]  /*14ef0*/  LDS.128 R32, [R210+0x800] ;  /* 0x00080000d2207984 */ /* 0x0008e20000000c00 */
[----:B------:R-:W-:Y:S01]  /*14f00*/  MOV R4, 0x7f800000 ;  /* 0x7f80000000047802 */ /* 0x000fe20000000f00 */
[----:B-1----:R-:W-:Y:S01]  /*14f10*/  IMAD R44, R15, R12, R44 ;  /* 0x0000000c0f2c7224 */ /* 0x002fe200078e022c */
[----:B------:R-:W-:Y:S01]  /*14f20*/  MOV R12, 0x7f800000 ;  /* 0x7f800000000c7802 */ /* 0x000fe20000000f00 */
[----:B------:R4:W1:Y:S01]  /*14f30*/  LDS.128 R28, [R210+0x1000] ;  /* 0x00100000d21c7984 */ /* 0x0008620000000c00 */
[----:B------:R-:W-:Y:S02]  /*14f40*/  @P5 FFMA.FTZ R45, R136, c[0x0][0x238], R6 ;  /* 0x00008e00882d5a23 */ /* 0x000fe40000010006 */
[----:B------:R-:W-:Y:S01]  /*14f50*/  IADD3 R13, P2, P1, R2, R48, R44 ;  /* 0x00000030020d7210 */ /* 0x000fe2000795e02c */
[----:B------:R4:W1:Y:S01]  /*14f60*/  LDS.128 R24, [R210+0x1800] ;  /* 0x00180000d2187984 */ /* 0x0008620000000c00 */
[----:B------:R-:W-:Y:S01]  /*14f70*/  SHF.R.S32.HI R2, RZ, 0x1f, R2 ;  /* 0x0000001fff027819 */ /* 0x000fe20000011402 */
[----:B------:R-:W-:Y:S01]  /*14f80*/  @P4 FFMA.FTZ R4, R135, c[0x0][0x238], R5 ;  /* 0x00008e0087044a23 */ /* 0x000fe20000010005 */
[----:B------:R-:W-:Y:S01]  /*14f90*/  SHF.R.S32.HI R44, RZ, 0x1f, R44 ;  /* 0x0000001fff2c7819 */ /* 0x000fe2000001142c */
[----:B------:R4:W1:Y:S01]  /*14fa0*/  LDS.128 R20, [R210+0x2000] ;  /* 0x00200000d2147984 */ /* 0x0008620000000c00 */
[----:B------:R-:W-:-:S02]  /*14fb0*/  @P3 FFMA.FTZ R12, R134, c[0x0][0x238], R46 ;  /* 0x00008e00860c3a23 */ /* 0x000fc4000001002e */
[----:B------:R-:W-:Y:S01]  /*14fc0*/  IADD3.X R2, R2, R49, R44, P2, P1 ;  /* 0x0000003102027210 */ /* 0x000fe200017e242c */
[----:B------:R4:W1:Y:S04]  /*14fd0*/  LDS.128 R16, [R210+0x2800] ;  /* 0x00280000d2107984 */ /* 0x0008680000000c00 */
[----:B------:R4:W1:Y:S04]  /*14fe0*/  LDS.128 R8, [R210+0x3000] ;  /* 0x00300000d2087984 */ /* 0x0008680000000c00 */
[----:B------:R4:W1:Y:S01]  /*14ff0*/  LDS.128 R40, [R210+0x3800] ;  /* 0x00380000d2287984 */ /* 0x0008620000000c00 */
[----:B------:R-:W-:Y:S05]  /*15000*/  @P0 BRA `(.L_x_758) ;  /* 0x0000020000000947 */ /* 0x000fea0003800000 */
        /* <DEDUP_REMOVED lines=18> */
[----:B------:R-:W-:Y:S01]  /*15130*/  @!P5 LEA.HI.X.SX32 R46, R46, R2, 0x1, P2 ;  /* 0x000000022e2ed211 */ /* 0x000fe200010f0eff */
[----:B------:R4:W-:Y:S01]  /*15140*/  @!P6 STG.E [R48.64], R3 ;  /* 0x000000033000e986 */ /* 0x0009e2000c101914 */
[----:B------:R-:W-:-:S02]  /*15150*/  @!P3 IADD3 R13, P0, R47, R13, RZ ;  /* 0x0000000d2f0db210 */ /* 0x000fc40007f1e0ff */
[----:B------:R-:W-:Y:S02]  /*15160*/  @!P5 LEA R50, P2, R0, c[0x0][0x200], 0x2 ;  /* 0x000080000032da11 */ /* 0x000fe400078410ff */
[-C--:B------:R-:W-:Y:S02]  /*15170*/  @!P4 LEA.HI.X.SX32 R44, R44, R2.reuse, 0x1, P1 ;  /* 0x000000022c2cc211 */ /* 0x080fe400008f0eff */
[----:B------:R-:W-:Y:S02]  /*15180*/  @!P3 LEA.HI.X.SX32 R2, R47, R2, 0x1, P0 ;  /* 0x000000022f02b211 */ /* 0x000fe400000f0eff */
[----:B------:R-:W-:Y:S02]  /*15190*/  @!P5 LEA.HI.X R51, R0, c[0x0][0x204], R46, 0x2, P2 ;  /* 0x000081000033da11 */ /* 0x000fe400010f142e */
[----:B------:R-:W-:Y:S02]  /*151a0*/  @!P4 LEA R52, P1, R5, c[0x0][0x200], 0x2 ;  /* 0x000080000534ca11 */ /* 0x000fe400078210ff */
[----:B------:R-:W-:Y:S01]  /*151b0*/  @!P3 LEA R46, P0, R13, c[0x0][0x200], 0x2 ;  /* 0x000080000d2eba11 */ /* 0x000fe200078010ff */
[----:B------:R4:W-:Y:S01]  /*151c0*/  @!P5 STG.E [R50.64], R45 ;  /* 0x0000002d3200d986 */ /* 0x0009e2000c101914 */
[----:B------:R-:W-:-:S02]  /*151d0*/  @!P4 LEA.HI.X R53, R5, c[0x0][0x204], R44, 0x2, P1 ;  /* 0x000081000535ca11 */ /* 0x000fc400008f142c */
[----:B------:R-:W-:-:S03]  /*151e0*/  @!P3 LEA.HI.X R47, R13, c[0x0][0x204], R2, 0x2, P0 ;  /* 0x000081000d2fba11 */ /* 0x000fc600000f1402 */
[----:B------:R4:W-:Y:S04]  /*151f0*/  @!P4 STG.E [R52.64], R4 ;  /* 0x000000043400c986 */ /* 0x0009e8000c101914 */
[----:B------:R4:W-:Y:S02]  /*15200*/  @!P3 STG.E [R46.64], R12 ;  /* 0x0000000c2e00b986 */ /* 0x0009e4000c101914 */
.L_x_758:
[----:B------:R-:W-:Y:S05]  /*15210*/  BSYNC B0 ;  /* 0x0000000000007941 */ /* 0x000fea0003800000 */
.L_x_757:
[----:B------:R-:W5:Y:S01]  /*15220*/  S2R R2, SR_TID.X ;  /* 0x0000000000027919 */ /* 0x000f620000002100 */
[C---:B----4-:R-:W-:Y:S01]  /*15230*/  IADD3 R4, P0, R216.reuse, R14, RZ ;  /* 0x0000000ed8047210 */ /* 0x050fe20007f1e0ff */
[----:B------:R-:W-:Y:S01]  /*15240*/  BSSY B0, `(.L_x_759) ;  /* 0x0000015000007945 */ /* 0x000fe20003800000 */
[----:B------:R-:W-:Y:S02]  /*15250*/  ISETP.GE.AND P1, PT, R216, c[0x0][0x220], PT ;  /* 0x00008800d8007a0c */ /* 0x000fe40003f26270 */
[----:B------:R-:W-:Y:S01]  /*15260*/  SHF.R.S32.HI R3, RZ, 0x1f, R15 ;  /* 0x0000001fff037819 */ /* 0x000fe2000001140f */
[----:B------:R-:W-:-:S04]  /*15270*/  IMAD.X R5, R217, 0x1, R7, P0 ;  /* 0x00000001d9057824 */ /* 0x000fc800000e0607 */
[----:B------:R-:W-:Y:S02]  /*15280*/  IMAD R3, R3, c[0x0][0x1f0], RZ ;  /* 0x00007c0003037a24 */ /* 0x000fe400078e02ff */
[----:B------:R-:W-:-:S04]  /*15290*/  IMAD.WIDE.U32 R4, R15, c[0x0][0x1f0], R4 ;  /* 0x00007c000f047a25 */ /* 0x000fc800078e0004 */
[----:B------:R-:W-:-:S04]  /*152a0*/  IMAD R3, R15, c[0x0][0x1f4], R3 ;  /* 0x00007d000f037a24 */ /* 0x000fc800078e0203 */
[----:B------:R-:W-:Y:S01]  /*152b0*/  IMAD.IADD R7, R5, 0x1, R3 ;  /* 0x0000000105077824 */ /* 0x000fe200078e0203 */
[----:B-----5:R-:W-:-:S04]  /*152c0*/  SHF.R.S32.HI R0, RZ, 0x1f, R2 ;  /* 0x0000001fff007819 */ /* 0x020fc80000011402 */
[----:B------:R-:W-:-:S04]  /*152d0*/  LEA.HI R0, R0, R2, RZ, 0x3 ;  /* 0x0000000200007211 */ /* 0x000fc800078f18ff */
[----:B------:R-:W-:-:S04]  /*152e0*/  SHF.R.S32.HI R0, RZ, 0x3, R0 ;  /* 0x00000003ff007819 */ /* 0x000fc80000011400 */
[----:B------:R-:W-:-:S13]  /*152f0*/  ISETP.GE.OR P0, PT, R0, R195, P1 ;  /* 0x000000c30000720c */ /* 0x000fda0000f06670 */
        /* <DEDUP_REMOVED lines=8> */
[----:B--2---:R2:W-:Y:S02]  /*15380*/  STG.E.128 [R14.64], R36 ;  /* 0x000000240e007986 */ /* 0x0045e4000c101d14 */
.L_x_760:
[----:B------:R-:W-:Y:S05]  /*15390*/  BSYNC B0 ;  /* 0x0000000000007941 */ /* 0x000fea0003800000 */
.L_x_759:
        /* <DEDUP_REMOVED lines=14> */
[----:B---3--:R2:W-:Y:S02]  /*15480*/  STG.E.128 [R14.64], R32 ;  /* 0x000000200e007986 */ /* 0x0085e4000c101d14 */
.L_x_762:
[----:B------:R-:W-:Y:S05]  /*15490*/  BSYNC B0 ;  /* 0x0000000000007941 */ /* 0x000fea0003800000 */
.L_x_761:
        /* <DEDUP_REMOVED lines=15> */
.L_x_764:
[----:B------:R-:W-:Y:S05]  /*15590*/  BSYNC B0 ;  /* 0x0000000000007941 */ /* 0x000fea0003800000 */
.L_x_763:
[----:B------:R-:W-:Y:S01]  /*155a0*/  ISETP.GE.OR P0, PT, R209, R195, P1 ;  /* 0x000000c3d100720c */ /* 0x000fe20000f06670 */
[----:B------:R-:W-:-:S12]  /*155b0*/  BSSY B0, `(.L_x_765) ;  /* 0x000000d000007945 */ /* 0x000fd80003800000 */
        /* <DEDUP_REMOVED lines=12> */
.L_x_766:
[----:B------:R-:W-:Y:S05]  /*15680*/  BSYNC B0 ;  /* 0x0000000000007941 */ /* 0x000fea0003800000 */
.L_x_765:
        /* <DEDUP_REMOVED lines=14> */
.L_x_768:
[----:B------:R-:W-:Y:S05]  /*15770*/  BSYNC B0 ;  /* 0x0000000000007941 */ /* 0x000fea0003800000 */
.L_x_767:
        /* <DEDUP_REMOVED lines=14> */
.L_x_770:
[----:B------:R-:W-:Y:S05]  /*15860*/  BSYNC B0 ;  /* 0x0000000000007941 */ /* 0x000fea0003800000 */
.L_x_769:
        /* <DEDUP_REMOVED lines=14> */
.L_x_772:
[----:B------:R-:W-:Y:S05]  /*15950*/  BSYNC B0 ;  /* 0x0000000000007941 */ /* 0x000fea0003800000 */
.L_x_771:
[----:B------:R-:W-:-:S13]  /*15960*/  ISETP.GE.OR P1, PT, R205, R195, P1 ;  /* 0x000000c3cd00720c */ /* 0x000fda0000f26670 */
[----:B------:R-:W-:Y:S05]  /*15970*/  @P1 EXIT ;  /* 0x000000000000194d */ /* 0x000fea0003800000 */
        /* <DEDUP_REMOVED lines=12> */
.L_x_707:
[----:B------:R-:W1:Y:S01]  /*15a40*/  LDC.U8 R0, c[0x0][0x329] ;  /* 0x0000ca40ff007b82 */ /* 0x000e620000000000 */
[----:B------:R-:W-:Y:S01]  /*15a50*/  ISETP.NE.AND P4, PT, R202, -0x1, PT ;  /* 0xffffffffca00780c */ /* 0x000fe20003f85270 */
[----:B------:R-:W-:Y:S01]  /*15a60*/  BSSY B0, `(.L_x_773) ;  /* 0x000003f000007945 */ /* 0x000fe20003800000 */
[----:B------:R-:W-:Y:S02]  /*15a70*/  LEA.HI R2, R8, R14, RZ, 0x3 ;  /* 0x0000000e08027211 */ /* 0x000fe400078f18ff */
[----:B------:R-:W-:-:S03]  /*15a80*/  IADD3 R13, -R12, R13, RZ ;  /* 0x0000000d0c0d7210 */ /* 0x000fc60007ffe1ff */
[----:B------:R-:W2:Y:S06]  /*15a90*/  LDC.U8 R4, c[0x0][0x328] ;  /* 0x0000ca00ff047b82 */ /* 0x000eac0000000000 */
[----:B------:R-:W-:Y:S01]  /*15aa0*/  @P4 IMAD.WIDE.U32 R6, R202, c[0x0][0x1e8], RZ ;  /* 0x00007a00ca064a25 */ /* 0x000fe200078e00ff */
[----:B------:R-:W-:-:S03]  /*15ab0*/  @!P4 SHF.R.S32.HI R5, RZ, 0x1f, R16 ;  /* 0x0000001fff05c819 */ /* 0x000fc60000011410 */
[----:B------:R-:W-:-:S04]  /*15ac0*/  @!P4 IMAD.WIDE.U32 R8, R16, c[0x0][0x1e0], RZ ;  /* 0x000078001008ca25 */ /* 0x000fc800078e00ff */
[----:B------:R-:W-:Y:S01]  /*15ad0*/  @!P4 IMAD R5, R5, c[0x0][0x1e0], RZ ;  /* 0x000078000505ca24 */ /* 0x000fe200078e02ff */
[----:B-1----:R-:W-:Y:S01]  /*15ae0*/  ISETP.NE.AND P2, PT, R0, RZ, PT ;  /* 0x000000ff0000720c */ /* 0x002fe20003f45270 */
[----:B------:R-:W-:Y:S02]  /*15af0*/  @!P4 IMAD.MOV.U32 R6, RZ, RZ, R8 ;  /* 0x000000ffff06c224 */ /* 0x000fe400078e0008 */
[----:B------:R-:W-:Y:S01]  /*15b00*/  @!P4 IMAD R5, R16, c[0x0][0x1e4], R5 ;  /* 0x000079001005ca24 */ /* 0x000fe200078e0205 */
[----:B--2---:R-:W-:-:S04]  /*15b10*/  ISETP.NE.AND P0, PT, R4, RZ, PT ;  /* 0x000000ff0400720c */ /* 0x004fc80003f05270 */
[----:B------:R-:W-:Y:S01]  /*15b20*/  ISETP.EQ.AND P0, PT, R0, RZ, P0 ;  /* 0x000000ff0000720c */ /* 0x000fe20000702270 */
[----:B------:R-:W-:-:S04]  /*15b30*/  @P4 IMAD R0, R202, c[0x0][0x1ec], R7 ;  /* 0x00007b00ca004a24 */ /* 0x000fc800078e0207 */
[----:B------:R-:W-:Y:S01]  /*15b40*/  @!P2 ISETP.NE.AND P3, PT, R4, RZ, PT ;  /* 0x000000ff0400a20c */ /* 0x000fe20003f65270 */
[----:B------:R-:W-:Y:S01]  /*15b50*/  @P2 IMAD.MOV.U32 R3, RZ, RZ, c[0x0][0x210] ;  /* 0x00008400ff032624 */ /* 0x000fe200078e00ff */
[----:B------:R-:W-:Y:S01]  /*15b60*/  LOP3.LUT R7, R2, 0xfffffff8, RZ, 0xc0, !PT ;  /* 0xfffffff802077812 */ /* 0x000fe200078ec0ff */
[----:B------:R-:W-:Y:S01]  /*15b70*/  @!P2 IMAD.MOV.U32 R4, RZ, RZ, c[0x0][0x214] ;  /* 0x00008500ff04a624 */ /* 0x000fe200078e00ff */
[----:B------:R-:W-:Y:S01]  /*15b80*/  ISETP.NE.OR P1, PT, R202, -0x1, !P0 ;  /* 0xffffffffca00780c */ /* 0x000fe20004725670 */
[----:B------:R-:W-:Y:S01]  /*15b90*/  @P2 IMAD R3, R3, c[0x0][0x214], RZ ;  /* 0x0000850003032a24 */ /* 0x000fe200078e02ff */
[----:B------:R-:W-:Y:S01]  /*15ba0*/  SHF.R.S32.HI R2, RZ, 0x3, R2 ;  /* 0x00000003ff027819 */ /* 0x000fe20000011402 */
[----:B------:R-:W-:Y:S01]  /*15bb0*/  IMAD.IADD R14, R14, 0x1, -R7 ;  /* 0x000000010e0e7824 */ /* 0x000fe200078e0a07 */
[----:B------:R-:W-:Y:S01]  /*15bc0*/  @!P2 SEL R3, R4, c[0x0][0x234], !P3 ;  /* 0x00008d000403aa07 */ /* 0x000fe20005800000 */
[----:B------:R-:W-:Y:S01]  /*15bd0*/  @!P4 IMAD.IADD R0, R9, 0x1, R5 ;  /* 0x000000010900c824 */ /* 0x000fe200078e0205 */
[----:B------:R-:W-:Y:S01]  /*15be0*/  @P2 MOV R5, 0x1 ;  /* 0x0000000100052802 */ /* 0x000fe20000000f00 */
[----:B------:R-:W-:Y:S01]  /*15bf0*/  IMAD.SHL.U32 R7, R14, 0x8, RZ ;  /* 0x000000080e077824 */ /* 0x000fe200078e00ff */
[----:B------:R-:W-:Y:S01]  /*15c00*/  SHF.R.S32.HI R4, RZ, 0x1f, R20 ;  /* 0x0000001fff047819 */ /* 0x000fe20000011414 */
[----:B------:R-:W-:Y:S01]  /*15c10*/  @!P2 IMAD R5, R3, c[0x0][0x1c0], RZ ;  /* 0x000070000305aa24 */ /* 0x000fe200078e02ff */
[----:B------:R-:W-:-:S02]  /*15c20*/  @!P0 CS2R R18, SRZ ;  /* 0x0000000000128805 */ /* 0x000fc4000001ff00 */
[C---:B------:R-:W-:Y:S01]  /*15c30*/  IADD3 R6, P3, R7.reuse, R6, RZ ;  /* 0x0000000607067210 */ /* 0x040fe20007f7e0ff */
[C---:B------:R-:W-:Y:S01]  /*15c40*/  @!P1 IMAD R202, R16.reuse, c[0x0][0x214], RZ ;  /* 0x0000850010ca9a24 */ /* 0x040fe200078e02ff */
[C---:B------:R-:W-:Y:S01]  /*15c50*/  ISETP.GE.AND P1, PT, R7.reuse, c[0x0][0x220], PT ;  /* 0x0000880007007a0c */ /* 0x040fe20003f26270 */
[----:B------:R-:W-:Y:S01]  /*15c60*/  IMAD R5, R16, R5, RZ ;  /* 0x0000000510057224 */ /* 0x000fe200078e02ff */
[----:B------:R-:W-:Y:S01]  /*15c70*/  LEA.HI.X.SX32 R7, R7, R0, 0x1, P3 ;  /* 0x0000000007077211 */ /* 0x000fe200018f0eff */
[----:B------:R-:W-:Y:S01]  /*15c80*/  @P2 IMAD.MOV.U32 R0, RZ, RZ, c[0x0][0x210] ;  /* 0x00008400ff002624 */ /* 0x000fe200078e00ff */
[----:B------:R-:W-:Y:S01]  /*15c90*/  ISETP.GE.OR P3, PT, R2, R13, P1 ;  /* 0x0000000d0200720c */ /* 0x000fe20000f66670 */
[----:B------:R-:W-:Y:S01]  /*15ca0*/  IMAD R4, R4, c[0x0][0x1f0], RZ ;  /* 0x00007c0004047a24 */ /* 0x000fe200078e02ff */
[----:B------:R-:W-:Y:S01]  /*15cb0*/  SEL R5, R5, RZ, !P0 ;  /* 0x000000ff05057207 */ /* 0x000fe20004000000 */
[----:B------:R-:W-:Y:S01]  /*15cc0*/  @!P2 IMAD.MOV.U32 R0, RZ, RZ, 0x1 ;  /* 0x00000001ff00a424 */ /* 0x000fe200078e00ff */
[----:B------:R-:W-:Y:S01]  /*15cd0*/  @P0 SHF.R.S32.HI R19, RZ, 0x1f, R202 ;  /* 0x0000001fff130819 */ /* 0x000fe200000114ca */
[----:B------:R-:W-:-:S02]  /*15ce0*/  IMAD R21, R20, c[0x0][0x1f4], R4 ;  /* 0x00007d0014157a24 */ /* 0x000fc400078e0204 */
[----:B------:R-:W-:Y:S01]  /*15cf0*/  @P0 IMAD.MOV.U32 R18, RZ, RZ, R202 ;  /* 0x000000ffff120224 */ /* 0x000fe200078e00ca */
[----:B------:R-:W-:Y:S01]  /*15d00*/  ISETP.GE.AND P0, PT, R2, R13, PT ;  /* 0x0000000d0200720c */ /* 0x000fe20003f06270 */
[----:B------:R-:W-:Y:S02]  /*15d10*/  IMAD R4, R12, R0, RZ ;  /* 0x000000000c047224 */ /* 0x000fe400078e02ff */
[----:B------:R-:W-:-:S03]  /*15d20*/  IMAD.WIDE.U32 R16, R20, c[0x0][0x1f0], R6 ;  /* 0x00007c0014107a25 */ /* 0x000fc600078e0006 */
[----:B------:R-:W-:Y:S01]  /*15d30*/  SHF.R.S32.HI R6, RZ, 0x1f, R4 ;  /* 0x0000001fff067819 */ /* 0x000fe20000011404 */
        /* <DEDUP_REMOVED lines=17> */
.L_x_774:
[----:B------:R-:W-:Y:S05]  /*15e50*/  BSYNC B0 ;  /* 0x0000000000007941 */ /* 0x000fea0003800000 */
.L_x_773:
[----:B------:R-:W-:Y:S01]  /*15e60*/  IADD3 R15, R2, 0x10, RZ ;  /* 0x00000010020f7810 */ /* 0x000fe20007ffe0ff */
[----:B------:R-:W-:Y:S03]  /*15e70*/  BSSY B0, `(.L_x_775) ;  /* 0x0000010000007945 */ /* 0x000fe60003800000 */
[CC--:B------:R-:W-:Y:S02]  /*15e80*/  ISETP.GE.OR P0, PT, R15.reuse, R13.reuse, P1 ;  /* 0x0000000d0f00720c */ /* 0x0c0fe40000f06670 */
[----:B------:R-:W-:-:S04]  /*15e90*/  ISETP.GE.AND P2, PT, R15, R13, PT ;  /* 0x0000000d0f00720c */ /* 0x000fc80003f46270 */
[----:B------:R-:W-:-:S07]  /*15ea0*/  P2R R19, PR, RZ, 0x4 ;  /* 0x00000004ff137803 */ /* 0x000fce0000000000 */
[----:B------:R-:W-:Y:S05]  /*15eb0*/  @P0 BRA `(.L_x_776) ;  /* 0x000000b000000947 */ /* 0x000fea0003800000 */
[----:B------:R-:W-:Y:S01]  /*15ec0*/  IADD3 R7, P0, R232, 0x10, RZ ;  /* 0x00000010e8077810 */ /* 0x000fe20007f1e0ff */
[----:B------:R-:W-:Y:S01]  /*15ed0*/  IMAD.MOV.U32 R8, RZ, RZ, R16 ;  /* 0x000000ffff087224 */ /* 0x000fe200078e0010 */
[----:B------:R-:W-:-:S03]  /*15ee0*/  MOV R9, R21 ;  /* 0x0000001500097202 */ /* 0x000fc60000000f00 */
[----:B------:R-:W-:Y:S02]  /*15ef0*/  IMAD.X R6, RZ, RZ, R233, P0 ;  /* 0x000000ffff067224 */ /* 0x000fe400000e06e9 */
[----:B------:R-:W-:-:S04]  /*15f00*/  IMAD.WIDE.U32 R8, R7, c[0x0][0x1e8], R8 ;  /* 0x00007a0007087a25 */ /* 0x000fc800078e0008 */
[----:B------:R-:W-:Y:S01]  /*15f10*/  IMAD R6, R6, c[0x0][0x1e8], RZ ;  /* 0x00007a0006067a24 */ /* 0x000fe200078e02ff */
[----:B-1----:R-:W-:-:S03]  /*15f20*/  LEA R10, P0, R8, c[0x0][0x1d0], 0x1 ;  /* 0x00007400080a7a11 */ /* 0x002fc600078008ff */
[----:B------:R-:W-:-:S05]  /*15f30*/  IMAD R6, R7, c[0x0][0x1ec], R6 ;  /* 0x00007b0007067a24 */ /* 0x000fca00078e0206 */
[----:B------:R-:W-:-:S04]  /*15f40*/  IADD3 R6, R6, R9, RZ ;  /* 0x0000000906067210 */ /* 0x000fc80007ffe0ff */
[----:B------:R-:W-:-:S05]  /*15f50*/  LEA.HI.X R11, R8, c[0x0][0x1d4], R6, 0x1, P0 ;  /* 0x00007500080b7a11 */ /* 0x000fca00000f0c06 */
[----:B------:R1:W-:Y:S02]  /*15f60*/  STG.E.128 [R10.64], RZ ;  /* 0x000000ff0a007986 */ /* 0x0003e4000c101d14 */
.L_x_776:
[----:B------:R-:W-:Y:S05]  /*15f70*/  BSYNC B0 ;  /* 0x0000000000007941 */ /* 0x000fea0003800000 */
.L_x_775:
[----:B------:R-:W-:Y:S01]  /*15f80*/  IADD3 R12, R2, 0x20, RZ ;  /* 0x00000020020c7810 */ /* 0x000fe20007ffe0ff */
        /* <DEDUP_REMOVED lines=15> */
.L_x_778:
[----:B------:R-:W-:Y:S05]  /*16080*/  BSYNC B0 ;  /* 0x0000000000007941 */ /* 0x000fea0003800000 */
.L_x_777:
        /* <DEDUP_REMOVED lines=16> */
.L_x_780:
[----:B------:R-:W-:Y:S05]  /*16190*/  BSYNC B0 ;  /* 0x0000000000007941 */ /* 0x000fea0003800000 */
.L_x_779:
        /* <DEDUP_REMOVED lines=16> */
.L_x_782:
[----:B------:R-:W-:Y:S05]  /*162a0*/  BSYNC B0 ;  /* 0x0000000000007941 */ /* 0x000fea0003800000 */
.L_x_781:
        /* <DEDUP_REMOVED lines=16> */
.L_x_784:
[----:B------:R-:W-:Y:S05]  /*163b0*/  BSYNC B0 ;  /* 0x0000000000007941 */ /* 0x000fea0003800000 */
.L_x_783:
        /* <DEDUP_REMOVED lines=16> */
.L_x_786:
[----:B------:R-:W-:Y:S05]  /*164c0*/  BSYNC B0 ;  /* 0x0000000000007941 */ /* 0x000fea0003800000 */
.L_x_785:
[----:B------:R-:W-:Y:S01]  /*164d0*/  IADD3 R6, R2, 0x70, RZ ;  /* 0x0000007002067810 */ /* 0x000fe20007ffe0ff */
[----:B------:R-:W-:Y:S03]  /*164e0*/  BSSY B0, `(.L_x_787) ;  /* 0x000000e000007945 */ /* 0x000fe60003800000 */
[CC--:B------:R-:W-:Y:S02]  /*164f0*/  ISETP.GE.OR P0, PT, R6.reuse, R13.reuse, P1 ;  /* 0x0000000d0600720c */ /* 0x0c0fe40000f06670 */
[----:B------:R-:W-:-:S11]  /*16500*/  ISETP.GE.AND P1, PT, R6, R13, PT ;  /* 0x0000000d0600720c */ /* 0x000fd60003f26270 */
        /* <DEDUP_REMOVED lines=11> */
.L_x_788:
[----:B------:R-:W-:Y:S05]  /*165c0*/  BSYNC B0 ;  /* 0x0000000000007941 */ /* 0x000fea0003800000 */
.L_x_787:
        /* <DEDUP_REMOVED lines=10> */
[----:B------:R-:W-:Y:S01]  /*16670*/  @!P0 IADD3 R7, P1, R2, R4, RZ ;  /* 0x0000000402078210 */ /* 0x000fe20007f3e0ff */
[----:B------:R-:W-:-:S03]  /*16680*/  @!P6 IMAD R12, R12, R0, RZ ;  /* 0x000000000c0ce224 */ /* 0x000fc600078e02ff */
[----:B------:R-:W-:Y:S01]  /*16690*/  @!P0 LEA.HI.X.SX32 R2, R2, R18, 0x1, P1 ;  /* 0x0000001202028211 */ /* 0x000fe200008f0eff */
[----:B------:R-:W-:Y:S01]  /*166a0*/  @!P4 IMAD R10, R10, R0, RZ ;  /* 0x000000000a0ac224 */ /* 0x000fe200078e02ff */
[----:B------:R-:W-:-:S13]  /*166b0*/  ISETP.NE.OR P1, PT, R14, RZ, P2 ;  /* 0x000000ff0e00720c */ /* 0x000fda0001725670 */
[----:B------:R-:W-:-:S05]  /*166c0*/  @!P1 IMAD R13, R15, R0, RZ ;  /* 0x000000000f0d9224 */ /* 0x000fca00078e02ff */
[----:B------:R-:W-:-:S04]  /*166d0*/  @!P1 IADD3 R15, P2, R13, R4, RZ ;  /* 0x000000040d0f9210 */ /* 0x000fc80007f5e0ff */
[----:B------:R-:W-:Y:S02]  /*166e0*/  @!P1 LEA.HI.X.SX32 R13, R13, R18, 0x1, P2 ;  /* 0x000000120d0d9211 */ /* 0x000fe400010f0eff */
[----:B------:R-:W-:-:S04]  /*166f0*/  @!P0 LEA R16, P2, R7, c[0x0][0x200], 0x2 ;  /* 0x0000800007108a11 */ /* 0x000fc800078410ff */
[----:B------:R-:W-:Y:S01]  /*16700*/  @!P0 LEA.HI.X R17, R7, c[0x0][0x204], R2, 0x2, P2 ;  /* 0x0000810007118a11 */ /* 0x000fe200010f1402 */
[----:B------:R-:W-:Y:S01]  /*16710*/  @!P0 IMAD.MOV.U32 R2, RZ, RZ, 0x7f800000 ;  /* 0x7f800000ff028424 */ /* 0x000fe200078e00ff */
[----:B--2---:R-:W-:Y:S01]  /*16720*/  @!P1 LEA R20, P2, R15, c[0x0][0x200], 0x2 ;  /* 0x000080000f149a11 */ /* 0x004fe200078410ff */
[----:B------:R-:W-:-:S03]  /*16730*/  @!P3 IMAD R7, R9, R0, RZ ;  /* 0x000000000907b224 */ /* 0x000fc600078e02ff */
[----:B------:R2:W-:Y:S01]  /*16740*/  @!P0 STG.E [R16.64], R2 ;  /* 0x0000000210008986 */ /* 0x0005e2000c101914 */
[----:B------:R-:W-:Y:S02]  /*16750*/  @!P1 LEA.HI.X R21, R15, c[0x0][0x204], R13, 0x2, P2 ;  /* 0x000081000f159a11 */ /* 0x000fe400010f140d */
[----:B------:R-:W-:Y:S01]  /*16760*/  ISETP.NE.AND P2, PT, R3, RZ, PT ;  /* 0x000000ff0300720c */ /* 0x000fe20003f45270 */
[----:B------:R-:W-:-:S03]  /*16770*/  @!P5 IMAD R3, R11, R0, RZ ;  /* 0x000000000b03d224 */ /* 0x000fc600078e02ff */
[----:B------:R-:W-:-:S13]  /*16780*/  ISETP.NE.OR P2, PT, R14, RZ, P2 ;  /* 0x000000ff0e00720c */ /* 0x000fda0001745670 */
[----:B------:R-:W-:Y:S02]  /*16790*/  @!P2 IMAD R8, R8, R0, RZ ;  /* 0x000000000808a224 */ /* 0x000fe400078e02ff */
[----:B--2---:R-:W-:-:S05]  /*167a0*/  @!P1 IMAD.MOV.U32 R2, RZ, RZ, 0x7f800000 ;  /* 0x7f800000ff029424 */ /* 0x004fca00078e00ff */
[----:B------:R2:W-:Y:S01]  /*167b0*/  @!P1 STG.E [R20.64], R2 ;  /* 0x0000000214009986 */ /* 0x0005e2000c101914 */
[----:B------:R-:W-:-:S04]  /*167c0*/  ISETP.NE.AND P1, PT, R5, RZ, PT ;  /* 0x000000ff0500720c */ /* 0x000fc80003f25270 */
[----:B------:R-:W-:Y:S02]  /*167d0*/  ISETP.NE.OR P1, PT, R14, RZ, P1 ;  /* 0x000000ff0e00720c */ /* 0x000fe40000f25670 */
[----:B--2---:R-:W-:-:S04]  /*167e0*/  @!P6 IADD3 R2, P0, R12, R4, RZ ;  /* 0x000000040c02e210 */ /* 0x004fc80007f1e0ff */
[----:B------:R-:W-:Y:S02]  /*167f0*/  @!P6 LEA.HI.X.SX32 R5, R12, R18, 0x1, P0 ;  /* 0x000000120c05e211 */ /* 0x000fe400000f0eff */
[----:B------:R-:W-:-:S04]  /*16800*/  @!P6 LEA R12, P0, R2, c[0x0][0x200], 0x2 ;  /* 0x00008000020cea11 */ /* 0x000fc800078010ff */
        /* <DEDUP_REMOVED lines=19> */
[----:B------:R-:W-:-:S05]  /*16940*/  @!P5 IMAD.MOV.U32 R5, RZ, RZ, 0x7f800000 ;  /* 0x7f800000ff05d424 */ /* 0x000fca00078e00ff */
[----:B------:R3:W-:Y:S01]  /*16950*/  @!P5 STG.E [R2.64], R5 ;  /* 0x000000050200d986 */ /* 0x0007e2000c101914 */
[----:B--2---:R-:W-:-:S05]  /*16960*/  @!P4 IMAD.MOV.U32 R7, RZ, RZ, 0x7f800000 ;  /* 0x7f800000ff07c424 */ /* 0x004fca00078e00ff */
[----:B------:R2:W-:Y:S01]  /*16970*/  @!P4 STG.E [R10.64], R7 ;  /* 0x000000070a00c986 */ /* 0x0005e2000c101914 */
[----:B---3--:R-:W-:Y:S02]  /*16980*/  @!P3 IMAD.MOV.U32 R3, RZ, RZ, 0x7f800000 ;  /* 0x7f800000ff03b424 */ /* 0x008fe400078e00ff */
[----:B------:R-:W-:-:S03]  /*16990*/  @!P2 IMAD.MOV.U32 R2, RZ, RZ, 0x7f800000 ;  /* 0x7f800000ff02a424 */ /* 0x000fc600078e00ff */
[----:B------:R2:W-:Y:S04]  /*169a0*/  @!P3 STG.E [R16.64], R3 ;  /* 0x000000031000b986 */ /* 0x0005e8000c101914 */
[----:B------:R2:W-:Y:S01]  /*169b0*/  @!P2 STG.E [R20.64], R2 ;  /* 0x000000021400a986 */ /* 0x0005e2000c101914 */
[----:B------:R-:W-:Y:S05]  /*169c0*/  @P1 EXIT ;  /* 0x000000000000194d */ /* 0x000fea0003800000 */
[----:B------:R-:W-:-:S05]  /*169d0*/  IMAD R0, R6, R0, RZ ;  /* 0x0000000006007224 */ /* 0x000fca00078e02ff */
[----:B------:R-:W-:-:S04]  /*169e0*/  IADD3 R4, P0, R0, R4, RZ ;  /* 0x0000000400047210 */ /* 0x000fc80007f1e0ff */
[----:B------:R-:W-:Y:S02]  /*169f0*/  LEA.HI.X.SX32 R0, R0, R18, 0x1, P0 ;  /* 0x0000001200007211 */ /* 0x000fe400000f0eff */
[----:B--2---:R-:W-:-:S04]  /*16a00*/  LEA R2, P0, R4, c[0x0][0x200], 0x2 ;  /* 0x0000800004027a11 */ /* 0x004fc800078010ff */
[----:B------:R-:W-:Y:S01]  /*16a10*/  LEA.HI.X R3, R4, c[0x0][0x204], R0, 0x2, P0 ;  /* 0x0000810004037a11 */ /* 0x000fe200000f1400 */
[----:B------:R-:W-:-:S05]  /*16a20*/  IMAD.MOV.U32 R0, RZ, RZ, 0x7f800000 ;  /* 0x7f800000ff007424 */ /* 0x000fca00078e00ff */
[----:B------:R-:W-:Y:S01]  /*16a30*/  STG.E [R2.64], R0 ;  /* 0x0000000002007986 */ /* 0x000fe2000c101914 */
[----:B------:R-:W-:Y:S05]  /*16a40*/  EXIT ;  /* 0x000000000000794d */ /* 0x000fea0003800000 */
.L_x_789:
        /* <DEDUP_REMOVED lines=11> */
.L_x_1143:


//--------------------- .text._ZN5flash16flash_fwd_kernelI23Flash_fwd_kernel_traitsILi64ELi128ELi64ELi4ELb0ELb0EN7cutlass10bfloat16_tE19Flash_kernel_traitsILi64ELi128ELi64ELi4ES3_EELb1ELb1ELb0ELb0ELb0ELb0ELb0ELb1EEEvNS_16Flash_fwd_paramsE --------------------------
	.section	.text._ZN5flash16flash_fwd_kernelI23Flash_fwd_kernel_traitsILi64ELi128ELi64ELi4ELb0ELb0EN7cutlass10bfloat16_tE19Flash_kernel_traitsILi64ELi128ELi64ELi4ES3_EELb1ELb1ELb0ELb0ELb0ELb0ELb0ELb1EEEvNS_16Flash_fwd_paramsE,"ax",@progbits
	.sectioninfo	@"SHI_REGISTERS=255"
	.align	128
        .global         _ZN5flash16flash_fwd_kernelI23Flash_fwd_kernel_traitsILi64ELi128ELi64ELi4ELb0ELb0EN7cutlass10bfloat16_tE19Flash_kernel_traitsILi64ELi128ELi64ELi4ES3_EELb1ELb1ELb0ELb0ELb0ELb0ELb0ELb1EEEvNS_16Flash_fwd_paramsE
        .type           _ZN5flash16flash_fwd_kernelI23Flash_fwd_kernel_traitsILi64ELi128ELi64ELi4ELb0ELb0EN7cutlass10bfloat16_tE19Flash_kernel_traitsILi64ELi128ELi64ELi4ES3_EELb1ELb1ELb0ELb0ELb0ELb0ELb0ELb1EEEvNS_16Flash_fwd_paramsE,@function
        .size           _ZN5flash16flash_fwd_kernelI23Flash_fwd_kernel_traitsILi64ELi128ELi64ELi4ELb0ELb0EN7cutlass10bfloat16_tE19Flash_kernel_traitsILi64ELi128ELi64ELi4ES3_EELb1ELb1ELb0ELb0ELb0ELb0ELb0ELb1EEEvNS_16Flash_fwd_paramsE,(.L_x_1144 - _ZN5flash16flash_fwd_kernelI23Flash_fwd_kernel_traitsILi64ELi128ELi64ELi4ELb0ELb0EN7cutlass10bfloat16_tE19Flash_kernel_traitsILi64ELi128ELi64ELi4ES3_EELb1ELb1ELb0ELb0ELb0ELb0ELb0ELb1EEEvNS_16Flash_fwd_paramsE)
        .other          _ZN5flash16flash_fwd_kernelI23Flash_fwd_kernel_traitsILi64ELi128ELi64ELi4ELb0ELb0EN7cutlass10bfloat16_tE19Flash_kernel_traitsILi64ELi128ELi64ELi4ES3_EELb1ELb1ELb0ELb0ELb0ELb0ELb0ELb1EEEvNS_16Flash_fwd_paramsE,@"STO_CUDA_ENTRY STV_DEFAULT"
_ZN5flash16flash_fwd_kernelI23Flash_fwd_kernel_traitsILi64ELi128ELi64ELi4ELb0ELb0EN7cutlass10bfloat16_tE19Flash_kernel_traitsILi64ELi128ELi64ELi4ES3_EELb1ELb1ELb0ELb0ELb0ELb0ELb0ELb1EEEvNS_16Flash_fwd_paramsE:
.text._ZN5flash16flash_fwd_kernelI23Flash_fwd_kernel_traitsILi64ELi128ELi64ELi4ELb0ELb0EN7cutlass10bfloat16_tE19Flash_kernel_traitsILi64ELi128ELi64ELi4ES3_EELb1ELb1ELb0ELb0ELb0ELb0ELb0ELb1EEEvNS_16Flash_fwd_paramsE:
[----:B------:R-:W-:-:S03]  /*0000*/  MOV R1, c[0x0][0x28] ;  /* 0x00000a0000017a02 */ /* 0x000fc60000000f00 */
[----:B------:R-:W-:Y:S01]  /*0010*/  ULDC.U8 UR4, c[0x0][0x304] ;  /* 0x0000c10000047ab9 */ /* 0x000fe20000000000 */
[----:B------:R-:W-:Y:S01]  /*0020*/  IADD3 R1, R1, -0x1d0, RZ ;  /* 0xfffffe3001017810 */ /* 0x000fe20007ffe0ff */
[----:B------:R-:W-:Y:S01]  /*0030*/  ULDC.64 UR36, c[0x0][0x2f0] ;  /* 0x0000bc0000247ab9 */ /* 0x000fe20000000a00 */
[----:B------:R-:W-:Y:S01]  /*0040*/  ISETP.NE.AND P1, PT, RZ, UR4, PT ;  /* 0x00000004ff007c0c */ /* 0x000fe2000bf25270 */
[----:B------:R-:W-:Y:S01]  /*0050*/  IMAD.U32 R2, RZ, RZ, UR36 ;  /* 0x00000024ff027e24 */ /* 0x000fe2000f8e00ff */
[----:B------:R-:W-:Y:S01]  /*0060*/  ULDC.64 UR34, c[0x0][0x118] ;  /* 0x0000460000227ab9 */ /* 0x000fe20000000a00 */
[----:B------:R-:W-:Y:S02]  /*0070*/  IMAD.U32 R3, RZ, RZ, UR37 ;  /* 0x00000025ff037e24 */ /* 0x000fe4000f8e00ff */
[----:B------:R-:W-:-:S08]  /*0080*/  IMAD.MOV.U32 R10, RZ, RZ, c[0x0][0x2fc] ;  /* 0x0000bf00ff0a7624 */ /* 0x000fd000078e00ff */
[----:B------:R1:W2:Y:S01]  /*0090*/  @P1 LDG.E.64 R4, [R2.64] ;  /* 0x0000002202041981 */ /* 0x0002a2000c1e1b00 */
[----:B------:R-:W-:-:S04]  /*00a0*/  IMAD.MOV.U32 R9, RZ, RZ, c[0x0][0x2f8] ;  /* 0x0000be00ff097624 */ /* 0x000fc800078e00ff */
[----:B-1----:R-:W-:Y:S01]  /*00b0*/  @P1 IMAD.MOV.U32 R2, RZ, RZ, R9 ;  /* 0x000000ffff021224 */ /* 0x002fe200078e0009 */
[----:B------:R-:W-:-:S06]  /*00c0*/  @P1 MOV R3, R10 ;  /* 0x0000000a00031202 */ /* 0x000fcc0000000f00 */
[----:B------:R-:W3:Y:S01]  /*00d0*/  @P1 LDG.E.64 R2, [R2.64] ;  /* 0x0000002202021981 */ /* 0x000ee2000c1e1b00 */
[----:B------:R-:W1:Y:S01]  /*00e0*/  LDC.U8 R6, c[0x0][0x312] ;  /* 0x0000c480ff067b82 */ /* 0x000e620000000000 */
[----:B------:R-:W-:Y:S01]  /*00f0*/  ISETP.NE.U32.AND P2, PT, RZ, c[0x0][0x240], PT ;  /* 0x00009000ff007a0c */ /* 0x000fe20003f45070 */
[----:B------:R-:W-:Y:S01]  /*0100*/  IMAD.MOV.U32 R27, RZ, RZ, 0x4 ;  /* 0x00000004ff1b7424 */ /* 0x000fe200078e00ff */
[----:B------:R-:W4:Y:S01]  /*0110*/  S2R R31, SR_CTAID.X ;  /* 0x00000000001f7919 */ /* 0x000f220000002500 */
[----:B------:R-:W-:Y:S01]  /*0120*/  IMAD.MOV.U32 R13, RZ, RZ, -0x1 ;  /* 0xffffffffff0d7424 */ /* 0x000fe200078e00ff */
[----:B------:R-:W-:Y:S02]  /*0130*/  ISETP.NE.AND.EX P2, PT, RZ, c[0x0][0x244], PT, P2 ;  /* 0x00009100ff007a0c */ /* 0x000fe40003f45320 */
[----:B------:R-:W4:Y:S04]  /*0140*/  S2R R18, SR_CTAID.Y ;  /* 0x0000000000127919 */ /* 0x000f280000002600 */
[----:B------:R-:W4:Y:S04]  /*0150*/  S2R R19, SR_CTAID.Z ;  /* 0x0000000000137919 */ /* 0x000f280000002700 */
[----:B------:R-:W4:Y:S01]  /*0160*/  S2R R26, SR_TID.X ;  /* 0x00000000001a7919 */ /* 0x000f220000002100 */
[----:B-1----:R-:W-:-:S02]  /*0170*/  ISETP.NE.AND P3, PT, R6, RZ, PT ;  /* 0x000000ff0600720c */ /* 0x002fc40003f65270 */
[----:B----4-:R-:W-:-:S04]  /*0180*/  LOP3.LUT R0, R19, R31, R18, 0xfe, !PT ;  /* 0x0000001f13007212 */ /* 0x010fc800078efe12 */
[----:B------:R-:W-:-:S13]  /*0190*/  LOP3.LUT P4, RZ, R0, R26, RZ, 0xfc, !PT ;  /* 0x0000001a00ff7212 */ /* 0x000fda000788fcff */
[----:B------:R-:W-:Y:S01]  /*01a0*/  @!P4 IMAD.MOV.U32 R6, RZ, RZ, c[0x0][0x308] ;  /* 0x0000c200ff06c624 */ /* 0x000fe200078e00ff */
[----:B------:R-:W-:Y:S01]  /*01b0*/  @!P4 MOV R7, c[0x0][0x30c] ;  /* 0x0000c3000007ca02 */ /* 0x000fe20000000f00 */
[----:B------:R-:W-:Y:S01]  /*01c0*/  IMAD.MOV.U32 R11, RZ, RZ, -0x1 ;  /* 0xffffffffff0b7424 */ /* 0x000fe200078e00ff */
[----:B--2---:R1:W2:Y:S08]  /*01d0*/  @P1 R2UR UR36, R4 ;  /* 0x00000000042413c2 */ /* 0x0042b000000e0000 */
[----:B------:R1:W4:Y:S02]  /*01e0*/  @P1 R2UR UR37, R5 ;  /* 0x00000000052513c2 */ /* 0x00032400000e0000 */
[----:B-1----:R-:W-:Y:S01]  /*01f0*/  IMAD.WIDE R4, R18, R27, c[0x0][0x240] ;  /* 0x0000900012047625 */ /* 0x002fe200078e021b */
[----:B---3--:R-:W-:-:S03]  /*0200*/  @P1 IADD3 R9, P0, R2, c[0x0][0x300], RZ ;  /* 0x0000c00002091a10 */ /* 0x008fc60007f1e0ff */
[----:B--2---:R-:W-:Y:S02]  /*0210*/  IMAD.U32 R2, RZ, RZ, UR36 ;  /* 0x00000024ff027e24 */ /* 0x004fe4000f8e00ff */
[----:B------:R-:W-:Y:S01]  /*0220*/  @P1 IMAD.X R10, RZ, RZ, R3, P0 ;  /* 0x000000ffff0a1224 */ /* 0x000fe200000e0603 */
[----:B------:R-:W-:Y:S01]  /*0230*/  ISETP.EQ.U32.AND P1, PT, RZ, c[0x0][0x248], PT ;  /* 0x00009200ff007a0c */ /* 0x000fe20003f22070 */
[----:B----4-:R-:W-:Y:S01]  /*0240*/  IMAD.U32 R3, RZ, RZ, UR37 ;  /* 0x00000025ff037e24 */ /* 0x010fe2000f8e00ff */
[----:B------:R-:W-:Y:S02]  /*0250*/  ISETP.NE.U32.AND P0, PT, RZ, c[0x0][0x250], PT ;  /* 0x00009400ff007a0c */ /* 0x000fe40003f05070 */
[----:B------:R-:W-:Y:S02]  /*0260*/  ISETP.EQ.OR.EX P1, PT, RZ, c[0x0][0x24c], !P3, P1 ;  /* 0x00009300ff007a0c */ /* 0x000fe40005f22710 */
[----:B------:R1:W-:Y:S01]  /*0270*/  @!P4 STG.E.64 [R6.64], R2 ;  /* 0x000000020600c986 */ /* 0x0003e2000c101b22 */
[----:B------:R-:W-:-:S02]  /*0280*/  ISETP.NE.AND.EX P0, PT, RZ, c[0x0][0x254], PT, P0 ;  /* 0x00009500ff007a0c */ /* 0x000fc40003f05300 */
[----:B-1----:R-:W-:Y:S01]  /*0290*/  @!P4 MOV R2, R9 ;  /* 0x000000090002c202 */ /* 0x002fe20000000f00 */
[----:B------:R-:W-:-:S05]  /*02a0*/  @!P4 IMAD.MOV.U32 R3, RZ, RZ, R10 ;  /* 0x000000ffff03c224 */ /* 0x000fca00078e000a */
[----:B------:R1:W-:Y:S04]  /*02b0*/  @!P4 STG.E.64 [R6.64+0x8], R2 ;  /* 0x000008020600c986 */ /* 0x0003e8000c101b22 */
[----:B------:R2:W3:Y:S04]  /*02c0*/  @P2 LDG.E R13, [R4.64] ;  /* 0x00000022040d2981 */ /* 0x0004e8000c1e1900 */
[----:B--2---:R-:W2:Y:S01]  /*02d0*/  @P2 LDG.E R4, [R4.64+0x4] ;  /* 0x0000042204042981 */ /* 0x004ea2000c1e1900 */
[----:B-1----:R-:W-:-:S04]  /*02e0*/  IMAD.WIDE R6, R18, R27, c[0x0][0x248] ;  /* 0x0000920012067625 */ /* 0x002fc800078e021b */
[----:B------:R-:W-:Y:S01]  /*02f0*/  IMAD.MOV.U32 R8, RZ, RZ, RZ ;  /* 0x000000ffff087224 */ /* 0x000fe200078e00ff */
[----:B------:R1:W5:Y:S01]  /*0300*/  @!P1 LDG.E R11, [R6.64] ;  /* 0x00000022060b9981 */ /* 0x000362000c1e1900 */
[----:B------:R-:W-:Y:S01]  /*0310*/  @P0 IMAD.WIDE R2, R18, R27, c[0x0][0x250] ;  /* 0x0000940012020625 */ /* 0x000fe200078e021b */
[----:B------:R-:W4:Y:S04]  /*0320*/  LDC.U8 R237, c[0x0][0x2d8] ;  /* 0x0000b600ffed7b82 */ /* 0x000f280000000000 */
[----:B------:R1:W5:Y:S01]  /*0330*/  @P0 LDG.E R8, [R2.64] ;  /* 0x0000002202080981 */ /* 0x000362000c1e1900 */
[----:B------:R-:W-:Y:S02]  /*0340*/  ISETP.NE.U32.AND P0, PT, RZ, c[0x0][0x248], PT ;  /* 0x00009200ff007a0c */ /* 0x000fe40003f05070 */
[----:B------:R-:W-:-:S02]  /*0350*/  SHF.R.S32.HI R17, RZ, 0x1f, R26 ;  /* 0x0000001fff117819 */ /* 0x000fc4000001141a */
[----:B------:R-:W-:Y:S02]  /*0360*/  ISETP.NE.AND.EX P0, PT, RZ, c[0x0][0x24c], PT, P0 ;  /* 0x00009300ff007a0c */ /* 0x000fe40003f05300 */
[----:B------:R-:W-:-:S04]  /*0370*/  LEA.HI R15, R17, R26, RZ, 0x5 ;  /* 0x0000001a110f7211 */ /* 0x000fc800078f28ff */
[----:B------:R-:W-:-:S05]  /*0380*/  LOP3.LUT R0, R15, 0xffffffe0, RZ, 0xc0, !PT ;  /* 0xffffffe00f007812 */ /* 0x000fca00078ec0ff */
[----:B------:R-:W-:Y:S01]  /*0390*/  IMAD.IADD R144, R26, 0x1, -R0 ;  /* 0x000000011a907824 */ /* 0x000fe200078e0a00 */
[----:B---3--:R1:W-:Y:S01]  /*03a0*/  STL [R1+0x134], R13 ;  /* 0x0001340d01007387 */ /* 0x0083e20000100800 */
[----:B--2---:R-:W-:Y:S01]  /*03b0*/  @P2 IADD3 R30, R4, -R13, RZ ;  /* 0x8000000d041e2210 */ /* 0x004fe20007ffe0ff */
[----:B------:R-:W-:-:S05]  /*03c0*/  @!P2 IMAD.MOV.U32 R30, RZ, RZ, c[0x0][0x214] ;  /* 0x00008500ff1ea624 */ /* 0x000fca00078e00ff */
[----:B------:R1:W-:Y:S01]  /*03d0*/  STL [R1+0x15c], R30 ;  /* 0x00015c1e01007387 */ /* 0x0003e20000100800 */
[----:B------:R-:W-:Y:S05]  /*03e0*/  @!P0 BRA `(.L_x_790) ;  /* 0x0000004000008947 */ /* 0x000fea0003800000 */
[----:B----4-:R-:W2:Y:S02]  /*03f0*/  @P3 LDG.E R0, [R6.64+0x4] ;  /* 0x0000042206003981 */ /* 0x010ea4000c1e1900 */
[----:B--2--5:R-:W-:-:S06]  /*0400*/  @P3 IADD3 R0, R0, -R11, RZ ;  /* 0x8000000b00003210 */ /* 0x024fcc0007ffe0ff */
[----:B------:R2:W5:Y:S01]  /*0410*/  @!P3 LDG.E R0, [R6.64] ;  /* 0x000000220600b981 */ /* 0x000562000c1e1900 */
[----:B------:R-:W-:Y:S05]  /*0420*/  BRA `(.L_x_791) ;  /* 0x0000001000007947 */ /* 0x000fea0003800000 */
.L_x_790:
[----:B----4-:R-:W-:Y:S02]  /*0430*/  MOV R0, c[0x0][0x218] ;  /* 0x0000860000007a02 */ /* 0x010fe40000000f00 */
.L_x_791:
[----:B------:R-:W-:-:S04]  /*0440*/  ISETP.NE.U32.AND P2, PT, RZ, c[0x0][0x258], PT ;  /* 0x00009600ff007a0c */ /* 0x000fc80003f45070 */
[----:B------:R-:W-:-:S13]  /*0450*/  ISETP.NE.AND.EX P2, PT, RZ, c[0x0][0x25c], PT, P2 ;  /* 0x00009700ff007a0c */ /* 0x000fda0003f45320 */
[----:B-1----:R-:W-:-:S06]  /*0460*/  @P2 IMAD.WIDE R2, R18, R27, c[0x0][0x258] ;  /* 0x0000960012022625 */ /* 0x002fcc00078e021b */
[----:B------:R-:W3:Y:S01]  /*0470*/  @P2 LDG.E R3, [R2.64] ;  /* 0x0000002202032981 */ /* 0x000ee2000c1e1900 */
[----:B------:R-:W-:Y:S01]  /*0480*/  IMAD.SHL.U32 R28, R31, 0x80, RZ ;  /* 0x000000801f1c7824 */ /* 0x000fe200078e00ff */
[----:B------:R-:W-:-:S04]  /*0490*/  @!P2 ISETP.NE.U32.AND P1, PT, RZ, c[0x0][0x268], PT ;  /* 0x00009a00ff00aa0c */ /* 0x000fc80003f25070 */
[----:B------:R-:W-:Y:S02]  /*04a0*/  ISETP.GT.AND P0, PT, R30, R28, PT ;  /* 0x0000001c1e00720c */ /* 0x000fe40003f04270 */
[----:B------:R-:W-:-:S04]  /*04b0*/  @!P2 ISETP.NE.AND.EX P1, PT, RZ, c[0x0][0x26c], PT, P1 ;  /* 0x00009b00ff00aa0c */ /* 0x000fc80003f25310 */
[----:B------:R-:W-:Y:S01]  /*04c0*/  @!P2 SEL R2, RZ, c[0x0][0x21c], !P1 ;  /* 0x00008700ff02aa07 */ /* 0x000fe20004800000 */
[----:B---3-5:R-:W-:-:S03]  /*04d0*/  @P2 IMAD.IADD R54, R3, 0x1, -R8 ;  /* 0x0000000103362824 */ /* 0x028fc600078e0a08 */
        /* <DEDUP_REMOVED lines=12> */
[----:B------:R-:W-:Y:S01]  /*05a0*/  ISETP.GE.AND P0, PT, R247, 0x1, PT ;  /* 0x00000001f700780c */ /* 0x000fe20003f06270 */
[----:B------:R1:W-:-:S12]  /*05b0*/  STL [R1+0x24], R247 ;  /* 0x000024f701007387 */ /* 0x0003d80000100800 */
[----:B------:R-:W-:Y:S05]  /*05c0*/  @!P0 BRA `(.L_x_792) ;  /* 0x000208e000008947 */ /* 0x000fea0003800000 */
[----:B------:R-:W-:Y:S01]  /*05d0*/  IMAD R12, R18, c[0x0][0x1c0], R19 ;  /* 0x00007000120c7a24 */ /* 0x000fe200078e0213 */
[----:B------:R-:W-:Y:S02]  /*05e0*/  ISETP.NE.AND P3, PT, R13, -0x1, PT ;  /* 0xffffffff0d00780c */ /* 0x000fe40003f65270 */
[----:B------:R-:W-:Y:S02]  /*05f0*/  ISETP.NE.AND P0, PT, R11, -0x1, PT ;  /* 0xffffffff0b00780c */ /* 0x000fe40003f05270 */
[----:B------:R-:W-:Y:S02]  /*0600*/  SHF.L.U32 R0, R12, 0x5, RZ ;  /* 0x000000050c007819 */ /* 0x000fe400000006ff */
[--C-:B------:R-:W-:Y:S02]  /*0610*/  SHF.R.S32.HI R5, RZ, 0x1f, R144.reuse ;  /* 0x0000001fff057819 */ /* 0x100fe40000011490 */
[----:B------:R-:W-:Y:S02]  /*0620*/  IADD3 R173, P2, P1, R0, R9, R144 ;  /* 0x0000000900ad7210 */ /* 0x000fe4000795e090 */
[----:B------:R-:W-:-:S03]  /*0630*/  SHF.R.S32.HI R0, RZ, 0x1f, R0 ;  /* 0x0000001fff007819 */ /* 0x000fc60000011400 */
[----:B------:R3:W-:Y:S01]  /*0640*/  STL [R1+0x130], R173 ;  /* 0x000130ad01007387 */ /* 0x0007e20000100800 */
[----:B------:R-:W-:Y:S01]  /*0650*/  @!P3 SHF.R.S32.HI R4, RZ, 0x1f, R18 ;  /* 0x0000001fff04b819 */ /* 0x000fe20000011412 */
[C---:B------:R-:W-:Y:S01]  /*0660*/  @P3 IMAD.WIDE.U32 R2, R13.reuse, c[0x0][0x190], RZ ;  /* 0x000064000d023a25 */ /* 0x040fe200078e00ff */
[----:B--2---:R-:W-:Y:S02]  /*0670*/  @P0 IADD3 R6, R8, R11, RZ ;  /* 0x0000000b08060210 */ /* 0x004fe40007ffe0ff */
[----:B------:R-:W-:Y:S01]  /*0680*/  IADD3.X R158, R0, R10, R5, P2, P1 ;  /* 0x0000000a009e7210 */ /* 0x000fe200017e2405 */
[----:B------:R-:W-:Y:S01]  /*0690*/  @!P3 IMAD R7, R4, c[0x0][0x178], RZ ;  /* 0x00005e000407ba24 */ /* 0x000fe200078e02ff */
[----:B------:R-:W-:Y:S01]  /*06a0*/  @P3 MOV R9, R2 ;  /* 0x0000000200093202 */ /* 0x000fe20000000f00 */
[----:B------:R-:W-:Y:S02]  /*06b0*/  @P3 IMAD R13, R13, c[0x0][0x194], R3 ;  /* 0x000065000d0d3a24 */ /* 0x000fe400078e0203 */
[----:B------:R-:W-:-:S04]  /*06c0*/  @P0 IMAD.WIDE.U32 R2, R6, c[0x0][0x198], RZ ;  /* 0x0000660006020a25 */ /* 0x000fc800078e00ff */
[----:B------:R-:W-:Y:S01]  /*06d0*/  @!P3 IMAD.WIDE.U32 R4, R18, c[0x0][0x178], RZ ;  /* 0x00005e001204ba25 */ /* 0x000fe200078e00ff */
[----:B------:R-:W-:-:S03]  /*06e0*/  @P0 MOV R23, R2 ;  /* 0x0000000200170202 */ /* 0x000fc60000000f00 */
[----:B------:R-:W-:Y:S01]  /*06f0*/  @!P3 IMAD R7, R18, c[0x0][0x17c], R7 ;  /* 0x00005f001207ba24 */ /* 0x000fe200078e0207 */
[----:B------:R-:W-:Y:S01]  /*0700*/  @!P3 MOV R9, R4 ;  /* 0x000000040009b202 */ /* 0x000fe20000000f00 */
[----:B------:R-:W-:Y:S02]  /*0710*/  IMAD R0, R12, c[0x0][0x224], R28 ;  /* 0x000089000c007a24 */ /* 0x000fe400078e021c */
[----:B------:R-:W-:Y:S01]  /*0720*/  @P0 IMAD R24, R6, c[0x0][0x19c], R3 ;  /* 0x0000670006180a24 */ /* 0x000fe200078e0203 */
[----:B------:R-:W-:Y:S01]  /*0730*/  @!P3 IADD3 R13, R5, R7, RZ ;  /* 0x00000007050db210 */ /* 0x000fe20007ffe0ff */
[----:B------:R-:W-:Y:S01]  /*0740*/  IMAD R164, R0, c[0x0][0x228], RZ ;  /* 0x00008a0000a47a24 */ /* 0x000fe200078e02ff */
[----:B------:R-:W-:Y:S05]  /*0750*/  @P0 BRA `(.L_x_793) ;  /* 0x000000b000000947 */ /* 0x000fea0003800000 */
[----:B---3--:R-:W-:Y:S01]  /*0760*/  SHF.R.S32.HI R0, RZ, 0x1f, R8 ;  /* 0x0000001fff007819 */ /* 0x008fe20000011408 */
[----:B------:R-:W-:Y:S01]  /*0770*/  IMAD.WIDE.U32 R2, R8, c[0x0][0x198], RZ ;  /* 0x0000660008027a25 */ /* 0x000fe200078e00ff */
[----:B------:R-:W-:-:S03]  /*0780*/  SHF.R.S32.HI R4, RZ, 0x1f, R18 ;  /* 0x0000001fff047819 */ /* 0x000fc60000011412 */
[----:B------:R-:W-:Y:S02]  /*0790*/  IMAD R0, R0, c[0x0][0x198], RZ ;  /* 0x0000660000007a24 */ /* 0x000fe400078e02ff */
[----:B------:R-:W-:Y:S02]  /*07a0*/  IMAD R4, R4, c[0x0][0x180], RZ ;  /* 0x0000600004047a24 */ /* 0x000fe400078e02ff */
[----:B------:R-:W-:-:S05]  /*07b0*/  IMAD R0, R8, c[0x0][0x19c], R0 ;  /* 0x0000670008007a24 */ /* 0x000fca00078e0200 */
[----:B------:R-:W-:Y:S01]  /*07c0*/  IADD3 R3, R3, R0, RZ ;  /* 0x0000000003037210 */ /* 0x000fe20007ffe0ff */
[----:B------:R-:W-:-:S04]  /*07d0*/  IMAD R0, R18, c[0x0][0x184], R4 ;  /* 0x0000610012007a24 */ /* 0x000fc800078e0204 */
[----:B------:R-:W-:-:S05]  /*07e0*/  IMAD.WIDE.U32 R2, R18, c[0x0][0x180], R2 ;  /* 0x0000600012027a25 */ /* 0x000fca00078e0002 */
[----:B------:R-:W-:Y:S02]  /*07f0*/  IADD3 R24, R3, R0, RZ ;  /* 0x0000000003187210 */ /* 0x000fe40007ffe0ff */
[----:B------:R-:W-:Y:S02]  /*0800*/  MOV R23, R2 ;  /* 0x0000000200177202 */ /* 0x000fe40000000f00 */
.L_x_793:
[----:B---3--:R-:W-:Y:S02]  /*0810*/  IABS R4, c[0x0][0x1c8] ;  /* 0x0000720000047a13 */ /* 0x008fe40000000000 */
[----:B------:R-:W-:Y:S02]  /*0820*/  IABS R5, R19 ;  /* 0x0000001300057213 */ /* 0x000fe40000000000 */
[----:B------:R-:W2:Y:S08]  /*0830*/  I2F.RP R2, R4 ;  /* 0x0000000400027306 */ /* 0x000eb00000209400 */
[----:B--2---:R-:W2:Y:S02]  /*0840*/  MUFU.RCP R2, R2 ;  /* 0x0000000200027308 */ /* 0x004ea40000001000 */
[----:B--2---:R-:W-:-:S06]  /*0850*/  IADD3 R2, R2, 0xffffffe, RZ ;  /* 0x0ffffffe02027810 */ /* 0x004fcc0007ffe0ff */
[----:B------:R-:W2:Y:S02]  /*0860*/  F2I.FTZ.U32.TRUNC.NTZ R3, R2 ;  /* 0x0000000200037305 */ /* 0x000ea4000021f000 */
[----:B--2---:R-:W-:Y:S02]  /*0870*/  IMAD.MOV R0, RZ, RZ, -R3 ;  /* 0x000000ffff007224 */ /* 0x004fe400078e0a03 */
[----:B------:R-:W-:Y:S02]  /*0880*/  IMAD.MOV.U32 R2, RZ, RZ, RZ ;  /* 0x000000ffff027224 */ /* 0x000fe400078e00ff */
[----:B------:R-:W-:-:S04]  /*0890*/  IMAD R0, R0, R4, RZ ;  /* 0x0000000400007224 */ /* 0x000fc800078e02ff */
[----:B------:R-:W-:-:S04]  /*08a0*/  IMAD.HI.U32 R0, R3, R0, R2 ;  /* 0x0000000003007227 */ /* 0x000fc800078e0002 */
[----:B------:R-:W-:Y:S01]  /*08b0*/  IMAD.MOV.U32 R3, RZ, RZ, R5 ;  /* 0x000000ffff037224 */ /* 0x000fe200078e0005 */
[----:B------:R-:W-:-:S03]  /*08c0*/  SHF.R.S32.HI R5, RZ, 0x1f, R19 ;  /* 0x0000001fff057819 */ /* 0x000fc60000011413 */
        /* <DEDUP_REMOVED lines=9> */
[----:B------:R-:W-:-:S04]  /*0960*/  LOP3.LUT R2, R19, c[0x0][0x1c8], RZ, 0x3c, !PT ;  /* 0x0000720013027a12 */ /* 0x000fc800078e3cff */
[----:B------:R-:W-:Y:S01]  /*0970*/  ISETP.GE.AND P1, PT, R2, RZ, PT ;  /* 0x000000ff0200720c */ /* 0x000fe20003f26270 */
[----:B------:R-:W-:-:S04]  /*0980*/  @P0 IMAD.WIDE.U32 R2, R4, c[0x0][0x1a0], RZ ;  /* 0x0000680004020a25 */ /* 0x000fc800078e00ff */
[----:B------:R-:W-:Y:S01]  /*0990*/  @P0 IMAD R22, R4, c[0x0][0x1a4], R3 ;  /* 0x0000690004160a24 */ /* 0x000fe200078e0203 */
[----:B------:R-:W-:Y:S02]  /*09a0*/  @P0 MOV R16, R2 ;  /* 0x0000000200100202 */ /* 0x000fe40000000f00 */
[----:B------:R-:W-:-:S04]  /*09b0*/  @P3 IADD3 R0, R0, 0x1, RZ ;  /* 0x0000000100003810 */ /* 0x000fc80007ffe0ff */
[----:B------:R-:W-:-:S05]  /*09c0*/  MOV R14, R0 ;  /* 0x00000000000e7202 */ /* 0x000fca0000000f00 */
        /* <DEDUP_REMOVED lines=14> */
.L_x_794:
[CC--:B------:R-:W-:Y:S01]  /*0ab0*/  LEA.HI R2, R17.reuse, R26.reuse, RZ, 0x3 ;  /* 0x0000001a11027211 */ /* 0x0c0fe200078f18ff */
[----:B------:R-:W-:Y:S01]  /*0ac0*/  IMAD.IADD R29, R30, 0x1, -R28 ;  /* 0x000000011e1d7824 */ /* 0x000fe200078e0a1c */
[----:B------:R-:W-:Y:S01]  /*0ad0*/  LEA.HI R3, R17, R26, RZ, 0x6 ;  /* 0x0000001a11037211 */ /* 0x000fe200078f30ff */
[----:B------:R-:W-:Y:S01]  /*0ae0*/  IMAD R4, R5, c[0x0][0x1a8], RZ ;  /* 0x00006a0005047a24 */ /* 0x000fe200078e02ff */
[----:B------:R-:W-:Y:S01]  /*0af0*/  SHF.R.S32.HI R6, RZ, 0x3, R2 ;  /* 0x00000003ff067819 */ /* 0x000fe20000011402 */
[----:B------:R-:W-:Y:S01]  /*0b00*/  BSSY B0, `(.L_x_795) ;  /* 0x0000030000007945 */ /* 0x000fe20003800000 */
[----:B------:R-:W-:Y:S01]  /*0b10*/  LOP3.LUT R2, R2, 0xfffffff8, RZ, 0xc0, !PT ;  /* 0xfffffff802027812 */ /* 0x000fe200078ec0ff */
[----:B------:R-:W-:Y:S01]  /*0b20*/  IMAD R4, R19, c[0x0][0x1ac], R4 ;  /* 0x00006b0013047a24 */ /* 0x000fe200078e0204 */
[----:B------:R-:W-:Y:S01]  /*0b30*/  SHF.R.S32.HI R21, RZ, 0x5, R15 ;  /* 0x00000005ff157819 */ /* 0x000fe2000001140f */
[----:B------:R-:W-:Y:S01]  /*0b40*/  IMAD.SHL.U32 R0, R6, 0x40, RZ ;  /* 0x0000004006007824 */ /* 0x000fe200078e00ff */
[----:B------:R-:W-:Y:S01]  /*0b50*/  SHF.R.S32.HI R7, RZ, 0x1f, R6 ;  /* 0x0000001fff077819 */ /* 0x000fe20000011406 */
[----:B------:R-:W-:-:S03]  /*0b60*/  IMAD.IADD R55, R26, 0x1, -R2 ;  /* 0x000000011a377824 */ /* 0x000fc600078e0a02 */
[----:B------:R-:W-:Y:S01]  /*0b70*/  LOP3.LUT R2, R0, 0x1c0, RZ, 0xc0, !PT ;  /* 0x000001c000027812 */ /* 0x000fe200078ec0ff */
[----:B------:R-:W-:-:S05]  /*0b80*/  IMAD.SHL.U32 R168, R55, 0x8, RZ ;  /* 0x0000000837a87824 */ /* 0x000fca00078e00ff */
[--C-:B------:R-:W-:Y:S02]  /*0b90*/  SHF.R.S32.HI R169, RZ, 0x1f, R168.reuse ;  /* 0x0000001fffa97819 */ /* 0x100fe400000114a8 */
[----:B------:R-:W-:Y:S02]  /*0ba0*/  LOP3.LUT R0, R2, 0x38, R168, 0xf8, !PT ;  /* 0x0000003802007812 */ /* 0x000fe400078ef8a8 */
[----:B------:R-:W-:Y:S01]  /*0bb0*/  SHF.R.U32.HI R2, RZ, 0x3, R2 ;  /* 0x00000003ff027819 */ /* 0x000fe20000011602 */
[----:B------:R2:W-:Y:S01]  /*0bc0*/  STL.64 [R1+0x140], R168 ;  /* 0x000140a801007387 */ /* 0x0005e20000100a00 */
[----:B------:R-:W-:Y:S02]  /*0bd0*/  IADD3 R8, P0, R168, R9, RZ ;  /* 0x00000009a8087210 */ /* 0x000fe40007f1e0ff */
[----:B------:R-:W-:Y:S01]  /*0be0*/  LOP3.LUT R0, R0, R2, RZ, 0x3c, !PT ;  /* 0x0000000200007212 */ /* 0x000fe200078e3cff */
[----:B------:R2:W-:Y:S01]  /*0bf0*/  STL [R1+0x158], R29 ;  /* 0x0001581d01007387 */ /* 0x0005e20000100800 */
[----:B------:R-:W-:Y:S01]  /*0c00*/  IMAD.SHL.U32 R2, R3, 0x8, RZ ;  /* 0x0000000803027824 */ /* 0x000fe200078e00ff */
[----:B------:R-:W-:Y:S01]  /*0c10*/  SHF.R.S32.HI R3, RZ, 0x1f, R15 ;  /* 0x0000001fff037819 */ /* 0x000fe2000001140f */
[----:B------:R-:W-:Y:S01]  /*0c20*/  IMAD.X R9, R169, 0x1, R13, P0 ;  /* 0x00000001a9097824 */ /* 0x000fe200000e060d */
[----:B------:R-:W-:-:S02]  /*0c30*/  ISETP.GE.AND P0, PT, R6, R29, PT ;  /* 0x0000001d0600720c */ /* 0x000fc40003f06270 */
[----:B------:R-:W-:Y:S01]  /*0c40*/  LOP3.LUT R188, R0, 0xfffffe00, R2, 0xf8, !PT ;  /* 0xfffffe0000bc7812 */ /* 0x000fe200078ef802 */
[----:B------:R-:W-:Y:S01]  /*0c50*/  IMAD.WIDE.U32 R8, R19, c[0x0][0x1a8], R8 ;  /* 0x00006a0013087a25 */ /* 0x000fe200078e0008 */
[----:B------:R-:W-:Y:S02]  /*0c60*/  SHF.R.S32.HI R2, RZ, 0x1f, R144 ;  /* 0x0000001fff027819 */ /* 0x000fe40000011490 */
[----:B------:R-:W-:Y:S01]  /*0c70*/  LEA.HI R0, R3, R21, RZ, 0x2 ;  /* 0x0000001503007211 */ /* 0x000fe200078f10ff */
[----:B------:R-:W-:Y:S01]  /*0c80*/  IMAD.SHL.U32 R188, R188, 0x2, RZ ;  /* 0x00000002bcbc7824 */ /* 0x000fe200078e00ff */
[----:B------:R-:W-:Y:S01]  /*0c90*/  LEA.HI R145, R2, R144, RZ, 0x2 ;  /* 0x0000009002917211 */ /* 0x000fe200078f10ff */
[----:B------:R-:W-:Y:S01]  /*0ca0*/  IMAD.WIDE R2, R31, 0x80, R6 ;  /* 0x000000801f027825 */ /* 0x000fe200078e0206 */
[----:B------:R-:W-:Y:S02]  /*0cb0*/  LOP3.LUT R0, R0, 0xffffffc, RZ, 0xc0, !PT ;  /* 0x0ffffffc00007812 */ /* 0x000fe400078ec0ff */
[----:B------:R-:W-:Y:S01]  /*0cc0*/  SHF.R.S32.HI R25, RZ, 0x2, R145 ;  /* 0x00000002ff197819 */ /* 0x000fe20000011491 */
[----:B------:R-:W-:Y:S01]  /*0cd0*/  IMAD.IADD R5, R9, 0x1, R4 ;  /* 0x0000000109057824 */ /* 0x000fe200078e0204 */
[----:B------:R-:W-:Y:S01]  /*0ce0*/  SHF.R.S32.HI R15, RZ, 0x1f, R14 ;  /* 0x0000001fff0f7819 */ /* 0x000fe2000001140e */
[----:B------:R-:W-:-:S04]  /*0cf0*/  IMAD.IADD R0, R21, 0x1, -R0 ;  /* 0x0000000115007824 */ /* 0x000fc800078e0a00 */
[----:B------:R-:W-:Y:S01]  /*0d00*/  IMAD R159, R0, 0x10, R25 ;  /* 0x00000010009f7824 */ /* 0x000fe200078e0219 */
        /* <DEDUP_REMOVED lines=15> */
.L_x_796:
[----:B------:R-:W-:Y:S05]  /*0e00*/  BSYNC B0 ;  /* 0x0000000000007941 */ /* 0x000fea0003800000 */
.L_x_795:
[----:B------:R-:W-:Y:S01]  /*0e10*/  IADD3 R20, R6, 0x10, RZ ;  /* 0x0000001006147810 */ /* 0x000fe20007ffe0ff */
[----:B------:R-:W-:Y:S03]  /*0e20*/  BSSY B0, `(.L_x_797) ;  /* 0x0000014000007945 */ /* 0x000fe60003800000 */
[----:B------:R-:W-:-:S13]  /*0e30*/  ISETP.GE.AND P0, PT, R20, R29, PT ;  /* 0x0000001d1400720c */ /* 0x000fda0003f06270 */
[----:B------:R-:W-:Y:S05]  /*0e40*/  @P0 BRA `(.L_x_798) ;  /* 0x0000011000000947 */ /* 0x000fea0003800000 */
[----:B------:R-:W-:-:S13]  /*0e50*/  ISETP.GE.AND P0, PT, R168, c[0x0][0x220], PT ;  /* 0x00008800a8007a0c */ /* 0x000fda0003f06270 */
[----:B------:R1:W-:Y:S01]  /*0e60*/  @P0 STS.128 [R188+0x800], RZ ;  /* 0x000800ffbc000388 */ /* 0x0003e20000000c00 */
[----:B------:R-:W-:Y:S05]  /*0e70*/  @P0 BRA `(.L_x_798) ;  /* 0x000000e000000947 */ /* 0x000fea0003800000 */
[----:B------:R-:W-:Y:S02]  /*0e80*/  IADD3 R0, P0, R2, 0x10, RZ ;  /* 0x0000001002007810 */ /* 0x000fe40007f1e0ff */
[----:B------:R-:W-:-:S03]  /*0e90*/  MOV R11, R5 ;  /* 0x00000005000b7202 */ /* 0x000fc60000000f00 */
[----:B------:R-:W-:-:S04]  /*0ea0*/  IMAD.X R10, RZ, RZ, R3, P0 ;  /* 0x000000ffff0a7224 */ /* 0x000fc800000e0603 */
[----:B----4-:R-:W-:Y:S02]  /*0eb0*/  IMAD R12, R10, c[0x0][0x190], RZ ;  /* 0x000064000a0c7a24 */ /* 0x010fe400078e02ff */
        /* <DEDUP_REMOVED lines=10> */
.L_x_798:
[----:B------:R-:W-:Y:S05]  /*0f60*/  BSYNC B0 ;  /* 0x0000000000007941 */ /* 0x000fea0003800000 */
.L_x_797:
        /* <DEDUP_REMOVED lines=21> */
.L_x_800:
[----:B------:R-:W-:Y:S05]  /*10c0*/  BSYNC B0 ;  /* 0x0000000000007941 */ /* 0x000fea0003800000 */
.L_x_799:
        /* <DEDUP_REMOVED lines=21> */
.L_x_802:
[----:B------:R-:W-:Y:S05]  /*1220*/  BSYNC B0 ;  /* 0x0000000000007941 */ /* 0x000fea0003800000 */
.L_x_801:
        /* <DEDUP_REMOVED lines=21> */
.L_x_804:
[----:B------:R-:W-:Y:S05]  /*1380*/  BSYNC B0 ;  /* 0x0000000000007941 */ /* 0x000fea0003800000 */
.L_x_803:
        /* <DEDUP_REMOVED lines=21> */
.L_x_806:
[----:B------:R-:W-:Y:S05]  /*14e0*/  BSYNC B0 ;  /* 0x0000000000007941 */ /* 0x000fea0003800000 */
.L_x_805:
        /* <DEDUP_REMOVED lines=21> */
.L_x_808:
[----:B------:R-:W-:Y:S05]  /*1640*/  BSYNC B0 ;  /* 0x0000000000007941 */ /* 0x000fea0003800000 */
.L_x_807:
[----:B------:R-:W-:Y:S01]  /*1650*/  IADD3 R0, R6, 0x70, RZ ;  /* 0x0000007006007810 */ /* 0x000fe20007ffe0ff */
[----:B------:R-:W-:Y:S01]  /*1660*/  IMAD.MOV.U32 R156, RZ, RZ, c[0x0][0x198] ;  /* 0x00006600ff9c7624 */ /* 0x000fe200078e00ff */
[----:B------:R-:W-:Y:S02]  /*1670*/  BSSY B0, `(.L_x_809) ;  /* 0x0000016000007945 */ /* 0x000fe40003800000 */
[----:B------:R-:W-:Y:S01]  /*1680*/  ISETP.GE.AND P0, PT, R0, R29, PT ;  /* 0x0000001d0000720c */ /* 0x000fe20003f06270 */
[----:B--2---:R-:W-:Y:S02]  /*1690*/  IMAD.MOV.U32 R29, RZ, RZ, 0x6 ;  /* 0x00000006ff1d7424 */ /* 0x004fe400078e00ff */
[----:B------:R-:W-:-:S03]  /*16a0*/  IMAD.SHL.U32 R157, R156, 0x40, RZ ;  /* 0x000000409c9d7824 */ /* 0x000fc600078e00ff */
[----:B------:R-:W-:-:S07]  /*16b0*/  SHF.L.U64.HI R147, R156, R29, c[0x0][0x19c] ;  /* 0x000067009c937619 */ /* 0x000fce000001021d */
        /* <DEDUP_REMOVED lines=17> */
.L_x_810:
[----:B------:R-:W-:Y:S05]  /*17d0*/  BSYNC B0 ;  /* 0x0000000000007941 */ /* 0x000fea0003800000 */
.L_x_809:
[----:B------:R-:W-:Y:S01]  /*17e0*/  IMAD R8, R7, c[0x0][0x198], RZ ;  /* 0x0000660007087a24 */ /* 0x000fe200078e02ff */
[----:B------:R-:W-:Y:S01]  /*17f0*/  LEA.HI R17, R17, R26, RZ, 0x4 ;  /* 0x0000001a11117211 */ /* 0x000fe200078f20ff */
[----:B------:R-:W-:Y:S01]  /*1800*/  IMAD R0, R7, c[0x0][0x1a0], RZ ;  /* 0x0000680007007a24 */ /* 0x000fe200078e02ff */
[----:B------:R-:W-:Y:S01]  /*1810*/  IADD3 R52, R247, -0x1, RZ ;  /* 0xfffffffff7347810 */ /* 0x000fe20007ffe0ff */
[C-C-:B------:R-:W-:Y:S01]  /*1820*/  IMAD.WIDE.U32 R4, R6.reuse, c[0x0][0x198], R168.reuse ;  /* 0x0000660006047a25 */ /* 0x140fe200078e00a8 */
[----:B------:R-:W-:Y:S01]  /*1830*/  LOP3.LUT R9, R17, 0xfffffff0, RZ, 0xc0, !PT ;  /* 0xfffffff011097812 */ /* 0x000fe200078ec0ff */
[----:B------:R-:W-:Y:S01]  /*1840*/  BSSY B0, `(.L_x_811) ;  /* 0x0000034000007945 */ /* 0x000fe20003800000 */
[----:B------:R-:W-:Y:S01]  /*1850*/  MOV R174, R52 ;  /* 0x0000003400ae7202 */ /* 0x000fe20000000f00 */
[C---:B-1----:R-:W-:Y:S01]  /*1860*/  IMAD.WIDE.U32 R2, R6.reuse, c[0x0][0x1a0], R168 ;  /* 0x0000680006027a25 */ /* 0x042fe200078e00a8 */
[----:B------:R-:W-:Y:S02]  /*1870*/  IADD3 R4, P1, R23, R4, RZ ;  /* 0x0000000417047210 */ /* 0x000fe40007f3e0ff */
[----:B------:R-:W-:Y:S01]  /*1880*/  MOV R23, 0x10 ;  /* 0x0000001000177802 */ /* 0x000fe20000000f00 */
[----:B------:R-:W-:Y:S01]  /*1890*/  IMAD R10, R6, c[0x0][0x19c], R8 ;  /* 0x00006700060a7a24 */ /* 0x000fe200078e0208 */
[----:B------:R-:W-:Y:S01]  /*18a0*/  IADD3 R2, P0, R16, R2, RZ ;  /* 0x0000000210027210 */ /* 0x000fe20007f1e0ff */
[----:B------:R-:W-:Y:S01]  /*18b0*/  IMAD R8, R6, c[0x0][0x1a4], R0 ;  /* 0x0000690006087a24 */ /* 0x000fe200078e0200 */
[----:B------:R-:W-:Y:S01]  /*18c0*/  SHF.R.S32.HI R16, RZ, 0x1f, R52 ;  /* 0x0000001fff107819 */ /* 0x000fe20000011434 */
[----:B------:R-:W-:Y:S01]  /*18d0*/  IMAD.IADD R0, R26, 0x1, -R9 ;  /* 0x000000011a007824 */ /* 0x000fe200078e0a09 */
[----:B------:R-:W-:Y:S01]  /*18e0*/  IADD3.X R5, R24, R5, R10, P1, !PT ;  /* 0x0000000518057210 */ /* 0x000fe20000ffe40a */
[C---:B------:R-:W-:Y:S01]  /*18f0*/  IMAD R10, R15.reuse, c[0x0][0x1b0], RZ ;  /* 0x00006c000f0a7a24 */ /* 0x040fe200078e02ff */
[----:B------:R-:W-:Y:S01]  /*1900*/  IADD3.X R3, R22, R3, R8, P0, !PT ;  /* 0x0000000316037210 */ /* 0x000fe200007fe408 */
[----:B------:R-:W-:Y:S01]  /*1910*/  IMAD R9, R15, c[0x0][0x1b8], RZ ;  /* 0x00006e000f097a24 */ /* 0x000fe200078e02ff */
[----:B------:R-:W-:Y:S01]  /*1920*/  SHF.R.S32.HI R8, RZ, 0x1f, R0 ;  /* 0x0000001fff087819 */ /* 0x000fe20000011400 */
[----:B------:R-:W-:-:S02]  /*1930*/  IMAD R10, R14, c[0x0][0x1b4], R10 ;  /* 0x00006d000e0a7a24 */ /* 0x000fc400078e020a */
[----:B------:R-:W-:Y:S01]  /*1940*/  IMAD R11, R14, c[0x0][0x1bc], R9 ;  /* 0x00006f000e0b7a24 */ /* 0x000fe200078e0209 */
[----:B------:R-:W-:Y:S01]  /*1950*/  LEA.HI R8, R8, R0, RZ, 0x3 ;  /* 0x0000000008087211 */ /* 0x000fe200078f18ff */
[----:B------:R-:W-:-:S03]  /*1960*/  IMAD.WIDE.U32 R36, R14, c[0x0][0x1b0], R4 ;  /* 0x00006c000e247a25 */ /* 0x000fc600078e0004 */
[----:B------:R-:W-:Y:S01]  /*1970*/  LOP3.LUT R9, R8, 0xfffffff8, RZ, 0xc0, !PT ;  /* 0xfffffff808097812 */ /* 0x000fe200078ec0ff */
[----:B------:R-:W-:Y:S01]  /*1980*/  IMAD.WIDE.U32 R34, R14, c[0x0][0x1b8], R2 ;  /* 0x00006e000e227a25 */ /* 0x000fe200078e0002 */
[----:B------:R1:W-:Y:S03]  /*1990*/  STL.64 [R1+0x150], R36 ;  /* 0x0001502401007387 */ /* 0x0003e60000100a00 */
[----:B------:R-:W-:Y:S01]  /*19a0*/  IMAD.IADD R167, R37, 0x1, R10 ;  /* 0x0000000125a77824 */ /* 0x000fe200078e020a */
[----:B------:R-:W-:Y:S01]  /*19b0*/  IADD3 R33, R35, R11, RZ ;  /* 0x0000000b23217210 */ /* 0x000fe20007ffe0ff */
[----:B------:R-:W-:Y:S01]  /*19c0*/  IMAD.MOV.U32 R166, RZ, RZ, R36 ;  /* 0x000000ffffa67224 */ /* 0x000fe200078e0024 */
[----:B------:R1:W-:Y:S01]  /*19d0*/  STL.64 [R1+0x118], R34 ;  /* 0x0001182201007387 */ /* 0x0003e20000100a00 */
[----:B------:R-:W-:Y:S02]  /*19e0*/  IMAD R14, R52, -0x40, R54 ;  /* 0xffffffc0340e7824 */ /* 0x000fe400078e0236 */
[----:B------:R-:W-:Y:S01]  /*19f0*/  IMAD.IADD R4, R0, 0x1, -R9 ;  /* 0x0000000100047824 */ /* 0x000fe200078e0a09 */
[----:B------:R1:W-:Y:S01]  /*1a00*/  STL [R1+0x9c], R174 ;  /* 0x00009cae01007387 */ /* 0x0003e20000100800 */
[----:B------:R-:W-:Y:S01]  /*1a10*/  IMAD R0, R147, R52, RZ ;  /* 0x0000003493007224 */ /* 0x000fe200078e02ff */
[----:B------:R-:W-:Y:S01]  /*1a20*/  ISETP.GE.AND P0, PT, R6, R14, PT ;  /* 0x0000000e0600720c */ /* 0x000fe20003f06270 */
[----:B----4-:R-:W-:Y:S01]  /*1a30*/  IMAD.MOV.U32 R12, RZ, RZ, 0x20 ;  /* 0x00000020ff0c7424 */ /* 0x010fe200078e00ff */
[----:B------:R1:W-:Y:S01]  /*1a40*/  STL.64 [R1+0x148], R166 ;  /* 0x000148a601007387 */ /* 0x0003e20000100a00 */
[-C--:B------:R-:W-:Y:S01]  /*1a50*/  IMAD R10, R16, R157.reuse, R0 ;  /* 0x0000009d100a7224 */ /* 0x080fe200078e0200 */
[----:B------:R-:W-:Y:S01]  /*1a60*/  SHF.L.U32 R0, R8, 0x6, RZ ;  /* 0x0000000608007819 */ /* 0x000fe200000006ff */
[----:B------:R-:W-:Y:S01]  /*1a70*/  IMAD.WIDE.U32 R8, R52, R157, R166 ;  /* 0x0000009d34087225 */ /* 0x000fe200078e00a6 */
[----:B------:R1:W-:Y:S01]  /*1a80*/  STL [R1+0x114], R33 ;  /* 0x0001142101007387 */ /* 0x0003e20000100800 */
[----:B------:R-:W-:-:S02]  /*1a90*/  R2P PR, R4, 0x6 ;  /* 0x0000000604007804 */ /* 0x000fc40000000000 */
[----:B------:R-:W-:Y:S02]  /*1aa0*/  LOP3.LUT R15, R0, 0xfffffe00, RZ, 0xc0, !PT ;  /* 0xfffffe00000f7812 */ /* 0x000fe400078ec0ff */
[----:B------:R-:W-:Y:S02]  /*1ab0*/  IADD3 R11, R9, R10, RZ ;  /* 0x0000000a090b7210 */ /* 0x000fe40007ffe0ff */
        /* <DEDUP_REMOVED lines=12> */
.L_x_812:
[----:B------:R-:W-:Y:S05]  /*1b80*/  BSYNC B0 ;  /* 0x0000000000007941 */ /* 0x000fea0003800000 */
.L_x_811:
        /* <DEDUP_REMOVED lines=16> */
.L_x_814:
[----:B------:R-:W-:Y:S05]  /*1c90*/  BSYNC B0 ;  /* 0x0000000000007941 */ /* 0x000fea0003800000 */
.L_x_813:
        /* <DEDUP_REMOVED lines=15> */
.L_x_816:
[----:B------:R-:W-:Y:S05]  /*1d90*/  BSYNC B0 ;  /* 0x0000000000007941 */ /* 0x000fea0003800000 */
.L_x_815:
[----:B------:R-:W-:Y:S01]  /*1da0*/  IMAD.MOV.U32 R22, RZ, RZ, c[0x0][0x1a0] ;  /* 0x00006800ff167624 */ /* 0x000fe200078e00ff */
[----:B------:R-:W-:Y:S01]  /*1db0*/  ISETP.GE.AND P0, PT, R18, R14, PT ;  /* 0x0000000e1200720c */ /* 0x000fe20003f06270 */
[----:B------:R-:W-:Y:S02]  /*1dc0*/  BSSY B0, `(.L_x_817) ;  /* 0x0000013000007945 */ /* 0x000fe40003800000 */
[C---:B-1----:R-:W-:Y:S01]  /*1dd0*/  IMAD.SHL.U32 R12, R22.reuse, 0x40, RZ ;  /* 0x00000040160c7824 */ /* 0x042fe200078e00ff */
[----:B------:R-:W-:-:S05]  /*1de0*/  SHF.L.U64.HI R13, R22, R29, c[0x0][0x1a4] ;  /* 0x00006900160d7619 */ /* 0x000fca000001021d */
[----:B------:R1:W-:Y:S04]  /*1df0*/  STL [R1+0x164], R13 ;  /* 0x0001640d01007387 */ /* 0x0003e80000100800 */
        /* <DEDUP_REMOVED lines=15> */
.L_x_818:
[----:B------:R-:W-:Y:S05]  /*1ef0*/  BSYNC B0 ;  /* 0x0000000000007941 */ /* 0x000fea0003800000 */
.L_x_817:
[----:B------:R-:W0:Y:S01]  /*1f00*/  LDGDEPBAR ;  /* 0x00000000000079af */ /* 0x000e220000000000 */
[----:B-1----:R-:W-:Y:S01]  /*1f10*/  SHF.R.S32.HI R8, RZ, 0x4, R17 ;  /* 0x00000004ff087819 */ /* 0x002fe20000011411 */
[----:B------:R-:W-:Y:S01]  /*1f20*/  IMAD.MOV.U32 R32, RZ, RZ, R34 ;  /* 0x000000ffff207224 */ /* 0x000fe200078e0022 */
[----:B------:R-:W-:Y:S01]  /*1f30*/  ISETP.GE.AND P0, PT, R6, R14, PT ;  /* 0x0000000e0600720c */ /* 0x000fe20003f06270 */
[----:B------:R-:W-:Y:S01]  /*1f40*/  IMAD.SHL.U32 R7, R55, 0x40, RZ ;  /* 0x0000004037077824 */ /* 0x000fe200078e00ff */
[----:B------:R-:W-:Y:S01]  /*1f50*/  LEA.HI R0, R17, R8, RZ, 0x1 ;  /* 0x0000000811007211 */ /* 0x000fe200078f08ff */
[----:B------:R-:W-:Y:S01]  /*1f60*/  IMAD R175, R31, 0x8, R21 ;  /* 0x000000081faf7824 */ /* 0x000fe200078e0215 */
[----:B------:R1:W-:Y:S01]  /*1f70*/  STL.64 [R1+0x110], R32 ;  /* 0x0001102001007387 */ /* 0x0003e20000100a00 */
[----:B------:R-:W-:Y:S01]  /*1f80*/  IMAD.SHL.U32 R3, R4, 0x40, RZ ;  /* 0x0000004004037824 */ /* 0x000fe200078e00ff */
[----:B------:R-:W-:Y:S01]  /*1f90*/  LOP3.LUT R0, R0, 0xfffffffe, RZ, 0xc0, !PT ;  /* 0xfffffffe00007812 */ /* 0x000fe200078ec0ff */
[----:B------:R-:W-:Y:S01]  /*1fa0*/  IMAD.SHL.U32 R4, R6, 0x8, RZ ;  /* 0x0000000806047824 */ /* 0x000fe200078e00ff */
[----:B------:R1:W-:Y:S01]  /*1fb0*/  STL [R1+0x100], R175 ;  /* 0x000100af01007387 */ /* 0x0003e20000100800 */
[----:B------:R-:W-:Y:S01]  /*1fc0*/  IMAD.SHL.U32 R26, R26, 0x2, RZ ;  /* 0x000000021a1a7824 */ /* 0x000fe200078e00ff */
[----:B------:R-:W-:Y:S01]  /*1fd0*/  LOP3.LUT R3, R3, 0x1c0, RZ, 0xc0, !PT ;  /* 0x000001c003037812 */ /* 0x000fe200078ec0ff */
[----:B------:R-:W-:Y:S01]  /*1fe0*/  IMAD.IADD R8, R8, 0x1, -R0 ;  /* 0x0000000108087824 */ /* 0x000fe200078e0a00 */
[----:B------:R-:W-:Y:S01]  /*1ff0*/  LOP3.LUT R0, R7, 0x1c0, RZ, 0xc0, !PT ;  /* 0x000001c007007812 */ /* 0x000fe200078ec0ff */
[----:B------:R-:W-:Y:S01]  /*2000*/  UIADD3 UR14, UR37, 0x646e171e, URZ ;  /* 0x646e171e250e7890 */ /* 0x000fe2000fffe03f */
[----:B------:R-:W-:Y:S01]  /*2010*/  LOP3.LUT P1, RZ, R55, 0x2, RZ, 0xc0, !PT ;  /* 0x0000000237ff7812 */ /* 0x000fe2000782c0ff */
[----:B------:R-:W-:Y:S01]  /*2020*/  IMAD.SHL.U32 R7, R8, 0x8, RZ ;  /* 0x0000000808077824 */ /* 0x000fe200078e00ff */
[----:B------:R-:W-:Y:S01]  /*2030*/  LOP3.LUT R9, R0, 0x8, R4, 0xf8, !PT ;  /* 0x0000000800097812 */ /* 0x000fe200078ef804 */
[----:B------:R-:W-:Y:S01]  /*2040*/  BSSY B0, `(.L_x_819) ;  /* 0x0000021000007945 */ /* 0x000fe20003800000 */
[----:B------:R-:W-:-:S02]  /*2050*/  SHF.R.U32.HI R4, RZ, 0x3, R0 ;  /* 0x00000003ff047819 */ /* 0x000fc40000011600 */
[----:B------:R-:W-:Y:S01]  /*2060*/  LOP3.LUT R6, R3, 0x8, R7, 0xf8, !PT ;  /* 0x0000000803067812 */ /* 0x000fe200078ef807 */
[----:B------:R-:W-:-:S04]  /*2070*/  DEPBAR.LE SB0, 0x0 ;  /* 0x000080000000791a */ /* 0x000fc80000000000 */
[----:B------:R-:W-:Y:S01]  /*2080*/  BAR.SYNC.DEFER_BLOCKING 0x0 ;  /* 0x0000000000007b1d */ /* 0x000fe20000010000 */
[----:B------:R-:W-:Y:S01]  /*2090*/  SHF.R.U32.HI R0, RZ, 0x3, R3 ;  /* 0x00000003ff007819 */ /* 0x000fe20000011603 */
[----:B------:R-:W-:Y:S01]  /*20a0*/  IMAD R7, R21, 0x10, R28 ;  /* 0x0000001015077824 */ /* 0x000fe200078e021c */
[----:B------:R-:W-:Y:S01]  /*20b0*/  LOP3.LUT R3, R9, R4, RZ, 0x3c, !PT ;  /* 0x0000000409037212 */ /* 0x000fe200078e3cff */
[----:B------:R-:W-:Y:S01]  /*20c0*/  IMAD R4, R21, 0x400, R15 ;  /* 0x0000040015047824 */ /* 0x000fe200078e020f */
[----:B------:R-:W-:Y:S01]  /*20d0*/  LOP3.LUT R6, R6, R0, RZ, 0x3c, !PT ;  /* 0x0000000006067212 */ /* 0x000fe200078e3cff */
[----:B------:R-:W-:Y:S01]  /*20e0*/  IMAD R0, R13, R52, RZ ;  /* 0x000000340d007224 */ /* 0x000fe200078e02ff */
[----:B------:R-:W-:Y:S01]  /*20f0*/  IADD3 R7, R7, 0x1, R25 ;  /* 0x0000000107077810 */ /* 0x000fe20007ffe019 */
[----:B------:R-:W-:Y:S01]  /*2100*/  IMAD R3, R8, 0x200, R3 ;  /* 0x0000020008037824 */ /* 0x000fe200078e0203 */
[----:B------:R-:W-:Y:S01]  /*2110*/  LOP3.LUT R190, R26, 0x6, RZ, 0xc0, !PT ;  /* 0x000000061abe7812 */ /* 0x000fe200078ec0ff */
[-C--:B------:R-:W-:Y:S01]  /*2120*/  IMAD R10, R16, R12.reuse, R0 ;  /* 0x0000000c100a7224 */ /* 0x080fe200078e0200 */
[----:B------:R-:W-:Y:S01]  /*2130*/  IADD3 R7, R54, R7, -R30 ;  /* 0x0000000736077210 */ /* 0x000fe20007ffe81e */
[----:B------:R-:W-:Y:S01]  /*2140*/  IMAD.WIDE.U32 R8, R52, R12, R32 ;  /* 0x0000000c34087225 */ /* 0x000fe200078e0020 */
[----:B------:R-:W-:-:S02]  /*2150*/  SEL R0, R23, 0xfffffff0, !P1 ;  /* 0xfffffff017007807 */ /* 0x000fc40004800000 */
[----:B------:R-:W-:Y:S01]  /*2160*/  IADD3 R53, R7, c[0x0][0x2e8], RZ ;  /* 0x0000ba0007357a10 */ /* 0x000fe20007ffe0ff */
[----:B------:R-:W-:Y:S02]  /*2170*/  IMAD.IADD R4, R6, 0x1, R4 ;  /* 0x0000000106047824 */ /* 0x000fe400078e0204 */
[----:B------:R-:W-:Y:S02]  /*2180*/  IMAD.IADD R6, R15, 0x1, R6 ;  /* 0x000000010f067824 */ /* 0x000fe400078e0206 */
[----:B------:R-:W-:Y:S01]  /*2190*/  IMAD.IADD R11, R9, 0x1, R10 ;  /* 0x00000001090b7824 */ /* 0x000fe200078e020a */
        /* <DEDUP_REMOVED lines=11> */
.L_x_820:
[----:B------:R-:W-:Y:S05]  /*2250*/  BSYNC B0 ;  /* 0x0000000000007941 */ /* 0x000fea0003800000 */
.L_x_819:
[----:B------:R-:W-:Y:S01]  /*2260*/  ISETP.GE.AND P0, PT, R20, R14, PT ;  /* 0x0000000e1400720c */ /* 0x000fe20003f06270 */
[----:B------:R-:W-:Y:S01]  /*2270*/  BSSY B0, `(.L_x_821) ;  /* 0x0000011000007945 */ /* 0x000fe20003800000 */
[C---:B-1----:R-:W-:Y:S01]  /*2280*/  SHF.L.U64.HI R12, R22.reuse, R27, c[0x0][0x1a4] ;  /* 0x00006900160c7619 */ /* 0x042fe2000001021b */
[----:B------:R-:W-:-:S04]  /*2290*/  IMAD.SHL.U32 R7, R22, 0x10, RZ ;  /* 0x0000001016077824 */ /* 0x000fc800078e00ff */
[----:B------:R1:W-:Y:S06]  /*22a0*/  STL [R1+0x160], R12 ;  /* 0x0001600c01007387 */ /* 0x0003ec0000100800 */
[----:B------:R1:W-:Y:S01]  /*22b0*/  @P0 STS.128 [R188+0x6800], RZ ;  /* 0x006800ffbc000388 */ /* 0x0003e20000000c00 */
        /* <DEDUP_REMOVED lines=12> */
.L_x_822:
[----:B------:R-:W-:Y:S05]  /*2380*/  BSYNC B0 ;  /* 0x0000000000007941 */ /* 0x000fea0003800000 */
.L_x_821:
[----:B------:R-:W-:Y:S01]  /*2390*/  ISETP.GE.AND P0, PT, R19, R14, PT ;  /* 0x0000000e1300720c */ /* 0x000fe20003f06270 */
[----:B------:R-:W-:-:S12]  /*23a0*/  BSSY B0, `(.L_x_823) ;  /* 0x000000f000007945 */ /* 0x000fd80003800000 */
[----:B------:R1:W-:Y:S01]  /*23b0*/  @P0 STS.128 [R188+0x7000], RZ ;  /* 0x007000ffbc000388 */ /* 0x0003e20000000c00 */
[----:B------:R-:W-:Y:S05]  /*23c0*/  @P0 BRA `(.L_x_824) ;  /* 0x000000c000000947 */ /* 0x000fea0003800000 */
[----:B------:R-:W-:-:S13]  /*23d0*/  ISETP.GE.AND P0, PT, R168, c[0x0][0x220], PT ;  /* 0x00008800a8007a0c */ /* 0x000fda0003f06270 */
[----:B------:R1:W-:Y:S01]  /*23e0*/  @P0 STS.128 [R188+0x7000], RZ ;  /* 0x007000ffbc000388 */ /* 0x0003e20000000c00 */
[----:B------:R-:W-:Y:S05]  /*23f0*/  @P0 BRA `(.L_x_824) ;  /* 0x0000009000000947 */ /* 0x000fea0003800000 */
[----:B-1----:R-:W-:Y:S01]  /*2400*/  IMAD.MOV.U32 R13, RZ, RZ, c[0x0][0x1a4] ;  /* 0x00006900ff0d7624 */ /* 0x002fe200078e00ff */
        /* <DEDUP_REMOVED lines=8> */
.L_x_824:
[----:B------:R-:W-:Y:S05]  /*2490*/  BSYNC B0 ;  /* 0x0000000000007941 */ /* 0x000fea0003800000 */
.L_x_823:
        /* <DEDUP_REMOVED lines=18> */
.L_x_826:
[----:B------:R-:W-:Y:S05]  /*25c0*/  BSYNC B0 ;  /* 0x0000000000007941 */ /* 0x000fea0003800000 */
.L_x_825:
[----:B------:R-:W-:Y:S01]  /*25d0*/  IMAD.SHL.U32 R179, R4, 0x2, RZ ;  /* 0x0000000204b37824 */ /* 0x000fe200078e00ff */
[----:B------:R-:W-:Y:S01]  /*25e0*/  LOP3.LUT P0, RZ, R55, 0x4, RZ, 0xc0, !PT ;  /* 0x0000000437ff7812 */ /* 0x000fe2000780c0ff */
[----:B------:R-:W-:Y:S01]  /*25f0*/  IMAD.SHL.U32 R172, R3, 0x2, RZ ;  /* 0x0000000203ac7824 */ /* 0x000fe200078e00ff */
[----:B------:R-:W0:Y:S01]  /*2600*/  LDGDEPBAR ;  /* 0x00000000000079af */ /* 0x000e220000000000 */
[--C-:B------:R-:W-:Y:S01]  /*2610*/  IMAD R182, R2, 0x2, R179.reuse ;  /* 0x0000000202b67824 */ /* 0x100fe200078e02b3 */
[----:B------:R-:W-:Y:S01]  /*2620*/  ISETP.GE.AND P1, PT, R247, 0x2, PT ;  /* 0x00000002f700780c */ /* 0x000fe20003f26270 */
[----:B------:R-:W-:Y:S01]  /*2630*/  IMAD R178, R0, 0x2, R172 ;  /* 0x0000000200b27824 */ /* 0x000fe200078e02ac */
[----:B-1----:R-:W-:Y:S01]  /*2640*/  LDSM.16.M88.4 R12, [R179] ;  /* 0x00000000b30c783b */ /* 0x002fe20000000200 */
[C---:B------:R-:W-:Y:S01]  /*2650*/  IADD3 R3, R172.reuse, 0x4000, RZ ;  /* 0x00004000ac037810 */ /* 0x040fe20007ffe0ff */
[----:B------:R-:W-:Y:S01]  /*2660*/  IMAD R180, R5, 0x2, R179 ;  /* 0x0000000205b47824 */ /* 0x000fe200078e02b3 */
[----:B------:R-:W-:Y:S01]  /*2670*/  IADD3 R183, R172, 0x4040, RZ ;  /* 0x00004040acb77810 */ /* 0x000fe20007ffe0ff */
[----:B------:R-:W1:Y:S01]  /*2680*/  LDSM.16.M88.4 R20, [R172+0x4000] ;  /* 0x00400000ac14783b */ /* 0x000e620000000200 */
[----:B------:R-:W-:Y:S01]  /*2690*/  IADD3 R4, R53, 0x8, RZ ;  /* 0x0000000835047810 */ /* 0x000fe20007ffe0ff */
[----:B------:R-:W-:Y:S01]  /*26a0*/  IMAD R181, R2, 0x2, R180 ;  /* 0x0000000202b57824 */ /* 0x000fe200078e02b4 */
[----:B------:R-:W-:Y:S01]  /*26b0*/  @P0 IADD3 R183, R3, -0x40, RZ ;  /* 0xffffffc003b70810 */ /* 0x000fe20007ffe0ff */
[----:B------:R-:W5:Y:S01]  /*26c0*/  LDSM.16.M88.4 R8, [R179+0x2000] ;  /* 0x00200000b308783b */ /* 0x000f620000000200 */
[----:B------:R-:W-:-:S02]  /*26d0*/  IADD3 R3, R53, 0x40, RZ ;  /* 0x0000004035037810 */ /* 0x000fc40007ffe0ff */
[----:B------:R-:W-:Y:S01]  /*26e0*/  IADD3 R186, R183, 0x800, RZ ;  /* 0x00000800b7ba7810 */ /* 0x000fe20007ffe0ff */
[----:B------:R-:W2:Y:S01]  /*26f0*/  LDSM.16.M88.4 R32, [R172+0x4800] ;  /* 0x00480000ac20783b */ /* 0x000ea20000000200 */
[----:B------:R-:W-:Y:S01]  /*2700*/  IMAD R177, R0, 0x2, R183 ;  /* 0x0000000200b17824 */ /* 0x000fe200078e02b7 */
[----:B------:R-:W-:Y:S02]  /*2710*/  IADD3 R0, R53, 0x48, RZ ;  /* 0x0000004835007810 */ /* 0x000fe40007ffe0ff */
[----:B------:R-:W3:Y:S01]  /*2720*/  LDSM.16.M88.4 R28, [R172+0x5000] ;  /* 0x00500000ac1c783b */ /* 0x000ee20000000200 */
[C---:B------:R-:W-:Y:S02]  /*2730*/  IADD3 R185, R183.reuse, 0x1000, RZ ;  /* 0x00001000b7b97810 */ /* 0x040fe40007ffe0ff */
[----:B------:R-:W-:Y:S01]  /*2740*/  IADD3 R184, R183, 0x1800, RZ ;  /* 0x00001800b7b87810 */ /* 0x000fe20007ffe0ff */
[----:B------:R-:W4:Y:S04]  /*2750*/  LDSM.16.M88.4 R24, [R172+0x5800] ;  /* 0x00580000ac18783b */ /* 0x000f280000000200 */
[----:B------:R-:W-:Y:S04]  /*2760*/  LDSM.16.M88.4 R16, [R182+0x2000] ;  /* 0x00200000b610783b */ /* 0x000fe80000000200 */
[----:B------:R-:W2:Y:S04]  /*2770*/  LDSM.16.M88.4 R40, [R178+0x5000] ;  /* 0x00500000b228783b */ /* 0x000ea80000000200 */
[----:B------:R-:W2:Y:S04]  /*2780*/  LDSM.16.M88.4 R36, [R178+0x5800] ;  /* 0x00580000b224783b */ /* 0x000ea80000000200 */
[----:B------:R-:W2:Y:S04]  /*2790*/  LDSM.16.M88.4 R48, [R178+0x4000] ;  /* 0x00400000b230783b */ /* 0x000ea80000000200 */
[----:B------:R-:W3:Y:S01]  /*27a0*/  LDSM.16.M88.4 R44, [R178+0x4800] ;  /* 0x00480000b22c783b */ /* 0x000ee20000000200 */
[-C--:B-1----:R-:W-:Y:S08]  /*27b0*/  HMMA.16816.F32.BF16 R100, R12, R20.reuse, RZ ;  /* 0x000000140c64723c */ /* 0x082ff000000418ff */
[C---:B-----5:R-:W-:Y:S08]  /*27c0*/  HMMA.16816.F32.BF16 R60, R8.reuse, R20, RZ ;  /* 0x00000014083c723c */ /* 0x060ff000000418ff */
[-C--:B------:R-:W-:Y:S08]  /*27d0*/  HMMA.16816.F32.BF16 R68, R8, R22.reuse, RZ ;  /* 0x000000160844723c */ /* 0x080ff000000418ff */
[----:B------:R-:W-:Y:S08]  /*27e0*/  HMMA.16816.F32.BF16 R96, R12, R22, RZ ;  /* 0x000000160c60723c */ /* 0x000ff000000418ff */
[C---:B--2---:R-:W-:Y:S08]  /*27f0*/  HMMA.16816.F32.BF16 R56, R8.reuse, R32, RZ ;  /* 0x000000200838723c */ /* 0x044ff000000418ff */
[C---:B---3--:R-:W-:Y:S08]  /*2800*/  HMMA.16816.F32.BF16 R20, R8.reuse, R28, RZ ;  /* 0x0000001c0814723c */ /* 0x048ff000000418ff */
[C---:B----4-:R-:W-:Y:S08]  /*2810*/  HMMA.16816.F32.BF16 R64, R8.reuse, R24, RZ ;  /* 0x000000180840723c */ /* 0x050ff000000418ff */
[C---:B------:R-:W-:Y:S08]  /*2820*/  HMMA.16816.F32.BF16 R76, R8.reuse, R34, RZ ;  /* 0x00000022084c723c */ /* 0x040ff000000418ff */
[C---:B------:R-:W-:Y:S08]  /*2830*/  HMMA.16816.F32.BF16 R88, R8.reuse, R30, RZ ;  /* 0x0000001e0858723c */ /* 0x040ff000000418ff */
[----:B------:R-:W-:Y:S01]  /*2840*/  HMMA.16816.F32.BF16 R84, R8, R26, RZ ;  /* 0x0000001a0854723c */ /* 0x000fe200000418ff */
[----:B------:R-:W1:Y:S07]  /*2850*/  LDSM.16.M88.4 R8, [R182] ;  /* 0x00000000b608783b */ /* 0x000e6e0000000200 */
[C---:B------:R-:W-:Y:S08]  /*2860*/  HMMA.16816.F32.BF16 R80, R12.reuse, R32, RZ ;  /* 0x000000200c50723c */ /* 0x040ff000000418ff */
[C---:B------:R-:W-:Y:S08]  /*2870*/  HMMA.16816.F32.BF16 R92, R12.reuse, R34, RZ ;  /* 0x000000220c5c723c */ /* 0x040ff000000418ff */
[C---:B------:R-:W-:Y:S08]  /*2880*/  HMMA.16816.F32.BF16 R32, R12.reuse, R28, RZ ;  /* 0x0000001c0c20723c */ /* 0x040ff000000418ff */
[----:B------:R-:W-:Y:S08]  /*2890*/  HMMA.16816.F32.BF16 R72, R12, R30, RZ ;  /* 0x0000001e0c48723c */ /* 0x000ff000000418ff */
[C---:B------:R-:W-:Y:S01]  /*28a0*/  HMMA.16816.F32.BF16 R116, R16.reuse, R40, R20 ;  /* 0x000000281074723c */ /* 0x040fe20000041814 */
[----:B------:R-:W-:Y:S07]  /*28b0*/  LDSM.16.M88.4 R20, [R180+0x2000] ;  /* 0x00200000b414783b */ /* 0x000fee0000000200 */
[----:B------:R-:W-:Y:S01]  /*28c0*/  HMMA.16816.F32.BF16 R152, R16, R36, R64 ;  /* 0x000000241098723c */ /* 0x000fe20000041840 */
[----:B------:R-:W2:Y:S07]  /*28d0*/  LDSM.16.M88.4 R64, [R183] ;  /* 0x00000000b740783b */ /* 0x000eae0000000200 */
[C---:B------:R-:W-:Y:S08]  /*28e0*/  HMMA.16816.F32.BF16 R28, R12.reuse, R24, RZ ;  /* 0x000000180c1c723c */ /* 0x040ff000000418ff */
[----:B------:R-:W-:Y:S08]  /*28f0*/  HMMA.16816.F32.BF16 R12, R12, R26, RZ ;  /* 0x0000001a0c0c723c */ /* 0x000ff000000418ff */
[C---:B------:R-:W-:Y:S01]  /*2900*/  HMMA.16816.F32.BF16 R24, R16.reuse, R48, R60 ;  /* 0x000000301018723c */ /* 0x040fe2000004183c */
[----:B------:R-:W-:Y:S07]  /*2910*/  LDSM.16.M88.4 R60, [R183+0x800] ;  /* 0x00080000b73c783b */ /* 0x000fee0000000200 */
[C---:B------:R-:W-:Y:S01]  /*2920*/  HMMA.16816.F32.BF16 R112, R16.reuse, R44, R56 ;  /* 0x0000002c1070723c */ /* 0x040fe20000041838 */
[----:B------:R-:W-:Y:S07]  /*2930*/  LDSM.16.M88.4 R56, [R183+0x1000] ;  /* 0x00100000b738783b */ /* 0x000fee0000000200 */
[C---:B------:R-:W-:Y:S08]  /*2940*/  HMMA.16816.F32.BF16 R128, R16.reuse, R50, R68 ;  /* 0x000000321080723c */ /* 0x040ff00000041844 */
[C---:B------:R-:W-:Y:S08]  /*2950*/  HMMA.16816.F32.BF16 R148, R16.reuse, R46, R76 ;  /* 0x0000002e1094723c */ /* 0x040ff0000004184c */
[C---:B------:R-:W-:Y:S08]  /*2960*/  HMMA.16816.F32.BF16 R140, R16.reuse, R42, R88 ;  /* 0x0000002a108c723c */ /* 0x040ff00000041858 */
[----:B------:R-:W-:Y:S01]  /*2970*/  HMMA.16816.F32.BF16 R120, R16, R38, R84 ;  /* 0x000000261078723c */ /* 0x000fe20000041854 */
[----:B------:R-:W3:Y:S07]  /*2980*/  LDSM.16.M88.4 R16, [R180] ;  /* 0x00000000b410783b */ /* 0x000eee0000000200 */
[C---:B-1----:R-:W-:Y:S01]  /*2990*/  HMMA.16816.F32.BF16 R132, R8.reuse, R40, R32 ;  /* 0x000000280884723c */ /* 0x042fe20000041820 */
[----:B------:R-:W-:Y:S07]  /*29a0*/  LDSM.16.M88.4 R32, [R177+0x800] ;  /* 0x00080000b120783b */ /* 0x000fee0000000200 */
[C---:B------:R-:W-:Y:S01]  /*29b0*/  HMMA.16816.F32.BF16 R108, R8.reuse, R42, R72 ;  /* 0x0000002a086c723c */ /* 0x040fe20000041848 */
[----:B------:R-:W1:Y:S07]  /*29c0*/  LDSM.16.M88.4 R40, [R183+0x1800] ;  /* 0x00180000b728783b */ /* 0x000e6e0000000200 */
[C---:B------:R-:W-:Y:S08]  /*29d0*/  HMMA.16816.F32.BF16 R68, R8.reuse, R48, R100 ;  /* 0x000000300844723c */ /* 0x040ff00000041864 */
[C---:B------:R-:W-:Y:S08]  /*29e0*/  HMMA.16816.F32.BF16 R48, R8.reuse, R50, R96 ;  /* 0x000000320830723c */ /* 0x040ff00000041860 */
[C---:B------:R-:W-:Y:S08]  /*29f0*/  HMMA.16816.F32.BF16 R124, R8.reuse, R44, R80 ;  /* 0x0000002c087c723c */ /* 0x040ff00000041850 */
[C---:B------:R-:W-:Y:S08]  /*2a00*/  HMMA.16816.F32.BF16 R44, R8.reuse, R46, R92 ;  /* 0x0000002e082c723c */ /* 0x040ff0000004185c */
[C---:B------:R-:W-:Y:S01]  /*2a10*/  HMMA.16816.F32.BF16 R136, R8.reuse, R36, R28 ;  /* 0x000000240888723c */ /* 0x040fe2000004181c */
[----:B------:R-:W-:Y:S07]  /*2a20*/  LDSM.16.M88.4 R28, [R177+0x1000] ;  /* 0x00100000b11c783b */ /* 0x000fee0000000200 */
[----:B------:R-:W-:Y:S01]  /*2a30*/  HMMA.16816.F32.BF16 R104, R8, R38, R12 ;  /* 0x000000260868723c */ /* 0x000fe2000004180c */
[----:B------:R-:W4:Y:S04]  /*2a40*/  LDSM.16.M88.4 R8, [R181+0x2000] ;  /* 0x00200000b508783b */ /* 0x000f280000000200 */
[----:B------:R-:W5:Y:S03]  /*2a50*/  LDSM.16.M88.4 R12, [R181] ;  /* 0x00000000b50c783b */ /* 0x000f660000000200 */
[----:B--2---:R-:W-:Y:S01]  /*2a60*/  HMMA.16816.F32.BF16 R100, R20, R64, R24 ;  /* 0x000000401464723c */ /* 0x004fe20000041818 */
[----:B------:R-:W2:Y:S04]  /*2a70*/  LDSM.16.M88.4 R36, [R177] ;  /* 0x00000000b124783b */ /* 0x000ea80000000200 */
[----:B------:R-:W1:Y:S01]  /*2a80*/  LDSM.16.M88.4 R24, [R177+0x1800] ;  /* 0x00180000b118783b */ /* 0x000e620000000200 */
[----:B------:R-:W-:-:S04]  /*2a90*/  DEPBAR.LE SB0, 0x0 ;  /* 0x000080000000791a */ /* 0x000fc80000000000 */
[----:B------:R-:W-:Y:S08]  /*2aa0*/  HMMA.16816.F32.BF16 R96, R20, R66, R128 ;  /* 0x000000421460723c */ /* 0x000ff00000041880 */
[C---:B---3--:R-:W-:Y:S08]  /*2ab0*/  HMMA.16816.F32.BF16 R68, R16.reuse, R64, R68 ;  /* 0x000000401044723c */ /* 0x048ff00000041844 */
[----:B------:R-:W-:Y:S08]  /*2ac0*/  HMMA.16816.F32.BF16 R64, R16, R66, R48 ;  /* 0x000000421040723c */ /* 0x000ff00000041830 */
[C---:B------:R-:W-:Y:S08]  /*2ad0*/  HMMA.16816.F32.BF16 R92, R20.reuse, R60, R112 ;  /* 0x0000003c145c723c */ /* 0x040ff00000041870 */
[----:B------:R-:W-:Y:S08]  /*2ae0*/  HMMA.16816.F32.BF16 R88, R20, R62, R148 ;  /* 0x0000003e1458723c */ /* 0x000ff00000041894 */
[C---:B------:R-:W-:Y:S08]  /*2af0*/  HMMA.16816.F32.BF16 R48, R16.reuse, R60, R124 ;  /* 0x0000003c1030723c */ /* 0x040ff0000004187c */
[----:B------:R-:W-:Y:S08]  /*2b00*/  HMMA.16816.F32.BF16 R60, R16, R62, R44 ;  /* 0x0000003e103c723c */ /* 0x000ff0000004182c */
[C---:B------:R-:W-:Y:S08]  /*2b10*/  HMMA.16816.F32.BF16 R84, R20.reuse, R56, R116 ;  /* 0x000000381454723c */ /* 0x040ff00000041874 */
[----:B------:R-:W-:Y:S08]  /*2b20*/  HMMA.16816.F32.BF16 R80, R20, R58, R140 ;  /* 0x0000003a1450723c */ /* 0x000ff0000004188c */
[----:B------:R-:W-:Y:S08]  /*2b30*/  HMMA.16816.F32.BF16 R44, R16, R56, R132 ;  /* 0x00000038102c723c */ /* 0x000ff00000041884 */
[C---:B-1----:R-:W-:Y:S08]  /*2b40*/  HMMA.16816.F32.BF16 R76, R20.reuse, R40, R152 ;  /* 0x00000028144c723c */ /* 0x042ff00000041898 */
[----:B------:R-:W-:Y:S08]  /*2b50*/  HMMA.16816.F32.BF16 R72, R20, R42, R120 ;  /* 0x0000002a1448723c */ /* 0x000ff00000041878 */
[C---:B------:R-:W-:Y:S08]  /*2b60*/  HMMA.16816.F32.BF16 R56, R16.reuse, R58, R108 ;  /* 0x0000003a1038723c */ /* 0x040ff0000004186c */
[C---:B------:R-:W-:Y:S08]  /*2b70*/  HMMA.16816.F32.BF16 R20, R16.reuse, R40, R136 ;  /* 0x000000281014723c */ /* 0x040ff00000041888 */
[----:B------:R-:W-:Y:S08]  /*2b80*/  HMMA.16816.F32.BF16 R16, R16, R42, R104 ;  /* 0x0000002a1010723c */ /* 0x000ff00000041868 */
[C---:B----4-:R-:W-:Y:S08]  /*2b90*/  HMMA.16816.F32.BF16 R84, R8.reuse, R28, R84 ;  /* 0x0000001c0854723c */ /* 0x050ff00000041854 */
[----:B------:R-:W-:Y:S08]  /*2ba0*/  HMMA.16816.F32.BF16 R80, R8, R30, R80 ;  /* 0x0000001e0850723c */ /* 0x000ff00000041850 */
[C---:B-----5:R-:W-:Y:S08]  /*2bb0*/  HMMA.16816.F32.BF16 R44, R12.reuse, R28, R44 ;  /* 0x0000001c0c2c723c */ /* 0x060ff0000004182c */
[----:B------:R-:W-:Y:S08]  /*2bc0*/  HMMA.16816.F32.BF16 R56, R12, R30, R56 ;  /* 0x0000001e0c38723c */ /* 0x000ff00000041838 */
[C---:B--2---:R-:W-:Y:S08]  /*2bd0*/  HMMA.16816.F32.BF16 R100, R8.reuse, R36, R100 ;  /* 0x000000240864723c */ /* 0x044ff00000041864 */
[C---:B------:R-:W-:Y:S08]  /*2be0*/  HMMA.16816.F32.BF16 R96, R8.reuse, R38, R96 ;  /* 0x000000260860723c */ /* 0x040ff00000041860 */
[C---:B------:R-:W-:Y:S08]  /*2bf0*/  HMMA.16816.F32.BF16 R148, R8.reuse, R24, R76 ;  /* 0x000000180894723c */ /* 0x040ff0000004184c */
[----:B------:R-:W-:Y:S08]  /*2c00*/  HMMA.16816.F32.BF16 R160, R8, R26, R72 ;  /* 0x0000001a08a0723c */ /* 0x000ff00000041848 */
[C---:B------:R-:W-:Y:S08]  /*2c10*/  HMMA.16816.F32.BF16 R68, R12.reuse, R36, R68 ;  /* 0x000000240c44723c */ /* 0x040ff00000041844 */
[C---:B------:R-:W-:Y:S08]  /*2c20*/  HMMA.16816.F32.BF16 R64, R12.reuse, R38, R64 ;  /* 0x000000260c40723c */ /* 0x040ff00000041840 */
[----:B------:R-:W-:Y:S08]  /*2c30*/  HMMA.16816.F32.BF16 R28, R12, R24, R20 ;  /* 0x000000180c1c723c */ /* 0x000ff00000041814 */
[C---:B------:R-:W-:Y:S08]  /*2c40*/  HMMA.16816.F32.BF16 R92, R8.reuse, R32, R92 ;  /* 0x00000020085c723c */ /* 0x040ff0000004185c */
[----:B------:R-:W-:Y:S08]  /*2c50*/  HMMA.16816.F32.BF16 R88, R8, R34, R88 ;  /* 0x000000220858723c */ /* 0x000ff00000041858 */
[C---:B------:R-:W-:Y:S07]  /*2c60*/  HMMA.16816.F32.BF16 R36, R12.reuse, R32, R48 ;  /* 0x000000200c24723c */ /* 0x040fee0000041830 */
[-C--:B------:R-:W-:Y:S01]  /*2c70*/  IMNMX R48, R53, R54.reuse, PT ;  /* 0x0000003635307217 */ /* 0x080fe20003800200 */
[----:B------:R-:W-:Y:S01]  /*2c80*/  HMMA.16816.F32.BF16 R60, R12, R34, R60 ;  /* 0x000000220c3c723c */ /* 0x000fe2000004183c */
[----:B------:R-:W-:-:S02]  /*2c90*/  IMNMX R49, R4, R54, PT ;  /* 0x0000003604317217 */ /* 0x000fc40003800200 */
[-C--:B------:R-:W-:Y:S02]  /*2ca0*/  IMNMX R51, R3, R54.reuse, PT ;  /* 0x0000003603337217 */ /* 0x080fe40003800200 */
[----:B------:R-:W-:-:S03]  /*2cb0*/  IMNMX R50, R0, R54, PT ;  /* 0x0000003600327217 */ /* 0x000fc60003800200 */
[----:B------:R-:W-:Y:S01]  /*2cc0*/  HMMA.16816.F32.BF16 R24, R12, R26, R16 ;  /* 0x0000001a0c18723c */ /* 0x000fe20000041810 */
[----:B------:R-:W-:Y:S06]  /*2cd0*/  BAR.SYNC.DEFER_BLOCKING 0x0 ;  /* 0x0000000000007b1d */ /* 0x000fec0000010000 */
        /* <DEDUP_REMOVED lines=48> */
.L_x_829:
[----:B------:R-:W-:Y:S05]  /*2fe0*/  BSYNC B0 ;  /* 0x0000000000007941 */ /* 0x000fea0003800000 */
.L_x_828:
[----:B------:R-:W0:Y:S02]  /*2ff0*/  LDGDEPBAR ;  /* 0x00000000000079af */ /* 0x000e240000000000 */
.L_x_827:
[----:B------:R-:W-:Y:S01]  /*3000*/  LOP3.LUT R4, R145, 0x7ffffffc, RZ, 0xc0, !PT ;  /* 0x7ffffffc91047812 */ /* 0x000fe200078ec0ff */
[----:B------:R-:W-:Y:S01]  /*3010*/  IMAD R0, R52, 0x40, R190 ;  /* 0x0000004034007824 */ /* 0x000fe200078e02be */
[----:B------:R-:W-:Y:S01]  /*3020*/  LOP3.LUT R117, R158, UR36, RZ, 0x3c, !PT ;  /* 0x000000249e757c12 */ /* 0x000fe2000f8e3cff */
[----:B------:R-:W-:Y:S01]  /*3030*/  IMAD.MOV.U32 R123, RZ, RZ, R175 ;  /* 0x000000ffff7b7224 */ /* 0x000fe200078e00af */
[----:B------:R-:W-:Y:S01]  /*3040*/  UIADD3 UR17, UR37, -0x4498517b, URZ ;  /* 0xbb67ae8525117890 */ /* 0x000fe2000fffe03f */
[----:B------:R-:W-:Y:S01]  /*3050*/  IMAD.IADD R113, R144, 0x1, -R4 ;  /* 0x0000000190717824 */ /* 0x000fe200078e0a04 */
[C---:B------:R-:W-:Y:S01]  /*3060*/  IADD3 R3, R0.reuse, 0x8, RZ ;  /* 0x0000000800037810 */ /* 0x040fe20007ffe0ff */
[----:B------:R-:W-:Y:S01]  /*3070*/  IMAD.WIDE.U32 R156, R123, -0x326172a9, RZ ;  /* 0xcd9e8d577b9c7825 */ /* 0x000fe200078e00ff */
[----:B------:R-:W-:Y:S01]  /*3080*/  IADD3 R4, R0, 0x9, RZ ;  /* 0x0000000900047810 */ /* 0x000fe20007ffe0ff */
[----:B------:R-:W-:Y:S01]  /*3090*/  UIADD3 UR18, UR36, -0x61c88647, URZ ;  /* 0x9e3779b924127890 */ /* 0x000fe2000fffe03f */
[----:B------:R-:W-:Y:S01]  /*30a0*/  ISETP.GE.AND P5, PT, R3, R48, PT ;  /* 0x000000300300720c */ /* 0x000fe20003fa6270 */
[----:B------:R-:W-:Y:S01]  /*30b0*/  IMAD.WIDE.U32 R72, R173, -0x2daee0ad, RZ ;  /* 0xd2511f53ad487825 */ /* 0x000fe200078e00ff */
[C---:B------:R-:W-:Y:S01]  /*30c0*/  ISETP.GE.AND P4, PT, R3.reuse, R49, PT ;  /* 0x000000310300720c */ /* 0x040fe20003f86270 */
[----:B------:R-:W-:Y:S01]  /*30d0*/  UIADD3 UR16, UR36, 0x3c6ef372, URZ ;  /* 0x3c6ef37224107890 */ /* 0x000fe2000fffe03f */
[C---:B------:R-:W-:Y:S01]  /*30e0*/  ISETP.GE.AND P0, PT, R3.reuse, R51, PT ;  /* 0x000000330300720c */ /* 0x040fe20003f06270 */
[----:B------:R-:W-:Y:S01]  /*30f0*/  UIADD3 UR11, UR37, 0x32370b8f, URZ ;  /* 0x32370b8f250b7890 */ /* 0x000fe2000fffe03f */
[----:B------:R-:W-:Y:S01]  /*3100*/  ISETP.GE.AND P2, PT, R3, R50, PT ;  /* 0x000000320300720c */ /* 0x000fe20003f46270 */
[----:B------:R-:W-:Y:S01]  /*3110*/  UIADD3 UR15, UR37, 0x76cf5d0a, URZ ;  /* 0x76cf5d0a250f7890 */ /* 0x000fe2000fffe03f */
[----:B------:R-:W-:Y:S01]  /*3120*/  ISETP.GE.AND P6, PT, R4, R48, PT ;  /* 0x000000300400720c */ /* 0x000fe20003fc6270 */
[----:B------:R-:W-:Y:S01]  /*3130*/  UIADD3 UR12, UR36, -0x255992d5, URZ ;  /* 0xdaa66d2b240c7890 */ /* 0x000fe2000fffe03f */
[----:B------:R-:W-:Y:S01]  /*3140*/  IADD3 R3, R0, 0x10, RZ ;  /* 0x0000001000037810 */ /* 0x000fe20007ffe0ff */
[----:B------:R-:W-:Y:S01]  /*3150*/  UIADD3 UR10, UR36, 0x78dde6e4, URZ ;  /* 0x78dde6e4240a7890 */ /* 0x000fe2000fffe03f */
[----:B------:R-:W-:Y:S01]  /*3160*/  FSEL R41, R64, -INF , !P5 ;  /* 0xff80000040297808 */ /* 0x000fe20006800000 */
[----:B------:R-:W-:Y:S01]  /*3170*/  UIADD3 UR6, UR37, -0x56f99767, URZ ;  /* 0xa906689925067890 */ /* 0x000fe2000fffe03f */
[----:B------:R-:W-:Y:S01]  /*3180*/  FSEL R43, R66, -INF , !P4 ;  /* 0xff800000422b7808 */ /* 0x000fe20006000000 */
[----:B------:R-:W-:Y:S01]  /*3190*/  UIADD3 UR9, UR37, -0x126145ec, URZ ;  /* 0xed9eba1425097890 */ /* 0x000fe2000fffe03f */
[----:B------:R-:W-:Y:S01]  /*31a0*/  FSEL R40, R65, -INF , !P6 ;  /* 0xff80000041287808 */ /* 0x000fe20007000000 */
[----:B------:R-:W-:Y:S01]  /*31b0*/  UIADD3 UR8, UR36, 0x1715609d, URZ ;  /* 0x1715609d24087890 */ /* 0x000fe2000fffe03f */
[----:B------:R-:W-:Y:S01]  /*31c0*/  FSEL R121, R96, -INF , !P0 ;  /* 0xff80000060797808 */ /* 0x000fe20004000000 */
[----:B------:R-:W-:Y:S01]  /*31d0*/  UIADD3 UR13, UR36, -0x4ab325aa, URZ ;  /* 0xb54cda56240d7890 */ /* 0x000fe2000fffe03f */
[C---:B------:R-:W-:Y:S01]  /*31e0*/  ISETP.GE.AND P3, PT, R4.reuse, R49, PT ;  /* 0x000000310400720c */ /* 0x040fe20003f66270 */
[----:B------:R-:W-:Y:S01]  /*31f0*/  STL [R1+0x104], R117 ;  /* 0x0001047501007387 */ /* 0x000fe20000100800 */
[----:B------:R-:W-:-:S02]  /*3200*/  ISETP.GE.AND P5, PT, R4, R51, PT ;  /* 0x000000330400720c */ /* 0x000fc40003fa6270 */
[----:B------:R-:W-:Y:S02]  /*3210*/  ISETP.GE.AND P4, PT, R4, R50, PT ;  /* 0x000000320400720c */ /* 0x000fe40003f86270 */
[C---:B------:R-:W-:Y:S02]  /*3220*/  ISETP.GE.AND P6, PT, R3.reuse, R48, PT ;  /* 0x000000300300720c */ /* 0x040fe40003fc6270 */
[----:B------:R-:W-:Y:S02]  /*3230*/  ISETP.GE.AND P0, PT, R3, R49, PT ;  /* 0x000000310300720c */ /* 0x000fe40003f06270 */
[----:B------:R-:W-:Y:S02]  /*3240*/  IADD3 R4, R0, 0x11, RZ ;  /* 0x0000001100047810 */ /* 0x000fe40007ffe0ff */
        /* <DEDUP_REMOVED lines=9> */
[C---:B------:R-:W-:Y:S02]  /*32e0*/  ISETP.GE.AND P4, PT, R4.reuse, R49, PT ;  /* 0x000000310400720c */ /* 0x040fe40003f86270 */
[C---:B------:R-:W-:Y:S02]  /*32f0*/  ISETP.GE.AND P6, PT, R4.reuse, R51, PT ;  /* 0x000000330400720c */ /* 0x040fe40003fc6270 */
[----:B------:R-:W-:Y:S02]  /*3300*/  ISETP.GE.AND P0, PT, R4, R50, PT ;  /* 0x000000320400720c */ /* 0x000fe40003f06270 */
[C---:B------:R-:W-:Y:S02]  /*3310*/  IADD3 R3, R0.reuse, 0x18, RZ ;  /* 0x0000001800037810 */ /* 0x040fe40007ffe0ff */
[----:B------:R-:W-:-:S02]  /*3320*/  IADD3 R4, R0, 0x19, RZ ;  /* 0x0000001900047810 */ /* 0x000fc40007ffe0ff */
[----:B------:R-:W-:Y:S02]  /*3330*/  FSEL R52, R37, -INF , !P5 ;  /* 0xff80000025347808 */ /* 0x000fe40006800000 */
[----:B------:R-:W-:Y:S02]  /*3340*/  FSEL R54, R39, -INF , !P4 ;  /* 0xff80000027367808 */ /* 0x000fe40006000000 */
        /* <DEDUP_REMOVED lines=19> */
[----:B------:R-:W-:Y:S02]  /*3480*/  IADD3 R3, R0, 0x21, RZ ;  /* 0x0000002100037810 */ /* 0x000fe40007ffe0ff */
[----:B------:R-:W-:Y:S02]  /*3490*/  FSEL R145, R84, -INF , !P2 ;  /* 0xff80000054917808 */ /* 0x000fe40005000000 */
[----:B------:R-:W-:-:S02]  /*34a0*/  ISETP.GE.AND P2, PT, R3, R49, PT ;  /* 0x000000310300720c */ /* 0x000fc40003f46270 */
[----:B------:R-:W-:Y:S02]  /*34b0*/  FSEL R37, R60, -INF , !P5 ;  /* 0xff8000003c257808 */ /* 0x000fe40006800000 */
[----:B------:R-:W-:Y:S02]  /*34c0*/  FSEL R62, R62, -INF , !P3 ;  /* 0xff8000003e3e7808 */ /* 0x000fe40005800000 */
[----:B------:R-:W-:Y:S02]  /*34d0*/  FSEL R147, R86, -INF , !P6 ;  /* 0xff80000056937808 */ /* 0x000fe40007000000 */
[CC--:B------:R-:W-:Y:S02]  /*34e0*/  ISETP.GE.AND P5, PT, R4.reuse, R51.reuse, PT ;  /* 0x000000330400720c */ /* 0x0c0fe40003fa6270 */
[----:B------:R-:W-:Y:S02]  /*34f0*/  ISETP.GE.AND P3, PT, R4, R50, PT ;  /* 0x000000320400720c */ /* 0x000fe40003f66270 */
[----:B------:R-:W-:-:S02]  /*3500*/  ISETP.GE.AND P6, PT, R3, R51, PT ;  /* 0x000000330300720c */ /* 0x000fc40003fc6270 */
[----:B------:R-:W-:Y:S02]  /*3510*/  IADD3 R4, R0, 0x1, RZ ;  /* 0x0000000100047810 */ /* 0x000fe40007ffe0ff */
[----:B------:R-:W-:Y:S02]  /*3520*/  FSEL R64, R46, -INF , !P4 ;  /* 0xff8000002e407808 */ /* 0x000fe40006000000 */
[----:B------:R-:W-:Y:S02]  /*3530*/  FSEL R60, R47, -INF , !P2 ;  /* 0xff8000002f3c7808 */ /* 0x000fe40005000000 */
[C---:B------:R-:W-:Y:S02]  /*3540*/  ISETP.GE.AND P4, PT, R3.reuse, R48, PT ;  /* 0x000000300300720c */ /* 0x040fe40003f86270 */
        /* <DEDUP_REMOVED lines=14> */
[C---:B------:R-:W-:Y:S02]  /*3630*/  ISETP.GE.AND P3, PT, R3.reuse, R49, PT ;  /* 0x000000310300720c */ /* 0x040fe40003f66270 */
[C---:B------:R-:W-:Y:S02]  /*3640*/  ISETP.GE.AND P5, PT, R3.reuse, R51, PT ;  /* 0x000000330300720c */ /* 0x040fe40003fa6270 */
[----:B------:R-:W-:Y:S02]  /*3650*/  ISETP.GE.AND P2, PT, R3, R50, PT ;  /* 0x000000320300720c */ /* 0x000fe40003f46270 */
[----:B------:R-:W-:Y:S02]  /*3660*/  FMNMX.FTZ R3, R23, R32, !PT ;  /* 0x0000002017037209 */ /* 0x000fe40007810000 */
[----:B------:R-:W-:Y:S02]  /*3670*/  FSEL R65, R58, -INF , !P3 ;  /* 0xff8000003a417808 */ /* 0x000fe40005800000 */
[----:B------:R-:W-:-:S02]  /*3680*/  FMNMX.FTZ R3, R41, R3, !PT ;  /* 0x0000000329037209 */ /* 0x000fc40007810000 */
[----:B------:R-:W-:Y:S02]  /*3690*/  ISETP.GE.AND P3, PT, R0, R49, PT ;  /* 0x000000310000720c */ /* 0x000fe40003f66270 */
[----:B------:R-:W-:Y:S02]  /*36a0*/  FMNMX.FTZ R3, R40, R3, !PT ;  /* 0x0000000328037209 */ /* 0x000fe40007810000 */
[----:B------:R-:W-:Y:S02]  /*36b0*/  IADD3 R7, R0, 0x29, RZ ;  /* 0x0000002900077810 */ /* 0x000fe40007ffe0ff */
[----:B------:R-:W-:Y:S02]  /*36c0*/  FMNMX.FTZ R3, R53, R3, !PT ;  /* 0x0000000335037209 */ /* 0x000fe40007810000 */
[----:B------:R-:W-:Y:S02]  /*36d0*/  FSEL R33, R70, -INF , !P3 ;  /* 0xff80000046217808 */ /* 0x000fe40005800000 */
[----:B------:R-:W-:-:S02]  /*36e0*/  FSEL R44, R44, -INF , !P0 ;  /* 0xff8000002c2c7808 */ /* 0x000fc40004000000 */
[----:B------:R-:W-:Y:S02]  /*36f0*/  FSEL R45, R45, -INF , !P4 ;  /* 0xff8000002d2d7808 */ /* 0x000fe40006000000 */
[C---:B------:R-:W-:Y:S02]  /*3700*/  ISETP.GE.AND P0, PT, R4.reuse, R51, PT ;  /* 0x000000330400720c */ /* 0x040fe40003f06270 */
[----:B------:R-:W-:Y:S02]  /*3710*/  ISETP.GE.AND P4, PT, R4, R50, PT ;  /* 0x000000320400720c */ /* 0x000fe40003f86270 */
[----:B------:R-:W-:Y:S02]  /*3720*/  ISETP.GE.AND P6, PT, R7, R48, PT ;  /* 0x000000300700720c */ /* 0x000fe40003fc6270 */
[----:B------:R-:W-:Y:S02]  /*3730*/  FMNMX.FTZ R4, R52, R3, !PT ;  /* 0x0000000334047209 */ /* 0x000fe40007810000 */
[----:B------:R-:W-:-:S02]  /*3740*/  FMNMX.FTZ R3, R33, R36, !PT ;  /* 0x0000002421037209 */ /* 0x000fc40007810000 */
[----:B------:R-:W-:Y:S02]  /*3750*/  FSEL R57, R57, -INF , !P6 ;  /* 0xff80000039397808 */ /* 0x000fe40007000000 */
[----:B------:R-:W-:Y:S02]  /*3760*/  ISETP.GE.AND P6, PT, R7, R49, PT ;  /* 0x000000310700720c */ /* 0x000fe40003fc6270 */
[----:B------:R-:W-:Y:S02]  /*3770*/  FMNMX.FTZ R4, R37, R4, !PT ;  /* 0x0000000425047209 */ /* 0x000fe40007810000 */
[----:B--2---:R-:W-:Y:S02]  /*3780*/  IADD3 R8, R0, 0x30, RZ ;  /* 0x0000003000087810 */ /* 0x004fe40007ffe0ff */
[----:B------:R-:W-:Y:S02]  /*3790*/  FMNMX.FTZ R3, R43, R3, !PT ;  /* 0x000000032b037209 */ /* 0x000fe40007810000 */
[----:B------:R-:W-:-:S02]  /*37a0*/  FSEL R59, R59, -INF , !P6 ;  /* 0xff8000003b3b7808 */ /* 0x000fc40007000000 */
[----:B------:R-:W-:Y:S02]  /*37b0*/  FMNMX.FTZ R4, R61, R4, !PT ;  /* 0x000000043d047209 */ /* 0x000fe40007810000 */
[----:B------:R-:W-:Y:S02]  /*37c0*/  ISETP.GE.AND P6, PT, R8, R48, PT ;  /* 0x000000300800720c */ /* 0x000fe40003fc6270 */
[----:B------:R-:W-:Y:S02]  /*37d0*/  FMNMX.FTZ R3, R42, R3, !PT ;  /* 0x000000032a037209 */ /* 0x000fe40007810000 */
[----:B------:R-:W-:Y:S02]  /*37e0*/  FMNMX.FTZ R4, R44, R4, !PT ;  /* 0x000000042c047209 */ /* 0x000fe40007810000 */
[----:B------:R-:W-:Y:S02]  /*37f0*/  FSEL R67, R28, -INF , !P6 ;  /* 0xff8000001c437808 */ /* 0x000fe40007000000 */
[----:B------:R-:W-:-:S02]  /*3800*/  FMNMX.FTZ R3, R55, R3, !PT ;  /* 0x0000000337037209 */ /* 0x000fc40007810000 */
[----:B------:R-:W-:Y:S02]  /*3810*/  ISETP.GE.AND P6, PT, R8, R49, PT ;  /* 0x000000310800720c */ /* 0x000fe40003fc6270 */
[C---:B------:R-:W-:Y:S02]  /*3820*/  IADD3 R98, R0.reuse, 0x31, RZ ;  /* 0x0000003100627810 */ /* 0x040fe40007ffe0ff */
[----:B------:R-:W-:Y:S02]  /*3830*/  IADD3 R87, R0, 0x38, RZ ;  /* 0x0000003800577810 */ /* 0x000fe40007ffe0ff */
[----:B------:R-:W-:Y:S02]  /*3840*/  FMNMX.FTZ R4, R45, R4, !PT ;  /* 0x000000042d047209 */ /* 0x000fe40007810000 */
[----:B------:R-:W-:Y:S02]  /*3850*/  FMNMX.FTZ R3, R54, R3, !PT ;  /* 0x0000000336037209 */ /* 0x000fe40007810000 */
[----:B------:R-:W-:-:S02]  /*3860*/  FSEL R71, R30, -INF , !P6 ;  /* 0xff8000001e477808 */ /* 0x000fc40007000000 */
[----:B------:R-:W-:Y:S02]  /*3870*/  FSEL R119, R103, -INF , !P4 ;  /* 0xff80000067777808 */ /* 0x000fe40006000000 */
[----:B------:R-:W-:Y:S02]  /*3880*/  ISETP.GE.AND P6, PT, R98, R49, PT ;  /* 0x000000316200720c */ /* 0x000fe40003fc6270 */
[----:B------:R-:W-:Y:S02]  /*3890*/  ISETP.GE.AND P4, PT, R87, R48, PT ;  /* 0x000000305700720c */ /* 0x000fe40003f86270 */
[----:B------:R-:W-:Y:S02]  /*38a0*/  FMNMX.FTZ R4, R56, R4, !PT ;  /* 0x0000000438047209 */ /* 0x000fe40007810000 */
[----:B------:R-:W-:Y:S02]  /*38b0*/  FMNMX.FTZ R3, R62, R3, !PT ;  /* 0x000000033e037209 */ /* 0x000fe40007810000 */
[----:B------:R-:W-:-:S02]  /*38c0*/  FSEL R116, R101, -INF , !P0 ;  /* 0xff80000065747808 */ /* 0x000fc40004000000 */
[----:B------:R-:W-:Y:S02]  /*38d0*/  FSEL R68, R31, -INF , !P6 ;  /* 0xff8000001f447808 */ /* 0x000fe40007000000 */
[----:B------:R-:W-:Y:S02]  /*38e0*/  FSEL R105, R24, -INF , !P4 ;  /* 0xff80000018697808 */ /* 0x000fe40006000000 */
[----:B------:R-:W-:Y:S02]  /*38f0*/  ISETP.GE.AND P0, PT, R98, R48, PT ;  /* 0x000000306200720c */ /* 0x000fe40003f06270 */
[C---:B------:R-:W-:Y:S02]  /*3900*/  ISETP.GE.AND P6, PT, R0.reuse, R51, PT ;  /* 0x000000330000720c */ /* 0x040fe40003fc6270 */
[----:B------:R-:W-:Y:S02]  /*3910*/  FMNMX.FTZ R4, R57, R4, !PT ;  /* 0x0000000439047209 */ /* 0x000fe40007810000 */
[----:B------:R-:W-:-:S02]  /*3920*/  ISETP.GE.AND P4, PT, R0, R50, PT ;  /* 0x000000320000720c */ /* 0x000fc40003f86270 */
[----:B------:R-:W-:Y:S02]  /*3930*/  IADD3 R86, R0, 0x39, RZ ;  /* 0x0000003900567810 */ /* 0x000fe40007ffe0ff */
[----:B------:R-:W-:Y:S02]  /*3940*/  FMNMX.FTZ R0, R63, R3, !PT ;  /* 0x000000033f007209 */ /* 0x000fe40007810000 */
[----:B------:R-:W-:Y:S02]  /*3950*/  FSEL R66, R29, -INF , !P0 ;  /* 0xff8000001d427808 */ /* 0x000fe40004000000 */
[----:B------:R-:W-:Y:S02]  /*3960*/  FMNMX.FTZ R3, R67, R4, !PT ;  /* 0x0000000443037209 */ /* 0x000fe40007810000 */
[----:B------:R-:W-:Y:S02]  /*3970*/  FMNMX.FTZ R0, R64, R0, !PT ;  /* 0x0000000040007209 */ /* 0x000fe40007810000 */
[----:B------:R-:W-:-:S02]  /*3980*/  FSEL R112, R100, -INF , !P6 ;  /* 0xff80000064707808 */ /* 0x000fc40007000000 */
[----:B------:R-:W-:Y:S02]  /*3990*/  ISETP.GE.AND P6, PT, R86, R48, PT ;  /* 0x000000305600720c */ /* 0x000fe40003fc6270 */
[----:B------:R-:W-:Y:S02]  /*39a0*/  FMNMX.FTZ R3, R66, R3, !PT ;  /* 0x0000000342037209 */ /* 0x000fe40007810000 */
[----:B------:R-:W-:Y:S02]  /*39b0*/  FMNMX.FTZ R0, R60, R0, !PT ;  /* 0x000000003c007209 */ /* 0x000fe40007810000 */
[----:B------:R-:W-:Y:S02]  /*39c0*/  FSEL R104, R25, -INF , !P6 ;  /* 0xff80000019687808 */ /* 0x000fe40007000000 */
[----:B------:R-:W-:Y:S02]  /*39d0*/  FMNMX.FTZ R3, R105, R3, !PT ;  /* 0x0000000369037209 */ /* 0x000fe40007810000 */
[----:B------:R-:W-:-:S02]  /*39e0*/  FMNMX.FTZ R0, R65, R0, !PT ;  /* 0x0000000041007209 */ /* 0x000fc40007810000 */
[----:B------:R-:W-:Y:S02]  /*39f0*/  FMNMX.FTZ R3, R104, R3, !PT ;  /* 0x0000000368037209 */ /* 0x000fe40007810000 */
[----:B------:R-:W-:Y:S02]  /*3a00*/  FMNMX.FTZ R0, R59, R0, !PT ;  /* 0x000000003b007209 */ /* 0x000fe40007810000 */
[----:B------:R-:W-:Y:S01]  /*3a10*/  FSEL R118, R102, -INF , !P4 ;  /* 0xff80000066767808 */ /* 0x000fe20006000000 */
[----:B------:R-:W2:Y:S01]  /*3a20*/  SHFL.BFLY PT, R10, R3, 0x2, 0x1f ;  /* 0x0c401f00030a7f89 */ /* 0x000ea200000e0000 */
[----:B------:R-:W-:Y:S02]  /*3a30*/  ISETP.GE.AND P4, PT, R87, R49, PT ;  /* 0x000000315700720c */ /* 0x000fe40003f86270 */
[----:B------:R-:W-:Y:S01]  /*3a40*/  FMNMX.FTZ R4, R71, R0, !PT ;  /* 0x0000000047047209 */ /* 0x000fe20007810000 */
[----:B------:R-:W-:Y:S01]  /*3a50*/  IMAD.SHL.U32 R0, R174, 0x2, RZ ;  /* 0x00000002ae007824 */ /* 0x000fe200078e00ff */
[----:B------:R-:W-:-:S02]  /*3a60*/  FSEL R111, R26, -INF , !P4 ;  /* 0xff8000001a6f7808 */ /* 0x000fc40006000000 */
[----:B------:R-:W-:Y:S02]  /*3a70*/  ISETP.GE.AND P4, PT, R86, R49, PT ;  /* 0x000000315600720c */ /* 0x000fe40003f86270 */
[----:B------:R-:W-:Y:S02]  /*3a80*/  FMNMX.FTZ R4, R68, R4, !PT ;  /* 0x0000000444047209 */ /* 0x000fe40007810000 */
[C---:B------:R-:W-:Y:S02]  /*3a90*/  ISETP.GE.AND P3, PT, R7.reuse, R51, PT ;  /* 0x000000330700720c */ /* 0x040fe40003f66270 */
[----:B------:R-:W-:Y:S02]  /*3aa0*/  ISETP.GE.AND P0, PT, R7, R50, PT ;  /* 0x000000320700720c */ /* 0x000fe40003f06270 */
[----:B------:R-:W-:Y:S02]  /*3ab0*/  FSEL R142, R80, -INF , !P5 ;  /* 0xff800000508e7808 */ /* 0x000fe40006800000 */
[----:B------:R-:W-:-:S02]  /*3ac0*/  FSEL R106, R27, -INF , !P4 ;  /* 0xff8000001b6a7808 */ /* 0x000fc40006000000 */
[----:B------:R-:W-:Y:S02]  /*3ad0*/  FMNMX.FTZ R7, R111, R4, !PT ;  /* 0x000000046f077209 */ /* 0x000fe40007810000 */
[C---:B------:R-:W-:Y:S02]  /*3ae0*/  ISETP.GE.AND P5, PT, R8.reuse, R51, PT ;  /* 0x000000330800720c */ /* 0x040fe40003fa6270 */
[----:B------:R-:W-:Y:S02]  /*3af0*/  ISETP.GE.AND P6, PT, R8, R50, PT ;  /* 0x000000320800720c */ /* 0x000fe40003fc6270 */
[----:B------:R-:W-:Y:S02]  /*3b00*/  LOP3.LUT R8, R157, R117, RZ, 0x3c, !PT ;  /* 0x000000759d087212 */ /* 0x000fe400078e3cff */
[C---:B------:R-:W-:Y:S02]  /*3b10*/  IADD3 R9, R0.reuse, 0x1, RZ ;  /* 0x0000000100097810 */ /* 0x040fe40007ffe0ff */
[----:B------:R-:W-:Y:S01]  /*3b20*/  LOP3.LUT R4, R0, UR37, RZ, 0x3c, !PT ;  /* 0x0000002500047c12 */ /* 0x000fe2000f8e3cff */
[----:B------:R-:W-:Y:S01]  /*3b30*/  IMAD.WIDE.U32 R238, R8, -0x2daee0ad, RZ ;  /* 0xd2511f5308ee7825 */ /* 0x000fe200078e00ff */
[----:B------:R-:W-:-:S02]  /*3b40*/  FMNMX.FTZ R0, R106, R7, !PT ;  /* 0x000000076a007209 */ /* 0x000fc40007810000 */
[----:B------:R-:W-:Y:S02]  /*3b50*/  LOP3.LUT R58, R9, UR37, RZ, 0x3c, !PT ;  /* 0x00000025093a7c12 */ /* 0x000fe4000f8e3cff */
[C---:B------:R-:W-:Y:S01]  /*3b60*/  LOP3.LUT R8, R73.reuse, R4, RZ, 0x3c, !PT ;  /* 0x0000000449087212 */ /* 0x040fe200078e3cff */
[----:B------:R-:W3:Y:S01]  /*3b70*/  SHFL.BFLY PT, R11, R0, 0x2, 0x1f ;  /* 0x0c401f00000b7f89 */ /* 0x000ee200000e0000 */
[----:B------:R-:W-:Y:S02]  /*3b80*/  LOP3.LUT R4, R73, R58, RZ, 0x3c, !PT ;  /* 0x0000003a49047212 */ /* 0x000fe400078e3cff */
[----:B------:R-:W-:Y:S01]  /*3b90*/  LOP3.LUT R7, R239, UR17, R72, 0x96, !PT ;  /* 0x00000011ef077c12 */ /* 0x000fe2000f8e9648 */
[----:B------:R-:W-:Y:S01]  /*3ba0*/  IMAD.WIDE.U32 R24, R8, -0x326172a9, RZ ;  /* 0xcd9e8d5708187825 */ /* 0x000fe200078e00ff */
[----:B-12---:R-:W-:Y:S02]  /*3bb0*/  FMNMX.FTZ R12, R3, R10, !PT ;  /* 0x0000000a030c7209 */ /* 0x006fe40007810000 */
[----:B------:R-:W-:Y:S01]  /*3bc0*/  FSEL R141, R83, -INF , !P0 ;  /* 0xff800000538d7808 */ /* 0x000fe20004000000 */
[----:B------:R-:W-:Y:S01]  /*3bd0*/  IMAD.WIDE.U32 R26, R4, -0x326172a9, RZ ;  /* 0xcd9e8d57041a7825 */ /* 0x000fe200078e00ff */
[--C-:B------:R-:W-:Y:S01]  /*3be0*/  LOP3.LUT R4, R25, UR18, R156.reuse, 0x96, !PT ;  /* 0x0000001219047c12 */ /* 0x100fe2000f8e969c */
[----:B------:R-:W1:Y:S01]  /*3bf0*/  SHFL.BFLY PT, R13, R12, 0x1, 0x1f ;  /* 0x0c201f000c0d7f89 */ /* 0x000e6200000e0000 */
[----:B------:R-:W-:Y:S01]  /*3c00*/  FSEL R143, R82, -INF , !P2 ;  /* 0xff800000528f7808 */ /* 0x000fe20005000000 */
[----:B------:R-:W-:Y:S01]  /*3c10*/  IMAD.WIDE.U32 R28, R7, -0x326172a9, RZ ;  /* 0xcd9e8d57071c7825 */ /* 0x000fe200078e00ff */
[----:B------:R-:W-:-:S02]  /*3c20*/  LOP3.LUT R3, R27, UR18, R156, 0x96, !PT ;  /* 0x000000121b037c12 */ /* 0x000fc4000f8e969c */
[----:B------:R-:W-:Y:S01]  /*3c30*/  FSEL R140, R81, -INF , !P3 ;  /* 0xff800000518c7808 */ /* 0x000fe20005800000 */
[----:B------:R-:W-:Y:S01]  /*3c40*/  IMAD.WIDE.U32 R30, R4, -0x2daee0ad, RZ ;  /* 0xd2511f53041e7825 */ /* 0x000fe200078e00ff */
[C---:B------:R-:W-:Y:S02]  /*3c50*/  LOP3.LUT R7, R29.reuse, UR16, R26, 0x96, !PT ;  /* 0x000000101d077c12 */ /* 0x040fe4000f8e961a */
[----:B------:R-:W-:Y:S01]  /*3c60*/  LOP3.LUT R10, R29, UR16, R24, 0x96, !PT ;  /* 0x000000101d0a7c12 */ /* 0x000fe2000f8e9618 */
[----:B------:R-:W-:Y:S01]  /*3c70*/  IMAD.WIDE.U32 R8, R3, -0x2daee0ad, RZ ;  /* 0xd2511f5303087825 */ /* 0x000fe200078e00ff */
[--C-:B------:R-:W-:Y:S02]  /*3c80*/  LOP3.LUT R4, R31, UR15, R238.reuse, 0x96, !PT ;  /* 0x0000000f1f047c12 */ /* 0x100fe4000f8e96ee */
[----:B------:R-:W-:Y:S01]  /*3c90*/  IADD3 R123, R123, 0x4, RZ ;  /* 0x000000047b7b7810 */ /* 0x000fe20007ffe0ff */
[----:B------:R-:W-:Y:S01]  /*3ca0*/  IMAD.WIDE.U32 R14, R7, -0x2daee0ad, RZ ;  /* 0xd2511f53070e7825 */ /* 0x000fe200078e00ff */
[----:B------:R-:W-:-:S02]  /*3cb0*/  LOP3.LUT R9, R9, UR15, R238, 0x96, !PT ;  /* 0x0000000f09097c12 */ /* 0x000fc4000f8e96ee */
[----:B------:R-:W-:Y:S01]  /*3cc0*/  FSEL R115, R150, -INF , !P6 ;  /* 0xff80000096737808 */ /* 0x000fe20007000000 */
[----:B------:R-:W-:Y:S01]  /*3cd0*/  IMAD.WIDE.U32 R46, R10, -0x2daee0ad, RZ ;  /* 0xd2511f530a2e7825 */ /* 0x000fe200078e00ff */
[----:B------:R-:W-:Y:S01]  /*3ce0*/  LOP3.LUT R7, R15, UR11, R8, 0x96, !PT ;  /* 0x0000000b0f077c12 */ /* 0x000fe2000f8e9608 */
[----:B------:R-:W-:Y:S01]  /*3cf0*/  STL [R1+0x10c], R123 ;  /* 0x00010c7b01007387 */ /* 0x000fe20000100800 */
[----:B---3--:R-:W-:Y:S01]  /*3d00*/  FMNMX.FTZ R15, R0, R11, !PT ;  /* 0x0000000b000f7209 */ /* 0x008fe20007810000 */
[----:B------:R-:W-:Y:S01]  /*3d10*/  IMAD.WIDE.U32 R10, R4, -0x326172a9, RZ ;  /* 0xcd9e8d57040a7825 */ /* 0x000fe200078e00ff */
[----:B------:R-:W-:Y:S02]  /*3d20*/  LOP3.LUT R3, R47, UR11, R30, 0x96, !PT ;  /* 0x0000000b2f037c12 */ /* 0x000fe4000f8e961e */
[----:B-1----:R-:W-:Y:S01]  /*3d30*/  FMNMX.FTZ R70, R12, R13, !PT ;  /* 0x0000000d0c467209 */ /* 0x002fe20007810000 */
[----:B------:R-:W1:Y:S01]  /*3d40*/  SHFL.BFLY PT, R22, R15, 0x1, 0x1f ;  /* 0x0c201f000f167f89 */ /* 0x000e6200000e0000 */
[----:B------:R-:W-:Y:S01]  /*3d50*/  IMAD.WIDE.U32 R8, R9, -0x326172a9, RZ ;  /* 0xcd9e8d5709087825 */ /* 0x000fe200078e00ff */
[----:B------:R-:W-:-:S02]  /*3d60*/  LOP3.LUT R0, R11, UR12, R28, 0x96, !PT ;  /* 0x0000000c0b007c12 */ /* 0x000fc4000f8e961c */
[----:B------:R-:W-:Y:S01]  /*3d70*/  FSETP.NEU.FTZ.AND P0, PT, R70, -INF , PT ;  /* 0xff8000004600780b */ /* 0x000fe20003f1d000 */
[----:B------:R-:W-:Y:S01]  /*3d80*/  IMAD.WIDE.U32 R16, R3, -0x326172a9, RZ ;  /* 0xcd9e8d5703107825 */ /* 0x000fe200078e00ff */
[----:B------:R-:W-:Y:S02]  /*3d90*/  LOP3.LUT R3, R9, UR12, R28, 0x96, !PT ;  /* 0x0000000c09037c12 */ /* 0x000fe4000f8e961c */
[----:B------:R-:W-:Y:S01]  /*3da0*/  ISETP.GE.AND P6, PT, R87, R51, PT ;  /* 0x000000335700720c */ /* 0x000fe20003fc6270 */
[----:B------:R-:W-:Y:S01]  /*3db0*/  IMAD.WIDE.U32 R18, R7, -0x326172a9, RZ ;  /* 0xcd9e8d5707127825 */ /* 0x000fe200078e00ff */
[----:B------:R-:W-:Y:S02]  /*3dc0*/  LOP3.LUT R4, R17, UR10, R10, 0x96, !PT ;  /* 0x0000000a11047c12 */ /* 0x000fe4000f8e960a */
[----:B------:R-:W-:Y:S01]  /*3dd0*/  FSEL R114, R148, -INF , !P5 ;  /* 0xff80000094727808 */ /* 0x000fe20006800000 */
[----:B------:R-:W-:Y:S01]  /*3de0*/  IMAD.WIDE.U32 R12, R3, -0x2daee0ad, RZ ;  /* 0xd2511f53030c7825 */ /* 0x000fe200078e00ff */
[----:B------:R-:W-:-:S02]  /*3df0*/  LOP3.LUT R10, R19, UR10, R8, 0x96, !PT ;  /* 0x0000000a130a7c12 */ /* 0x000fc4000f8e9608 */
[----:B------:R-:W-:Y:S01]  /*3e00*/  ISETP.GE.AND P5, PT, R98, R51, PT ;  /* 0x000000336200720c */ /* 0x000fe20003fa6270 */
[----:B------:R-:W-:Y:S01]  /*3e10*/  IMAD.WIDE.U32 R8, R0, -0x2daee0ad, RZ ;  /* 0xd2511f5300087825 */ /* 0x000fe200078e00ff */
[----:B------:R-:W-:-:S03]  /*3e20*/  LOP3.LUT R7, R13, UR9, R14, 0x96, !PT ;  /* 0x000000090d077c12 */ /* 0x000fc6000f8e960e */
[----:B------:R-:W-:Y:S01]  /*3e30*/  IMAD.WIDE.U32 R20, R4, -0x2daee0ad, RZ ;  /* 0xd2511f5304147825 */ /* 0x000fe200078e00ff */
[----:B------:R-:W-:Y:S02]  /*3e40*/  LOP3.LUT R3, R9, UR9, R46, 0x96, !PT ;  /* 0x0000000909037c12 */ /* 0x000fe4000f8e962e */
[----:B-1----:R-:W-:Y:S01]  /*3e50*/  FMNMX.FTZ R69, R15, R22, !PT ;  /* 0x000000160f457209 */ /* 0x002fe20007810000 */
[----:B------:R-:W-:Y:S01]  /*3e60*/  FMUL.FTZ R4, R70, c[0x0][0x23c] ;  /* 0x00008f0046047a20 */ /* 0x000fe20000410000 */
[----:B------:R-:W-:Y:S01]  /*3e70*/  LOP3.LUT R0, R21, UR6, R8, 0x96, !PT ;  /* 0x0000000615007c12 */ /* 0x000fe2000f8e9608 */
[----:B------:R-:W-:-:S03]  /*3e80*/  IMAD.WIDE.U32 R34, R10, -0x2daee0ad, RZ ;  /* 0xd2511f530a227825 */ /* 0x000fc600078e00ff */
[----:B------:R-:W-:Y:S01]  /*3e90*/  FSEL R38, R4, RZ, P0 ;  /* 0x000000ff04267208 */ /* 0x000fe20000000000 */
[----:B------:R-:W-:Y:S01]  /*3ea0*/  IMAD.WIDE.U32 R10, R0, -0x326172a9, RZ ;  /* 0xcd9e8d57000a7825 */ /* 0x000fe200078e00ff */
[----:B------:R-:W-:-:S03]  /*3eb0*/  FSETP.NEU.FTZ.AND P0, PT, R69, -INF , PT ;  /* 0xff8000004500780b */ /* 0x000fc60003f1d000 */
[----:B------:R-:W-:Y:S01]  /*3ec0*/  IMAD.WIDE.U32 R8, R3, -0x326172a9, RZ ;  /* 0xcd9e8d5703087825 */ /* 0x000fe200078e00ff */
[----:B------:R-:W-:Y:S02]  /*3ed0*/  LOP3.LUT R3, R35, UR6, R12, 0x96, !PT ;  /* 0x0000000623037c12 */ /* 0x000fe4000f8e960c */
[----:B------:R-:W-:Y:S01]  /*3ee0*/  LOP3.LUT R15, R10, 0xffff, RZ, 0xc0, !PT ;  /* 0x0000ffff0a0f7812 */ /* 0x000fe200078ec0ff */
[----:B------:R-:W-:Y:S01]  /*3ef0*/  FFMA.FTZ R0, R23, c[0x0][0x23c], -R38 ;  /* 0x00008f0017007a23 */ /* 0x000fe20000010826 */
[----:B------:R-:W-:Y:S01]  /*3f00*/  LOP3.LUT R16, R9, UR8, R16, 0x96, !PT ;  /* 0x0000000809107c12 */ /* 0x000fe2000f8e9610 */
[----:B------:R-:W-:Y:S01]  /*3f10*/  FFMA.FTZ R4, R32, c[0x0][0x23c], -R38 ;  /* 0x00008f0020047a23 */ /* 0x000fe20000010826 */
[----:B------:R-:W-:Y:S01]  /*3f20*/  LOP3.LUT R14, R10, 0xff, RZ, 0xc0, !PT ;  /* 0x000000ff0a0e7812 */ /* 0x000fe200078ec0ff */
[----:B------:R1:W-:Y:S01]  /*3f30*/  MUFU.EX2 R251, R0 ;  /* 0x0000000000fb7308 */ /* 0x0003e20000000800 */
[----:B------:R-:W-:Y:S01]  /*3f40*/  IMAD.WIDE.U32 R12, R7, -0x326172a9, RZ ;  /* 0xcd9e8d57070c7825 */ /* 0x000fe200078e00ff */
[----:B------:R-:W-:-:S02]  /*3f50*/  SHF.R.U32.HI R17, RZ, 0x10, R10 ;  /* 0x00000010ff117819 */ /* 0x000fc4000001160a */
[----:B------:R-:W-:Y:S02]  /*3f60*/  ISETP.GE.U32.AND P2, PT, R237, R14, PT ;  /* 0x0000000eed00720c */ /* 0x000fe40003f46070 */
[----:B------:R-:W-:Y:S02]  /*3f70*/  LOP3.LUT R22, R13, UR8, R18, 0x96, !PT ;  /* 0x000000080d167c12 */ /* 0x000fe4000f8e9612 */
[----:B------:R2:W3:Y:S01]  /*3f80*/  MUFU.EX2 R249, R4 ;  /* 0x0000000400f97308 */ /* 0x0004e20000000800 */
[----:B-1----:R-:W-:Y:S01]  /*3f90*/  LOP3.LUT R0, R11, UR13, R8, 0x96, !PT ;  /* 0x0000000d0b007c12 */ /* 0x002fe2000f8e9608 */
[----:B------:R-:W-:Y:S01]  /*3fa0*/  IMAD.WIDE.U32 R8, R3, -0x326172a9, RZ ;  /* 0xcd9e8d5703087825 */ /* 0x000fe200078e00ff */
[----:B------:R-:W-:-:S03]  /*3fb0*/  SHF.R.U32.HI R11, RZ, 0x18, R10 ;  /* 0x00000018ff0b7819 */ /* 0x000fc6000001160a */
[----:B------:R-:W-:Y:S01]  /*3fc0*/  FMUL.FTZ R3, R69, c[0x0][0x23c] ;  /* 0x00008f0045037a20 */ /* 0x000fe20000410000 */
[----:B------:R-:W-:Y:S02]  /*3fd0*/  LOP3.LUT R10, R9, UR13, R12, 0x96, !PT ;  /* 0x0000000d090a7c12 */ /* 0x000fe4000f8e960c */
[----:B------:R-:W-:Y:S02]  /*3fe0*/  LOP3.LUT R19, R8, 0xff, RZ, 0xc0, !PT ;  /* 0x000000ff08137812 */ /* 0x000fe400078ec0ff */
[----:B------:R-:W-:Y:S02]  /*3ff0*/  FSEL R39, R3, RZ, P0 ;  /* 0x000000ff03277208 */ /* 0x000fe40000000000 */
[----:B------:R-:W-:Y:S02]  /*4000*/  LOP3.LUT R3, R0, 0xff, RZ, 0xc0, !PT ;  /* 0x000000ff00037812 */ /* 0x000fe400078ec0ff */
[----:B------:R-:W-:Y:S01]  /*4010*/  LOP3.LUT R21, R8, 0xffff, RZ, 0xc0, !PT ;  /* 0x0000ffff08157812 */ /* 0x000fe200078ec0ff */
[--C-:B--2---:R-:W-:Y:S01]  /*4020*/  FFMA.FTZ R4, R33, c[0x0][0x23c], -R39.reuse ;  /* 0x00008f0021047a23 */ /* 0x104fe20000010827 */
[----:B------:R-:W-:Y:S01]  /*4030*/  ISETP.GE.U32.AND P4, PT, R237, R3, PT ;  /* 0x00000003ed00720c */ /* 0x000fe20003f86070 */
[----:B------:R-:W-:Y:S01]  /*4040*/  FFMA.FTZ R7, R36, c[0x0][0x23c], -R39 ;  /* 0x00008f0024077a23 */ /* 0x000fe20000010827 */
[----:B------:R-:W-:Y:S01]  /*4050*/  LOP3.LUT R3, R0, 0xffff, RZ, 0xc0, !PT ;  /* 0x0000ffff00037812 */ /* 0x000fe200078ec0ff */
[----:B------:R3:W-:Y:S01]  /*4060*/  MUFU.EX2 R193, R4 ;  /* 0x0000000400c17308 */ /* 0x0007e20000000800 */
[----:B------:R-:W-:-:S02]  /*4070*/  SHF.R.U32.HI R18, RZ, 0x10, R8 ;  /* 0x00000010ff127819 */ /* 0x000fc40000011608 */
[----:B------:R-:W-:Y:S02]  /*4080*/  SHF.R.U32.HI R3, RZ, 0x8, R3 ;  /* 0x00000008ff037819 */ /* 0x000fe40000011603 */
[----:B------:R-:W-:Y:S01]  /*4090*/  SHF.R.U32.HI R13, RZ, 0x18, R8 ;  /* 0x00000018ff0d7819 */ /* 0x000fe20000011608 */
[----:B------:R-:W-:Y:S01]  /*40a0*/  IMAD.WIDE.U32 R8, R16, -0x2daee0ad, RZ ;  /* 0xd2511f5310087825 */ /* 0x000fe200078e00ff */
[----:B------:R-:W-:Y:S01]  /*40b0*/  LOP3.LUT R3, R3, 0xffff, RZ, 0xc0, !PT ;  /* 0x0000ffff03037812 */ /* 0x000fe200078ec0ff */
[----:B------:R1:W2:Y:S01]  /*40c0*/  MUFU.EX2 R192, R7 ;  /* 0x0000000700c07308 */ /* 0x0002a20000000800 */
[C---:B------:R-:W-:Y:S02]  /*40d0*/  ISETP.GE.U32.AND P3, PT, R237.reuse, R11, PT ;  /* 0x0000000bed00720c */ /* 0x040fe40003f66070 */
[----:B------:R-:W-:Y:S01]  /*40e0*/  ISETP.GE.U32.AND P0, PT, R237, R3, PT ;  /* 0x00000003ed00720c */ /* 0x000fe20003f06070 */
[----:B------:R-:W-:Y:S01]  /*40f0*/  FFMA.FTZ R3, R41, c[0x0][0x23c], -R38 ;  /* 0x00008f0029037a23 */ /* 0x000fe20000010826 */
[----:B------:R-:W-:-:S02]  /*4100*/  LOP3.LUT R11, R8, 0xff, RZ, 0xc0, !PT ;  /* 0x000000ff080b7812 */ /* 0x000fc400078ec0ff */
[----:B------:R-:W-:Y:S01]  /*4110*/  SHF.R.U32.HI R12, RZ, 0x10, R8 ;  /* 0x00000010ff0c7819 */ /* 0x000fe20000011608 */
[----:B------:R4:W-:Y:S01]  /*4120*/  MUFU.EX2 R248, R3 ;  /* 0x0000000300f87308 */ /* 0x0009e20000000800 */
[----:B---3--:R-:W-:-:S04]  /*4130*/  F2FP.BF16.PACK_AB R4, R249, R251 ;  /* 0x000000fbf904723e */ /* 0x008fc800000010ff */
[C---:B------:R-:W-:Y:S02]  /*4140*/  PRMT R110, R4.reuse, 0x7610, R110 ;  /* 0x00007610046e7816 */ /* 0x040fe4000000006e */
[----:B------:R-:W-:Y:S01]  /*4150*/  PRMT R109, R4, 0x7632, R109 ;  /* 0x00007632046d7816 */ /* 0x000fe2000000006d */
[----:B------:R-:W-:Y:S02]  /*4160*/  FFMA.FTZ R4, R40, c[0x0][0x23c], -R38 ;  /* 0x00008f0028047a23 */ /* 0x000fe40000010826 */
[----:B------:R-:W-:Y:S01]  /*4170*/  @!P4 HFMA2.BF16_V2 R74, -RZ.H0_H0, RZ.H0_H0, -R110.H0_H0 ;  /* 0x200000ffff4ac231 */ /* 0x000fe2000034096e */
[----:B------:R-:W-:Y:S01]  /*4180*/  PRMT R155, R110, 0x5410, R109 ;  /* 0x000054106e9b7816 */ /* 0x000fe2000000006d */
[----:B------:R-:W-:Y:S01]  /*4190*/  @!P0 HFMA2.BF16_V2 R75, -RZ.H0_H0, RZ.H0_H0, -R109.H0_H0 ;  /* 0x200000ffff4b8231 */ /* 0x000fe2000034096d */
[----:B------:R2:W3:Y:S01]  /*41a0*/  MUFU.EX2 R217, R4 ;  /* 0x0000000400d97308 */ /* 0x0004e20000000800 */
[----:B-1----:R-:W-:Y:S01]  /*41b0*/  FFMA.FTZ R7, R43, c[0x0][0x23c], -R39 ;  /* 0x00008f002b077a23 */ /* 0x002fe20000010827 */
[----:B------:R-:W-:-:S02]  /*41c0*/  @!P4 PRMT R110, R74, 0x5410, RZ ;  /* 0x000054104a6ec816 */ /* 0x000fc400000000ff */
[--C-:B----4-:R-:W-:Y:S02]  /*41d0*/  SHF.R.U32.HI R3, RZ, 0x18, R0.reuse ;  /* 0x00000018ff037819 */ /* 0x110fe40000011600 */
[----:B------:R-:W-:Y:S02]  /*41e0*/  @!P0 PRMT R109, R75, 0x5410, RZ ;  /* 0x000054104b6d8816 */ /* 0x000fe400000000ff */
[----:B------:R-:W-:Y:S01]  /*41f0*/  ISETP.GE.U32.AND P4, PT, R237, R3, PT ;  /* 0x00000003ed00720c */ /* 0x000fe20003f86070 */
[----:B------:R3:W-:Y:S01]  /*4200*/  MUFU.EX2 R191, R7 ;  /* 0x0000000700bf7308 */ /* 0x0007e20000000800 */
[----:B------:R-:W-:Y:S02]  /*4210*/  SHF.R.U32.HI R3, RZ, 0x10, R0 ;  /* 0x00000010ff037819 */ /* 0x000fe40000011600 */
[----:B------:R-:W-:Y:S02]  /*4220*/  LOP3.LUT R0, R9, UR14, R20, 0x96, !PT ;  /* 0x0000000e09007c12 */ /* 0x000fe4000f8e9614 */
[----:B------:R-:W-:-:S02]  /*4230*/  LOP3.LUT R3, R3, 0xff, RZ, 0xc0, !PT ;  /* 0x000000ff03037812 */ /* 0x000fc400078ec0ff */
[----:B--2---:R-:W-:Y:S02]  /*4240*/  F2FP.BF16.PACK_AB R4, R192, R193 ;  /* 0x000000c1c004723e */ /* 0x004fe400000010ff */
[----:B------:R-:W-:Y:S02]  /*4250*/  ISETP.GE.U32.AND P0, PT, R237, R3, PT ;  /* 0x00000003ed00720c */ /* 0x000fe40003f06070 */
[C---:B------:R-:W-:Y:S02]  /*4260*/  PRMT R108, R4.reuse, 0x7632, R108 ;  /* 0x00007632046c7816 */ /* 0x040fe4000000006c */
[----:B------:R-:W-:Y:S01]  /*4270*/  PRMT R107, R4, 0x7610, R107 ;  /* 0x00007610046b7816 */ /* 0x000fe2000000006b */
[----:B------:R-:W-:Y:S01]  /*4280*/  FFMA.FTZ R4, R42, c[0x0][0x23c], -R39 ;  /* 0x00008f002a047a23 */ /* 0x000fe20000010827 */
[----:B------:R-:W-:Y:S01]  /*4290*/  SHF.R.U32.HI R3, RZ, 0x8, R15 ;  /* 0x00000008ff037819 */ /* 0x000fe2000001160f */
[----:B------:R-:W-:Y:S01]  /*42a0*/  @!P4 HFMA2.BF16_V2 R76, -RZ.H0_H0, RZ.H0_H0, -R108.H0_H0 ;  /* 0x200000ffff4cc231 */ /* 0x000fe2000034096c */
[----:B------:R-:W-:Y:S01]  /*42b0*/  PRMT R154, R107, 0x5410, R108 ;  /* 0x000054106b9a7816 */ /* 0x000fe2000000006c */
[----:B------:R1:W2:Y:S01]  /*42c0*/  MUFU.EX2 R210, R4 ;  /* 0x0000000400d27308 */ /* 0x0002a20000000800 */
[----:B------:R-:W-:-:S02]  /*42d0*/  LOP3.LUT R3, R3, 0xffff, RZ, 0xc0, !PT ;  /* 0x0000ffff03037812 */ /* 0x000fc400078ec0ff */
[----:B------:R-:W-:Y:S01]  /*42e0*/  @!P4 PRMT R108, R76, 0x5410, RZ ;  /* 0x000054104c6cc816 */ /* 0x000fe200000000ff */
[----:B------:R-:W-:Y:S01]  /*42f0*/  @!P0 HFMA2.BF16_V2 R77, -RZ.H0_H0, RZ.H0_H0, -R107.H0_H0 ;  /* 0x200000ffff4d8231 */ /* 0x000fe2000034096b */
[----:B------:R-:W-:Y:S02]  /*4300*/  ISETP.GE.U32.AND P4, PT, R237, R3, PT ;  /* 0x00000003ed00720c */ /* 0x000fe40003f86070 */
[----:B------:R-:W-:Y:S02]  /*4310*/  LOP3.LUT R3, R17, 0xff, RZ, 0xc0, !PT ;  /* 0x000000ff11037812 */ /* 0x000fe400078ec0ff */
[----:B---3--:R-:W-:Y:S02]  /*4320*/  F2FP.BF16.PACK_AB R7, R217, R248 ;  /* 0x000000f8d907723e */ /* 0x008fe400000010ff */
[----:B------:R-:W-:Y:S02]  /*4330*/  @!P0 PRMT R107, R77, 0x5410, RZ ;  /* 0x000054104d6b8816 */ /* 0x000fe400000000ff */
[----:B------:R-:W-:-:S02]  /*4340*/  ISETP.GE.U32.AND P0, PT, R237, R3, PT ;  /* 0x00000003ed00720c */ /* 0x000fc40003f06070 */
[----:B------:R-:W-:Y:S01]  /*4350*/  PRMT R234, R7, 0x7632, R234 ;  /* 0x0000763207ea7816 */ /* 0x000fe200000000ea */
[----:B-1----:R-:W-:Y:S01]  /*4360*/  FFMA.FTZ R4, R53, c[0x0][0x23c], -R38 ;  /* 0x00008f0035047a23 */ /* 0x002fe20000010826 */
[----:B--2---:R-:W-:Y:S02]  /*4370*/  F2FP.BF16.PACK_AB R3, R210, R191 ;  /* 0x000000bfd203723e */ /* 0x004fe400000010ff */
[----:B------:R-:W-:Y:S01]  /*4380*/  PRMT R235, R7, 0x7610, R235 ;  /* 0x0000761007eb7816 */ /* 0x000fe200000000eb */
[----:B------:R1:W-:Y:S01]  /*4390*/  MUFU.EX2 R190, R4 ;  /* 0x0000000400be7308 */ /* 0x0003e20000000800 */
[C---:B------:R-:W-:Y:S01]  /*43a0*/  PRMT R232, R3.reuse, 0x7632, R232 ;  /* 0x0000763203e87816 */ /* 0x040fe200000000e8 */
[----:B------:R-:W-:Y:S01]  /*43b0*/  @!P4 HFMA2.BF16_V2 R79, -RZ.H0_H0, RZ.H0_H0, -R234.H0_H0 ;  /* 0x200000ffff4fc231 */ /* 0x000fe200003409ea */
[----:B------:R-:W-:Y:S01]  /*43c0*/  PRMT R231, R3, 0x7610, R231 ;  /* 0x0000761003e77816 */ /* 0x000fe200000000e7 */
[----:B------:R-:W-:Y:S01]  /*43d0*/  FFMA.FTZ R7, R37, c[0x0][0x23c], -R38 ;  /* 0x00008f0025077a23 */ /* 0x000fe20000010826 */
[----:B------:R-:W-:Y:S01]  /*43e0*/  PRMT R153, R235, 0x5410, R234 ;  /* 0x00005410eb997816 */ /* 0x000fe200000000ea */
[----:B------:R-:W-:Y:S01]  /*43f0*/  @!P2 HFMA2.BF16_V2 R78, -RZ.H0_H0, RZ.H0_H0, -R235.H0_H0 ;  /* 0x200000ffff4ea231 */ /* 0x000fe200003409eb */
[----:B------:R-:W-:Y:S01]  /*4400*/  @!P4 PRMT R234, R79, 0x5410, RZ ;  /* 0x000054104feac816 */ /* 0x000fe200000000ff */
[----:B------:R2:W-:Y:S01]  /*4410*/  MUFU.EX2 R252, R7 ;  /* 0x0000000700fc7308 */ /* 0x0005e20000000800 */
[----:B------:R-:W-:Y:S01]  /*4420*/  @!P0 HFMA2.BF16_V2 R83, -RZ.H0_H0, RZ.H0_H0, -R231.H0_H0 ;  /* 0x200000ffff538231 */ /* 0x000fe200003409e7 */
[----:B------:R-:W-:Y:S01]  /*4430*/  PRMT R152, R231, 0x5410, R232 ;  /* 0x00005410e7987816 */ /* 0x000fe200000000e8 */
[----:B------:R-:W-:Y:S01]  /*4440*/  @!P3 HFMA2.BF16_V2 R80, -RZ.H0_H0, RZ.H0_H0, -R232.H0_H0 ;  /* 0x200000ffff50b231 */ /* 0x000fe200003409e8 */
[----:B------:R-:W-:-:S02]  /*4450*/  @!P2 PRMT R235, R78, 0x5410, RZ ;  /* 0x000054104eeba816 */ /* 0x000fc400000000ff */
[----:B------:R-:W-:Y:S01]  /*4460*/  @!P0 PRMT R231, R83, 0x5410, RZ ;  /* 0x0000541053e78816 */ /* 0x000fe200000000ff */
[----:B-1----:R-:W-:Y:S01]  /*4470*/  FFMA.FTZ R4, R52, c[0x0][0x23c], -R38 ;  /* 0x00008f0034047a23 */ /* 0x002fe20000010826 */
[----:B------:R-:W-:Y:S02]  /*4480*/  @!P3 PRMT R232, R80, 0x5410, RZ ;  /* 0x0000541050e8b816 */ /* 0x000fe400000000ff */
[----:B------:R-:W-:Y:S01]  /*4490*/  LOP3.LUT R9, R8, 0xffff, RZ, 0xc0, !PT ;  /* 0x0000ffff08097812 */ /* 0x000fe200078ec0ff */
[----:B------:R1:W-:Y:S01]  /*44a0*/  MUFU.EX2 R216, R4 ;  /* 0x0000000400d87308 */ /* 0x0003e20000000800 */
[----:B------:R-:W-:Y:S01]  /*44b0*/  SHF.R.U32.HI R8, RZ, 0x18, R8 ;  /* 0x00000018ff087819 */ /* 0x000fe20000011608 */
[----:B--2---:R-:W-:-:S06]  /*44c0*/  FFMA.FTZ R7, R55, c[0x0][0x23c], -R39 ;  /* 0x00008f0037077a23 */ /* 0x004fcc0000010827 */
[----:B------:R2:W-:Y:S01]  /*44d0*/  MUFU.EX2 R174, R7 ;  /* 0x0000000700ae7308 */ /* 0x0005e20000000800 */
[----:B-1----:R-:W-:-:S04]  /*44e0*/  LOP3.LUT R4, R0, 0xffff, RZ, 0xc0, !PT ;  /* 0x0000ffff00047812 */ /* 0x002fc800078ec0ff */
[----:B------:R-:W-:Y:S02]  /*44f0*/  SHF.R.U32.HI R3, RZ, 0x8, R4 ;  /* 0x00000008ff037819 */ /* 0x000fe40000011604 */
[----:B------:R-:W-:Y:S02]  /*4500*/  LOP3.LUT R4, R0, 0xff, RZ, 0xc0, !PT ;  /* 0x000000ff00047812 */ /* 0x000fe400078ec0ff */
[----:B------:R-:W-:Y:S01]  /*4510*/  LOP3.LUT R3, R3, 0xffff, RZ, 0xc0, !PT ;  /* 0x0000ffff03037812 */ /* 0x000fe200078ec0ff */
[----:B--2---:R-:W-:Y:S01]  /*4520*/  FFMA.FTZ R7, R61, c[0x0][0x23c], -R38 ;  /* 0x00008f003d077a23 */ /* 0x004fe20000010826 */
[C---:B------:R-:W-:Y:S02]  /*4530*/  ISETP.GE.U32.AND P2, PT, R237.reuse, R4, PT ;  /* 0x00000004ed00720c */ /* 0x040fe40003f46070 */
[----:B------:R-:W-:Y:S01]  /*4540*/  ISETP.GE.U32.AND P4, PT, R237, R3, PT ;  /* 0x00000003ed00720c */ /* 0x000fe20003f86070 */
[----:B------:R-:W-:Y:S01]  /*4550*/  FFMA.FTZ R3, R54, c[0x0][0x23c], -R39 ;  /* 0x00008f0036037a23 */ /* 0x000fe20000010827 */
[--C-:B------:R-:W-:Y:S01]  /*4560*/  SHF.R.U32.HI R4, RZ, 0x18, R0.reuse ;  /* 0x00000018ff047819 */ /* 0x100fe20000011600 */
[----:B------:R-:W1:Y:S01]  /*4570*/  MUFU.EX2 R250, R7 ;  /* 0x0000000700fa7308 */ /* 0x000e620000000800 */
[----:B------:R-:W-:-:S02]  /*4580*/  SHF.R.U32.HI R0, RZ, 0x10, R0 ;  /* 0x00000010ff007819 */ /* 0x000fc40000011600 */
[----:B------:R-:W-:Y:S02]  /*4590*/  ISETP.GE.U32.AND P3, PT, R237, R4, PT ;  /* 0x00000004ed00720c */ /* 0x000fe40003f66070 */
[----:B------:R-:W-:-:S03]  /*45a0*/  LOP3.LUT R0, R0, 0xff, RZ, 0xc0, !PT ;  /* 0x000000ff00007812 */ /* 0x000fc600078ec0ff */
[----:B------:R2:W3:Y:S01]  /*45b0*/  MUFU.EX2 R175, R3 ;  /* 0x0000000300af7308 */ /* 0x0004e20000000800 */
[----:B------:R-:W-:Y:S01]  /*45c0*/  ISETP.GE.U32.AND P0, PT, R237, R0, PT ;  /* 0x00000000ed00720c */ /* 0x000fe20003f06070 */
[----:B------:R-:W-:-:S06]  /*45d0*/  FFMA.FTZ R0, R62, c[0x0][0x23c], -R39 ;  /* 0x00008f003e007a23 */ /* 0x000fcc0000010827 */
[----:B------:R3:W-:Y:S01]  /*45e0*/  MUFU.EX2 R211, R0 ;  /* 0x0000000000d37308 */ /* 0x0007e20000000800 */
[----:B-1----:R-:W-:-:S04]  /*45f0*/  F2FP.BF16.PACK_AB R4, R250, R252 ;  /* 0x000000fcfa04723e */ /* 0x002fc800000010ff */
[C---:B------:R-:W-:Y:S02]  /*4600*/  PRMT R225, R4.reuse, 0x7610, R225 ;  /* 0x0000761004e17816 */ /* 0x040fe400000000e1 */
[----:B------:R-:W-:Y:S01]  /*4610*/  PRMT R224, R4, 0x7632, R224 ;  /* 0x0000763204e07816 */ /* 0x000fe200000000e0 */
[----:B------:R-:W-:Y:S01]  /*4620*/  FFMA.FTZ R4, R64, c[0x0][0x23c], -R39 ;  /* 0x00008f0040047a23 */ /* 0x000fe20000010827 */
[----:B--2---:R-:W-:Y:S02]  /*4630*/  F2FP.BF16.PACK_AB R3, R216, R190 ;  /* 0x000000bed803723e */ /* 0x004fe400000010ff */
[----:B------:R-:W-:Y:S01]  /*4640*/  PRMT R61, R225, 0x5410, R224 ;  /* 0x00005410e13d7816 */ /* 0x000fe200000000e0 */
[----:B------:R-:W-:Y:S01]  /*4650*/  MUFU.EX2 R236, R4 ;  /* 0x0000000400ec7308 */ /* 0x000fe20000000800 */
[C---:B------:R-:W-:Y:S02]  /*4660*/  PRMT R230, R3.reuse, 0x7610, R230 ;  /* 0x0000761003e67816 */ /* 0x040fe400000000e6 */
[----:B------:R-:W-:Y:S01]  /*4670*/  PRMT R229, R3, 0x7632, R229 ;  /* 0x0000763203e57816 */ /* 0x000fe200000000e5 */
[----:B------:R-:W-:Y:S01]  /*4680*/  FFMA.FTZ R3, R63, c[0x0][0x23c], -R39 ;  /* 0x00008f003f037a23 */ /* 0x000fe20000010827 */
[----:B---3--:R-:W-:Y:S01]  /*4690*/  F2FP.BF16.PACK_AB R0, R175, R174 ;  /* 0x000000aeaf00723e */ /* 0x008fe200000010ff */
[----:B------:R-:W-:Y:S01]  /*46a0*/  @!P2 HFMA2.BF16_V2 R81, -RZ.H0_H0, RZ.H0_H0, -R230.H0_H0 ;  /* 0x200000ffff51a231 */ /* 0x000fe200003409e6 */
[----:B------:R-:W-:Y:S01]  /*46b0*/  PRMT R75, R230, 0x5410, R229 ;  /* 0x00005410e64b7816 */ /* 0x000fe200000000e5 */
[----:B------:R1:W2:Y:S01]  /*46c0*/  MUFU.EX2 R228, R3 ;  /* 0x0000000300e47308 */ /* 0x0002a20000000800 */
[----:B------:R-:W-:Y:S01]  /*46d0*/  PRMT R227, R0, 0x7632, R227 ;  /* 0x0000763200e37816 */ /* 0x000fe200000000e3 */
[----:B------:R-:W-:Y:S01]  /*46e0*/  @!P4 HFMA2.BF16_V2 R82, -RZ.H0_H0, RZ.H0_H0, -R229.H0_H0 ;  /* 0x200000ffff52c231 */ /* 0x000fe200003409e5 */
[----:B------:R-:W-:-:S02]  /*46f0*/  @!P2 PRMT R230, R81, 0x5410, RZ ;  /* 0x0000541051e6a816 */ /* 0x000fc400000000ff */
[----:B------:R-:W-:Y:S01]  /*4700*/  PRMT R226, R0, 0x7610, R226 ;  /* 0x0000761000e27816 */ /* 0x000fe200000000e2 */
[----:B------:R-:W-:Y:S01]  /*4710*/  @!P3 HFMA2.BF16_V2 R84, -RZ.H0_H0, RZ.H0_H0, -R227.H0_H0 ;  /* 0x200000ffff54b231 */ /* 0x000fe200003409e3 */
[C---:B------:R-:W-:Y:S02]  /*4720*/  ISETP.GE.U32.AND P2, PT, R237.reuse, R11, PT ;  /* 0x0000000bed00720c */ /* 0x040fe40003f46070 */
[----:B------:R-:W-:Y:S01]  /*4730*/  SHF.R.U32.HI R0, RZ, 0x8, R9 ;  /* 0x00000008ff007819 */ /* 0x000fe20000011609 */
[----:B------:R-:W-:Y:S01]  /*4740*/  @!P0 HFMA2.BF16_V2 R85, -RZ.H0_H0, RZ.H0_H0, -R226.H0_H0 ;  /* 0x200000ffff558231 */ /* 0x000fe200003409e2 */
[----:B------:R-:W-:Y:S02]  /*4750*/  PRMT R74, R226, 0x5410, R227 ;  /* 0x00005410e24a7816 */ /* 0x000fe400000000e3 */
[----:B------:R-:W-:Y:S02]  /*4760*/  LOP3.LUT R0, R0, 0xffff, RZ, 0xc0, !PT ;  /* 0x0000ffff00007812 */ /* 0x000fe400078ec0ff */
[----:B------:R-:W-:Y:S01]  /*4770*/  @!P3 PRMT R227, R84, 0x5410, RZ ;  /* 0x0000541054e3b816 */ /* 0x000fe200000000ff */
[----:B-1----:R-:W-:Y:S01]  /*4780*/  FFMA.FTZ R3, R44, c[0x0][0x23c], -R38 ;  /* 0x00008f002c037a23 */ /* 0x002fe20000010826 */
[----:B------:R-:W-:-:S02]  /*4790*/  ISETP.GE.U32.AND P3, PT, R237, R0, PT ;  /* 0x00000000ed00720c */ /* 0x000fc40003f66070 */
[----:B------:R-:W-:Y:S01]  /*47a0*/  LOP3.LUT R0, R10, 0xff, RZ, 0xc0, !PT ;  /* 0x000000ff0a007812 */ /* 0x000fe200078ec0ff */
[----:B------:R1:W-:Y:S01]  /*47b0*/  MUFU.EX2 R78, R3 ;  /* 0x00000003004e7308 */ /* 0x0003e20000000800 */
[----:B------:R-:W-:Y:S01]  /*47c0*/  @!P4 PRMT R229, R82, 0x5410, RZ ;  /* 0x0000541052e5c816 */ /* 0x000fe200000000ff */
[----:B------:R-:W-:Y:S01]  /*47d0*/  @!P2 HFMA2.BF16_V2 R89, -RZ.H0_H0, RZ.H0_H0, -R225.H0_H0 ;  /* 0x200000ffff59a231 */ /* 0x000fe200003409e1 */
[----:B------:R-:W-:Y:S02]  /*47e0*/  ISETP.GE.U32.AND P4, PT, R237, R8, PT ;  /* 0x00000008ed00720c */ /* 0x000fe40003f86070 */
[----:B------:R-:W-:Y:S02]  /*47f0*/  @!P0 PRMT R226, R85, 0x5410, RZ ;  /* 0x0000541055e28816 */ /* 0x000fe400000000ff */
[----:B------:R-:W-:Y:S02]  /*4800*/  ISETP.GE.U32.AND P0, PT, R237, R0, PT ;  /* 0x00000000ed00720c */ /* 0x000fe40003f06070 */
[----:B--2---:R-:W-:Y:S01]  /*4810*/  F2FP.BF16.PACK_AB R0, R228, R211 ;  /* 0x000000d3e400723e */ /* 0x004fe200000010ff */
[----:B------:R-:W-:Y:S01]  /*4820*/  @!P3 HFMA2.BF16_V2 R88, -RZ.H0_H0, RZ.H0_H0, -R224.H0_H0 ;  /* 0x200000ffff58b231 */ /* 0x000fe200003409e0 */
[----:B------:R-:W-:-:S02]  /*4830*/  @!P2 PRMT R225, R89, 0x5410, RZ ;  /* 0x0000541059e1a816 */ /* 0x000fc400000000ff */
[C---:B------:R-:W-:Y:S02]  /*4840*/  PRMT R223, R0.reuse, 0x7632, R223 ;  /* 0x0000763200df7816 */ /* 0x040fe400000000df */
[----:B------:R-:W-:Y:S01]  /*4850*/  PRMT R222, R0, 0x7610, R222 ;  /* 0x0000761000de7816 */ /* 0x000fe200000000de */
[----:B-1----:R-:W-:Y:S01]  /*4860*/  FFMA.FTZ R3, R45, c[0x0][0x23c], -R38 ;  /* 0x00008f002d037a23 */ /* 0x002fe20000010826 */
[----:B------:R-:W-:Y:S01]  /*4870*/  LOP3.LUT R0, R10, 0xffff, RZ, 0xc0, !PT ;  /* 0x0000ffff0a007812 */ /* 0x000fe200078ec0ff */
[----:B------:R-:W-:Y:S01]  /*4880*/  @!P4 HFMA2.BF16_V2 R90, -RZ.H0_H0, RZ.H0_H0, -R223.H0_H0 ;  /* 0x200000ffff5ac231 */ /* 0x000fe200003409df */
[----:B------:R-:W-:Y:S01]  /*4890*/  SHF.R.U32.HI R4, RZ, 0x18, R10 ;  /* 0x00000018ff047819 */ /* 0x000fe2000001160a */
[----:B------:R1:W2:Y:S01]  /*48a0*/  MUFU.EX2 R83, R3 ;  /* 0x0000000300537308 */ /* 0x0002a20000000800 */
[----:B------:R-:W-:Y:S01]  /*48b0*/  SHF.R.U32.HI R0, RZ, 0x8, R0 ;  /* 0x00000008ff007819 */ /* 0x000fe20000011600 */
[----:B------:R-:W-:Y:S01]  /*48c0*/  IMAD.WIDE.U32 R44, R22, -0x2daee0ad, RZ ;  /* 0xd2511f53162c7825 */ /* 0x000fe200078e00ff */
[----:B------:R-:W-:-:S02]  /*48d0*/  @!P3 PRMT R224, R88, 0x5410, RZ ;  /* 0x0000541058e0b816 */ /* 0x000fc400000000ff */
[----:B------:R-:W-:Y:S02]  /*48e0*/  LOP3.LUT R0, R0, 0xffff, RZ, 0xc0, !PT ;  /* 0x0000ffff00007812 */ /* 0x000fe400078ec0ff */
[----:B------:R-:W-:Y:S01]  /*48f0*/  ISETP.GE.U32.AND P3, PT, R237, R4, PT ;  /* 0x00000004ed00720c */ /* 0x000fe20003f66070 */
[----:B------:R-:W-:Y:S01]  /*4900*/  FFMA.FTZ R4, R57, c[0x0][0x23c], -R38 ;  /* 0x00008f0039047a23 */ /* 0x000fe20000010826 */
[----:B------:R-:W-:-:S03]  /*4910*/  LOP3.LUT R52, R45, UR14, R34, 0x96, !PT ;  /* 0x0000000e2d347c12 */ /* 0x000fc6000f8e9622 */
[----:B------:R3:W-:Y:S01]  /*4920*/  MUFU.EX2 R173, R4 ;  /* 0x0000000400ad7308 */ /* 0x0007e20000000800 */
[----:B-1----:R-:W-:-:S04]  /*4930*/  LOP3.LUT R3, R12, 0xff, RZ, 0xc0, !PT ;  /* 0x000000ff0c037812 */ /* 0x002fc800078ec0ff */
[C---:B------:R-:W-:Y:S01]  /*4940*/  ISETP.GE.U32.AND P2, PT, R237.reuse, R3, PT ;  /* 0x00000003ed00720c */ /* 0x040fe20003f46070 */
[----:B------:R-:W-:Y:S01]  /*4950*/  FFMA.FTZ R3, R60, c[0x0][0x23c], -R39 ;  /* 0x00008f003c037a23 */ /* 0x000fe20000010827 */
[----:B------:R-:W-:Y:S02]  /*4960*/  PRMT R60, R222, 0x5410, R223 ;  /* 0x00005410de3c7816 */ /* 0x000fe400000000df */
[----:B------:R-:W-:Y:S01]  /*4970*/  @!P4 PRMT R223, R90, 0x5410, RZ ;  /* 0x000054105adfc816 */ /* 0x000fe200000000ff */
[----:B------:R1:W4:Y:S01]  /*4980*/  MUFU.EX2 R243, R3 ;  /* 0x0000000300f37308 */ /* 0x0003220000000800 */
[----:B------:R-:W-:Y:S02]  /*4990*/  ISETP.GE.U32.AND P4, PT, R237, R0, PT ;  /* 0x00000000ed00720c */ /* 0x000fe40003f86070 */
[----:B--2---:R-:W-:Y:S01]  /*49a0*/  F2FP.BF16.PACK_AB R0, R83, R78 ;  /* 0x0000004e5300723e */ /* 0x004fe200000010ff */
[----:B---3--:R-:W-:-:S03]  /*49b0*/  FFMA.FTZ R4, R65, c[0x0][0x23c], -R39 ;  /* 0x00008f0041047a23 */ /* 0x008fc60000010827 */
[C---:B------:R-:W-:Y:S01]  /*49c0*/  PRMT R221, R0.reuse, 0x7610, R221 ;  /* 0x0000761000dd7816 */ /* 0x040fe200000000dd */
[----:B------:R-:W-:Y:S01]  /*49d0*/  @!P2 HFMA2.BF16_V2 R93, -RZ.H0_H0, RZ.H0_H0, -R222.H0_H0 ;  /* 0x200000ffff5da231 */ /* 0x000fe200003409de */
[----:B------:R-:W-:Y:S01]  /*49e0*/  PRMT R220, R0, 0x7632, R220 ;  /* 0x0000763200dc7816 */ /* 0x000fe200000000dc */
[----:B------:R-:W-:Y:S02]  /*49f0*/  MUFU.EX2 R84, R4 ;  /* 0x0000000400547308 */ /* 0x000fe40000000800 */
[----:B------:R-:W-:Y:S01]  /*4a00*/  @!P0 HFMA2.BF16_V2 R94, -RZ.H0_H0, RZ.H0_H0, -R221.H0_H0 ;  /* 0x200000ffff5e8231 */ /* 0x000fe200003409dd */
[----:B------:R-:W-:Y:S01]  /*4a10*/  @!P2 PRMT R222, R93, 0x5410, RZ ;  /* 0x000054105ddea816 */ /* 0x000fe200000000ff */
[----:B------:R-:W-:Y:S01]  /*4a20*/  @!P4 HFMA2.BF16_V2 R92, -RZ.H0_H0, RZ.H0_H0, -R220.H0_H0 ;  /* 0x200000ffff5cc231 */ /* 0x000fe200003409dc */
[----:B------:R-:W-:Y:S01]  /*4a30*/  PRMT R242, R221, 0x5410, R220 ;  /* 0x00005410ddf27816 */ /* 0x000fe200000000dc */
[----:B-1----:R-:W-:Y:S01]  /*4a40*/  FFMA.FTZ R3, R56, c[0x0][0x23c], -R38 ;  /* 0x00008f0038037a23 */ /* 0x002fe20000010826 */
[----:B------:R-:W-:-:S02]  /*4a50*/  @!P0 PRMT R221, R94, 0x5410, RZ ;  /* 0x000054105edd8816 */ /* 0x000fc400000000ff */
[C---:B------:R-:W-:Y:S01]  /*4a60*/  ISETP.GE.U32.AND P0, PT, R237.reuse, R19, PT ;  /* 0x00000013ed00720c */ /* 0x040fe20003f06070 */
[----:B------:R1:W-:Y:S01]  /*4a70*/  MUFU.EX2 R244, R3 ;  /* 0x0000000300f47308 */ /* 0x0003e20000000800 */
[----:B------:R-:W-:Y:S02]  /*4a80*/  @!P4 PRMT R220, R92, 0x5410, RZ ;  /* 0x000054105cdcc816 */ /* 0x000fe400000000ff */
[----:B------:R-:W-:Y:S01]  /*4a90*/  ISETP.GE.U32.AND P4, PT, R237, R13, PT ;  /* 0x0000000ded00720c */ /* 0x000fe20003f86070 */
[----:B------:R-:W-:-:S05]  /*4aa0*/  IMAD.WIDE.U32 R12, R123, -0x326172a9, RZ ;  /* 0xcd9e8d577b0c7825 */ /* 0x000fca00078e00ff */
[----:B------:R-:W-:-:S05]  /*4ab0*/  LOP3.LUT R7, R13, R117, RZ, 0x3c, !PT ;  /* 0x000000750d077212 */ /* 0x000fca00078e3cff */
[----:B------:R-:W-:Y:S01]  /*4ac0*/  IMAD.WIDE.U32 R16, R7, -0x2daee0ad, RZ ;  /* 0xd2511f5307107825 */ /* 0x000fe200078e00ff */
[----:B-1----:R-:W-:-:S03]  /*4ad0*/  SHF.R.U32.HI R3, RZ, 0x10, R10 ;  /* 0x00000010ff037819 */ /* 0x002fc6000001160a */
[----:B------:R-:W-:Y:S01]  /*4ae0*/  IMAD.WIDE.U32 R10, R123, -0x326172a9, RZ ;  /* 0xcd9e8d577b0a7825 */ /* 0x000fe200078e00ff */
[----:B------:R-:W-:Y:S02]  /*4af0*/  LOP3.LUT R13, R17, UR17, R72, 0x96, !PT ;  /* 0x00000011110d7c12 */ /* 0x000fe4000f8e9648 */
[----:B------:R-:W-:Y:S02]  /*4b00*/  LOP3.LUT R0, R3, 0xff, RZ, 0xc0, !PT ;  /* 0x000000ff03007812 */ /* 0x000fe400078ec0ff */
[----:B----4-:R-:W-:Y:S02]  /*4b10*/  F2FP.BF16.PACK_AB R3, R243, R236 ;  /* 0x000000ecf303723e */ /* 0x010fe400000010ff */
[----:B------:R-:W-:Y:S01]  /*4b20*/  ISETP.GE.U32.AND P2, PT, R237, R0, PT ;  /* 0x00000000ed00720c */ /* 0x000fe20003f46070 */
[----:B------:R-:W-:Y:S01]  /*4b30*/  FFMA.FTZ R0, R59, c[0x0][0x23c], -R39 ;  /* 0x00008f003b007a23 */ /* 0x000fe20000010827 */
[C---:B------:R-:W-:Y:S02]  /*4b40*/  PRMT R219, R3.reuse, 0x7632, R219 ;  /* 0x0000763203db7816 */ /* 0x040fe400000000db */
[----:B------:R-:W-:Y:S01]  /*4b50*/  PRMT R218, R3, 0x7610, R218 ;  /* 0x0000761003da7816 */ /* 0x000fe200000000da */
[----:B------:R1:W2:Y:S01]  /*4b60*/  MUFU.EX2 R245, R0 ;  /* 0x0000000000f57308 */ /* 0x0002a20000000800 */
[----:B------:R-:W-:Y:S01]  /*4b70*/  SHF.R.U32.HI R3, RZ, 0x8, R21 ;  /* 0x00000008ff037819 */ /* 0x000fe20000011615 */
[----:B------:R-:W-:Y:S01]  /*4b80*/  @!P3 HFMA2.BF16_V2 R91, -RZ.H0_H0, RZ.H0_H0, -R219.H0_H0 ;  /* 0x200000ffff5bb231 */ /* 0x000fe200003409db */
[----:B------:R-:W-:-:S04]  /*4b90*/  PRMT R241, R218, 0x5410, R219 ;  /* 0x00005410daf17816 */ /* 0x000fc800000000db */
[----:B------:R-:W-:Y:S01]  /*4ba0*/  @!P3 PRMT R219, R91, 0x5410, RZ ;  /* 0x000054105bdbb816 */ /* 0x000fe200000000ff */
[----:B------:R-:W-:-:S05]  /*4bb0*/  @!P2 HFMA2.BF16_V2 R95, -RZ.H0_H0, RZ.H0_H0, -R218.H0_H0 ;  /* 0x200000ffff5fa231 */ /* 0x000fca00003409da */
[----:B------:R-:W-:Y:S02]  /*4bc0*/  @!P2 PRMT R218, R95, 0x5410, RZ ;  /* 0x000054105fdaa816 */ /* 0x000fe400000000ff */
[----:B-1----:R-:W-:Y:S02]  /*4bd0*/  LOP3.LUT R0, R18, 0xff, RZ, 0xc0, !PT ;  /* 0x000000ff12007812 */ /* 0x002fe400078ec0ff */
[----:B--2---:R-:W-:Y:S02]  /*4be0*/  F2FP.BF16.PACK_AB R4, R245, R84 ;  /* 0x00000054f504723e */ /* 0x004fe400000010ff */
[----:B------:R-:W-:Y:S02]  /*4bf0*/  ISETP.GE.U32.AND P3, PT, R237, R0, PT ;  /* 0x00000000ed00720c */ /* 0x000fe40003f66070 */
[----:B------:R-:W-:Y:S01]  /*4c00*/  LOP3.LUT R0, R3, 0xffff, RZ, 0xc0, !PT ;  /* 0x0000ffff03007812 */ /* 0x000fe200078ec0ff */
[----:B------:R-:W-:Y:S01]  /*4c10*/  FFMA.FTZ R3, R67, c[0x0][0x23c], -R38 ;  /* 0x00008f0043037a23 */ /* 0x000fe20000010826 */
[----:B------:R-:W-:-:S02]  /*4c20*/  PRMT R213, R4, 0x7632, R213 ;  /* 0x0000763204d57816 */ /* 0x000fc400000000d5 */
[----:B------:R-:W-:Y:S01]  /*4c30*/  ISETP.GE.U32.AND P2, PT, R237, R0, PT ;  /* 0x00000000ed00720c */ /* 0x000fe20003f46070 */
[----:B------:R1:W-:Y:S01]  /*4c40*/  MUFU.EX2 R204, R3 ;  /* 0x0000000300cc7308 */ /* 0x0003e20000000800 */
[----:B------:R-:W-:Y:S01]  /*4c50*/  F2FP.BF16.PACK_AB R0, R173, R244 ;  /* 0x000000f4ad00723e */ /* 0x000fe200000010ff */
[----:B------:R-:W-:Y:S01]  /*4c60*/  @!P4 HFMA2.BF16_V2 R96, -RZ.H0_H0, RZ.H0_H0, -R213.H0_H0 ;  /* 0x200000ffff60c231 */ /* 0x000fe200003409d5 */
[----:B------:R-:W-:Y:S02]  /*4c70*/  PRMT R212, R4, 0x7610, R212 ;  /* 0x0000761004d47816 */ /* 0x000fe400000000d4 */
[C---:B------:R-:W-:Y:S02]  /*4c80*/  PRMT R215, R0.reuse, 0x7610, R215 ;  /* 0x0000761000d77816 */ /* 0x040fe400000000d7 */
[----:B------:R-:W-:Y:S01]  /*4c90*/  PRMT R214, R0, 0x7632, R214 ;  /* 0x0000763200d67816 */ /* 0x000fe200000000d6 */
[----:B------:R-:W-:Y:S01]  /*4ca0*/  @!P3 HFMA2.BF16_V2 R100, -RZ.H0_H0, RZ.H0_H0, -R212.H0_H0 ;  /* 0x200000ffff64b231 */ /* 0x000fe200003409d4 */
[----:B------:R-:W-:Y:S01]  /*4cb0*/  LOP3.LUT R0, R52, 0xffff, RZ, 0xc0, !PT ;  /* 0x0000ffff34007812 */ /* 0x000fe200078ec0ff */
[----:B------:R-:W-:Y:S01]  /*4cc0*/  @!P0 HFMA2.BF16_V2 R101, -RZ.H0_H0, RZ.H0_H0, -R215.H0_H0 ;  /* 0x200000ffff658231 */ /* 0x000fe200003409d7 */
[----:B------:R-:W-:Y:S01]  /*4cd0*/  PRMT R77, R215, 0x5410, R214 ;  /* 0x00005410d74d7816 */ /* 0x000fe200000000d6 */
[----:B------:R-:W-:Y:S01]  /*4ce0*/  @!P2 HFMA2.BF16_V2 R97, -RZ.H0_H0, RZ.H0_H0, -R214.H0_H0 ;  /* 0x200000ffff61a231 */ /* 0x000fe200003409d6 */
[----:B------:R-:W-:-:S02]  /*4cf0*/  SHF.R.U32.HI R0, RZ, 0x8, R0 ;  /* 0x00000008ff007819 */ /* 0x000fc40000011600 */
[----:B------:R-:W-:Y:S01]  /*4d00*/  @!P0 PRMT R215, R101, 0x5410, RZ ;  /* 0x0000541065d78816 */ /* 0x000fe200000000ff */
[----:B-1----:R-:W-:Y:S01]  /*4d10*/  FFMA.FTZ R3, R66, c[0x0][0x23c], -R38 ;  /* 0x00008f0042037a23 */ /* 0x002fe20000010826 */
[----:B------:R-:W-:Y:S01]  /*4d20*/  LOP3.LUT R0, R0, 0xffff, RZ, 0xc0, !PT ;  /* 0x0000ffff00007812 */ /* 0x000fe200078ec0ff */
[----:B------:R-:W-:Y:S01]  /*4d30*/  IMAD.MOV.U32 R101, RZ, RZ, R244 ;  /* 0x000000ffff657224 */ /* 0x000fe200078e00f4 */
[----:B------:R-:W-:Y:S01]  /*4d40*/  @!P2 PRMT R214, R97, 0x5410, RZ ;  /* 0x0000541061d6a816 */ /* 0x000fe200000000ff */
[----:B------:R1:W2:Y:S01]  /*4d50*/  MUFU.EX2 R240, R3 ;  /* 0x0000000300f07308 */ /* 0x0002a20000000800 */
[----:B------:R-:W-:Y:S01]  /*4d60*/  ISETP.GE.U32.AND P2, PT, R237, R0, PT ;  /* 0x00000000ed00720c */ /* 0x000fe20003f46070 */
[----:B------:R-:W-:Y:S01]  /*4d70*/  FFMA.FTZ R0, R71, c[0x0][0x23c], -R39 ;  /* 0x00008f0047007a23 */ /* 0x000fe20000010827 */
[----:B------:R-:W-:Y:S02]  /*4d80*/  LOP3.LUT R4, R11, R117, RZ, 0x3c, !PT ;  /* 0x000000750b047212 */ /* 0x000fe400078e3cff */
[----:B------:R-:W-:-:S02]  /*4d90*/  PRMT R246, R212, 0x5410, R213 ;  /* 0x00005410d4f67816 */ /* 0x000fc400000000d5 */
[----:B------:R-:W-:Y:S01]  /*4da0*/  @!P3 PRMT R212, R100, 0x5410, RZ ;  /* 0x0000541064d4b816 */ /* 0x000fe200000000ff */
[----:B------:R3:W-:Y:S01]  /*4db0*/  MUFU.EX2 R233, R0 ;  /* 0x0000000000e97308 */ /* 0x0007e20000000800 */
[----:B------:R-:W-:Y:S01]  /*4dc0*/  IMAD.WIDE.U32 R14, R4, -0x2daee0ad, RZ ;  /* 0xd2511f53040e7825 */ /* 0x000fe200078e00ff */
[----:B------:R-:W-:Y:S02]  /*4dd0*/  ISETP.GE.AND P3, PT, R87, R50, PT ;  /* 0x000000325700720c */ /* 0x000fe40003f66270 */
[----:B------:R-:W-:Y:S01]  /*4de0*/  @!P4 PRMT R213, R96, 0x5410, RZ ;  /* 0x0000541060d5c816 */ /* 0x000fe200000000ff */
[----:B------:R-:W-:Y:S01]  /*4df0*/  IMAD R4, R247, 0x40, R164 ;  /* 0x00000040f7047824 */ /* 0x000fe200078e02a4 */
[----:B------:R-:W-:Y:S01]  /*4e00*/  LOP3.LUT R7, R15, UR17, R72, 0x96, !PT ;  /* 0x000000110f077c12 */ /* 0x000fe2000f8e9648 */
[----:B------:R-:W-:Y:S01]  /*4e10*/  IMAD.MOV.U32 R72, RZ, RZ, R236 ;  /* 0x000000ffff487224 */ /* 0x000fe200078e00ec */
[----:B-1----:R-:W-:Y:S01]  /*4e20*/  LOP3.LUT R3, R52, 0xff, RZ, 0xc0, !PT ;  /* 0x000000ff34037812 */ /* 0x002fe200078ec0ff */
[----:B------:R-:W-:Y:S01]  /*4e30*/  IMAD.MOV.U32 R100, RZ, RZ, R245 ;  /* 0x000000ffff647224 */ /* 0x000fe200078e00f5 */
[----:B------:R-:W-:-:S02]  /*4e40*/  IADD3 R15, R4, -0x40, RZ ;  /* 0xffffffc0040f7810 */ /* 0x000fc40007ffe0ff */
[----:B------:R-:W-:Y:S02]  /*4e50*/  ISETP.GE.U32.AND P0, PT, R237, R3, PT ;  /* 0x00000003ed00720c */ /* 0x000fe40003f06070 */
[----:B--2---:R-:W-:Y:S01]  /*4e60*/  F2FP.BF16.PACK_AB R3, R240, R204 ;  /* 0x000000ccf003723e */ /* 0x004fe200000010ff */
[----:B---3--:R-:W-:Y:S01]  /*4e70*/  FFMA.FTZ R0, R68, c[0x0][0x23c], -R39 ;  /* 0x00008f0044007a23 */ /* 0x008fe20000010827 */
[----:B------:R-:W-:Y:S02]  /*4e80*/  ISETP.GE.AND P4, PT, R98, R50, PT ;  /* 0x000000326200720c */ /* 0x000fe40003f86270 */
[C---:B------:R-:W-:Y:S01]  /*4e90*/  PRMT R209, R3.reuse, 0x7610, R209 ;  /* 0x0000761003d17816 */ /* 0x040fe200000000d1 */
[----:B------:R1:W2:Y:S01]  /*4ea0*/  MUFU.EX2 R205, R0 ;  /* 0x0000000000cd7308 */ /* 0x0002a20000000800 */
[----:B------:R-:W-:Y:S02]  /*4eb0*/  PRMT R208, R3, 0x7632, R208 ;  /* 0x0000763203d07816 */ /* 0x000fe400000000d0 */
[----:B------:R-:W-:-:S03]  /*4ec0*/  FSEL R98, R149, -INF , !P5 ;  /* 0xff80000095627808 */ /* 0x000fc60006800000 */
[----:B------:R-:W-:Y:S01]  /*4ed0*/  @!P0 HFMA2.BF16_V2 R102, -RZ.H0_H0, RZ.H0_H0, -R209.H0_H0 ;  /* 0x200000ffff668231 */ /* 0x000fe200003409d1 */
[----:B------:R-:W-:Y:S01]  /*4ee0*/  PRMT R80, R209, 0x5410, R208 ;  /* 0x00005410d1507816 */ /* 0x000fe200000000d0 */
[----:B------:R-:W-:Y:S01]  /*4ef0*/  @!P2 HFMA2.BF16_V2 R99, -RZ.H0_H0, RZ.H0_H0, -R208.H0_H0 ;  /* 0x200000ffff63a231 */ /* 0x000fe200003409d0 */
[----:B------:R-:W-:Y:S02]  /*4f00*/  ISETP.GE.AND P5, PT, R86, R51, PT ;  /* 0x000000335600720c */ /* 0x000fe40003fa6270 */
[----:B------:R-:W-:Y:S02]  /*4f10*/  @!P0 PRMT R209, R102, 0x5410, RZ ;  /* 0x0000541066d18816 */ /* 0x000fe400000000ff */
[----:B------:R-:W-:Y:S02]  /*4f20*/  @!P2 PRMT R208, R99, 0x5410, RZ ;  /* 0x0000541063d0a816 */ /* 0x000fe400000000ff */
[----:B------:R-:W-:Y:S02]  /*4f30*/  FSEL R99, R160, -INF , !P6 ;  /* 0xff800000a0637808 */ /* 0x000fe40007000000 */
[----:B-1----:R-:W-:-:S02]  /*4f40*/  SHF.R.U32.HI R0, RZ, 0x10, R52 ;  /* 0x00000010ff007819 */ /* 0x002fc40000011634 */
[----:B--2---:R-:W-:Y:S02]  /*4f50*/  F2FP.BF16.PACK_AB R3, R205, R233 ;  /* 0x000000e9cd03723e */ /* 0x004fe400000010ff */
[----:B------:R-:W-:Y:S02]  /*4f60*/  LOP3.LUT R0, R0, 0xff, RZ, 0xc0, !PT ;  /* 0x000000ff00007812 */ /* 0x000fe400078ec0ff */
[----:B------:R-:W-:Y:S02]  /*4f70*/  PRMT R207, R3, 0x7610, R207 ;  /* 0x0000761003cf7816 */ /* 0x000fe400000000cf */
[----:B------:R-:W-:Y:S01]  /*4f80*/  ISETP.GE.U32.AND P0, PT, R237, R0, PT ;  /* 0x00000000ed00720c */ /* 0x000fe20003f06070 */
[----:B------:R-:W-:Y:S01]  /*4f90*/  IMAD.SHL.U32 R0, R113, 0x2, RZ ;  /* 0x0000000271007824 */ /* 0x000fe200078e00ff */
[----:B------:R-:W-:Y:S02]  /*4fa0*/  PRMT R206, R3, 0x7632, R206 ;  /* 0x0000763203ce7816 */ /* 0x000fe400000000ce */
[----:B------:R-:W-:Y:S01]  /*4fb0*/  LOP3.LUT R3, R73, R58, RZ, 0x3c, !PT ;  /* 0x0000003a49037212 */ /* 0x000fe200078e3cff */
[----:B------:R-:W-:Y:S01]  /*4fc0*/  IMAD R0, R159, c[0x0][0x228], R0 ;  /* 0x00008a009f007a24 */ /* 0x000fe200078e0200 */
[----:B------:R-:W-:Y:S01]  /*4fd0*/  PRMT R81, R207, 0x5410, R206 ;  /* 0x00005410cf517816 */ /* 0x000fe200000000ce */
[----:B------:R-:W-:Y:S01]  /*4fe0*/  IMAD.MOV.U32 R73, RZ, RZ, R246 ;  /* 0x000000ffff497224 */ /* 0x000fe200078e00f6 */
[----:B------:R-:W-:Y:S01]  /*4ff0*/  ISETP.GE.AND P2, PT, R86, R50, PT ;  /* 0x000000325600720c */ /* 0x000fe20003f46270 */
[----:B------:R-:W-:Y:S01]  /*5000*/  IMAD.WIDE.U32 R8, R3, -0x326172a9, RZ ;  /* 0xcd9e8d5703087825 */ /* 0x000fe200078e00ff */
[----:B------:R-:W-:-:S02]  /*5010*/  SHF.R.S32.HI R4, RZ, 0x1f, R0 ;  /* 0x0000001fff047819 */ /* 0x000fc40000011400 */
[--C-:B------:R-:W-:Y:S01]  /*5020*/  LOP3.LUT R3, R25, UR18, R10.reuse, 0x96, !PT ;  /* 0x0000001219037c12 */ /* 0x100fe2000f8e960a */
[----:B------:R-:W-:Y:S01]  /*5030*/  @!P0 HFMA2.BF16_V2 R103, -RZ.H0_H0, RZ.H0_H0, -R207.H0_H0 ;  /* 0x200000ffff678231 */ /* 0x000fe200003409cf */
[----:B------:R-:W-:Y:S02]  /*5040*/  FSEL R94, R163, -INF , !P2 ;  /* 0xff800000a35e7808 */ /* 0x000fe40005000000 */
[----:B------:R-:W-:Y:S02]  /*5050*/  FSEL R97, R162, -INF , !P3 ;  /* 0xff800000a2617808 */ /* 0x000fe40005800000 */
[----:B------:R-:W-:Y:S02]  /*5060*/  @!P0 PRMT R207, R103, 0x5410, RZ ;  /* 0x0000541067cf8816 */ /* 0x000fe400000000ff */
[----:B------:R-:W-:Y:S02]  /*5070*/  IADD3 R123, P0, R15, R0, RZ ;  /* 0x000000000f7b7210 */ /* 0x000fe40007f1e0ff */
[----:B------:R-:W-:Y:S01]  /*5080*/  LOP3.LUT R0, R27, UR18, R10, 0x96, !PT ;  /* 0x000000121b007c12 */ /* 0x000fe2000f8e960a */
[----:B------:R-:W-:Y:S01]  /*5090*/  IMAD.WIDE.U32 R10, R7, -0x326172a9, RZ ;  /* 0xcd9e8d57070a7825 */ /* 0x000fe200078e00ff */
[----:B------:R-:W-:-:S02]  /*50a0*/  LEA.HI.X.SX32 R82, R15, R4, 0x1, P0 ;  /* 0x000000040f527211 */ /* 0x000fc400000f0eff */
[--C-:B------:R-:W-:Y:S01]  /*50b0*/  LOP3.LUT R15, R25, UR18, R12.reuse, 0x96, !PT ;  /* 0x00000012190f7c12 */ /* 0x100fe2000f8e960c */
[----:B------:R-:W-:Y:S01]  /*50c0*/  IMAD.WIDE.U32 R22, R0, -0x2daee0ad, RZ ;  /* 0xd2511f5300167825 */ /* 0x000fe200078e00ff */
[C---:B------:R-:W-:Y:S02]  /*50d0*/  LOP3.LUT R7, R9.reuse, UR18, R12, 0x96, !PT ;  /* 0x0000001209077c12 */ /* 0x040fe4000f8e960c */
[----:B------:R-:W-:Y:S01]  /*50e0*/  LOP3.LUT R4, R9, UR18, R156, 0x96, !PT ;  /* 0x0000001209047c12 */ /* 0x000fe2000f8e969c */
[----:B------:R-:W-:Y:S01]  /*50f0*/  IMAD.WIDE.U32 R12, R13, -0x326172a9, RZ ;  /* 0xcd9e8d570d0c7825 */ /* 0x000fe200078e00ff */
[C---:B------:R-:W-:Y:S02]  /*5100*/  LOP3.LUT R9, R11.reuse, UR16, R24, 0x96, !PT ;  /* 0x000000100b097c12 */ /* 0x040fe4000f8e9618 */
[----:B------:R-:W-:Y:S01]  /*5110*/  LOP3.LUT R11, R11, UR16, R26, 0x96, !PT ;  /* 0x000000100b0b7c12 */ /* 0x000fe2000f8e961a */
[----:B------:R-:W-:Y:S01]  /*5120*/  IMAD.WIDE.U32 R24, R3, -0x2daee0ad, RZ ;  /* 0xd2511f5303187825 */ /* 0x000fe200078e00ff */
[----:B------:R-:W-:-:S02]  /*5130*/  LOP3.LUT R0, R29, UR16, R8, 0x96, !PT ;  /* 0x000000101d007c12 */ /* 0x000fc4000f8e9608 */
[----:B------:R-:W-:Y:S01]  /*5140*/  LOP3.LUT R3, R13, UR16, R8, 0x96, !PT ;  /* 0x000000100d037c12 */ /* 0x000fe2000f8e9608 */
[----:B------:R-:W-:Y:S01]  /*5150*/  IMAD.WIDE.U32 R18, R15, -0x2daee0ad, RZ ;  /* 0xd2511f530f127825 */ /* 0x000fe200078e00ff */
[--C-:B------:R-:W-:Y:S02]  /*5160*/  LOP3.LUT R17, R25, UR15, R14.reuse, 0x96, !PT ;  /* 0x0000000f19117c12 */ /* 0x100fe4000f8e960e */
[----:B------:R-:W-:Y:S01]  /*5170*/  LOP3.LUT R13, R23, UR15, R14, 0x96, !PT ;  /* 0x0000000f170d7c12 */ /* 0x000fe2000f8e960e */
[----:B------:R-:W-:Y:S01]  /*5180*/  IMAD.WIDE.U32 R8, R9, -0x2daee0ad, RZ ;  /* 0xd2511f5309087825 */ /* 0x000fe200078e00ff */
[----:B------:R-:W-:Y:S02]  /*5190*/  LOP3.LUT R23, R31, UR15, R238, 0x96, !PT ;  /* 0x0000000f1f177c12 */ /* 0x000fe4000f8e96ee */
[----:B------:R-:W-:Y:S01]  /*51a0*/  LOP3.LUT R29, R47, UR11, R30, 0x96, !PT ;  /* 0x0000000b2f1d7c12 */ /* 0x000fe2000f8e961e */
[----:B------:R-:W-:Y:S01]  /*51b0*/  IMAD.WIDE.U32 R20, R4, -0x2daee0ad, RZ ;  /* 0xd2511f5304147825 */ /* 0x000fe200078e00ff */
[----:B------:R-:W-:-:S03]  /*51c0*/  LOP3.LUT R18, R9, UR11, R18, 0x96, !PT ;  /* 0x0000000b09127c12 */ /* 0x000fc6000f8e9612 */
[----:B------:R-:W-:Y:S01]  /*51d0*/  IMAD.WIDE.U32 R36, R0, -0x2daee0ad, RZ ;  /* 0xd2511f5300247825 */ /* 0x000fe200078e00ff */
[----:B------:R-:W-:Y:S02]  /*51e0*/  LOP3.LUT R0, R19, UR15, R16, 0x96, !PT ;  /* 0x0000000f13007c12 */ /* 0x000fe4000f8e9610 */
[----:B------:R-:W-:Y:S01]  /*51f0*/  LOP3.LUT R19, R9, UR11, R24, 0x96, !PT ;  /* 0x0000000b09137c12 */ /* 0x000fe2000f8e9618 */
[----:B------:R-:W-:Y:S01]  /*5200*/  IMAD.WIDE.U32 R32, R11, -0x2daee0ad, RZ ;  /* 0xd2511f530b207825 */ /* 0x000fe200078e00ff */
[----:B------:R-:W-:Y:S02]  /*5210*/  LOP3.LUT R21, R21, UR15, R238, 0x96, !PT ;  /* 0x0000000f15157c12 */ /* 0x000fe4000f8e96ee */
[----:B------:R-:W-:Y:S01]  /*5220*/  LOP3.LUT R20, R37, UR11, R20, 0x96, !PT ;  /* 0x0000000b25147c12 */ /* 0x000fe2000f8e9614 */
[----:B------:R-:W-:Y:S01]  /*5230*/  IMAD.WIDE.U32 R14, R7, -0x2daee0ad, RZ ;  /* 0xd2511f53070e7825 */ /* 0x000fe200078e00ff */
[----:B------:R-:W-:-:S03]  /*5240*/  LOP3.LUT R4, R33, UR11, R22, 0x96, !PT ;  /* 0x0000000b21047c12 */ /* 0x000fc6000f8e9616 */
        /* <DEDUP_REMOVED lines=24> */
[----:B------:R-:W-:-:S04]  /*53d0*/  IMAD.WIDE.U32 R14, R19, -0x326172a9, RZ ;  /* 0xcd9e8d57130e7825 */ /* 0x000fc800078e00ff */
[----:B------:R-:W-:Y:S01]  /*53e0*/  IMAD.WIDE.U32 R10, R35, -0x2daee0ad, RZ ;  /* 0xd2511f53230a7825 */ /* 0x000fe200078e00ff */
[----:B------:R-:W-:-:S03]  /*53f0*/  LOP3.LUT R7, R15, UR10, R26, 0x96, !PT ;  /* 0x0000000a0f077c12 */ /* 0x000fc6000f8e961a */
        /* <DEDUP_REMOVED lines=30> */
[----:B------:R-:W-:Y:S02]  /*55e0*/  LOP3.LUT R15, R9, UR13, R10, 0x96, !PT ;  /* 0x0000000d090f7c12 */ /* 0x000fe4000f8e960a */
[C---:B------:R-:W-:Y:S01]  /*55f0*/  LOP3.LUT R23, R8.reuse, 0xffff, RZ, 0xc0, !PT ;  /* 0x0000ffff08177812 */ /* 0x040fe200078ec0ff */
[----:B------:R-:W-:Y:S01]  /*5600*/  IMAD.WIDE.U32 R16, R17, -0x326172a9, RZ ;  /* 0xcd9e8d5711107825 */ /* 0x000fe200078e00ff */
[----:B------:R-:W-:Y:S02]  /*5610*/  LOP3.LUT R25, R8, 0xff, RZ, 0xc0, !PT ;  /* 0x000000ff08197812 */ /* 0x000fe400078ec0ff */
[--C-:B------:R-:W-:Y:S01]  /*5620*/  SHF.R.U32.HI R29, RZ, 0x10, R8.reuse ;  /* 0x00000010ff1d7819 */ /* 0x100fe20000011608 */
[----:B------:R-:W-:Y:S01]  /*5630*/  IMAD.WIDE.U32 R10, R19, -0x326172a9, RZ ;  /* 0xcd9e8d57130a7825 */ /* 0x000fe200078e00ff */
[----:B------:R-:W-:Y:S02]  /*5640*/  SHF.R.U32.HI R28, RZ, 0x18, R8 ;  /* 0x00000018ff1c7819 */ /* 0x000fe40000011608 */
[----:B------:R-:W-:Y:S01]  /*5650*/  LOP3.LUT R93, R13, UR8, R42, 0x96, !PT ;  /* 0x000000080d5d7c12 */ /* 0x000fe2000f8e962a */
[----:B------:R-:W-:Y:S01]  /*5660*/  IMAD.WIDE.U32 R8, R0, -0x326172a9, RZ ;  /* 0xcd9e8d5700087825 */ /* 0x000fe200078e00ff */
[----:B------:R-:W-:-:S02]  /*5670*/  FMNMX.FTZ R0, R112, R116, !PT ;  /* 0x0000007470007209 */ /* 0x000fc40007810000 */
[----:B------:R-:W-:Y:S01]  /*5680*/  LOP3.LUT R18, R17, UR8, R18, 0x96, !PT ;  /* 0x0000000811127c12 */ /* 0x000fe2000f8e9612 */
[----:B------:R-:W-:Y:S01]  /*5690*/  IMAD.WIDE.U32 R54, R31, -0x2daee0ad, RZ ;  /* 0xd2511f531f367825 */ /* 0x000fe200078e00ff */
[----:B------:R-:W-:Y:S02]  /*56a0*/  FMNMX.FTZ R0, R121, R0, !PT ;  /* 0x0000000079007209 */ /* 0x000fe40007810000 */
[----:B------:R-:W-:Y:S02]  /*56b0*/  LOP3.LUT R53, R11, UR13, R12, 0x96, !PT ;  /* 0x0000000d0b357c12 */ /* 0x000fe4000f8e960c */
[----:B------:R-:W-:Y:S02]  /*56c0*/  FMNMX.FTZ R0, R122, R0, !PT ;  /* 0x000000007a007209 */ /* 0x000fe40007810000 */
[----:B------:R-:W-:Y:S02]  /*56d0*/  LOP3.LUT R67, R10, 0xffff, RZ, 0xc0, !PT ;  /* 0x0000ffff0a437812 */ /* 0x000fe400078ec0ff */
[----:B------:R-:W-:-:S02]  /*56e0*/  FMNMX.FTZ R0, R131, R0, !PT ;  /* 0x0000000083007209 */ /* 0x000fc40007810000 */
[----:B------:R-:W-:Y:S02]  /*56f0*/  LOP3.LUT R87, R10, 0xff, RZ, 0xc0, !PT ;  /* 0x000000ff0a577812 */ /* 0x000fe400078ec0ff */
[----:B------:R-:W-:Y:S02]  /*5700*/  FMNMX.FTZ R0, R134, R0, !PT ;  /* 0x0000000086007209 */ /* 0x000fe40007810000 */
[--C-:B------:R-:W-:Y:S02]  /*5710*/  SHF.R.U32.HI R76, RZ, 0x10, R10.reuse ;  /* 0x00000010ff4c7819 */ /* 0x100fe4000001160a */
[----:B------:R-:W-:Y:S02]  /*5720*/  FMNMX.FTZ R0, R120, R0, !PT ;  /* 0x0000000078007209 */ /* 0x000fe40007810000 */
[----:B------:R-:W-:Y:S01]  /*5730*/  SHF.R.U32.HI R79, RZ, 0x18, R10 ;  /* 0x00000018ff4f7819 */ /* 0x000fe2000001160a */
[----:B------:R-:W-:Y:S01]  /*5740*/  IMAD.WIDE.U32 R10, R21, -0x2daee0ad, RZ ;  /* 0xd2511f53150a7825 */ /* 0x000fe200078e00ff */
[----:B------:R-:W-:-:S02]  /*5750*/  FMNMX.FTZ R0, R126, R0, !PT ;  /* 0x000000007e007209 */ /* 0x000fc40007810000 */
[----:B------:R-:W-:Y:S02]  /*5760*/  LOP3.LUT R13, R9, UR13, R20, 0x96, !PT ;  /* 0x0000000d090d7c12 */ /* 0x000fe4000f8e9614 */
[----:B------:R-:W-:Y:S02]  /*5770*/  FMNMX.FTZ R0, R145, R0, !PT ;  /* 0x0000000091007209 */ /* 0x000fe40007810000 */
[----:B------:R-:W-:Y:S02]  /*5780*/  LOP3.LUT R19, R8, 0xff, RZ, 0xc0, !PT ;  /* 0x000000ff08137812 */ /* 0x000fe400078ec0ff */
[----:B------:R-:W-:Y:S02]  /*5790*/  FMNMX.FTZ R0, R144, R0, !PT ;  /* 0x0000000090007209 */ /* 0x000fe40007810000 */
[----:B------:R-:W-:Y:S02]  /*57a0*/  LOP3.LUT R63, R8, 0xffff, RZ, 0xc0, !PT ;  /* 0x0000ffff083f7812 */ /* 0x000fe400078ec0ff */
[----:B------:R-:W-:-:S02]  /*57b0*/  SHF.R.U32.HI R20, RZ, 0x10, R8 ;  /* 0x00000010ff147819 */ /* 0x000fc40000011608 */
[----:B------:R-:W-:Y:S01]  /*57c0*/  SHF.R.U32.HI R17, RZ, 0x18, R8 ;  /* 0x00000018ff117819 */ /* 0x000fe20000011608 */
[----:B------:R-:W-:Y:S01]  /*57d0*/  IMAD.WIDE.U32 R8, R4, -0x326172a9, RZ ;  /* 0xcd9e8d5704087825 */ /* 0x000fe200078e00ff */
[----:B------:R-:W-:Y:S02]  /*57e0*/  FMNMX.FTZ R0, R142, R0, !PT ;  /* 0x000000008e007209 */ /* 0x000fe40007810000 */
[----:B------:R-:W-:Y:S02]  /*57f0*/  LOP3.LUT R22, R11, UR14, R22, 0x96, !PT ;  /* 0x0000000e0b167c12 */ /* 0x000fe4000f8e9616 */
[C---:B------:R-:W-:Y:S02]  /*5800*/  LOP3.LUT R65, R10.reuse, 0xff, RZ, 0xc0, !PT ;  /* 0x000000ff0a417812 */ /* 0x040fe400078ec0ff */
[----:B------:R-:W-:Y:S02]  /*5810*/  LOP3.LUT R66, R10, 0xffff, RZ, 0xc0, !PT ;  /* 0x0000ffff0a427812 */ /* 0x000fe400078ec0ff */
[----:B------:R-:W-:-:S02]  /*5820*/  SHF.R.U32.HI R88, RZ, 0x10, R10 ;  /* 0x00000010ff587819 */ /* 0x000fc4000001160a */
[----:B------:R-:W-:Y:S01]  /*5830*/  SHF.R.U32.HI R64, RZ, 0x18, R10 ;  /* 0x00000018ff407819 */ /* 0x000fe2000001160a */
[----:B------:R-:W-:Y:S01]  /*5840*/  IMAD.WIDE.U32 R10, R3, -0x2daee0ad, RZ ;  /* 0xd2511f53030a7825 */ /* 0x000fe200078e00ff */
[----:B------:R-:W-:Y:S02]  /*5850*/  LOP3.LUT R30, R9, UR13, R14, 0x96, !PT ;  /* 0x0000000d091e7c12 */ /* 0x000fe4000f8e960e */
[C---:B------:R-:W-:Y:S02]  /*5860*/  LOP3.LUT R62, R8.reuse, 0xff, RZ, 0xc0, !PT ;  /* 0x000000ff083e7812 */ /* 0x040fe400078ec0ff */
[----:B------:R-:W-:Y:S02]  /*5870*/  LOP3.LUT R117, R8, 0xffff, RZ, 0xc0, !PT ;  /* 0x0000ffff08757812 */ /* 0x000fe400078ec0ff */
[--C-:B------:R-:W-:Y:S02]  /*5880*/  SHF.R.U32.HI R113, RZ, 0x10, R8.reuse ;  /* 0x00000010ff717819 */ /* 0x100fe40000011608 */
[----:B------:R-:W-:Y:S01]  /*5890*/  SHF.R.U32.HI R59, RZ, 0x18, R8 ;  /* 0x00000018ff3b7819 */ /* 0x000fe20000011608 */
[----:B------:R-:W-:Y:S01]  /*58a0*/  IMAD.WIDE.U32 R8, R7, -0x326172a9, RZ ;  /* 0xcd9e8d5707087825 */ /* 0x000fe200078e00ff */
[----:B------:R-:W-:-:S02]  /*58b0*/  FMNMX.FTZ R68, R140, R0, !PT ;  /* 0x000000008c447209 */ /* 0x000fc40007810000 */
[----:B------:R-:W-:Y:S02]  /*58c0*/  SHF.R.U32.HI R0, RZ, 0x8, R23 ;  /* 0x00000008ff007819 */ /* 0x000fe40000011617 */
        /* <DEDUP_REMOVED lines=13> */
[----:B------:R-:W-:-:S02]  /*59a0*/  PRMT R27, R25, 0x5410, R0 ;  /* 0x00005410191b7816 */ /* 0x000fc40000000000 */
[----:B------:R-:W-:Y:S02]  /*59b0*/  LOP3.LUT R3, R55, UR6, R32, 0x96, !PT ;  /* 0x0000000637037c12 */ /* 0x000fe4000f8e9620 */
[----:B------:R-:W-:Y:S02]  /*59c0*/  FMNMX.FTZ R68, R98, R68, !PT ;  /* 0x0000004462447209 */ /* 0x000fe40007810000 */
[----:B------:R-:W-:Y:S02]  /*59d0*/  SHF.R.U32.HI R0, RZ, 0x18, R52 ;  /* 0x00000018ff007819 */ /* 0x000fe40000011634 */
[----:B------:R-:W-:Y:S02]  /*59e0*/  FSEL R52, R151, -INF , !P4 ;  /* 0xff80000097347808 */ /* 0x000fe40006000000 */
[----:B------:R-:W-:Y:S02]  /*59f0*/  LOP3.LUT R14, R9, UR14, R24, 0x96, !PT ;  /* 0x0000000e090e7c12 */ /* 0x000fe4000f8e9618 */
[----:B------:R-:W-:-:S02]  /*5a00*/  LOP3.LUT R31, R8, 0xffff, RZ, 0xc0, !PT ;  /* 0x0000ffff081f7812 */ /* 0x000fc400078ec0ff */
[----:B------:R-:W-:Y:S02]  /*5a10*/  LOP3.LUT R37, R8, 0xff, RZ, 0xc0, !PT ;  /* 0x000000ff08257812 */ /* 0x000fe400078ec0ff */
[--C-:B------:R-:W-:Y:S02]  /*5a20*/  SHF.R.U32.HI R32, RZ, 0x10, R8.reuse ;  /* 0x00000010ff207819 */ /* 0x100fe40000011608 */
[----:B------:R-:W-:Y:S01]  /*5a30*/  SHF.R.U32.HI R35, RZ, 0x18, R8 ;  /* 0x00000018ff237819 */ /* 0x000fe20000011608 */
[----:B------:R-:W-:Y:S01]  /*5a40*/  IMAD.WIDE.U32 R8, R3, -0x326172a9, RZ ;  /* 0xcd9e8d5703087825 */ /* 0x000fe200078e00ff */
[----:B------:R-:W-:Y:S02]  /*5a50*/  FSEL R55, R161, -INF , !P5 ;  /* 0xff800000a1377808 */ /* 0x000fe40006800000 */
[----:B------:R-:W-:Y:S02]  /*5a60*/  FMNMX.FTZ R68, R99, R68, !PT ;  /* 0x0000004463447209 */ /* 0x000fe40007810000 */
[----:B------:R-:W-:Y:S01]  /*5a70*/  ISETP.GE.U32.AND P4, PT, R237, R0, PT ;  /* 0x00000000ed00720c */ /* 0x000fe20003f86070 */
[----:B------:R-:W-:Y:S01]  /*5a80*/  FFMA.FTZ R0, R105, c[0x0][0x23c], -R38 ;  /* 0x00008f0069007a23 */ /* 0x000fe20000010826 */
[----:B------:R-:W-:Y:S01]  /*5a90*/  FMNMX.FTZ R3, R118, R119, !PT ;  /* 0x0000007776037209 */ /* 0x000fe20007810000 */
[----:B------:R1:W2:Y:S01]  /*5aa0*/  LDL.LU.S16 R105, [R1+0x8] ;  /* 0x0000080001697983 */ /* 0x0002a20000300600 */
[----:B------:R-:W-:Y:S01]  /*5ab0*/  FMNMX.FTZ R68, R55, R68, !PT ;  /* 0x0000004437447209 */ /* 0x000fe20007810000 */
[----:B------:R3:W-:Y:S01]  /*5ac0*/  MUFU.EX2 R247, R0 ;  /* 0x0000000000f77308 */ /* 0x0007e20000000800 */
[----:B------:R-:W-:-:S02]  /*5ad0*/  LOP3.LUT R95, R8, 0xffff, RZ, 0xc0, !PT ;  /* 0x0000ffff085f7812 */ /* 0x000fc400078ec0ff */
[----:B------:R-:W-:Y:S01]  /*5ae0*/  LOP3.LUT R103, R8, 0xff, RZ, 0xc0, !PT ;  /* 0x000000ff08677812 */ /* 0x000fe200078ec0ff */
[----:B------:R-:W4:Y:S01]  /*5af0*/  SHFL.BFLY PT, R4, R68, 0x2, 0x1f ;  /* 0x0c401f0044047f89 */ /* 0x000f2200000e0000 */
[--C-:B------:R-:W-:Y:S02]  /*5b00*/  SHF.R.U32.HI R96, RZ, 0x10, R8.reuse ;  /* 0x00000010ff607819 */ /* 0x100fe40000011608 */
[----:B------:R-:W-:Y:S01]  /*5b10*/  SHF.R.U32.HI R102, RZ, 0x18, R8 ;  /* 0x00000018ff667819 */ /* 0x000fe20000011608 */
[----:B------:R-:W-:Y:S01]  /*5b20*/  @!P4 HFMA2.BF16_V2 R127, -RZ.H0_H0, RZ.H0_H0, -R206.H0_H0 ;  /* 0x200000ffff7fc231 */ /* 0x000fe200003409ce */
[C---:B------:R-:W-:Y:S02]  /*5b30*/  LOP3.LUT R8, R44.reuse, 0xffff, RZ, 0xc0, !PT ;  /* 0x0000ffff2c087812 */ /* 0x040fe400078ec0ff */
[----:B------:R-:W-:Y:S02]  /*5b40*/  LOP3.LUT R7, R44, 0xff, RZ, 0xc0, !PT ;  /* 0x000000ff2c077812 */ /* 0x000fe400078ec0ff */
[----:B------:R-:W-:-:S02]  /*5b50*/  LOP3.LUT R26, R9, UR13, R10, 0x96, !PT ;  /* 0x0000000d091a7c12 */ /* 0x000fc4000f8e960a */
[----:B------:R-:W-:Y:S02]  /*5b60*/  ISETP.GE.U32.AND P3, PT, R237, R7, PT ;  /* 0x00000007ed00720c */ /* 0x000fe40003f66070 */
[----:B---3--:R-:W-:Y:S01]  /*5b70*/  FMNMX.FTZ R0, R124, R3, !PT ;  /* 0x000000037c007209 */ /* 0x008fe20007810000 */
[----:B------:R-:W-:Y:S01]  /*5b80*/  FFMA.FTZ R3, R104, c[0x0][0x23c], -R38 ;  /* 0x00008f0068037a23 */ /* 0x000fe20000010826 */
[----:B------:R-:W-:Y:S01]  /*5b90*/  SHF.R.U32.HI R9, RZ, 0x18, R44 ;  /* 0x00000018ff097819 */ /* 0x000fe2000001162c */
[----:B------:R-:W-:Y:S01]  /*5ba0*/  IMAD.MOV.U32 R104, RZ, RZ, R78 ;  /* 0x000000ffff687224 */ /* 0x000fe200078e004e */
[----:B------:R-:W-:Y:S01]  /*5bb0*/  FMNMX.FTZ R0, R125, R0, !PT ;  /* 0x000000007d007209 */ /* 0x000fe20007810000 */
[----:B------:R3:W5:Y:S01]  /*5bc0*/  MUFU.EX2 R246, R3 ;  /* 0x0000000300f67308 */ /* 0x0007620000000800 */
[----:B------:R-:W-:Y:S01]  /*5bd0*/  @!P4 PRMT R206, R127, 0x5410, RZ ;  /* 0x000054107fcec816 */ /* 0x000fe200000000ff */
[----:B------:R-:W-:Y:S01]  /*5be0*/  IMAD.MOV.U32 R127, RZ, RZ, R80 ;  /* 0x000000ffff7f7224 */ /* 0x000fe200078e0050 */
[----:B------:R-:W-:-:S02]  /*5bf0*/  FMNMX.FTZ R0, R136, R0, !PT ;  /* 0x0000000088007209 */ /* 0x000fc40007810000 */
[----:B------:R-:W-:Y:S02]  /*5c00*/  ISETP.GE.U32.AND P4, PT, R237, R9, PT ;  /* 0x00000009ed00720c */ /* 0x000fe40003f86070 */
[----:B------:R-:W-:Y:S02]  /*5c10*/  FMNMX.FTZ R0, R137, R0, !PT ;  /* 0x0000000089007209 */ /* 0x000fe40007810000 */
[----:B----4-:R-:W-:Y:S02]  /*5c20*/  FMNMX.FTZ R68, R68, R4, !PT ;  /* 0x0000000444447209 */ /* 0x010fe40007810000 */
[----:B------:R-:W-:Y:S02]  /*5c30*/  FMNMX.FTZ R0, R130, R0, !PT ;  /* 0x0000000082007209 */ /* 0x000fe40007810000 */
[----:B------:R-:W-:Y:S01]  /*5c40*/  SHF.R.U32.HI R10, RZ, 0x10, R44 ;  /* 0x00000010ff0a7819 */ /* 0x000fe2000001162c */
[----:B------:R-:W4:Y:S01]  /*5c50*/  SHFL.BFLY PT, R7, R68, 0x1, 0x1f ;  /* 0x0c201f0044077f89 */ /* 0x000f2200000e0000 */
[----:B------:R-:W-:-:S02]  /*5c60*/  ISETP.GE.U32.AND P5, PT, R237, R17, PT ;  /* 0x00000011ed00720c */ /* 0x000fc40003fa6070 */
[----:B---3--:R-:W-:Y:S02]  /*5c70*/  LOP3.LUT R3, R29, 0xff, RZ, 0xc0, !PT ;  /* 0x000000ff1d037812 */ /* 0x008fe400078ec0ff */
[----:B-----5:R-:W-:Y:S02]  /*5c80*/  F2FP.BF16.PACK_AB R4, R246, R247 ;  /* 0x000000f7f604723e */ /* 0x020fe400000010ff */
[----:B------:R-:W-:Y:S02]  /*5c90*/  PRMT R28, R3, 0x5410, R28 ;  /* 0x00005410031c7816 */ /* 0x000fe4000000001c */
[----:B------:R-:W-:Y:S02]  /*5ca0*/  FMNMX.FTZ R3, R132, R0, !PT ;  /* 0x0000000084037209 */ /* 0x000fe40007810000 */
[----:B------:R-:W-:Y:S02]  /*5cb0*/  SHF.R.U32.HI R0, RZ, 0x8, R8 ;  /* 0x00000008ff007819 */ /* 0x000fe40000011608 */
[----:B------:R-:W-:-:S02]  /*5cc0*/  FMNMX.FTZ R3, R147, R3, !PT ;  /* 0x0000000393037209 */ /* 0x000fc40007810000 */
[----:B------:R-:W-:Y:S02]  /*5cd0*/  LOP3.LUT R0, R0, 0xffff, RZ, 0xc0, !PT ;  /* 0x0000ffff00007812 */ /* 0x000fe400078ec0ff */
[----:B------:R-:W-:Y:S02]  /*5ce0*/  PRMT R189, R4, 0x7610, R189 ;  /* 0x0000761004bd7816 */ /* 0x000fe400000000bd */
[----:B------:R-:W-:Y:S02]  /*5cf0*/  ISETP.GE.U32.AND P2, PT, R237, R0, PT ;  /* 0x00000000ed00720c */ /* 0x000fe40003f46070 */
[----:B------:R-:W-:Y:S01]  /*5d00*/  FMNMX.FTZ R0, R146, R3, !PT ;  /* 0x0000000392007209 */ /* 0x000fe20007810000 */
[----:B------:R-:W-:Y:S01]  /*5d10*/  @!P3 HFMA2.BF16_V2 R128, -RZ.H0_H0, RZ.H0_H0, -R189.H0_H0 ;  /* 0x200000ffff80b231 */ /* 0x000fe200003409bd */
[----:B------:R-:W-:Y:S01]  /*5d20*/  PRMT R187, R4, 0x7632, R187 ;  /* 0x0000763204bb7816 */ /* 0x000fe200000000bb */
[----:B------:R-:W-:Y:S01]  /*5d30*/  FFMA.FTZ R4, R111, c[0x0][0x23c], -R39 ;  /* 0x00008f006f047a23 */ /* 0x000fe20000010827 */
[----:B------:R-:W-:Y:S01]  /*5d40*/  FMNMX.FTZ R0, R143, R0, !PT ;  /* 0x000000008f007209 */ /* 0x000fe20007810000 */
[----:B------:R-:W-:Y:S01]  /*5d50*/  IMAD R111, R237, 0x10000, R237 ;  /* 0x00010000ed6f7824 */ /* 0x000fe200078e02ed */
[----:B------:R-:W-:Y:S01]  /*5d60*/  LOP3.LUT R3, R20, 0xff, RZ, 0xc0, !PT ;  /* 0x000000ff14037812 */ /* 0x000fe200078ec0ff */
[----:B------:R3:W-:Y:S01]  /*5d70*/  MUFU.EX2 R244, R4 ;  /* 0x0000000400f47308 */ /* 0x0007e20000000800 */
[----:B------:R-:W-:-:S02]  /*5d80*/  FMNMX.FTZ R0, R141, R0, !PT ;  /* 0x000000008d007209 */ /* 0x000fc40007810000 */
[----:B------:R-:W-:Y:S01]  /*5d90*/  PRMT R38, R189, 0x5410, R187 ;  /* 0x00005410bd267816 */ /* 0x000fe200000000bb */
[----:B------:R-:W-:Y:S01]  /*5da0*/  @!P2 HFMA2.BF16_V2 R129, -RZ.H0_H0, RZ.H0_H0, -R187.H0_H0 ;  /* 0x200000ffff81a231 */ /* 0x000fe200003409bb */
[----:B------:R-:W-:Y:S02]  /*5db0*/  FMNMX.FTZ R71, R115, R0, !PT ;  /* 0x0000000073477209 */ /* 0x000fe40007810000 */
[----:B------:R-:W-:Y:S01]  /*5dc0*/  @!P3 PRMT R189, R128, 0x5410, RZ ;  /* 0x0000541080bdb816 */ /* 0x000fe200000000ff */
[----:B------:R-:W-:Y:S01]  /*5dd0*/  IMAD.MOV.U32 R128, RZ, RZ, R81 ;  /* 0x000000ffff807224 */ /* 0x000fe200078e0051 */
[----:B------:R-:W-:Y:S02]  /*5de0*/  FMNMX.FTZ R71, R52, R71, !PT ;  /* 0x0000004734477209 */ /* 0x000fe40007810000 */
[----:B------:R-:W-:Y:S01]  /*5df0*/  ISETP.GE.U32.AND P3, PT, R237, R3, PT ;  /* 0x00000003ed00720c */ /* 0x000fe20003f66070 */
[----:B------:R-:W-:Y:S01]  /*5e00*/  FFMA.FTZ R3, R106, c[0x0][0x23c], -R39 ;  /* 0x00008f006a037a23 */ /* 0x000fe20000010827 */
[----:B------:R-:W-:-:S02]  /*5e10*/  FMNMX.FTZ R71, R97, R71, !PT ;  /* 0x0000004761477209 */ /* 0x000fc40007810000 */
[----:B----4-:R-:W-:Y:S01]  /*5e20*/  FMNMX.FTZ R68, R68, R7, !PT ;  /* 0x0000000744447209 */ /* 0x010fe20007810000 */
[----:B------:R4:W5:Y:S01]  /*5e30*/  MUFU.EX2 R236, R3 ;  /* 0x0000000300ec7308 */ /* 0x0009620000000800 */
[----:B------:R-:W-:Y:S02]  /*5e40*/  FMNMX.FTZ R71, R94, R71, !PT ;  /* 0x000000475e477209 */ /* 0x000fe40007810000 */
[----:B------:R-:W-:Y:S02]  /*5e50*/  LOP3.LUT R0, R15, 0xffff, RZ, 0xc0, !PT ;  /* 0x0000ffff0f007812 */ /* 0x000fe400078ec0ff */
[----:B------:R-:W-:Y:S01]  /*5e60*/  @!P2 PRMT R187, R129, 0x5410, RZ ;  /* 0x0000541081bba816 */ /* 0x000fe200000000ff */
[----:B------:R-:W1:Y:S01]  /*5e70*/  SHFL.BFLY PT, R9, R71, 0x2, 0x1f ;  /* 0x0c401f0047097f89 */ /* 0x000e6200000e0000 */
[----:B---3--:R-:W-:Y:S01]  /*5e80*/  LOP3.LUT R4, R15, 0xff, RZ, 0xc0, !PT ;  /* 0x000000ff0f047812 */ /* 0x008fe200078ec0ff */
[----:B------:R-:W-:Y:S01]  /*5e90*/  IMAD.MOV.U32 R129, RZ, RZ, R240 ;  /* 0x000000ffff817224 */ /* 0x000fe200078e00f0 */
[----:B------:R-:W-:-:S02]  /*5ea0*/  SHF.R.U32.HI R0, RZ, 0x8, R0 ;  /* 0x00000008ff007819 */ /* 0x000fc40000011600 */
[----:B------:R-:W-:Y:S02]  /*5eb0*/  FSETP.NEU.FTZ.AND P2, PT, R68, -INF , PT ;  /* 0xff8000004400780b */ /* 0x000fe40003f5d000 */
[----:B------:R-:W-:Y:S02]  /*5ec0*/  LOP3.LUT R7, R10, 0xff, RZ, 0xc0, !PT ;  /* 0x000000ff0a077812 */ /* 0x000fe400078ec0ff */
[----:B------:R-:W-:Y:S01]  /*5ed0*/  PRMT R18, R4, 0x5410, R0 ;  /* 0x0000541004127816 */ /* 0x000fe20000000000 */
[----:B----4-:R-:W-:Y:S01]  /*5ee0*/  FMUL.FTZ R3, R68, c[0x0][0x23c] ;  /* 0x00008f0044037a20 */ /* 0x010fe20000410000 */
[--C-:B------:R-:W-:Y:S02]  /*5ef0*/  SHF.R.U32.HI R0, RZ, 0x10, R15.reuse ;  /* 0x00000010ff007819 */ /* 0x100fe4000001160f */
[----:B------:R-:W-:Y:S02]  /*5f00*/  SHF.R.U32.HI R4, RZ, 0x18, R15 ;  /* 0x00000018ff047819 */ /* 0x000fe4000001160f */
[----:B------:R-:W-:-:S02]  /*5f10*/  FSEL R3, R3, RZ, P2 ;  /* 0x000000ff03037208 */ /* 0x000fc40001000000 */
[C---:B------:R-:W-:Y:S02]  /*5f20*/  ISETP.GE.U32.AND P2, PT, R237.reuse, R7, PT ;  /* 0x00000007ed00720c */ /* 0x040fe40003f46070 */
[----:B-----5:R-:W-:Y:S01]  /*5f30*/  F2FP.BF16.PACK_AB R8, R236, R244 ;  /* 0x000000f4ec08723e */ /* 0x020fe200000010ff */
[----:B------:R-:W-:Y:S01]  /*5f40*/  FFMA.FTZ R7, R112, c[0x0][0x23c], -R3 ;  /* 0x00008f0070077a23 */ /* 0x000fe20000010803 */
[----:B------:R-:W-:Y:S01]  /*5f50*/  LOP3.LUT R0, R0, 0xff, RZ, 0xc0, !PT ;  /* 0x000000ff00007812 */ /* 0x000fe200078ec0ff */
[----:B------:R-:W-:Y:S01]  /*5f60*/  IMAD.MOV.U32 R112, RZ, RZ, R205 ;  /* 0x000000ffff707224 */ /* 0x000fe200078e00cd */
[----:B------:R-:W-:Y:S01]  /*5f70*/  PRMT R171, R8, 0x7610, R171 ;  /* 0x0000761008ab7816 */ /* 0x000fe200000000ab */
[----:B------:R-:W-:Y:S01]  /*5f80*/  MUFU.EX2 R91, R7 ;  /* 0x00000007005b7308 */ /* 0x000fe20000000800 */
[----:B------:R-:W-:Y:S01]  /*5f90*/  PRMT R17, R0, 0x5410, R4 ;  /* 0x0000541000117816 */ /* 0x000fe20000000004 */
[----:B------:R-:W-:Y:S01]  /*5fa0*/  FFMA.FTZ R4, R116, c[0x0][0x23c], -R3 ;  /* 0x00008f0074047a23 */ /* 0x000fe20000010803 */
[----:B------:R-:W-:Y:S01]  /*5fb0*/  SHF.R.U32.HI R0, RZ, 0x8, R21 ;  /* 0x00000008ff007819 */ /* 0x000fe20000011615 */
[----:B------:R-:W-:Y:S01]  /*5fc0*/  IMAD.MOV.U32 R116, RZ, RZ, R228 ;  /* 0x000000ffff747224 */ /* 0x000fe200078e00e4 */
[----:B------:R-:W-:Y:S01]  /*5fd0*/  ISETP.GE.U32.AND P0, PT, R237, R19, PT ;  /* 0x00000013ed00720c */ /* 0x000fe20003f06070 */
[----:B------:R-:W-:Y:S01]  /*5fe0*/  @!P2 HFMA2.BF16_V2 R133, -RZ.H0_H0, RZ.H0_H0, -R171.H0_H0 ;  /* 0x200000ffff85a231 */ /* 0x000fe200003409ab */
[----:B------:R-:W-:Y:S01]  /*5ff0*/  PRMT R170, R8, 0x7632, R170 ;  /* 0x0000763208aa7816 */ /* 0x000fe200000000aa */
[----:B------:R3:W4:Y:S01]  /*6000*/  MUFU.EX2 R89, R4 ;  /* 0x0000000400597308 */ /* 0x0007220000000800 */
[----:B------:R-:W-:-:S02]  /*6010*/  PRMT R19, R33, 0x5410, R0 ;  /* 0x0000541021137816 */ /* 0x000fc40000000000 */
[----:B------:R-:W-:Y:S01]  /*6020*/  LOP3.LUT R0, R13, 0xff, RZ, 0xc0, !PT ;  /* 0x000000ff0d007812 */ /* 0x000fe200078ec0ff */
[----:B------:R-:W-:Y:S01]  /*6030*/  @!P4 HFMA2.BF16_V2 R135, -RZ.H0_H0, RZ.H0_H0, -R170.H0_H0 ;  /* 0x200000ffff87c231 */ /* 0x000fe200003409aa */
[----:B-1----:R-:W-:Y:S02]  /*6040*/  FMNMX.FTZ R71, R71, R9, !PT ;  /* 0x0000000947477209 */ /* 0x002fe40007810000 */
[----:B------:R-:W-:Y:S02]  /*6050*/  PRMT R245, R171, 0x5410, R170 ;  /* 0x00005410abf57816 */ /* 0x000fe400000000aa */
[----:B------:R-:W-:Y:S01]  /*6060*/  @!P2 PRMT R171, R133, 0x5410, RZ ;  /* 0x0000541085aba816 */ /* 0x000fe200000000ff */
[----:B------:R-:W1:Y:S01]  /*6070*/  SHFL.BFLY PT, R8, R71, 0x1, 0x1f ;  /* 0x0c201f0047087f89 */ /* 0x000e6200000e0000 */
[----:B------:R-:W-:Y:S01]  /*6080*/  ISETP.GE.U32.AND P2, PT, R237, R0, PT ;  /* 0x00000000ed00720c */ /* 0x000fe20003f46070 */
[----:B------:R-:W-:Y:S01]  /*6090*/  IMAD.MOV.U32 R133, RZ, RZ, R204 ;  /* 0x000000ffff857224 */ /* 0x000fe200078e00cc */
[----:B------:R-:W-:-:S02]  /*60a0*/  LOP3.LUT R0, R13, 0xffff, RZ, 0xc0, !PT ;  /* 0x0000ffff0d007812 */ /* 0x000fc400078ec0ff */
[----:B------:R-:W-:Y:S01]  /*60b0*/  @!P4 PRMT R170, R135, 0x5410, RZ ;  /* 0x0000541087aac816 */ /* 0x000fe200000000ff */
[----:B------:R-:W-:Y:S01]  /*60c0*/  IMAD.MOV.U32 R135, RZ, RZ, R173 ;  /* 0x000000ffff877224 */ /* 0x000fe200078e00ad */
[----:B---3--:R-:W-:Y:S02]  /*60d0*/  LOP3.LUT R4, R34, 0xff, RZ, 0xc0, !PT ;  /* 0x000000ff22047812 */ /* 0x008fe400078ec0ff */
[----:B------:R-:W-:Y:S02]  /*60e0*/  SHF.R.U32.HI R0, RZ, 0x8, R0 ;  /* 0x00000008ff007819 */ /* 0x000fe40000011600 */
[----:B------:R-:W-:Y:S02]  /*60f0*/  PRMT R24, R4, 0x5410, R36 ;  /* 0x0000541004187816 */ /* 0x000fe40000000024 */
[----:B------:R-:W-:Y:S02]  /*6100*/  LOP3.LUT R0, R0, 0xffff, RZ, 0xc0, !PT ;  /* 0x0000ffff00007812 */ /* 0x000fe400078ec0ff */
[----:B----4-:R-:W-:-:S02]  /*6110*/  F2FP.BF16.PACK_AB R4, R89, R91 ;  /* 0x0000005b5904723e */ /* 0x010fc400000010ff */
[----:B------:R-:W-:Y:S02]  /*6120*/  ISETP.GE.U32.AND P4, PT, R237, R0, PT ;  /* 0x00000000ed00720c */ /* 0x000fe40003f86070 */
[C---:B------:R-:W-:Y:S02]  /*6130*/  PRMT R169, R4.reuse, 0x7610, R169 ;  /* 0x0000761004a97816 */ /* 0x040fe400000000a9 */
[----:B------:R-:W-:Y:S02]  /*6140*/  SHF.R.U32.HI R0, RZ, 0x8, R40 ;  /* 0x00000008ff007819 */ /* 0x000fe40000011628 */
[----:B------:R-:W-:Y:S01]  /*6150*/  PRMT R168, R4, 0x7632, R168 ;  /* 0x0000763204a87816 */ /* 0x000fe200000000a8 */
[----:B------:R-:W-:Y:S01]  /*6160*/  @!P2 HFMA2.BF16_V2 R138, -RZ.H0_H0, RZ.H0_H0, -R169.H0_H0 ;  /* 0x200000ffff8aa231 */ /* 0x000fe200003409a9 */
[----:B------:R-:W-:Y:S02]  /*6170*/  PRMT R20, R41, 0x5410, R0 ;  /* 0x0000541029147816 */ /* 0x000fe40000000000 */
[----:B------:R-:W-:-:S02]  /*6180*/  LOP3.LUT R7, R42, 0xff, RZ, 0xc0, !PT ;  /* 0x000000ff2a077812 */ /* 0x000fc400078ec0ff */
[----:B------:R-:W-:Y:S01]  /*6190*/  SHF.R.U32.HI R0, RZ, 0x18, R13 ;  /* 0x00000018ff007819 */ /* 0x000fe2000001160d */
[----:B------:R-:W-:Y:S01]  /*61a0*/  @!P4 HFMA2.BF16_V2 R139, -RZ.H0_H0, RZ.H0_H0, -R168.H0_H0 ;  /* 0x200000ffff8bc231 */ /* 0x000fe200003409a8 */
[----:B------:R-:W-:Y:S02]  /*61b0*/  PRMT R36, R169, 0x5410, R168 ;  /* 0x00005410a9247816 */ /* 0x000fe400000000a8 */
[----:B------:R-:W-:Y:S02]  /*61c0*/  @!P2 PRMT R169, R138, 0x5410, RZ ;  /* 0x000054108aa9a816 */ /* 0x000fe400000000ff */
[----:B------:R-:W-:Y:S01]  /*61d0*/  PRMT R23, R7, 0x5410, R43 ;  /* 0x0000541007177816 */ /* 0x000fe2000000002b */
[----:B------:R-:W-:Y:S01]  /*61e0*/  FFMA.FTZ R7, R121, c[0x0][0x23c], -R3 ;  /* 0x00008f0079077a23 */ /* 0x000fe20000010803 */
[----:B------:R-:W-:Y:S02]  /*61f0*/  ISETP.GE.U32.AND P2, PT, R237, R0, PT ;  /* 0x00000000ed00720c */ /* 0x000fe40003f46070 */
[----:B-1----:R-:W-:Y:S01]  /*6200*/  FMNMX.FTZ R71, R71, R8, !PT ;  /* 0x0000000847477209 */ /* 0x002fe20007810000 */
[----:B------:R1:W-:Y:S01]  /*6210*/  MUFU.EX2 R85, R7 ;  /* 0x0000000700557308 */ /* 0x0003e20000000800 */
[----:B------:R-:W-:-:S02]  /*6220*/  LOP3.LUT R0, R32, 0xff, RZ, 0xc0, !PT ;  /* 0x000000ff20007812 */ /* 0x000fc400078ec0ff */
[----:B------:R-:W-:Y:S01]  /*6230*/  SHF.R.U32.HI R9, RZ, 0x10, R12 ;  /* 0x00000010ff097819 */ /* 0x000fe2000001160c */
[----:B------:R-:W-:Y:S01]  /*6240*/  FMUL.FTZ R8, R71, c[0x0][0x23c] ;  /* 0x00008f0047087a20 */ /* 0x000fe20000410000 */
[----:B------:R-:W-:Y:S02]  /*6250*/  SHF.R.U32.HI R4, RZ, 0x8, R31 ;  /* 0x00000008ff047819 */ /* 0x000fe4000001161f */
[----:B------:R-:W-:Y:S01]  /*6260*/  LOP3.LUT R57, R11, UR8, R46, 0x96, !PT ;  /* 0x000000080b397c12 */ /* 0x000fe2000f8e962e */
[----:B------:R-:W-:Y:S01]  /*6270*/  FFMA.FTZ R11, R120, c[0x0][0x23c], -R3 ;  /* 0x00008f00780b7a23 */ /* 0x000fe20000010803 */
[----:B------:R-:W-:Y:S01]  /*6280*/  PRMT R25, R0, 0x5410, R35 ;  /* 0x0000541000197816 */ /* 0x000fe20000000023 */
[----:B------:R-:W-:Y:S01]  /*6290*/  IMAD.SHL.U32 R173, R6, 0x2, RZ ;  /* 0x0000000206ad7824 */ /* 0x000fe200078e00ff */
[----:B------:R-:W-:Y:S01]  /*62a0*/  PRMT R21, R37, 0x5410, R4 ;  /* 0x0000541025157816 */ /* 0x000fe20000000004 */
[----:B------:R3:W-:Y:S01]  /*62b0*/  MUFU.EX2 R92, R11 ;  /* 0x0000000b005c7308 */ /* 0x0007e20000000800 */
[----:B------:R-:W-:Y:S01]  /*62c0*/  @!P4 PRMT R168, R139, 0x5410, RZ ;  /* 0x000054108ba8c816 */ /* 0x000fe200000000ff */
[----:B------:R-:W-:Y:S01]  /*62d0*/  IMAD.MOV.U32 R121, RZ, RZ, R38 ;  /* 0x000000ffff797224 */ /* 0x000fe200078e0026 */
[----:B------:R-:W-:Y:S01]  /*62e0*/  LOP3.LUT R0, R12, 0xffff, RZ, 0xc0, !PT ;  /* 0x0000ffff0c007812 */ /* 0x000fe200078ec0ff */
[----:B-1----:R-:W-:Y:S01]  /*62f0*/  FFMA.FTZ R7, R122, c[0x0][0x23c], -R3 ;  /* 0x00008f007a077a23 */ /* 0x002fe20000010803 */
[----:B------:R-:W-:Y:S01]  /*6300*/  SHF.R.U32.HI R4, RZ, 0x10, R13 ;  /* 0x00000010ff047819 */ /* 0x000fe2000001160d */
[----:B------:R-:W-:Y:S01]  /*6310*/  IMAD.MOV.U32 R120, RZ, RZ, R242 ;  /* 0x000000ffff787224 */ /* 0x000fe200078e00f2 */
[----:B------:R-:W-:Y:S01]  /*6320*/  FSETP.NEU.FTZ.AND P4, PT, R71, -INF , PT ;  /* 0xff8000004700780b */ /* 0x000fe20003f9d000 */
[----:B------:R1:W-:Y:S01]  /*6330*/  MUFU.EX2 R86, R7 ;  /* 0x0000000700567308 */ /* 0x0003e20000000800 */
[----:B------:R-:W-:Y:S01]  /*6340*/  LOP3.LUT R13, R12, 0xff, RZ, 0xc0, !PT ;  /* 0x000000ff0c0d7812 */ /* 0x000fe200078ec0ff */
[----:B------:R-:W-:Y:S01]  /*6350*/  IMAD.MOV.U32 R122, RZ, RZ, R241 ;  /* 0x000000ffff7a7224 */ /* 0x000fe200078e00f1 */
[----:B------:R-:W-:-:S02]  /*6360*/  LOP3.LUT R10, R4, 0xff, RZ, 0xc0, !PT ;  /* 0x000000ff040a7812 */ /* 0x000fc400078ec0ff */
[----:B------:R-:W-:Y:S02]  /*6370*/  SHF.R.U32.HI R12, RZ, 0x18, R12 ;  /* 0x00000018ff0c7819 */ /* 0x000fe4000001160c */
[----:B------:R-:W-:Y:S02]  /*6380*/  LOP3.LUT R4, R9, 0xff, RZ, 0xc0, !PT ;  /* 0x000000ff09047812 */ /* 0x000fe400078ec0ff */
[----:B------:R-:W-:Y:S02]  /*6390*/  SHF.R.U32.HI R9, RZ, 0x10, R16 ;  /* 0x00000010ff097819 */ /* 0x000fe40000011610 */
[----:B------:R-:W-:Y:S02]  /*63a0*/  PRMT R12, R4, 0x5410, R12 ;  /* 0x00005410040c7816 */ /* 0x000fe4000000000c */
[----:B------:R-:W-:Y:S02]  /*63b0*/  LOP3.LUT R4, R16, 0xffff, RZ, 0xc0, !PT ;  /* 0x0000ffff10047812 */ /* 0x000fe400078ec0ff */
[----:B---3--:R-:W-:-:S02]  /*63c0*/  SHF.R.U32.HI R11, RZ, 0x18, R16 ;  /* 0x00000018ff0b7819 */ /* 0x008fc40000011610 */
[----:B-1----:R-:W-:Y:S02]  /*63d0*/  SHF.R.U32.HI R7, RZ, 0x8, R0 ;  /* 0x00000008ff077819 */ /* 0x002fe40000011600 */
[----:B------:R-:W-:Y:S02]  /*63e0*/  FSEL R0, R8, RZ, P4 ;  /* 0x000000ff08007208 */ /* 0x000fe40002000000 */
[----:B------:R-:W-:Y:S02]  /*63f0*/  PRMT R13, R13, 0x5410, R7 ;  /* 0x000054100d0d7816 */ /* 0x000fe40000000007 */
[----:B------:R-:W-:Y:S01]  /*6400*/  ISETP.GE.U32.AND P4, PT, R237, R10, PT ;  /* 0x0000000aed00720c */ /* 0x000fe20003f86070 */
[--C-:B------:R-:W-:Y:S01]  /*6410*/  FFMA.FTZ R7, R124, c[0x0][0x23c], -R0.reuse ;  /* 0x00008f007c077a23 */ /* 0x100fe20000010800 */
[----:B------:R-:W-:Y:S01]  /*6420*/  LOP3.LUT R10, R16, 0xff, RZ, 0xc0, !PT ;  /* 0x000000ff100a7812 */ /* 0x000fe200078ec0ff */
[----:B------:R-:W-:Y:S01]  /*6430*/  FFMA.FTZ R8, R125, c[0x0][0x23c], -R0 ;  /* 0x00008f007d087a23 */ /* 0x000fe20000010800 */
[----:B------:R-:W-:Y:S01]  /*6440*/  LOP3.LUT R9, R9, 0xff, RZ, 0xc0, !PT ;  /* 0x000000ff09097812 */ /* 0x000fe200078ec0ff */
[----:B------:R1:W-:Y:S01]  /*6450*/  MUFU.EX2 R78, R7 ;  /* 0x00000007004e7308 */ /* 0x0003e20000000800 */
[----:B------:R-:W-:-:S02]  /*6460*/  IMAD.MOV.U32 R125, RZ, RZ, R72 ;  /* 0x000000ffff7d7224 */ /* 0x000fc400078e0048 */
[----:B------:R-:W-:Y:S01]  /*6470*/  IMAD.MOV.U32 R72, RZ, RZ, R77 ;  /* 0x000000ffff487224 */ /* 0x000fe200078e004d */
[----:B------:R-:W-:Y:S01]  /*6480*/  PRMT R11, R9, 0x5410, R11 ;  /* 0x00005410090b7816 */ /* 0x000fe2000000000b */
[----:B------:R-:W-:Y:S02]  /*6490*/  FFMA.FTZ R9, R119, c[0x0][0x23c], -R0 ;  /* 0x00008f0077097a23 */ /* 0x000fe40000010800 */
[----:B------:R-:W-:Y:S01]  /*64a0*/  IMAD.MOV.U32 R124, RZ, RZ, R100 ;  /* 0x000000ffff7c7224 */ /* 0x000fe200078e0064 */
[----:B------:R3:W4:Y:S01]  /*64b0*/  MUFU.EX2 R77, R8 ;  /* 0x00000008004d7308 */ /* 0x0007220000000800 */
[----:B------:R-:W-:Y:S01]  /*64c0*/  IMAD.MOV.U32 R119, RZ, RZ, R243 ;  /* 0x000000ffff777224 */ /* 0x000fe200078e00f3 */
[----:B-1----:R-:W-:-:S06]  /*64d0*/  SHF.R.U32.HI R7, RZ, 0x8, R4 ;  /* 0x00000008ff077819 */ /* 0x002fcc0000011604 */
[----:B------:R1:W-:Y:S01]  /*64e0*/  MUFU.EX2 R29, R9 ;  /* 0x00000009001d7308 */ /* 0x0003e20000000800 */
[----:B------:R-:W-:Y:S02]  /*64f0*/  LOP3.LUT R4, R14, 0xffff, RZ, 0xc0, !PT ;  /* 0x0000ffff0e047812 */ /* 0x000fe400078ec0ff */
[----:B------:R-:W-:Y:S02]  /*6500*/  PRMT R15, R10, 0x5410, R7 ;  /* 0x000054100a0f7816 */ /* 0x000fe40000000007 */
[----:B------:R-:W-:Y:S01]  /*6510*/  SHF.R.U32.HI R7, RZ, 0x8, R4 ;  /* 0x00000008ff077819 */ /* 0x000fe20000011604 */
[----:B---3--:R-:W-:Y:S01]  /*6520*/  FFMA.FTZ R8, R118, c[0x0][0x23c], -R0 ;  /* 0x00008f0076087a23 */ /* 0x008fe20000010800 */
[--C-:B------:R-:W-:Y:S01]  /*6530*/  SHF.R.U32.HI R4, RZ, 0x10, R14.reuse ;  /* 0x00000010ff047819 */ /* 0x100fe2000001160e */
[----:B------:R-:W-:Y:S01]  /*6540*/  IMAD.MOV.U32 R118, RZ, RZ, R101 ;  /* 0x000000ffff767224 */ /* 0x000fe200078e0065 */
[----:B------:R-:W-:Y:S01]  /*6550*/  LOP3.LUT R10, R14, 0xff, RZ, 0xc0, !PT ;  /* 0x000000ff0e0a7812 */ /* 0x000fe200078ec0ff */
[----:B------:R3:W5:Y:S03]  /*6560*/  MUFU.EX2 R31, R8 ;  /* 0x00000008001f7308 */ /* 0x0007660000000800 */
[----:B------:R-:W-:Y:S01]  /*6570*/  PRMT R16, R10, 0x5410, R7 ;  /* 0x000054100a107816 */ /* 0x000fe20000000007 */
[----:B------:R-:W-:Y:S01]  /*6580*/  HSET2.LE.AND R7, R18, R111, PT ;  /* 0x0000006f12077233 */ /* 0x000fe20003803000 */
[----:B-1----:R-:W-:Y:S01]  /*6590*/  FFMA.FTZ R9, R126, c[0x0][0x23c], -R3 ;  /* 0x00008f007e097a23 */ /* 0x002fe20000010803 */
[----:B------:R-:W-:Y:S01]  /*65a0*/  SHF.R.U32.HI R10, RZ, 0x18, R14 ;  /* 0x00000018ff0a7819 */ /* 0x000fe2000001160e */
[----:B------:R-:W-:-:S02]  /*65b0*/  IMAD.MOV.U32 R126, RZ, RZ, R233 ;  /* 0x000000ffff7e7224 */ /* 0x000fc400078e00e9 */
[----:B------:R1:W1:Y:S01]  /*65c0*/  MUFU.EX2 R233, R9 ;  /* 0x0000000900e97308 */ /* 0x0002620000000800 */
[----:B------:R-:W-:Y:S02]  /*65d0*/  LOP3.LUT R44, R7, R155, RZ, 0xc0, !PT ;  /* 0x0000009b072c7212 */ /* 0x000fe400078ec0ff */
[----:B----4-:R-:W-:Y:S02]  /*65e0*/  F2FP.BF16.PACK_AB R7, R77, R78 ;  /* 0x0000004e4d07723e */ /* 0x010fe400000010ff */
[----:B---3--:R-:W-:Y:S01]  /*65f0*/  LOP3.LUT R8, R4, 0xff, RZ, 0xc0, !PT ;  /* 0x000000ff04087812 */ /* 0x008fe200078ec0ff */
[--C-:B------:R-:W-:Y:S01]  /*6600*/  HSET2.LE.AND R4, R17, R111.reuse, PT ;  /* 0x0000006f11047233 */ /* 0x100fe20003803000 */
[C---:B------:R-:W-:Y:S02]  /*6610*/  PRMT R165, R7.reuse, 0x7610, R165 ;  /* 0x0000761007a57816 */ /* 0x040fe400000000a5 */
[----:B------:R-:W-:Y:S02]  /*6620*/  PRMT R14, R8, 0x5410, R10 ;  /* 0x00005410080e7816 */ /* 0x000fe4000000000a */
[----:B------:R-:W-:Y:S01]  /*6630*/  LOP3.LUT R45, R4, R154, RZ, 0xc0, !PT ;  /* 0x0000009a042d7212 */ /* 0x000fe200078ec0ff */
[--C-:B------:R-:W-:Y:S01]  /*6640*/  HSET2.LE.AND R4, R27, R111.reuse, PT ;  /* 0x0000006f1b047233 */ /* 0x100fe20003803000 */
[----:B------:R-:W-:Y:S01]  /*6650*/  F2FP.BF16.PACK_AB R8, R86, R85 ;  /* 0x000000555608723e */ /* 0x000fe200000010ff */
[--C-:B-1----:R-:W-:Y:S01]  /*6660*/  HSET2.LE.AND R9, R28, R111.reuse, PT ;  /* 0x0000006f1c097233 */ /* 0x102fe20003803000 */
[----:B------:R-:W-:Y:S01]  /*6670*/  PRMT R164, R7, 0x7632, R164 ;  /* 0x0000763207a47816 */ /* 0x000fe200000000a4 */
[--C-:B------:R-:W-:Y:S01]  /*6680*/  HSET2.LE.AND R7, R12, R111.reuse, PT ;  /* 0x0000006f0c077233 */ /* 0x100fe20003803000 */
[----:B------:R-:W-:Y:S01]  /*6690*/  LOP3.LUT R46, R4, R153, RZ, 0xc0, !PT ;  /* 0x00000099042e7212 */ /* 0x000fe200078ec0ff */
[----:B------:R-:W-:Y:S01]  /*66a0*/  FFMA.FTZ R4, R131, c[0x0][0x23c], -R3 ;  /* 0x00008f0083047a23 */ /* 0x000fe20000010803 */
[C---:B------:R-:W-:Y:S01]  /*66b0*/  PRMT R167, R8.reuse, 0x7610, R167 ;  /* 0x0000761008a77816 */ /* 0x040fe200000000a7 */
[----:B------:R-:W-:Y:S01]  /*66c0*/  IMAD.MOV.U32 R131, RZ, RZ, R72 ;  /* 0x000000ffff837224 */ /* 0x000fe200078e0048 */
[----:B------:R-:W-:Y:S01]  /*66d0*/  PRMT R166, R8, 0x7632, R166 ;  /* 0x0000763208a67816 */ /* 0x000fe200000000a6 */
[--C-:B------:R-:W-:Y:S01]  /*66e0*/  HSET2.LE.AND R8, R13, R111.reuse, PT ;  /* 0x0000006f0d087233 */ /* 0x100fe20003803000 */
[----:B------:R1:W-:Y:S01]  /*66f0*/  MUFU.EX2 R27, R4 ;  /* 0x00000004001b7308 */ /* 0x0003e20000000800 */
[----:B------:R-:W-:Y:S01]  /*6700*/  LOP3.LUT R41, R7, R74, RZ, 0xc0, !PT ;  /* 0x0000004a07297212 */ /* 0x000fe200078ec0ff */
[----:B------:R-:W-:Y:S01]  /*6710*/  HSET2.LE.AND R7, R24, R111, PT ;  /* 0x0000006f18077233 */ /* 0x000fe20003803000 */
[----:B------:R-:W-:Y:S01]  /*6720*/  LOP3.LUT R47, R9, R152, RZ, 0xc0, !PT ;  /* 0x00000098092f7212 */ /* 0x000fe200078ec0ff */
[----:B------:R-:W-:Y:S01]  /*6730*/  FFMA.FTZ R9, R134, c[0x0][0x23c], -R3 ;  /* 0x00008f0086097a23 */ /* 0x000fe20000010803 */
[----:B------:R-:W-:Y:S01]  /*6740*/  LOP3.LUT R40, R8, R75, RZ, 0xc0, !PT ;  /* 0x0000004b08287212 */ /* 0x000fe200078ec0ff */
[----:B------:R-:W-:Y:S01]  /*6750*/  FFMA.FTZ R8, R130, c[0x0][0x23c], -R0 ;  /* 0x00008f0082087a23 */ /* 0x000fe20000010800 */
[----:B------:R-:W-:Y:S01]  /*6760*/  LOP3.LUT R43, R7, R60, RZ, 0xc0, !PT ;  /* 0x0000003c072b7212 */ /* 0x000fe200078ec0ff */
[----:B------:R-:W-:Y:S01]  /*6770*/  IMAD.MOV.U32 R130, RZ, RZ, R84 ;  /* 0x000000ffff827224 */ /* 0x000fe200078e0054 */
[----:B------:R-:W-:Y:S01]  /*6780*/  PRMT R7, R167, 0x5410, R166 ;  /* 0x00005410a7077816 */ /* 0x000fe200000000a6 */
[----:B------:R3:W-:Y:S01]  /*6790*/  MUFU.EX2 R84, R8 ;  /* 0x0000000800547308 */ /* 0x0007e20000000800 */
[----:B------:R-:W-:Y:S01]  /*67a0*/  IMAD.MOV.U32 R134, RZ, RZ, R82 ;  /* 0x000000ffff867224 */ /* 0x000fe200078e0052 */
[----:B-----5:R-:W-:Y:S01]  /*67b0*/  F2FP.BF16.PACK_AB R10, R29, R31 ;  /* 0x0000001f1d0a723e */ /* 0x020fe200000010ff */
[----:B------:R-:W-:Y:S01]  /*67c0*/  IMAD.MOV.U32 R28, RZ, RZ, R73 ;  /* 0x000000ffff1c7224 */ /* 0x000fe200078e0049 */
[----:B------:R-:W-:Y:S01]  /*67d0*/  @!P0 HFMA2.BF16_V2 R195, -RZ.H0_H0, RZ.H0_H0, -R167.H0_H0 ;  /* 0x200000ffffc38231 */ /* 0x000fe200003409a7 */
[----:B------:R-:W-:Y:S01]  /*67e0*/  LDSM.16.MT88.4 R72, [R173+0x6800] ;  /* 0x00680000ad48783b */ /* 0x000fe20000004200 */
[----:B-1----:R-:W-:Y:S01]  /*67f0*/  HSET2.LE.AND R4, R19, R111, PT ;  /* 0x0000006f13047233 */ /* 0x002fe20003803000 */
[----:B------:R-:W-:-:S04]  /*6800*/  PRMT R161, R10, 0x7610, R161 ;  /* 0x000076100aa17816 */ /* 0x000fc800000000a1 */
[----:B------:R-:W-:Y:S01]  /*6810*/  LOP3.LUT R42, R4, R61, RZ, 0xc0, !PT ;  /* 0x0000003d042a7212 */ /* 0x000fe200078ec0ff */
[----:B------:R-:W-:Y:S01]  /*6820*/  @!P4 HFMA2.BF16_V2 R148, -RZ.H0_H0, RZ.H0_H0, -R161.H0_H0 ;  /* 0x200000ffff94c231 */ /* 0x000fe200003409a1 */
[----:B------:R-:W-:Y:S01]  /*6830*/  F2FP.BF16.PACK_AB R4, R233, R92 ;  /* 0x0000005ce904723e */ /* 0x000fe200000010ff */
[----:B---3--:R-:W-:-:S03]  /*6840*/  FFMA.FTZ R8, R132, c[0x0][0x23c], -R0 ;  /* 0x00008f0084087a23 */ /* 0x008fc60000010800 */
[C---:B------:R-:W-:Y:S01]  /*6850*/  PRMT R163, R4.reuse, 0x7610, R163 ;  /* 0x0000761004a37816 */ /* 0x040fe200000000a3 */
[----:B------:R1:W-:Y:S01]  /*6860*/  MUFU.EX2 R61, R9 ;  /* 0x00000009003d7308 */ /* 0x0003e20000000800 */
[----:B------:R-:W-:Y:S01]  /*6870*/  PRMT R162, R4, 0x7632, R162 ;  /* 0x0000763204a27816 */ /* 0x000fe200000000a2 */
[--C-:B------:R-:W-:Y:S01]  /*6880*/  HSET2.LE.AND R4, R20, R111.reuse, PT ;  /* 0x0000006f14047233 */ /* 0x100fe20003803000 */
[----:B------:R-:W-:Y:S02]  /*6890*/  IMAD.MOV.U32 R132, RZ, RZ, R83 ;  /* 0x000000ffff847224 */ /* 0x000fe400078e0053 */
[----:B------:R-:W3:Y:S02]  /*68a0*/  LDSM.16.MT88.4 R80, [R173+0x6000] ;  /* 0x00600000ad50783b */ /* 0x000ee40000004200 */
[----:B------:R-:W-:Y:S01]  /*68b0*/  LOP3.LUT R38, R4, R7, RZ, 0xc0, !PT ;  /* 0x0000000704267212 */ /* 0x000fe200078ec0ff */
[----:B------:R-:W4:Y:S01]  /*68c0*/  MUFU.EX2 R228, R8 ;  /* 0x0000000800e47308 */ /* 0x000f220000000800 */
[----:B------:R-:W-:-:S02]  /*68d0*/  HSET2.LE.AND R7, R23, R111, PT ;  /* 0x0000006f17077233 */ /* 0x000fc40003803000 */
[----:B------:R-:W-:Y:S01]  /*68e0*/  HSET2.LE.AND R4, R21, R111, PT ;  /* 0x0000006f15047233 */ /* 0x000fe20003803000 */
[----:B-1----:R-:W-:-:S04]  /*68f0*/  PRMT R9, R165, 0x5410, R164 ;  /* 0x00005410a5097816 */ /* 0x002fc800000000a4 */
[----:B------:R-:W-:Y:S02]  /*6900*/  LOP3.LUT R39, R7, R9, RZ, 0xc0, !PT ;  /* 0x0000000907277212 */ /* 0x000fe400078ec0ff */
[----:B------:R-:W-:-:S04]  /*6910*/  PRMT R7, R163, 0x5410, R162 ;  /* 0x00005410a3077816 */ /* 0x000fc800000000a2 */
[----:B------:R-:W-:Y:S01]  /*6920*/  LOP3.LUT R34, R4, R7, RZ, 0xc0, !PT ;  /* 0x0000000704227212 */ /* 0x000fe200078ec0ff */
[----:B------:R-:W-:Y:S01]  /*6930*/  FFMA.FTZ R7, R136, c[0x0][0x23c], -R0 ;  /* 0x00008f0088077a23 */ /* 0x000fe20000010800 */
[----:B----4-:R-:W-:-:S03]  /*6940*/  F2FP.BF16.PACK_AB R6, R228, R84 ;  /* 0x00000054e406723e */ /* 0x010fc600000010ff */
[----:B------:R1:W-:Y:S01]  /*6950*/  MUFU.EX2 R24, R7 ;  /* 0x0000000700187308 */ /* 0x0003e20000000800 */
[C---:B------:R-:W-:Y:S02]  /*6960*/  PRMT R160, R6.reuse, 0x7610, R160 ;  /* 0x0000761006a07816 */ /* 0x040fe400000000a0 */
[----:B------:R-:W-:Y:S01]  /*6970*/  PRMT R159, R6, 0x7632, R159 ;  /* 0x00007632069f7816 */ /* 0x000fe2000000009f */
[--C-:B------:R-:W-:Y:S01]  /*6980*/  HSET2.LE.AND R4, R25, R111.reuse, PT ;  /* 0x0000006f19047233 */ /* 0x100fe20003803000 */
[----:B------:R-:W-:Y:S01]  /*6990*/  PRMT R158, R10, 0x7632, R158 ;  /* 0x000076320a9e7816 */ /* 0x000fe2000000009e */
[----:B------:R-:W-:Y:S01]  /*69a0*/  HSET2.LE.AND R6, R11, R111, PT ;  /* 0x0000006f0b067233 */ /* 0x000fe20003803000 */
[----:B-1----:R-:W-:-:S04]  /*69b0*/  FFMA.FTZ R7, R137, c[0x0][0x23c], -R0 ;  /* 0x00008f0089077a23 */ /* 0x002fc80000010800 */
[----:B------:R1:W4:Y:S01]  /*69c0*/  MUFU.EX2 R60, R7 ;  /* 0x00000007003c7308 */ /* 0x0003220000000800 */
[----:B------:R-:W-:Y:S01]  /*69d0*/  HSET2.LE.AND R8, R15, R111, PT ;  /* 0x0000006f0f087233 */ /* 0x000fe20003803000 */
[----:B-1----:R-:W-:-:S04]  /*69e0*/  PRMT R7, R160, 0x5410, R159 ;  /* 0x00005410a0077816 */ /* 0x002fc8000000009f */
[----:B------:R-:W-:Y:S02]  /*69f0*/  LOP3.LUT R35, R4, R7, RZ, 0xc0, !PT ;  /* 0x0000000704237212 */ /* 0x000fe400078ec0ff */
[----:B------:R-:W-:-:S04]  /*6a00*/  PRMT R4, R161, 0x5410, R158 ;  /* 0x00005410a1047816 */ /* 0x000fc8000000009e */
[----:B------:R-:W-:Y:S02]  /*6a10*/  LOP3.LUT R37, R6, R4, RZ, 0xc0, !PT ;  /* 0x0000000406257212 */ /* 0x000fe400078ec0ff */
[----:B------:R-:W-:Y:S02]  /*6a20*/  F2FP.BF16.PACK_AB R4, R61, R27 ;  /* 0x0000001b3d04723e */ /* 0x000fe400000010ff */
[----:B------:R-:W-:Y:S02]  /*6a30*/  LOP3.LUT R36, R8, R36, RZ, 0xc0, !PT ;  /* 0x0000002408247212 */ /* 0x000fe400078ec0ff */
[C---:B------:R-:W-:Y:S02]  /*6a40*/  PRMT R157, R4.reuse, 0x7610, R157 ;  /* 0x00007610049d7816 */ /* 0x040fe4000000009d */
[----:B------:R-:W-:Y:S02]  /*6a50*/  PRMT R156, R4, 0x7632, R156 ;  /* 0x00007632049c7816 */ /* 0x000fe4000000009c */
[----:B----4-:R-:W-:Y:S01]  /*6a60*/  F2FP.BF16.PACK_AB R4, R60, R24 ;  /* 0x000000183c04723e */ /* 0x010fe200000010ff */
[----:B---3--:R-:W-:Y:S03]  /*6a70*/  HMMA.16816.F32.BF16 R8, R36, R80, RZ ;  /* 0x000000502408723c */ /* 0x008fe600000418ff */
[----:B------:R-:W-:-:S02]  /*6a80*/  PRMT R155, R4, 0x7610, R155 ;  /* 0x00007610049b7816 */ /* 0x000fc4000000009b */
[----:B------:R-:W-:Y:S01]  /*6a90*/  PRMT R154, R4, 0x7632, R154 ;  /* 0x00007632049a7816 */ /* 0x000fe2000000009a */
[--C-:B------:R-:W-:Y:S02]  /*6aa0*/  HSET2.LE.AND R4, R14, R111.reuse, PT ;  /* 0x0000006f0e047233 */ /* 0x100fe40003803000 */
[----:B------:R-:W-:Y:S01]  /*6ab0*/  HMMA.16816.F32.BF16 R12, R44, R80, RZ ;  /* 0x000000502c0c723c */ /* 0x000fe200000418ff */
[----:B------:R1:W3:Y:S01]  /*6ac0*/  LDL.LU.S16 R80, [R1+0x4] ;  /* 0x0000040001507983 */ /* 0x0002e20000300600 */
[----:B------:R-:W-:Y:S01]  /*6ad0*/  HSET2.LE.AND R6, R16, R111, PT ;  /* 0x0000006f10067233 */ /* 0x000fe20003803000 */
[----:B------:R-:W-:Y:S02]  /*6ae0*/  PRMT R7, R157, 0x5410, R156 ;  /* 0x000054109d077816 */ /* 0x000fe4000000009c */
[----:B------:R-:W-:Y:S01]  /*6af0*/  @!P4 PRMT R161, R148, 0x5410, RZ ;  /* 0x0000541094a1c816 */ /* 0x000fe200000000ff */
[----:B------:R-:W-:Y:S01]  /*6b00*/  @!P2 HFMA2.BF16_V2 R150, -RZ.H0_H0, RZ.H0_H0, -R158.H0_H0 ;  /* 0x200000ffff96a231 */ /* 0x000fe2000034099e */
[----:B------:R-:W-:Y:S01]  /*6b10*/  LOP3.LUT R32, R6, R7, RZ, 0xc0, !PT ;  /* 0x0000000706207212 */ /* 0x000fe200078ec0ff */
[----:B------:R-:W-:Y:S01]  /*6b20*/  @!P3 HFMA2.BF16_V2 R197, -RZ.H0_H0, RZ.H0_H0, -R165.H0_H0 ;  /* 0x200000ffffc5b231 */ /* 0x000fe200003409a5 */
[----:B------:R-:W-:Y:S01]  /*6b30*/  PRMT R6, R155, 0x5410, R154 ;  /* 0x000054109b067816 */ /* 0x000fe2000000009a */
[----:B------:R-:W-:Y:S01]  /*6b40*/  @!P5 HFMA2.BF16_V2 R176, -RZ.H0_H0, RZ.H0_H0, -R164.H0_H0 ;  /* 0x200000ffffb0d231 */ /* 0x000fe200003409a4 */
[----:B------:R-:W-:Y:S01]  /*6b50*/  @!P0 PRMT R167, R195, 0x5410, RZ ;  /* 0x00005410c3a78816 */ /* 0x000fe200000000ff */
[----:B------:R1:W4:Y:S01]  /*6b60*/  LDL.LU.S16 R81, [R1+0xc] ;  /* 0x00000c0001517983 */ /* 0x0003220000300600 */
[----:B------:R-:W-:-:S02]  /*6b70*/  LOP3.LUT R33, R4, R6, RZ, 0xc0, !PT ;  /* 0x0000000604217212 */ /* 0x000fc400078ec0ff */
[----:B------:R-:W-:-:S04]  /*6b80*/  SHF.R.U32.HI R4, RZ, 0x8, R63 ;  /* 0x00000008ff047819 */ /* 0x000fc8000001163f */
[----:B------:R-:W-:-:S04]  /*6b90*/  LOP3.LUT R4, R4, 0xffff, RZ, 0xc0, !PT ;  /* 0x0000ffff04047812 */ /* 0x000fc800078ec0ff */
[----:B------:R-:W-:Y:S02]  /*6ba0*/  ISETP.GE.U32.AND P4, PT, R237, R4, PT ;  /* 0x00000004ed00720c */ /* 0x000fe40003f86070 */
[----:B------:R-:W-:-:S04]  /*6bb0*/  LOP3.LUT R4, R22, 0xffff, RZ, 0xc0, !PT ;  /* 0x0000ffff16047812 */ /* 0x000fc800078ec0ff */
[----:B------:R-:W-:-:S04]  /*6bc0*/  SHF.R.U32.HI R4, RZ, 0x8, R4 ;  /* 0x00000008ff047819 */ /* 0x000fc80000011604 */
[----:B------:R-:W-:Y:S02]  /*6bd0*/  LOP3.LUT R4, R4, 0xffff, RZ, 0xc0, !PT ;  /* 0x0000ffff04047812 */ /* 0x000fe400078ec0ff */
[----:B------:R-:W-:Y:S02]  /*6be0*/  @!P2 PRMT R158, R150, 0x5410, RZ ;  /* 0x00005410969ea816 */ /* 0x000fe400000000ff */
[----:B------:R-:W-:Y:S02]  /*6bf0*/  ISETP.GE.U32.AND P2, PT, R237, R4, PT ;  /* 0x00000004ed00720c */ /* 0x000fe40003f46070 */
[----:B------:R-:W-:Y:S01]  /*6c00*/  LOP3.LUT R4, R22, 0xff, RZ, 0xc0, !PT ;  /* 0x000000ff16047812 */ /* 0x000fe200078ec0ff */
[----:B------:R-:W-:-:S03]  /*6c10*/  @!P4 HFMA2.BF16_V2 R194, -RZ.H0_H0, RZ.H0_H0, -R166.H0_H0 ;  /* 0x200000ffffc2c231 */ /* 0x000fc600003409a6 */
[----:B------:R-:W-:Y:S02]  /*6c20*/  ISETP.GE.U32.AND P0, PT, R237, R4, PT ;  /* 0x00000004ed00720c */ /* 0x000fe40003f06070 */
[----:B------:R-:W-:-:S04]  /*6c30*/  SHF.R.U32.HI R4, RZ, 0x10, R22 ;  /* 0x00000010ff047819 */ /* 0x000fc80000011616 */
[----:B------:R-:W-:Y:S02]  /*6c40*/  LOP3.LUT R4, R4, 0xff, RZ, 0xc0, !PT ;  /* 0x000000ff04047812 */ /* 0x000fe400078ec0ff */
[----:B------:R-:W-:Y:S02]  /*6c50*/  @!P4 PRMT R166, R194, 0x5410, RZ ;  /* 0x00005410c2a6c816 */ /* 0x000fe400000000ff */
[----:B------:R-:W-:Y:S02]  /*6c60*/  ISETP.GE.U32.AND P4, PT, R237, R4, PT ;  /* 0x00000004ed00720c */ /* 0x000fe40003f86070 */
[----:B------:R-:W-:-:S11]  /*6c70*/  SHF.R.U32.HI R4, RZ, 0x18, R22 ;  /* 0x00000018ff047819 */ /* 0x000fd60000011616 */
[----:B------:R-:W-:-:S05]  /*6c80*/  @!P4 HFMA2.BF16_V2 R149, -RZ.H0_H0, RZ.H0_H0, -R155.H0_H0 ;  /* 0x200000ffff95c231 */ /* 0x000fca000034099b */
[----:B------:R-:W-:Y:S02]  /*6c90*/  @!P4 PRMT R155, R149, 0x5410, RZ ;  /* 0x00005410959bc816 */ /* 0x000fe400000000ff */
[----:B------:R-:W-:Y:S02]  /*6ca0*/  ISETP.GE.U32.AND P4, PT, R237, R4, PT ;  /* 0x00000004ed00720c */ /* 0x000fe40003f86070 */
[----:B------:R-:W-:Y:S02]  /*6cb0*/  LOP3.LUT R4, R76, 0xff, RZ, 0xc0, !PT ;  /* 0x000000ff4c047812 */ /* 0x000fe400078ec0ff */
[----:B------:R-:W-:Y:S02]  /*6cc0*/  @!P3 PRMT R165, R197, 0x5410, RZ ;  /* 0x00005410c5a5b816 */ /* 0x000fe400000000ff */
[----:B------:R-:W-:Y:S02]  /*6cd0*/  ISETP.GE.U32.AND P3, PT, R237, R65, PT ;  /* 0x00000041ed00720c */ /* 0x000fe40003f66070 */
[----:B------:R-:W-:-:S02]  /*6ce0*/  PRMT R100, R4, 0x5410, R79 ;  /* 0x0000541004647816 */ /* 0x000fc4000000004f */
[----:B------:R-:W-:-:S03]  /*6cf0*/  SHF.R.U32.HI R4, RZ, 0x8, R66 ;  /* 0x00000008ff047819 */ /* 0x000fc60000011642 */
[----:B------:R-:W-:Y:S01]  /*6d00*/  @!P4 HFMA2.BF16_V2 R198, -RZ.H0_H0, RZ.H0_H0, -R154.H0_H0 ;  /* 0x200000ffffc6c231 */ /* 0x000fe2000034099a */
[----:B------:R-:W-:-:S04]  /*6d10*/  LOP3.LUT R4, R4, 0xffff, RZ, 0xc0, !PT ;  /* 0x0000ffff04047812 */ /* 0x000fc800078ec0ff */
[----:B------:R-:W-:Y:S02]  /*6d20*/  @!P4 PRMT R154, R198, 0x5410, RZ ;  /* 0x00005410c69ac816 */ /* 0x000fe400000000ff */
[----:B------:R-:W-:Y:S01]  /*6d30*/  ISETP.GE.U32.AND P4, PT, R237, R4, PT ;  /* 0x00000004ed00720c */ /* 0x000fe20003f86070 */
[----:B------:R-:W-:Y:S01]  /*6d40*/  IMAD.WIDE.U32 R6, R90, -0x2daee0ad, RZ ;  /* 0xd2511f535a067825 */ /* 0x000fe200078e00ff */
[----:B------:R-:W-:Y:S01]  /*6d50*/  @!P3 HFMA2.BF16_V2 R199, -RZ.H0_H0, RZ.H0_H0, -R163.H0_H0 ;  /* 0x200000ffffc7b231 */ /* 0x000fe200003409a3 */
[----:B------:R-:W-:Y:S01]  /*6d60*/  LOP3.LUT R4, R88, 0xff, RZ, 0xc0, !PT ;  /* 0x000000ff58047812 */ /* 0x000fe200078ec0ff */
[----:B------:R-:W-:Y:S02]  /*6d70*/  HMMA.16816.F32.BF16 R136, R40, R72, R12 ;  /* 0x000000482888723c */ /* 0x000fe4000004180c */
[----:B------:R-:W-:Y:S02]  /*6d80*/  LOP3.LUT R23, R6, 0xffff, RZ, 0xc0, !PT ;  /* 0x0000ffff06177812 */ /* 0x000fe400078ec0ff */
[----:B------:R-:W-:-:S03]  /*6d90*/  @!P3 PRMT R163, R199, 0x5410, RZ ;  /* 0x00005410c7a3b816 */ /* 0x000fc600000000ff */
[----:B------:R-:W-:Y:S01]  /*6da0*/  LOP3.LUT R13, R6, 0xff, RZ, 0xc0, !PT ;  /* 0x000000ff060d7812 */ /* 0x000fe200078ec0ff */
[----:B------:R-:W-:Y:S01]  /*6db0*/  HMMA.16816.F32.BF16 R240, R32, R72, R8 ;  /* 0x0000004820f0723c */ /* 0x000fe20000041808 */
[----:B------:R-:W-:Y:S02]  /*6dc0*/  SHF.R.U32.HI R14, RZ, 0x10, R6 ;  /* 0x00000010ff0e7819 */ /* 0x000fe40000011606 */
[----:B------:R-:W-:-:S04]  /*6dd0*/  ISETP.GE.U32.AND P3, PT, R237, R4, PT ;  /* 0x00000004ed00720c */ /* 0x000fc80003f66070 */
[----:B------:R-:W-:Y:S02]  /*6de0*/  LOP3.LUT R10, R7, UR14, R56, 0x96, !PT ;  /* 0x0000000e070a7c12 */ /* 0x000fe4000f8e9638 */
[----:B------:R-:W-:Y:S01]  /*6df0*/  SHF.R.U32.HI R9, RZ, 0x18, R6 ;  /* 0x00000018ff097819 */ /* 0x000fe20000011606 */
[----:B------:R-:W-:Y:S01]  /*6e00*/  IMAD.WIDE.U32 R6, R93, -0x2daee0ad, RZ ;  /* 0xd2511f535d067825 */ /* 0x000fe200078e00ff */
[----:B------:R-:W-:Y:S01]  /*6e10*/  SHF.R.U32.HI R4, RZ, 0x10, R30 ;  /* 0x00000010ff047819 */ /* 0x000fe2000001161e */
[----:B------:R-:W-:-:S03]  /*6e20*/  @!P4 HFMA2.BF16_V2 R200, -RZ.H0_H0, RZ.H0_H0, -R162.H0_H0 ;  /* 0x200000ffffc8c231 */ /* 0x000fc600003409a2 */
[----:B------:R-:W-:Y:S02]  /*6e30*/  LOP3.LUT R11, R7, UR14, R58, 0x96, !PT ;  /* 0x0000000e070b7c12 */ /* 0x000fe4000f8e963a */
[C---:B------:R-:W-:Y:S02]  /*6e40*/  LOP3.LUT R15, R6.reuse, 0xffff, RZ, 0xc0, !PT ;  /* 0x0000ffff060f7812 */ /* 0x040fe400078ec0ff */
[----:B------:R-:W-:Y:S02]  /*6e50*/  LOP3.LUT R16, R6, 0xff, RZ, 0xc0, !PT ;  /* 0x000000ff06107812 */ /* 0x000fe400078ec0ff */
[--C-:B------:R-:W-:Y:S02]  /*6e60*/  SHF.R.U32.HI R18, RZ, 0x10, R6.reuse ;  /* 0x00000010ff127819 */ /* 0x100fe40000011606 */
[----:B------:R-:W-:Y:S01]  /*6e70*/  SHF.R.U32.HI R17, RZ, 0x18, R6 ;  /* 0x00000018ff117819 */ /* 0x000fe20000011606 */
[----:B------:R-:W-:Y:S01]  /*6e80*/  IMAD.WIDE.U32 R6, R57, -0x2daee0ad, RZ ;  /* 0xd2511f5339067825 */ /* 0x000fe200078e00ff */
[----:B------:R-:W-:-:S02]  /*6e90*/  LOP3.LUT R4, R4, 0xff, RZ, 0xc0, !PT ;  /* 0x000000ff04047812 */ /* 0x000fc400078ec0ff */
[----:B------:R-:W-:Y:S02]  /*6ea0*/  @!P4 PRMT R162, R200, 0x5410, RZ ;  /* 0x00005410c8a2c816 */ /* 0x000fe400000000ff */
[----:B------:R-:W-:Y:S01]  /*6eb0*/  ISETP.GE.U32.AND P4, PT, R237, R4, PT ;  /* 0x00000004ed00720c */ /* 0x000fe20003f86070 */
[--C-:B------:R-:W-:Y:S01]  /*6ec0*/  FFMA.FTZ R4, R144, c[0x0][0x23c], -R3.reuse ;  /* 0x00008f0090047a23 */ /* 0x100fe20000010803 */
[C---:B------:R-:W-:Y:S02]  /*6ed0*/  LOP3.LUT R19, R6.reuse, 0xffff, RZ, 0xc0, !PT ;  /* 0x0000ffff06137812 */ /* 0x040fe400078ec0ff */
[----:B------:R-:W-:Y:S02]  /*6ee0*/  LOP3.LUT R22, R6, 0xff, RZ, 0xc0, !PT ;  /* 0x000000ff06167812 */ /* 0x000fe400078ec0ff */
[--C-:B------:R-:W-:Y:S02]  /*6ef0*/  SHF.R.U32.HI R21, RZ, 0x10, R6.reuse ;  /* 0x00000010ff157819 */ /* 0x100fe40000011606 */
[----:B------:R-:W-:Y:S01]  /*6f00*/  SHF.R.U32.HI R20, RZ, 0x18, R6 ;  /* 0x00000018ff147819 */ /* 0x000fe20000011606 */
[----:B------:R-:W-:Y:S01]  /*6f10*/  FFMA.FTZ R6, R145, c[0x0][0x23c], -R3 ;  /* 0x00008f0091067a23 */ /* 0x000fe20000010803 */
[----:B------:R-:W-:Y:S01]  /*6f20*/  @!P5 PRMT R164, R176, 0x5410, RZ ;  /* 0x00005410b0a4d816 */ /* 0x000fe200000000ff */
[----:B------:R5:W-:Y:S01]  /*6f30*/  MUFU.EX2 R205, R4 ;  /* 0x0000000400cd7308 */ /* 0x000be20000000800 */
[----:B------:R-:W-:Y:S01]  /*6f40*/  ISETP.GE.U32.AND P5, PT, R237, R64, PT ;  /* 0x00000040ed00720c */ /* 0x000fe20003fa6070 */
[----:B------:R-:W-:-:S06]  /*6f50*/  @!P3 HFMA2.BF16_V2 R201, -RZ.H0_H0, RZ.H0_H0, -R160.H0_H0 ;  /* 0x200000ffffc9b231 */ /* 0x000fcc00003409a0 */
[----:B------:R1:W1:Y:S01]  /*6f60*/  MUFU.EX2 R204, R6 ;  /* 0x0000000600cc7308 */ /* 0x0002620000000800 */
[----:B-----5:R-:W-:-:S04]  /*6f70*/  LOP3.LUT R4, R30, 0xffff, RZ, 0xc0, !PT ;  /* 0x0000ffff1e047812 */ /* 0x020fc800078ec0ff */
[----:B------:R-:W-:-:S04]  /*6f80*/  SHF.R.U32.HI R4, RZ, 0x8, R4 ;  /* 0x00000008ff047819 */ /* 0x000fc80000011604 */
[----:B------:R-:W-:Y:S01]  /*6f90*/  LOP3.LUT R4, R4, 0xffff, RZ, 0xc0, !PT ;  /* 0x0000ffff04047812 */ /* 0x000fe200078ec0ff */
[----:B------:R-:W-:Y:S01]  /*6fa0*/  @!P5 HFMA2.BF16_V2 R202, -RZ.H0_H0, RZ.H0_H0, -R159.H0_H0 ;  /* 0x200000ffffcad231 */ /* 0x000fe2000034099f */
[----:B------:R-:W-:Y:S02]  /*6fb0*/  @!P3 PRMT R160, R201, 0x5410, RZ ;  /* 0x00005410c9a0b816 */ /* 0x000fe400000000ff */
[----:B------:R-:W-:Y:S02]  /*6fc0*/  ISETP.GE.U32.AND P3, PT, R237, R4, PT ;  /* 0x00000004ed00720c */ /* 0x000fe40003f66070 */
[----:B-1----:R-:W-:Y:S02]  /*6fd0*/  LOP3.LUT R6, R30, 0xff, RZ, 0xc0, !PT ;  /* 0x000000ff1e067812 */ /* 0x002fe400078ec0ff */
[----:B------:R-:W-:Y:S02]  /*6fe0*/  F2FP.BF16.PACK_AB R4, R205, R204 ;  /* 0x000000cccd04723e */ /* 0x000fe400000010ff */
[----:B------:R-:W-:-:S02]  /*6ff0*/  @!P5 PRMT R159, R202, 0x5410, RZ ;  /* 0x00005410ca9fd816 */ /* 0x000fc400000000ff */
[----:B------:R-:W-:Y:S01]  /*7000*/  ISETP.GE.U32.AND P5, PT, R237, R6, PT ;  /* 0x00000006ed00720c */ /* 0x000fe20003fa6070 */
[----:B------:R-:W-:Y:S01]  /*7010*/  FFMA.FTZ R6, R146, c[0x0][0x23c], -R0 ;  /* 0x00008f0092067a23 */ /* 0x000fe20000010800 */
[----:B------:R-:W-:Y:S01]  /*7020*/  LOP3.LUT R12, R7, UR14, R54, 0x96, !PT ;  /* 0x0000000e070c7c12 */ /* 0x000fe2000f8e9636 */
[----:B------:R-:W-:Y:S01]  /*7030*/  FFMA.FTZ R7, R147, c[0x0][0x23c], -R0 ;  /* 0x00008f0093077a23 */ /* 0x000fe20000010800 */
[C---:B------:R-:W-:Y:S01]  /*7040*/  PRMT R152, R4.reuse, 0x7632, R152 ;  /* 0x0000763204987816 */ /* 0x040fe20000000098 */
[----:B------:R-:W-:Y:S01]  /*7050*/  MUFU.EX2 R202, R6 ;  /* 0x0000000600ca7308 */ /* 0x000fe20000000800 */
[----:B------:R-:W-:Y:S02]  /*7060*/  SHF.R.U32.HI R8, RZ, 0x8, R67 ;  /* 0x00000008ff087819 */ /* 0x000fe40000011643 */
[----:B------:R-:W-:-:S05]  /*7070*/  PRMT R153, R4, 0x7610, R153 ;  /* 0x0000761004997816 */ /* 0x000fca0000000099 */
[----:B------:R-:W1:Y:S01]  /*7080*/  MUFU.EX2 R200, R7 ;  /* 0x0000000700c87308 */ /* 0x000e620000000800 */
[----:B------:R-:W-:Y:S01]  /*7090*/  PRMT R101, R87, 0x5410, R8 ;  /* 0x0000541057657816 */ /* 0x000fe20000000008 */
[----:B------:R-:W-:Y:S01]  /*70a0*/  @!P5 HFMA2.BF16_V2 R203, -RZ.H0_H0, RZ.H0_H0, -R153.H0_H0 ;  /* 0x200000ffffcbd231 */ /* 0x000fe20000340999 */
[----:B------:R-:W-:Y:S02]  /*70b0*/  SHF.R.U32.HI R4, RZ, 0x18, R30 ;  /* 0x00000018ff047819 */ /* 0x000fe4000001161e */
[----:B------:R-:W-:Y:S02]  /*70c0*/  PRMT R106, R153, 0x5410, R152 ;  /* 0x00005410996a7816 */ /* 0x000fe40000000098 */
[----:B------:R-:W-:Y:S02]  /*70d0*/  @!P5 PRMT R153, R203, 0x5410, RZ ;  /* 0x00005410cb99d816 */ /* 0x000fe400000000ff */
[----:B------:R-:W-:Y:S02]  /*70e0*/  ISETP.GE.U32.AND P5, PT, R237, R4, PT ;  /* 0x00000004ed00720c */ /* 0x000fe40003fa6070 */
[----:B-1----:R-:W-:-:S04]  /*70f0*/  F2FP.BF16.PACK_AB R4, R202, R200 ;  /* 0x000000c8ca04723e */ /* 0x002fc800000010ff */
[----:B------:R-:W-:Y:S01]  /*7100*/  PRMT R150, R4, 0x7632, R150 ;  /* 0x0000763204967816 */ /* 0x000fe20000000096 */
[----:B------:R-:W-:-:S06]  /*7110*/  @!P0 HFMA2.BF16_V2 R151, -RZ.H0_H0, RZ.H0_H0, -R157.H0_H0 ;  /* 0x200000ffff978231 */ /* 0x000fcc000034099d */
[----:B--2---:R-:W-:Y:S01]  /*7120*/  @!P5 HFMA2.BF16_V2 R105, -RZ.H0_H0, RZ.H0_H0, -R150.H0_H0 ;  /* 0x200000ffff69d231 */ /* 0x004fe20000340996 */
[----:B------:R-:W-:Y:S02]  /*7130*/  @!P0 PRMT R157, R151, 0x5410, RZ ;  /* 0x00005410979d8816 */ /* 0x000fe400000000ff */
[----:B------:R-:W-:Y:S02]  /*7140*/  PRMT R151, R4, 0x7610, R151 ;  /* 0x0000761004977816 */ /* 0x000fe40000000097 */
[----:B------:R-:W-:Y:S02]  /*7150*/  PRMT R30, R105, 0x7610, R30 ;  /* 0x00007610691e7816 */ /* 0x000fe4000000001e */
[----:B------:R-:W-:Y:S02]  /*7160*/  PRMT R105, R151, 0x5410, R150 ;  /* 0x0000541097697816 */ /* 0x000fe40000000096 */
[----:B------:R-:W-:Y:S01]  /*7170*/  @!P5 PRMT R150, R30, 0x5410, RZ ;  /* 0x000054101e96d816 */ /* 0x000fe200000000ff */
[----:B---3--:R-:W-:-:S05]  /*7180*/  @!P3 HFMA2.BF16_V2 R80, -RZ.H0_H0, RZ.H0_H0, -R152.H0_H0 ;  /* 0x200000ffff50b231 */ /* 0x008fca0000340998 */
[----:B------:R-:W-:-:S04]  /*7190*/  PRMT R8, R80, 0x7610, R8 ;  /* 0x0000761050087816 */ /* 0x000fc80000000008 */
[----:B------:R-:W-:Y:S02]  /*71a0*/  @!P3 PRMT R152, R8, 0x5410, RZ ;  /* 0x000054100898b816 */ /* 0x000fe400000000ff */
[----:B------:R1:W2:Y:S04]  /*71b0*/  LDL.LU.S16 R8, [R1+0x10] ;  /* 0x0000100001087983 */ /* 0x0002a80000300600 */
[----:B------:R1:W3:Y:S01]  /*71c0*/  LDL.LU.S16 R30, [R1+0x1c] ;  /* 0x00001c00011e7983 */ /* 0x0002e20000300600 */
[----:B------:R-:W-:Y:S01]  /*71d0*/  FFMA.FTZ R6, R142, c[0x0][0x23c], -R3 ;  /* 0x00008f008e067a23 */ /* 0x000fe20000010803 */
[----:B----4-:R-:W-:-:S03]  /*71e0*/  @!P4 HFMA2.BF16_V2 R81, -RZ.H0_H0, RZ.H0_H0, -R151.H0_H0 ;  /* 0x200000ffff51c231 */ /* 0x010fc60000340997 */
[----:B------:R4:W-:Y:S02]  /*71f0*/  MUFU.EX2 R201, R6 ;  /* 0x0000000600c97308 */ /* 0x0009e40000000800 */
[----:B------:R-:W-:-:S04]  /*7200*/  PRMT R25, R81, 0x7610, R25 ;  /* 0x0000761051197816 */ /* 0x000fc80000000019 */
[----:B------:R-:W-:Y:S01]  /*7210*/  @!P4 PRMT R151, R25, 0x5410, RZ ;  /* 0x000054101997c816 */ /* 0x000fe200000000ff */
[----:B----4-:R-:W-:-:S04]  /*7220*/  FFMA.FTZ R6, R140, c[0x0][0x23c], -R3 ;  /* 0x00008f008c067a23 */ /* 0x010fc80000010803 */
[----:B------:R-:W4:Y:S01]  /*7230*/  MUFU.EX2 R203, R6 ;  /* 0x0000000600cb7308 */ /* 0x000f220000000800 */
[C---:B------:R-:W-:Y:S02]  /*7240*/  ISETP.GE.U32.AND P4, PT, R237.reuse, R13, PT ;  /* 0x0000000ded00720c */ /* 0x040fe40003f86070 */
[----:B------:R1:W5:Y:S01]  /*7250*/  LDL.LU.S16 R13, [R1+0x2c] ;  /* 0x00002c00010d7983 */ /* 0x0003620000300600 */
[----:B------:R-:W-:Y:S02]  /*7260*/  ISETP.GE.U32.AND P0, PT, R237, R62, PT ;  /* 0x0000003eed00720c */ /* 0x000fe40003f06070 */
[----:B------:R-:W-:Y:S01]  /*7270*/  LOP3.LUT R4, R113, 0xff, RZ, 0xc0, !PT ;  /* 0x000000ff71047812 */ /* 0x000fe200078ec0ff */
[----:B------:R-:W-:Y:S01]  /*7280*/  IMAD.MOV.U32 R25, RZ, RZ, R134 ;  /* 0x000000ffff197224 */ /* 0x000fe200078e0086 */
[----:B----4-:R-:W-:-:S04]  /*7290*/  F2FP.BF16.PACK_AB R6, R203, R201 ;  /* 0x000000c9cb06723e */ /* 0x010fc800000010ff */
[C---:B------:R-:W-:Y:S01]  /*72a0*/  PRMT R149, R6.reuse, 0x7610, R149 ;  /* 0x0000761006957816 */ /* 0x040fe20000000095 */
[----:B------:R-:W-:Y:S01]  /*72b0*/  IMAD.MOV.U32 R134, RZ, RZ, R132 ;  /* 0x000000ffff867224 */ /* 0x000fe200078e0084 */
[----:B------:R-:W-:Y:S01]  /*72c0*/  ISETP.GE.U32.AND P3, PT, R237, R4, PT ;  /* 0x00000004ed00720c */ /* 0x000fe20003f66070 */
[----:B------:R-:W-:Y:S01]  /*72d0*/  IMAD.MOV.U32 R132, RZ, RZ, R130 ;  /* 0x000000ffff847224 */ /* 0x000fe200078e0082 */
[----:B------:R-:W-:Y:S01]  /*72e0*/  SHF.R.U32.HI R4, RZ, 0x8, R117 ;  /* 0x00000008ff047819 */ /* 0x000fe20000011675 */
[----:B------:R-:W-:Y:S01]  /*72f0*/  IMAD.MOV.U32 R130, RZ, RZ, R28 ;  /* 0x000000ffff827224 */ /* 0x000fe200078e001c */
[----:B------:R-:W-:Y:S01]  /*7300*/  PRMT R148, R6, 0x7632, R148 ;  /* 0x0000763206947816 */ /* 0x000fe20000000094 */
[----:B------:R-:W-:Y:S01]  /*7310*/  IMAD.MOV.U32 R28, RZ, RZ, R131 ;  /* 0x000000ffff1c7224 */ /* 0x000fe200078e0083 */
[----:B------:R-:W-:Y:S01]  /*7320*/  LOP3.LUT R4, R4, 0xffff, RZ, 0xc0, !PT ;  /* 0x0000ffff04047812 */ /* 0x000fe200078ec0ff */
[----:B------:R-:W-:Y:S02]  /*7330*/  IMAD.MOV.U32 R131, RZ, RZ, R126 ;  /* 0x000000ffff837224 */ /* 0x000fe400078e007e */
[----:B------:R-:W-:-:S02]  /*7340*/  IMAD.MOV.U32 R126, RZ, RZ, R125 ;  /* 0x000000ffff7e7224 */ /* 0x000fc400078e007d */
[----:B------:R-:W-:Y:S01]  /*7350*/  IMAD.MOV.U32 R125, RZ, RZ, R104 ;  /* 0x000000ffff7d7224 */ /* 0x000fe200078e0068 */
[----:B------:R-:W-:Y:S02]  /*7360*/  PRMT R104, R149, 0x5410, R148 ;  /* 0x0000541095687816 */ /* 0x000fe40000000094 */
[----:B------:R-:W-:Y:S02]  /*7370*/  ISETP.GE.U32.AND P5, PT, R237, R9, PT ;  /* 0x00000009ed00720c */ /* 0x000fe40003fa6070 */
[----:B------:R-:W-:Y:S01]  /*7380*/  SHF.R.U32.HI R9, RZ, 0x18, R53 ;  /* 0x00000018ff097819 */ /* 0x000fe20000011635 */
[----:B--2---:R-:W-:-:S05]  /*7390*/  @!P0 HFMA2.BF16_V2 R8, -RZ.H0_H0, RZ.H0_H0, -R149.H0_H0 ;  /* 0x200000ffff088231 */ /* 0x004fca0000340995 */
[----:B------:R-:W-:-:S04]  /*73a0*/  PRMT R7, R8, 0x7610, R7 ;  /* 0x0000761008077816 */ /* 0x000fc80000000007 */
[----:B------:R-:W-:Y:S02]  /*73b0*/  @!P0 PRMT R149, R7, 0x5410, RZ ;  /* 0x0000541007958816 */ /* 0x000fe400000000ff */
[----:B------:R-:W-:Y:S02]  /*73c0*/  ISETP.GE.U32.AND P0, PT, R237, R4, PT ;  /* 0x00000004ed00720c */ /* 0x000fe40003f06070 */
[----:B------:R-:W-:-:S04]  /*73d0*/  LOP3.LUT R4, R53, 0xffff, RZ, 0xc0, !PT ;  /* 0x0000ffff35047812 */ /* 0x000fc800078ec0ff */
[----:B------:R-:W-:Y:S02]  /*73e0*/  SHF.R.U32.HI R6, RZ, 0x8, R4 ;  /* 0x00000008ff067819 */ /* 0x000fe40000011604 */
[----:B------:R-:W-:Y:S01]  /*73f0*/  LOP3.LUT R4, R53, 0xff, RZ, 0xc0, !PT ;  /* 0x000000ff35047812 */ /* 0x000fe200078ec0ff */
[----:B------:R-:W-:-:S03]  /*7400*/  FFMA.FTZ R7, R143, c[0x0][0x23c], -R0 ;  /* 0x00008f008f077a23 */ /* 0x000fc60000010800 */
[----:B------:R-:W-:Y:S02]  /*7410*/  PRMT R88, R4, 0x5410, R6 ;  /* 0x0000541004587816 */ /* 0x000fe40000000006 */
[----:B------:R-:W-:Y:S01]  /*7420*/  SHF.R.U32.HI R4, RZ, 0x10, R53 ;  /* 0x00000010ff047819 */ /* 0x000fe20000011635 */
[----:B------:R2:W-:Y:S01]  /*7430*/  MUFU.EX2 R198, R7 ;  /* 0x0000000700c67308 */ /* 0x0005e20000000800 */
[----:B---3--:R-:W-:Y:S02]  /*7440*/  @!P0 HFMA2.BF16_V2 R30, -RZ.H0_H0, RZ.H0_H0, -R148.H0_H0 ;  /* 0x200000ffff1e8231 */ /* 0x008fe40000340994 */
[----:B--2---:R-:W-:-:S04]  /*7450*/  LOP3.LUT R7, R4, 0xff, RZ, 0xc0, !PT ;  /* 0x000000ff04077812 */ /* 0x004fc800078ec0ff */
[----:B------:R-:W-:Y:S02]  /*7460*/  PRMT R81, R7, 0x5410, R9 ;  /* 0x0000541007517816 */ /* 0x000fe40000000009 */
[----:B------:R-:W-:-:S04]  /*7470*/  PRMT R7, R30, 0x7610, R7 ;  /* 0x000076101e077816 */ /* 0x000fc80000000007 */
[----:B------:R-:W-:Y:S02]  /*7480*/  @!P0 PRMT R148, R7, 0x5410, RZ ;  /* 0x0000541007948816 */ /* 0x000fe400000000ff */
[----:B------:R1:W2:Y:S01]  /*7490*/  LDL.LU.S16 R7, [R1+0x30] ;  /* 0x0000300001077983 */ /* 0x0002a20000300600 */
[----:B------:R-:W-:-:S04]  /*74a0*/  FFMA.FTZ R8, R141, c[0x0][0x23c], -R0 ;  /* 0x00008f008d087a23 */ /* 0x000fc80000010800 */
[----:B------:R-:W3:Y:S01]  /*74b0*/  MUFU.EX2 R199, R8 ;  /* 0x0000000800c77308 */ /* 0x000ee20000000800 */
[----:B------:R-:W-:Y:S02]  /*74c0*/  SHF.R.U32.HI R6, RZ, 0x8, R95 ;  /* 0x00000008ff067819 */ /* 0x000fe4000001165f */
[----:B------:R-:W-:Y:S02]  /*74d0*/  LOP3.LUT R4, R96, 0xff, RZ, 0xc0, !PT ;  /* 0x000000ff60047812 */ /* 0x000fe400078ec0ff */
[----:B------:R-:W-:Y:S02]  /*74e0*/  PRMT R96, R103, 0x5410, R6 ;  /* 0x0000541067607816 */ /* 0x000fe40000000006 */
[----:B------:R-:W-:Y:S02]  /*74f0*/  PRMT R95, R4, 0x5410, R102 ;  /* 0x00005410045f7816 */ /* 0x000fe40000000066 */
[----:B------:R-:W-:Y:S02]  /*7500*/  LOP3.LUT R4, R14, 0xff, RZ, 0xc0, !PT ;  /* 0x000000ff0e047812 */ /* 0x000fe400078ec0ff */
[----:B---3--:R-:W-:-:S04]  /*7510*/  F2FP.BF16.PACK_AB R6, R199, R198 ;  /* 0x000000c6c706723e */ /* 0x008fc800000010ff */
[----:B------:R-:W-:Y:S01]  /*7520*/  PRMT R147, R6, 0x7610, R147 ;  /* 0x0000761006937816 */ /* 0x000fe20000000093 */
[----:B------:R-:W-:Y:S01]  /*7530*/  @!P2 HFMA2.BF16_V2 R196, -RZ.H0_H0, RZ.H0_H0, -R156.H0_H0 ;  /* 0x200000ffffc4a231 */ /* 0x000fe2000034099c */
[----:B------:R-:W-:-:S03]  /*7540*/  ISETP.GE.U32.AND P0, PT, R237, R4, PT ;  /* 0x00000004ed00720c */ /* 0x000fc60003f06070 */
[----:B-----5:R-:W-:Y:S01]  /*7550*/  @!P3 HFMA2.BF16_V2 R13, -RZ.H0_H0, RZ.H0_H0, -R147.H0_H0 ;  /* 0x200000ffff0db231 */ /* 0x020fe20000340993 */
[----:B------:R-:W-:Y:S01]  /*7560*/  FFMA.FTZ R4, R114, c[0x0][0x23c], -R3 ;  /* 0x00008f0072047a23 */ /* 0x000fe20000010803 */
[----:B------:R-:W-:Y:S02]  /*7570*/  PRMT R146, R6, 0x7632, R146 ;  /* 0x0000763206927816 */ /* 0x000fe40000000092 */
[----:B------:R-:W-:Y:S02]  /*7580*/  @!P2 PRMT R156, R196, 0x5410, RZ ;  /* 0x00005410c49ca816 */ /* 0x000fe400000000ff */
[----:B------:R-:W-:Y:S01]  /*7590*/  PRMT R9, R13, 0x7610, R9 ;  /* 0x000076100d097816 */ /* 0x000fe20000000009 */
[----:B------:R3:W-:Y:S02]  /*75a0*/  MUFU.EX2 R196, R4 ;  /* 0x0000000400c47308 */ /* 0x0007e40000000800 */
[----:B---3--:R-:W-:Y:S01]  /*75b0*/  FFMA.FTZ R4, R98, c[0x0][0x23c], -R3 ;  /* 0x00008f0062047a23 */ /* 0x008fe20000010803 */
[----:B------:R-:W-:-:S02]  /*75c0*/  PRMT R98, R147, 0x5410, R146 ;  /* 0x0000541093627816 */ /* 0x000fc40000000092 */
[----:B------:R-:W-:Y:S02]  /*75d0*/  @!P3 PRMT R147, R9, 0x5410, RZ ;  /* 0x000054100993b816 */ /* 0x000fe400000000ff */
[----:B------:R1:W3:Y:S01]  /*75e0*/  LDL.LU.S16 R9, [R1+0x40] ;  /* 0x0000400001097983 */ /* 0x0002e20000300600 */
[----:B------:R-:W-:Y:S01]  /*75f0*/  ISETP.GE.U32.AND P2, PT, R237, R59, PT ;  /* 0x0000003bed00720c */ /* 0x000fe20003f46070 */
[----:B------:R4:W5:Y:S01]  /*7600*/  MUFU.EX2 R197, R4 ;  /* 0x0000000400c57308 */ /* 0x0009620000000800 */
[----:B------:R-:W-:-:S11]  /*7610*/  LOP3.LUT R6, R10, 0xff, RZ, 0xc0, !PT ;  /* 0x000000ff0a067812 */ /* 0x000fd600078ec0ff */
[----:B--2---:R-:W-:-:S05]  /*7620*/  @!P2 HFMA2.BF16_V2 R7, -RZ.H0_H0, RZ.H0_H0, -R146.H0_H0 ;  /* 0x200000ffff07a231 */ /* 0x004fca0000340992 */
[----:B------:R-:W-:-:S04]  /*7630*/  PRMT R8, R7, 0x7610, R8 ;  /* 0x0000761007087816 */ /* 0x000fc80000000008 */
[----:B------:R-:W-:Y:S02]  /*7640*/  @!P2 PRMT R146, R8, 0x5410, RZ ;  /* 0x000054100892a816 */ /* 0x000fe400000000ff */
[----:B------:R1:W2:Y:S01]  /*7650*/  LDL.LU.S16 R8, [R1+0x3c] ;  /* 0x00003c0001087983 */ /* 0x0002a20000300600 */
[----:B----4-:R-:W-:-:S04]  /*7660*/  LOP3.LUT R4, R10, 0xffff, RZ, 0xc0, !PT ;  /* 0x0000ffff0a047812 */ /* 0x010fc800078ec0ff */
[----:B------:R-:W-:Y:S02]  /*7670*/  SHF.R.U32.HI R4, RZ, 0x8, R4 ;  /* 0x00000008ff047819 */ /* 0x000fe40000011604 */
[----:B------:R-:W-:Y:S02]  /*7680*/  ISETP.GE.U32.AND P3, PT, R237, R6, PT ;  /* 0x00000006ed00720c */ /* 0x000fe40003f66070 */
[----:B------:R-:W-:-:S04]  /*7690*/  LOP3.LUT R4, R4, 0xffff, RZ, 0xc0, !PT ;  /* 0x0000ffff04047812 */ /* 0x000fc800078ec0ff */
[----:B------:R-:W-:Y:S02]  /*76a0*/  ISETP.GE.U32.AND P2, PT, R237, R4, PT ;  /* 0x00000004ed00720c */ /* 0x000fe40003f46070 */
[----:B-----5:R-:W-:-:S04]  /*76b0*/  F2FP.BF16.PACK_AB R4, R197, R196 ;  /* 0x000000c4c504723e */ /* 0x020fc800000010ff */
[----:B------:R-:W-:Y:S02]  /*76c0*/  PRMT R145, R4, 0x7610, R145 ;  /* 0x0000761004917816 */ /* 0x000fe40000000091 */
[----:B------:R-:W-:-:S04]  /*76d0*/  SHF.R.U32.HI R7, RZ, 0x8, R15 ;  /* 0x00000008ff077819 */ /* 0x000fc8000001160f */
[----:B------:R-:W-:Y:S01]  /*76e0*/  PRMT R90, R16, 0x5410, R7 ;  /* 0x00005410105a7816 */ /* 0x000fe20000000007 */
[----:B---3--:R-:W-:-:S05]  /*76f0*/  @!P3 HFMA2.BF16_V2 R9, -RZ.H0_H0, RZ.H0_H0, -R145.H0_H0 ;  /* 0x200000ffff09b231 */ /* 0x008fca0000340991 */
[----:B------:R-:W-:Y:S02]  /*7700*/  PRMT R7, R9, 0x7610, R7 ;  /* 0x0000761009077816 */ /* 0x000fe40000000007 */
[----:B------:R1:W3:Y:S01]  /*7710*/  LDL.LU.S16 R9, [R1+0x60] ;  /* 0x0000600001097983 */ /* 0x0002e20000300600 */
[----:B------:R-:W-:Y:S02]  /*7720*/  PRMT R144, R4, 0x7632, R144 ;  /* 0x0000763204907816 */ /* 0x000fe40000000090 */
[----:B------:R-:W-:Y:S02]  /*7730*/  SHF.R.U32.HI R4, RZ, 0x18, R10 ;  /* 0x00000018ff047819 */ /* 0x000fe4000001160a */
[----:B------:R-:W-:Y:S02]  /*7740*/  PRMT R93, R145, 0x5410, R144 ;  /* 0x00005410915d7816 */ /* 0x000fe40000000090 */
[----:B------:R-:W-:Y:S02]  /*7750*/  LOP3.LUT R6, R18, 0xff, RZ, 0xc0, !PT ;  /* 0x000000ff12067812 */ /* 0x000fe400078ec0ff */
[----:B------:R-:W-:-:S02]  /*7760*/  @!P3 PRMT R145, R7, 0x5410, RZ ;  /* 0x000054100791b816 */ /* 0x000fc400000000ff */
[----:B------:R-:W-:Y:S02]  /*7770*/  ISETP.GE.U32.AND P3, PT, R237, R4, PT ;  /* 0x00000004ed00720c */ /* 0x000fe40003f66070 */
[----:B------:R-:W-:Y:S02]  /*7780*/  SHF.R.U32.HI R4, RZ, 0x10, R10 ;  /* 0x00000010ff047819 */ /* 0x000fe4000001160a */
[----:B------:R-:W-:Y:S02]  /*7790*/  PRMT R87, R6, 0x5410, R17 ;  /* 0x0000541006577816 */ /* 0x000fe40000000011 */
[----:B------:R-:W-:Y:S01]  /*77a0*/  LOP3.LUT R4, R4, 0xff, RZ, 0xc0, !PT ;  /* 0x000000ff04047812 */ /* 0x000fe200078ec0ff */
[----:B------:R-:W-:-:S04]  /*77b0*/  FFMA.FTZ R7, R52, c[0x0][0x23c], -R0 ;  /* 0x00008f0034077a23 */ /* 0x000fc80000010800 */
[----:B------:R-:W-:Y:S01]  /*77c0*/  MUFU.EX2 R195, R7 ;  /* 0x0000000700c37308 */ /* 0x000fe20000000800 */
[----:B--2---:R-:W-:-:S05]  /*77d0*/  @!P2 HFMA2.BF16_V2 R8, -RZ.H0_H0, RZ.H0_H0, -R144.H0_H0 ;  /* 0x200000ffff08a231 */ /* 0x004fca0000340990 */
[----:B------:R-:W-:-:S04]  /*77e0*/  PRMT R6, R8, 0x7610, R6 ;  /* 0x0000761008067816 */ /* 0x000fc80000000006 */
[----:B------:R-:W-:Y:S01]  /*77f0*/  @!P2 PRMT R144, R6, 0x5410, RZ ;  /* 0x000054100690a816 */ /* 0x000fe200000000ff */
[----:B------:R-:W-:Y:S01]  /*7800*/  FFMA.FTZ R6, R115, c[0x0][0x23c], -R0 ;  /* 0x00008f0073067a23 */ /* 0x000fe20000010800 */
[----:B------:R-:W-:Y:S02]  /*7810*/  ISETP.GE.U32.AND P2, PT, R237, R4, PT ;  /* 0x00000004ed00720c */ /* 0x000fe40003f46070 */
[C---:B------:R-:W-:Y:S01]  /*7820*/  LOP3.LUT R4, R26.reuse, 0xffff, RZ, 0xc0, !PT ;  /* 0x0000ffff1a047812 */ /* 0x040fe200078ec0ff */
[----:B------:R2:W4:Y:S03]  /*7830*/  MUFU.EX2 R194, R6 ;  /* 0x0000000600c27308 */ /* 0x0005260000000800 */
[----:B--2---:R-:W-:Y:S02]  /*7840*/  SHF.R.U32.HI R6, RZ, 0x8, R4 ;  /* 0x00000008ff067819 */ /* 0x004fe40000011604 */
[----:B------:R-:W-:-:S04]  /*7850*/  LOP3.LUT R4, R26, 0xff, RZ, 0xc0, !PT ;  /* 0x000000ff1a047812 */ /* 0x000fc800078ec0ff */
[----:B------:R-:W-:Y:S02]  /*7860*/  PRMT R80, R4, 0x5410, R6 ;  /* 0x0000541004507816 */ /* 0x000fe40000000006 */
[----:B------:R-:W-:-:S04]  /*7870*/  SHF.R.U32.HI R4, RZ, 0x10, R26 ;  /* 0x00000010ff047819 */ /* 0x000fc8000001161a */
[----:B------:R-:W-:Y:S02]  /*7880*/  LOP3.LUT R7, R4, 0xff, RZ, 0xc0, !PT ;  /* 0x000000ff04077812 */ /* 0x000fe400078ec0ff */
[----:B------:R-:W-:Y:S02]  /*7890*/  LOP3.LUT R4, R21, 0xff, RZ, 0xc0, !PT ;  /* 0x000000ff15047812 */ /* 0x000fe400078ec0ff */
[----:B------:R-:W-:Y:S02]  /*78a0*/  SHF.R.U32.HI R6, RZ, 0x8, R19 ;  /* 0x00000008ff067819 */ /* 0x000fe40000011613 */
[----:B------:R-:W-:Y:S02]  /*78b0*/  PRMT R62, R4, 0x5410, R20 ;  /* 0x00005410043e7816 */ /* 0x000fe40000000014 */
[----:B------:R-:W-:Y:S02]  /*78c0*/  SHF.R.U32.HI R4, RZ, 0x8, R23 ;  /* 0x00000008ff047819 */ /* 0x000fe40000011617 */
[----:B------:R-:W-:Y:S01]  /*78d0*/  PRMT R63, R22, 0x5410, R6 ;  /* 0x00005410163f7816 */ /* 0x000fe20000000006 */
[----:B------:R1:W2:Y:S04]  /*78e0*/  LDL.LU.S16 R23, [R1+0x68] ;  /* 0x0000680001177983 */ /* 0x0002a80000300600 */
[----:B------:R1:W5:Y:S04]  /*78f0*/  LDL.LU.S16 R22, [R1+0x74] ;  /* 0x0000740001167983 */ /* 0x0003680000300600 */
[----:B------:R1:W2:Y:S04]  /*7900*/  LDL.LU.S16 R21, [R1+0x70] ;  /* 0x0000700001157983 */ /* 0x0002a80000300600 */
[----:B------:R1:W2:Y:S01]  /*7910*/  LDL.LU.S16 R19, [R1+0x6c] ;  /* 0x00006c0001137983 */ /* 0x0002a20000300600 */
[----:B----4-:R-:W-:-:S04]  /*7920*/  F2FP.BF16.PACK_AB R6, R195, R194 ;  /* 0x000000c2c306723e */ /* 0x010fc800000010ff */
[----:B------:R-:W-:Y:S02]  /*7930*/  PRMT R143, R6, 0x7610, R143 ;  /* 0x00007610068f7816 */ /* 0x000fe4000000008f */
[----:B------:R-:W-:-:S03]  /*7940*/  SHF.R.U32.HI R8, RZ, 0x18, R26 ;  /* 0x00000018ff087819 */ /* 0x000fc6000001161a */
[----:B---3--:R-:W-:Y:S01]  /*7950*/  @!P2 HFMA2.BF16_V2 R9, -RZ.H0_H0, RZ.H0_H0, -R143.H0_H0 ;  /* 0x200000ffff09a231 */ /* 0x008fe2000034098f */
[----:B------:R-:W-:Y:S01]  /*7960*/  PRMT R76, R7, 0x5410, R8 ;  /* 0x00005410074c7816 */ /* 0x000fe20000000008 */
[----:B------:R-:W-:Y:S01]  /*7970*/  IMAD R176, R2, 0x2, R173 ;  /* 0x0000000202b07824 */ /* 0x000fe200078e02ad */
[----:B------:R-:W-:Y:S02]  /*7980*/  PRMT R142, R6, 0x7632, R142 ;  /* 0x00007632068e7816 */ /* 0x000fe4000000008e */
[----:B------:R-:W-:Y:S02]  /*7990*/  PRMT R7, R9, 0x7610, R7 ;  /* 0x0000761009077816 */ /* 0x000fe40000000007 */
[----:B------:R-:W-:Y:S01]  /*79a0*/  LOP3.LUT R4, R4, 0xffff, RZ, 0xc0, !PT ;  /* 0x0000ffff04047812 */ /* 0x000fe200078ec0ff */
[----:B------:R-:W3:Y:S01]  /*79b0*/  LDSM.16.MT88.4 R64, [R176+0x6000] ;  /* 0x00600000b040783b */ /* 0x000ee20000004200 */
[----:B------:R-:W-:Y:S02]  /*79c0*/  PRMT R79, R143, 0x5410, R142 ;  /* 0x000054108f4f7816 */ /* 0x000fe4000000008e */
[----:B------:R-:W-:-:S02]  /*79d0*/  @!P2 PRMT R143, R7, 0x5410, RZ ;  /* 0x00005410078fa816 */ /* 0x000fc400000000ff */
[----:B------:R-:W-:Y:S02]  /*79e0*/  ISETP.GE.U32.AND P2, PT, R237, R4, PT ;  /* 0x00000004ed00720c */ /* 0x000fe40003f46070 */
[----:B------:R-:W-:-:S04]  /*79f0*/  LOP3.LUT R4, R11, 0xffff, RZ, 0xc0, !PT ;  /* 0x0000ffff0b047812 */ /* 0x000fc800078ec0ff */
[----:B------:R-:W-:Y:S02]  /*7a00*/  SHF.R.U32.HI R6, RZ, 0x8, R4 ;  /* 0x00000008ff067819 */ /* 0x000fe40000011604 */
[----:B------:R-:W-:-:S04]  /*7a10*/  LOP3.LUT R4, R11, 0xff, RZ, 0xc0, !PT ;  /* 0x000000ff0b047812 */ /* 0x000fc800078ec0ff */
[----:B------:R-:W-:Y:S02]  /*7a20*/  PRMT R56, R4, 0x5410, R6 ;  /* 0x0000541004387816 */ /* 0x000fe40000000006 */
[----:B------:R-:W-:Y:S02]  /*7a30*/  SHF.R.U32.HI R6, RZ, 0x10, R11 ;  /* 0x00000010ff067819 */ /* 0x000fe4000001160b */
[----:B------:R-:W-:Y:S02]  /*7a40*/  LOP3.LUT R4, R12, 0xffff, RZ, 0xc0, !PT ;  /* 0x0000ffff0c047812 */ /* 0x000fe400078ec0ff */
[----:B------:R-:W-:Y:S02]  /*7a50*/  SHF.R.U32.HI R7, RZ, 0x10, R12 ;  /* 0x00000010ff077819 */ /* 0x000fe4000001160c */
[----:B------:R-:W-:Y:S02]  /*7a60*/  LOP3.LUT R8, R6, 0xff, RZ, 0xc0, !PT ;  /* 0x000000ff06087812 */ /* 0x000fe400078ec0ff */
[----:B------:R-:W-:-:S02]  /*7a70*/  SHF.R.U32.HI R6, RZ, 0x8, R4 ;  /* 0x00000008ff067819 */ /* 0x000fc40000011604 */
[----:B------:R-:W-:Y:S02]  /*7a80*/  SHF.R.U32.HI R9, RZ, 0x18, R12 ;  /* 0x00000018ff097819 */ /* 0x000fe4000001160c */
[----:B------:R-:W-:-:S04]  /*7a90*/  LOP3.LUT R4, R7, 0xff, RZ, 0xc0, !PT ;  /* 0x000000ff07047812 */ /* 0x000fc800078ec0ff */
[----:B------:R-:W-:Y:S01]  /*7aa0*/  PRMT R58, R4, 0x5410, R9 ;  /* 0x00005410043a7816 */ /* 0x000fe20000000009 */
[--C-:B------:R-:W-:Y:S02]  /*7ab0*/  FFMA.FTZ R4, R55, c[0x0][0x23c], -R3.reuse ;  /* 0x00008f0037047a23 */ /* 0x100fe40000010803 */
[----:B------:R-:W4:Y:S01]  /*7ac0*/  LDSM.16.MT88.4 R52, [R176+0x6800] ;  /* 0x00680000b034783b */ /* 0x000f220000004200 */
[----:B------:R-:W-:Y:S01]  /*7ad0*/  LOP3.LUT R10, R12, 0xff, RZ, 0xc0, !PT ;  /* 0x000000ff0c0a7812 */ /* 0x000fe200078ec0ff */
[----:B------:R-:W-:Y:S02]  /*7ae0*/  FFMA.FTZ R7, R99, c[0x0][0x23c], -R3 ;  /* 0x00008f0063077a23 */ /* 0x000fe40000010803 */
[----:B------:R-:W-:Y:S01]  /*7af0*/  FADD.FTZ R3, R251, R249 ;  /* 0x000000f9fb037221 */ /* 0x000fe20000010000 */
[----:B------:R-:W-:Y:S01]  /*7b00*/  PRMT R59, R10, 0x5410, R6 ;  /* 0x000054100a3b7816 */ /* 0x000fe20000000006 */
[----:B------:R-:W-:Y:S01]  /*7b10*/  FADD.FTZ R6, R193, R192 ;  /* 0x000000c0c1067221 */ /* 0x000fe20000010000 */
[----:B---3--:R-:W-:Y:S01]  /*7b20*/  HMMA.16816.F32.BF16 R12, R44, R64, RZ ;  /* 0x000000402c0c723c */ /* 0x008fe200000418ff */
[----:B------:R3:W-:Y:S01]  /*7b30*/  MUFU.EX2 R192, R4 ;  /* 0x0000000400c07308 */ /* 0x0007e20000000800 */
[----:B------:R-:W-:-:S02]  /*7b40*/  FFMA.FTZ R17, R97, c[0x0][0x23c], -R0 ;  /* 0x00008f0061117a23 */ /* 0x000fc40000010800 */
[----:B------:R-:W-:-:S05]  /*7b50*/  FFMA.FTZ R18, R94, c[0x0][0x23c], -R0 ;  /* 0x00008f005e127a23 */ /* 0x000fca0000010800 */
[----:B------:R1:W-:Y:S01]  /*7b60*/  MUFU.EX2 R193, R7 ;  /* 0x0000000700c17308 */ /* 0x0003e20000000800 */
[----:B---3--:R-:W-:Y:S02]  /*7b70*/  FADD.FTZ R4, R248, R3 ;  /* 0x00000003f8047221 */ /* 0x008fe40000010000 */
[----:B------:R-:W-:Y:S02]  /*7b80*/  FADD.FTZ R3, R191, R6 ;  /* 0x00000006bf037221 */ /* 0x000fe40000010000 */
[----:B-1----:R-:W-:-:S03]  /*7b90*/  FADD.FTZ R7, R217, R4 ;  /* 0x00000004d9077221 */ /* 0x002fc60000010000 */
[----:B------:R-:W-:Y:S01]  /*7ba0*/  MUFU.EX2 R191, R17 ;  /* 0x0000001100bf7308 */ /* 0x000fe20000000800 */
[----:B------:R-:W-:Y:S02]  /*7bb0*/  FADD.FTZ R4, R210, R3 ;  /* 0x00000003d2047221 */ /* 0x000fe40000010000 */
[----:B------:R-:W-:Y:S02]  /*7bc0*/  FADD.FTZ R7, R190, R7 ;  /* 0x00000007be077221 */ /* 0x000fe40000010000 */
[----:B------:R-:W-:-:S03]  /*7bd0*/  FADD.FTZ R0, R31, R29 ;  /* 0x0000001d1f007221 */ /* 0x000fc60000010000 */
[----:B------:R-:W1:Y:S01]  /*7be0*/  MUFU.EX2 R190, R18 ;  /* 0x0000001200be7308 */ /* 0x000e620000000800 */
[----:B------:R-:W-:Y:S02]  /*7bf0*/  FADD.FTZ R4, R174, R4 ;  /* 0x00000004ae047221 */ /* 0x000fe40000010000 */
[----:B------:R-:W-:Y:S02]  /*7c00*/  IMAD R174, R5, 0x2, R173 ;  /* 0x0000000205ae7824 */ /* 0x000fe400078e02ad */
[----:B------:R-:W-:Y:S02]  /*7c10*/  FADD.FTZ R0, R78, R0 ;  /* 0x000000004e007221 */ /* 0x000fe40000010000 */
[----:B------:R-:W-:Y:S02]  /*7c20*/  IMAD.MOV.U32 R141, RZ, RZ, R28 ;  /* 0x000000ffff8d7224 */ /* 0x000fe400078e001c */
[----:B------:R-:W3:Y:S01]  /*7c30*/  LDSM.16.MT88.4 R28, [R174+0x6000] ;  /* 0x00600000ae1c783b */ /* 0x000ee20000004200 */
[----:B------:R-:W-:-:S02]  /*7c40*/  FADD.FTZ R0, R77, R0 ;  /* 0x000000004d007221 */ /* 0x000fc40000010000 */
[----:B------:R-:W-:Y:S02]  /*7c50*/  IMAD.MOV.U32 R20, RZ, RZ, R25 ;  /* 0x000000ffff147224 */ /* 0x000fe400078e0019 */
[----:B------:R-:W-:Y:S02]  /*7c60*/  IMAD.MOV.U32 R114, RZ, RZ, R126 ;  /* 0x000000ffff727224 */ /* 0x000fe400078e007e */
[----:B------:R-:W-:Y:S01]  /*7c70*/  IMAD.MOV.U32 R103, RZ, RZ, R125 ;  /* 0x000000ffff677224 */ /* 0x000fe200078e007d */
[----:B------:R-:W-:Y:S01]  /*7c80*/  SHF.R.U32.HI R11, RZ, 0x18, R11 ;  /* 0x00000018ff0b7819 */ /* 0x000fe2000001160b */
[----:B------:R-:W-:Y:S02]  /*7c90*/  IMAD.MOV.U32 R25, RZ, RZ, R134 ;  /* 0x000000ffff197224 */ /* 0x000fe400078e0086 */
[----:B------:R-:W-:Y:S02]  /*7ca0*/  IMAD.MOV.U32 R140, RZ, RZ, R132 ;  /* 0x000000ffff8c7224 */ /* 0x000fe400078e0084 */
[----:B------:R-:W-:-:S02]  /*7cb0*/  IMAD.MOV.U32 R126, RZ, RZ, R135 ;  /* 0x000000ffff7e7224 */ /* 0x000fc400078e0087 */
[----:B------:R-:W-:Y:S02]  /*7cc0*/  IMAD.MOV.U32 R125, RZ, RZ, R133 ;  /* 0x000000ffff7d7224 */ /* 0x000fe400078e0085 */
[----:B----4-:R-:W-:Y:S01]  /*7cd0*/  HMMA.16816.F32.BF16 R132, R40, R52, R12 ;  /* 0x000000342884723c */ /* 0x010fe2000004180c */
[----:B------:R-:W-:Y:S01]  /*7ce0*/  FADD.FTZ R16, R91, R89 ;  /* 0x000000595b107221 */ /* 0x000fe20000010000 */
[----:B------:R-:W-:-:S05]  /*7cf0*/  PRMT R57, R8, 0x5410, R11 ;  /* 0x0000541008397816 */ /* 0x000fca000000000b */
[----:B------:R-:W-:Y:S01]  /*7d00*/  FADD.FTZ R14, R24, R0 ;  /* 0x00000000180e7221 */ /* 0x000fe20000010000 */
[----:B-1----:R-:W-:Y:S01]  /*7d10*/  F2FP.BF16.PACK_AB R0, R190, R191 ;  /* 0x000000bfbe00723e */ /* 0x002fe200000010ff */
[----:B------:R-:W-:Y:S01]  /*7d20*/  HMMA.16816.F32.BF16 R8, R36, R64, RZ ;  /* 0x000000402408723c */ /* 0x000fe200000418ff */
[----:B------:R-:W-:-:S06]  /*7d30*/  FADD.FTZ R6, R85, R16 ;  /* 0x0000001055067221 */ /* 0x000fcc0000010000 */
[----:B------:R-:W-:Y:S01]  /*7d40*/  PRMT R64, R0, 0x7632, R64 ;  /* 0x0000763200407816 */ /* 0x000fe20000000040 */
[----:B------:R-:W-:Y:S02]  /*7d50*/  FADD.FTZ R3, R86, R6 ;  /* 0x0000000656037221 */ /* 0x000fe40000010000 */
[----:B------:R-:W-:Y:S02]  /*7d60*/  IMAD.MOV.U32 R117, RZ, RZ, R130 ;  /* 0x000000ffff757224 */ /* 0x000fe400078e0082 */
[----:B------:R-:W-:Y:S01]  /*7d70*/  FADD.FTZ R15, R27, R3 ;  /* 0x000000031b0f7221 */ /* 0x000fe20000010000 */
[----:B------:R-:W-:Y:S02]  /*7d80*/  F2FP.BF16.PACK_AB R3, R192, R193 ;  /* 0x000000c1c003723e */ /* 0x000fe400000010ff */
[----:B------:R-:W-:Y:S02]  /*7d90*/  PRMT R65, R0, 0x7610, R65 ;  /* 0x0000761000417816 */ /* 0x000fe40000000041 */
[----:B------:R-:W-:-:S02]  /*7da0*/  PRMT R72, R3, 0x7632, R72 ;  /* 0x0000763203487816 */ /* 0x000fc40000000048 */
[----:B------:R-:W-:Y:S01]  /*7db0*/  PRMT R73, R3, 0x7610, R73 ;  /* 0x0000761003497816 */ /* 0x000fe20000000049 */
[----:B------:R-:W-:Y:S02]  /*7dc0*/  IMAD.MOV.U32 R115, RZ, RZ, R128 ;  /* 0x000000ffff737224 */ /* 0x000fe400078e0080 */
[----:B------:R-:W-:Y:S02]  /*7dd0*/  IMAD.MOV.U32 R102, RZ, RZ, R131 ;  /* 0x000000ffff667224 */ /* 0x000fe400078e0083 */
[----:B------:R-:W-:Y:S02]  /*7de0*/  IMAD.MOV.U32 R113, RZ, RZ, R124 ;  /* 0x000000ffff717224 */ /* 0x000fe400078e007c */
[----:B------:R-:W-:Y:S01]  /*7df0*/  IMAD.MOV.U32 R124, RZ, RZ, R112 ;  /* 0x000000ffff7c7224 */ /* 0x000fe200078e0070 */
[----:B------:R-:W-:Y:S01]  /*7e00*/  @!P3 HFMA2.BF16_V2 R5, -RZ.H0_H0, RZ.H0_H0, -R142.H0_H0 ;  /* 0x200000ffff05b231 */ /* 0x000fe2000034098e */
[----:B------:R-:W-:Y:S02]  /*7e10*/  IMAD.MOV.U32 R112, RZ, RZ, R129 ;  /* 0x000000ffff707224 */ /* 0x000fe400078e0081 */
[----:B------:R-:W-:Y:S01]  /*7e20*/  HMMA.16816.F32.BF16 R128, R32, R52, R8 ;  /* 0x000000342080723c */ /* 0x000fe20000041808 */
[----:B------:R-:W-:-:S02]  /*7e30*/  FADD.FTZ R12, R175, R4 ;  /* 0x00000004af0c7221 */ /* 0x000fc40000010000 */
[----:B------:R-:W-:-:S04]  /*7e40*/  IMAD R175, R2, 0x2, R174 ;  /* 0x0000000202af7824 */ /* 0x000fc800078e02ae */
[----:B------:R-:W-:Y:S01]  /*7e50*/  PRMT R53, R65, 0x5410, R64 ;  /* 0x0000541041357816 */ /* 0x000fe20000000040 */
[----:B------:R-:W-:Y:S01]  /*7e60*/  FADD.FTZ R13, R216, R7 ;  /* 0x00000007d80d7221 */ /* 0x000fe20000010000 */
[----:B------:R-:W-:Y:S02]  /*7e70*/  PRMT R52, R73, 0x5410, R72 ;  /* 0x0000541049347816 */ /* 0x000fe40000000048 */
[----:B------:R-:W-:Y:S01]  /*7e80*/  @!P3 PRMT R142, R5, 0x5410, RZ ;  /* 0x00005410058eb816 */ /* 0x000fe200000000ff */
[----:B------:R-:W-:Y:S01]  /*7e90*/  HSET2.LE.AND R2, R100, R111, PT ;  /* 0x0000006f64027233 */ /* 0x000fe20003803000 */
[----:B------:R-:W-:Y:S02]  /*7ea0*/  IMAD.MOV.U32 R91, RZ, RZ, R120 ;  /* 0x000000ffff5b7224 */ /* 0x000fe400078e0078 */
[----:B------:R-:W-:Y:S02]  /*7eb0*/  IMAD.MOV.U32 R89, RZ, RZ, R122 ;  /* 0x000000ffff597224 */ /* 0x000fe400078e007a */
[----:B------:R-:W-:-:S02]  /*7ec0*/  IMAD.MOV.U32 R251, RZ, RZ, R119 ;  /* 0x000000fffffb7224 */ /* 0x000fc400078e0077 */
[----:B------:R-:W-:Y:S02]  /*7ed0*/  IMAD.MOV.U32 R97, RZ, RZ, R118 ;  /* 0x000000ffff617224 */ /* 0x000fe400078e0076 */
[----:B------:R-:W-:Y:S02]  /*7ee0*/  IMAD.MOV.U32 R99, RZ, RZ, R116 ;  /* 0x000000ffff637224 */ /* 0x000fe400078e0074 */
[----:B------:R-:W-:Y:S01]  /*7ef0*/  FADD.FTZ R211, R211, R12 ;  /* 0x0000000cd3d37221 */ /* 0x000fe20000010000 */
[----:B------:R-:W-:Y:S02]  /*7f00*/  ULDC UR7, c[0x0][0x228] ;  /* 0x00008a0000077ab9 */ /* 0x000fe40000000800 */
[----:B------:R-:W-:Y:S01]  /*7f10*/  USHF.L.U32 UR4, UR7, 0x3, URZ ;  /* 0x0000000307047899 */ /* 0x000fe2000800063f */
[----:B------:R-:W-:Y:S02]  /*7f20*/  IMAD.MOV.U32 R77, RZ, RZ, R251 ;  /* 0x000000ffff4d7224 */ /* 0x000fe400078e00fb */
[----:B------:R-:W-:-:S02]  /*7f30*/  IMAD.MOV.U32 R251, RZ, RZ, R126 ;  /* 0x000000fffffb7224 */ /* 0x000fc400078e007e */
[----:B------:R-:W-:Y:S02]  /*7f40*/  IMAD.MOV.U32 R78, RZ, RZ, R114 ;  /* 0x000000ffff4e7224 */ /* 0x000fe400078e0072 */
[----:B------:R-:W-:Y:S02]  /*7f50*/  IMAD.MOV.U32 R85, RZ, RZ, R103 ;  /* 0x000000ffff557224 */ /* 0x000fe400078e0067 */
[----:B------:R-:W-:Y:S01]  /*7f60*/  IMAD.MOV.U32 R103, RZ, RZ, R112 ;  /* 0x000000ffff677224 */ /* 0x000fe200078e0070 */
[----:B--2---:R-:W-:-:S05]  /*7f70*/  @!P5 HFMA2.BF16_V2 R19, -RZ.H0_H0, RZ.H0_H0, -R64.H0_H0 ;  /* 0x200000ffff13d231 */ /* 0x004fca0000340940 */
[----:B------:R-:W-:Y:S01]  /*7f80*/  PRMT R0, R19, 0x7610, R0 ;  /* 0x0000761013007816 */ /* 0x000fe20000000000 */
[----:B------:R-:W-:Y:S02]  /*7f90*/  IMAD.MOV.U32 R19, RZ, RZ, R117 ;  /* 0x000000ffff137224 */ /* 0x000fe400078e0075 */
[----:B------:R-:W-:Y:S02]  /*7fa0*/  IMAD.MOV.U32 R117, RZ, RZ, R25 ;  /* 0x000000ffff757224 */ /* 0x000fe400078e0019 */
[----:B------:R-:W1:Y:S01]  /*7fb0*/  LDSM.16.MT88.4 R24, [R174+0x6800] ;  /* 0x00680000ae18783b */ /* 0x000e620000004200 */
[----:B------:R-:W-:Y:S02]  /*7fc0*/  @!P0 HFMA2.BF16_V2 R21, -RZ.H0_H0, RZ.H0_H0, -R65.H0_H0 ;  /* 0x200000ffff158231 */ /* 0x000fe40000340941 */
[----:B-----5:R-:W-:Y:S02]  /*7fd0*/  @!P2 HFMA2.BF16_V2 R22, -RZ.H0_H0, RZ.H0_H0, -R72.H0_H0 ;  /* 0x200000ffff16a231 */ /* 0x020fe40000340948 */
[----:B------:R-:W-:Y:S01]  /*7fe0*/  @!P4 HFMA2.BF16_V2 R23, -RZ.H0_H0, RZ.H0_H0, -R73.H0_H0 ;  /* 0x200000ffff17c231 */ /* 0x000fe20000340949 */
[----:B------:R-:W-:-:S02]  /*7ff0*/  PRMT R3, R21, 0x7610, R3 ;  /* 0x0000761015037816 */ /* 0x000fc40000000003 */
[----:B------:R-:W-:Y:S01]  /*8000*/  PRMT R6, R22, 0x7610, R6 ;  /* 0x0000761016067816 */ /* 0x000fe20000000006 */
[----:B------:R-:W-:Y:S01]  /*8010*/  IMAD.MOV.U32 R22, RZ, RZ, R115 ;  /* 0x000000ffff167224 */ /* 0x000fe200078e0073 */
[----:B------:R-:W-:Y:S01]  /*8020*/  PRMT R8, R23, 0x7610, R8 ;  /* 0x0000761017087816 */ /* 0x000fe20000000008 */
[----:B------:R-:W-:Y:S01]  /*8030*/  IMAD.MOV.U32 R115, RZ, RZ, R102 ;  /* 0x000000ffff737224 */ /* 0x000fe200078e0066 */
[----:B------:R-:W-:Y:S01]  /*8040*/  @!P0 PRMT R65, R3, 0x5410, RZ ;  /* 0x0000541003418816 */ /* 0x000fe200000000ff */
[----:B------:R-:W-:Y:S02]  /*8050*/  IMAD.MOV.U32 R21, RZ, RZ, R141 ;  /* 0x000000ffff157224 */ /* 0x000fe400078e008d */
[----:B------:R-:W-:Y:S01]  /*8060*/  IMAD.MOV.U32 R102, RZ, RZ, R140 ;  /* 0x000000ffff667224 */ /* 0x000fe200078e008c */
[----:B------:R-:W-:Y:S02]  /*8070*/  LEA R140, P0, R123, c[0x0][0x1f8], 0x1 ;  /* 0x00007e007b8c7a11 */ /* 0x000fe400078008ff */
[----:B------:R-:W-:-:S02]  /*8080*/  @!P4 PRMT R73, R8, 0x5410, RZ ;  /* 0x000054100849c816 */ /* 0x000fc400000000ff */
[----:B------:R-:W-:Y:S01]  /*8090*/  @!P2 PRMT R72, R6, 0x5410, RZ ;  /* 0x000054100648a816 */ /* 0x000fe200000000ff */
[----:B---3--:R-:W-:Y:S01]  /*80a0*/  HMMA.16816.F32.BF16 R8, R44, R28, RZ ;  /* 0x0000001c2c08723c */ /* 0x008fe200000418ff */
[----:B------:R-:W-:Y:S01]  /*80b0*/  LEA.HI.X R141, R123, c[0x0][0x1fc], R20, 0x1, P0 ;  /* 0x00007f007b8d7a11 */ /* 0x000fe200000f0c14 */
[----:B------:R-:W-:-:S06]  /*80c0*/  IMAD.MOV.U32 R248, RZ, RZ, R21 ;  /* 0x000000fffff87224 */ /* 0x000fcc00078e0015 */
[----:B------:R-:W-:Y:S07]  /*80d0*/  HMMA.16816.F32.BF16 R4, R36, R28, RZ ;  /* 0x0000001c2404723c */ /* 0x000fee00000418ff */
[----:B------:R-:W-:Y:S02]  /*80e0*/  IMAD.MOV.U32 R29, RZ, RZ, R22 ;  /* 0x000000ffff1d7224 */ /* 0x000fe400078e0016 */
[----:B------:R-:W2:Y:S01]  /*80f0*/  LDSM.16.MT88.4 R20, [R175+0x6000] ;  /* 0x00600000af14783b */ /* 0x000ea20000004200 */
[----:B------:R-:W-:-:S02]  /*8100*/  IMAD.MOV.U32 R94, RZ, RZ, R102 ;  /* 0x000000ffff5e7224 */ /* 0x000fc400078e0066 */
[----:B------:R-:W-:-:S04]  /*8110*/  IMAD.MOV.U32 R102, RZ, RZ, R121 ;  /* 0x000000ffff667224 */ /* 0x000fc800078e0079 */
[-C--:B-1----:R-:W-:Y:S07]  /*8120*/  HMMA.16816.F32.BF16 R120, R40, R24.reuse, R8 ;  /* 0x000000182878723c */ /* 0x082fee0000041808 */
[----:B------:R-:W-:Y:S02]  /*8130*/  LOP3.LUT R11, R2, R19, RZ, 0xc0, !PT ;  /* 0x00000013020b7212 */ /* 0x000fe400078ec0ff */
[----:B------:R-:W1:Y:S01]  /*8140*/  LDSM.16.MT88.4 R16, [R175+0x6800] ;  /* 0x00680000af10783b */ /* 0x000e620000004200 */
[----:B------:R-:W-:Y:S01]  /*8150*/  IMAD.MOV.U32 R249, RZ, RZ, R117 ;  /* 0x000000fffff97224 */ /* 0x000fe200078e0075 */
[----:B------:R-:W-:Y:S01]  /*8160*/  @!P5 PRMT R64, R0, 0x5410, RZ ;  /* 0x000054100040d816 */ /* 0x000fe200000000ff */
[----:B------:R-:W-:Y:S01]  /*8170*/  HMMA.16816.F32.BF16 R116, R32, R24, R4 ;  /* 0x000000182074723c */ /* 0x000fe20000041804 */
[----:B------:R-:W-:-:S02]  /*8180*/  FADD.FTZ R0, R61, R15 ;  /* 0x0000000f3d007221 */ /* 0x000fc40000010000 */
[----:B------:R-:W-:-:S04]  /*8190*/  FADD.FTZ R3, R60, R14 ;  /* 0x0000000e3c037221 */ /* 0x000fc80000010000 */
[----:B------:R-:W-:-:S04]  /*81a0*/  FADD.FTZ R4, R252, R13 ;  /* 0x0000000dfc047221 */ /* 0x000fc80000010000 */
[----:B------:R-:W-:Y:S01]  /*81b0*/  FADD.FTZ R217, R250, R4 ;  /* 0x00000004fad97221 */ /* 0x000fe20000010000 */
[----:B--2---:R-:W-:Y:S01]  /*81c0*/  HMMA.16816.F32.BF16 R12, R44, R20, RZ ;  /* 0x000000142c0c723c */ /* 0x004fe200000418ff */
[----:B------:R-:W-:-:S07]  /*81d0*/  FADD.FTZ R210, R92, R0 ;  /* 0x000000005cd27221 */ /* 0x000fce0000010000 */
[----:B------:R-:W-:Y:S01]  /*81e0*/  HMMA.16816.F32.BF16 R4, R36, R20, RZ ;  /* 0x000000142404723c */ /* 0x000fe200000418ff */
[----:B------:R-:W-:Y:S01]  /*81f0*/  IMAD.U32 R0, RZ, RZ, UR4 ;  /* 0x00000004ff007e24 */ /* 0x000fe2000f8e00ff */
[--C-:B------:R-:W-:Y:S01]  /*8200*/  HSET2.LE.AND R2, R81, R111.reuse, PT ;  /* 0x0000006f51027233 */ /* 0x100fe20003803000 */
[----:B------:R-:W-:Y:S02]  /*8210*/  FADD.FTZ R216, R84, R3 ;  /* 0x0000000354d87221 */ /* 0x000fe40000010000 */
[----:B------:R-:W-:Y:S01]  /*8220*/  IMAD.WIDE R24, R0, 0x2, R140 ;  /* 0x0000000200187825 */ /* 0x000fe200078e028c */
[--C-:B------:R-:W-:Y:S02]  /*8230*/  HSET2.LE.AND R0, R101, R111.reuse, PT ;  /* 0x0000006f65007233 */ /* 0x100fe40003803000 */
[--C-:B------:R-:W-:Y:S01]  /*8240*/  HSET2.LE.AND R3, R56, R111.reuse, PT ;  /* 0x0000006f38037233 */ /* 0x100fe20003803000 */
[----:B------:R-:W-:Y:S01]  /*8250*/  LOP3.LUT R9, R2, R89, RZ, 0xc0, !PT ;  /* 0x0000005902097212 */ /* 0x000fe200078ec0ff */
[----:B------:R-:W-:Y:S01]  /*8260*/  IMAD.MOV.U32 R86, RZ, RZ, R249 ;  /* 0x000000ffff567224 */ /* 0x000fe200078e00f9 */
[----:B------:R-:W-:Y:S01]  /*8270*/  LOP3.LUT R10, R0, R248, RZ, 0xc0, !PT ;  /* 0x000000f8000a7212 */ /* 0x000fe200078ec0ff */
[----:B------:R-:W-:Y:S01]  /*8280*/  HSET2.LE.AND R0, R88, R111, PT ;  /* 0x0000006f58007233 */ /* 0x000fe20003803000 */
[----:B------:R-:W-:Y:S01]  /*8290*/  IMAD.MOV.U32 R89, RZ, RZ, R94 ;  /* 0x000000ffff597224 */ /* 0x000fe200078e005e */
[----:B------:R-:W-:Y:S01]  /*82a0*/  LOP3.LUT R100, R3, R127, RZ, 0xc0, !PT ;  /* 0x0000007f03647212 */ /* 0x000fe200078ec0ff */
[----:B------:R-:W-:-:S02]  /*82b0*/  IMAD.MOV.U32 R249, RZ, RZ, R125 ;  /* 0x000000fffff97224 */ /* 0x000fc400078e007d */
[----:B------:R-:W-:Y:S02]  /*82c0*/  IMAD.MOV.U32 R94, RZ, RZ, R124 ;  /* 0x000000ffff5e7224 */ /* 0x000fe400078e007c */
[----:B-1----:R-:W-:Y:S01]  /*82d0*/  HMMA.16816.F32.BF16 R124, R40, R16, R12 ;  /* 0x00000010287c723c */ /* 0x002fe2000004180c */
[----:B------:R-:W-:Y:S01]  /*82e0*/  LOP3.LUT R8, R0, R91, RZ, 0xc0, !PT ;  /* 0x0000005b00087212 */ /* 0x000fe200078ec0ff */
[----:B------:R-:W-:Y:S01]  /*82f0*/  STG.E.U16 [R140.64], R110 ;  /* 0x0000006e8c007986 */ /* 0x000fe2000c101522 */
[----:B------:R-:W-:-:S04]  /*8300*/  IMAD.MOV.U32 R91, RZ, RZ, R115 ;  /* 0x000000ffff5b7224 */ /* 0x000fc800078e0073 */
[--C-:B------:R-:W-:Y:S02]  /*8310*/  HSET2.LE.AND R13, R58, R111.reuse, PT ;  /* 0x0000006f3a0d7233 */ /* 0x100fe40003803000 */
[--C-:B------:R-:W-:Y:S02]  /*8320*/  HSET2.LE.AND R14, R63, R111.reuse, PT ;  /* 0x0000006f3f0e7233 */ /* 0x100fe40003803000 */
[--C-:B------:R-:W-:Y:S02]  /*8330*/  HSET2.LE.AND R15, R62, R111.reuse, PT ;  /* 0x0000006f3e0f7233 */ /* 0x100fe40003803000 */
[----:B------:R-:W-:Y:S01]  /*8340*/  HSET2.LE.AND R12, R59, R111, PT ;  /* 0x0000006f3b0c7233 */ /* 0x000fe20003803000 */
[----:B------:R-:W-:Y:S01]  /*8350*/  STG.E.U16 [R140.64+0x2], R109 ;  /* 0x0000026d8c007986 */ /* 0x000fe2000c101522 */
[----:B------:R-:W-:Y:S02]  /*8360*/  IMAD.MOV.U32 R248, RZ, RZ, R113 ;  /* 0x000000fffff87224 */ /* 0x000fe400078e0071 */
[----:B------:R-:W-:Y:S01]  /*8370*/  HMMA.16816.F32.BF16 R112, R32, R16, R4 ;  /* 0x000000102070723c */ /* 0x000fe20000041804 */
[----:B------:R1:W-:Y:S01]  /*8380*/  STG.E.U16 [R24.64], R107 ;  /* 0x0000006b18007986 */ /* 0x0003e2000c101522 */
[----:B------:R-:W-:Y:S01]  /*8390*/  IMAD.MOV.U32 R28, RZ, RZ, R77 ;  /* 0x000000ffff1c7224 */ /* 0x000fe200078e004d */
[----:B------:R-:W-:-:S02]  /*83a0*/  LOP3.LUT R77, R13, R79, RZ, 0xc0, !PT ;  /* 0x0000004f0d4d7212 */ /* 0x000fc400078ec0ff */
[----:B------:R-:W-:Y:S02]  /*83b0*/  LOP3.LUT R79, R15, R53, RZ, 0xc0, !PT ;  /* 0x000000350f4f7212 */ /* 0x000fe400078ec0ff */
[--C-:B------:R-:W-:Y:S01]  /*83c0*/  HSET2.LE.AND R5, R76, R111.reuse, PT ;  /* 0x0000006f4c057233 */ /* 0x100fe20003803000 */
[----:B------:R-:W-:Y:S01]  /*83d0*/  LOP3.LUT R76, R12, R93, RZ, 0xc0, !PT ;  /* 0x0000005d0c4c7212 */ /* 0x000fe200078ec0ff */
[--C-:B------:R-:W-:Y:S01]  /*83e0*/  HSET2.LE.AND R0, R57, R111.reuse, PT ;  /* 0x0000006f39007233 */ /* 0x100fe20003803000 */
[----:B-1----:R-:W-:Y:S01]  /*83f0*/  IMAD.MOV.U32 R107, RZ, RZ, R78 ;  /* 0x000000ffff6b7224 */ /* 0x002fe200078e004e */
[----:B------:R-:W-:Y:S02]  /*8400*/  LOP3.LUT R78, R14, R52, RZ, 0xc0, !PT ;  /* 0x000000340e4e7212 */ /* 0x000fe400078ec0ff */
[----:B------:R-:W-:Y:S01]  /*8410*/  HMMA.16816.F32.BF16 R12, R36, R30, RZ ;  /* 0x0000001e240c723c */ /* 0x000fe200000418ff */
[----:B------:R-:W-:Y:S01]  /*8420*/  LOP3.LUT R101, R0, R29, RZ, 0xc0, !PT ;  /* 0x0000001d00657212 */ /* 0x000fe200078ec0ff */
[----:B------:R-:W-:Y:S01]  /*8430*/  HSET2.LE.AND R2, R87, R111, PT ;  /* 0x0000006f57027233 */ /* 0x000fe20003803000 */
[----:B------:R-:W-:-:S02]  /*8440*/  IMAD.MOV.U32 R29, RZ, RZ, R86 ;  /* 0x000000ffff1d7224 */ /* 0x000fc400078e0056 */
[----:B------:R-:W-:-:S03]  /*8450*/  IMAD.MOV.U32 R252, RZ, RZ, R85 ;  /* 0x000000fffffc7224 */ /* 0x000fc600078e0055 */
[C---:B------:R-:W-:Y:S08]  /*8460*/  HMMA.16816.F32.BF16 R60, R36.reuse, R82, RZ ;  /* 0x00000052243c723c */ /* 0x040ff000000418ff */
[C---:B------:R-:W-:Y:S08]  /*8470*/  HMMA.16816.F32.BF16 R56, R36.reuse, R66, RZ ;  /* 0x000000422438723c */ /* 0x040ff000000418ff */
[----:B------:R-:W-:Y:S08]  /*8480*/  HMMA.16816.F32.BF16 R36, R36, R22, RZ ;  /* 0x000000162424723c */ /* 0x000ff000000418ff */
[----:B------:R-:W-:Y:S08]  /*8490*/  HMMA.16816.F32.BF16 R84, R32, R26, R12 ;  /* 0x0000001a2054723c */ /* 0x000ff0000004180c */
[----:B------:R-:W-:Y:S01]  /*84a0*/  HMMA.16816.F32.BF16 R12, R44, R82, RZ ;  /* 0x000000522c0c723c */ /* 0x000fe200000418ff */
[----:B------:R-:W-:Y:S01]  /*84b0*/  IMAD.MOV.U32 R109, RZ, RZ, R248 ;  /* 0x000000ffff6d7224 */ /* 0x000fe200078e00f8 */
[----:B------:R-:W-:Y:S01]  /*84c0*/  HSET2.LE.AND R7, R95, R111, PT ;  /* 0x0000006f5f077233 */ /* 0x000fe20003803000 */
[----:B------:R-:W-:-:S02]  /*84d0*/  IMAD.MOV.U32 R248, RZ, RZ, R249 ;  /* 0x000000fffff87224 */ /* 0x000fc400078e00f9 */
[----:B------:R-:W-:-:S03]  /*84e0*/  IMAD.MOV.U32 R249, RZ, RZ, R94 ;  /* 0x000000fffff97224 */ /* 0x000fc600078e005e */
[C---:B------:R-:W-:Y:S08]  /*84f0*/  HMMA.16816.F32.BF16 R92, R32.reuse, R54, R56 ;  /* 0x00000036205c723c */ /* 0x040ff00000041838 */
[----:B------:R-:W-:Y:S08]  /*8500*/  HMMA.16816.F32.BF16 R56, R32, R18, R36 ;  /* 0x000000122038723c */ /* 0x000ff00000041824 */
[-C--:B------:R-:W-:Y:S01]  /*8510*/  HMMA.16816.F32.BF16 R36, R40, R74.reuse, R12 ;  /* 0x0000004a2824723c */ /* 0x080fe2000004180c */
[----:B------:R-:W1:Y:S07]  /*8520*/  LDSM.16.MT88.4 R12, [R173+0x7000] ;  /* 0x00700000ad0c783b */ /* 0x000e6e0000004200 */
[----:B------:R-:W-:Y:S07]  /*8530*/  HMMA.16816.F32.BF16 R60, R32, R74, R60 ;  /* 0x0000004a203c723c */ /* 0x000fee000004183c */
[----:B------:R-:W-:Y:S01]  /*8540*/  IMAD.MOV.U32 R75, RZ, RZ, R28 ;  /* 0x000000ffff4b7224 */ /* 0x000fe200078e001c */
[----:B------:R-:W-:Y:S01]  /*8550*/  HMMA.16816.F32.BF16 R32, R44, R66, RZ ;  /* 0x000000422c20723c */ /* 0x000fe200000418ff */
[----:B------:R-:W-:-:S07]  /*8560*/  IMAD.MOV.U32 R74, RZ, RZ, R29 ;  /* 0x000000ffff4a7224 */ /* 0x000fce00078e001d */
[C---:B------:R-:W-:Y:S08]  /*8570*/  HMMA.16816.F32.BF16 R28, R44.reuse, R30, RZ ;  /* 0x0000001e2c1c723c */ /* 0x040ff000000418ff */
[----:B------:R-:W-:Y:S01]  /*8580*/  HMMA.16816.F32.BF16 R20, R44, R22, RZ ;  /* 0x000000162c14723c */ /* 0x000fe200000418ff */
[--C-:B------:R-:W-:Y:S02]  /*8590*/  HSET2.LE.AND R6, R96, R111.reuse, PT ;  /* 0x0000006f60067233 */ /* 0x100fe40003803000 */
[--C-:B------:R-:W-:Y:S01]  /*85a0*/  HSET2.LE.AND R0, R80, R111.reuse, PT ;  /* 0x0000006f50007233 */ /* 0x100fe20003803000 */
[----:B------:R-:W-:Y:S01]  /*85b0*/  LOP3.LUT R5, R5, R105, RZ, 0xc0, !PT ;  /* 0x0000006905057212 */ /* 0x000fe200078ec0ff */
[----:B------:R-:W-:Y:S01]  /*85c0*/  HSET2.LE.AND R3, R90, R111, PT ;  /* 0x0000006f5a037233 */ /* 0x000fe20003803000 */
[----:B------:R-:W-:-:S02]  /*85d0*/  LOP3.LUT R6, R6, R104, RZ, 0xc0, !PT ;  /* 0x0000006806067212 */ /* 0x000fc400078ec0ff */
[----:B------:R-:W-:Y:S02]  /*85e0*/  LOP3.LUT R4, R0, R106, RZ, 0xc0, !PT ;  /* 0x0000006a00047212 */ /* 0x000fe400078ec0ff */
[----:B------:R-:W-:Y:S01]  /*85f0*/  LOP3.LUT R7, R7, R98, RZ, 0xc0, !PT ;  /* 0x0000006207077212 */ /* 0x000fe200078ec0ff */
[----:B------:R-:W-:Y:S01]  /*8600*/  IMAD.MOV.U32 R110, RZ, RZ, R251 ;  /* 0x000000ffff6e7224 */ /* 0x000fe200078e00fb */
[C---:B------:R-:W-:Y:S01]  /*8610*/  HMMA.16816.F32.BF16 R52, R40.reuse, R54, R32 ;  /* 0x000000362834723c */ /* 0x040fe20000041820 */
[----:B------:R-:W-:Y:S01]  /*8620*/  LOP3.LUT R102, R3, R102, RZ, 0xc0, !PT ;  /* 0x0000006603667212 */ /* 0x000fe200078ec0ff */
[----:B------:R2:W-:Y:S01]  /*8630*/  STG.E.U16 [R24.64+0x2], R108 ;  /* 0x0000026c18007986 */ /* 0x0005e2000c101522 */
[----:B------:R-:W-:Y:S02]  /*8640*/  IMAD.MOV.U32 R47, RZ, RZ, R107 ;  /* 0x000000ffff2f7224 */ /* 0x000fe400078e006b */
[----:B------:R-:W-:Y:S02]  /*8650*/  IMAD.MOV.U32 R250, RZ, RZ, R109 ;  /* 0x000000fffffa7224 */ /* 0x000fe400078e006d */
[----:B------:R-:W-:Y:S01]  /*8660*/  IMAD.MOV.U32 R3, RZ, RZ, R110 ;  /* 0x000000ffff037224 */ /* 0x000fe200078e006e */
[C---:B------:R-:W-:Y:S08]  /*8670*/  HMMA.16816.F32.BF16 R32, R40.reuse, R26, R28 ;  /* 0x0000001a2820723c */ /* 0x040ff0000004181c */
[----:B------:R-:W-:Y:S01]  /*8680*/  HMMA.16816.F32.BF16 R28, R40, R18, R20 ;  /* 0x00000012281c723c */ /* 0x000fe20000041814 */
[----:B------:R-:W3:Y:S04]  /*8690*/  LDSM.16.MT88.4 R20, [R176+0x7000] ;  /* 0x00700000b014783b */ /* 0x000ee80000004200 */
[----:B------:R-:W4:Y:S03]  /*86a0*/  LDSM.16.MT88.4 R16, [R174+0x7000] ;  /* 0x00700000ae10783b */ /* 0x000f260000004200 */
[-C--:B-1----:R-:W-:Y:S08]  /*86b0*/  HMMA.16816.F32.BF16 R136, R8, R12.reuse, R136 ;  /* 0x0000000c0888723c */ /* 0x082ff00000041888 */
[C---:B--2---:R-:W-:Y:S08]  /*86c0*/  HMMA.16816.F32.BF16 R108, R4.reuse, R12, R240 ;  /* 0x0000000c046c723c */ /* 0x044ff000000418f0 */
[-C--:B------:R-:W-:Y:S08]  /*86d0*/  HMMA.16816.F32.BF16 R104, R4, R14.reuse, R60 ;  /* 0x0000000e0468723c */ /* 0x080ff0000004183c */
[----:B------:R-:W-:Y:S01]  /*86e0*/  HMMA.16816.F32.BF16 R40, R8, R14, R36 ;  /* 0x0000000e0828723c */ /* 0x000fe20000041824 */
[----:B------:R-:W1:Y:S01]  /*86f0*/  LDSM.16.MT88.4 R12, [R175+0x7000] ;  /* 0x00700000af0c783b */ /* 0x000e620000004200 */
[----:B------:R-:W-:Y:S01]  /*8700*/  IMAD.MOV.U32 R251, RZ, RZ, R103 ;  /* 0x000000fffffb7224 */ /* 0x000fe200078e0067 */
[----:B------:R-:W-:Y:S01]  /*8710*/  LOP3.LUT R103, R2, R245, RZ, 0xc0, !PT ;  /* 0x000000f502677212 */ /* 0x000fe200078ec0ff */
[----:B------:R-:W-:-:S02]  /*8720*/  IMAD.MOV.U32 R46, RZ, RZ, R252 ;  /* 0x000000ffff2e7224 */ /* 0x000fc400078e00fc */
[----:B------:R-:W-:Y:S02]  /*8730*/  IMAD.MOV.U32 R252, RZ, RZ, R248 ;  /* 0x000000fffffc7224 */ /* 0x000fe400078e00f8 */
[----:B------:R-:W-:Y:S01]  /*8740*/  IMAD.MOV.U32 R248, RZ, RZ, R91 ;  /* 0x000000fffff87224 */ /* 0x000fe200078e005b */
[----:B---3--:R-:W-:Y:S01]  /*8750*/  HMMA.16816.F32.BF16 R92, R4, R22, R92 ;  /* 0x00000016045c723c */ /* 0x008fe2000004185c */
[----:B------:R-:W-:Y:S02]  /*8760*/  IMAD.MOV.U32 R245, RZ, RZ, R89 ;  /* 0x000000fffff57224 */ /* 0x000fe400078e0059 */
[----:B------:R-:W-:Y:S02]  /*8770*/  IMAD.MOV.U32 R2, RZ, RZ, R97 ;  /* 0x000000ffff027224 */ /* 0x000fe400078e0061 */
[----:B------:R-:W-:-:S03]  /*8780*/  IMAD.MOV.U32 R0, RZ, RZ, R99 ;  /* 0x000000ffff007224 */ /* 0x000fc600078e0063 */
[C---:B------:R-:W-:Y:S08]  /*8790*/  HMMA.16816.F32.BF16 R96, R4.reuse, R20, R128 ;  /* 0x000000140460723c */ /* 0x040ff00000041880 */
[C---:B----4-:R-:W-:Y:S01]  /*87a0*/  HMMA.16816.F32.BF16 R88, R4.reuse, R16, R116 ;  /* 0x000000100458723c */ /* 0x050fe20000041874 */
[----:B------:R-:W-:Y:S07]  /*87b0*/  LDSM.16.MT88.4 R116, [R174+0x7800] ;  /* 0x00780000ae74783b */ /* 0x000fee0000004200 */
[C---:B------:R-:W-:Y:S08]  /*87c0*/  HMMA.16816.F32.BF16 R84, R4.reuse, R18, R84 ;  /* 0x000000120454723c */ /* 0x040ff00000041854 */
[C---:B-1----:R-:W-:Y:S08]  /*87d0*/  HMMA.16816.F32.BF16 R80, R4.reuse, R12, R112 ;  /* 0x0000000c0450723c */ /* 0x042ff00000041870 */
[----:B------:R-:W-:Y:S01]  /*87e0*/  HMMA.16816.F32.BF16 R36, R4, R14, R56 ;  /* 0x0000000e0424723c */ /* 0x000fe20000041838 */
[----:B------:R-:W1:Y:S07]  /*87f0*/  LDSM.16.MT88.4 R4, [R175+0x7800] ;  /* 0x00780000af04783b */ /* 0x000e6e0000004200 */
[C---:B------:R-:W-:Y:S01]  /*8800*/  HMMA.16816.F32.BF16 R128, R8.reuse, R20, R132 ;  /* 0x000000140880723c */ /* 0x040fe20000041884 */
[----:B------:R-:W2:Y:S07]  /*8810*/  LDSM.16.MT88.4 R132, [R173+0x7800] ;  /* 0x00780000ad84783b */ /* 0x000eae0000004200 */
[----:B------:R-:W-:Y:S01]  /*8820*/  HMMA.16816.F32.BF16 R112, R8, R12, R124 ;  /* 0x0000000c0870723c */ /* 0x000fe2000004187c */
[----:B------:R-:W3:Y:S01]  /*8830*/  LDSM.16.MT88.4 R124, [R176+0x7800] ;  /* 0x00780000b07c783b */ /* 0x000ee20000004200 */
[----:B------:R-:W-:-:S02]  /*8840*/  USHF.L.U32 UR4, UR7, 0x6, URZ ;  /* 0x0000000607047899 */ /* 0x000fc4000800063f */
[----:B------:R-:W-:Y:S01]  /*8850*/  UIMAD UR26, UR7, 0x48, URZ ;  /* 0x00000048071a78a4 */ /* 0x000fe2000f8e023f */
[----:B------:R-:W-:-:S03]  /*8860*/  IMAD.MOV.U32 R66, RZ, RZ, R2 ;  /* 0x000000ffff427224 */ /* 0x000fc600078e0002 */
[----:B------:R-:W-:Y:S02]  /*8870*/  HMMA.16816.F32.BF16 R120, R8, R16, R120 ;  /* 0x000000100878723c */ /* 0x000fe40000041878 */
[----:B------:R-:W-:-:S06]  /*8880*/  IMAD.U32 R2, RZ, RZ, UR26 ;  /* 0x0000001aff027e24 */ /* 0x000fcc000f8e00ff */
[----:B------:R-:W-:Y:S01]  /*8890*/  HMMA.16816.F32.BF16 R52, R8, R22, R52 ;  /* 0x000000160834723c */ /* 0x000fe20000041834 */
[----:B------:R-:W-:-:S07]  /*88a0*/  IMAD.MOV.U32 R67, RZ, RZ, R245 ;  /* 0x000000ffff437224 */ /* 0x000fce00078e00f5 */
[----:B------:R-:W-:Y:S01]  /*88b0*/  HMMA.16816.F32.BF16 R32, R8, R18, R32 ;  /* 0x000000120820723c */ /* 0x000fe20000041820 */
[----:B------:R-:W-:-:S07]  /*88c0*/  IMAD.MOV.U32 R245, RZ, RZ, R3 ;  /* 0x000000fffff57224 */ /* 0x000fce00078e0003 */
[----:B------:R-:W-:Y:S01]  /*88d0*/  HMMA.16816.F32.BF16 R12, R8, R14, R28 ;  /* 0x0000000e080c723c */ /* 0x000fe2000004181c */
[----:B------:R-:W-:-:S06]  /*88e0*/  IMAD.WIDE R2, R2, 0x2, R140 ;  /* 0x0000000202027825 */ /* 0x000fcc00078e028c */
[----:B------:R-:W-:Y:S02]  /*88f0*/  FADD.FTZ R9, R0, R211 ;  /* 0x000000d300097221 */ /* 0x000fe40000010000 */
[----:B------:R-:W-:-:S04]  /*8900*/  IMAD.U32 R0, RZ, RZ, UR4 ;  /* 0x00000004ff007e24 */ /* 0x000fc8000f8e00ff */
[----:B------:R-:W-:-:S05]  /*8910*/  IMAD.WIDE R28, R0, 0x2, R140 ;  /* 0x00000002001c7825 */ /* 0x000fca00078e028c */
[----:B------:R-:W-:Y:S04]  /*8920*/  STG.E.U16 [R28.64], R169 ;  /* 0x000000a91c007986 */ /* 0x000fe8000c101522 */
[----:B------:R-:W-:Y:S04]  /*8930*/  STG.E.U16 [R28.64+0x2], R168 ;  /* 0x000002a81c007986 */ /* 0x000fe8000c101522 */
[----:B------:R-:W-:Y:S04]  /*8940*/  STG.E.U16 [R2.64], R161 ;  /* 0x000000a102007986 */ /* 0x000fe8000c101522 */
[----:B------:R-:W-:Y:S04]  /*8950*/  STG.E.U16 [R2.64+0x2], R158 ;  /* 0x0000029e02007986 */ /* 0x000fe8000c101522 */
        /* <DEDUP_REMOVED lines=9> */
[----:B------:R-:W-:Y:S01]  /*89f0*/  STG.E.U16 [R140.64+0x22], R229 ;  /* 0x000022e58c007986 */ /* 0x000fe2000c101522 */
[----:B------:R-:W-:-:S03]  /*8a00*/  FADD.FTZ R10, R233, R210 ;  /* 0x000000d2e90a7221 */ /* 0x000fc60000010000 */
[----:B------:R-:W-:Y:S04]  /*8a10*/  STG.E.U16 [R24.64+0x20], R226 ;  /* 0x000020e218007986 */ /* 0x000fe8000c101522 */
[----:B------:R-:W-:Y:S01]  /*8a20*/  STG.E.U16 [R24.64+0x22], R227 ;  /* 0x000022e318007986 */ /* 0x000fe2000c101522 */
[----:B-1----:R-:W-:Y:S03]  /*8a30*/  HMMA.16816.F32.BF16 R80, R76, R4, R80 ;  /* 0x000000044c50723c */ /* 0x002fe60000041850 */
[----:B------:R-:W-:Y:S01]  /*8a40*/  STG.E.U16 [R28.64+0x20], R157 ;  /* 0x0000209d1c007986 */ /* 0x000fe2000c101522 */
[----:B------:R-:W-:-:S03]  /*8a50*/  FADD.FTZ R8, R228, R216 ;  /* 0x000000d8e4087221 */ /* 0x000fc60000010000 */
[----:B------:R-:W-:Y:S01]  /*8a60*/  STG.E.U16 [R28.64+0x22], R156 ;  /* 0x0000229c1c007986 */ /* 0x000fe2000c101522 */
[----:B------:R-:W-:Y:S03]  /*8a70*/  HMMA.16816.F32.BF16 R112, R100, R4, R112 ;  /* 0x000000046470723c */ /* 0x000fe60000041870 */
[----:B------:R-:W-:Y:S04]  /*8a80*/  STG.E.U16 [R2.64+0x20], R155 ;  /* 0x0000209b02007986 */ /* 0x000fe8000c101522 */
[----:B------:R-:W-:Y:S01]  /*8a90*/  STG.E.U16 [R2.64+0x22], R154 ;  /* 0x0000229a02007986 */ /* 0x000fe2000c101522 */
[----:B--2---:R-:W-:Y:S01]  /*8aa0*/  HMMA.16816.F32.BF16 R108, R76, R132, R108 ;  /* 0x000000844c6c723c */ /* 0x004fe2000004186c */
[----:B------:R-:W-:-:S02]  /*8ab0*/  FADD.FTZ R5, R46, R217 ;  /* 0x000000d92e057221 */ /* 0x000fc40000010000 */
[----:B------:R-:W-:Y:S01]  /*8ac0*/  STG.E.U16 [R140.64+0x30], R225 ;  /* 0x000030e18c007986 */ /* 0x000fe2000c101522 */
[----:B------:R-:W-:-:S03]  /*8ad0*/  FADD.FTZ R4, R47, R9 ;  /* 0x000000092f047221 */ /* 0x000fc60000010000 */
[----:B------:R-:W-:Y:S01]  /*8ae0*/  STG.E.U16 [R140.64+0x32], R224 ;  /* 0x000032e08c007986 */ /* 0x000fe2000c101522 */
[----:B------:R-:W-:Y:S03]  /*8af0*/  HMMA.16816.F32.BF16 R104, R76, R134, R104 ;  /* 0x000000864c68723c */ /* 0x000fe60000041868 */
[----:B------:R-:W-:Y:S01]  /*8b00*/  STG.E.U16 [R24.64+0x30], R222 ;  /* 0x000030de18007986 */ /* 0x000fe2000c101522 */
[----:B------:R-:W-:-:S03]  /*8b10*/  FADD.FTZ R0, R204, R10 ;  /* 0x0000000acc007221 */ /* 0x000fc60000010000 */
[----:B------:R-:W-:Y:S01]  /*8b20*/  STG.E.U16 [R24.64+0x32], R223 ;  /* 0x000032df18007986 */ /* 0x000fe2000c101522 */
[C---:B---3--:R-:W-:Y:S03]  /*8b30*/  HMMA.16816.F32.BF16 R96, R76.reuse, R124, R96 ;  /* 0x0000007c4c60723c */ /* 0x048fe60000041860 */
[----:B------:R-:W-:Y:S04]  /*8b40*/  STG.E.U16 [R28.64+0x30], R163 ;  /* 0x000030a31c007986 */ /* 0x000fe8000c101522 */
[----:B------:R-:W-:Y:S01]  /*8b50*/  STG.E.U16 [R28.64+0x32], R162 ;  /* 0x000032a21c007986 */ /* 0x000fe2000c101522 */
[C---:B------:R-:W-:Y:S03]  /*8b60*/  HMMA.16816.F32.BF16 R92, R76.reuse, R126, R92 ;  /* 0x0000007e4c5c723c */ /* 0x040fe6000004185c */
[----:B------:R-:W-:Y:S04]  /*8b70*/  STG.E.U16 [R2.64+0x30], R160 ;  /* 0x000030a002007986 */ /* 0x000fe8000c101522 */
[----:B------:R-:W-:Y:S01]  /*8b80*/  STG.E.U16 [R2.64+0x32], R159 ;  /* 0x0000329f02007986 */ /* 0x000fe2000c101522 */
[C---:B------:R-:W-:Y:S03]  /*8b90*/  HMMA.16816.F32.BF16 R88, R76.reuse, R116, R88 ;  /* 0x000000744c58723c */ /* 0x040fe60000041858 */
[----:B------:R-:W-:Y:S05]  /*8ba0*/  STG.E.U16 [R140.64+0x40], R221 ;  /* 0x000040dd8c007986 */ /* 0x000fea000c101522 */
[----:B------:R-:W-:Y:S01]  /*8bb0*/  HMMA.16816.F32.BF16 R84, R76, R118, R84 ;  /* 0x000000764c54723c */ /* 0x000fe20000041854 */
[----:B------:R-:W-:Y:S04]  /*8bc0*/  STG.E.U16 [R140.64+0x42], R220 ;  /* 0x000042dc8c007986 */ /* 0x000fe8000c101522 */
[----:B------:R-:W-:Y:S03]  /*8bd0*/  STG.E.U16 [R24.64+0x40], R218 ;  /* 0x000040da18007986 */ /* 0x000fe6000c101522 */
[C---:B------:R-:W-:Y:S01]  /*8be0*/  HMMA.16816.F32.BF16 R136, R100.reuse, R132, R136 ;  /* 0x000000846488723c */ /* 0x040fe20000041888 */
[----:B------:R-:W-:Y:S07]  /*8bf0*/  STG.E.U16 [R24.64+0x42], R219 ;  /* 0x000042db18007986 */ /* 0x000fee000c101522 */
        /* <DEDUP_REMOVED lines=8> */
[----:B------:R-:W-:Y:S01]  /*8c80*/  HMMA.16816.F32.BF16 R116, R100, R118, R32 ;  /* 0x000000766474723c */ /* 0x000fe20000041820 */
[----:B------:R-:W-:Y:S07]  /*8c90*/  STG.E.U16 [R140.64+0x50], R215 ;  /* 0x000050d78c007986 */ /* 0x000fee000c101522 */
[-C--:B------:R-:W-:Y:S01]  /*8ca0*/  HMMA.16816.F32.BF16 R76, R76, R6.reuse, R36 ;  /* 0x000000064c4c723c */ /* 0x080fe20000041824 */
[----:B------:R-:W-:Y:S07]  /*8cb0*/  STG.E.U16 [R140.64+0x52], R214 ;  /* 0x000052d68c007986 */ /* 0x000fee000c101522 */
[----:B------:R-:W-:Y:S01]  /*8cc0*/  HMMA.16816.F32.BF16 R100, R100, R6, R12 ;  /* 0x000000066464723c */ /* 0x000fe2000004180c */
[----:B------:R-:W-:Y:S06]  /*8cd0*/  STG.E.U16 [R24.64+0x50], R212 ;  /* 0x000050d418007986 */ /* 0x000fec000c101522 */
[----:B------:R-:W-:-:S02]  /*8ce0*/  FADD.FTZ R6, R200, R8 ;  /* 0x00000008c8067221 */ /* 0x000fc40000010000 */
[----:B------:R-:W-:Y:S02]  /*8cf0*/  FADD.FTZ R7, R74, R5 ;  /* 0x000000054a077221 */ /* 0x000fe40000010000 */
[----:B------:R-:W-:Y:S01]  /*8d00*/  FADD.FTZ R5, R75, R4 ;  /* 0x000000044b057221 */ /* 0x000fe20000010000 */
[----:B------:R-:W-:Y:S01]  /*8d10*/  STG.E.U16 [R24.64+0x52], R213 ;  /* 0x000052d518007986 */ /* 0x000fe2000c101522 */
[----:B------:R-:W-:Y:S02]  /*8d20*/  FADD.FTZ R4, R205, R0 ;  /* 0x00000000cd047221 */ /* 0x000fe40000010000 */
[----:B------:R-:W-:Y:S01]  /*8d30*/  FADD.FTZ R0, R202, R6 ;  /* 0x00000006ca007221 */ /* 0x000fe20000010000 */
[----:B------:R-:W-:Y:S01]  /*8d40*/  STG.E.U16 [R28.64+0x50], R149 ;  /* 0x000050951c007986 */ /* 0x000fe2000c101522 */
[----:B------:R-:W-:-:S03]  /*8d50*/  FADD.FTZ R5, R67, R5 ;  /* 0x0000000543057221 */ /* 0x000fc60000010000 */
        /* <DEDUP_REMOVED lines=10> */
[----:B------:R-:W-:Y:S04]  /*8e00*/  STG.E.U16 [R24.64+0x60], R207 ;  /* 0x000060cf18007986 */ /* 0x000fe8000c101522 */
[----:B------:R-:W-:Y:S01]  /*8e10*/  STG.E.U16 [R24.64+0x62], R206 ;  /* 0x000062ce18007986 */ /* 0x000fe2000c101522 */
[----:B------:R-:W-:-:S03]  /*8e20*/  FADD.FTZ R7, R245, R7 ;  /* 0x00000007f5077221 */ /* 0x000fc60000010000 */
[----:B------:R-:W-:Y:S01]  /*8e30*/  STG.E.U16 [R28.64+0x60], R145 ;  /* 0x000060911c007986 */ /* 0x000fe2000c101522 */
[----:B------:R-:W-:-:S03]  /*8e40*/  FADD.FTZ R4, R199, R0 ;  /* 0x00000000c7047221 */ /* 0x000fc60000010000 */
        /* <DEDUP_REMOVED lines=8> */
[----:B------:R-:W-:Y:S01]  /*8ed0*/  STG.E.U16 [R28.64+0x70], R73 ;  /* 0x000070491c007986 */ /* 0x000fe2000c101522 */
[----:B------:R-:W-:-:S03]  /*8ee0*/  FADD.FTZ R0, R196, R5 ;  /* 0x00000005c4007221 */ /* 0x000fc60000010000 */
[----:B------:R-:W-:Y:S04]  /*8ef0*/  STG.E.U16 [R28.64+0x72], R72 ;  /* 0x000072481c007986 */ /* 0x000fe8000c101522 */
[----:B------:R-:W-:Y:S04]  /*8f00*/  STG.E.U16 [R2.64+0x70], R65 ;  /* 0x0000704102007986 */ /* 0x000fe8000c101522 */
[----:B------:R1:W-:Y:S01]  /*8f10*/  STG.E.U16 [R2.64+0x72], R64 ;  /* 0x0000724002007986 */ /* 0x0003e2000c101522 */
[----:B------:R-:W-:Y:S02]  /*8f20*/  FADD.FTZ R5, R251, R7 ;  /* 0x00000007fb057221 */ /* 0x000fe40000010000 */
[----:B------:R-:W-:Y:S01]  /*8f30*/  FADD.FTZ R0, R197, R0 ;  /* 0x00000000c5007221 */ /* 0x000fe20000010000 */
[----:B------:R-:W-:Y:S01]  /*8f40*/  IADD3 R203, P0, R140, -0x80, RZ ;  /* 0xffffff808ccb7810 */ /* 0x000fe20007f1e0ff */
[----:B------:R-:W-:-:S02]  /*8f50*/  FADD.FTZ R5, R247, R5 ;  /* 0x00000005f7057221 */ /* 0x000fc40000010000 */
[----:B------:R-:W-:Y:S01]  /*8f60*/  FADD.FTZ R0, R193, R0 ;  /* 0x00000000c1007221 */ /* 0x000fe20000010000 */
[----:B------:R-:W-:Y:S01]  /*8f70*/  IADD3.X R202, R141, -0x1, RZ, P0, !PT ;  /* 0xffffffff8dca7810 */ /* 0x000fe200007fe4ff */
[----:B------:R-:W-:Y:S02]  /*8f80*/  FADD.FTZ R241, R246, R5 ;  /* 0x00000005f6f17221 */ /* 0x000fe40000010000 */
[----:B------:R-:W-:Y:S02]  /*8f90*/  FADD.FTZ R196, R192, R0 ;  /* 0x00000000c0c47221 */ /* 0x000fe40000010000 */
[----:B-1----:R-:W-:Y:S02]  /*8fa0*/  FADD.FTZ R2, R248, R6 ;  /* 0x00000006f8027221 */ /* 0x002fe40000010000 */
[----:B------:R-:W-:Y:S02]  /*8fb0*/  FADD.FTZ R3, R194, R4 ;  /* 0x00000004c2037221 */ /* 0x000fe40000010000 */
[----:B------:R-:W-:-:S02]  /*8fc0*/  FADD.FTZ R4, R249, R2 ;  /* 0x00000002f9047221 */ /* 0x000fc40000010000 */
[----:B------:R-:W-:Y:S02]  /*8fd0*/  FADD.FTZ R2, R195, R3 ;  /* 0x00000003c3027221 */ /* 0x000fe40000010000 */
[----:B------:R-:W-:Y:S02]  /*8fe0*/  FADD.FTZ R4, R244, R4 ;  /* 0x00000004f4047221 */ /* 0x000fe40000010000 */
[----:B------:R-:W-:Y:S02]  /*8ff0*/  FADD.FTZ R2, R191, R2 ;  /* 0x00000002bf027221 */ /* 0x000fe40000010000 */
[----:B------:R-:W-:Y:S02]  /*9000*/  FADD.FTZ R242, R236, R4 ;  /* 0x00000004ecf27221 */ /* 0x000fe40000010000 */
[----:B------:R-:W-:Y:S01]  /*9010*/  FADD.FTZ R197, R190, R2 ;  /* 0x00000002bec57221 */ /* 0x000fe20000010000 */
[----:B------:R-:W-:Y:S05]  /*9020*/  @!P1 BRA `(.L_x_830) ;  /* 0x0000f3c000009947 */ /* 0x000fea0003800000 */
[----:B------:R-:W2:Y:S04]  /*9030*/  LDL R249, [R1+0x24] ;  /* 0x0000240001f97983 */ /* 0x000ea80000100800 */
[----:B------:R-:W3:Y:S04]  /*9040*/  LDL R250, [R1+0x164] ;  /* 0x0001640001fa7983 */ /* 0x000ee80000100800 */
[----:B------:R-:W4:Y:S04]  /*9050*/  LDL.64 R74, [R1+0x140] ;  /* 0x00014000014a7983 */ /* 0x000f280000100a00 */
[----:B------:R-:W5:Y:S04]  /*9060*/  LDL.64 R66, [R1+0x110] ;  /* 0x0001100001427983 */ /* 0x000f680000100a00 */
[----:B------:R-:W5:Y:S01]  /*9070*/  LDL R251, [R1+0x160] ;  /* 0x0001600001fb7983 */ /* 0x000f620000100800 */
[----:B------:R-:W-:Y:S01]  /*9080*/  IMAD.MOV.U32 R248, RZ, RZ, c[0x0][0x1a0] ;  /* 0x00006800fff87624 */ /* 0x000fe200078e00ff */
[----:B------:R-:W-:-:S04]  /*9090*/  DEPBAR.LE SB0, 0x0 ;  /* 0x000080000000791a */ /* 0x000fc80000000000 */
[----:B------:R-:W-:Y:S02]  /*90a0*/  IMAD.SHL.U32 R248, R248, 0x40, RZ ;  /* 0x00000040f8f87824 */ /* 0x000fe400078e00ff */
[----:B------:R-:W-:-:S04]  /*90b0*/  IMAD.MOV.U32 R252, RZ, RZ, 0x20 ;  /* 0x00000020fffc7424 */ /* 0x000fc800078e00ff */
[----:B------:R-:W-:-:S04]  /*90c0*/  IMAD.WIDE.U32 R12, R252, c[0x0][0x1a0], RZ ;  /* 0x00006800fc0c7a25 */ /* 0x000fc800078e00ff */
[----:B------:R-:W-:Y:S01]  /*90d0*/  IMAD R6, R252, c[0x0][0x1a4], RZ ;  /* 0x00006900fc067a24 */ /* 0x000fe200078e02ff */
[----:B------:R-:W-:Y:S01]  /*90e0*/  BAR.SYNC.DEFER_BLOCKING 0x0 ;  /* 0x0000000000007b1d */ /* 0x000fe20000010000 */
[----:B--2---:R-:W-:-:S04]  /*90f0*/  IADD3 R2, R249, -0x2, RZ ;  /* 0xfffffffef9027810 */ /* 0x004fc80007ffe0ff */
[----:B------:R-:W-:Y:S01]  /*9100*/  SHF.R.S32.HI R4, RZ, 0x1f, R2 ;  /* 0x0000001fff047819 */ /* 0x000fe20000011402 */
[----:B---3--:R-:W-:Y:S01]  /*9110*/  IMAD R0, R250, R2, RZ ;  /* 0x00000002fa007224 */ /* 0x008fe200078e02ff */
[----:B----4-:R-:W-:-:S03]  /*9120*/  ISETP.GE.AND P0, PT, R74, c[0x0][0x220], PT ;  /* 0x000088004a007a0c */ /* 0x010fc60003f06270 */
[-C--:B------:R-:W-:Y:S02]  /*9130*/  IMAD R0, R4, R248.reuse, R0 ;  /* 0x000000f804007224 */ /* 0x080fe400078e0200 */
[----:B-----5:R-:W-:-:S04]  /*9140*/  IMAD.WIDE.U32 R2, R2, R248, R66 ;  /* 0x000000f802027225 */ /* 0x020fc800078e0042 */
[----:B------:R-:W-:Y:S02]  /*9150*/  IMAD.MOV.U32 R248, RZ, RZ, c[0x0][0x1a0] ;  /* 0x00006800fff87624 */ /* 0x000fe400078e00ff */
[----:B------:R-:W-:-:S03]  /*9160*/  IMAD.IADD R3, R3, 0x1, R0 ;  /* 0x0000000103037824 */ /* 0x000fc600078e0200 */
[----:B------:R-:W-:Y:S01]  /*9170*/  SHF.L.U32 R248, R248, 0x4, RZ ;  /* 0x00000004f8f87819 */ /* 0x000fe200000006ff */
[----:B------:R-:W-:Y:S01]  /*9180*/  @!P0 IMAD.MOV.U32 R5, RZ, RZ, 0x30 ;  /* 0x00000030ff058424 */ /* 0x000fe200078e00ff */
[----:B------:R-:W-:Y:S02]  /*9190*/  @!P0 IADD3 R4, P2, R2, R12, RZ ;  /* 0x0000000c02048210 */ /* 0x000fe40007f5e0ff */
[----:B------:R-:W-:Y:S02]  /*91a0*/  @!P0 IADD3 R0, P1, R248, R2, RZ ;  /* 0x00000002f8008210 */ /* 0x000fe40007f3e0ff */
[----:B------:R-:W-:Y:S02]  /*91b0*/  @!P0 LEA R10, P3, R2, c[0x0][0x170], 0x1 ;  /* 0x00005c00020a8a11 */ /* 0x000fe400078608ff */
[----:B------:R-:W-:Y:S02]  /*91c0*/  @!P0 IADD3.X R12, R3, R13, R6, P2, !PT ;  /* 0x0000000d030c8210 */ /* 0x000fe400017fe406 */
[----:B------:R-:W-:-:S02]  /*91d0*/  @!P0 IADD3.X R7, R251, R3, RZ, P1, !PT ;  /* 0x00000003fb078210 */ /* 0x000fc40000ffe4ff */
[--C-:B------:R-:W-:Y:S01]  /*91e0*/  @!P0 LEA.HI.X R11, R2, c[0x0][0x174], R3.reuse, 0x1, P3 ;  /* 0x00005d00020b8a11 */ /* 0x100fe200018f0c03 */
[C---:B------:R-:W-:Y:S01]  /*91f0*/  @!P0 IMAD.WIDE.U32 R2, R5.reuse, c[0x0][0x1a0], R2 ;  /* 0x0000680005028a25 */ /* 0x040fe200078e0002 */
[----:B------:R-:W-:Y:S02]  /*9200*/  @!P0 LEA R8, P2, R0, c[0x0][0x170], 0x1 ;  /* 0x00005c0000088a11 */ /* 0x000fe400078408ff */
[----:B------:R-:W-:Y:S01]  /*9210*/  @!P0 LEA R6, P1, R4, c[0x0][0x170], 0x1 ;  /* 0x00005c0004068a11 */ /* 0x000fe200078208ff */
[----:B------:R-:W-:Y:S01]  /*9220*/  @!P0 IMAD R5, R5, c[0x0][0x1a4], RZ ;  /* 0x0000690005058a24 */ /* 0x000fe200078e02ff */
[----:B------:R-:W-:Y:S02]  /*9230*/  @!P0 LEA.HI.X R9, R0, c[0x0][0x174], R7, 0x1, P2 ;  /* 0x00005d0000098a11 */ /* 0x000fe400010f0c07 */
[----:B------:R-:W-:Y:S01]  /*9240*/  @!P0 LEA.HI.X R7, R4, c[0x0][0x174], R12, 0x1, P1 ;  /* 0x00005d0004078a11 */ /* 0x000fe200008f0c0c */
[----:B------:R-:W-:Y:S01]  /*9250*/  @!P0 IMAD.IADD R5, R3, 0x1, R5 ;  /* 0x0000000103058824 */ /* 0x000fe200078e0205 */
[C---:B------:R-:W-:Y:S01]  /*9260*/  @!P0 LEA R4, P1, R2.reuse, c[0x0][0x170], 0x1 ;  /* 0x00005c0002048a11 */ /* 0x040fe200078208ff */
[----:B------:R-:W-:Y:S03]  /*9270*/  @P0 STS.128 [R188+0x6000], RZ ;  /* 0x006000ffbc000388 */ /* 0x000fe60000000c00 */
        /* <DEDUP_REMOVED lines=21> */
[----:B------:R-:W3:Y:S04]  /*93d0*/  LDSM.16.M88.4 R16, [R172+0x4000] ;  /* 0x00400000ac10783b */ /* 0x000ee80000000200 */
[----:B-1----:R-:W1:Y:S04]  /*93e0*/  LDSM.16.M88.4 R8, [R179+0x2000] ;  /* 0x00200000b308783b */ /* 0x002e680000000200 */
[----:B------:R-:W4:Y:S04]  /*93f0*/  LDSM.16.M88.4 R32, [R172+0x5000] ;  /* 0x00500000ac20783b */ /* 0x000f280000000200 */
[----:B------:R-:W5:Y:S04]  /*9400*/  LDSM.16.M88.4 R24, [R172+0x5800] ;  /* 0x00580000ac18783b */ /* 0x000f680000000200 */
[----:B------:R-:W4:Y:S04]  /*9410*/  LDSM.16.M88.4 R36, [R172+0x4800] ;  /* 0x00480000ac24783b */ /* 0x000f280000000200 */
[----:B--2---:R-:W-:Y:S04]  /*9420*/  LDSM.16.M88.4 R4, [R182+0x2000] ;  /* 0x00200000b604783b */ /* 0x004fe80000000200 */
[----:B------:R-:W2:Y:S04]  /*9430*/  LDSM.16.M88.4 R52, [R178+0x5000] ;  /* 0x00500000b234783b */ /* 0x000ea80000000200 */
[----:B------:R-:W2:Y:S04]  /*9440*/  LDSM.16.M88.4 R56, [R178+0x5800] ;  /* 0x00580000b238783b */ /* 0x000ea80000000200 */
[----:B------:R-:W2:Y:S04]  /*9450*/  LDSM.16.M88.4 R44, [R178+0x4000] ;  /* 0x00400000b22c783b */ /* 0x000ea80000000200 */
[----:B------:R-:W2:Y:S04]  /*9460*/  LDSM.16.M88.4 R40, [R178+0x4800] ;  /* 0x00480000b228783b */ /* 0x000ea80000000200 */
[----:B------:R-:W2:Y:S01]  /*9470*/  LDSM.16.M88.4 R20, [R182] ;  /* 0x00000000b614783b */ /* 0x000ea20000000200 */
[-C--:B---3--:R-:W-:Y:S03]  /*9480*/  HMMA.16816.F32.BF16 R192, R12, R16.reuse, RZ ;  /* 0x000000100cc0723c */ /* 0x088fe600000418ff */
[----:B------:R-:W0:Y:S05]  /*9490*/  LDGDEPBAR ;  /* 0x00000000000079af */ /* 0x000e2a0000000000 */
[C---:B-1----:R-:W-:Y:S08]  /*94a0*/  HMMA.16816.F32.BF16 R144, R8.reuse, R16, RZ ;  /* 0x000000100890723c */ /* 0x042ff000000418ff */
[-C--:B------:R-:W-:Y:S08]  /*94b0*/  HMMA.16816.F32.BF16 R72, R8, R18.reuse, RZ ;  /* 0x000000120848723c */ /* 0x080ff000000418ff */
[----:B------:R-:W-:Y:S08]  /*94c0*/  HMMA.16816.F32.BF16 R168, R12, R18, RZ ;  /* 0x000000120ca8723c */ /* 0x000ff000000418ff */
[C---:B----4-:R-:W-:Y:S08]  /*94d0*/  HMMA.16816.F32.BF16 R60, R8.reuse, R32, RZ ;  /* 0x00000020083c723c */ /* 0x050ff000000418ff */
[C---:B-----5:R-:W-:Y:S08]  /*94e0*/  HMMA.16816.F32.BF16 R16, R8.reuse, R24, RZ ;  /* 0x000000180810723c */ /* 0x060ff000000418ff */
        /* <DEDUP_REMOVED lines=8> */
[C---:B------:R-:W-:Y:S08]  /*9570*/  HMMA.16816.F32.BF16 R8, R12.reuse, R24, RZ ;  /* 0x000000180c08723c */ /* 0x040ff000000418ff */
[----:B------:R-:W-:Y:S01]  /*9580*/  HMMA.16816.F32.BF16 R24, R12, R26, RZ ;  /* 0x0000001a0c18723c */ /* 0x000fe200000418ff */
[----:B------:R-:W-:Y:S07]  /*9590*/  LDSM.16.M88.4 R12, [R180] ;  /* 0x00000000b40c783b */ /* 0x000fee0000000200 */
[C---:B--2---:R-:W-:Y:S01]  /*95a0*/  HMMA.16816.F32.BF16 R204, R4.reuse, R52, R60 ;  /* 0x0000003404cc723c */ /* 0x044fe2000004183c */
[----:B------:R-:W-:Y:S07]  /*95b0*/  LDSM.16.M88.4 R60, [R185] ;  /* 0x00000000b93c783b */ /* 0x000fee0000000200 */
[C---:B------:R-:W-:Y:S01]  /*95c0*/  HMMA.16816.F32.BF16 R244, R4.reuse, R56, R16 ;  /* 0x0000003804f4723c */ /* 0x040fe20000041810 */
[----:B------:R-:W1:Y:S07]  /*95d0*/  LDSM.16.M88.4 R16, [R180+0x2000] ;  /* 0x00200000b410783b */ /* 0x000e6e0000000200 */
[C---:B------:R-:W-:Y:S01]  /*95e0*/  HMMA.16816.F32.BF16 R220, R4.reuse, R46, R72 ;  /* 0x0000002e04dc723c */ /* 0x040fe20000041848 */
[----:B------:R-:W2:Y:S07]  /*95f0*/  LDSM.16.M88.4 R72, [R183] ;  /* 0x00000000b748783b */ /* 0x000eae0000000200 */
[C---:B------:R-:W-:Y:S08]  /*9600*/  HMMA.16816.F32.BF16 R208, R4.reuse, R44, R144 ;  /* 0x0000002c04d0723c */ /* 0x040ff00000041890 */
[C---:B------:R-:W-:Y:S01]  /*9610*/  HMMA.16816.F32.BF16 R200, R4.reuse, R40, R64 ;  /* 0x0000002804c8723c */ /* 0x040fe20000041840 */
[----:B------:R-:W3:Y:S07]  /*9620*/  LDSM.16.M88.4 R64, [R186] ;  /* 0x00000000ba40783b */ /* 0x000eee0000000200 */
[----:B------:R-:W-:Y:S08]  /*9630*/  HMMA.16816.F32.BF16 R232, R4, R42, R160 ;  /* 0x0000002a04e8723c */ /* 0x000ff000000418a0 */
[C---:B------:R-:W-:Y:S08]  /*9640*/  HMMA.16816.F32.BF16 R216, R20.reuse, R40, R148 ;  /* 0x0000002814d8723c */ /* 0x040ff00000041894 */
[C---:B------:R-:W-:Y:S01]  /*9650*/  HMMA.16816.F32.BF16 R144, R20.reuse, R42, R156 ;  /* 0x0000002a1490723c */ /* 0x040fe2000004189c */
[----:B------:R-:W4:Y:S07]  /*9660*/  LDSM.16.M88.4 R40, [R184] ;  /* 0x00000000b828783b */ /* 0x000f2e0000000200 */
[C---:B------:R-:W-:Y:S08]  /*9670*/  HMMA.16816.F32.BF16 R212, R20.reuse, R44, R192 ;  /* 0x0000002c14d4723c */ /* 0x040ff000000418c0 */
[----:B------:R-:W-:Y:S08]  /*9680*/  HMMA.16816.F32.BF16 R44, R20, R46, R168 ;  /* 0x0000002e142c723c */ /* 0x000ff000000418a8 */
[C---:B------:R-:W-:Y:S08]  /*9690*/  HMMA.16816.F32.BF16 R164, R4.reuse, R54, R164 ;  /* 0x0000003604a4723c */ /* 0x040ff000000418a4 */
[----:B------:R-:W-:Y:S01]  /*96a0*/  HMMA.16816.F32.BF16 R152, R4, R58, R152 ;  /* 0x0000003a0498723c */ /* 0x000fe20000041898 */
[----:B------:R-:W-:Y:S07]  /*96b0*/  LDSM.16.M88.4 R4, [R181+0x2000] ;  /* 0x00200000b504783b */ /* 0x000fee0000000200 */
[C---:B------:R-:W-:Y:S01]  /*96c0*/  HMMA.16816.F32.BF16 R224, R20.reuse, R52, R36 ;  /* 0x0000003414e0723c */ /* 0x040fe20000041824 */
[----:B------:R-:W-:Y:S07]  /*96d0*/  LDSM.16.M88.4 R36, [R177] ;  /* 0x00000000b124783b */ /* 0x000fee0000000200 */
[C---:B------:R-:W-:Y:S01]  /*96e0*/  HMMA.16816.F32.BF16 R228, R20.reuse, R56, R8 ;  /* 0x0000003814e4723c */ /* 0x040fe20000041808 */
[----:B------:R-:W5:Y:S07]  /*96f0*/  LDSM.16.M88.4 R8, [R181] ;  /* 0x00000000b508783b */ /* 0x000f6e0000000200 */
[C---:B------:R-:W-:Y:S01]  /*9700*/  HMMA.16816.F32.BF16 R148, R20.reuse, R54, R32 ;  /* 0x000000361494723c */ /* 0x040fe20000041820 */
[----:B------:R-:W3:Y:S07]  /*9710*/  LDSM.16.M88.4 R32, [R177+0x800] ;  /* 0x00080000b120783b */ /* 0x000eee0000000200 */
[----:B------:R-:W-:Y:S01]  /*9720*/  HMMA.16816.F32.BF16 R156, R20, R58, R24 ;  /* 0x0000003a149c723c */ /* 0x000fe20000041818 */
[----:B------:R-:W3:Y:S04]  /*9730*/  LDSM.16.M88.4 R24, [R177+0x1000] ;  /* 0x00100000b118783b */ /* 0x000ee80000000200 */
[----:B------:R-:W3:Y:S01]  /*9740*/  LDSM.16.M88.4 R20, [R177+0x1800] ;  /* 0x00180000b114783b */ /* 0x000ee20000000200 */
[----:B------:R-:W-:Y:S01]  /*9750*/  ISETP.GE.AND P6, PT, R249, 0x3, PT ;  /* 0x00000003f900780c */ /* 0x000fe20003fc6270 */
[----:B------:R-:W-:-:S04]  /*9760*/  DEPBAR.LE SB0, 0x0 ;  /* 0x000080000000791a */ /* 0x000fc80000000000 */
[C---:B-1----:R-:W-:Y:S08]  /*9770*/  HMMA.16816.F32.BF16 R168, R16.reuse, R60, R204 ;  /* 0x0000003c10a8723c */ /* 0x042ff000000418cc */
[C---:B--2---:R-:W-:Y:S08]  /*9780*/  HMMA.16816.F32.BF16 R208, R16.reuse, R72, R208 ;  /* 0x0000004810d0723c */ /* 0x044ff000000418d0 */
[----:B------:R-:W-:Y:S08]  /*9790*/  HMMA.16816.F32.BF16 R204, R16, R74, R220 ;  /* 0x0000004a10cc723c */ /* 0x000ff000000418dc */
[C---:B------:R-:W-:Y:S08]  /*97a0*/  HMMA.16816.F32.BF16 R56, R12.reuse, R72, R212 ;  /* 0x000000480c38723c */ /* 0x040ff000000418d4 */
[----:B------:R-:W-:Y:S08]  /*97b0*/  HMMA.16816.F32.BF16 R72, R12, R74, R44 ;  /* 0x0000004a0c48723c */ /* 0x000ff0000004182c */
[C---:B---3--:R-:W-:Y:S08]  /*97c0*/  HMMA.16816.F32.BF16 R200, R16.reuse, R64, R200 ;  /* 0x0000004010c8723c */ /* 0x048ff000000418c8 */
[C---:B----4-:R-:W-:Y:S08]  /*97d0*/  HMMA.16816.F32.BF16 R160, R16.reuse, R40, R244 ;  /* 0x0000002810a0723c */ /* 0x050ff000000418f4 */
        /* <DEDUP_REMOVED lines=8> */
[----:B------:R-:W-:Y:S08]  /*9860*/  HMMA.16816.F32.BF16 R12, R12, R42, R156 ;  /* 0x0000002a0c0c723c */ /* 0x000ff0000004189c */
[-C--:B-----5:R-:W-:Y:S08]  /*9870*/  HMMA.16816.F32.BF16 R40, R8, R36.reuse, R56 ;  /* 0x000000240828723c */ /* 0x0a0ff00000041838 */
        /* <DEDUP_REMOVED lines=17> */
[----:B------:R-:W2:Y:S04]  /*9990*/  LDL.64 R30, [R1+0x148] ;  /* 0x00014800011e7983 */ /* 0x000ea80000100a00 */
[----:B------:R-:W3:Y:S01]  /*99a0*/  LDL.64 R250, [R1+0x150] ;  /* 0x0001500001fa7983 */ /* 0x000ee20000100a00 */
[----:B------:R-:W-:Y:S01]  /*99b0*/  IMAD.MOV.U32 R13, RZ, RZ, c[0x0][0x198] ;  /* 0x00006600ff0d7624 */ /* 0x000fe200078e00ff */
[----:B------:R-:W-:Y:S01]  /*99c0*/  IADD3 R2, R249, -0x3, RZ ;  /* 0xfffffffdf9027810 */ /* 0x000fe20007ffe0ff */
[----:B------:R-:W-:Y:S01]  /*99d0*/  IMAD.MOV.U32 R14, RZ, RZ, c[0x0][0x19c] ;  /* 0x00006700ff0e7624 */ /* 0x000fe200078e00ff */
[----:B------:R1:W-:Y:S01]  /*99e0*/  @P0 STS.128 [R188+0x4000], RZ ;  /* 0x004000ffbc000388 */ /* 0x0003e20000000c00 */
[C---:B------:R-:W-:Y:S01]  /*99f0*/  IMAD.SHL.U32 R7, R13.reuse, 0x40, RZ ;  /* 0x000000400d077824 */ /* 0x040fe200078e00ff */
[----:B------:R-:W-:Y:S01]  /*9a00*/  SHF.R.S32.HI R6, RZ, 0x1f, R2 ;  /* 0x0000001fff067819 */ /* 0x000fe20000011402 */
[----:B------:R-:W-:Y:S01]  /*9a10*/  BSSY B0, `(.L_x_832) ;  /* 0x000002c000007945 */ /* 0x000fe20003800000 */
[----:B------:R-:W-:-:S05]  /*9a20*/  SHF.L.U64.HI R0, R13, 0x6, R14 ;  /* 0x000000060d007819 */ /* 0x000fca000001020e */
[----:B------:R-:W-:Y:S02]  /*9a30*/  IMAD R0, R0, R2, RZ ;  /* 0x0000000200007224 */ /* 0x000fe400078e02ff */
[----:B--2---:R-:W-:Y:S02]  /*9a40*/  IMAD.MOV.U32 R5, RZ, RZ, R31 ;  /* 0x000000ffff057224 */ /* 0x004fe400078e001f */
[----:B---3--:R-:W-:-:S04]  /*9a50*/  IMAD.MOV.U32 R4, RZ, RZ, R250 ;  /* 0x000000ffff047224 */ /* 0x008fc800078e00fa */
[----:B------:R-:W-:-:S04]  /*9a60*/  IMAD.WIDE.U32 R2, R2, R7, R4 ;  /* 0x0000000702027225 */ /* 0x000fc800078e0004 */
[----:B------:R-:W-:Y:S01]  /*9a70*/  IMAD R5, R6, R7, R0 ;  /* 0x0000000706057224 */ /* 0x000fe200078e0200 */
[CC--:B------:R-:W-:Y:S02]  /*9a80*/  @!P0 LEA R0, P4, R13.reuse, R2.reuse, 0x4 ;  /* 0x000000020d008211 */ /* 0x0c0fe400078820ff */
[----:B------:R-:W-:Y:S01]  /*9a90*/  @!P0 LEA R4, P2, R13, R2, 0x5 ;  /* 0x000000020d048211 */ /* 0x000fe200078428ff */
[----:B------:R-:W-:Y:S01]  /*9aa0*/  IMAD.IADD R5, R3, 0x1, R5 ;  /* 0x0000000103057824 */ /* 0x000fe200078e0205 */
[----:B------:R-:W-:Y:S02]  /*9ab0*/  @!P0 LEA R10, P5, R2, c[0x0][0x168], 0x1 ;  /* 0x00005a00020a8a11 */ /* 0x000fe400078a08ff */
[----:B------:R-:W-:Y:S02]  /*9ac0*/  @!P0 LEA R8, P3, R0, c[0x0][0x168], 0x1 ;  /* 0x00005a0000088a11 */ /* 0x000fe400078608ff */
[----:B------:R-:W-:Y:S02]  /*9ad0*/  @!P0 LEA.HI.X R7, R13, R5, R14, 0x4, P4 ;  /* 0x000000050d078211 */ /* 0x000fe400020f240e */
[----:B------:R-:W-:-:S02]  /*9ae0*/  @!P0 LEA R6, P1, R4, c[0x0][0x168], 0x1 ;  /* 0x00005a0004068a11 */ /* 0x000fc400078208ff */
        /* <DEDUP_REMOVED lines=20> */
[----:B------:R-:W-:Y:S01]  /*9c30*/  MOV R4, R2 ;  /* 0x0000000200047202 */ /* 0x000fe20000000f00 */
[----:B------:R-:W-:-:S04]  /*9c40*/  IMAD R0, R14, 0x30, RZ ;  /* 0x000000300e007824 */ /* 0x000fc800078e02ff */
[----:B------:R-:W-:-:S05]  /*9c50*/  IMAD.WIDE.U32 R4, R13, 0x30, R4 ;  /* 0x000000300d047825 */ /* 0x000fca00078e0004 */
[----:B------:R-:W-:Y:S02]  /*9c60*/  IADD3 R0, R0, R5, RZ ;  /* 0x0000000500007210 */ /* 0x000fe40007ffe0ff */
[----:B------:R-:W-:-:S04]  /*9c70*/  LEA R2, P1, R4, c[0x0][0x168], 0x1 ;  /* 0x00005a0004027a11 */ /* 0x000fc800078208ff */
[----:B------:R-:W-:-:S05]  /*9c80*/  LEA.HI.X R3, R4, c[0x0][0x16c], R0, 0x1, P1 ;  /* 0x00005b0004037a11 */ /* 0x000fca00008f0c00 */
[----:B------:R-:W-:Y:S01]  /*9c90*/  @!PT LDS RZ, [RZ] ;  /* 0x00000000fffff984 */ /* 0x000fe20000000800 */
[----:B------:R-:W-:Y:S01]  /*9ca0*/  @!PT LDS RZ, [RZ] ;  /* 0x00000000fffff984 */ /* 0x000fe20000000800 */
[----:B------:R-:W-:Y:S01]  /*9cb0*/  @!PT LDS RZ, [RZ] ;  /* 0x00000000fffff984 */ /* 0x000fe20000000800 */
[----:B------:R2:W-:Y:S04]  /*9cc0*/  LDGSTS.E.BYPASS.LTC128B.128 [R188+0x5800], [R2.64] ;  /* 0x0580000002bc7fae */ /* 0x0005e8000b901d62 */
.L_x_833:
[----:B------:R-:W-:Y:S05]  /*9cd0*/  BSYNC B0 ;  /* 0x0000000000007941 */ /* 0x000fea0003800000 */
.L_x_832:
[----:B------:R-:W0:Y:S02]  /*9ce0*/  LDGDEPBAR ;  /* 0x00000000000079af */ /* 0x000e240000000000 */
.L_x_831:
[----:B--2---:R-:W2:Y:S04]  /*9cf0*/  LDL R3, [R1+0x104] ;  /* 0x0001040001037983 */ /* 0x004ea80000100800 */
[----:B------:R-:W3:Y:S01]  /*9d00*/  LDL R2, [R1+0x10c] ;  /* 0x00010c0001027983 */ /* 0x000ee20000100800 */
[----:B------:R-:W-:-:S03]  /*9d10*/  IADD3 R245, R249, -0x2, RZ ;  /* 0xfffffffef9f57810 */ /* 0x000fc60007ffe0ff */
        /* <DEDUP_REMOVED lines=17> */
[----:B------:R-:W4:Y:S04]  /*9e30*/  LDL R14, [R1+0x130] ;  /* 0x00013000010e7983 */ /* 0x000f280000100800 */
[----:B------:R-:W4:Y:S04]  /*9e40*/  LDL R19, [R1+0x100] ;  /* 0x0001000001137983 */ /* 0x000f280000100800 */
[----:B------:R-:W1:Y:S02]  /*9e50*/  S2R R0, SR_TID.X ;  /* 0x0000000000007919 */ /* 0x000e640000002100 */
[----:B-1----:R-:W-:-:S05]  /*9e60*/  IMAD.SHL.U32 R0, R0, 0x2, RZ ;  /* 0x0000000200007824 */ /* 0x002fca00078e00ff */
[----:B------:R-:W-:-:S05]  /*9e70*/  LOP3.LUT R0, R0, 0x6, RZ, 0xc0, !PT ;  /* 0x0000000600007812 */ /* 0x000fca00078ec0ff */
[----:B------:R-:W-:-:S05]  /*9e80*/  IMAD R0, R245, 0x40, R0 ;  /* 0x00000040f5007824 */ /* 0x000fca00078e0200 */
[C---:B------:R-:W-:Y:S02]  /*9e90*/  IADD3 R10, R0.reuse, 0x11, RZ ;  /* 0x00000011000a7810 */ /* 0x040fe40007ffe0ff */
[----:B------:R-:W-:-:S04]  /*9ea0*/  ISETP.GE.AND P1, PT, R0, R48, PT ;  /* 0x000000300000720c */ /* 0x000fc80003f26270 */
[----:B------:R-:W-:Y:S02]  /*9eb0*/  FSEL R12, R40, -INF , !P1 ;  /* 0xff800000280c7808 */ /* 0x000fe40004800000 */
[C---:B------:R-:W-:Y:S02]  /*9ec0*/  IADD3 R5, R0.reuse, 0x18, RZ ;  /* 0x0000001800057810 */ /* 0x040fe40007ffe0ff */
[C---:B------:R-:W-:Y:S02]  /*9ed0*/  ISETP.GE.AND P2, PT, R0.reuse, R49, PT ;  /* 0x000000310000720c */ /* 0x040fe40003f46270 */
[----:B------:R-:W-:Y:S02]  /*9ee0*/  IADD3 R8, R0, 0x20, RZ ;  /* 0x0000002000087810 */ /* 0x000fe40007ffe0ff */
[----:B------:R-:W-:Y:S02]  /*9ef0*/  FSEL R15, R42, -INF , !P2 ;  /* 0xff8000002a0f7808 */ /* 0x000fe40005000000 */
[----:B------:R-:W-:-:S02]  /*9f00*/  IADD3 R6, R0, 0x10, RZ ;  /* 0x0000001000067810 */ /* 0x000fc40007ffe0ff */
[C---:B------:R-:W-:Y:S02]  /*9f10*/  ISETP.GE.AND P2, PT, R0.reuse, R50, PT ;  /* 0x000000320000720c */ /* 0x040fe40003f46270 */
[C---:B------:R-:W-:Y:S02]  /*9f20*/  IADD3 R7, R0.reuse, 0x9, RZ ;  /* 0x0000000900077810 */ /* 0x040fe40007ffe0ff */
[----:B------:R-:W-:Y:S02]  /*9f30*/  IADD3 R9, R0, 0x19, RZ ;  /* 0x0000001900097810 */ /* 0x000fe40007ffe0ff */
[-C--:B------:R-:W-:Y:S02]  /*9f40*/  ISETP.GE.AND P3, PT, R6, R48.reuse, PT ;  /* 0x000000300600720c */ /* 0x080fe40003f66270 */
[----:B------:R-:W-:Y:S02]  /*9f50*/  FSEL R167, R210, -INF , !P2 ;  /* 0xff800000d2a77808 */ /* 0x000fe40005000000 */
[----:B------:R-:W-:-:S02]  /*9f60*/  ISETP.GE.AND P2, PT, R9, R48, PT ;  /* 0x000000300900720c */ /* 0x000fc40003f46270 */
[----:B------:R-:W-:Y:S02]  /*9f70*/  IADD3 R4, R0, 0x21, RZ ;  /* 0x0000002100047810 */ /* 0x000fe40007ffe0ff */
[----:B------:R-:W-:-:S04]  /*9f80*/  ISETP.GE.AND P1, PT, R7, R48, PT ;  /* 0x000000300700720c */ /* 0x000fc80003f26270 */
[----:B------:R-:W-:Y:S01]  /*9f90*/  FSEL R22, R73, -INF , !P1 ;  /* 0xff80000049167808 */ /* 0x000fe20004800000 */
[----:B------:R-:W-:Y:S02]  /*9fa0*/  IMAD.SHL.U32 R232, R245, 0x2, RZ ;  /* 0x00000002f5e87824 */ /* 0x000fe400078e00ff */
[----:B--2---:R-:W-:Y:S01]  /*9fb0*/  IMAD.MOV.U32 R11, RZ, RZ, R3 ;  /* 0x000000ffff0b7224 */ /* 0x004fe200078e0003 */
[----:B------:R-:W-:Y:S01]  /*9fc0*/  IADD3 R3, R0, 0x1, RZ ;  /* 0x0000000100037810 */ /* 0x000fe20007ffe0ff */
[----:B---3--:R-:W-:-:S03]  /*9fd0*/  IMAD.MOV.U32 R13, RZ, RZ, R2 ;  /* 0x000000ffff0d7224 */ /* 0x008fc600078e0002 */
[-C--:B------:R-:W-:Y:S02]  /*9fe0*/  ISETP.GE.AND P5, PT, R3, R48.reuse, PT ;  /* 0x000000300300720c */ /* 0x080fe40003fa6270 */
[----:B------:R-:W-:Y:S02]  /*9ff0*/  IADD3 R2, R0, 0x8, RZ ;  /* 0x0000000800027810 */ /* 0x000fe40007ffe0ff */
[----:B------:R-:W-:Y:S02]  /*a000*/  FSEL R16, R41, -INF , !P5 ;  /* 0xff80000029107808 */ /* 0x000fe40006800000 */
[-C--:B------:R-:W-:Y:S02]  /*a010*/  ISETP.GE.AND P5, PT, R10, R48.reuse, PT ;  /* 0x000000300a00720c */ /* 0x080fe40003fa6270 */
[----:B------:R-:W-:Y:S02]  /*a020*/  ISETP.GE.AND P4, PT, R2, R48, PT ;  /* 0x000000300200720c */ /* 0x000fe40003f86270 */
[----:B------:R-:W-:-:S02]  /*a030*/  FSEL R40, R53, -INF , !P5 ;  /* 0xff80000035287808 */ /* 0x000fc40006800000 */
[----:B------:R-:W-:Y:S02]  /*a040*/  ISETP.GE.AND P5, PT, R0, R51, PT ;  /* 0x000000330000720c */ /* 0x000fe40003fa6270 */
[----:B------:R-:W-:Y:S02]  /*a050*/  FSEL R21, R72, -INF , !P4 ;  /* 0xff80000048157808 */ /* 0x000fe40006000000 */
[----:B------:R-:W-:Y:S02]  /*a060*/  ISETP.GE.AND P4, PT, R3, R49, PT ;  /* 0x000000310300720c */ /* 0x000fe40003f86270 */
[----:B------:R-:W-:Y:S02]  /*a070*/  FSEL R157, R208, -INF , !P5 ;  /* 0xff800000d09d7808 */ /* 0x000fe40006800000 */
[----:B------:R-:W-:Y:S02]  /*a080*/  ISETP.GE.AND P5, PT, R5, R48, PT ;  /* 0x000000300500720c */ /* 0x000fe40003fa6270 */
[----:B------:R-:W-:-:S02]  /*a090*/  FSEL R17, R43, -INF , !P4 ;  /* 0xff8000002b117808 */ /* 0x000fc40006000000 */
[----:B------:R-:W-:Y:S02]  /*a0a0*/  FSEL R43, R64, -INF , !P5 ;  /* 0xff800000402b7808 */ /* 0x000fe40006800000 */
[----:B------:R-:W-:-:S04]  /*a0b0*/  ISETP.GE.AND P5, PT, R8, R48, PT ;  /* 0x000000300800720c */ /* 0x000fc80003fa6270 */
[----:B------:R-:W-:Y:S02]  /*a0c0*/  FSEL R42, R44, -INF , !P5 ;  /* 0xff8000002c2a7808 */ /* 0x000fe40006800000 */
[-C--:B------:R-:W-:Y:S02]  /*a0d0*/  ISETP.GE.AND P5, PT, R7, R49.reuse, PT ;  /* 0x000000310700720c */ /* 0x080fe40003fa6270 */
[----:B------:R-:W-:Y:S02]  /*a0e0*/  FSEL R41, R52, -INF , !P3 ;  /* 0xff80000034297808 */ /* 0x000fe40005800000 */
[----:B------:R-:W-:Y:S02]  /*a0f0*/  FSEL R52, R65, -INF , !P2 ;  /* 0xff80000041347808 */ /* 0x000fe40005000000 */
[----:B------:R-:W-:Y:S02]  /*a100*/  FSEL R26, R75, -INF , !P5 ;  /* 0xff8000004b1a7808 */ /* 0x000fe40006800000 */
[----:B------:R-:W-:-:S02]  /*a110*/  ISETP.GE.AND P2, PT, R2, R49, PT ;  /* 0x000000310200720c */ /* 0x000fc40003f46270 */
[----:B------:R-:W-:Y:S02]  /*a120*/  ISETP.GE.AND P5, PT, R4, R48, PT ;  /* 0x000000300400720c */ /* 0x000fe40003fa6270 */
[-C--:B------:R-:W-:Y:S02]  /*a130*/  ISETP.GE.AND P1, PT, R3, R51.reuse, PT ;  /* 0x000000330300720c */ /* 0x080fe40003f26270 */
[----:B------:R-:W-:Y:S02]  /*a140*/  FSEL R23, R74, -INF , !P2 ;  /* 0xff8000004a177808 */ /* 0x000fe40005000000 */
[----:B------:R-:W-:Y:S02]  /*a150*/  FSEL R39, R45, -INF , !P5 ;  /* 0xff8000002d277808 */ /* 0x000fe40006800000 */
[----:B------:R-:W-:Y:S02]  /*a160*/  ISETP.GE.AND P3, PT, R3, R50, PT ;  /* 0x000000320300720c */ /* 0x000fe40003f66270 */
[----:B------:R-:W-:-:S02]  /*a170*/  ISETP.GE.AND P4, PT, R2, R51, PT ;  /* 0x000000330200720c */ /* 0x000fc40003f86270 */
[-C--:B------:R-:W-:Y:S02]  /*a180*/  ISETP.GE.AND P2, PT, R7, R50.reuse, PT ;  /* 0x000000320700720c */ /* 0x080fe40003f46270 */
[----:B------:R-:W-:Y:S02]  /*a190*/  ISETP.GE.AND P5, PT, R10, R49, PT ;  /* 0x000000310a00720c */ /* 0x000fe40003fa6270 */
[----:B------:R-:W-:Y:S02]  /*a1a0*/  IADD3 R3, R0, 0x28, RZ ;  /* 0x0000002800037810 */ /* 0x000fe40007ffe0ff */
[----:B------:R-:W-:Y:S02]  /*a1b0*/  FSEL R168, R209, -INF , !P1 ;  /* 0xff800000d1a87808 */ /* 0x000fe40004800000 */
[----:B------:R-:W-:Y:S02]  /*a1c0*/  ISETP.GE.AND P1, PT, R2, R50, PT ;  /* 0x000000320200720c */ /* 0x000fe40003f26270 */
[----:B------:R-:W-:-:S02]  /*a1d0*/  FSEL R160, R204, -INF , !P4 ;  /* 0xff800000cca07808 */ /* 0x000fc40006000000 */
[----:B------:R-:W-:Y:S02]  /*a1e0*/  FSEL R165, R207, -INF , !P2 ;  /* 0xff800000cfa57808 */ /* 0x000fe40005000000 */
[----:B------:R-:W-:Y:S02]  /*a1f0*/  FSEL R149, R55, -INF , !P5 ;  /* 0xff80000037957808 */ /* 0x000fe40006800000 */
[-C--:B------:R-:W-:Y:S02]  /*a200*/  ISETP.GE.AND P4, PT, R6, R51.reuse, PT ;  /* 0x000000330600720c */ /* 0x080fe40003f86270 */
[----:B------:R-:W-:Y:S02]  /*a210*/  ISETP.GE.AND P2, PT, R10, R51, PT ;  /* 0x000000330a00720c */ /* 0x000fe40003f46270 */
[----:B------:R-:W-:Y:S02]  /*a220*/  ISETP.GE.AND P5, PT, R3, R48, PT ;  /* 0x000000300300720c */ /* 0x000fe40003fa6270 */
[----:B------:R-:W-:-:S02]  /*a230*/  FSEL R169, R211, -INF , !P3 ;  /* 0xff800000d3a97808 */ /* 0x000fc40005800000 */
[----:B------:R-:W-:Y:S02]  /*a240*/  FSEL R166, R206, -INF , !P1 ;  /* 0xff800000cea67808 */ /* 0x000fe40004800000 */
[----:B------:R-:W-:Y:S02]  /*a250*/  ISETP.GE.AND P3, PT, R7, R51, PT ;  /* 0x000000330700720c */ /* 0x000fe40003f66270 */
[----:B------:R-:W-:Y:S02]  /*a260*/  ISETP.GE.AND P1, PT, R6, R49, PT ;  /* 0x000000310600720c */ /* 0x000fe40003f26270 */
[----:B------:R-:W-:Y:S02]  /*a270*/  FSEL R156, R200, -INF , !P4 ;  /* 0xff800000c89c7808 */ /* 0x000fe40006000000 */
[----:B------:R-:W-:Y:S02]  /*a280*/  FSEL R155, R201, -INF , !P2 ;  /* 0xff800000c99b7808 */ /* 0x000fe40005000000 */
[----:B------:R-:W-:-:S02]  /*a290*/  FSEL R37, R60, -INF , !P5 ;  /* 0xff8000003c257808 */ /* 0x000fc40006800000 */
[CC--:B------:R-:W-:Y:S02]  /*a2a0*/  ISETP.GE.AND P4, PT, R5.reuse, R49.reuse, PT ;  /* 0x000000310500720c */ /* 0x0c0fe40003f86270 */
[----:B------:R-:W-:Y:S02]  /*a2b0*/  ISETP.GE.AND P2, PT, R5, R50, PT ;  /* 0x000000320500720c */ /* 0x000fe40003f46270 */
[----:B------:R-:W-:Y:S02]  /*a2c0*/  ISETP.GE.AND P5, PT, R9, R49, PT ;  /* 0x000000310900720c */ /* 0x000fe40003fa6270 */
[----:B------:R-:W-:Y:S02]  /*a2d0*/  IADD3 R2, R0, 0x29, RZ ;  /* 0x0000002900027810 */ /* 0x000fe40007ffe0ff */
[----:B------:R-:W-:Y:S02]  /*a2e0*/  FSEL R159, R205, -INF , !P3 ;  /* 0xff800000cd9f7808 */ /* 0x000fe40005800000 */
[----:B------:R-:W-:-:S02]  /*a2f0*/  FSEL R148, R54, -INF , !P1 ;  /* 0xff80000036947808 */ /* 0x000fc40004800000 */
[-C--:B------:R-:W-:Y:S02]  /*a300*/  ISETP.GE.AND P3, PT, R6, R50.reuse, PT ;  /* 0x000000320600720c */ /* 0x080fe40003f66270 */
[-C--:B------:R-:W-:Y:S02]  /*a310*/  ISETP.GE.AND P1, PT, R10, R50.reuse, PT ;  /* 0x000000320a00720c */ /* 0x080fe40003f26270 */
[----:B------:R-:W-:Y:S02]  /*a320*/  FSEL R143, R66, -INF , !P4 ;  /* 0xff800000428f7808 */ /* 0x000fe40006000000 */
[----:B------:R-:W-:Y:S02]  /*a330*/  FSEL R142, R67, -INF , !P5 ;  /* 0xff800000438e7808 */ /* 0x000fe40006800000 */
[----:B------:R-:W-:Y:S02]  /*a340*/  FSEL R162, R194, -INF , !P2 ;  /* 0xff800000c2a27808 */ /* 0x000fe40005000000 */
[----:B------:R-:W-:-:S02]  /*a350*/  ISETP.GE.AND P4, PT, R9, R50, PT ;  /* 0x000000320900720c */ /* 0x000fc40003f86270 */
[----:B------:R-:W-:Y:S02]  /*a360*/  ISETP.GE.AND P5, PT, R2, R48, PT ;  /* 0x000000300200720c */ /* 0x000fe40003fa6270 */
[----:B------:R-:W-:Y:S02]  /*a370*/  ISETP.GE.AND P2, PT, R8, R49, PT ;  /* 0x000000310800720c */ /* 0x000fe40003f46270 */
[----:B------:R-:W-:Y:S02]  /*a380*/  FSEL R164, R202, -INF , !P3 ;  /* 0xff800000caa47808 */ /* 0x000fe40005800000 */
        /* <DEDUP_REMOVED lines=13> */
[----:B------:R-:W-:Y:S02]  /*a460*/  ISETP.GE.AND P1, PT, R8, R50, PT ;  /* 0x000000320800720c */ /* 0x000fe40003f26270 */
[----:B------:R-:W-:-:S02]  /*a470*/  FMNMX.FTZ R4, R16, R4, !PT ;  /* 0x0000000410047209 */ /* 0x000fc40007810000 */
[----:B------:R-:W-:Y:S02]  /*a480*/  FSEL R74, R47, -INF , !P5 ;  /* 0xff8000002f4a7808 */ /* 0x000fe40006800000 */
[----:B------:R-:W-:Y:S02]  /*a490*/  FSEL R151, R212, -INF , !P3 ;  /* 0xff800000d4977808 */ /* 0x000fe40005800000 */
[----:B------:R-:W-:Y:S02]  /*a4a0*/  FSEL R158, R214, -INF , !P1 ;  /* 0xff800000d69e7808 */ /* 0x000fe40004800000 */
[C---:B------:R-:W-:Y:S02]  /*a4b0*/  ISETP.GE.AND P5, PT, R3.reuse, R49, PT ;  /* 0x000000310300720c */ /* 0x040fe40003fa6270 */
[C---:B------:R-:W-:Y:S02]  /*a4c0*/  ISETP.GE.AND P3, PT, R3.reuse, R51, PT ;  /* 0x000000330300720c */ /* 0x040fe40003f66270 */
[----:B------:R-:W-:-:S02]  /*a4d0*/  ISETP.GE.AND P1, PT, R3, R50, PT ;  /* 0x000000320300720c */ /* 0x000fc40003f26270 */
        /* <DEDUP_REMOVED lines=11> */
[----:B------:R-:W-:Y:S02]  /*a590*/  FSEL R150, R213, -INF , !P4 ;  /* 0xff800000d5967808 */ /* 0x000fe40006000000 */
[----:B------:R-:W-:-:S02]  /*a5a0*/  FMNMX.FTZ R6, R42, R6, !PT ;  /* 0x000000062a067209 */ /* 0x000fc40007810000 */
[----:B------:R-:W-:Y:S02]  /*a5b0*/  ISETP.GE.AND P4, PT, R2, R49, PT ;  /* 0x000000310200720c */ /* 0x000fe40003f86270 */
[----:B------:R-:W-:Y:S01]  /*a5c0*/  IADD3 R3, R0, 0x30, RZ ;  /* 0x0000003000037810 */ /* 0x000fe20007ffe0ff */
[----:B----4-:R-:W-:Y:S01]  /*a5d0*/  IMAD.WIDE.U32 R190, R14, -0x2daee0ad, RZ ;  /* 0xd2511f530ebe7825 */ /* 0x010fe200078e00ff */
[----:B------:R-:W-:Y:S02]  /*a5e0*/  FMNMX.FTZ R7, R149, R5, !PT ;  /* 0x0000000595077209 */ /* 0x000fe40007810000 */
[----:B------:R-:W-:Y:S01]  /*a5f0*/  IADD3 R4, R0, 0x31, RZ ;  /* 0x0000003100047810 */ /* 0x000fe20007ffe0ff */
[----:B------:R-:W-:Y:S01]  /*a600*/  IMAD.MOV.U32 R14, RZ, RZ, R11 ;  /* 0x000000ffff0e7224 */ /* 0x000fe200078e000b */
[----:B------:R-:W-:Y:S02]  /*a610*/  FMNMX.FTZ R6, R39, R6, !PT ;  /* 0x0000000627067209 */ /* 0x000fe40007810000 */
[----:B------:R-:W-:-:S02]  /*a620*/  FSEL R63, R63, -INF , !P4 ;  /* 0xff8000003f3f7808 */ /* 0x000fc40006000000 */
[-C--:B------:R-:W-:Y:S02]  /*a630*/  ISETP.GE.AND P4, PT, R3, R48.reuse, PT ;  /* 0x000000300300720c */ /* 0x080fe40003f86270 */
[C---:B------:R-:W-:Y:S02]  /*a640*/  IADD3 R5, R0.reuse, 0x38, RZ ;  /* 0x0000003800057810 */ /* 0x040fe40007ffe0ff */
[----:B------:R-:W-:Y:S02]  /*a650*/  IADD3 R11, R0, 0x39, RZ ;  /* 0x00000039000b7810 */ /* 0x000fe40007ffe0ff */
[----:B------:R-:W-:Y:S02]  /*a660*/  FSEL R154, R215, -INF , !P2 ;  /* 0xff800000d79a7808 */ /* 0x000fe40005000000 */
[----:B------:R-:W-:Y:S02]  /*a670*/  FMNMX.FTZ R0, R143, R7, !PT ;  /* 0x000000078f007209 */ /* 0x000fe40007810000 */
[----:B------:R-:W-:-:S02]  /*a680*/  ISETP.GE.AND P2, PT, R4, R48, PT ;  /* 0x000000300400720c */ /* 0x000fc40003f46270 */
[----:B------:R-:W-:Y:S02]  /*a690*/  FMNMX.FTZ R7, R37, R6, !PT ;  /* 0x0000000625077209 */ /* 0x000fe40007810000 */
[----:B------:R-:W-:Y:S02]  /*a6a0*/  FSEL R30, R56, -INF , !P4 ;  /* 0xff800000381e7808 */ /* 0x000fe40006000000 */
[----:B------:R-:W-:Y:S02]  /*a6b0*/  ISETP.GE.AND P4, PT, R3, R49, PT ;  /* 0x000000310300720c */ /* 0x000fe40003f86270 */
[----:B------:R-:W-:Y:S02]  /*a6c0*/  FMNMX.FTZ R0, R142, R0, !PT ;  /* 0x000000008e007209 */ /* 0x000fe40007810000 */
[----:B------:R-:W-:Y:S02]  /*a6d0*/  FSEL R27, R57, -INF , !P2 ;  /* 0xff800000391b7808 */ /* 0x000fe40005000000 */
[----:B------:R-:W-:-:S02]  /*a6e0*/  FMNMX.FTZ R7, R35, R7, !PT ;  /* 0x0000000723077209 */ /* 0x000fc40007810000 */
[----:B------:R-:W-:Y:S02]  /*a6f0*/  ISETP.GE.AND P2, PT, R4, R49, PT ;  /* 0x000000310400720c */ /* 0x000fe40003f46270 */
[----:B------:R-:W-:Y:S02]  /*a700*/  FSEL R58, R58, -INF , !P4 ;  /* 0xff8000003a3a7808 */ /* 0x000fe40006000000 */
[----:B------:R-:W-:Y:S02]  /*a710*/  FMNMX.FTZ R0, R75, R0, !PT ;  /* 0x000000004b007209 */ /* 0x000fe40007810000 */
[----:B------:R-:W-:Y:S02]  /*a720*/  ISETP.GE.AND P4, PT, R5, R48, PT ;  /* 0x000000300500720c */ /* 0x000fe40003f86270 */
[----:B------:R-:W-:Y:S02]  /*a730*/  FMNMX.FTZ R7, R30, R7, !PT ;  /* 0x000000071e077209 */ /* 0x000fe40007810000 */
[----:B------:R-:W-:-:S02]  /*a740*/  FSEL R59, R59, -INF , !P2 ;  /* 0xff8000003b3b7808 */ /* 0x000fc40005000000 */
[----:B------:R-:W-:Y:S02]  /*a750*/  ISETP.GE.AND P2, PT, R11, R48, PT ;  /* 0x000000300b00720c */ /* 0x000fe40003f46270 */
[----:B------:R-:W-:Y:S02]  /*a760*/  FSEL R65, R62, -INF , !P5 ;  /* 0xff8000003e417808 */ /* 0x000fe40006800000 */
[----:B------:R-:W-:Y:S02]  /*a770*/  FMNMX.FTZ R0, R74, R0, !PT ;  /* 0x000000004a007209 */ /* 0x000fe40007810000 */
[----:B------:R-:W-:Y:S02]  /*a780*/  FSEL R20, R144, -INF , !P4 ;  /* 0xff80000090147808 */ /* 0x000fe40006000000 */
[----:B------:R-:W-:Y:S02]  /*a790*/  FMNMX.FTZ R7, R27, R7, !PT ;  /* 0x000000071b077209 */ /* 0x000fe40007810000 */
[----:B------:R-:W-:-:S02]  /*a7a0*/  FSEL R18, R145, -INF , !P2 ;  /* 0xff80000091127808 */ /* 0x000fc40005000000 */
[----:B------:R-:W-:Y:S02]  /*a7b0*/  ISETP.GE.AND P2, PT, R5, R49, PT ;  /* 0x000000310500720c */ /* 0x000fe40003f46270 */
[----:B------:R-:W-:Y:S02]  /*a7c0*/  FMNMX.FTZ R0, R65, R0, !PT ;  /* 0x0000000041007209 */ /* 0x000fe40007810000 */
[----:B------:R-:W-:Y:S02]  /*a7d0*/  FMNMX.FTZ R7, R20, R7, !PT ;  /* 0x0000000714077209 */ /* 0x000fe40007810000 */
[----:B------:R-:W-:Y:S02]  /*a7e0*/  FSEL R47, R146, -INF , !P2 ;  /* 0xff800000922f7808 */ /* 0x000fe40005000000 */
[----:B------:R-:W-:Y:S02]  /*a7f0*/  FMNMX.FTZ R6, R63, R0, !PT ;  /* 0x000000003f067209 */ /* 0x000fe40007810000 */
[----:B------:R-:W-:-:S02]  /*a800*/  ISETP.GE.AND P5, PT, R2, R51, PT ;  /* 0x000000330200720c */ /* 0x000fc40003fa6270 */
[----:B------:R-:W-:Y:S02]  /*a810*/  ISETP.GE.AND P2, PT, R2, R50, PT ;  /* 0x000000320200720c */ /* 0x000fe40003f46270 */
[----:B------:R-:W-:Y:S02]  /*a820*/  FMNMX.FTZ R0, R18, R7, !PT ;  /* 0x0000000712007209 */ /* 0x000fe40007810000 */
[----:B------:R-:W-:Y:S01]  /*a830*/  LOP3.LUT R2, R239, UR17, R190, 0x96, !PT ;  /* 0x00000011ef027c12 */ /* 0x000fe2000f8e96be */
[----:B------:R-:W-:Y:S01]  /*a840*/  IMAD.MOV.U32 R244, RZ, RZ, R14 ;  /* 0x000000fffff47224 */ /* 0x000fe200078e000e */
[----:B------:R-:W-:Y:S01]  /*a850*/  FMNMX.FTZ R8, R58, R6, !PT ;  /* 0x000000063a087209 */ /* 0x000fe20007810000 */
[----:B------:R-:W1:Y:S01]  /*a860*/  SHFL.BFLY PT, R14, R0, 0x2, 0x1f ;  /* 0x0c401f00000e7f89 */ /* 0x000e6200000e0000 */
[----:B------:R-:W-:Y:S01]  /*a870*/  ISETP.GE.AND P4, PT, R11, R49, PT ;  /* 0x000000310b00720c */ /* 0x000fe20003f86270 */
[----:B------:R-:W-:Y:S01]  /*a880*/  IMAD.WIDE.U32 R6, R2, -0x326172a9, RZ ;  /* 0xcd9e8d5702067825 */ /* 0x000fe200078e00ff */
[----:B------:R-:W-:-:S02]  /*a890*/  FMNMX.FTZ R2, R59, R8, !PT ;  /* 0x000000083b027209 */ /* 0x000fc40007810000 */
[----:B------:R-:W-:Y:S02]  /*a8a0*/  LOP3.LUT R228, R191, UR37, R232, 0x96, !PT ;  /* 0x00000025bfe47c12 */ /* 0x000fe4000f8e96e8 */
[----:B------:R-:W-:Y:S02]  /*a8b0*/  FSEL R45, R147, -INF , !P4 ;  /* 0xff800000932d7808 */ /* 0x000fe40006000000 */
[----:B------:R-:W-:Y:S01]  /*a8c0*/  FMNMX.FTZ R10, R47, R2, !PT ;  /* 0x000000022f0a7209 */ /* 0x000fe20007810000 */
[----:B------:R-:W-:Y:S02]  /*a8d0*/  IMAD R233, R19, -0x326172a9, RZ ;  /* 0xcd9e8d5713e97824 */ /* 0x000fe400078e02ff */
[----:B------:R-:W-:Y:S01]  /*a8e0*/  IMAD.WIDE.U32 R24, R228, -0x326172a9, RZ ;  /* 0xcd9e8d57e4187825 */ /* 0x000fe200078e00ff */
[----:B------:R-:W-:-:S03]  /*a8f0*/  FMNMX.FTZ R10, R45, R10, !PT ;  /* 0x0000000a2d0a7209 */ /* 0x000fc60007810000 */
[----:B------:R-:W-:Y:S01]  /*a900*/  IMAD.MOV.U32 R234, RZ, RZ, R13 ;  /* 0x000000ffffea7224 */ /* 0x000fe200078e000d */
[----:B------:R-:W-:Y:S01]  /*a910*/  LOP3.LUT R2, R25, UR18, R233, 0x96, !PT ;  /* 0x0000001219027c12 */ /* 0x000fe2000f8e96e9 */
[----:B------:R-:W2:Y:S01]  /*a920*/  SHFL.BFLY PT, R13, R10, 0x2, 0x1f ;  /* 0x0c401f000a0d7f89 */ /* 0x000ea200000e0000 */
[----:B------:R-:W-:Y:S02]  /*a930*/  FSEL R57, R218, -INF , !P1 ;  /* 0xff800000da397808 */ /* 0x000fe40004800000 */
[C---:B------:R-:W-:Y:S02]  /*a940*/  ISETP.GE.AND P4, PT, R3.reuse, R51, PT ;  /* 0x000000330300720c */ /* 0x040fe40003f86270 */
[----:B------:R-:W-:Y:S01]  /*a950*/  ISETP.GE.AND P1, PT, R3, R50, PT ;  /* 0x000000320300720c */ /* 0x000fe20003f26270 */
[----:B------:R-:W-:Y:S01]  /*a960*/  IMAD.WIDE.U32 R2, R2, -0x2daee0ad, RZ ;  /* 0xd2511f5302027825 */ /* 0x000fe200078e00ff */
[----:B------:R-:W-:Y:S02]  /*a970*/  LOP3.LUT R8, R7, UR16, R24, 0x96, !PT ;  /* 0x0000001007087c12 */ /* 0x000fe4000f8e9618 */
[----:B-1----:R-:W-:-:S02]  /*a980*/  FMNMX.FTZ R0, R0, R14, !PT ;  /* 0x0000000e00007209 */ /* 0x002fc40007810000 */
[----:B------:R-:W-:Y:S01]  /*a990*/  LOP3.LUT R3, R3, UR15, R238, 0x96, !PT ;  /* 0x0000000f03037c12 */ /* 0x000fe2000f8e96ee */
[----:B------:R-:W-:Y:S01]  /*a9a0*/  IMAD.WIDE.U32 R8, R8, -0x2daee0ad, RZ ;  /* 0xd2511f5308087825 */ /* 0x000fe200078e00ff */
[----:B------:R-:W-:Y:S02]  /*a9b0*/  FSEL R56, R216, -INF , !P3 ;  /* 0xff800000d8387808 */ /* 0x000fe40005800000 */
[----:B------:R-:W-:Y:S02]  /*a9c0*/  FSEL R54, R217, -INF , !P5 ;  /* 0xff800000d9367808 */ /* 0x000fe40006800000 */
[C---:B------:R-:W-:Y:S02]  /*a9d0*/  ISETP.GE.AND P3, PT, R4.reuse, R51, PT ;  /* 0x000000330400720c */ /* 0x040fe40003f66270 */
[----:B------:R-:W-:Y:S02]  /*a9e0*/  ISETP.GE.AND P5, PT, R4, R50, PT ;  /* 0x000000320400720c */ /* 0x000fe40003fa6270 */
[----:B------:R-:W-:Y:S01]  /*a9f0*/  LOP3.LUT R4, R9, UR11, R2, 0x96, !PT ;  /* 0x0000000b09047c12 */ /* 0x000fe2000f8e9602 */
[----:B------:R-:W-:Y:S01]  /*aa00*/  IMAD.WIDE.U32 R2, R3, -0x326172a9, RZ ;  /* 0xcd9e8d5703027825 */ /* 0x000fe200078e00ff */
[----:B------:R-:W1:Y:S01]  /*aa10*/  SHFL.BFLY PT, R14, R0, 0x1, 0x1f ;  /* 0x0c201f00000e7f89 */ /* 0x000e6200000e0000 */
[----:B------:R-:W-:-:S02]  /*aa20*/  FSEL R55, R219, -INF , !P2 ;  /* 0xff800000db377808 */ /* 0x000fc40005000000 */
[----:B------:R-:W-:Y:S02]  /*aa30*/  FSEL R46, R220, -INF , !P4 ;  /* 0xff800000dc2e7808 */ /* 0x000fe40006000000 */
[C---:B------:R-:W-:Y:S02]  /*aa40*/  ISETP.GE.AND P2, PT, R5.reuse, R51, PT ;  /* 0x000000330500720c */ /* 0x040fe40003f46270 */
[----:B------:R-:W-:Y:S01]  /*aa50*/  ISETP.GE.AND P4, PT, R5, R50, PT ;  /* 0x000000320500720c */ /* 0x000fe20003f86270 */
[----:B------:R-:W-:Y:S01]  /*aa60*/  IMAD.WIDE.U32 R4, R4, -0x326172a9, RZ ;  /* 0xcd9e8d5704047825 */ /* 0x000fe200078e00ff */
[----:B------:R-:W-:Y:S02]  /*aa70*/  LOP3.LUT R3, R3, UR12, R6, 0x96, !PT ;  /* 0x0000000c03037c12 */ /* 0x000fe4000f8e9606 */
[----:B--2---:R-:W-:Y:S02]  /*aa80*/  FMNMX.FTZ R9, R10, R13, !PT ;  /* 0x0000000d0a097209 */ /* 0x004fe40007810000 */
[----:B------:R-:W-:Y:S01]  /*aa90*/  LOP3.LUT R5, R5, UR10, R2, 0x96, !PT ;  /* 0x0000000a05057c12 */ /* 0x000fe2000f8e9602 */
[----:B------:R-:W-:Y:S01]  /*aaa0*/  IMAD.WIDE.U32 R2, R3, -0x2daee0ad, RZ ;  /* 0xd2511f5303027825 */ /* 0x000fe200078e00ff */
[----:B------:R-:W-:-:S02]  /*aab0*/  FSEL R53, R222, -INF , !P1 ;  /* 0xff800000de357808 */ /* 0x000fc40004800000 */
[----:B------:R-:W-:Y:S02]  /*aac0*/  FSEL R44, R221, -INF , !P3 ;  /* 0xff800000dd2c7808 */ /* 0x000fe40005800000 */
[----:B------:R-:W-:Y:S02]  /*aad0*/  LOP3.LUT R3, R3, UR9, R8, 0x96, !PT ;  /* 0x0000000903037c12 */ /* 0x000fe4000f8e9608 */
[C---:B------:R-:W-:Y:S01]  /*aae0*/  ISETP.GE.AND P1, PT, R11.reuse, R51, PT ;  /* 0x000000330b00720c */ /* 0x040fe20003f26270 */
[----:B------:R-:W2:Y:S01]  /*aaf0*/  SHFL.BFLY PT, R8, R9, 0x1, 0x1f ;  /* 0x0c201f0009087f89 */ /* 0x000ea200000e0000 */
[----:B------:R-:W-:Y:S01]  /*ab00*/  ISETP.GE.AND P3, PT, R11, R50, PT ;  /* 0x000000320b00720c */ /* 0x000fe20003f66270 */
[----:B------:R-:W-:Y:S01]  /*ab10*/  IMAD.WIDE.U32 R10, R5, -0x2daee0ad, RZ ;  /* 0xd2511f53050a7825 */ /* 0x000fe200078e00ff */
[----:B-1----:R-:W-:-:S04]  /*ab20*/  FMNMX.FTZ R243, R0, R14, !PT ;  /* 0x0000000e00f37209 */ /* 0x002fc80007810000 */
[----:B------:R-:W-:Y:S01]  /*ab30*/  LOP3.LUT R5, R11, UR6, R2, 0x96, !PT ;  /* 0x000000060b057c12 */ /* 0x000fe2000f8e9602 */
[----:B------:R-:W-:Y:S01]  /*ab40*/  IMAD.WIDE.U32 R2, R3, -0x326172a9, RZ ;  /* 0xcd9e8d5703027825 */ /* 0x000fe200078e00ff */
[----:B------:R-:W-:-:S04]  /*ab50*/  FSEL R38, R223, -INF , !P5 ;  /* 0xff800000df267808 */ /* 0x000fc80006800000 */
[----:B------:R-:W-:Y:S01]  /*ab60*/  LOP3.LUT R36, R3, UR8, R4, 0x96, !PT ;  /* 0x0000000803247c12 */ /* 0x000fe2000f8e9604 */
[----:B------:R-:W-:Y:S01]  /*ab70*/  IMAD.WIDE.U32 R4, R5, -0x326172a9, RZ ;  /* 0xcd9e8d5705047825 */ /* 0x000fe200078e00ff */
[----:B------:R-:W-:-:S03]  /*ab80*/  FSETP.NEU.FTZ.AND P5, PT, R243, -INF , PT ;  /* 0xff800000f300780b */ /* 0x000fc60003fbd000 */
[----:B------:R-:W-:Y:S01]  /*ab90*/  FMUL.FTZ R0, R243, c[0x0][0x23c] ;  /* 0x00008f00f3007a20 */ /* 0x000fe20000410000 */
[----:B------:R-:W-:-:S04]  /*aba0*/  LOP3.LUT R3, R5, UR13, R2, 0x96, !PT ;  /* 0x0000000d05037c12 */ /* 0x000fc8000f8e9602 */
[----:B------:R-:W-:Y:S02]  /*abb0*/  FSEL R2, R0, RZ, P5 ;  /* 0x000000ff00027208 */ /* 0x000fe40002800000 */
[----:B--2---:R-:W-:-:S03]  /*abc0*/  FMNMX.FTZ R248, R9, R8, !PT ;  /* 0x0000000809f87209 */ /* 0x004fc60007810000 */
[--C-:B------:R-:W-:Y:S01]  /*abd0*/  FFMA.FTZ R0, R12, c[0x0][0x23c], -R2.reuse ;  /* 0x00008f000c007a23 */ /* 0x100fe20000010802 */
[----:B------:R-:W-:Y:S01]  /*abe0*/  LOP3.LUT R13, R4, 0xffff, RZ, 0xc0, !PT ;  /* 0x0000ffff040d7812 */ /* 0x000fe200078ec0ff */
[----:B------:R-:W-:Y:S01]  /*abf0*/  FFMA.FTZ R5, R16, c[0x0][0x23c], -R2 ;  /* 0x00008f0010057a23 */ /* 0x000fe20000010802 */
[----:B------:R-:W-:Y:S01]  /*ac00*/  LOP3.LUT R19, R4, 0xff, RZ, 0xc0, !PT ;  /* 0x000000ff04137812 */ /* 0x000fe200078ec0ff */
[----:B------:R1:W-:Y:S01]  /*ac10*/  MUFU.EX2 R34, R0 ;  /* 0x0000000000227308 */ /* 0x0003e20000000800 */
[--C-:B------:R-:W-:Y:S02]  /*ac20*/  SHF.R.U32.HI R32, RZ, 0x10, R4.reuse ;  /* 0x00000010ff207819 */ /* 0x100fe40000011604 */
[----:B------:R-:W-:Y:S01]  /*ac30*/  SHF.R.U32.HI R11, RZ, 0x18, R4 ;  /* 0x00000018ff0b7819 */ /* 0x000fe20000011604 */
[----:B------:R-:W-:Y:S01]  /*ac40*/  FMUL.FTZ R4, R248, c[0x0][0x23c] ;  /* 0x00008f00f8047a20 */ /* 0x000fe20000410000 */
[----:B------:R-:W-:Y:S02]  /*ac50*/  FSEL R31, R224, -INF , !P2 ;  /* 0xff800000e01f7808 */ /* 0x000fe40005000000 */
[----:B------:R-:W-:Y:S01]  /*ac60*/  FSETP.NEU.FTZ.AND P2, PT, R248, -INF , PT ;  /* 0xff800000f800780b */ /* 0x000fe20003f5d000 */
[----:B------:R2:W3:Y:S01]  /*ac70*/  MUFU.EX2 R147, R5 ;  /* 0x0000000500937308 */ /* 0x0004e20000000800 */
[----:B------:R-:W-:-:S02]  /*ac80*/  FSEL R33, R226, -INF , !P4 ;  /* 0xff800000e2217808 */ /* 0x000fc40006000000 */
[----:B-1----:R-:W-:-:S04]  /*ac90*/  LOP3.LUT R0, R3, 0xff, RZ, 0xc0, !PT ;  /* 0x000000ff03007812 */ /* 0x002fc800078ec0ff */
[----:B------:R-:W-:Y:S02]  /*aca0*/  ISETP.GE.U32.AND P4, PT, R237, R0, PT ;  /* 0x00000000ed00720c */ /* 0x000fe40003f86070 */
[----:B------:R-:W-:Y:S02]  /*acb0*/  FSEL R0, R4, RZ, P2 ;  /* 0x000000ff04007208 */ /* 0x000fe40001000000 */
[----:B------:R-:W-:-:S04]  /*acc0*/  LOP3.LUT R4, R3, 0xffff, RZ, 0xc0, !PT ;  /* 0x0000ffff03047812 */ /* 0x000fc800078ec0ff */
[----:B------:R-:W-:Y:S01]  /*acd0*/  SHF.R.U32.HI R4, RZ, 0x8, R4 ;  /* 0x00000008ff047819 */ /* 0x000fe20000011604 */
[----:B--2---:R-:W-:-:S03]  /*ace0*/  FFMA.FTZ R5, R15, c[0x0][0x23c], -R0 ;  /* 0x00008f000f057a23 */ /* 0x004fc60000010800 */
[----:B------:R-:W-:Y:S01]  /*acf0*/  LOP3.LUT R4, R4, 0xffff, RZ, 0xc0, !PT ;  /* 0x0000ffff04047812 */ /* 0x000fe200078ec0ff */
[----:B------:R3:W-:Y:S01]  /*ad00*/  MUFU.EX2 R12, R5 ;  /* 0x00000005000c7308 */ /* 0x0007e20000000800 */
[----:B------:R-:W-:Y:S02]  /*ad10*/  FSEL R16, R225, -INF , !P1 ;  /* 0xff800000e1107808 */ /* 0x000fe40004800000 */
[----:B------:R-:W-:Y:S01]  /*ad20*/  ISETP.GE.U32.AND P1, PT, R237, R4, PT ;  /* 0x00000004ed00720c */ /* 0x000fe20003f26070 */
[----:B------:R-:W-:-:S04]  /*ad30*/  FFMA.FTZ R4, R17, c[0x0][0x23c], -R0 ;  /* 0x00008f0011047a23 */ /* 0x000fc80000010800 */
[----:B------:R1:W2:Y:S01]  /*ad40*/  MUFU.EX2 R14, R4 ;  /* 0x00000004000e7308 */ /* 0x0002a20000000800 */
[----:B---3--:R-:W-:-:S04]  /*ad50*/  F2FP.BF16.PACK_AB R5, R147, R34 ;  /* 0x000000229305723e */ /* 0x008fc800000010ff */
[C---:B------:R-:W-:Y:S02]  /*ad60*/  PRMT R73, R5.reuse, 0x7610, R73 ;  /* 0x0000761005497816 */ /* 0x040fe40000000049 */
[--C-:B-1----:R-:W-:Y:S02]  /*ad70*/  SHF.R.U32.HI R4, RZ, 0x18, R3.reuse ;  /* 0x00000018ff047819 */ /* 0x102fe40000011603 */
[----:B------:R-:W-:Y:S01]  /*ad80*/  SHF.R.U32.HI R3, RZ, 0x10, R3 ;  /* 0x00000010ff037819 */ /* 0x000fe20000011603 */
[----:B------:R-:W-:Y:S01]  /*ad90*/  @!P4 HFMA2.BF16_V2 R60, -RZ.H0_H0, RZ.H0_H0, -R73.H0_H0 ;  /* 0x200000ffff3cc231 */ /* 0x000fe20000340949 */
[----:B------:R-:W-:Y:S02]  /*ada0*/  PRMT R72, R5, 0x7632, R72 ;  /* 0x0000763205487816 */ /* 0x000fe40000000048 */
[----:B------:R-:W-:Y:S02]  /*adb0*/  LOP3.LUT R3, R3, 0xff, RZ, 0xc0, !PT ;  /* 0x000000ff03037812 */ /* 0x000fe400078ec0ff */
[----:B------:R-:W-:-:S02]  /*adc0*/  PRMT R221, R73, 0x5410, R72 ;  /* 0x0000541049dd7816 */ /* 0x000fc40000000048 */
[----:B------:R-:W-:Y:S02]  /*add0*/  @!P4 PRMT R73, R60, 0x5410, RZ ;  /* 0x000054103c49c816 */ /* 0x000fe400000000ff */
[----:B------:R-:W-:Y:S01]  /*ade0*/  ISETP.GE.U32.AND P4, PT, R237, R3, PT ;  /* 0x00000003ed00720c */ /* 0x000fe20003f86070 */
[----:B------:R-:W-:-:S04]  /*adf0*/  FFMA.FTZ R3, R21, c[0x0][0x23c], -R2 ;  /* 0x00008f0015037a23 */ /* 0x000fc80000010802 */
[----:B------:R1:W-:Y:S01]  /*ae00*/  MUFU.EX2 R145, R3 ;  /* 0x0000000300917308 */ /* 0x0003e20000000800 */
[----:B------:R-:W-:Y:S02]  /*ae10*/  FSEL R15, R227, -INF , !P3 ;  /* 0xff800000e30f7808 */ /* 0x000fe40005800000 */
[----:B------:R-:W-:Y:S01]  /*ae20*/  ISETP.GE.U32.AND P3, PT, R237, R4, PT ;  /* 0x00000004ed00720c */ /* 0x000fe20003f66070 */
[----:B------:R-:W-:Y:S01]  /*ae30*/  @!P1 HFMA2.BF16_V2 R61, -RZ.H0_H0, RZ.H0_H0, -R72.H0_H0 ;  /* 0x200000ffff3d9231 */ /* 0x000fe20000340948 */
[----:B--2---:R-:W-:Y:S01]  /*ae40*/  F2FP.BF16.PACK_AB R4, R14, R12 ;  /* 0x0000000c0e04723e */ /* 0x004fe200000010ff */
[----:B-1----:R-:W-:-:S04]  /*ae50*/  FFMA.FTZ R3, R22, c[0x0][0x23c], -R2 ;  /* 0x00008f0016037a23 */ /* 0x002fc80000010802 */
[----:B------:R-:W1:Y:S01]  /*ae60*/  MUFU.EX2 R146, R3 ;  /* 0x0000000300927308 */ /* 0x000e620000000800 */
[C---:B------:R-:W-:Y:S02]  /*ae70*/  PRMT R66, R4.reuse, 0x7610, R66 ;  /* 0x0000761004427816 */ /* 0x040fe40000000042 */
[----:B------:R-:W-:Y:S02]  /*ae80*/  @!P1 PRMT R72, R61, 0x5410, RZ ;  /* 0x000054103d489816 */ /* 0x000fe400000000ff */
[----:B------:R-:W-:Y:S01]  /*ae90*/  ISETP.GE.U32.AND P1, PT, R237, R19, PT ;  /* 0x00000013ed00720c */ /* 0x000fe20003f26070 */
[----:B------:R-:W-:Y:S01]  /*aea0*/  @!P4 HFMA2.BF16_V2 R64, -RZ.H0_H0, RZ.H0_H0, -R66.H0_H0 ;  /* 0x200000ffff40c231 */ /* 0x000fe20000340942 */
[----:B------:R-:W-:-:S04]  /*aeb0*/  PRMT R67, R4, 0x7632, R67 ;  /* 0x0000763204437816 */ /* 0x000fc80000000043 */
[----:B------:R-:W-:Y:S01]  /*aec0*/  PRMT R174, R66, 0x5410, R67 ;  /* 0x0000541042ae7816 */ /* 0x000fe20000000043 */
[----:B------:R-:W-:Y:S01]  /*aed0*/  @!P3 HFMA2.BF16_V2 R62, -RZ.H0_H0, RZ.H0_H0, -R67.H0_H0 ;  /* 0x200000ffff3eb231 */ /* 0x000fe20000340943 */
[----:B------:R-:W-:Y:S02]  /*aee0*/  @!P4 PRMT R66, R64, 0x5410, RZ ;  /* 0x000054104042c816 */ /* 0x000fe400000000ff */
[----:B-1----:R-:W-:Y:S02]  /*aef0*/  F2FP.BF16.PACK_AB R4, R146, R145 ;  /* 0x000000919204723e */ /* 0x002fe400000010ff */
[----:B------:R-:W-:Y:S02]  /*af00*/  SHF.R.U32.HI R3, RZ, 0x8, R13 ;  /* 0x00000008ff037819 */ /* 0x000fe4000001160d */
[----:B------:R-:W-:Y:S02]  /*af10*/  PRMT R64, R4, 0x7610, R64 ;  /* 0x0000761004407816 */ /* 0x000fe40000000040 */
[----:B------:R-:W-:-:S02]  /*af20*/  LOP3.LUT R3, R3, 0xffff, RZ, 0xc0, !PT ;  /* 0x0000ffff03037812 */ /* 0x000fc400078ec0ff */
[----:B------:R-:W-:Y:S01]  /*af30*/  @!P3 PRMT R67, R62, 0x5410, RZ ;  /* 0x000054103e43b816 */ /* 0x000fe200000000ff */
[----:B------:R-:W-:Y:S01]  /*af40*/  @!P1 HFMA2.BF16_V2 R144, -RZ.H0_H0, RZ.H0_H0, -R64.H0_H0 ;  /* 0x200000ffff909231 */ /* 0x000fe20000340940 */
[----:B------:R-:W-:Y:S01]  /*af50*/  PRMT R62, R4, 0x7632, R62 ;  /* 0x00007632043e7816 */ /* 0x000fe2000000003e */
[--C-:B------:R-:W-:Y:S01]  /*af60*/  FFMA.FTZ R4, R26, c[0x0][0x23c], -R0.reuse ;  /* 0x00008f001a047a23 */ /* 0x100fe20000010800 */
[----:B------:R-:W-:Y:S01]  /*af70*/  ISETP.GE.U32.AND P4, PT, R237, R3, PT ;  /* 0x00000003ed00720c */ /* 0x000fe20003f86070 */
[----:B------:R-:W-:Y:S01]  /*af80*/  FFMA.FTZ R3, R23, c[0x0][0x23c], -R0 ;  /* 0x00008f0017037a23 */ /* 0x000fe20000010800 */
[----:B------:R-:W-:Y:S02]  /*af90*/  PRMT R217, R64, 0x5410, R62 ;  /* 0x0000541040d97816 */ /* 0x000fe4000000003e */
[----:B------:R-:W-:Y:S02]  /*afa0*/  ISETP.GE.U32.AND P3, PT, R237, R11, PT ;  /* 0x0000000bed00720c */ /* 0x000fe40003f66070 */
[----:B------:R-:W-:Y:S01]  /*afb0*/  @!P1 PRMT R64, R144, 0x5410, RZ ;  /* 0x0000541090409816 */ /* 0x000fe200000000ff */
[----:B------:R1:W-:Y:S08]  /*afc0*/  MUFU.EX2 R11, R3 ;  /* 0x00000003000b7308 */ /* 0x0003f00000000800 */
[----:B------:R2:W3:Y:S01]  /*afd0*/  MUFU.EX2 R144, R4 ;  /* 0x0000000400907308 */ /* 0x0004e20000000800 */
[----:B------:R-:W-:Y:S01]  /*afe0*/  @!P4 HFMA2.BF16_V2 R170, -RZ.H0_H0, RZ.H0_H0, -R62.H0_H0 ;  /* 0x200000ffffaac231 */ /* 0x000fe2000034093e */
[----:B-1----:R-:W-:-:S04]  /*aff0*/  LOP3.LUT R3, R32, 0xff, RZ, 0xc0, !PT ;  /* 0x000000ff20037812 */ /* 0x002fc800078ec0ff */
[----:B------:R-:W-:Y:S01]  /*b000*/  ISETP.GE.U32.AND P1, PT, R237, R3, PT ;  /* 0x00000003ed00720c */ /* 0x000fe20003f26070 */
[----:B--2---:R-:W-:Y:S01]  /*b010*/  IMAD.WIDE.U32 R4, R36, -0x2daee0ad, RZ ;  /* 0xd2511f5324047825 */ /* 0x004fe200078e00ff */
[----:B------:R-:W-:-:S04]  /*b020*/  @!P4 PRMT R62, R170, 0x5410, RZ ;  /* 0x00005410aa3ec816 */ /* 0x000fc800000000ff */
[----:B------:R-:W-:Y:S02]  /*b030*/  LOP3.LUT R3, R5, UR14, R10, 0x96, !PT ;  /* 0x0000000e05037c12 */ /* 0x000fe4000f8e960a */
[C---:B------:R-:W-:Y:S02]  /*b040*/  LOP3.LUT R8, R4.reuse, 0xff, RZ, 0xc0, !PT ;  /* 0x000000ff04087812 */ /* 0x040fe400078ec0ff */
[----:B------:R-:W-:Y:S02]  /*b050*/  LOP3.LUT R22, R4, 0xffff, RZ, 0xc0, !PT ;  /* 0x0000ffff04167812 */ /* 0x000fe400078ec0ff */
[----:B---3--:R-:W-:Y:S02]  /*b060*/  F2FP.BF16.PACK_AB R5, R144, R11 ;  /* 0x0000000b9005723e */ /* 0x008fe400000010ff */
[--C-:B------:R-:W-:Y:S02]  /*b070*/  SHF.R.U32.HI R23, RZ, 0x10, R4.reuse ;  /* 0x00000010ff177819 */ /* 0x100fe40000011604 */
[----:B------:R-:W-:-:S02]  /*b080*/  SHF.R.U32.HI R19, RZ, 0x18, R4 ;  /* 0x00000018ff137819 */ /* 0x000fc40000011604 */
[----:B------:R-:W-:Y:S02]  /*b090*/  ISETP.GE.U32.AND P4, PT, R237, R8, PT ;  /* 0x00000008ed00720c */ /* 0x000fe40003f86070 */
[----:B------:R-:W-:Y:S02]  /*b0a0*/  LOP3.LUT R4, R3, 0xffff, RZ, 0xc0, !PT ;  /* 0x0000ffff03047812 */ /* 0x000fe400078ec0ff */
[C---:B------:R-:W-:Y:S02]  /*b0b0*/  PRMT R61, R5.reuse, 0x7632, R61 ;  /* 0x00007632053d7816 */ /* 0x040fe4000000003d */
[----:B------:R-:W-:Y:S02]  /*b0c0*/  FMNMX.FTZ R8, R68, R157, !PT ;  /* 0x0000009d44087209 */ /* 0x000fe40007810000 */
[----:B------:R-:W-:Y:S02]  /*b0d0*/  PRMT R60, R5, 0x7610, R60 ;  /* 0x00007610053c7816 */ /* 0x000fe4000000003c */
[----:B------:R-:W-:Y:S01]  /*b0e0*/  SHF.R.U32.HI R4, RZ, 0x8, R4 ;  /* 0x00000008ff047819 */ /* 0x000fe20000011604 */
[----:B------:R-:W-:Y:S01]  /*b0f0*/  STL [R1+0x1a8], R48 ;  /* 0x0001a83001007387 */ /* 0x000fe20000100800 */
[----:B------:R-:W-:Y:S01]  /*b100*/  FMNMX.FTZ R5, R168, R8, !PT ;  /* 0x00000008a8057209 */ /* 0x000fe20007810000 */
[----:B------:R-:W-:Y:S01]  /*b110*/  @!P3 HFMA2.BF16_V2 R171, -RZ.H0_H0, RZ.H0_H0, -R61.H0_H0 ;  /* 0x200000ffffabb231 */ /* 0x000fe2000034093d */
[----:B------:R-:W-:Y:S01]  /*b120*/  LOP3.LUT R4, R4, 0xffff, RZ, 0xc0, !PT ;  /* 0x0000ffff04047812 */ /* 0x000fe200078ec0ff */
[----:B------:R-:W-:Y:S01]  /*b130*/  STL [R1+0x1ac], R49 ;  /* 0x0001ac3101007387 */ /* 0x000fe20000100800 */
[----:B------:R-:W-:-:S03]  /*b140*/  FMNMX.FTZ R5, R160, R5, !PT ;  /* 0x00000005a0057209 */ /* 0x000fc60007810000 */
[----:B------:R-:W-:Y:S04]  /*b150*/  STL [R1+0x120], R233 ;  /* 0x000120e901007387 */ /* 0x000fe80000100800 */
[----:B------:R1:W-:Y:S01]  /*b160*/  STL [R1+0x1c8], R232 ;  /* 0x0001c8e801007387 */ /* 0x0003e20000100800 */
        /* <DEDUP_REMOVED lines=9> */
[----:B------:R-:W-:Y:S01]  /*b200*/  FFMA.FTZ R216, R18, c[0x0][0x23c], -R2 ;  /* 0x00008f0012d87a23 */ /* 0x000fe20000010802 */
[----:B-1----:R-:W-:-:S02]  /*b210*/  PRMT R232, R60, 0x5410, R61 ;  /* 0x000054103ce87816 */ /* 0x002fc4000000003d */
[----:B------:R-:W-:Y:S02]  /*b220*/  @!P3 PRMT R61, R171, 0x5410, RZ ;  /* 0x00005410ab3db816 */ /* 0x000fe400000000ff */
[----:B------:R-:W-:Y:S02]  /*b230*/  ISETP.GE.U32.AND P3, PT, R237, R4, PT ;  /* 0x00000004ed00720c */ /* 0x000fe40003f66070 */
[----:B------:R-:W-:Y:S01]  /*b240*/  FMNMX.FTZ R4, R159, R5, !PT ;  /* 0x000000059f047209 */ /* 0x000fe20007810000 */
[--C-:B------:R-:W-:Y:S02]  /*b250*/  FFMA.FTZ R5, R41, c[0x0][0x23c], -R2.reuse ;  /* 0x00008f0029057a23 */ /* 0x100fe40000010802 */
[----:B------:R-:W-:Y:S01]  /*b260*/  FFMA.FTZ R171, R37, c[0x0][0x23c], -R2 ;  /* 0x00008f0025ab7a23 */ /* 0x000fe20000010802 */
        /* <DEDUP_REMOVED lines=13> */
[----:B------:R-:W-:Y:S01]  /*b340*/  @!P1 HFMA2.BF16_V2 R187, -RZ.H0_H0, RZ.H0_H0, -R60.H0_H0 ;  /* 0x200000ffffbb9231 */ /* 0x000fe2000034093c */
[----:B------:R-:W-:Y:S01]  /*b350*/  FMNMX.FTZ R2, R163, R2, !PT ;  /* 0x00000002a3027209 */ /* 0x000fe20007810000 */
[----:B------:R1:W-:Y:S03]  /*b360*/  MUFU.EX2 R36, R5 ;  /* 0x0000000500247308 */ /* 0x0003e60000000800 */
[----:B------:R-:W-:-:S02]  /*b370*/  FMNMX.FTZ R2, R162, R2, !PT ;  /* 0x00000002a2027209 */ /* 0x000fc40007810000 */
[----:B------:R-:W-:Y:S02]  /*b380*/  @!P1 PRMT R60, R187, 0x5410, RZ ;  /* 0x00005410bb3c9816 */ /* 0x000fe400000000ff */
[----:B-1----:R-:W-:Y:S02]  /*b390*/  FMNMX.FTZ R5, R46, R4, !PT ;  /* 0x000000042e057209 */ /* 0x002fe40007810000 */
[----:B------:R-:W-:Y:S02]  /*b3a0*/  LOP3.LUT R4, R3, 0xff, RZ, 0xc0, !PT ;  /* 0x000000ff03047812 */ /* 0x000fe400078ec0ff */
[----:B------:R-:W-:Y:S02]  /*b3b0*/  FMNMX.FTZ R5, R44, R5, !PT ;  /* 0x000000052c057209 */ /* 0x000fe40007810000 */
[----:B------:R-:W-:Y:S02]  /*b3c0*/  ISETP.GE.U32.AND P1, PT, R237, R4, PT ;  /* 0x00000004ed00720c */ /* 0x000fe40003f26070 */
[----:B------:R-:W-:-:S02]  /*b3d0*/  FMNMX.FTZ R4, R161, R2, !PT ;  /* 0x00000002a1047209 */ /* 0x000fc40007810000 */
[----:B------:R-:W-:Y:S02]  /*b3e0*/  SHF.R.U32.HI R2, RZ, 0x18, R3 ;  /* 0x00000018ff027819 */ /* 0x000fe40000011603 */
[----:B------:R-:W-:Y:S02]  /*b3f0*/  FSEL R10, R248, RZ, P2 ;  /* 0x000000fff80a7208 */ /* 0x000fe40001000000 */
[----:B------:R-:W-:Y:S02]  /*b400*/  FMNMX.FTZ R5, R31, R5, !PT ;  /* 0x000000051f057209 */ /* 0x000fe40007810000 */
[----:B------:R-:W-:Y:S02]  /*b410*/  ISETP.GE.U32.AND P2, PT, R237, R2, PT ;  /* 0x00000002ed00720c */ /* 0x000fe40003f46070 */
[----:B------:R-:W-:Y:S02]  /*b420*/  FMNMX.FTZ R2, R158, R4, !PT ;  /* 0x000000049e027209 */ /* 0x000fe40007810000 */
[----:B------:R-:W-:-:S02]  /*b430*/  FMNMX.FTZ R4, R16, R5, !PT ;  /* 0x0000000510047209 */ /* 0x000fc40007810000 */
[----:B------:R-:W-:Y:S02]  /*b440*/  FMNMX.FTZ R5, R154, R2, !PT ;  /* 0x000000029a057209 */ /* 0x000fe40007810000 */
[----:B------:R-:W-:Y:S01]  /*b450*/  SHF.R.U32.HI R2, RZ, 0x10, R3 ;  /* 0x00000010ff027819 */ /* 0x000fe20000011603 */
[----:B------:R-:W1:Y:S01]  /*b460*/  MUFU.EX2 R52, R8 ;  /* 0x0000000800347308 */ /* 0x000e620000000800 */
[----:B------:R-:W-:Y:S02]  /*b470*/  FMNMX.FTZ R3, R57, R5, !PT ;  /* 0x0000000539037209 */ /* 0x000fe40007810000 */
[----:B------:R-:W-:Y:S02]  /*b480*/  LOP3.LUT R2, R2, 0xff, RZ, 0xc0, !PT ;  /* 0x000000ff02027812 */ /* 0x000fe400078ec0ff */
[----:B------:R-:W-:Y:S02]  /*b490*/  FMNMX.FTZ R3, R55, R3, !PT ;  /* 0x0000000337037209 */ /* 0x000fe40007810000 */
[----:B------:R-:W-:-:S02]  /*b4a0*/  FSEL R13, R243, RZ, P5 ;  /* 0x000000fff30d7208 */ /* 0x000fc40002800000 */
[----:B------:R-:W-:Y:S02]  /*b4b0*/  ISETP.GE.U32.AND P5, PT, R237, R2, PT ;  /* 0x00000002ed00720c */ /* 0x000fe40003fa6070 */
[----:B------:R-:W-:-:S04]  /*b4c0*/  FMNMX.FTZ R2, R53, R3, !PT ;  /* 0x0000000335027209 */ /* 0x000fc80007810000 */
[----:B------:R-:W-:Y:S02]  /*b4d0*/  FMNMX.FTZ R2, R38, R2, !PT ;  /* 0x0000000226027209 */ /* 0x000fe40007810000 */
[----:B-1----:R-:W-:Y:S02]  /*b4e0*/  F2FP.BF16.PACK_AB R8, R52, R36 ;  /* 0x000000243408723e */ /* 0x002fe400000010ff */
[----:B------:R-:W-:Y:S01]  /*b4f0*/  FMNMX.FTZ R2, R33, R2, !PT ;  /* 0x0000000221027209 */ /* 0x000fe20007810000 */
[----:B------:R-:W1:Y:S01]  /*b500*/  SHFL.BFLY PT, R9, R4, 0x2, 0x1f ;  /* 0x0c401f0004097f89 */ /* 0x000e6200000e0000 */
[C---:B------:R-:W-:Y:S02]  /*b510*/  PRMT R211, R8.reuse, 0x7632, R211 ;  /* 0x0000763208d37816 */ /* 0x040fe400000000d3 */
[----:B------:R-:W-:Y:S02]  /*b520*/  FMNMX.FTZ R2, R15, R2, !PT ;  /* 0x000000020f027209 */ /* 0x000fe40007810000 */
[----:B------:R-:W-:-:S02]  /*b530*/  PRMT R212, R8, 0x7610, R212 ;  /* 0x0000761008d47816 */ /* 0x000fc400000000d4 */
[----:B------:R-:W-:Y:S01]  /*b540*/  SHF.R.U32.HI R3, RZ, 0x8, R22 ;  /* 0x00000008ff037819 */ /* 0x000fe20000011616 */
[----:B------:R-:W2:Y:S01]  /*b550*/  SHFL.BFLY PT, R8, R2, 0x2, 0x1f ;  /* 0x0c401f0002087f89 */ /* 0x000ea200000e0000 */
[----:B------:R-:W-:Y:S02]  /*b560*/  @!P3 HFMA2.BF16_V2 R189, -RZ.H0_H0, RZ.H0_H0, -R211.H0_H0 ;  /* 0x200000ffffbdb231 */ /* 0x000fe400003409d3 */
[----:B------:R-:W-:Y:S02]  /*b570*/  LOP3.LUT R3, R3, 0xffff, RZ, 0xc0, !PT ;  /* 0x0000ffff03037812 */ /* 0x000fe400078ec0ff */
[----:B------:R-:W-:Y:S02]  /*b580*/  PRMT R235, R212, 0x5410, R211 ;  /* 0x00005410d4eb7816 */ /* 0x000fe400000000d3 */
[----:B------:R-:W-:Y:S01]  /*b590*/  @!P3 PRMT R211, R189, 0x5410, RZ ;  /* 0x00005410bdd3b816 */ /* 0x000fe200000000ff */
[--C-:B------:R-:W-:Y:S01]  /*b5a0*/  FFMA.FTZ R5, R148, c[0x0][0x23c], -R0.reuse ;  /* 0x00008f0094057a23 */ /* 0x100fe20000010800 */
[----:B------:R-:W-:Y:S01]  /*b5b0*/  ISETP.GE.U32.AND P3, PT, R237, R3, PT ;  /* 0x00000003ed00720c */ /* 0x000fe20003f66070 */
[----:B------:R-:W-:-:S02]  /*b5c0*/  FFMA.FTZ R3, R149, c[0x0][0x23c], -R0 ;  /* 0x00008f0095037a23 */ /* 0x000fc40000010800 */
[----:B------:R3:W-:Y:S08]  /*b5d0*/  MUFU.EX2 R26, R5 ;  /* 0x00000005001a7308 */ /* 0x0007f00000000800 */
[----:B------:R4:W2:Y:S01]  /*b5e0*/  MUFU.EX2 R39, R3 ;  /* 0x0000000300277308 */ /* 0x0008a20000000800 */
[----:B-1----:R-:W-:Y:S01]  /*b5f0*/  FMNMX.FTZ R4, R4, R9, !PT ;  /* 0x0000000904047209 */ /* 0x002fe20007810000 */
[----:B------:R-:W-:-:S02]  /*b600*/  FFMA.FTZ R9, R143, c[0x0][0x23c], -R0 ;  /* 0x00008f008f097a23 */ /* 0x000fc40000010800 */
[----:B------:R-:W-:Y:S02]  /*b610*/  FFMA.FTZ R40, R75, c[0x0][0x23c], -R0 ;  /* 0x00008f004b287a23 */ /* 0x000fe40000010800 */
[----:B---3--:R-:W-:Y:S02]  /*b620*/  FADD.FTZ R5, R69, -R10 ;  /* 0x8000000a45057221 */ /* 0x008fe40000010000 */
[--C-:B------:R-:W-:Y:S02]  /*b630*/  FFMA.FTZ R10, R142, c[0x0][0x23c], -R0.reuse ;  /* 0x00008f008e0a7a23 */ /* 0x100fe40000010800 */
[--C-:B------:R-:W-:Y:S02]  /*b640*/  FFMA.FTZ R74, R74, c[0x0][0x23c], -R0.reuse ;  /* 0x00008f004a4a7a23 */ /* 0x100fe40000010800 */
[--C-:B------:R-:W-:Y:S02]  /*b650*/  FFMA.FTZ R65, R65, c[0x0][0x23c], -R0.reuse ;  /* 0x00008f0041417a23 */ /* 0x100fe40000010800 */
[----:B------:R-:W-:-:S02]  /*b660*/  FFMA.FTZ R63, R63, c[0x0][0x23c], -R0 ;  /* 0x00008f003f3f7a23 */ /* 0x000fc40000010800 */
[--C-:B------:R-:W-:Y:S02]  /*b670*/  FFMA.FTZ R69, R58, c[0x0][0x23c], -R0.reuse ;  /* 0x00008f003a457a23 */ /* 0x100fe40000010800 */
[--C-:B------:R-:W-:Y:S02]  /*b680*/  FFMA.FTZ R59, R59, c[0x0][0x23c], -R0.reuse ;  /* 0x00008f003b3b7a23 */ /* 0x100fe40000010800 */
[--C-:B------:R-:W-:Y:S02]  /*b690*/  FFMA.FTZ R142, R47, c[0x0][0x23c], -R0.reuse ;  /* 0x00008f002f8e7a23 */ /* 0x100fe40000010800 */
[----:B------:R-:W-:Y:S01]  /*b6a0*/  FFMA.FTZ R143, R45, c[0x0][0x23c], -R0 ;  /* 0x00008f002d8f7a23 */ /* 0x000fe20000010800 */
[----:B--2---:R-:W-:Y:S01]  /*b6b0*/  FMNMX.FTZ R0, R2, R8, !PT ;  /* 0x0000000802007209 */ /* 0x004fe20007810000 */
[----:B------:R-:W-:Y:S01]  /*b6c0*/  FMUL.FTZ R5, R5, c[0x0][0x23c] ;  /* 0x00008f0005057a20 */ /* 0x000fe20000410000 */
[----:B----4-:R-:W1:Y:S01]  /*b6d0*/  SHFL.BFLY PT, R3, R4, 0x1, 0x1f ;  /* 0x0c201f0004037f89 */ /* 0x010e6200000e0000 */
[----:B------:R-:W-:Y:S01]  /*b6e0*/  MUFU.EX2 R42, R17 ;  /* 0x00000011002a7308 */ /* 0x000fe20000000800 */
[----:B------:R-:W-:-:S07]  /*b6f0*/  F2FP.BF16.PACK_AB R2, R39, R26 ;  /* 0x0000001a2702723e */ /* 0x000fce00000010ff */
[----:B------:R-:W2:Y:S01]  /*b700*/  MUFU.EX2 R41, R21 ;  /* 0x0000001500297308 */ /* 0x000ea20000000800 */
[----:B------:R-:W-:-:S07]  /*b710*/  PRMT R208, R2, 0x7632, R208 ;  /* 0x0000763202d07816 */ /* 0x000fce00000000d0 */
[----:B------:R3:W-:Y:S01]  /*b720*/  MUFU.EX2 R8, R5 ;  /* 0x0000000500087308 */ /* 0x0007e20000000800 */
[----:B------:R-:W-:Y:S01]  /*b730*/  @!P2 HFMA2.BF16_V2 R194, -RZ.H0_H0, RZ.H0_H0, -R208.H0_H0 ;  /* 0x200000ffffc2a231 */ /* 0x000fe200003409d0 */
[----:B------:R-:W-:Y:S01]  /*b740*/  PRMT R207, R2, 0x7610, R207 ;  /* 0x0000761002cf7816 */ /* 0x000fe200000000cf */
[----:B------:R4:W-:Y:S01]  /*b750*/  STL [R1+0x1b0], R51 ;  /* 0x0001b03301007387 */ /* 0x0009e20000100800 */
[----:B------:R-:W-:-:S03]  /*b760*/  LOP3.LUT R2, R23, 0xff, RZ, 0xc0, !PT ;  /* 0x000000ff17027812 */ /* 0x000fc600078ec0ff */
[----:B---3--:R-:W3:Y:S01]  /*b770*/  SHFL.BFLY PT, R5, R0, 0x1, 0x1f ;  /* 0x0c201f0000057f89 */ /* 0x008ee200000e0000 */
[----:B-1----:R-:W-:Y:S01]  /*b780*/  FMNMX.FTZ R236, R4, R3, !PT ;  /* 0x0000000304ec7209 */ /* 0x002fe20007810000 */
[----:B------:R-:W-:Y:S01]  /*b790*/  @!P5 HFMA2.BF16_V2 R195, -RZ.H0_H0, RZ.H0_H0, -R207.H0_H0 ;  /* 0x200000ffffc3d231 */ /* 0x000fe200003409cf */
[----:B----4-:R-:W-:Y:S02]  /*b7a0*/  PRMT R51, R207, 0x5410, R208 ;  /* 0x00005410cf337816 */ /* 0x010fe400000000d0 */
[----:B------:R-:W-:Y:S02]  /*b7b0*/  @!P2 PRMT R208, R194, 0x5410, RZ ;  /* 0x00005410c2d0a816 */ /* 0x000fe400000000ff */
[----:B------:R-:W-:Y:S02]  /*b7c0*/  ISETP.GE.U32.AND P2, PT, R237, R2, PT ;  /* 0x00000002ed00720c */ /* 0x000fe40003f46070 */
[----:B--2---:R-:W-:-:S04]  /*b7d0*/  F2FP.BF16.PACK_AB R2, R41, R42 ;  /* 0x0000002a2902723e */ /* 0x004fc800000010ff */
[----:B------:R-:W-:Y:S01]  /*b7e0*/  PRMT R206, R2, 0x7610, R206 ;  /* 0x0000761002ce7816 */ /* 0x000fe200000000ce */
[----:B------:R-:W-:Y:S01]  /*b7f0*/  FADD.FTZ R3, R70, -R13 ;  /* 0x8000000d46037221 */ /* 0x000fe20000010000 */
[----:B---3--:R-:W-:Y:S01]  /*b800*/  FMNMX.FTZ R240, R0, R5, !PT ;  /* 0x0000000500f07209 */ /* 0x008fe20007810000 */
[----:B------:R-:W-:Y:S01]  /*b810*/  MUFU.EX2 R32, R9 ;  /* 0x0000000900207308 */ /* 0x000fe20000000800 */
[----:B------:R-:W-:Y:S01]  /*b820*/  PRMT R205, R2, 0x7632, R205 ;  /* 0x0000763202cd7816 */ /* 0x000fe200000000cd */
[----:B------:R-:W-:Y:S01]  /*b830*/  @!P4 HFMA2.BF16_V2 R70, -RZ.H0_H0, RZ.H0_H0, -R206.H0_H0 ;  /* 0x200000ffff46c231 */ /* 0x000fe200003409ce */
[----:B------:R-:W-:Y:S01]  /*b840*/  @!P5 PRMT R207, R195, 0x5410, RZ ;  /* 0x00005410c3cfd816 */ /* 0x000fe200000000ff */
[----:B------:R-:W-:-:S04]  /*b850*/  FMUL.FTZ R2, R236, c[0x0][0x23c] ;  /* 0x00008f00ec027a20 */ /* 0x000fc80000410000 */
[----:B------:R-:W1:Y:S01]  /*b860*/  MUFU.EX2 R37, R10 ;  /* 0x0000000a00257308 */ /* 0x000e620000000800 */
[----:B------:R-:W-:Y:S01]  /*b870*/  FSETP.NEU.FTZ.AND P5, PT, R236, -INF , PT ;  /* 0xff800000ec00780b */ /* 0x000fe20003fbd000 */
[----:B------:R-:W-:Y:S01]  /*b880*/  FMUL.FTZ R0, R240, c[0x0][0x23c] ;  /* 0x00008f00f0007a20 */ /* 0x000fe20000410000 */
[----:B------:R-:W-:Y:S02]  /*b890*/  PRMT R220, R206, 0x5410, R205 ;  /* 0x00005410cedc7816 */ /* 0x000fe400000000cd */
[----:B------:R-:W-:Y:S02]  /*b8a0*/  @!P4 PRMT R206, R70, 0x5410, RZ ;  /* 0x0000541046cec816 */ /* 0x000fe400000000ff */
[----:B------:R-:W-:Y:S01]  /*b8b0*/  FSETP.NEU.FTZ.AND P4, PT, R240, -INF , PT ;  /* 0xff800000f000780b */ /* 0x000fe20003f9d000 */
[----:B------:R-:W-:Y:S01]  /*b8c0*/  @!P1 HFMA2.BF16_V2 R192, -RZ.H0_H0, RZ.H0_H0, -R212.H0_H0 ;  /* 0x200000ffffc09231 */ /* 0x000fe200003409d4 */
[----:B------:R-:W-:Y:S02]  /*b8d0*/  FSEL R2, R2, RZ, P5 ;  /* 0x000000ff02027208 */ /* 0x000fe40002800000 */
[----:B------:R-:W-:-:S02]  /*b8e0*/  FSEL R0, R0, RZ, P4 ;  /* 0x000000ff00007208 */ /* 0x000fc40002000000 */
[----:B------:R-:W-:Y:S01]  /*b8f0*/  @!P1 PRMT R212, R192, 0x5410, RZ ;  /* 0x00005410c0d49816 */ /* 0x000fe200000000ff */
[--C-:B------:R-:W-:Y:S01]  /*b900*/  FFMA.FTZ R148, R152, c[0x0][0x23c], -R2.reuse ;  /* 0x00008f0098947a23 */ /* 0x100fe20000010802 */
[----:B------:R-:W-:Y:S01]  /*b910*/  ISETP.GE.U32.AND P1, PT, R237, R19, PT ;  /* 0x00000013ed00720c */ /* 0x000fe20003f26070 */
[--C-:B------:R-:W-:Y:S02]  /*b920*/  FFMA.FTZ R152, R150, c[0x0][0x23c], -R2.reuse ;  /* 0x00008f0096987a23 */ /* 0x100fe40000010802 */
[----:B------:R-:W-:Y:S02]  /*b930*/  FFMA.FTZ R226, R31, c[0x0][0x23c], -R2 ;  /* 0x00008f001fe27a23 */ /* 0x000fe40000010802 */
        /* <DEDUP_REMOVED lines=15> */
[----:B------:R-:W-:Y:S01]  /*ba30*/  FFMA.FTZ R223, R15, c[0x0][0x23c], -R0 ;  /* 0x00008f000fdf7a23 */ /* 0x000fe20000010800 */
[----:B-1----:R-:W-:-:S04]  /*ba40*/  F2FP.BF16.PACK_AB R0, R37, R32 ;  /* 0x000000202500723e */ /* 0x002fc800000010ff */
[C---:B------:R-:W-:Y:S02]  /*ba50*/  PRMT R204, R0.reuse, 0x7632, R204 ;  /* 0x0000763200cc7816 */ /* 0x040fe400000000cc */
[----:B------:R-:W-:Y:S02]  /*ba60*/  PRMT R203, R0, 0x7610, R203 ;  /* 0x0000761000cb7816 */ /* 0x000fe400000000cb */
[----:B------:R-:W-:Y:S01]  /*ba70*/  LEA R0, R245, 0x1, 0x1 ;  /* 0x00000001f5007811 */ /* 0x000fe200078e08ff */
[----:B------:R-:W-:-:S03]  /*ba80*/  FFMA.FTZ R75, R155, c[0x0][0x23c], -R2 ;  /* 0x00008f009b4b7a23 */ /* 0x000fc60000010802 */
[----:B------:R-:W-:Y:S01]  /*ba90*/  LOP3.LUT R0, R191, UR37, R0, 0x96, !PT ;  /* 0x00000025bf007c12 */ /* 0x000fe2000f8e9600 */
[----:B------:R-:W-:Y:S02]  /*baa0*/  FFMA.FTZ R155, R54, c[0x0][0x23c], -R2 ;  /* 0x00008f00369b7a23 */ /* 0x000fe40000010802 */
[----:B------:R-:W-:Y:S02]  /*bab0*/  FFMA.FTZ R242, R242, R8, R12 ;  /* 0x00000008f2f27223 */ /* 0x000fe4000001000c */
[----:B------:R-:W-:-:S04]  /*bac0*/  IMAD.WIDE.U32 R54, R0, -0x326172a9, RZ ;  /* 0xcd9e8d5700367825 */ /* 0x000fc800078e00ff */
[--C-:B------:R-:W-:Y:S01]  /*bad0*/  FFMA.FTZ R149, R153, c[0x0][0x23c], -R2.reuse ;  /* 0x00008f0099957a23 */ /* 0x100fe20000010802 */
[----:B------:R-:W-:Y:S01]  /*bae0*/  LOP3.LUT R10, R55, UR18, R233, 0x96, !PT ;  /* 0x00000012370a7c12 */ /* 0x000fe2000f8e96e9 */
        /* <DEDUP_REMOVED lines=10> */
[----:B------:R-:W-:-:S04]  /*bb90*/  FADD.FTZ R2, R14, R242 ;  /* 0x000000f20e027221 */ /* 0x000fc80000010000 */
[----:B------:R-:W-:Y:S02]  /*bba0*/  FADD.FTZ R38, R11, R2 ;  /* 0x000000020b267221 */ /* 0x000fe40000010000 */
[----:B------:R-:W-:-:S05]  /*bbb0*/  IMAD.WIDE.U32 R10, R10, -0x2daee0ad, RZ ;  /* 0xd2511f530a0a7825 */ /* 0x000fca00078e00ff */
[----:B------:R-:W-:Y:S01]  /*bbc0*/  LOP3.LUT R12, R11, UR15, R238, 0x96, !PT ;  /* 0x0000000f0b0c7c12 */ /* 0x000fe2000f8e96ee */
[----:B------:R-:W-:Y:S01]  /*bbd0*/  FMUL.FTZ R3, R3, c[0x0][0x23c] ;  /* 0x00008f0003037a20 */ /* 0x000fe20000410000 */
[----:B------:R-:W-:-:S03]  /*bbe0*/  LOP3.LUT R2, R7, UR16, R54, 0x96, !PT ;  /* 0x0000001007027c12 */ /* 0x000fc6000f8e9636 */
[----:B------:R-:W-:Y:S01]  /*bbf0*/  IMAD.WIDE.U32 R12, R12, -0x326172a9, RZ ;  /* 0xcd9e8d570c0c7825 */ /* 0x000fe200078e00ff */
[----:B------:R1:W-:Y:S04]  /*bc00*/  MUFU.EX2 R5, R3 ;  /* 0x0000000300057308 */ /* 0x0003e80000000800 */
[----:B------:R-:W-:-:S05]  /*bc10*/  LOP3.LUT R6, R13, UR12, R6, 0x96, !PT ;  /* 0x0000000c0d067c12 */ /* 0x000fca000f8e9606 */
[----:B------:R-:W-:-:S04]  /*bc20*/  IMAD.WIDE.U32 R6, R6, -0x2daee0ad, RZ ;  /* 0xd2511f5306067825 */ /* 0x000fc800078e00ff */
[----:B-1----:R-:W-:-:S05]  /*bc30*/  IMAD.WIDE.U32 R2, R2, -0x2daee0ad, RZ ;  /* 0xd2511f5302027825 */ /* 0x002fca00078e00ff */
[----:B------:R-:W-:Y:S02]  /*bc40*/  LOP3.LUT R3, R3, UR11, R10, 0x96, !PT ;  /* 0x0000000b03037c12 */ /* 0x000fe4000f8e960a */
[----:B------:R-:W-:-:S03]  /*bc50*/  LOP3.LUT R7, R7, UR9, R2, 0x96, !PT ;  /* 0x0000000907077c12 */ /* 0x000fc6000f8e9602 */
[----:B------:R-:W-:-:S05]  /*bc60*/  IMAD.WIDE.U32 R2, R3, -0x326172a9, RZ ;  /* 0xcd9e8d5703027825 */ /* 0x000fca00078e00ff */
[----:B------:R-:W-:-:S05]  /*bc70*/  LOP3.LUT R14, R3, UR10, R12, 0x96, !PT ;  /* 0x0000000a030e7c12 */ /* 0x000fca000f8e960c */
[----:B------:R-:W-:Y:S01]  /*bc80*/  IMAD.WIDE.U32 R14, R14, -0x2daee0ad, RZ ;  /* 0xd2511f530e0e7825 */ /* 0x000fe200078e00ff */
[----:B------:R-:W-:-:S04]  /*bc90*/  FSEL R0, R236, RZ, P5 ;  /* 0x000000ffec007208 */ /* 0x000fc80002800000 */
[----:B------:R-:W-:Y:S01]  /*bca0*/  LOP3.LUT R3, R15, UR6, R6, 0x96, !PT ;  /* 0x000000060f037c12 */ /* 0x000fe2000f8e9606 */
[----:B------:R-:W-:-:S04]  /*bcb0*/  IMAD.WIDE.U32 R6, R7, -0x326172a9, RZ ;  /* 0xcd9e8d5707067825 */ /* 0x000fc800078e00ff */
[----:B------:R-:W-:Y:S01]  /*bcc0*/  FADD.FTZ R17, R68, -R0 ;  /* 0x8000000044117221 */ /* 0x000fe20000010000 */
[----:B------:R-:W-:Y:S02]  /*bcd0*/  FSEL R0, R240, RZ, P4 ;  /* 0x000000fff0007208 */ /* 0x000fe40002000000 */
[----:B------:R-:W-:Y:S01]  /*bce0*/  LOP3.LUT R18, R7, UR8, R2, 0x96, !PT ;  /* 0x0000000807127c12 */ /* 0x000fe2000f8e9602 */
[----:B------:R-:W-:Y:S01]  /*bcf0*/  IMAD.WIDE.U32 R2, R3, -0x326172a9, RZ ;  /* 0xcd9e8d5703027825 */ /* 0x000fe200078e00ff */
[----:B------:R-:W-:Y:S03]  /*bd00*/  STL [R1+0x1b4], R50 ;  /* 0x0001b43201007387 */ /* 0x000fe60000100800 */
[----:B------:R-:W-:Y:S01]  /*bd10*/  FADD.FTZ R16, R71, -R0 ;  /* 0x8000000047107221 */ /* 0x000fe20000010000 */
[----:B------:R-:W-:Y:S01]  /*bd20*/  LOP3.LUT R0, R3, UR13, R6, 0x96, !PT ;  /* 0x0000000d03007c12 */ /* 0x000fe2000f8e9606 */
[----:B------:R-:W-:Y:S01]  /*bd30*/  @!P1 HFMA2.BF16_V2 R198, -RZ.H0_H0, RZ.H0_H0, -R204.H0_H0 ;  /* 0x200000ffffc69231 */ /* 0x000fe200003409cc */
[----:B------:R-:W-:Y:S01]  /*bd40*/  STL [R1+0x1b8], R243 ;  /* 0x0001b8f301007387 */ /* 0x000fe20000100800 */
[----:B------:R1:W-:Y:S03]  /*bd50*/  MUFU.EX2 R10, R4 ;  /* 0x00000004000a7308 */ /* 0x0003e60000000800 */
[----:B------:R-:W-:Y:S04]  /*bd60*/  STL [R1+0x1bc], R248 ;  /* 0x0001bcf801007387 */ /* 0x000fe80000100800 */
[----:B------:R2:W-:Y:S01]  /*bd70*/  STL [R1+0x1c0], R212 ;  /* 0x0001c0d401007387 */ /* 0x0005e20000100800 */
[----:B-1----:R-:W-:Y:S01]  /*bd80*/  LOP3.LUT R4, R0, 0xff, RZ, 0xc0, !PT ;  /* 0x000000ff00047812 */ /* 0x002fe200078ec0ff */
[----:B------:R-:W-:Y:S01]  /*bd90*/  @!P3 HFMA2.BF16_V2 R199, -RZ.H0_H0, RZ.H0_H0, -R205.H0_H0 ;  /* 0x200000ffffc7b231 */ /* 0x000fe200003409cd */
[----:B--2---:R-:W-:-:S02]  /*bda0*/  PRMT R212, R203, 0x5410, R204 ;  /* 0x00005410cbd47816 */ /* 0x004fc400000000cc */
[----:B------:R-:W-:Y:S02]  /*bdb0*/  @!P1 PRMT R204, R198, 0x5410, RZ ;  /* 0x00005410c6cc9816 */ /* 0x000fe400000000ff */
[----:B------:R-:W-:Y:S02]  /*bdc0*/  ISETP.GE.U32.AND P1, PT, R237, R4, PT ;  /* 0x00000004ed00720c */ /* 0x000fe40003f26070 */
[----:B------:R-:W-:-:S04]  /*bdd0*/  LOP3.LUT R4, R0, 0xffff, RZ, 0xc0, !PT ;  /* 0x0000ffff00047812 */ /* 0x000fc800078ec0ff */
[----:B------:R-:W-:Y:S01]  /*bde0*/  SHF.R.U32.HI R4, RZ, 0x8, R4 ;  /* 0x00000008ff047819 */ /* 0x000fe20000011604 */
[----:B------:R-:W-:-:S03]  /*bdf0*/  @!P2 HFMA2.BF16_V2 R200, -RZ.H0_H0, RZ.H0_H0, -R203.H0_H0 ;  /* 0x200000ffffc8a231 */ /* 0x000fc600003409cb */
[----:B------:R-:W-:Y:S02]  /*be00*/  LOP3.LUT R4, R4, 0xffff, RZ, 0xc0, !PT ;  /* 0x0000ffff04047812 */ /* 0x000fe400078ec0ff */
[----:B------:R-:W-:Y:S02]  /*be10*/  @!P3 PRMT R205, R199, 0x5410, RZ ;  /* 0x00005410c7cdb816 */ /* 0x000fe400000000ff */
[C---:B------:R-:W-:Y:S02]  /*be20*/  ISETP.GE.U32.AND P3, PT, R237.reuse, R4, PT ;  /* 0x00000004ed00720c */ /* 0x040fe40003f66070 */
[----:B------:R-:W-:Y:S02]  /*be30*/  SHF.R.U32.HI R4, RZ, 0x18, R0 ;  /* 0x00000018ff047819 */ /* 0x000fe40000011600 */
[----:B------:R-:W-:Y:S02]  /*be40*/  @!P2 PRMT R203, R200, 0x5410, RZ ;  /* 0x00005410c8cba816 */ /* 0x000fe400000000ff */
[----:B------:R-:W-:Y:S01]  /*be50*/  ISETP.GE.U32.AND P2, PT, R237, R4, PT ;  /* 0x00000004ed00720c */ /* 0x000fe20003f46070 */
[----:B------:R-:W-:-:S02]  /*be60*/  FMUL.FTZ R4, R17, c[0x0][0x23c] ;  /* 0x00008f0011047a20 */ /* 0x000fc40000410000 */
[----:B------:R-:W-:Y:S01]  /*be70*/  FMUL.FTZ R6, R16, c[0x0][0x23c] ;  /* 0x00008f0010067a20 */ /* 0x000fe20000410000 */
[----:B------:R-:W-:Y:S01]  /*be80*/  MUFU.EX2 R43, R43 ;  /* 0x0000002b002b7308 */ /* 0x000fe20000000800 */
[----:B------:R-:W-:-:S07]  /*be90*/  SHF.R.U32.HI R0, RZ, 0x10, R0 ;  /* 0x00000010ff007819 */ /* 0x000fce0000011600 */
[----:B------:R-:W-:Y:S01]  /*bea0*/  MUFU.EX2 R44, R170 ;  /* 0x000000aa002c7308 */ /* 0x000fe20000000800 */
[----:B------:R-:W-:-:S07]  /*beb0*/  LOP3.LUT R0, R0, 0xff, RZ, 0xc0, !PT ;  /* 0x000000ff00007812 */ /* 0x000fce00078ec0ff */
[----:B------:R-:W1:Y:S08]  /*bec0*/  MUFU.EX2 R4, R4 ;  /* 0x0000000400047308 */ /* 0x000e700000000800 */
[----:B------:R-:W-:Y:S08]  /*bed0*/  MUFU.EX2 R12, R19 ;  /* 0x00000013000c7308 */ /* 0x000ff00000000800 */
[----:B------:R-:W2:Y:S01]  /*bee0*/  MUFU.EX2 R6, R6 ;  /* 0x0000000600067308 */ /* 0x000ea20000000800 */
[----:B------:R-:W-:-:S07]  /*bef0*/  ISETP.GE.U32.AND P5, PT, R237, R0, PT ;  /* 0x00000000ed00720c */ /* 0x000fce0003fa6070 */
[----:B------:R-:W3:Y:S01]  /*bf00*/  MUFU.EX2 R9, R21 ;  /* 0x0000001500097308 */ /* 0x000ee20000000800 */
[----:B------:R-:W-:-:S07]  /*bf10*/  LOP3.LUT R0, R2, 0xff, RZ, 0xc0, !PT ;  /* 0x000000ff02007812 */ /* 0x000fce00078ec0ff */
[----:B------:R-:W4:Y:S01]  /*bf20*/  MUFU.EX2 R11, R20 ;  /* 0x00000014000b7308 */ /* 0x000f220000000800 */
[----:B------:R-:W-:-:S07]  /*bf30*/  LOP3.LUT R15, R2, 0xffff, RZ, 0xc0, !PT ;  /* 0x0000ffff020f7812 */ /* 0x000fce00078ec0ff */
[----:B------:R-:W4:Y:S01]  /*bf40*/  MUFU.EX2 R7, R22 ;  /* 0x0000001600077308 */ /* 0x000f220000000800 */
[----:B------:R-:W-:Y:S01]  /*bf50*/  ISETP.GE.U32.AND P4, PT, R237, R0, PT ;  /* 0x00000000ed00720c */ /* 0x000fe20003f86070 */
[----:B-1----:R-:W-:Y:S01]  /*bf60*/  FFMA.FTZ R196, R196, R4, R10 ;  /* 0x00000004c4c47223 */ /* 0x002fe2000001000a */
[----:B------:R-:W-:Y:S01]  /*bf70*/  SHF.R.U32.HI R16, RZ, 0x10, R2 ;  /* 0x00000010ff107819 */ /* 0x000fe20000011602 */
[----:B--2---:R-:W-:Y:S01]  /*bf80*/  FFMA.FTZ R197, R197, R6, R12 ;  /* 0x00000006c5c57223 */ /* 0x004fe2000001000c */
[----:B------:R-:W-:-:S03]  /*bf90*/  SHF.R.U32.HI R13, RZ, 0x18, R2 ;  /* 0x00000018ff0d7819 */ /* 0x000fc60000011602 */
[----:B------:R-:W1:Y:S01]  /*bfa0*/  MUFU.EX2 R3, R23 ;  /* 0x0000001700037308 */ /* 0x000e620000000800 */
[----:B------:R-:W-:Y:S01]  /*bfb0*/  F2FP.BF16.PACK_AB R0, R44, R43 ;  /* 0x0000002b2c00723e */ /* 0x000fe200000010ff */
[----:B---3--:R-:W-:-:S06]  /*bfc0*/  FADD.FTZ R17, R9, R196 ;  /* 0x000000c409117221 */ /* 0x008fcc0000010000 */
[----:B------:R-:W2:Y:S01]  /*bfd0*/  MUFU.EX2 R2, R27 ;  /* 0x0000001b00027308 */ /* 0x000ea20000000800 */
[C---:B------:R-:W-:Y:S02]  /*bfe0*/  PRMT R199, R0.reuse, 0x7610, R199 ;  /* 0x0000761000c77816 */ /* 0x040fe400000000c7 */
[----:B------:R-:W-:-:S05]  /*bff0*/  PRMT R198, R0, 0x7632, R198 ;  /* 0x0000763200c67816 */ /* 0x000fca00000000c6 */
[----:B------:R3:W-:Y:S08]  /*c000*/  MUFU.EX2 R33, R40 ;  /* 0x0000002800217308 */ /* 0x0007f00000000800 */
[----:B------:R1:W1:Y:S01]  /*c010*/  MUFU.EX2 R0, R30 ;  /* 0x0000001e00007308 */ /* 0x0002620000000800 */
[----:B---3--:R-:W-:Y:S01]  /*c020*/  F2FP.BF16.PACK_AB R40, R9, R10 ;  /* 0x0000000a0928723e */ /* 0x008fe200000010ff */
[----:B----4-:R-:W-:-:S06]  /*c030*/  FADD.FTZ R9, R11, R197 ;  /* 0x000000c50b097221 */ /* 0x010fcc0000010000 */
[----:B------:R-:W3:Y:S01]  /*c040*/  MUFU.EX2 R27, R74 ;  /* 0x0000004a001b7308 */ /* 0x000ee20000000800 */
[----:B------:R-:W-:-:S04]  /*c050*/  FADD.FTZ R9, R7, R9 ;  /* 0x0000000907097221 */ /* 0x000fc80000010000 */
[C---:B-1----:R-:W-:Y:S01]  /*c060*/  FADD.FTZ R9, R3.reuse, R9 ;  /* 0x0000000903097221 */ /* 0x042fe20000010000 */
[----:B------:R-:W-:-:S03]  /*c070*/  F2FP.BF16.PACK_AB R30, R3, R7 ;  /* 0x00000007031e723e */ /* 0x000fc600000010ff */
[----:B--2---:R-:W-:Y:S01]  /*c080*/  FADD.FTZ R7, R2, R9 ;  /* 0x0000000902077221 */ /* 0x004fe20000010000 */
[----:B------:R-:W-:Y:S01]  /*c090*/  F2FP.BF16.PACK_AB R23, R11, R12 ;  /* 0x0000000c0b17723e */ /* 0x000fe200000010ff */
[----:B------:R-:W1:Y:S02]  /*c0a0*/  MUFU.EX2 R9, R31 ;  /* 0x0000001f00097308 */ /* 0x000e640000000800 */
[C---:B------:R-:W-:Y:S01]  /*c0b0*/  FADD.FTZ R11, R0.reuse, R7 ;  /* 0x00000007000b7221 */ /* 0x040fe20000010000 */
[----:B------:R-:W-:-:S05]  /*c0c0*/  F2FP.BF16.PACK_AB R45, R0, R2 ;  /* 0x00000002002d723e */ /* 0x000fca00000010ff */
[----:B------:R-:W2:Y:S01]  /*c0d0*/  MUFU.EX2 R7, R35 ;  /* 0x0000002300077308 */ /* 0x000ea20000000800 */
[----:B---3--:R-:W-:-:S07]  /*c0e0*/  F2FP.BF16.PACK_AB R0, R27, R33 ;  /* 0x000000211b00723e */ /* 0x008fce00000010ff */
[----:B------:R-:W3:Y:S01]  /*c0f0*/  MUFU.EX2 R63, R63 ;  /* 0x0000003f003f7308 */ /* 0x000ee20000000800 */
[C---:B------:R-:W-:Y:S02]  /*c100*/  PRMT R197, R0.reuse, 0x7632, R197 ;  /* 0x0000763200c57816 */ /* 0x040fe400000000c5 */
[----:B------:R-:W-:-:S05]  /*c110*/  PRMT R196, R0, 0x7610, R196 ;  /* 0x0000761000c47816 */ /* 0x000fca00000000c4 */
[----:B------:R-:W-:Y:S01]  /*c120*/  MUFU.EX2 R176, R193 ;  /* 0x000000c100b07308 */ /* 0x000fe20000000800 */
[----:B------:R-:W-:-:S07]  /*c130*/  @!P2 HFMA2.BF16_V2 R213, -RZ.H0_H0, RZ.H0_H0, -R197.H0_H0 ;  /* 0x200000ffffd5a231 */ /* 0x000fce00003409c5 */
[----:B------:R-:W4:Y:S01]  /*c140*/  MUFU.EX2 R31, R65 ;  /* 0x00000041001f7308 */ /* 0x000f220000000800 */
[----:B------:R-:W-:Y:S01]  /*c150*/  LOP3.LUT R10, R16, 0xff, RZ, 0xc0, !PT ;  /* 0x000000ff100a7812 */ /* 0x000fe200078ec0ff */
[----:B------:R-:W-:Y:S01]  /*c160*/  @!P1 HFMA2.BF16_V2 R209, -RZ.H0_H0, RZ.H0_H0, -R199.H0_H0 ;  /* 0x200000ffffd19231 */ /* 0x000fe200003409c7 */
[----:B-1----:R-:W-:Y:S01]  /*c170*/  FADD.FTZ R11, R9, R11 ;  /* 0x0000000b090b7221 */ /* 0x002fe20000010000 */
[----:B------:R-:W-:-:S04]  /*c180*/  @!P3 HFMA2.BF16_V2 R210, -RZ.H0_H0, RZ.H0_H0, -R198.H0_H0 ;  /* 0x200000ffffd2b231 */ /* 0x000fc800003409c6 */
[----:B------:R-:W1:Y:S01]  /*c190*/  MUFU.EX2 R35, R171 ;  /* 0x000000ab00237308 */ /* 0x000e620000000800 */
[----:B------:R-:W-:Y:S01]  /*c1a0*/  @!P5 HFMA2.BF16_V2 R215, -RZ.H0_H0, RZ.H0_H0, -R196.H0_H0 ;  /* 0x200000ffffd7d231 */ /* 0x000fe200003409c4 */
[----:B--2---:R-:W-:Y:S01]  /*c1b0*/  F2FP.BF16.PACK_AB R46, R7, R9 ;  /* 0x00000009072e723e */ /* 0x004fe200000010ff */
[----:B------:R-:W-:Y:S01]  /*c1c0*/  FMUL.FTZ R9, R123, R8 ;  /* 0x000000087b097220 */ /* 0x000fe20000410000 */
[----:B------:R-:W-:Y:S01]  /*c1d0*/  PRMT R252, R196, 0x5410, R197 ;  /* 0x00005410c4fc7816 */ /* 0x000fe200000000c5 */
[----:B---3--:R-:W-:Y:S01]  /*c1e0*/  IMAD.MOV.U32 R123, RZ, RZ, R63 ;  /* 0x000000ffff7b7224 */ /* 0x008fe200078e003f */
[----:B------:R-:W-:Y:S02]  /*c1f0*/  @!P2 PRMT R197, R213, 0x5410, RZ ;  /* 0x00005410d5c5a816 */ /* 0x000fe400000000ff */
[----:B------:R-:W-:Y:S02]  /*c200*/  ISETP.GE.U32.AND P2, PT, R237, R10, PT ;  /* 0x0000000aed00720c */ /* 0x000fe40003f46070 */
[----:B------:R-:W-:-:S02]  /*c210*/  PRMT R19, R199, 0x5410, R198 ;  /* 0x00005410c7137816 */ /* 0x000fc400000000c6 */
[----:B------:R-:W-:Y:S01]  /*c220*/  SHF.R.U32.HI R3, RZ, 0x8, R15 ;  /* 0x00000008ff037819 */ /* 0x000fe2000001160f */
[-C--:B------:R-:W-:Y:S01]  /*c230*/  FFMA.FTZ R34, R241, R5.reuse, R34 ;  /* 0x00000005f1227223 */ /* 0x080fe20000010022 */
[----:B------:R-:W-:Y:S01]  /*c240*/  @!P1 PRMT R199, R209, 0x5410, RZ ;  /* 0x00005410d1c79816 */ /* 0x000fe200000000ff */
[-C--:B------:R-:W-:Y:S01]  /*c250*/  FMUL.FTZ R179, R136, R5.reuse ;  /* 0x0000000588b37220 */ /* 0x080fe20000410000 */
[----:B------:R-:W-:Y:S01]  /*c260*/  @!P3 PRMT R198, R210, 0x5410, RZ ;  /* 0x00005410d2c6b816 */ /* 0x000fe200000000ff */
[-C--:B------:R-:W-:Y:S01]  /*c270*/  FMUL.FTZ R178, R137, R5.reuse ;  /* 0x0000000589b27220 */ /* 0x080fe20000410000 */
[----:B------:R-:W-:Y:S01]  /*c280*/  @!P5 PRMT R196, R215, 0x5410, RZ ;  /* 0x00005410d7c4d816 */ /* 0x000fe200000000ff */
        /* <DEDUP_REMOVED lines=13> */
[----:B------:R-:W-:Y:S01]  /*c360*/  FMUL.FTZ R210, R101, R5 ;  /* 0x0000000565d27220 */ /* 0x000fe20000410000 */
[----:B----4-:R-:W-:Y:S01]  /*c370*/  F2FP.BF16.PACK_AB R5, R123, R31 ;  /* 0x0000001f7b05723e */ /* 0x010fe200000010ff */
[----:B------:R-:W-:Y:S01]  /*c380*/  FMUL.FTZ R49, R122, R8 ;  /* 0x000000087a317220 */ /* 0x000fe20000410000 */
[----:B------:R-:W-:Y:S01]  /*c390*/  LOP3.LUT R3, R3, 0xffff, RZ, 0xc0, !PT ;  /* 0x0000ffff03037812 */ /* 0x000fe200078ec0ff */
[----:B------:R-:W-:Y:S01]  /*c3a0*/  IMAD.MOV.U32 R122, RZ, RZ, R176 ;  /* 0x000000ffff7a7224 */ /* 0x000fe200078e00b0 */
[----:B------:R-:W-:Y:S01]  /*c3b0*/  PRMT R193, R5, 0x7610, R193 ;  /* 0x0000761005c17816 */ /* 0x000fe200000000c1 */
[----:B------:R-:W-:Y:S01]  /*c3c0*/  FADD.FTZ R53, R7, R11 ;  /* 0x0000000b07357221 */ /* 0x000fe20000010000 */
[----:B------:R-:W-:Y:S01]  /*c3d0*/  ISETP.GE.U32.AND P3, PT, R237, R3, PT ;  /* 0x00000003ed00720c */ /* 0x000fe20003f66070 */
[----:B------:R-:W-:Y:S01]  /*c3e0*/  IMAD.WIDE.U32 R2, R18, -0x2daee0ad, RZ ;  /* 0xd2511f5312027825 */ /* 0x000fe200078e00ff */
[----:B-1----:R-:W-:-:S02]  /*c3f0*/  F2FP.BF16.PACK_AB R7, R122, R35 ;  /* 0x000000237a07723e */ /* 0x002fc400000010ff */
[----:B------:R-:W-:Y:S01]  /*c400*/  ISETP.GE.U32.AND P1, PT, R237, R13, PT ;  /* 0x0000000ded00720c */ /* 0x000fe20003f26070 */
[----:B------:R-:W-:Y:S01]  /*c410*/  @!P2 HFMA2.BF16_V2 R71, -RZ.H0_H0, RZ.H0_H0, -R193.H0_H0 ;  /* 0x200000ffff47a231 */ /* 0x000fe200003409c1 */
[----:B------:R-:W-:Y:S01]  /*c420*/  PRMT R195, R7, 0x7610, R195 ;  /* 0x0000761007c37816 */ /* 0x000fe200000000c3 */
[----:B------:R-:W-:Y:S01]  /*c430*/  MUFU.EX2 R251, R202 ;  /* 0x000000ca00fb7308 */ /* 0x000fe20000000800 */
[----:B------:R-:W-:Y:S02]  /*c440*/  PRMT R192, R5, 0x7632, R192 ;  /* 0x0000763205c07816 */ /* 0x000fe400000000c0 */
[----:B------:R-:W-:Y:S02]  /*c450*/  LOP3.LUT R5, R2, 0xff, RZ, 0xc0, !PT ;  /* 0x000000ff02057812 */ /* 0x000fe400078ec0ff */
[----:B------:R-:W-:-:S03]  /*c460*/  LOP3.LUT R0, R3, UR14, R14, 0x96, !PT ;  /* 0x0000000e03007c12 */ /* 0x000fc6000f8e960e */
[----:B------:R-:W1:Y:S01]  /*c470*/  MUFU.EX2 R250, R201 ;  /* 0x000000c900fa7308 */ /* 0x000e620000000800 */
[----:B------:R-:W-:Y:S01]  /*c480*/  PRMT R74, R193, 0x5410, R192 ;  /* 0x00005410c14a7816 */ /* 0x000fe200000000c0 */
[----:B------:R-:W-:Y:S01]  /*c490*/  @!P4 HFMA2.BF16_V2 R101, -RZ.H0_H0, RZ.H0_H0, -R195.H0_H0 ;  /* 0x200000ffff65c231 */ /* 0x000fe200003409c3 */
[----:B------:R-:W-:Y:S02]  /*c4a0*/  PRMT R194, R7, 0x7632, R194 ;  /* 0x0000763207c27816 */ /* 0x000fe400000000c2 */
[----:B------:R-:W-:Y:S02]  /*c4b0*/  @!P2 PRMT R193, R71, 0x5410, RZ ;  /* 0x0000541047c1a816 */ /* 0x000fe400000000ff */
[----:B------:R-:W-:Y:S02]  /*c4c0*/  ISETP.GE.U32.AND P2, PT, R237, R5, PT ;  /* 0x00000005ed00720c */ /* 0x000fe40003f46070 */
[----:B------:R-:W-:Y:S01]  /*c4d0*/  LOP3.LUT R5, R0, 0xff, RZ, 0xc0, !PT ;  /* 0x000000ff00057812 */ /* 0x000fe200078ec0ff */
[----:B------:R-:W-:Y:S01]  /*c4e0*/  @!P1 HFMA2.BF16_V2 R68, -RZ.H0_H0, RZ.H0_H0, -R192.H0_H0 ;  /* 0x200000ffff449231 */ /* 0x000fe200003409c0 */
[----:B------:R-:W-:-:S02]  /*c4f0*/  PRMT R63, R195, 0x5410, R194 ;  /* 0x00005410c33f7816 */ /* 0x000fc400000000c2 */
[----:B------:R-:W-:Y:S02]  /*c500*/  LOP3.LUT R10, R0, 0xffff, RZ, 0xc0, !PT ;  /* 0x0000ffff000a7812 */ /* 0x000fe400078ec0ff */
[----:B------:R-:W-:Y:S02]  /*c510*/  @!P4 PRMT R195, R101, 0x5410, RZ ;  /* 0x0000541065c3c816 */ /* 0x000fe400000000ff */
[----:B------:R-:W-:Y:S02]  /*c520*/  ISETP.GE.U32.AND P4, PT, R237, R5, PT ;  /* 0x00000005ed00720c */ /* 0x000fe40003f86070 */
[----:B------:R-:W-:Y:S01]  /*c530*/  SHF.R.U32.HI R5, RZ, 0x18, R0 ;  /* 0x00000018ff057819 */ /* 0x000fe20000011600 */
[----:B------:R-:W-:Y:S01]  /*c540*/  MUFU.EX2 R241, R69 ;  /* 0x0000004500f17308 */ /* 0x000fe20000000800 */
[----:B------:R-:W-:Y:S02]  /*c550*/  SHF.R.U32.HI R10, RZ, 0x8, R10 ;  /* 0x00000008ff0a7819 */ /* 0x000fe4000001160a */
[----:B------:R-:W-:-:S02]  /*c560*/  @!P1 PRMT R192, R68, 0x5410, RZ ;  /* 0x0000541044c09816 */ /* 0x000fc400000000ff */
[----:B------:R-:W-:-:S03]  /*c570*/  ISETP.GE.U32.AND P1, PT, R237, R5, PT ;  /* 0x00000005ed00720c */ /* 0x000fc60003f26070 */
[----:B------:R-:W2:Y:S01]  /*c580*/  MUFU.EX2 R249, R59 ;  /* 0x0000003b00f97308 */ /* 0x000ea20000000800 */
[----:B-1----:R-:W-:Y:S02]  /*c590*/  F2FP.BF16.PACK_AB R5, R250, R251 ;  /* 0x000000fbfa05723e */ /* 0x002fe400000010ff */
[----:B------:R-:W-:Y:S02]  /*c5a0*/  LOP3.LUT R10, R10, 0xffff, RZ, 0xc0, !PT ;  /* 0x0000ffff0a0a7812 */ /* 0x000fe400078ec0ff */
[----:B------:R-:W-:Y:S02]  /*c5b0*/  PRMT R189, R5, 0x7610, R189 ;  /* 0x0000761005bd7816 */ /* 0x000fe400000000bd */
[----:B------:R-:W-:Y:S01]  /*c5c0*/  SHF.R.U32.HI R0, RZ, 0x10, R0 ;  /* 0x00000010ff007819 */ /* 0x000fe20000011600 */
[----:B------:R-:W-:Y:S01]  /*c5d0*/  @!P3 HFMA2.BF16_V2 R100, -RZ.H0_H0, RZ.H0_H0, -R194.H0_H0 ;  /* 0x200000ffff64b231 */ /* 0x000fe200003409c2 */
[----:B------:R-:W-:Y:S01]  /*c5e0*/  ISETP.GE.U32.AND P5, PT, R237, R10, PT ;  /* 0x0000000aed00720c */ /* 0x000fe20003fa6070 */
[-C--:B------:R-:W-:Y:S01]  /*c5f0*/  FMUL.FTZ R180, R135, R8.reuse ;  /* 0x0000000887b47220 */ /* 0x080fe20000410000 */
[----:B------:R-:W-:Y:S01]  /*c600*/  LOP3.LUT R0, R0, 0xff, RZ, 0xc0, !PT ;  /* 0x000000ff00007812 */ /* 0x000fe200078ec0ff */
[----:B------:R-:W-:Y:S01]  /*c610*/  FMUL.FTZ R135, R103, R8 ;  /* 0x0000000867877220 */ /* 0x000fe20000410000 */
[----:B------:R-:W-:Y:S01]  /*c620*/  PRMT R187, R5, 0x7632, R187 ;  /* 0x0000763205bb7816 */ /* 0x000fe200000000bb */
[----:B------:R-:W-:Y:S01]  /*c630*/  @!P4 HFMA2.BF16_V2 R103, -RZ.H0_H0, RZ.H0_H0, -R189.H0_H0 ;  /* 0x200000ffff67c231 */ /* 0x000fe200003409bd */
[----:B------:R-:W-:-:S02]  /*c640*/  LOP3.LUT R3, R2, 0xffff, RZ, 0xc0, !PT ;  /* 0x0000ffff02037812 */ /* 0x000fc400078ec0ff */
[--C-:B------:R-:W-:Y:S02]  /*c650*/  SHF.R.U32.HI R5, RZ, 0x10, R2.reuse ;  /* 0x00000010ff057819 */ /* 0x100fe40000011602 */
[----:B------:R-:W-:Y:S02]  /*c660*/  @!P3 PRMT R194, R100, 0x5410, RZ ;  /* 0x0000541064c2b816 */ /* 0x000fe400000000ff */
[----:B------:R-:W-:Y:S02]  /*c670*/  SHF.R.U32.HI R2, RZ, 0x18, R2 ;  /* 0x00000018ff027819 */ /* 0x000fe40000011602 */
[----:B------:R-:W-:Y:S02]  /*c680*/  ISETP.GE.U32.AND P3, PT, R237, R0, PT ;  /* 0x00000000ed00720c */ /* 0x000fe40003f66070 */
[----:B------:R-:W-:Y:S02]  /*c690*/  PRMT R65, R189, 0x5410, R187 ;  /* 0x00005410bd417816 */ /* 0x000fe400000000bb */
[----:B--2---:R-:W-:-:S02]  /*c6a0*/  F2FP.BF16.PACK_AB R0, R249, R241 ;  /* 0x000000f1f900723e */ /* 0x004fc400000010ff */
[----:B------:R-:W-:Y:S01]  /*c6b0*/  @!P4 PRMT R189, R103, 0x5410, RZ ;  /* 0x0000541067bdc816 */ /* 0x000fe200000000ff */
[----:B------:R-:W-:Y:S01]  /*c6c0*/  FMUL.FTZ R181, R134, R8 ;  /* 0x0000000886b57220 */ /* 0x000fe20000410000 */
[----:B------:R-:W-:Y:S01]  /*c6d0*/  ISETP.GE.U32.AND P4, PT, R237, R2, PT ;  /* 0x00000002ed00720c */ /* 0x000fe20003f86070 */
[----:B------:R-:W-:Y:S01]  /*c6e0*/  FMUL.FTZ R134, R102, R8 ;  /* 0x0000000866867220 */ /* 0x000fe20000410000 */
[----:B------:R-:W-:Y:S01]  /*c6f0*/  SHF.R.U32.HI R2, RZ, 0x8, R3 ;  /* 0x00000008ff027819 */ /* 0x000fe20000011603 */
[----:B------:R-:W-:Y:S01]  /*c700*/  @!P5 HFMA2.BF16_V2 R102, -RZ.H0_H0, RZ.H0_H0, -R187.H0_H0 ;  /* 0x200000ffff66d231 */ /* 0x000fe200003409bb */
[C---:B------:R-:W-:Y:S02]  /*c710*/  PRMT R170, R0.reuse, 0x7632, R170 ;  /* 0x0000763200aa7816 */ /* 0x040fe400000000aa */
[----:B------:R-:W-:Y:S02]  /*c720*/  PRMT R171, R0, 0x7610, R171 ;  /* 0x0000761000ab7816 */ /* 0x000fe400000000ab */
[----:B------:R-:W-:Y:S01]  /*c730*/  LOP3.LUT R0, R2, 0xffff, RZ, 0xc0, !PT ;  /* 0x0000ffff02007812 */ /* 0x000fe200078ec0ff */
[----:B------:R-:W-:Y:S01]  /*c740*/  @!P1 HFMA2.BF16_V2 R112, -RZ.H0_H0, RZ.H0_H0, -R170.H0_H0 ;  /* 0x200000ffff709231 */ /* 0x000fe200003409aa */
[----:B------:R-:W-:-:S02]  /*c750*/  @!P5 PRMT R187, R102, 0x5410, RZ ;  /* 0x0000541066bbd816 */ /* 0x000fc400000000ff */
[----:B------:R-:W-:Y:S02]  /*c760*/  ISETP.GE.U32.AND P5, PT, R237, R0, PT ;  /* 0x00000000ed00720c */ /* 0x000fe40003fa6070 */
[----:B------:R-:W-:Y:S01]  /*c770*/  LOP3.LUT R0, R5, 0xff, RZ, 0xc0, !PT ;  /* 0x000000ff05007812 */ /* 0x000fe200078ec0ff */
[-C--:B------:R-:W-:Y:S01]  /*c780*/  FMUL.FTZ R11, R118, R8.reuse ;  /* 0x00000008760b7220 */ /* 0x080fe20000410000 */
[----:B------:R-:W-:Y:S01]  /*c790*/  PRMT R59, R171, 0x5410, R170 ;  /* 0x00005410ab3b7816 */ /* 0x000fe200000000aa */
[----:B------:R-:W1:Y:S01]  /*c7a0*/  MUFU.EX2 R5, R58 ;  /* 0x0000003a00057308 */ /* 0x000e620000000800 */
[----:B------:R-:W-:Y:S01]  /*c7b0*/  @!P1 PRMT R170, R112, 0x5410, RZ ;  /* 0x0000541070aa9816 */ /* 0x000fe200000000ff */
[----:B------:R-:W-:Y:S02]  /*c7c0*/  IMAD.MOV.U32 R219, RZ, RZ, R244 ;  /* 0x000000ffffdb7224 */ /* 0x000fe400078e00f4 */
[----:B------:R-:W-:Y:S02]  /*c7d0*/  FMUL.FTZ R10, R119, R8 ;  /* 0x00000008770a7220 */ /* 0x000fe40000410000 */
[----:B------:R-:W-:-:S02]  /*c7e0*/  IMAD.MOV.U32 R68, RZ, RZ, R50 ;  /* 0x000000ffff447224 */ /* 0x000fc400078e0032 */
[----:B------:R-:W-:Y:S02]  /*c7f0*/  IMAD.MOV.U32 R118, RZ, RZ, R174 ;  /* 0x000000ffff767224 */ /* 0x000fe400078e00ae */
[----:B------:R-:W-:Y:S02]  /*c800*/  IMAD.MOV.U32 R112, RZ, RZ, R49 ;  /* 0x000000ffff707224 */ /* 0x000fe400078e0031 */
        /* <DEDUP_REMOVED lines=16> */
[----:B------:R-:W2:Y:S01]  /*c910*/  MUFU.EX2 R4, R47 ;  /* 0x0000002f00047308 */ /* 0x000ea20000000800 */
[----:B------:R-:W-:Y:S01]  /*c920*/  @!P3 HFMA2.BF16_V2 R113, -RZ.H0_H0, RZ.H0_H0, -R171.H0_H0 ;  /* 0x200000ffff71b231 */ /* 0x000fe200003409ab */
[----:B------:R-:W-:Y:S02]  /*c930*/  FADD.FTZ R2, R144, R38 ;  /* 0x0000002690027221 */ /* 0x000fe40000010000 */
[----:B------:R-:W-:Y:S02]  /*c940*/  IMAD.MOV.U32 R38, RZ, RZ, R21 ;  /* 0x000000ffff267224 */ /* 0x000fe400078e0015 */
[----:B------:R-:W-:Y:S01]  /*c950*/  @!P3 PRMT R171, R113, 0x5410, RZ ;  /* 0x0000541071abb816 */ /* 0x000fe200000000ff */
[----:B------:R-:W-:Y:S01]  /*c960*/  IMAD.WIDE.U32 R20, R234, -0x326172a9, RZ ;  /* 0xcd9e8d57ea147825 */ /* 0x000fe200078e00ff */
[----:B------:R-:W-:-:S03]  /*c970*/  ISETP.GE.U32.AND P3, PT, R237, R0, PT ;  /* 0x00000000ed00720c */ /* 0x000fc60003f66070 */
[----:B-1----:R-:W-:Y:S02]  /*c980*/  FADD.FTZ R0, R5, R17 ;  /* 0x0000001105007221 */ /* 0x002fe40000010000 */
[----:B------:R-:W-:Y:S02]  /*c990*/  FADD.FTZ R7, R147, R34 ;  /* 0x0000002293077221 */ /* 0x000fe40000010000 */
[----:B--2---:R-:W-:Y:S01]  /*c9a0*/  FADD.FTZ R18, R4, R0 ;  /* 0x0000000004127221 */ /* 0x004fe20000010000 */
[----:B------:R-:W-:Y:S01]  /*c9b0*/  LOP3.LUT R0, R21, R219, RZ, 0x3c, !PT ;  /* 0x000000db15007212 */ /* 0x000fe200078e3cff */
[----:B------:R-:W-:-:S04]  /*c9c0*/  FADD.FTZ R7, R145, R7 ;  /* 0x0000000791077221 */ /* 0x000fc80000010000 */
[----:B------:R-:W-:-:S04]  /*c9d0*/  IMAD.WIDE.U32 R14, R0, -0x2daee0ad, RZ ;  /* 0xd2511f53000e7825 */ /* 0x000fc800078e00ff */
[----:B------:R-:W-:Y:S01]  /*c9e0*/  FADD.FTZ R16, R26, R2 ;  /* 0x000000021a107221 */ /* 0x000fe20000010000 */
[----:B------:R-:W-:Y:S01]  /*c9f0*/  LOP3.LUT R2, R25, UR18, R20, 0x96, !PT ;  /* 0x0000001219027c12 */ /* 0x000fe2000f8e9614 */
[----:B------:R-:W-:Y:S01]  /*ca00*/  FADD.FTZ R3, R146, R7 ;  /* 0x0000000792037221 */ /* 0x000fe20000010000 */
[----:B------:R-:W-:Y:S01]  /*ca10*/  LOP3.LUT R0, R15, UR17, R190, 0x96, !PT ;  /* 0x000000110f007c12 */ /* 0x000fe2000f8e96be */
[----:B------:R-:W-:Y:S02]  /*ca20*/  IMAD.MOV.U32 R202, RZ, RZ, R11 ;  /* 0x000000ffffca7224 */ /* 0x000fe400078e000b */
[----:B------:R-:W-:Y:S02]  /*ca30*/  FADD.FTZ R17, R36, R3 ;  /* 0x0000000324117221 */ /* 0x000fe40000010000 */
[----:B------:R-:W-:Y:S02]  /*ca40*/  IMAD.MOV.U32 R113, RZ, RZ, R10 ;  /* 0x000000ffff717224 */ /* 0x000fe400078e000a */
[----:B------:R-:W-:-:S04]  /*ca50*/  IMAD.WIDE.U32 R2, R2, -0x2daee0ad, RZ ;  /* 0xd2511f5302027825 */ /* 0x000fc800078e00ff */
[----:B------:R-:W-:Y:S01]  /*ca60*/  IMAD.WIDE.U32 R10, R0, -0x326172a9, RZ ;  /* 0xcd9e8d57000a7825 */ /* 0x000fe200078e00ff */
[----:B------:R-:W-:-:S04]  /*ca70*/  LOP3.LUT R0, R3, UR15, R14, 0x96, !PT ;  /* 0x0000000f03007c12 */ /* 0x000fc8000f8e960e */
[----:B------:R-:W-:Y:S02]  /*ca80*/  LOP3.LUT R3, R11, UR16, R24, 0x96, !PT ;  /* 0x000000100b037c12 */ /* 0x000fe4000f8e9618 */
[----:B------:R-:W-:Y:S01]  /*ca90*/  F2FP.BF16.PACK_AB R22, R4, R5 ;  /* 0x000000050416723e */ /* 0x000fe200000010ff */
[----:B------:R-:W-:Y:S02]  /*caa0*/  FMUL.FTZ R172, R139, R8 ;  /* 0x000000088bac7220 */ /* 0x000fe40000410000 */
[----:B------:R-:W-:-:S04]  /*cab0*/  IMAD.WIDE.U32 R4, R3, -0x2daee0ad, RZ ;  /* 0xd2511f5303047825 */ /* 0x000fc800078e00ff */
[-C--:B------:R-:W-:Y:S02]  /*cac0*/  FMUL.FTZ R177, R138, R8.reuse ;  /* 0x000000088ab17220 */ /* 0x080fe40000410000 */
[-C--:B------:R-:W-:Y:S02]  /*cad0*/  FMUL.FTZ R185, R130, R8.reuse ;  /* 0x0000000882b97220 */ /* 0x080fe40000410000 */
[-C--:B------:R-:W-:Y:S02]  /*cae0*/  FMUL.FTZ R184, R131, R8.reuse ;  /* 0x0000000883b87220 */ /* 0x080fe40000410000 */
[-C--:B------:R-:W-:Y:S02]  /*caf0*/  FMUL.FTZ R48, R126, R8.reuse ;  /* 0x000000087e307220 */ /* 0x080fe40000410000 */
[-C--:B------:R-:W-:Y:S02]  /*cb00*/  FMUL.FTZ R173, R127, R8.reuse ;  /* 0x000000087fad7220 */ /* 0x080fe40000410000 */
[----:B------:R-:W-:-:S02]  /*cb10*/  FMUL.FTZ R137, R114, R8 ;  /* 0x0000000872897220 */ /* 0x000fc40000410000 */
[----:B------:R-:W-:Y:S02]  /*cb20*/  FMUL.FTZ R139, R115, R8 ;  /* 0x00000008738b7220 */ /* 0x000fe40000410000 */
[----:B------:R-:W-:Y:S02]  /*cb30*/  IMAD.MOV.U32 R47, RZ, RZ, R9 ;  /* 0x000000ffff2f7224 */ /* 0x000fe400078e0009 */
[----:B------:R-:W-:Y:S01]  /*cb40*/  IMAD.WIDE.U32 R8, R0, -0x326172a9, RZ ;  /* 0xcd9e8d5700087825 */ /* 0x000fe200078e00ff */
[----:B------:R-:W-:Y:S01]  /*cb50*/  LOP3.LUT R0, R5, UR11, R2, 0x96, !PT ;  /* 0x0000000b05007c12 */ /* 0x000fe2000f8e9602 */
[----:B------:R1:W-:Y:S02]  /*cb60*/  STL [R1+0x1c4], R211 ;  /* 0x0001c4d301007387 */ /* 0x0003e40000100800 */
[----:B------:R-:W-:Y:S02]  /*cb70*/  IMAD.MOV.U32 R138, RZ, RZ, R175 ;  /* 0x000000ffff8a7224 */ /* 0x000fe400078e00af */
[----:B------:R-:W-:-:S02]  /*cb80*/  IMAD.MOV.U32 R71, RZ, RZ, R56 ;  /* 0x000000ffff477224 */ /* 0x000fc400078e0038 */
        /* <DEDUP_REMOVED lines=15> */
[----:B-1----:R-:W-:Y:S02]  /*cc80*/  FMUL.FTZ R211, R79, R6 ;  /* 0x000000064fd37220 */ /* 0x002fe40000410000 */
[----:B------:R-:W-:Y:S01]  /*cc90*/  IMAD.WIDE.U32 R6, R0, -0x326172a9, RZ ;  /* 0xcd9e8d5700067825 */ /* 0x000fe200078e00ff */
[----:B------:R-:W-:-:S04]  /*cca0*/  LOP3.LUT R3, R9, UR12, R10, 0x96, !PT ;  /* 0x0000000c09037c12 */ /* 0x000fc8000f8e960a */
[----:B------:R-:W-:Y:S01]  /*ccb0*/  LOP3.LUT R0, R7, UR10, R8, 0x96, !PT ;  /* 0x0000000a07007c12 */ /* 0x000fe2000f8e9608 */
[----:B------:R-:W-:-:S04]  /*ccc0*/  IMAD.WIDE.U32 R2, R3, -0x2daee0ad, RZ ;  /* 0xd2511f5303027825 */ /* 0x000fc800078e00ff */
[----:B------:R-:W-:Y:S01]  /*ccd0*/  IMAD.WIDE.U32 R12, R0, -0x2daee0ad, RZ ;  /* 0xd2511f53000c7825 */ /* 0x000fe200078e00ff */
[----:B------:R-:W-:-:S04]  /*cce0*/  LOP3.LUT R3, R3, UR9, R4, 0x96, !PT ;  /* 0x0000000903037c12 */ /* 0x000fc8000f8e9604 */
[----:B------:R-:W-:Y:S01]  /*ccf0*/  LOP3.LUT R2, R13, UR6, R2, 0x96, !PT ;  /* 0x000000060d027c12 */ /* 0x000fe2000f8e9602 */
[----:B------:R-:W-:-:S04]  /*cd00*/  IMAD.WIDE.U32 R4, R3, -0x326172a9, RZ ;  /* 0xcd9e8d5703047825 */ /* 0x000fc800078e00ff */
[----:B------:R-:W-:Y:S01]  /*cd10*/  IMAD.WIDE.U32 R2, R2, -0x326172a9, RZ ;  /* 0xcd9e8d5702027825 */ /* 0x000fe200078e00ff */
[----:B------:R-:W-:Y:S02]  /*cd20*/  LOP3.LUT R9, R5, UR8, R6, 0x96, !PT ;  /* 0x0000000805097c12 */ /* 0x000fe4000f8e9606 */
[----:B------:R-:W1:Y:S02]  /*cd30*/  MUFU.EX2 R5, R70 ;  /* 0x0000004600057308 */ /* 0x000e640000000800 */
[----:B------:R-:W-:Y:S01]  /*cd40*/  LOP3.LUT R0, R3, UR13, R4, 0x96, !PT ;  /* 0x0000000d03007c12 */ /* 0x000fe2000f8e9604 */
[----:B------:R-:W-:-:S03]  /*cd50*/  IMAD.MOV.U32 R26, RZ, RZ, R242 ;  /* 0x000000ffff1a7224 */ /* 0x000fc600078e00f2 */
[----:B------:R-:W-:Y:S02]  /*cd60*/  LOP3.LUT R6, R0, 0xffff, RZ, 0xc0, !PT ;  /* 0x0000ffff00067812 */ /* 0x000fe400078ec0ff */
[----:B------:R2:W3:Y:S02]  /*cd70*/  MUFU.EX2 R4, R75 ;  /* 0x0000004b00047308 */ /* 0x0004e40000000800 */
[----:B------:R-:W-:Y:S01]  /*cd80*/  SHF.R.U32.HI R6, RZ, 0x8, R6 ;  /* 0x00000008ff067819 */ /* 0x000fe20000011606 */
[----:B------:R-:W-:-:S05]  /*cd90*/  FADD.FTZ R7, R39, R16 ;  /* 0x0000001027077221 */ /* 0x000fca0000010000 */
[----:B------:R-:W-:Y:S01]  /*cda0*/  MUFU.EX2 R242, R214 ;  /* 0x000000d600f27308 */ /* 0x000fe20000000800 */
[----:B------:R-:W-:Y:S01]  /*cdb0*/  LOP3.LUT R6, R6, 0xffff, RZ, 0xc0, !PT ;  /* 0x0000ffff06067812 */ /* 0x000fe200078ec0ff */
[----:B--2---:R-:W-:-:S06]  /*cdc0*/  IMAD.MOV.U32 R75, RZ, RZ, R235 ;  /* 0x000000ffff4b7224 */ /* 0x004fcc00078e00eb */
[----:B------:R2:W4:Y:S01]  /*cdd0*/  MUFU.EX2 R235, R216 ;  /* 0x000000d800eb7308 */ /* 0x0005220000000800 */
[----:B------:R-:W-:Y:S01]  /*cde0*/  LOP3.LUT R20, R55, UR18, R20, 0x96, !PT ;  /* 0x0000001237147c12 */ /* 0x000fe2000f8e9614 */
[----:B------:R-:W-:Y:S01]  /*cdf0*/  FADD.FTZ R7, R32, R7 ;  /* 0x0000000720077221 */ /* 0x000fe20000010000 */
[----:B------:R-:W-:Y:S01]  /*ce00*/  ISETP.GE.U32.AND P1, PT, R237, R6, PT ;  /* 0x00000006ed00720c */ /* 0x000fe20003f26070 */
[----:B------:R-:W-:Y:S02]  /*ce10*/  IMAD.MOV.U32 R55, RZ, RZ, R234 ;  /* 0x000000ffff377224 */ /* 0x000fe400078e00ea */
[----:B------:R-:W-:Y:S02]  /*ce20*/  IMAD.MOV.U32 R32, RZ, RZ, R233 ;  /* 0x000000ffff207224 */ /* 0x000fe400078e00e9 */
[----:B------:R-:W-:Y:S01]  /*ce30*/  MUFU.EX2 R234, R142 ;  /* 0x0000008e00ea7308 */ /* 0x000fe20000000800 */
[----:B-1----:R-:W-:-:S07]  /*ce40*/  FADD.FTZ R6, R5, R18 ;  /* 0x0000001205067221 */ /* 0x002fce0000010000 */
[----:B------:R-:W1:Y:S01]  /*ce50*/  MUFU.EX2 R233, R143 ;  /* 0x0000008f00e97308 */ /* 0x000e620000000800 */
[----:B--2---:R-:W-:Y:S01]  /*ce60*/  IMAD.MOV.U32 R216, RZ, RZ, R19 ;  /* 0x000000ffffd87224 */ /* 0x004fe200078e0013 */
[----:B------:R-:W-:Y:S01]  /*ce70*/  LOP3.LUT R19, R11, UR16, R54, 0x96, !PT ;  /* 0x000000100b137c12 */ /* 0x000fe2000f8e9636 */
[C---:B---3--:R-:W-:Y:S01]  /*ce80*/  FADD.FTZ R25, R4.reuse, R6 ;  /* 0x0000000604197221 */ /* 0x048fe20000010000 */
[----:B------:R-:W-:Y:S02]  /*ce90*/  F2FP.BF16.PACK_AB R11, R4, R5 ;  /* 0x00000005040b723e */ /* 0x000fe400000010ff */
[----:B----4-:R-:W-:-:S04]  /*cea0*/  F2FP.BF16.PACK_AB R4, R235, R242 ;  /* 0x000000f2eb04723e */ /* 0x010fc800000010ff */
[C---:B------:R-:W-:Y:S02]  /*ceb0*/  PRMT R169, R4.reuse, 0x7610, R169 ;  /* 0x0000761004a97816 */ /* 0x040fe400000000a9 */
[----:B------:R-:W-:-:S03]  /*cec0*/  PRMT R168, R4, 0x7632, R168 ;  /* 0x0000763204a87816 */ /* 0x000fc600000000a8 */
[----:B------:R-:W-:Y:S01]  /*ced0*/  @!P2 HFMA2.BF16_V2 R76, -RZ.H0_H0, RZ.H0_H0, -R169.H0_H0 ;  /* 0x200000ffff4ca231 */ /* 0x000fe200003409a9 */
[----:B-1----:R-:W-:Y:S02]  /*cee0*/  F2FP.BF16.PACK_AB R5, R233, R234 ;  /* 0x000000eae905723e */ /* 0x002fe400000010ff */
[----:B------:R-:W-:Y:S02]  /*cef0*/  LOP3.LUT R4, R0, 0xff, RZ, 0xc0, !PT ;  /* 0x000000ff00047812 */ /* 0x000fe400078ec0ff */
[----:B------:R-:W-:Y:S02]  /*cf00*/  PRMT R39, R169, 0x5410, R168 ;  /* 0x00005410a9277816 */ /* 0x000fe400000000a8 */
[----:B------:R-:W-:Y:S02]  /*cf10*/  @!P2 PRMT R169, R76, 0x5410, RZ ;  /* 0x000054104ca9a816 */ /* 0x000fe400000000ff */
[----:B------:R-:W-:Y:S02]  /*cf20*/  PRMT R167, R5, 0x7610, R167 ;  /* 0x0000761005a77816 */ /* 0x000fe400000000a7 */
[----:B------:R-:W-:-:S02]  /*cf30*/  ISETP.GE.U32.AND P2, PT, R237, R4, PT ;  /* 0x00000004ed00720c */ /* 0x000fc40003f46070 */
[--C-:B------:R-:W-:Y:S01]  /*cf40*/  SHF.R.U32.HI R4, RZ, 0x18, R0.reuse ;  /* 0x00000018ff047819 */ /* 0x100fe20000011600 */
[----:B------:R-:W-:Y:S01]  /*cf50*/  FADD.FTZ R8, R52, R17 ;  /* 0x0000001134087221 */ /* 0x000fe20000010000 */
[----:B------:R-:W-:Y:S01]  /*cf60*/  SHF.R.U32.HI R0, RZ, 0x10, R0 ;  /* 0x00000010ff007819 */ /* 0x000fe20000011600 */
[----:B------:R-:W-:Y:S01]  /*cf70*/  @!P3 HFMA2.BF16_V2 R78, -RZ.H0_H0, RZ.H0_H0, -R167.H0_H0 ;  /* 0x200000ffff4eb231 */ /* 0x000fe200003409a7 */
[----:B------:R-:W-:Y:S01]  /*cf80*/  PRMT R166, R5, 0x7632, R166 ;  /* 0x0000763205a67816 */ /* 0x000fe200000000a6 */
[----:B------:R-:W-:Y:S01]  /*cf90*/  FADD.FTZ R6, R42, R8 ;  /* 0x000000082a067221 */ /* 0x000fe20000010000 */
[----:B------:R-:W-:Y:S01]  /*cfa0*/  LOP3.LUT R0, R0, 0xff, RZ, 0xc0, !PT ;  /* 0x000000ff00007812 */ /* 0x000fe200078ec0ff */
[----:B------:R-:W-:Y:S01]  /*cfb0*/  @!P5 HFMA2.BF16_V2 R77, -RZ.H0_H0, RZ.H0_H0, -R168.H0_H0 ;  /* 0x200000ffff4dd231 */ /* 0x000fe200003409a8 */
[----:B------:R-:W-:Y:S01]  /*cfc0*/  PRMT R42, R167, 0x5410, R166 ;  /* 0x00005410a72a7816 */ /* 0x000fe200000000a6 */
[----:B------:R-:W-:Y:S01]  /*cfd0*/  @!P4 HFMA2.BF16_V2 R79, -RZ.H0_H0, RZ.H0_H0, -R166.H0_H0 ;  /* 0x200000ffff4fc231 */ /* 0x000fe200003409a6 */
[----:B------:R-:W-:-:S02]  /*cfe0*/  @!P3 PRMT R167, R78, 0x5410, RZ ;  /* 0x000054104ea7b816 */ /* 0x000fc400000000ff */
[----:B------:R-:W-:Y:S02]  /*cff0*/  ISETP.GE.U32.AND P3, PT, R237, R0, PT ;  /* 0x00000000ed00720c */ /* 0x000fe40003f66070 */
[----:B------:R-:W-:Y:S02]  /*d000*/  LOP3.LUT R0, R2, 0xff, RZ, 0xc0, !PT ;  /* 0x000000ff02007812 */ /* 0x000fe400078ec0ff */
[----:B------:R-:W-:Y:S02]  /*d010*/  @!P5 PRMT R168, R77, 0x5410, RZ ;  /* 0x000054104da8d816 */ /* 0x000fe400000000ff */
[----:B------:R-:W-:Y:S02]  /*d020*/  PRMT R17, R40, 0x7610, R17 ;  /* 0x0000761028117816 */ /* 0x000fe40000000011 */
[----:B------:R-:W-:Y:S02]  /*d030*/  ISETP.GE.U32.AND P5, PT, R237, R4, PT ;  /* 0x00000004ed00720c */ /* 0x000fe40003fa6070 */
[----:B------:R-:W-:-:S02]  /*d040*/  @!P4 PRMT R166, R79, 0x5410, RZ ;  /* 0x000054104fa6c816 */ /* 0x000fc400000000ff */
[----:B------:R-:W-:Y:S01]  /*d050*/  ISETP.GE.U32.AND P4, PT, R237, R0, PT ;  /* 0x00000000ed00720c */ /* 0x000fe20003f86070 */
[----:B------:R-:W-:Y:S01]  /*d060*/  @!P2 HFMA2.BF16_V2 R80, -RZ.H0_H0, RZ.H0_H0, -R17.H0_H0 ;  /* 0x200000ffff50a231 */ /* 0x000fe20000340911 */
[----:B------:R-:W-:Y:S02]  /*d070*/  LOP3.LUT R0, R2, 0xffff, RZ, 0xc0, !PT ;  /* 0x0000ffff02007812 */ /* 0x000fe400078ec0ff */
[----:B------:R-:W-:Y:S02]  /*d080*/  PRMT R16, R40, 0x7632, R16 ;  /* 0x0000763228107816 */ /* 0x000fe40000000010 */
[----:B------:R-:W-:Y:S01]  /*d090*/  SHF.R.U32.HI R4, RZ, 0x10, R2 ;  /* 0x00000010ff047819 */ /* 0x000fe20000011602 */
[----:B------:R-:W-:Y:S01]  /*d0a0*/  IMAD.MOV.U32 R52, RZ, RZ, R56 ;  /* 0x000000ffff347224 */ /* 0x000fe200078e0038 */
[----:B------:R-:W-:Y:S02]  /*d0b0*/  SHF.R.U32.HI R2, RZ, 0x18, R2 ;  /* 0x00000018ff027819 */ /* 0x000fe40000011602 */
[----:B------:R-:W-:Y:S01]  /*d0c0*/  SHF.R.U32.HI R0, RZ, 0x8, R0 ;  /* 0x00000008ff007819 */ /* 0x000fe20000011600 */
[----:B------:R-:W-:Y:S01]  /*d0d0*/  @!P1 HFMA2.BF16_V2 R81, -RZ.H0_H0, RZ.H0_H0, -R16.H0_H0 ;  /* 0x200000ffff519231 */ /* 0x000fe20000340910 */
[----:B------:R-:W-:-:S02]  /*d0e0*/  PRMT R56, R17, 0x5410, R16 ;  /* 0x0000541011387816 */ /* 0x000fc40000000010 */
[----:B------:R-:W-:Y:S02]  /*d0f0*/  PRMT R13, R23, 0x7632, R13 ;  /* 0x00007632170d7816 */ /* 0x000fe4000000000d */
[----:B------:R-:W-:Y:S02]  /*d100*/  @!P2 PRMT R17, R80, 0x5410, RZ ;  /* 0x000054105011a816 */ /* 0x000fe400000000ff */
[----:B------:R-:W-:Y:S01]  /*d110*/  ISETP.GE.U32.AND P2, PT, R237, R2, PT ;  /* 0x00000002ed00720c */ /* 0x000fe20003f46070 */
[----:B------:R-:W-:Y:S01]  /*d120*/  IMAD.WIDE.U32 R2, R9, -0x2daee0ad, RZ ;  /* 0xd2511f5309027825 */ /* 0x000fe200078e00ff */
[----:B------:R-:W-:Y:S01]  /*d130*/  LOP3.LUT R0, R0, 0xffff, RZ, 0xc0, !PT ;  /* 0x0000ffff00007812 */ /* 0x000fe200078ec0ff */
[----:B------:R-:W-:Y:S01]  /*d140*/  @!P5 HFMA2.BF16_V2 R82, -RZ.H0_H0, RZ.H0_H0, -R13.H0_H0 ;  /* 0x200000ffff52d231 */ /* 0x000fe2000034090d */
[----:B------:R-:W-:Y:S02]  /*d150*/  PRMT R15, R23, 0x7610, R15 ;  /* 0x00007610170f7816 */ /* 0x000fe4000000000f */
[----:B------:R-:W-:Y:S01]  /*d160*/  @!P1 PRMT R16, R81, 0x5410, RZ ;  /* 0x0000541051109816 */ /* 0x000fe200000000ff */
[----:B------:R-:W-:Y:S01]  /*d170*/  IMAD.MOV.U32 R36, RZ, RZ, R47 ;  /* 0x000000ffff247224 */ /* 0x000fe200078e002f */
[----:B------:R-:W-:-:S02]  /*d180*/  ISETP.GE.U32.AND P1, PT, R237, R0, PT ;  /* 0x00000000ed00720c */ /* 0x000fc40003f26070 */
[----:B------:R-:W-:Y:S02]  /*d190*/  LOP3.LUT R4, R4, 0xff, RZ, 0xc0, !PT ;  /* 0x000000ff04047812 */ /* 0x000fe400078ec0ff */
[--C-:B------:R-:W-:Y:S02]  /*d1a0*/  LOP3.LUT R0, R3, UR14, R12.reuse, 0x96, !PT ;  /* 0x0000000e03007c12 */ /* 0x100fe4000f8e960c */
[----:B------:R-:W-:Y:S02]  /*d1b0*/  PRMT R47, R15, 0x5410, R13 ;  /* 0x000054100f2f7816 */ /* 0x000fe4000000000d */
[----:B------:R-:W-:Y:S02]  /*d1c0*/  @!P5 PRMT R13, R82, 0x5410, RZ ;  /* 0x00005410520dd816 */ /* 0x000fe400000000ff */
[----:B------:R-:W-:Y:S02]  /*d1d0*/  ISETP.GE.U32.AND P5, PT, R237, R4, PT ;  /* 0x00000004ed00720c */ /* 0x000fe40003fa6070 */
[----:B------:R-:W-:Y:S01]  /*d1e0*/  LOP3.LUT R4, R0, 0xffff, RZ, 0xc0, !PT ;  /* 0x0000ffff00047812 */ /* 0x000fe200078ec0ff */
[----:B------:R-:W-:Y:S01]  /*d1f0*/  @!P3 HFMA2.BF16_V2 R83, -RZ.H0_H0, RZ.H0_H0, -R15.H0_H0 ;  /* 0x200000ffff53b231 */ /* 0x000fe2000034090f */
[----:B------:R-:W-:-:S02]  /*d200*/  PRMT R12, R22, 0x7610, R12 ;  /* 0x00007610160c7816 */ /* 0x000fc4000000000c */
[----:B------:R-:W-:-:S04]  /*d210*/  SHF.R.U32.HI R4, RZ, 0x8, R4 ;  /* 0x00000008ff047819 */ /* 0x000fc80000011604 */
[----:B------:R-:W-:Y:S01]  /*d220*/  LOP3.LUT R4, R4, 0xffff, RZ, 0xc0, !PT ;  /* 0x0000ffff04047812 */ /* 0x000fe200078ec0ff */
[----:B------:R-:W-:Y:S01]  /*d230*/  @!P4 HFMA2.BF16_V2 R84, -RZ.H0_H0, RZ.H0_H0, -R12.H0_H0 ;  /* 0x200000ffff54c231 */ /* 0x000fe2000034090c */
[----:B------:R-:W-:Y:S02]  /*d240*/  @!P3 PRMT R15, R83, 0x5410, RZ ;  /* 0x00005410530fb816 */ /* 0x000fe400000000ff */
[----:B------:R-:W-:Y:S02]  /*d250*/  PRMT R18, R22, 0x7632, R18 ;  /* 0x0000763216127816 */ /* 0x000fe40000000012 */
[----:B------:R-:W-:Y:S01]  /*d260*/  ISETP.GE.U32.AND P3, PT, R237, R4, PT ;  /* 0x00000004ed00720c */ /* 0x000fe20003f66070 */
[----:B------:R-:W-:Y:S01]  /*d270*/  FADD.FTZ R24, R41, R6 ;  /* 0x0000000629187221 */ /* 0x000fe20000010000 */
[----:B------:R-:W-:Y:S01]  /*d280*/  LOP3.LUT R4, R0, 0xff, RZ, 0xc0, !PT ;  /* 0x000000ff00047812 */ /* 0x000fe200078ec0ff */
[----:B------:R-:W-:Y:S01]  /*d290*/  @!P1 HFMA2.BF16_V2 R85, -RZ.H0_H0, RZ.H0_H0, -R18.H0_H0 ;  /* 0x200000ffff559231 */ /* 0x000fe20000340912 */
[----:B------:R-:W-:-:S02]  /*d2a0*/  PRMT R41, R12, 0x5410, R18 ;  /* 0x000054100c297816 */ /* 0x000fc40000000012 */
[----:B------:R-:W-:Y:S02]  /*d2b0*/  @!P4 PRMT R12, R84, 0x5410, RZ ;  /* 0x00005410540cc816 */ /* 0x000fe400000000ff */
[C---:B------:R-:W-:Y:S02]  /*d2c0*/  PRMT R163, R30.reuse, 0x7632, R163 ;  /* 0x000076321ea37816 */ /* 0x040fe400000000a3 */
[----:B------:R-:W-:Y:S02]  /*d2d0*/  ISETP.GE.U32.AND P4, PT, R237, R4, PT ;  /* 0x00000004ed00720c */ /* 0x000fe40003f86070 */
[--C-:B------:R-:W-:Y:S02]  /*d2e0*/  SHF.R.U32.HI R4, RZ, 0x18, R0.reuse ;  /* 0x00000018ff047819 */ /* 0x100fe40000011600 */
[----:B------:R-:W-:Y:S01]  /*d2f0*/  SHF.R.U32.HI R0, RZ, 0x10, R0 ;  /* 0x00000010ff007819 */ /* 0x000fe20000011600 */
[----:B------:R-:W-:Y:S01]  /*d300*/  @!P2 HFMA2.BF16_V2 R86, -RZ.H0_H0, RZ.H0_H0, -R163.H0_H0 ;  /* 0x200000ffff56a231 */ /* 0x000fe200003409a3 */
[----:B------:R-:W-:Y:S01]  /*d310*/  @!P1 PRMT R18, R85, 0x5410, RZ ;  /* 0x0000541055129816 */ /* 0x000fe200000000ff */
[----:B------:R-:W-:Y:S01]  /*d320*/  FADD.FTZ R23, R37, R7 ;  /* 0x0000000725177221 */ /* 0x000fe20000010000 */
[----:B------:R-:W-:Y:S01]  /*d330*/  PRMT R162, R30, 0x7610, R162 ;  /* 0x000076101ea27816 */ /* 0x000fe200000000a2 */
[----:B------:R-:W-:Y:S01]  /*d340*/  IMAD.WIDE.U32 R6, R20, -0x2daee0ad, RZ ;  /* 0xd2511f5314067825 */ /* 0x000fe200078e00ff */
[----:B------:R-:W-:-:S02]  /*d350*/  ISETP.GE.U32.AND P1, PT, R237, R4, PT ;  /* 0x00000004ed00720c */ /* 0x000fc40003f26070 */
[----:B------:R-:W-:Y:S01]  /*d360*/  LOP3.LUT R0, R0, 0xff, RZ, 0xc0, !PT ;  /* 0x000000ff00007812 */ /* 0x000fe200078ec0ff */
[----:B------:R-:W-:Y:S01]  /*d370*/  IMAD.WIDE.U32 R4, R19, -0x2daee0ad, RZ ;  /* 0xd2511f5313047825 */ /* 0x000fe200078e00ff */
[----:B------:R-:W-:Y:S02]  /*d380*/  PRMT R40, R162, 0x5410, R163 ;  /* 0x00005410a2287816 */ /* 0x000fe400000000a3 */
[----:B------:R-:W-:Y:S02]  /*d390*/  @!P2 PRMT R163, R86, 0x5410, RZ ;  /* 0x0000541056a3a816 */ /* 0x000fe400000000ff */
[----:B------:R-:W-:Y:S02]  /*d3a0*/  ISETP.GE.U32.AND P2, PT, R237, R0, PT ;  /* 0x00000000ed00720c */ /* 0x000fe40003f46070 */
[----:B------:R-:W-:Y:S02]  /*d3b0*/  LOP3.LUT R0, R7, UR15, R14, 0x96, !PT ;  /* 0x0000000f07007c12 */ /* 0x000fe4000f8e960e */
[----:B------:R-:W-:-:S03]  /*d3c0*/  LOP3.LUT R6, R5, UR11, R6, 0x96, !PT ;  /* 0x0000000b05067c12 */ /* 0x000fc6000f8e9606 */
[----:B------:R-:W-:-:S04]  /*d3d0*/  IMAD.WIDE.U32 R8, R0, -0x326172a9, RZ ;  /* 0xcd9e8d5700087825 */ /* 0x000fc800078e00ff */
[----:B------:R-:W-:Y:S01]  /*d3e0*/  IMAD.WIDE.U32 R6, R6, -0x326172a9, RZ ;  /* 0xcd9e8d5706067825 */ /* 0x000fe200078e00ff */
[----:B------:R-:W-:-:S04]  /*d3f0*/  LOP3.LUT R5, R9, UR12, R10, 0x96, !PT ;  /* 0x0000000c09057c12 */ /* 0x000fc8000f8e960a */
[----:B------:R-:W-:Y:S02]  /*d400*/  LOP3.LUT R0, R7, UR10, R8, 0x96, !PT ;  /* 0x0000000a07007c12 */ /* 0x000fe4000f8e9608 */
[C---:B------:R-:W-:Y:S02]  /*d410*/  PRMT R165, R11.reuse, 0x7610, R165 ;  /* 0x000076100ba57816 */ /* 0x040fe400000000a5 */
[----:B------:R-:W-:Y:S01]  /*d420*/  PRMT R164, R11, 0x7632, R164 ;  /* 0x000076320ba47816 */ /* 0x000fe200000000a4 */
[----:B------:R-:W-:-:S04]  /*d430*/  IMAD.WIDE.U32 R10, R5, -0x2daee0ad, RZ ;  /* 0xd2511f53050a7825 */ /* 0x000fc800078e00ff */
[----:B------:R-:W-:Y:S01]  /*d440*/  IMAD.WIDE.U32 R8, R0, -0x2daee0ad, RZ ;  /* 0xd2511f5300087825 */ /* 0x000fe200078e00ff */
[----:B------:R-:W-:Y:S01]  /*d450*/  @!P4 HFMA2.BF16_V2 R88, -RZ.H0_H0, RZ.H0_H0, -R165.H0_H0 ;  /* 0x200000ffff58c231 */ /* 0x000fe200003409a5 */
[----:B------:R-:W-:-:S03]  /*d460*/  LOP3.LUT R4, R11, UR9, R4, 0x96, !PT ;  /* 0x000000090b047c12 */ /* 0x000fc6000f8e9604 */
[----:B------:R-:W-:Y:S01]  /*d470*/  LOP3.LUT R7, R9, UR6, R10, 0x96, !PT ;  /* 0x0000000609077c12 */ /* 0x000fe2000f8e960a */
[----:B------:R-:W-:Y:S01]  /*d480*/  IMAD.MOV.U32 R214, RZ, RZ, R38 ;  /* 0x000000ffffd67224 */ /* 0x000fe200078e0026 */
[C---:B------:R-:W-:Y:S02]  /*d490*/  LOP3.LUT R0, R2.reuse, 0xff, RZ, 0xc0, !PT ;  /* 0x000000ff02007812 */ /* 0x040fe400078ec0ff */
[----:B------:R-:W-:Y:S02]  /*d4a0*/  LOP3.LUT R10, R2, 0xffff, RZ, 0xc0, !PT ;  /* 0x0000ffff020a7812 */ /* 0x000fe400078ec0ff */
[--C-:B------:R-:W-:Y:S02]  /*d4b0*/  SHF.R.U32.HI R14, RZ, 0x10, R2.reuse ;  /* 0x00000010ff0e7819 */ /* 0x100fe40000011602 */
[----:B------:R-:W-:Y:S01]  /*d4c0*/  SHF.R.U32.HI R11, RZ, 0x18, R2 ;  /* 0x00000018ff0b7819 */ /* 0x000fe20000011602 */
[----:B------:R-:W-:Y:S01]  /*d4d0*/  IMAD.WIDE.U32 R2, R7, -0x326172a9, RZ ;  /* 0xcd9e8d5707027825 */ /* 0x000fe200078e00ff */
[----:B------:R-:W-:-:S03]  /*d4e0*/  @!P3 HFMA2.BF16_V2 R89, -RZ.H0_H0, RZ.H0_H0, -R164.H0_H0 ;  /* 0x200000ffff59b231 */ /* 0x000fc600003409a4 */
[----:B------:R-:W-:Y:S01]  /*d4f0*/  IMAD.MOV.U32 R38, RZ, RZ, R119 ;  /* 0x000000ffff267224 */ /* 0x000fe200078e0077 */
[----:B------:R-:W-:Y:S02]  /*d500*/  PRMT R119, R165, 0x5410, R164 ;  /* 0x00005410a5777816 */ /* 0x000fe400000000a4 */
[----:B------:R-:W-:Y:S01]  /*d510*/  @!P4 PRMT R165, R88, 0x5410, RZ ;  /* 0x0000541058a5c816 */ /* 0x000fe200000000ff */
[----:B------:R-:W-:Y:S01]  /*d520*/  IMAD.WIDE.U32 R4, R4, -0x326172a9, RZ ;  /* 0xcd9e8d5704047825 */ /* 0x000fe200078e00ff */
[----:B------:R-:W-:Y:S02]  /*d530*/  ISETP.GE.U32.AND P4, PT, R237, R0, PT ;  /* 0x00000000ed00720c */ /* 0x000fe40003f86070 */
[----:B------:R-:W-:Y:S02]  /*d540*/  SHF.R.U32.HI R0, RZ, 0x18, R2 ;  /* 0x00000018ff007819 */ /* 0x000fe40000011602 */
[----:B------:R-:W-:Y:S02]  /*d550*/  PRMT R161, R45, 0x7632, R161 ;  /* 0x000076322da17816 */ /* 0x000fe400000000a1 */
[----:B------:R-:W-:-:S02]  /*d560*/  @!P3 PRMT R164, R89, 0x5410, RZ ;  /* 0x0000541059a4b816 */ /* 0x000fc400000000ff */
[----:B------:R-:W-:Y:S01]  /*d570*/  LOP3.LUT R7, R3, UR13, R4, 0x96, !PT ;  /* 0x0000000d03077c12 */ /* 0x000fe2000f8e9604 */
[----:B------:R-:W-:Y:S01]  /*d580*/  @!P1 HFMA2.BF16_V2 R90, -RZ.H0_H0, RZ.H0_H0, -R161.H0_H0 ;  /* 0x200000ffff5a9231 */ /* 0x000fe200003409a1 */
[----:B------:R-:W-:Y:S01]  /*d590*/  ISETP.GE.U32.AND P3, PT, R237, R0, PT ;  /* 0x00000000ed00720c */ /* 0x000fe20003f66070 */
[----:B------:R-:W-:Y:S01]  /*d5a0*/  MUFU.EX2 R4, R148 ;  /* 0x0000009400047308 */ /* 0x000fe20000000800 */
[----:B------:R-:W-:Y:S02]  /*d5b0*/  PRMT R160, R45, 0x7610, R160 ;  /* 0x000076102da07816 */ /* 0x000fe400000000a0 */
[----:B------:R-:W-:Y:S01]  /*d5c0*/  LOP3.LUT R6, R5, UR8, R6, 0x96, !PT ;  /* 0x0000000805067c12 */ /* 0x000fe2000f8e9606 */
[----:B------:R-:W-:Y:S01]  /*d5d0*/  IMAD.MOV.U32 R70, RZ, RZ, R118 ;  /* 0x000000ffff467224 */ /* 0x000fe200078e0076 */
[----:B------:R-:W-:-:S03]  /*d5e0*/  LOP3.LUT R5, R2, 0xff, RZ, 0xc0, !PT ;  /* 0x000000ff02057812 */ /* 0x000fc600078ec0ff */
[----:B------:R-:W1:Y:S01]  /*d5f0*/  MUFU.EX2 R0, R149 ;  /* 0x0000009500007308 */ /* 0x000e620000000800 */
[----:B------:R-:W-:Y:S02]  /*d600*/  PRMT R118, R160, 0x5410, R161 ;  /* 0x00005410a0767816 */ /* 0x000fe400000000a1 */
[----:B------:R-:W-:Y:S02]  /*d610*/  LOP3.LUT R19, R2, 0xffff, RZ, 0xc0, !PT ;  /* 0x0000ffff02137812 */ /* 0x000fe400078ec0ff */
[----:B------:R-:W-:Y:S01]  /*d620*/  SHF.R.U32.HI R9, RZ, 0x10, R2 ;  /* 0x00000010ff097819 */ /* 0x000fe20000011602 */
[----:B------:R-:W-:Y:S01]  /*d630*/  IMAD.WIDE.U32 R2, R6, -0x2daee0ad, RZ ;  /* 0xd2511f5306027825 */ /* 0x000fe200078e00ff */
[----:B------:R-:W-:Y:S02]  /*d640*/  @!P1 PRMT R161, R90, 0x5410, RZ ;  /* 0x000054105aa19816 */ /* 0x000fe400000000ff */
[----:B------:R-:W-:Y:S02]  /*d650*/  ISETP.GE.U32.AND P1, PT, R237, R5, PT ;  /* 0x00000005ed00720c */ /* 0x000fe40003f26070 */
[----:B------:R-:W-:Y:S01]  /*d660*/  SHF.R.U32.HI R5, RZ, 0x8, R10 ;  /* 0x00000008ff057819 */ /* 0x000fe2000001160a */
[----:B------:R-:W-:Y:S01]  /*d670*/  @!P5 HFMA2.BF16_V2 R87, -RZ.H0_H0, RZ.H0_H0, -R162.H0_H0 ;  /* 0x200000ffff57d231 */ /* 0x000fe200003409a2 */
[----:B------:R-:W-:-:S02]  /*d680*/  LOP3.LUT R20, R2, 0xff, RZ, 0xc0, !PT ;  /* 0x000000ff02147812 */ /* 0x000fc400078ec0ff */
[----:B------:R-:W-:Y:S02]  /*d690*/  LOP3.LUT R22, R2, 0xffff, RZ, 0xc0, !PT ;  /* 0x0000ffff02167812 */ /* 0x000fe400078ec0ff */
[--C-:B------:R-:W-:Y:S02]  /*d6a0*/  SHF.R.U32.HI R21, RZ, 0x10, R2.reuse ;  /* 0x00000010ff157819 */ /* 0x100fe40000011602 */
[----:B------:R-:W-:Y:S02]  /*d6b0*/  SHF.R.U32.HI R10, RZ, 0x18, R2 ;  /* 0x00000018ff0a7819 */ /* 0x000fe40000011602 */
[----:B------:R-:W-:Y:S02]  /*d6c0*/  LOP3.LUT R2, R5, 0xffff, RZ, 0xc0, !PT ;  /* 0x0000ffff05027812 */ /* 0x000fe400078ec0ff */
[----:B------:R-:W-:Y:S02]  /*d6d0*/  @!P5 PRMT R162, R87, 0x5410, RZ ;  /* 0x0000541057a2d816 */ /* 0x000fe400000000ff */
[----:B------:R-:W-:-:S02]  /*d6e0*/  ISETP.GE.U32.AND P5, PT, R237, R2, PT ;  /* 0x00000002ed00720c */ /* 0x000fc40003fa6070 */
[----:B-1----:R-:W-:Y:S02]  /*d6f0*/  F2FP.BF16.PACK_AB R2, R0, R4 ;  /* 0x000000040002723e */ /* 0x002fe400000010ff */
[----:B------:R-:W-:Y:S02]  /*d700*/  LOP3.LUT R6, R3, UR14, R8, 0x96, !PT ;  /* 0x0000000e03067c12 */ /* 0x000fe4000f8e9608 */
[----:B------:R-:W-:Y:S01]  /*d710*/  PRMT R159, R2, 0x7610, R159 ;  /* 0x00007610029f7816 */ /* 0x000fe2000000009f */
[----:B------:R-:W-:Y:S01]  /*d720*/  FADD.FTZ R3, R4, R25 ;  /* 0x0000001904037221 */ /* 0x000fe20000010000 */
[----:B------:R-:W-:-:S03]  /*d730*/  PRMT R158, R2, 0x7632, R158 ;  /* 0x00007632029e7816 */ /* 0x000fc6000000009e */
[----:B------:R-:W-:Y:S01]  /*d740*/  @!P4 HFMA2.BF16_V2 R92, -RZ.H0_H0, RZ.H0_H0, -R159.H0_H0 ;  /* 0x200000ffff5cc231 */ /* 0x000fe2000034099f */
[----:B------:R-:W-:Y:S01]  /*d750*/  FADD.FTZ R8, R0, R3 ;  /* 0x0000000300087221 */ /* 0x000fe20000010000 */
[----:B------:R-:W-:Y:S01]  /*d760*/  LOP3.LUT R0, R14, 0xff, RZ, 0xc0, !PT ;  /* 0x000000ff0e007812 */ /* 0x000fe200078ec0ff */
[----:B------:R-:W-:Y:S01]  /*d770*/  IMAD.MOV.U32 R54, RZ, RZ, R117 ;  /* 0x000000ffff367224 */ /* 0x000fe200078e0075 */
[----:B------:R-:W-:Y:S01]  /*d780*/  PRMT R117, R159, 0x5410, R158 ;  /* 0x000054109f757816 */ /* 0x000fe2000000009e */
[----:B------:R-:W-:Y:S01]  /*d790*/  @!P2 HFMA2.BF16_V2 R91, -RZ.H0_H0, RZ.H0_H0, -R160.H0_H0 ;  /* 0x200000ffff5ba231 */ /* 0x000fe200003409a0 */
[----:B------:R-:W-:Y:S02]  /*d7a0*/  @!P4 PRMT R159, R92, 0x5410, RZ ;  /* 0x000054105c9fc816 */ /* 0x000fe400000000ff */
[----:B------:R-:W-:Y:S01]  /*d7b0*/  ISETP.GE.U32.AND P4, PT, R237, R0, PT ;  /* 0x00000000ed00720c */ /* 0x000fe20003f86070 */
[----:B------:R-:W-:Y:S01]  /*d7c0*/  @!P5 HFMA2.BF16_V2 R93, -RZ.H0_H0, RZ.H0_H0, -R158.H0_H0 ;  /* 0x200000ffff5dd231 */ /* 0x000fe2000034099e */
[----:B------:R-:W-:-:S02]  /*d7d0*/  @!P2 PRMT R160, R91, 0x5410, RZ ;  /* 0x000054105ba0a816 */ /* 0x000fc400000000ff */
[----:B------:R-:W-:Y:S02]  /*d7e0*/  ISETP.GE.U32.AND P2, PT, R237, R11, PT ;  /* 0x0000000bed00720c */ /* 0x000fe40003f46070 */
[----:B------:R-:W-:Y:S02]  /*d7f0*/  LOP3.LUT R0, R9, 0xff, RZ, 0xc0, !PT ;  /* 0x000000ff09007812 */ /* 0x000fe400078ec0ff */
[----:B------:R-:W-:Y:S02]  /*d800*/  LOP3.LUT R2, R7, 0xffff, RZ, 0xc0, !PT ;  /* 0x0000ffff07027812 */ /* 0x000fe400078ec0ff */
[----:B------:R-:W-:Y:S02]  /*d810*/  PRMT R157, R46, 0x7610, R157 ;  /* 0x000076102e9d7816 */ /* 0x000fe4000000009d */
[----:B------:R-:W-:Y:S01]  /*d820*/  @!P5 PRMT R158, R93, 0x5410, RZ ;  /* 0x000054105d9ed816 */ /* 0x000fe200000000ff */
[----:B------:R-:W-:Y:S01]  /*d830*/  MUFU.EX2 R4, R152 ;  /* 0x0000009800047308 */ /* 0x000fe20000000800 */
[----:B------:R-:W-:-:S02]  /*d840*/  ISETP.GE.U32.AND P5, PT, R237, R0, PT ;  /* 0x00000000ed00720c */ /* 0x000fc40003fa6070 */
[----:B------:R-:W-:Y:S01]  /*d850*/  SHF.R.U32.HI R2, RZ, 0x8, R2 ;  /* 0x00000008ff027819 */ /* 0x000fe20000011602 */
[----:B------:R-:W-:Y:S01]  /*d860*/  @!P4 HFMA2.BF16_V2 R94, -RZ.H0_H0, RZ.H0_H0, -R157.H0_H0 ;  /* 0x200000ffff5ec231 */ /* 0x000fe2000034099d */
[----:B------:R-:W-:-:S03]  /*d870*/  PRMT R156, R46, 0x7632, R156 ;  /* 0x000076322e9c7816 */ /* 0x000fc6000000009c */
[----:B------:R-:W1:Y:S01]  /*d880*/  MUFU.EX2 R0, R151 ;  /* 0x0000009700007308 */ /* 0x000e620000000800 */
[----:B------:R-:W-:Y:S01]  /*d890*/  IMAD.MOV.U32 R25, RZ, RZ, R75 ;  /* 0x000000ffff197224 */ /* 0x000fe200078e004b */
[----:B------:R-:W-:Y:S01]  /*d8a0*/  LOP3.LUT R2, R2, 0xffff, RZ, 0xc0, !PT ;  /* 0x0000ffff02027812 */ /* 0x000fe200078ec0ff */
[----:B------:R-:W-:Y:S01]  /*d8b0*/  IMAD.MOV.U32 R75, RZ, RZ, R116 ;  /* 0x000000ffff4b7224 */ /* 0x000fe200078e0074 */
[----:B------:R-:W-:Y:S01]  /*d8c0*/  PRMT R116, R157, 0x5410, R156 ;  /* 0x000054109d747816 */ /* 0x000fe2000000009c */
[----:B------:R-:W-:Y:S01]  /*d8d0*/  @!P2 HFMA2.BF16_V2 R95, -RZ.H0_H0, RZ.H0_H0, -R156.H0_H0 ;  /* 0x200000ffff5fa231 */ /* 0x000fe2000034099c */
[----:B------:R-:W-:Y:S02]  /*d8e0*/  @!P4 PRMT R157, R94, 0x5410, RZ ;  /* 0x000054105e9dc816 */ /* 0x000fe400000000ff */
[----:B------:R-:W-:Y:S02]  /*d8f0*/  ISETP.GE.U32.AND P4, PT, R237, R2, PT ;  /* 0x00000002ed00720c */ /* 0x000fe40003f86070 */
[----:B------:R-:W-:-:S02]  /*d900*/  LOP3.LUT R2, R7, 0xff, RZ, 0xc0, !PT ;  /* 0x000000ff07027812 */ /* 0x000fc400078ec0ff */
[----:B------:R-:W-:Y:S02]  /*d910*/  @!P2 PRMT R156, R95, 0x5410, RZ ;  /* 0x000054105f9ca816 */ /* 0x000fe400000000ff */
[----:B------:R-:W-:Y:S01]  /*d920*/  ISETP.GE.U32.AND P2, PT, R237, R2, PT ;  /* 0x00000002ed00720c */ /* 0x000fe20003f46070 */
[----:B------:R-:W-:Y:S01]  /*d930*/  IMAD.MOV.U32 R83, RZ, RZ, R26 ;  /* 0x000000ffff537224 */ /* 0x000fe200078e001a */
[----:B-1----:R-:W-:Y:S01]  /*d940*/  F2FP.BF16.PACK_AB R2, R4, R0 ;  /* 0x000000000402723e */ /* 0x002fe200000010ff */
[----:B------:R-:W-:Y:S02]  /*d950*/  IMAD.MOV.U32 R79, RZ, RZ, R221 ;  /* 0x000000ffff4f7224 */ /* 0x000fe400078e00dd */
[----:B------:R-:W-:Y:S01]  /*d960*/  IMAD.MOV.U32 R26, RZ, RZ, R220 ;  /* 0x000000ffff1a7224 */ /* 0x000fe200078e00dc */
[----:B------:R-:W-:Y:S01]  /*d970*/  MUFU.EX2 R221, R153 ;  /* 0x0000009900dd7308 */ /* 0x000fe20000000800 */
[----:B------:R-:W-:Y:S01]  /*d980*/  PRMT R154, R2, 0x7632, R154 ;  /* 0x00007632029a7816 */ /* 0x000fe2000000009a */
[----:B------:R-:W-:-:S06]  /*d990*/  IMAD.MOV.U32 R80, RZ, RZ, R219 ;  /* 0x000000ffff507224 */ /* 0x000fcc00078e00db */
[----:B------:R1:W2:Y:S01]  /*d9a0*/  MUFU.EX2 R220, R155 ;  /* 0x0000009b00dc7308 */ /* 0x0002a20000000800 */
[----:B------:R-:W-:Y:S02]  /*d9b0*/  IMAD.MOV.U32 R92, RZ, RZ, R217 ;  /* 0x000000ffff5c7224 */ /* 0x000fe400078e00d9 */
[----:B------:R-:W-:Y:S02]  /*d9c0*/  IMAD.MOV.U32 R81, RZ, RZ, R112 ;  /* 0x000000ffff517224 */ /* 0x000fe400078e0070 */
[----:B------:R-:W-:-:S03]  /*d9d0*/  IMAD.MOV.U32 R112, RZ, RZ, R135 ;  /* 0x000000ffff707224 */ /* 0x000fc600078e0087 */
[----:B------:R-:W-:Y:S01]  /*d9e0*/  MUFU.EX2 R217, R57 ;  /* 0x0000003900d97308 */ /* 0x000fe20000000800 */
[----:B-1----:R-:W-:Y:S02]  /*d9f0*/  PRMT R155, R2, 0x7610, R155 ;  /* 0x00007610029b7816 */ /* 0x002fe4000000009b */
[----:B------:R-:W-:-:S05]  /*da00*/  SHF.R.U32.HI R2, RZ, 0x8, R19 ;  /* 0x00000008ff027819 */ /* 0x000fca0000011613 */
[----:B------:R-:W1:Y:S01]  /*da10*/  MUFU.EX2 R219, R150 ;  /* 0x0000009600db7308 */ /* 0x000e620000000800 */
[----:B------:R-:W-:Y:S01]  /*da20*/  @!P2 HFMA2.BF16_V2 R96, -RZ.H0_H0, RZ.H0_H0, -R155.H0_H0 ;  /* 0x200000ffff60a231 */ /* 0x000fe2000034099b */
[----:B------:R-:W-:Y:S02]  /*da30*/  LOP3.LUT R2, R2, 0xffff, RZ, 0xc0, !PT ;  /* 0x0000ffff02027812 */ /* 0x000fe400078ec0ff */
[----:B------:R-:W-:Y:S02]  /*da40*/  PRMT R135, R155, 0x5410, R154 ;  /* 0x000054109b877816 */ /* 0x000fe4000000009a */
[----:B------:R-:W-:Y:S02]  /*da50*/  @!P2 PRMT R155, R96, 0x5410, RZ ;  /* 0x00005410609ba816 */ /* 0x000fe400000000ff */
[----:B------:R-:W-:Y:S02]  /*da60*/  ISETP.GE.U32.AND P2, PT, R237, R2, PT ;  /* 0x00000002ed00720c */ /* 0x000fe40003f46070 */
[----:B--2---:R-:W-:Y:S01]  /*da70*/  F2FP.BF16.PACK_AB R3, R220, R221 ;  /* 0x000000dddc03723e */ /* 0x004fe200000010ff */
[----:B------:R-:W-:-:S03]  /*da80*/  FADD.FTZ R8, R0, R8 ;  /* 0x0000000800087221 */ /* 0x000fc60000010000 */
[----:B------:R-:W-:Y:S02]  /*da90*/  PRMT R152, R3, 0x7632, R152 ;  /* 0x0000763203987816 */ /* 0x000fe40000000098 */
[----:B-1----:R-:W-:Y:S02]  /*daa0*/  F2FP.BF16.PACK_AB R0, R219, R217 ;  /* 0x000000d9db00723e */ /* 0x002fe400000010ff */
[----:B------:R-:W-:Y:S02]  /*dab0*/  PRMT R153, R3, 0x7610, R153 ;  /* 0x0000761003997816 */ /* 0x000fe40000000099 */
[C---:B------:R-:W-:Y:S01]  /*dac0*/  PRMT R151, R0.reuse, 0x7610, R151 ;  /* 0x0000761000977816 */ /* 0x040fe20000000097 */
[----:B------:R-:W-:Y:S01]  /*dad0*/  @!P2 HFMA2.BF16_V2 R105, -RZ.H0_H0, RZ.H0_H0, -R152.H0_H0 ;  /* 0x200000ffff69a231 */ /* 0x000fe20000340998 */
[----:B------:R-:W-:Y:S01]  /*dae0*/  PRMT R150, R0, 0x7632, R150 ;  /* 0x0000763200967816 */ /* 0x000fe20000000096 */
[----:B------:R-:W-:Y:S01]  /*daf0*/  IMAD.MOV.U32 R37, RZ, RZ, R214 ;  /* 0x000000ffff257224 */ /* 0x000fe200078e00d6 */
[----:B------:R-:W-:Y:S01]  /*db00*/  LOP3.LUT R0, R21, 0xff, RZ, 0xc0, !PT ;  /* 0x000000ff15007812 */ /* 0x000fe200078ec0ff */
[----:B------:R-:W-:Y:S01]  /*db10*/  IMAD.MOV.U32 R45, RZ, RZ, R215 ;  /* 0x000000ffff2d7224 */ /* 0x000fe200078e00d7 */
[----:B------:R-:W-:Y:S01]  /*db20*/  MUFU.EX2 R214, R225 ;  /* 0x000000e100d67308 */ /* 0x000fe20000000800 */
[----:B------:R-:W-:Y:S01]  /*db30*/  IMAD.MOV.U32 R90, RZ, RZ, R134 ;  /* 0x000000ffff5a7224 */ /* 0x000fe200078e0086 */
[----:B------:R-:W-:-:S02]  /*db40*/  PRMT R134, R153, 0x5410, R152 ;  /* 0x0000541099867816 */ /* 0x000fc40000000098 */
[----:B------:R-:W-:Y:S02]  /*db50*/  @!P2 PRMT R152, R105, 0x5410, RZ ;  /* 0x000054106998a816 */ /* 0x000fe400000000ff */
[----:B------:R-:W-:Y:S02]  /*db60*/  ISETP.GE.U32.AND P2, PT, R237, R0, PT ;  /* 0x00000000ed00720c */ /* 0x000fe40003f46070 */
[----:B------:R-:W1:Y:S01]  /*db70*/  MUFU.EX2 R215, R218 ;  /* 0x000000da00d77308 */ /* 0x000e620000000800 */
[C---:B------:R-:W-:Y:S01]  /*db80*/  LOP3.LUT R0, R6.reuse, 0xffff, RZ, 0xc0, !PT ;  /* 0x0000ffff06007812 */ /* 0x040fe200078ec0ff */
[----:B------:R-:W-:Y:S01]  /*db90*/  @!P3 HFMA2.BF16_V2 R99, -RZ.H0_H0, RZ.H0_H0, -R150.H0_H0 ;  /* 0x200000ffff63b231 */ /* 0x000fe20000340996 */
[----:B------:R-:W-:Y:S02]  /*dba0*/  LOP3.LUT R2, R6, 0xff, RZ, 0xc0, !PT ;  /* 0x000000ff06027812 */ /* 0x000fe400078ec0ff */
[----:B------:R-:W-:Y:S01]  /*dbb0*/  SHF.R.U32.HI R0, RZ, 0x8, R0 ;  /* 0x00000008ff007819 */ /* 0x000fe20000011600 */
[----:B------:R-:W-:Y:S01]  /*dbc0*/  IMAD.MOV.U32 R82, RZ, RZ, R133 ;  /* 0x000000ffff527224 */ /* 0x000fe200078e0085 */
[----:B------:R-:W-:Y:S01]  /*dbd0*/  @!P5 HFMA2.BF16_V2 R104, -RZ.H0_H0, RZ.H0_H0, -R151.H0_H0 ;  /* 0x200000ffff68d231 */ /* 0x000fe20000340997 */
[----:B------:R-:W-:-:S02]  /*dbe0*/  PRMT R133, R151, 0x5410, R150 ;  /* 0x0000541097857816 */ /* 0x000fc40000000096 */
[----:B------:R-:W-:Y:S02]  /*dbf0*/  @!P3 PRMT R150, R99, 0x5410, RZ ;  /* 0x000054106396b816 */ /* 0x000fe400000000ff */
[----:B------:R-:W-:Y:S02]  /*dc00*/  LOP3.LUT R0, R0, 0xffff, RZ, 0xc0, !PT ;  /* 0x0000ffff00007812 */ /* 0x000fe400078ec0ff */
[C---:B------:R-:W-:Y:S02]  /*dc10*/  ISETP.GE.U32.AND P3, PT, R237.reuse, R2, PT ;  /* 0x00000002ed00720c */ /* 0x040fe40003f66070 */
[----:B------:R-:W-:Y:S02]  /*dc20*/  @!P5 PRMT R151, R104, 0x5410, RZ ;  /* 0x000054106897d816 */ /* 0x000fe400000000ff */
[----:B------:R-:W-:Y:S02]  /*dc30*/  ISETP.GE.U32.AND P5, PT, R237, R0, PT ;  /* 0x00000000ed00720c */ /* 0x000fe40003fa6070 */
[----:B-1----:R-:W-:Y:S01]  /*dc40*/  F2FP.BF16.PACK_AB R0, R215, R214 ;  /* 0x000000d6d700723e */ /* 0x002fe200000010ff */
[----:B------:R-:W-:Y:S01]  /*dc50*/  IMAD.MOV.U32 R93, RZ, RZ, R32 ;  /* 0x000000ffff5d7224 */ /* 0x000fe200078e0020 */
[----:B------:R-:W-:Y:S01]  /*dc60*/  MUFU.EX2 R218, R227 ;  /* 0x000000e300da7308 */ /* 0x000fe20000000800 */
[----:B------:R-:W-:Y:S01]  /*dc70*/  IMAD.MOV.U32 R32, RZ, RZ, R216 ;  /* 0x000000ffff207224 */ /* 0x000fe200078e00d8 */
[----:B------:R-:W-:-:S02]  /*dc80*/  PRMT R149, R0, 0x7610, R149 ;  /* 0x0000761000957816 */ /* 0x000fc40000000095 */
[----:B------:R-:W-:Y:S02]  /*dc90*/  PRMT R148, R0, 0x7632, R148 ;  /* 0x0000763200947816 */ /* 0x000fe40000000094 */
[----:B------:R-:W-:Y:S02]  /*dca0*/  SHF.R.U32.HI R0, RZ, 0x8, R22 ;  /* 0x00000008ff007819 */ /* 0x000fe40000011616 */
[----:B------:R-:W1:Y:S01]  /*dcb0*/  MUFU.EX2 R216, R226 ;  /* 0x000000e200d87308 */ /* 0x000e620000000800 */
[----:B------:R-:W-:Y:S01]  /*dcc0*/  @!P3 HFMA2.BF16_V2 R107, -RZ.H0_H0, RZ.H0_H0, -R149.H0_H0 ;  /* 0x200000ffff6bb231 */ /* 0x000fe20000340995 */
[----:B------:R-:W-:Y:S01]  /*dcd0*/  LOP3.LUT R0, R0, 0xffff, RZ, 0xc0, !PT ;  /* 0x0000ffff00007812 */ /* 0x000fe200078ec0ff */
[----:B------:R-:W-:-:S05]  /*dce0*/  @!P5 HFMA2.BF16_V2 R106, -RZ.H0_H0, RZ.H0_H0, -R148.H0_H0 ;  /* 0x200000ffff6ad231 */ /* 0x000fca0000340994 */
[----:B------:R2:W3:Y:S01]  /*dcf0*/  MUFU.EX2 R2, R224 ;  /* 0x000000e000027308 */ /* 0x0004e20000000800 */
[----:B------:R-:W-:Y:S01]  /*dd00*/  IMAD.MOV.U32 R30, RZ, RZ, R71 ;  /* 0x000000ffff1e7224 */ /* 0x000fe200078e0047 */
[----:B--2---:R-:W-:Y:S02]  /*dd10*/  PRMT R224, R149, 0x5410, R148 ;  /* 0x0000541095e07816 */ /* 0x004fe40000000094 */
[----:B------:R-:W-:Y:S02]  /*dd20*/  @!P3 PRMT R149, R107, 0x5410, RZ ;  /* 0x000054106b95b816 */ /* 0x000fe400000000ff */
[----:B------:R-:W-:Y:S02]  /*dd30*/  ISETP.GE.U32.AND P3, PT, R237, R0, PT ;  /* 0x00000000ed00720c */ /* 0x000fe40003f66070 */
[----:B------:R-:W-:Y:S02]  /*dd40*/  SHF.R.U32.HI R0, RZ, 0x18, R7 ;  /* 0x00000018ff007819 */ /* 0x000fe40000011607 */
[----:B------:R-:W-:-:S02]  /*dd50*/  @!P5 PRMT R148, R106, 0x5410, RZ ;  /* 0x000054106a94d816 */ /* 0x000fc400000000ff */
[----:B------:R-:W-:Y:S02]  /*dd60*/  ISETP.GE.U32.AND P5, PT, R237, R0, PT ;  /* 0x00000000ed00720c */ /* 0x000fe40003fa6070 */
[----:B-1----:R-:W-:Y:S01]  /*dd70*/  F2FP.BF16.PACK_AB R0, R218, R216 ;  /* 0x000000d8da00723e */ /* 0x002fe200000010ff */
[----:B------:R-:W-:Y:S02]  /*dd80*/  IMAD.MOV.U32 R85, RZ, RZ, R202 ;  /* 0x000000ffff557224 */ /* 0x000fe400078e00ca */
[----:B------:R-:W-:Y:S01]  /*dd90*/  IMAD.MOV.U32 R71, RZ, RZ, R209 ;  /* 0x000000ffff477224 */ /* 0x000fe200078e00d1 */
[C---:B------:R-:W-:Y:S02]  /*dda0*/  PRMT R147, R0.reuse, 0x7610, R147 ;  /* 0x0000761000937816 */ /* 0x040fe40000000093 */
[----:B------:R-:W-:Y:S01]  /*ddb0*/  PRMT R146, R0, 0x7632, R146 ;  /* 0x0000763200927816 */ /* 0x000fe20000000092 */
[----:B------:R-:W-:Y:S01]  /*ddc0*/  MUFU.EX2 R202, R229 ;  /* 0x000000e500ca7308 */ /* 0x000fe20000000800 */
[----:B------:R-:W-:-:S07]  /*ddd0*/  @!P4 HFMA2.BF16_V2 R98, -RZ.H0_H0, RZ.H0_H0, -R154.H0_H0 ;  /* 0x200000ffff62c231 */ /* 0x000fce000034099a */
[----:B------:R-:W1:Y:S08]  /*dde0*/  MUFU.EX2 R0, R230 ;  /* 0x000000e600007308 */ /* 0x000e700000000800 */
[----:B------:R-:W2:Y:S01]  /*ddf0*/  MUFU.EX2 R209, R231 ;  /* 0x000000e700d17308 */ /* 0x000ea20000000800 */
[----:B------:R-:W-:Y:S01]  /*de00*/  FADD.FTZ R226, R4, R8 ;  /* 0x0000000804e27221 */ /* 0x000fe20000010000 */
[----:B------:R-:W-:Y:S01]  /*de10*/  @!P4 PRMT R154, R98, 0x5410, RZ ;  /* 0x00005410629ac816 */ /* 0x000fe200000000ff */
[----:B---3--:R-:W-:Y:S01]  /*de20*/  FADD.FTZ R4, R2, R53 ;  /* 0x0000003502047221 */ /* 0x008fe20000010000 */
[----:B------:R-:W-:Y:S01]  /*de30*/  ISETP.GE.U32.AND P4, PT, R237, R20, PT ;  /* 0x00000014ed00720c */ /* 0x000fe20003f86070 */
[----:B------:R-:W-:Y:S01]  /*de40*/  USHF.L.U32 UR4, UR7, 0x3, URZ ;  /* 0x0000000307047899 */ /* 0x000fe2000800063f */
[----:B------:R-:W-:Y:S01]  /*de50*/  IMAD.MOV.U32 R84, RZ, RZ, R113 ;  /* 0x000000ffff547224 */ /* 0x000fe200078e0071 */
[C---:B-1----:R-:W-:Y:S01]  /*de60*/  F2FP.BF16.PACK_AB R2, R0.reuse, R2 ;  /* 0x000000020002723e */ /* 0x042fe200000010ff */
[----:B------:R-:W-:-:S02]  /*de70*/  FADD.FTZ R225, R0, R4 ;  /* 0x0000000400e17221 */ /* 0x000fc40000010000 */
[----:B------:R-:W-:Y:S02]  /*de80*/  IMAD.MOV.U32 R86, RZ, RZ, R68 ;  /* 0x000000ffff567224 */ /* 0x000fe400078e0044 */
[----:B------:R-:W-:Y:S02]  /*de90*/  IMAD.MOV.U32 R68, RZ, RZ, R213 ;  /* 0x000000ffff447224 */ /* 0x000fe400078e00d5 */
[----:B------:R-:W-:Y:S01]  /*dea0*/  IMAD.MOV.U32 R113, RZ, RZ, R210 ;  /* 0x000000ffff717224 */ /* 0x000fe200078e00d2 */
[----:B--2---:R-:W-:Y:S01]  /*deb0*/  F2FP.BF16.PACK_AB R0, R209, R202 ;  /* 0x000000cad100723e */ /* 0x004fe200000010ff */
[----:B------:R-:W-:Y:S03]  /*dec0*/  MUFU.EX2 R210, R222 ;  /* 0x000000de00d27308 */ /* 0x000fe60000000800 */
[C---:B------:R-:W-:Y:S02]  /*ded0*/  PRMT R143, R0.reuse, 0x7610, R143 ;  /* 0x00007610008f7816 */ /* 0x040fe4000000008f */
[----:B------:R-:W-:-:S03]  /*dee0*/  PRMT R142, R0, 0x7632, R142 ;  /* 0x00007632008e7816 */ /* 0x000fc6000000008e */
[----:B------:R-:W1:Y:S01]  /*def0*/  MUFU.EX2 R213, R223 ;  /* 0x000000df00d57308 */ /* 0x000e620000000800 */
[----:B------:R-:W-:Y:S01]  /*df00*/  IMAD.U32 R0, RZ, RZ, UR4 ;  /* 0x00000004ff007e24 */ /* 0x000fe2000f8e00ff */
[----:B------:R-:W-:Y:S01]  /*df10*/  SHF.R.U32.HI R3, RZ, 0x10, R7 ;  /* 0x00000010ff037819 */ /* 0x000fe20000011607 */
[----:B------:R-:W-:Y:S01]  /*df20*/  IMAD.MOV.U32 R77, RZ, RZ, R54 ;  /* 0x000000ffff4d7224 */ /* 0x000fe200078e0036 */
[----:B------:R-:W-:Y:S01]  /*df30*/  @!P4 HFMA2.BF16_V2 R109, -RZ.H0_H0, RZ.H0_H0, -R147.H0_H0 ;  /* 0x200000ffff6dc231 */ /* 0x000fe20000340993 */
[----:B------:R-:W-:Y:S02]  /*df40*/  IMAD.MOV.U32 R78, RZ, RZ, R55 ;  /* 0x000000ffff4e7224 */ /* 0x000fe400078e0037 */
[----:B------:R-:W-:Y:S01]  /*df50*/  IMAD.WIDE R54, R0, 0x2, R140 ;  /* 0x0000000200367825 */ /* 0x000fe200078e028c */
[----:B------:R-:W-:-:S03]  /*df60*/  LOP3.LUT R3, R3, 0xff, RZ, 0xc0, !PT ;  /* 0x000000ff03037812 */ /* 0x000fc600078ec0ff */
[----:B------:R-:W-:Y:S02]  /*df70*/  IMAD.U32 R0, RZ, RZ, UR26 ;  /* 0x0000001aff007e24 */ /* 0x000fe4000f8e00ff */
[----:B------:R-:W-:Y:S01]  /*df80*/  IMAD.MOV.U32 R87, RZ, RZ, R139 ;  /* 0x000000ffff577224 */ /* 0x000fe200078e008b */
[----:B------:R-:W-:Y:S01]  /*df90*/  PRMT R139, R147, 0x5410, R146 ;  /* 0x00005410938b7816 */ /* 0x000fe20000000092 */
[----:B------:R-:W-:Y:S01]  /*dfa0*/  IMAD.MOV.U32 R76, RZ, RZ, R52 ;  /* 0x000000ffff4c7224 */ /* 0x000fe200078e0034 */
[----:B------:R-:W-:Y:S01]  /*dfb0*/  @!P3 HFMA2.BF16_V2 R108, -RZ.H0_H0, RZ.H0_H0, -R146.H0_H0 ;  /* 0x200000ffff6cb231 */ /* 0x000fe20000340992 */
[----:B------:R-:W-:Y:S01]  /*dfc0*/  @!P4 PRMT R147, R109, 0x5410, RZ ;  /* 0x000054106d93c816 */ /* 0x000fe200000000ff */
[----:B------:R-:W-:Y:S01]  /*dfd0*/  IMAD.WIDE R52, R0, 0x2, R140 ;  /* 0x0000000200347825 */ /* 0x000fe200078e028c */
[----:B------:R-:W-:Y:S01]  /*dfe0*/  ISETP.GE.U32.AND P4, PT, R237, R3, PT ;  /* 0x00000003ed00720c */ /* 0x000fe20003f86070 */
[----:B------:R-:W-:Y:S01]  /*dff0*/  STG.E.U16 [R140.64+-0x80], R73 ;  /* 0xffff80498c007986 */ /* 0x000fe2000c101522 */
[----:B------:R-:W-:-:S03]  /*e000*/  SHF.R.U32.HI R3, RZ, 0x18, R6 ;  /* 0x00000018ff037819 */ /* 0x000fc60000011606 */
[----:B------:R-:W-:Y:S01]  /*e010*/  STG.E.U16 [R140.64+-0x7e], R72 ;  /* 0xffff82488c007986 */ /* 0x000fe2000c101522 */
[----:B-1----:R-:W-:-:S03]  /*e020*/  F2FP.BF16.PACK_AB R136, R213, R210 ;  /* 0x000000d2d588723e */ /* 0x002fc600000010ff */
[----:B------:R-:W-:Y:S01]  /*e030*/  STG.E.U16 [R54.64+-0x80], R66 ;  /* 0xffff804236007986 */ /* 0x000fe2000c101522 */
[----:B------:R-:W-:-:S03]  /*e040*/  @!P3 PRMT R146, R108, 0x5410, RZ ;  /* 0x000054106c92b816 */ /* 0x000fc600000000ff */
[----:B------:R-:W-:Y:S01]  /*e050*/  STG.E.U16 [R54.64+-0x7e], R67 ;  /* 0xffff824336007986 */ /* 0x000fe2000c101522 */
[----:B------:R-:W-:-:S03]  /*e060*/  ISETP.GE.U32.AND P3, PT, R237, R3, PT ;  /* 0x00000003ed00720c */ /* 0x000fc60003f66070 */
[----:B------:R-:W-:Y:S01]  /*e070*/  STG.E.U16 [R28.64+-0x80], R17 ;  /* 0xffff80111c007986 */ /* 0x000fe2000c101522 */
[----:B------:R-:W-:-:S03]  /*e080*/  SHF.R.U32.HI R3, RZ, 0x10, R6 ;  /* 0x00000010ff037819 */ /* 0x000fc60000011606 */
[----:B------:R-:W-:Y:S04]  /*e090*/  STG.E.U16 [R28.64+-0x7e], R16 ;  /* 0xffff82101c007986 */ /* 0x000fe8000c101522 */
[----:B------:R1:W-:Y:S01]  /*e0a0*/  STG.E.U16 [R52.64+-0x80], R15 ;  /* 0xffff800f34007986 */ /* 0x0003e2000c101522 */
[----:B------:R-:W-:Y:S01]  /*e0b0*/  @!P2 HFMA2.BF16_V2 R110, -RZ.H0_H0, RZ.H0_H0, -R136.H0_H0 ;  /* 0x200000ffff6ea231 */ /* 0x000fe20000340988 */
[C---:B------:R-:W-:Y:S01]  /*e0c0*/  PRMT R145, R2.reuse, 0x7610, R145 ;  /* 0x0000761002917816 */ /* 0x040fe20000000091 */
[----:B------:R-:W-:Y:S01]  /*e0d0*/  @!P1 HFMA2.BF16_V2 R97, -RZ.H0_H0, RZ.H0_H0, -R153.H0_H0 ;  /* 0x200000ffff619231 */ /* 0x000fe20000340999 */
[----:B------:R-:W-:Y:S02]  /*e0e0*/  PRMT R144, R2, 0x7632, R144 ;  /* 0x0000763202907816 */ /* 0x000fe40000000090 */
[----:B------:R-:W-:-:S02]  /*e0f0*/  LOP3.LUT R3, R3, 0xff, RZ, 0xc0, !PT ;  /* 0x000000ff03037812 */ /* 0x000fc400078ec0ff */
[----:B------:R-:W-:Y:S02]  /*e100*/  LOP3.LUT R0, R239, UR17, R190, 0x96, !PT ;  /* 0x00000011ef007c12 */ /* 0x000fe4000f8e96be */
[----:B------:R-:W-:Y:S02]  /*e110*/  @P2 PRMT R201, R136, 0x7610, R201 ;  /* 0x0000761088c92816 */ /* 0x000fe400000000c9 */
[----:B------:R-:W-:Y:S02]  /*e120*/  @!P2 PRMT R201, R110, 0x5410, RZ ;  /* 0x000054106ec9a816 */ /* 0x000fe400000000ff */
[----:B------:R-:W-:Y:S02]  /*e130*/  @!P1 PRMT R153, R97, 0x5410, RZ ;  /* 0x0000541061999816 */ /* 0x000fe400000000ff */
[----:B------:R-:W-:Y:S01]  /*e140*/  ISETP.GE.U32.AND P2, PT, R237, R3, PT ;  /* 0x00000003ed00720c */ /* 0x000fe20003f46070 */
[----:B-1----:R-:W-:-:S05]  /*e150*/  IMAD.WIDE.U32 R14, R228, -0x326172a9, RZ ;  /* 0xcd9e8d57e40e7825 */ /* 0x002fca00078e00ff */
[----:B------:R-:W-:Y:S02]  /*e160*/  LOP3.LUT R2, R15, UR18, R93, 0x96, !PT ;  /* 0x000000120f027c12 */ /* 0x000fe4000f8e965d */
[----:B------:R-:W-:Y:S01]  /*e170*/  ISETP.GE.U32.AND P1, PT, R237, R10, PT ;  /* 0x0000000aed00720c */ /* 0x000fe20003f26070 */
[----:B------:R-:W-:-:S04]  /*e180*/  IMAD.WIDE.U32 R10, R0, -0x326172a9, RZ ;  /* 0xcd9e8d57000a7825 */ /* 0x000fc800078e00ff */
[----:B------:R-:W-:-:S04]  /*e190*/  IMAD.WIDE.U32 R2, R2, -0x2daee0ad, RZ ;  /* 0xd2511f5302027825 */ /* 0x000fc800078e00ff */
[----:B------:R-:W-:Y:S01]  /*e1a0*/  FADD.FTZ R5, R43, R24 ;  /* 0x000000182b057221 */ /* 0x000fe20000010000 */
[----:B------:R-:W-:Y:S02]  /*e1b0*/  LOP3.LUT R0, R3, UR15, R238, 0x96, !PT ;  /* 0x0000000f03007c12 */ /* 0x000fe4000f8e96ee */
[----:B------:R-:W-:Y:S01]  /*e1c0*/  LOP3.LUT R3, R11, UR16, R14, 0x96, !PT ;  /* 0x000000100b037c12 */ /* 0x000fe2000f8e960e */
[----:B------:R-:W-:Y:S02]  /*e1d0*/  FADD.FTZ R9, R33, R23 ;  /* 0x0000001721097221 */ /* 0x000fe40000010000 */
[----:B------:R-:W-:Y:S02]  /*e1e0*/  FADD.FTZ R23, R44, R5 ;  /* 0x000000052c177221 */ /* 0x000fe40000010000 */
[----:B------:R-:W-:-:S04]  /*e1f0*/  IMAD.WIDE.U32 R4, R3, -0x2daee0ad, RZ ;  /* 0xd2511f5303047825 */ /* 0x000fc800078e00ff */
[----:B------:R-:W-:Y:S02]  /*e200*/  FADD.FTZ R19, R27, R9 ;  /* 0x000000091b137221 */ /* 0x000fe40000010000 */
[----:B------:R-:W-:Y:S01]  /*e210*/  IMAD.WIDE.U32 R8, R0, -0x326172a9, RZ ;  /* 0xcd9e8d5700087825 */ /* 0x000fe200078e00ff */
[----:B------:R-:W-:-:S05]  /*e220*/  LOP3.LUT R0, R5, UR11, R2, 0x96, !PT ;  /* 0x0000000b05007c12 */ /* 0x000fca000f8e9602 */
        /* <DEDUP_REMOVED lines=9> */
[----:B------:R-:W-:-:S04]  /*e2c0*/  LOP3.LUT R7, R5, UR8, R6, 0x96, !PT ;  /* 0x0000000805077c12 */ /* 0x000fc8000f8e9606 */
[C---:B------:R-:W-:Y:S02]  /*e2d0*/  LOP3.LUT R0, R2.reuse, 0xffff, RZ, 0xc0, !PT ;  /* 0x0000ffff02007812 */ /* 0x040fe400078ec0ff */
[----:B------:R-:W-:Y:S02]  /*e2e0*/  SHF.R.U32.HI R5, RZ, 0x10, R2 ;  /* 0x00000010ff057819 */ /* 0x000fe40000011602 */
[----:B------:R-:W-:Y:S02]  /*e2f0*/  LOP3.LUT R4, R3, UR13, R4, 0x96, !PT ;  /* 0x0000000d03047c12 */ /* 0x000fe4000f8e9604 */
[----:B------:R-:W-:Y:S02]  /*e300*/  LOP3.LUT R6, R2, 0xff, RZ, 0xc0, !PT ;  /* 0x000000ff02067812 */ /* 0x000fe400078ec0ff */
[----:B------:R-:W-:Y:S01]  /*e310*/  SHF.R.U32.HI R3, RZ, 0x18, R2 ;  /* 0x00000018ff037819 */ /* 0x000fe20000011602 */
[----:B------:R-:W-:Y:S01]  /*e320*/  STG.E.U16 [R52.64+-0x7e], R13 ;  /* 0xffff820d34007986 */ /* 0x000fe2000c101522 */
[----:B------:R-:W-:-:S02]  /*e330*/  SHF.R.U32.HI R2, RZ, 0x8, R0 ;  /* 0x00000008ff027819 */ /* 0x000fc40000011600 */
[----:B------:R-:W-:Y:S01]  /*e340*/  LOP3.LUT R0, R5, 0xff, RZ, 0xc0, !PT ;  /* 0x000000ff05007812 */ /* 0x000fe200078ec0ff */
[----:B------:R-:W-:Y:S04]  /*e350*/  STG.E.U16 [R140.64+-0x70], R64 ;  /* 0xffff90408c007986 */ /* 0x000fe8000c101522 */
[----:B------:R-:W-:Y:S01]  /*e360*/  STG.E.U16 [R140.64+-0x6e], R62 ;  /* 0xffff923e8c007986 */ /* 0x000fe2000c101522 */
[----:B------:R-:W-:-:S03]  /*e370*/  PRMT R9, R0, 0x5410, R3 ;  /* 0x0000541000097816 */ /* 0x000fc60000000003 */
[----:B------:R-:W-:Y:S04]  /*e380*/  STG.E.U16 [R54.64+-0x70], R60 ;  /* 0xffff903c36007986 */ /* 0x000fe8000c101522 */
[----:B------:R-:W-:Y:S04]  /*e390*/  STG.E.U16 [R54.64+-0x6e], R61 ;  /* 0xffff923d36007986 */ /* 0x000fe8000c101522 */
[----:B------:R1:W-:Y:S02]  /*e3a0*/  STG.E.U16 [R28.64+-0x70], R12 ;  /* 0xffff900c1c007986 */ /* 0x0003e4000c101522 */
[----:B-1----:R-:W-:Y:S01]  /*e3b0*/  PRMT R12, R6, 0x5410, R2 ;  /* 0x00005410060c7816 */ /* 0x002fe20000000002 */
[----:B------:R-:W-:-:S05]  /*e3c0*/  IMAD.WIDE.U32 R2, R7, -0x2daee0ad, RZ ;  /* 0xd2511f5307027825 */ /* 0x000fca00078e00ff */
[----:B------:R-:W-:Y:S02]  /*e3d0*/  LOP3.LUT R0, R3, UR14, R8, 0x96, !PT ;  /* 0x0000000e03007c12 */ /* 0x000fe4000f8e9608 */
[C---:B------:R-:W-:Y:S02]  /*e3e0*/  LOP3.LUT R3, R2.reuse, 0xffff, RZ, 0xc0, !PT ;  /* 0x0000ffff02037812 */ /* 0x040fe400078ec0ff */
[--C-:B------:R-:W-:Y:S02]  /*e3f0*/  SHF.R.U32.HI R7, RZ, 0x10, R2.reuse ;  /* 0x00000010ff077819 */ /* 0x100fe40000011602 */
[----:B------:R-:W-:Y:S02]  /*e400*/  SHF.R.U32.HI R5, RZ, 0x8, R3 ;  /* 0x00000008ff057819 */ /* 0x000fe40000011603 */
[----:B------:R-:W-:Y:S02]  /*e410*/  LOP3.LUT R3, R2, 0xff, RZ, 0xc0, !PT ;  /* 0x000000ff02037812 */ /* 0x000fe400078ec0ff */
[----:B------:R-:W-:-:S02]  /*e420*/  SHF.R.U32.HI R6, RZ, 0x18, R2 ;  /* 0x00000018ff067819 */ /* 0x000fc40000011602 */
[C---:B------:R-:W-:Y:S02]  /*e430*/  LOP3.LUT R2, R4.reuse, 0xffff, RZ, 0xc0, !PT ;  /* 0x0000ffff04027812 */ /* 0x040fe400078ec0ff */
[----:B------:R-:W-:Y:S02]  /*e440*/  PRMT R5, R3, 0x5410, R5 ;  /* 0x0000541003057816 */ /* 0x000fe40000000005 */
[----:B------:R-:W-:Y:S02]  /*e450*/  SHF.R.U32.HI R3, RZ, 0x8, R2 ;  /* 0x00000008ff037819 */ /* 0x000fe40000011602 */
[----:B------:R-:W-:-:S04]  /*e460*/  LOP3.LUT R2, R4, 0xff, RZ, 0xc0, !PT ;  /* 0x000000ff04027812 */ /* 0x000fc800078ec0ff */
[----:B------:R-:W-:Y:S02]  /*e470*/  PRMT R13, R2, 0x5410, R3 ;  /* 0x00005410020d7816 */ /* 0x000fe40000000003 */
[--C-:B------:R-:W-:Y:S02]  /*e480*/  SHF.R.U32.HI R3, RZ, 0x10, R4.reuse ;  /* 0x00000010ff037819 */ /* 0x100fe40000011604 */
[----:B------:R-:W-:Y:S02]  /*e490*/  LOP3.LUT R2, R7, 0xff, RZ, 0xc0, !PT ;  /* 0x000000ff07027812 */ /* 0x000fe400078ec0ff */
[----:B------:R-:W-:Y:S02]  /*e4a0*/  SHF.R.U32.HI R4, RZ, 0x18, R4 ;  /* 0x00000018ff047819 */ /* 0x000fe40000011604 */
[----:B------:R-:W-:Y:S02]  /*e4b0*/  LOP3.LUT R3, R3, 0xff, RZ, 0xc0, !PT ;  /* 0x000000ff03037812 */ /* 0x000fe400078ec0ff */
[----:B------:R-:W-:-:S02]  /*e4c0*/  PRMT R6, R2, 0x5410, R6 ;  /* 0x0000541002067816 */ /* 0x000fc40000000006 */
[C---:B------:R-:W-:Y:S02]  /*e4d0*/  LOP3.LUT R2, R0.reuse, 0xffff, RZ, 0xc0, !PT ;  /* 0x0000ffff00027812 */ /* 0x040fe400078ec0ff */
[----:B------:R-:W-:Y:S02]  /*e4e0*/  PRMT R17, R3, 0x5410, R4 ;  /* 0x0000541003117816 */ /* 0x000fe40000000004 */
[----:B------:R-:W-:Y:S02]  /*e4f0*/  SHF.R.U32.HI R3, RZ, 0x8, R2 ;  /* 0x00000008ff037819 */ /* 0x000fe40000011602 */
[----:B------:R-:W-:-:S04]  /*e500*/  LOP3.LUT R2, R0, 0xff, RZ, 0xc0, !PT ;  /* 0x000000ff00027812 */ /* 0x000fc800078ec0ff */
[----:B------:R-:W-:Y:S02]  /*e510*/  PRMT R21, R2, 0x5410, R3 ;  /* 0x0000541002157816 */ /* 0x000fe40000000003 */
[--C-:B------:R-:W-:Y:S01]  /*e520*/  SHF.R.U32.HI R3, RZ, 0x10, R0.reuse ;  /* 0x00000010ff037819 */ /* 0x100fe20000011600 */
[----:B------:R-:W-:Y:S01]  /*e530*/  IMAD.MOV.U32 R88, RZ, RZ, R137 ;  /* 0x000000ffff587224 */ /* 0x000fe200078e0089 */
[----:B------:R-:W-:Y:S02]  /*e540*/  SHF.R.U32.HI R2, RZ, 0x18, R0 ;  /* 0x00000018ff027819 */ /* 0x000fe40000011600 */
[----:B------:R-:W-:Y:S02]  /*e550*/  LOP3.LUT R0, R3, 0xff, RZ, 0xc0, !PT ;  /* 0x000000ff03007812 */ /* 0x000fe400078ec0ff */
[----:B------:R-:W-:Y:S02]  /*e560*/  PRMT R137, R237, 0x7054, R237 ;  /* 0x00007054ed897816 */ /* 0x000fe400000000ed */
[----:B------:R-:W-:-:S03]  /*e570*/  PRMT R20, R0, 0x5410, R2 ;  /* 0x0000541000147816 */ /* 0x000fc60000000002 */
[----:B------:R-:W-:Y:S01]  /*e580*/  HSET2.LE.AND R0, R9, R137, PT ;  /* 0x0000008909007233 */ /* 0x000fe20003803000 */
[----:B------:R-:W-:-:S04]  /*e590*/  FADD.FTZ R222, R31, R19 ;  /* 0x000000131fde7221 */ /* 0x000fc80000010000 */
[----:B------:R-:W-:Y:S02]  /*e5a0*/  LOP3.LUT R19, R0, R232, RZ, 0xc0, !PT ;  /* 0x000000e800137212 */ /* 0x000fe400078ec0ff */
[----:B------:R-:W2:Y:S01]  /*e5b0*/  LDL.LU R232, [R1+0x1c8] ;  /* 0x0001c80001e87983 */ /* 0x000ea20000300800 */
[--C-:B------:R-:W-:Y:S01]  /*e5c0*/  HSET2.LE.AND R2, R12, R137.reuse, PT ;  /* 0x000000890c027233 */ /* 0x100fe20003803000 */
[----:B------:R-:W-:Y:S02]  /*e5d0*/  FADD.FTZ R223, R35, R23 ;  /* 0x0000001723df7221 */ /* 0x000fe40000010000 */
[----:B------:R1:W-:Y:S01]  /*e5e0*/  STG.E.U16 [R28.64+-0x6e], R18 ;  /* 0xffff92121c007986 */ /* 0x0003e2000c101522 */
[----:B------:R-:W-:-:S05]  /*e5f0*/  HSET2.LE.AND R0, R6, R137, PT ;  /* 0x0000008906007233 */ /* 0x000fca0003803000 */
[----:B------:R-:W-:Y:S02]  /*e600*/  LOP3.LUT R27, R0, R212, RZ, 0xc0, !PT ;  /* 0x000000d4001b7212 */ /* 0x000fe400078ec0ff */
[----:B-1----:R-:W-:Y:S01]  /*e610*/  LOP3.LUT R18, R2, R92, RZ, 0xc0, !PT ;  /* 0x0000005c02127212 */ /* 0x002fe200078ec0ff */
[----:B------:R-:W-:-:S05]  /*e620*/  HSET2.LE.AND R2, R5, R137, PT ;  /* 0x0000008905027233 */ /* 0x000fca0003803000 */
[----:B------:R-:W-:Y:S01]  /*e630*/  LOP3.LUT R26, R2, R26, RZ, 0xc0, !PT ;  /* 0x0000001a021a7212 */ /* 0x000fe200078ec0ff */
[----:B------:R-:W-:Y:S02]  /*e640*/  IMAD.MOV.U32 R91, RZ, RZ, R70 ;  /* 0x000000ffff5b7224 */ /* 0x000fe400078e0046 */
[----:B------:R-:W-:Y:S02]  /*e650*/  IMAD.MOV.U32 R92, RZ, RZ, R25 ;  /* 0x000000ffff5c7224 */ /* 0x000fe400078e0019 */
[----:B------:R-:W-:Y:S02]  /*e660*/  IMAD.MOV.U32 R25, RZ, RZ, R78 ;  /* 0x000000ffff197224 */ /* 0x000fe400078e004e */
[----:B------:R-:W-:Y:S02]  /*e670*/  IMAD.MOV.U32 R89, RZ, RZ, R138 ;  /* 0x000000ffff597224 */ /* 0x000fe400078e008a */
[----:B------:R-:W-:Y:S02]  /*e680*/  IMAD.MOV.U32 R78, RZ, RZ, R77 ;  /* 0x000000ffff4e7224 */ /* 0x000fe400078e004d */
[----:B------:R-:W-:-:S02]  /*e690*/  IMAD.MOV.U32 R77, RZ, RZ, R211 ;  /* 0x000000ffff4d7224 */ /* 0x000fc400078e00d3 */
[----:B------:R-:W3:Y:S01]  /*e6a0*/  LDL.LU R211, [R1+0x1c4] ;  /* 0x0001c40001d37983 */ /* 0x000ee20000300800 */
[----:B------:R-:W-:-:S03]  /*e6b0*/  IMAD.MOV.U32 R70, RZ, RZ, R132 ;  /* 0x000000ffff467224 */ /* 0x000fc600078e0084 */
[----:B------:R-:W4:Y:S01]  /*e6c0*/  LDL.LU R212, [R1+0x1c0] ;  /* 0x0001c00001d47983 */ /* 0x000f220000300800 */
[----:B--2---:R-:W-:-:S04]  /*e6d0*/  IADD3 R3, R232, 0x1, RZ ;  /* 0x00000001e8037810 */ /* 0x004fc80007ffe0ff */
[----:B------:R-:W-:-:S05]  /*e6e0*/  LOP3.LUT R3, R191, UR37, R3, 0x96, !PT ;  /* 0x00000025bf037c12 */ /* 0x000fca000f8e9603 */
[----:B------:R-:W-:-:S05]  /*e6f0*/  IMAD.WIDE.U32 R22, R3, -0x326172a9, RZ ;  /* 0xcd9e8d5703167825 */ /* 0x000fca00078e00ff */
[----:B------:R-:W-:-:S05]  /*e700*/  LOP3.LUT R2, R23, UR18, R93, 0x96, !PT ;  /* 0x0000001217027c12 */ /* 0x000fca000f8e965d */
[----:B------:R-:W-:-:S05]  /*e710*/  IMAD.WIDE.U32 R2, R2, -0x2daee0ad, RZ ;  /* 0xd2511f5302027825 */ /* 0x000fca00078e00ff */
[----:B------:R-:W-:-:S05]  /*e720*/  LOP3.LUT R0, R3, UR15, R238, 0x96, !PT ;  /* 0x0000000f03007c12 */ /* 0x000fca000f8e96ee */
[----:B------:R-:W-:Y:S01]  /*e730*/  IMAD.WIDE.U32 R8, R0, -0x326172a9, RZ ;  /* 0xcd9e8d5700087825 */ /* 0x000fe200078e00ff */
[----:B------:R-:W-:-:S05]  /*e740*/  LOP3.LUT R0, R11, UR16, R22, 0x96, !PT ;  /* 0x000000100b007c12 */ /* 0x000fca000f8e9616 */
[----:B------:R-:W-:-:S05]  /*e750*/  IMAD.WIDE.U32 R4, R0, -0x2daee0ad, RZ ;  /* 0xd2511f5300047825 */ /* 0x000fca00078e00ff */
        /* <DEDUP_REMOVED lines=9> */
[----:B------:R-:W-:-:S05]  /*e7f0*/  IMAD.WIDE.U32 R2, R2, -0x326172a9, RZ ;  /* 0xcd9e8d5702027825 */ /* 0x000fca00078e00ff */
[----:B------:R-:W-:Y:S02]  /*e800*/  LOP3.LUT R0, R3, UR13, R4, 0x96, !PT ;  /* 0x0000000d03007c12 */ /* 0x000fe4000f8e9604 */
[----:B------:R-:W-:-:S04]  /*e810*/  LOP3.LUT R3, R2, 0xffff, RZ, 0xc0, !PT ;  /* 0x0000ffff02037812 */ /* 0x000fc800078ec0ff */
[----:B------:R-:W-:Y:S02]  /*e820*/  SHF.R.U32.HI R4, RZ, 0x8, R3 ;  /* 0x00000008ff047819 */ /* 0x000fe40000011603 */
[----:B------:R-:W-:Y:S01]  /*e830*/  LOP3.LUT R3, R2, 0xff, RZ, 0xc0, !PT ;  /* 0x000000ff02037812 */ /* 0x000fe200078ec0ff */
[----:B------:R-:W-:-:S03]  /*e840*/  IMAD.MOV.U32 R93, RZ, RZ, R79 ;  /* 0x000000ffff5d7224 */ /* 0x000fc600078e004f */
[----:B------:R-:W-:Y:S02]  /*e850*/  PRMT R11, R3, 0x5410, R4 ;  /* 0x00005410030b7816 */ /* 0x000fe40000000004 */
[--C-:B------:R-:W-:Y:S02]  /*e860*/  SHF.R.U32.HI R3, RZ, 0x10, R2.reuse ;  /* 0x00000010ff037819 */ /* 0x100fe40000011602 */
[----:B------:R-:W-:Y:S01]  /*e870*/  SHF.R.U32.HI R4, RZ, 0x18, R2 ;  /* 0x00000018ff047819 */ /* 0x000fe20000011602 */
[----:B------:R-:W-:Y:S01]  /*e880*/  HSET2.LE.AND R2, R13, R137, PT ;  /* 0x000000890d027233 */ /* 0x000fe20003803000 */
[----:B------:R-:W-:-:S04]  /*e890*/  LOP3.LUT R3, R3, 0xff, RZ, 0xc0, !PT ;  /* 0x000000ff03037812 */ /* 0x000fc800078ec0ff */
[----:B------:R-:W-:Y:S02]  /*e8a0*/  LOP3.LUT R16, R2, R93, RZ, 0xc0, !PT ;  /* 0x0000005d02107212 */ /* 0x000fe400078ec0ff */
[C---:B------:R-:W-:Y:S02]  /*e8b0*/  LOP3.LUT R2, R0.reuse, 0xffff, RZ, 0xc0, !PT ;  /* 0x0000ffff00027812 */ /* 0x040fe400078ec0ff */
[----:B------:R-:W-:Y:S02]  /*e8c0*/  PRMT R9, R3, 0x5410, R4 ;  /* 0x0000541003097816 */ /* 0x000fe40000000004 */
[----:B------:R-:W-:Y:S02]  /*e8d0*/  SHF.R.U32.HI R3, RZ, 0x8, R2 ;  /* 0x00000008ff037819 */ /* 0x000fe40000011602 */
[----:B------:R-:W-:-:S04]  /*e8e0*/  LOP3.LUT R2, R0, 0xff, RZ, 0xc0, !PT ;  /* 0x000000ff00027812 */ /* 0x000fc800078ec0ff */
[----:B------:R-:W-:Y:S02]  /*e8f0*/  PRMT R12, R2, 0x5410, R3 ;  /* 0x00005410020c7816 */ /* 0x000fe40000000003 */
[--C-:B------:R-:W-:Y:S02]  /*e900*/  SHF.R.U32.HI R3, RZ, 0x10, R0.reuse ;  /* 0x00000010ff037819 */ /* 0x100fe40000011600 */
[----:B------:R-:W-:Y:S02]  /*e910*/  SHF.R.U32.HI R2, RZ, 0x18, R0 ;  /* 0x00000018ff027819 */ /* 0x000fe40000011600 */
[----:B------:R-:W-:Y:S02]  /*e920*/  LOP3.LUT R6, R5, UR8, R6, 0x96, !PT ;  /* 0x0000000805067c12 */ /* 0x000fe4000f8e9606 */
[----:B------:R-:W-:-:S04]  /*e930*/  LOP3.LUT R0, R3, 0xff, RZ, 0xc0, !PT ;  /* 0x000000ff03007812 */ /* 0x000fc800078ec0ff */
[----:B------:R-:W-:Y:S01]  /*e940*/  PRMT R10, R0, 0x5410, R2 ;  /* 0x00005410000a7816 */ /* 0x000fe20000000002 */
[----:B------:R-:W-:Y:S01]  /*e950*/  IMAD.WIDE.U32 R2, R6, -0x2daee0ad, RZ ;  /* 0xd2511f5306027825 */ /* 0x000fe200078e00ff */
[----:B------:R-:W-:-:S03]  /*e960*/  HSET2.LE.AND R4, R17, R137, PT ;  /* 0x0000008911047233 */ /* 0x000fc60003803000 */
[----:B------:R-:W-:Y:S01]  /*e970*/  IMAD.MOV.U32 R93, RZ, RZ, R91 ;  /* 0x000000ffff5d7224 */ /* 0x000fe200078e005b */
[----:B------:R-:W-:-:S04]  /*e980*/  LOP3.LUT R0, R3, UR14, R8, 0x96, !PT ;  /* 0x0000000e03007c12 */ /* 0x000fc8000f8e9608 */
[----:B------:R-:W-:Y:S02]  /*e990*/  LOP3.LUT R17, R4, R93, RZ, 0xc0, !PT ;  /* 0x0000005d04117212 */ /* 0x000fe400078ec0ff */
[----:B------:R-:W-:-:S04]  /*e9a0*/  LOP3.LUT R4, R0, 0xffff, RZ, 0xc0, !PT ;  /* 0x0000ffff00047812 */ /* 0x000fc800078ec0ff */
[----:B------:R-:W-:Y:S02]  /*e9b0*/  SHF.R.U32.HI R5, RZ, 0x8, R4 ;  /* 0x00000008ff057819 */ /* 0x000fe40000011604 */
[----:B------:R-:W-:-:S04]  /*e9c0*/  LOP3.LUT R4, R0, 0xff, RZ, 0xc0, !PT ;  /* 0x000000ff00047812 */ /* 0x000fc800078ec0ff */
[----:B------:R-:W-:Y:S02]  /*e9d0*/  PRMT R8, R4, 0x5410, R5 ;  /* 0x0000541004087816 */ /* 0x000fe40000000005 */
[--C-:B------:R-:W-:Y:S02]  /*e9e0*/  SHF.R.U32.HI R5, RZ, 0x10, R0.reuse ;  /* 0x00000010ff057819 */ /* 0x100fe40000011600 */
[----:B------:R-:W-:Y:S02]  /*e9f0*/  SHF.R.U32.HI R4, RZ, 0x18, R0 ;  /* 0x00000018ff047819 */ /* 0x000fe40000011600 */
[----:B------:R-:W-:-:S04]  /*ea00*/  LOP3.LUT R0, R5, 0xff, RZ, 0xc0, !PT ;  /* 0x000000ff05007812 */ /* 0x000fc800078ec0ff */
[----:B------:R-:W-:Y:S02]  /*ea10*/  PRMT R7, R0, 0x5410, R4 ;  /* 0x0000541000077816 */ /* 0x000fe40000000004 */
[----:B------:R-:W-:-:S04]  /*ea20*/  LOP3.LUT R0, R2, 0xffff, RZ, 0xc0, !PT ;  /* 0x0000ffff02007812 */ /* 0x000fc800078ec0ff */
[----:B------:R-:W-:Y:S02]  /*ea30*/  SHF.R.U32.HI R3, RZ, 0x8, R0 ;  /* 0x00000008ff037819 */ /* 0x000fe40000011600 */
[----:B------:R-:W-:Y:S01]  /*ea40*/  LOP3.LUT R0, R2, 0xff, RZ, 0xc0, !PT ;  /* 0x000000ff02007812 */ /* 0x000fe200078ec0ff */
[----:B------:R-:W-:-:S03]  /*ea50*/  IMAD.MOV.U32 R93, RZ, RZ, R92 ;  /* 0x000000ffff5d7224 */ /* 0x000fc600078e005c */
[----:B------:R-:W-:Y:S01]  /*ea60*/  PRMT R6, R0, 0x5410, R3 ;  /* 0x0000541000067816 */ /* 0x000fe20000000003 */
[----:B------:R-:W-:Y:S01]  /*ea70*/  HSET2.LE.AND R3, R21, R137, PT ;  /* 0x0000008915037233 */ /* 0x000fe20003803000 */
[----:B------:R-:W-:Y:S02]  /*ea80*/  IMAD.MOV.U32 R92, RZ, RZ, R25 ;  /* 0x000000ffff5c7224 */ /* 0x000fe400078e0019 */
[----:B------:R-:W-:Y:S02]  /*ea90*/  IMAD.MOV.U32 R25, RZ, RZ, R80 ;  /* 0x000000ffff197224 */ /* 0x000fe400078e0050 */
[----:B------:R-:W-:Y:S01]  /*eaa0*/  LOP3.LUT R24, R3, R93, RZ, 0xc0, !PT ;  /* 0x0000005d03187212 */ /* 0x000fe200078ec0ff */
[----:B------:R-:W-:Y:S02]  /*eab0*/  IMAD.MOV.U32 R93, RZ, RZ, R92 ;  /* 0x000000ffff5d7224 */ /* 0x000fe400078e005c */
[----:B------:R-:W-:Y:S02]  /*eac0*/  IMAD.MOV.U32 R92, RZ, RZ, R25 ;  /* 0x000000ffff5c7224 */ /* 0x000fe400078e0019 */
[----:B------:R-:W-:-:S02]  /*ead0*/  IMAD.MOV.U32 R91, RZ, RZ, R90 ;  /* 0x000000ffff5b7224 */ /* 0x000fc400078e005a */
[----:B------:R-:W-:Y:S01]  /*eae0*/  IMAD.MOV.U32 R90, RZ, RZ, R112 ;  /* 0x000000ffff5a7224 */ /* 0x000fe200078e0070 */
[----:B------:R-:W-:Y:S01]  /*eaf0*/  SHF.R.U32.HI R0, RZ, 0x10, R2 ;  /* 0x00000010ff007819 */ /* 0x000fe20000011602 */
[----:B------:R-:W-:Y:S02]  /*eb00*/  IMAD.MOV.U32 R46, RZ, RZ, R93 ;  /* 0x000000ffff2e7224 */ /* 0x000fe400078e005d */
[----:B------:R-:W-:Y:S02]  /*eb10*/  IMAD.MOV.U32 R93, RZ, RZ, R92 ;  /* 0x000000ffff5d7224 */ /* 0x000fe400078e005c */
[----:B------:R-:W-:Y:S02]  /*eb20*/  IMAD.MOV.U32 R92, RZ, RZ, R91 ;  /* 0x000000ffff5c7224 */ /* 0x000fe400078e005b */
[----:B------:R-:W-:Y:S01]  /*eb30*/  IMAD.MOV.U32 R91, RZ, RZ, R90 ;  /* 0x000000ffff5b7224 */ /* 0x000fe200078e005a */
[----:B------:R-:W-:Y:S01]  /*eb40*/  SHF.R.U32.HI R2, RZ, 0x18, R2 ;  /* 0x00000018ff027819 */ /* 0x000fe20000011602 */
[----:B------:R-:W-:Y:S01]  /*eb50*/  IMAD.MOV.U32 R90, RZ, RZ, R89 ;  /* 0x000000ffff5a7224 */ /* 0x000fe200078e0059 */
[----:B------:R-:W-:Y:S01]  /*eb60*/  LOP3.LUT R0, R0, 0xff, RZ, 0xc0, !PT ;  /* 0x000000ff00007812 */ /* 0x000fe200078ec0ff */
[----:B------:R-:W-:-:S04]  /*eb70*/  IMAD.WIDE.U32 R4, R46, -0x326172a9, RZ ;  /* 0xcd9e8d572e047825 */ /* 0x000fc800078e00ff */
[----:B------:R-:W-:Y:S02]  /*eb80*/  IMAD.MOV.U32 R89, RZ, RZ, R45 ;  /* 0x000000ffff597224 */ /* 0x000fe400078e002d */
[----:B------:R-:W-:Y:S02]  /*eb90*/  IMAD.MOV.U32 R46, RZ, RZ, R93 ;  /* 0x000000ffff2e7224 */ /* 0x000fe400078e005d */
[----:B------:R-:W-:Y:S02]  /*eba0*/  IMAD.MOV.U32 R45, RZ, RZ, R88 ;  /* 0x000000ffff2d7224 */ /* 0x000fe400078e0058 */
[----:B------:R-:W-:Y:S02]  /*ebb0*/  IMAD.MOV.U32 R93, RZ, RZ, R92 ;  /* 0x000000ffff5d7224 */ /* 0x000fe400078e005c */
[----:B------:R-:W-:Y:S02]  /*ebc0*/  IMAD.MOV.U32 R88, RZ, RZ, R87 ;  /* 0x000000ffff587224 */ /* 0x000fe400078e0057 */
[----:B------:R-:W-:Y:S01]  /*ebd0*/  IMAD.MOV.U32 R92, RZ, RZ, R91 ;  /* 0x000000ffff5c7224 */ /* 0x000fe200078e005b */
[----:B------:R-:W-:Y:S01]  /*ebe0*/  PRMT R13, R0, 0x5410, R2 ;  /* 0x00005410000d7816 */ /* 0x000fe20000000002 */
[----:B------:R-:W-:-:S02]  /*ebf0*/  IMAD.MOV.U32 R87, RZ, RZ, R86 ;  /* 0x000000ffff577224 */ /* 0x000fc400078e0056 */
[----:B------:R-:W-:Y:S01]  /*ec00*/  IMAD.MOV.U32 R91, RZ, RZ, R90 ;  /* 0x000000ffff5b7224 */ /* 0x000fe200078e005a */
[----:B------:R-:W-:Y:S01]  /*ec10*/  HSET2.LE.AND R2, R20, R137, PT ;  /* 0x0000008914027233 */ /* 0x000fe20003803000 */
        /* <DEDUP_REMOVED lines=10> */
[----:B------:R-:W-:Y:S01]  /*ecc0*/  LOP3.LUT R25, R2, R51, RZ, 0xc0, !PT ;  /* 0x0000003302197212 */ /* 0x000fe200078ec0ff */
[----:B------:R-:W-:-:S02]  /*ecd0*/  IMAD.MOV.U32 R83, RZ, RZ, R81 ;  /* 0x000000ffff537224 */ /* 0x000fc400078e0051 */
[----:B------:R-:W-:Y:S01]  /*ece0*/  IMAD.MOV.U32 R86, RZ, RZ, R30 ;  /* 0x000000ffff567224 */ /* 0x000fe200078e001e */
[----:B------:R-:W-:Y:S01]  /*ecf0*/  LOP3.LUT R2, R5, R46, RZ, 0x3c, !PT ;  /* 0x0000002e05027212 */ /* 0x000fe200078e3cff */
        /* <DEDUP_REMOVED lines=11> */
[----:B------:R-:W-:Y:S01]  /*edb0*/  IMAD.MOV.U32 R68, RZ, RZ, R71 ;  /* 0x000000ffff447224 */ /* 0x000fe200078e0047 */
[----:B------:R-:W2:Y:S01]  /*edc0*/  LDL.LU R248, [R1+0x1bc] ;  /* 0x0001bc0001f87983 */ /* 0x000ea20000300800 */
[----:B------:R-:W-:Y:S02]  /*edd0*/  IMAD.MOV.U32 R37, RZ, RZ, R83 ;  /* 0x000000ffff257224 */ /* 0x000fe400078e0053 */
[----:B------:R-:W-:Y:S02]  /*ede0*/  IMAD.MOV.U32 R71, RZ, RZ, R243 ;  /* 0x000000ffff477224 */ /* 0x000fe400078e00f3 */
[----:B------:R-:W-:Y:S01]  /*edf0*/  IMAD.MOV.U32 R83, RZ, RZ, R81 ;  /* 0x000000ffff537224 */ /* 0x000fe200078e0051 */
[----:B------:R-:W2:Y:S01]  /*ee00*/  LDL.LU R243, [R1+0x1b8] ;  /* 0x0001b80001f37983 */ /* 0x000ea20000300800 */
[----:B------:R-:W-:Y:S02]  /*ee10*/  IMAD.MOV.U32 R80, RZ, RZ, R50 ;  /* 0x000000ffff507224 */ /* 0x000fe400078e0032 */
[----:B------:R-:W-:Y:S01]  /*ee20*/  IMAD.MOV.U32 R81, RZ, RZ, R36 ;  /* 0x000000ffff517224 */ /* 0x000fe200078e0024 */
[----:B------:R1:W5:Y:S01]  /*ee30*/  LDL.LU R50, [R1+0x1b4] ;  /* 0x0001b40001327983 */ /* 0x0003620000300800 */
[----:B------:R-:W-:-:S02]  /*ee40*/  IMAD.MOV.U32 R36, RZ, RZ, R38 ;  /* 0x000000ffff247224 */ /* 0x000fc400078e0026 */
[----:B------:R-:W-:Y:S01]  /*ee50*/  IMAD.MOV.U32 R108, RZ, RZ, R94 ;  /* 0x000000ffff6c7224 */ /* 0x000fe200078e005e */
[----:B------:R1:W5:Y:S01]  /*ee60*/  LDL.LU R51, [R1+0x1b0] ;  /* 0x0001b00001337983 */ /* 0x0003620000300800 */
[----:B------:R-:W-:Y:S02]  /*ee70*/  IMAD.MOV.U32 R109, RZ, RZ, R46 ;  /* 0x000000ffff6d7224 */ /* 0x000fe400078e002e */
[----:B------:R-:W-:Y:S02]  /*ee80*/  IMAD.MOV.U32 R38, RZ, RZ, R49 ;  /* 0x000000ffff267224 */ /* 0x000fe400078e0031 */
[----:B------:R-:W-:Y:S01]  /*ee90*/  IMAD.MOV.U32 R94, RZ, RZ, R70 ;  /* 0x000000ffff5e7224 */ /* 0x000fe200078e0046 */
[----:B------:R1:W5:Y:S01]  /*eea0*/  LDL.LU R49, [R1+0x1ac] ;  /* 0x0001ac0001317983 */ /* 0x0003620000300800 */
[----:B------:R-:W-:Y:S02]  /*eeb0*/  IMAD.MOV.U32 R46, RZ, RZ, R69 ;  /* 0x000000ffff2e7224 */ /* 0x000fe400078e0045 */
[----:B------:R-:W-:-:S02]  /*eec0*/  IMAD.MOV.U32 R69, RZ, RZ, R71 ;  /* 0x000000ffff457224 */ /* 0x000fc400078e0047 */
[----:B------:R-:W-:Y:S02]  /*eed0*/  IMAD.MOV.U32 R70, RZ, RZ, R48 ;  /* 0x000000ffff467224 */ /* 0x000fe400078e0030 */
[----:B------:R1:W5:Y:S01]  /*eee0*/  LDL.LU R48, [R1+0x1a8] ;  /* 0x0001a80001307983 */ /* 0x0003620000300800 */
[----:B------:R-:W-:-:S03]  /*eef0*/  IMAD.MOV.U32 R71, RZ, RZ, R173 ;  /* 0x000000ffff477224 */ /* 0x000fc600078e00ad */
[----:B------:R-:W2:Y:S01]  /*ef00*/  LDL.LU R173, [R1+0x1a4] ;  /* 0x0001a40001ad7983 */ /* 0x000ea20000300800 */
[----:B------:R-:W-:Y:S02]  /*ef10*/  IMAD.MOV.U32 R43, RZ, RZ, R93 ;  /* 0x000000ffff2b7224 */ /* 0x000fe400078e005d */
[----:B------:R-:W-:-:S04]  /*ef20*/  IMAD.MOV.U32 R93, RZ, RZ, R89 ;  /* 0x000000ffff5d7224 */ /* 0x000fc800078e0059 */
[----:B------:R-:W-:Y:S02]  /*ef30*/  IMAD.MOV.U32 R110, RZ, RZ, R93 ;  /* 0x000000ffff6e7224 */ /* 0x000fe400078e005d */
[----:B------:R-:W-:Y:S02]  /*ef40*/  IMAD.MOV.U32 R93, RZ, RZ, R176 ;  /* 0x000000ffff5d7224 */ /* 0x000fe400078e00b0 */
[----:B------:R-:W3:Y:S01]  /*ef50*/  LDL.LU R176, [R1+0x1a0] ;  /* 0x0001a00001b07983 */ /* 0x000ee20000300800 */
[----:B------:R-:W-:Y:S01]  /*ef60*/  @!P1 HFMA2.BF16_V2 R111, -RZ.H0_H0, RZ.H0_H0, -R136.H1_H1 ;  /* 0x200000ffff6f9231 */ /* 0x000fe20000360988 */
[----:B------:R-:W-:Y:S02]  /*ef70*/  IMAD.MOV.U32 R95, RZ, RZ, R92 ;  /* 0x000000ffff5f7224 */ /* 0x000fe400078e005c */
[----:B------:R-:W-:Y:S01]  /*ef80*/  IMAD.MOV.U32 R92, RZ, RZ, R45 ;  /* 0x000000ffff5c7224 */ /* 0x000fe200078e002d */
[----:B------:R-:W-:Y:S01]  /*ef90*/  @P1 PRMT R200, R136, 0x7632, R200 ;  /* 0x0000763288c81816 */ /* 0x000fe200000000c8 */
[----:B------:R-:W-:Y:S01]  /*efa0*/  IMAD.MOV.U32 R91, RZ, RZ, R88 ;  /* 0x000000ffff5b7224 */ /* 0x000fe200078e0058 */
[----:B------:R-:W-:Y:S01]  /*efb0*/  @!P1 PRMT R200, R111, 0x5410, RZ ;  /* 0x000054106fc89816 */ /* 0x000fe200000000ff */
[----:B------:R-:W-:-:S02]  /*efc0*/  IMAD.MOV.U32 R111, RZ, RZ, R92 ;  /* 0x000000ffff6f7224 */ /* 0x000fc400078e005c */
[----:B------:R-:W-:Y:S02]  /*efd0*/  IMAD.MOV.U32 R104, RZ, RZ, R91 ;  /* 0x000000ffff687224 */ /* 0x000fe400078e005b */
[----:B------:R-:W-:Y:S02]  /*efe0*/  IMAD.MOV.U32 R92, RZ, RZ, R174 ;  /* 0x000000ffff5c7224 */ /* 0x000fe400078e00ae */
[----:B------:R-:W3:Y:S01]  /*eff0*/  LDL.LU R174, [R1+0x19c] ;  /* 0x00019c0001ae7983 */ /* 0x000ee20000300800 */
[----:B------:R-:W-:-:S03]  /*f000*/  IMAD.MOV.U32 R91, RZ, RZ, R175 ;  /* 0x000000ffff5b7224 */ /* 0x000fc600078e00af */
[----:B------:R-:W4:Y:S01]  /*f010*/  LDL.LU R175, [R1+0x198] ;  /* 0x0001980001af7983 */ /* 0x000f220000300800 */
[--C-:B------:R-:W-:Y:S01]  /*f020*/  HSET2.LE.AND R0, R11, R137.reuse, PT ;  /* 0x000000890b007233 */ /* 0x100fe20003803000 */
[----:B------:R-:W-:Y:S02]  /*f030*/  IMAD.MOV.U32 R90, RZ, RZ, R87 ;  /* 0x000000ffff5a7224 */ /* 0x000fe400078e0057 */
[----:B------:R-:W-:Y:S02]  /*f040*/  IMAD.MOV.U32 R87, RZ, RZ, R84 ;  /* 0x000000ffff577224 */ /* 0x000fe400078e0054 */
[----:B------:R-:W-:Y:S01]  /*f050*/  LOP3.LUT R34, R0, R63, RZ, 0xc0, !PT ;  /* 0x0000003f00227212 */ /* 0x000fe200078ec0ff */
[----:B------:R-:W-:Y:S01]  /*f060*/  IMAD.MOV.U32 R89, RZ, RZ, R86 ;  /* 0x000000ffff597224 */ /* 0x000fe200078e0056 */
[----:B------:R-:W-:Y:S01]  /*f070*/  HSET2.LE.AND R0, R9, R137, PT ;  /* 0x0000008909007233 */ /* 0x000fe20003803000 */
[----:B------:R-:W-:Y:S02]  /*f080*/  IMAD.MOV.U32 R84, RZ, RZ, R82 ;  /* 0x000000ffff547224 */ /* 0x000fe400078e0052 */
[----:B------:R-:W-:-:S02]  /*f090*/  IMAD.MOV.U32 R86, RZ, RZ, R37 ;  /* 0x000000ffff567224 */ /* 0x000fc400078e0025 */
[----:B------:R-:W-:Y:S02]  /*f0a0*/  IMAD.MOV.U32 R82, RZ, RZ, R36 ;  /* 0x000000ffff527224 */ /* 0x000fe400078e0024 */
[----:B------:R-:W-:Y:S01]  /*f0b0*/  IMAD.WIDE.U32 R36, R2, -0x2daee0ad, RZ ;  /* 0xd2511f5302247825 */ /* 0x000fe200078e00ff */
[----:B------:R-:W-:Y:S01]  /*f0c0*/  LOP3.LUT R35, R0, R74, RZ, 0xc0, !PT ;  /* 0x0000004a00237212 */ /* 0x000fe200078ec0ff */
[----:B------:R-:W-:-:S03]  /*f0d0*/  HSET2.LE.AND R2, R12, R137, PT ;  /* 0x000000890c027233 */ /* 0x000fc60003803000 */
[----:B------:R-:W-:Y:S01]  /*f0e0*/  LOP3.LUT R0, R37, UR17, R190, 0x96, !PT ;  /* 0x0000001125007c12 */ /* 0x000fe2000f8e96be */
[----:B------:R-:W-:Y:S01]  /*f0f0*/  @!P3 HFMA2.BF16_V2 R115, -RZ.H0_H0, RZ.H0_H0, -R142.H0_H0 ;  /* 0x200000ffff73b231 */ /* 0x000fe2000034098e */
[----:B------:R-:W-:Y:S02]  /*f100*/  IMAD.MOV.U32 R45, RZ, RZ, R30 ;  /* 0x000000ffff2d7224 */ /* 0x000fe400078e001e */
[----:B------:R-:W-:Y:S02]  /*f110*/  IMAD.MOV.U32 R88, RZ, RZ, R85 ;  /* 0x000000ffff587224 */ /* 0x000fe400078e0055 */
[----:B------:R-:W-:Y:S01]  /*f120*/  IMAD.WIDE.U32 R30, R0, -0x326172a9, RZ ;  /* 0xcd9e8d57001e7825 */ /* 0x000fe200078e00ff */
[----:B------:R-:W-:Y:S01]  /*f130*/  LOP3.LUT R32, R2, R32, RZ, 0xc0, !PT ;  /* 0x0000002002207212 */ /* 0x000fe200078ec0ff */
[--C-:B------:R-:W-:Y:S02]  /*f140*/  HSET2.LE.AND R0, R10, R137.reuse, PT ;  /* 0x000000890a007233 */ /* 0x100fe40003803000 */
[----:B------:R-:W-:Y:S01]  /*f150*/  IMAD.MOV.U32 R85, RZ, RZ, R83 ;  /* 0x000000ffff557224 */ /* 0x000fe200078e0053 */
[----:B------:R-:W-:Y:S01]  /*f160*/  PRMT R138, R143, 0x5410, R142 ;  /* 0x000054108f8a7816 */ /* 0x000fe2000000008e */
[----:B------:R-:W-:Y:S01]  /*f170*/  IMAD.MOV.U32 R83, RZ, RZ, R81 ;  /* 0x000000ffff537224 */ /* 0x000fe200078e0051 */
[--C-:B------:R-:W-:Y:S01]  /*f180*/  HSET2.LE.AND R3, R8, R137.reuse, PT ;  /* 0x0000008908037233 */ /* 0x100fe20003803000 */
[----:B------:R-:W-:Y:S01]  /*f190*/  IMAD.MOV.U32 R81, RZ, RZ, R38 ;  /* 0x000000ffff517224 */ /* 0x000fe200078e0026 */
[----:B------:R-:W-:Y:S01]  /*f1a0*/  HSET2.LE.AND R2, R7, R137, PT ;  /* 0x0000008907027233 */ /* 0x000fe20003803000 */
[----:B------:R-:W-:Y:S01]  /*f1b0*/  @!P3 PRMT R142, R115, 0x5410, RZ ;  /* 0x00005410738eb816 */ /* 0x000fe200000000ff */
[----:B------:R-:W-:Y:S01]  /*f1c0*/  IMAD.MOV.U32 R115, RZ, RZ, R95 ;  /* 0x000000ffff737224 */ /* 0x000fe200078e005f */
[----:B------:R-:W-:-:S02]  /*f1d0*/  LOP3.LUT R5, R15, UR18, R4, 0x96, !PT ;  /* 0x000000120f057c12 */ /* 0x000fc4000f8e9604 */
[----:B------:R-:W-:Y:S01]  /*f1e0*/  LOP3.LUT R38, R23, UR18, R4, 0x96, !PT ;  /* 0x0000001217267c12 */ /* 0x000fe2000f8e9604 */
[----:B------:R-:W-:Y:S01]  /*f1f0*/  IMAD.MOV.U32 R95, RZ, RZ, R75 ;  /* 0x000000ffff5f7224 */ /* 0x000fe200078e004b */
[----:B------:R-:W-:Y:S01]  /*f200*/  LOP3.LUT R4, R31, UR16, R14, 0x96, !PT ;  /* 0x000000101f047c12 */ /* 0x000fe2000f8e960e */
[----:B------:R-:W-:Y:S01]  /*f210*/  IMAD.MOV.U32 R72, RZ, RZ, R93 ;  /* 0x000000ffff487224 */ /* 0x000fe200078e005d */
[----:B------:R-:W-:Y:S01]  /*f220*/  LOP3.LUT R33, R0, R252, RZ, 0xc0, !PT ;  /* 0x000000fc00217212 */ /* 0x000fe200078ec0ff */
[----:B------:R-:W-:Y:S01]  /*f230*/  IMAD.MOV.U32 R75, RZ, RZ, R100 ;  /* 0x000000ffff4b7224 */ /* 0x000fe200078e0064 */
[----:B------:R-:W-:Y:S01]  /*f240*/  LOP3.LUT R100, R3, R65, RZ, 0xc0, !PT ;  /* 0x0000004103647212 */ /* 0x000fe200078ec0ff */
[----:B------:R-:W-:Y:S01]  /*f250*/  IMAD.MOV.U32 R93, RZ, RZ, R101 ;  /* 0x000000ffff5d7224 */ /* 0x000fe200078e0065 */
[----:B------:R-:W-:Y:S01]  /*f260*/  LOP3.LUT R101, R2, R59, RZ, 0xc0, !PT ;  /* 0x0000003b02657212 */ /* 0x000fe200078ec0ff */
[----:B------:R-:W-:Y:S01]  /*f270*/  HSET2.LE.AND R0, R6, R137, PT ;  /* 0x0000008906007233 */ /* 0x000fe20003803000 */
[----:B------:R-:W-:-:S04]  /*f280*/  IMAD.WIDE.U32 R2, R5, -0x2daee0ad, RZ ;  /* 0xd2511f5305027825 */ /* 0x000fc800078e00ff */
[----:B------:R-:W-:Y:S01]  /*f290*/  IMAD.WIDE.U32 R4, R4, -0x2daee0ad, RZ ;  /* 0xd2511f5304047825 */ /* 0x000fe200078e00ff */
[----:B------:R-:W-:-:S03]  /*f2a0*/  LOP3.LUT R3, R3, UR15, R36, 0x96, !PT ;  /* 0x0000000f03037c12 */ /* 0x000fc6000f8e9624 */
[----:B------:R-:W-:Y:S02]  /*f2b0*/  IMAD.MOV.U32 R74, RZ, RZ, R91 ;  /* 0x000000ffff4a7224 */ /* 0x000fe400078e005b */
[----:B------:R-:W-:Y:S01]  /*f2c0*/  IMAD.MOV.U32 R91, RZ, RZ, R102 ;  /* 0x000000ffff5b7224 */ /* 0x000fe200078e0066 */
[----:B------:R-:W-:Y:S02]  /*f2d0*/  LOP3.LUT R102, R0, R39, RZ, 0xc0, !PT ;  /* 0x0000002700667212 */ /* 0x000fe400078ec0ff */
        /* <DEDUP_REMOVED lines=8> */
[----:B------:R-:W-:Y:S01]  /*f360*/  LOP3.LUT R2, R21, UR6, R2, 0x96, !PT ;  /* 0x0000000615027c12 */ /* 0x000fe2000f8e9602 */
[----:B------:R-:W-:Y:S02]  /*f370*/  IMAD.MOV.U32 R105, RZ, RZ, R90 ;  /* 0x000000ffff697224 */ /* 0x000fe400078e005a */
[----:B------:R-:W-:Y:S01]  /*f380*/  IMAD.WIDE.U32 R4, R3, -0x326172a9, RZ ;  /* 0xcd9e8d5703047825 */ /* 0x000fe200078e00ff */
[----:B------:R-:W-:-:S03]  /*f390*/  HSET2.LE.AND R0, R13, R137, PT ;  /* 0x000000890d007233 */ /* 0x000fc60003803000 */
[----:B------:R-:W-:Y:S02]  /*f3a0*/  IMAD.MOV.U32 R90, RZ, RZ, R84 ;  /* 0x000000ffff5a7224 */ /* 0x000fe400078e0054 */
[----:B------:R-:W-:Y:S01]  /*f3b0*/  IMAD.WIDE.U32 R2, R2, -0x326172a9, RZ ;  /* 0xcd9e8d5702027825 */ /* 0x000fe200078e00ff */
[----:B------:R-:W-:-:S03]  /*f3c0*/  LOP3.LUT R21, R5, UR8, R6, 0x96, !PT ;  /* 0x0000000805157c12 */ /* 0x000fc6000f8e9606 */
[----:B------:R-:W-:Y:S01]  /*f3d0*/  IMAD.MOV.U32 R73, RZ, RZ, R92 ;  /* 0x000000ffff497224 */ /* 0x000fe200078e005c */
[----:B------:R-:W-:Y:S01]  /*f3e0*/  SHF.R.U32.HI R5, RZ, 0x10, R2 ;  /* 0x00000010ff057819 */ /* 0x000fe20000011602 */
[----:B------:R-:W-:Y:S01]  /*f3f0*/  IMAD.MOV.U32 R92, RZ, RZ, R90 ;  /* 0x000000ffff5c7224 */ /* 0x000fe200078e005a */
[----:B------:R-:W-:Y:S01]  /*f400*/  @!P4 HFMA2.BF16_V2 R114, -RZ.H0_H0, RZ.H0_H0, -R145.H0_H0 ;  /* 0x200000ffff72c231 */ /* 0x000fe20000340991 */
[----:B------:R-:W-:Y:S01]  /*f410*/  IMAD.MOV.U32 R90, RZ, RZ, R103 ;  /* 0x000000ffff5a7224 */ /* 0x000fe200078e0067 */
[----:B------:R-:W-:Y:S02]  /*f420*/  LOP3.LUT R103, R0, R42, RZ, 0xc0, !PT ;  /* 0x0000002a00677212 */ /* 0x000fe400078ec0ff */
[----:B------:R-:W-:Y:S02]  /*f430*/  LOP3.LUT R0, R3, UR13, R4, 0x96, !PT ;  /* 0x0000000d03007c12 */ /* 0x000fe4000f8e9604 */
[C---:B------:R-:W-:Y:S02]  /*f440*/  LOP3.LUT R3, R2.reuse, 0xffff, RZ, 0xc0, !PT ;  /* 0x0000ffff02037812 */ /* 0x040fe400078ec0ff */
[----:B------:R-:W-:-:S02]  /*f450*/  LOP3.LUT R6, R2, 0xff, RZ, 0xc0, !PT ;  /* 0x000000ff02067812 */ /* 0x000fc400078ec0ff */
[----:B------:R-:W-:Y:S02]  /*f460*/  SHF.R.U32.HI R4, RZ, 0x18, R2 ;  /* 0x00000018ff047819 */ /* 0x000fe40000011602 */
[----:B------:R-:W-:Y:S02]  /*f470*/  LOP3.LUT R2, R5, 0xff, RZ, 0xc0, !PT ;  /* 0x000000ff05027812 */ /* 0x000fe400078ec0ff */
[----:B------:R-:W-:Y:S02]  /*f480*/  PRMT R132, R145, 0x5410, R144 ;  /* 0x0000541091847816 */ /* 0x000fe40000000090 */
[----:B------:R-:W-:Y:S01]  /*f490*/  @!P4 PRMT R145, R114, 0x5410, RZ ;  /* 0x000054107291c816 */ /* 0x000fe200000000ff */
[----:B------:R-:W-:Y:S01]  /*f4a0*/  IMAD.MOV.U32 R114, RZ, RZ, R43 ;  /* 0x000000ffff727224 */ /* 0x000fe200078e002b */
[----:B------:R-:W-:Y:S01]  /*f4b0*/  SHF.R.U32.HI R3, RZ, 0x8, R3 ;  /* 0x00000008ff037819 */ /* 0x000fe20000011603 */
[----:B------:R-:W-:Y:S01]  /*f4c0*/  IMAD.MOV.U32 R43, RZ, RZ, R76 ;  /* 0x000000ffff2b7224 */ /* 0x000fe200078e004c */
[----:B------:R-:W-:Y:S01]  /*f4d0*/  PRMT R5, R2, 0x5410, R4 ;  /* 0x0000541002057816 */ /* 0x000fe20000000004 */
[----:B------:R-:W-:Y:S01]  /*f4e0*/  IMAD.MOV.U32 R57, RZ, RZ, R77 ;  /* 0x000000ffff397224 */ /* 0x000fe200078e004d */
[----:B------:R-:W-:Y:S01]  /*f4f0*/  LOP3.LUT R2, R0, 0xffff, RZ, 0xc0, !PT ;  /* 0x0000ffff00027812 */ /* 0x000fe200078ec0ff */
[----:B------:R-:W-:-:S02]  /*f500*/  IMAD.MOV.U32 R76, RZ, RZ, R188 ;  /* 0x000000ffff4c7224 */ /* 0x000fc400078e00bc */
[----:B------:R-:W-:Y:S01]  /*f510*/  IMAD.MOV.U32 R96, RZ, RZ, R78 ;  /* 0x000000ffff607224 */ /* 0x000fe200078e004e */
[----:B------:R1:W5:Y:S01]  /*f520*/  LDL.LU R188, [R1+0x194] ;  /* 0x0001940001bc7983 */ /* 0x0003620000300800 */
[----:B------:R-:W-:Y:S01]  /*f530*/  IMAD.MOV.U32 R77, RZ, RZ, R186 ;  /* 0x000000ffff4d7224 */ /* 0x000fe200078e00ba */
[----:B------:R-:W-:Y:S01]  /*f540*/  PRMT R6, R6, 0x5410, R3 ;  /* 0x0000541006067816 */ /* 0x000fe20000000003 */
[----:B------:R-:W-:Y:S01]  /*f550*/  IMAD.MOV.U32 R98, RZ, RZ, R79 ;  /* 0x000000ffff627224 */ /* 0x000fe200078e004f */
[----:B------:R1:W5:Y:S01]  /*f560*/  LDL.LU R186, [R1+0x190] ;  /* 0x0001900001ba7983 */ /* 0x0003620000300800 */
[----:B------:R-:W-:Y:S01]  /*f570*/  IMAD.MOV.U32 R78, RZ, RZ, R185 ;  /* 0x000000ffff4e7224 */ /* 0x000fe200078e00b9 */
[----:B------:R-:W-:Y:S01]  /*f580*/  SHF.R.U32.HI R3, RZ, 0x8, R2 ;  /* 0x00000008ff037819 */ /* 0x000fe20000011602 */
[----:B------:R-:W-:Y:S01]  /*f590*/  IMAD.MOV.U32 R107, RZ, RZ, R45 ;  /* 0x000000ffff6b7224 */ /* 0x000fe200078e002d */
[----:B------:R1:W5:Y:S01]  /*f5a0*/  LDL.LU R185, [R1+0x18c] ;  /* 0x00018c0001b97983 */ /* 0x0003620000300800 */
[----:B------:R-:W-:-:S02]  /*f5b0*/  IMAD.MOV.U32 R97, RZ, RZ, R80 ;  /* 0x000000ffff617224 */ /* 0x000fc400078e0050 */
[----:B------:R-:W-:Y:S01]  /*f5c0*/  IMAD.MOV.U32 R79, RZ, RZ, R184 ;  /* 0x000000ffff4f7224 */ /* 0x000fe200078e00b8 */
[----:B------:R-:W-:Y:S01]  /*f5d0*/  LOP3.LUT R2, R0, 0xff, RZ, 0xc0, !PT ;  /* 0x000000ff00027812 */ /* 0x000fe200078ec0ff */
[----:B------:R-:W-:Y:S01]  /*f5e0*/  IMAD.MOV.U32 R106, RZ, RZ, R89 ;  /* 0x000000ffff6a7224 */ /* 0x000fe200078e0059 */
[----:B------:R1:W5:Y:S01]  /*f5f0*/  LDL.LU R184, [R1+0x188] ;  /* 0x0001880001b87983 */ /* 0x0003620000300800 */
[----:B------:R-:W-:Y:S02]  /*f600*/  IMAD.MOV.U32 R45, RZ, RZ, R81 ;  /* 0x000000ffff2d7224 */ /* 0x000fe400078e0051 */
[----:B------:R-:W-:Y:S02]  /*f610*/  IMAD.MOV.U32 R80, RZ, RZ, R183 ;  /* 0x000000ffff507224 */ /* 0x000fe400078e00b7 */
[----:B------:R-:W-:Y:S01]  /*f620*/  IMAD.MOV.U32 R228, RZ, RZ, R88 ;  /* 0x000000ffffe47224 */ /* 0x000fe200078e0058 */
[----:B------:R1:W5:Y:S01]  /*f630*/  LDL.LU R183, [R1+0x184] ;  /* 0x0001840001b77983 */ /* 0x0003620000300800 */
[----:B------:R-:W-:-:S02]  /*f640*/  IMAD.MOV.U32 R89, RZ, RZ, R82 ;  /* 0x000000ffff597224 */ /* 0x000fc400078e0052 */
[----:B------:R-:W-:Y:S02]  /*f650*/  IMAD.MOV.U32 R81, RZ, RZ, R182 ;  /* 0x000000ffff517224 */ /* 0x000fe400078e00b6 */
[----:B------:R-:W-:Y:S01]  /*f660*/  IMAD.MOV.U32 R88, RZ, RZ, R83 ;  /* 0x000000ffff587224 */ /* 0x000fe200078e0053 */
[----:B------:R1:W5:Y:S01]  /*f670*/  LDL.LU R182, [R1+0x180] ;  /* 0x0001800001b67983 */ /* 0x0003620000300800 */
[----:B------:R-:W-:Y:S02]  /*f680*/  IMAD.MOV.U32 R82, RZ, RZ, R181 ;  /* 0x000000ffff527224 */ /* 0x000fe400078e00b5 */
        /* <DEDUP_REMOVED lines=12> */
[----:B------:R1:W5:Y:S01]  /*f750*/  LDL.LU R178, [R1+0x170] ;  /* 0x0001700001b27983 */ /* 0x0003620000300800 */
[----:B------:R-:W-:Y:S01]  /*f760*/  IMAD.MOV.U32 R87, RZ, RZ, R172 ;  /* 0x000000ffff577224 */ /* 0x000fe200078e00ac */
[----:B------:R-:W-:Y:S02]  /*f770*/  SHF.R.U32.HI R2, RZ, 0x18, R0 ;  /* 0x00000018ff027819 */ /* 0x000fe40000011600 */
[----:B------:R1:W5:Y:S01]  /*f780*/  LDL.LU R177, [R1+0x16c] ;  /* 0x00016c0001b17983 */ /* 0x0003620000300800 */
[----:B------:R-:W-:-:S03]  /*f790*/  LOP3.LUT R0, R3, 0xff, RZ, 0xc0, !PT ;  /* 0x000000ff03007812 */ /* 0x000fc600078ec0ff */
[----:B------:R1:W5:Y:S01]  /*f7a0*/  LDL.LU R172, [R1+0x168] ;  /* 0x0001680001ac7983 */ /* 0x0003620000300800 */
[----:B------:R-:W-:Y:S01]  /*f7b0*/  PRMT R12, R0, 0x5410, R2 ;  /* 0x00005410000c7816 */ /* 0x000fe20000000002 */
[--C-:B------:R-:W-:Y:S02]  /*f7c0*/  HSET2.LE.AND R0, R6, R137.reuse, PT ;  /* 0x0000008906007233 */ /* 0x100fe40003803000 */
[--C-:B------:R-:W-:Y:S02]  /*f7d0*/  HSET2.LE.AND R2, R5, R137.reuse, PT ;  /* 0x0000008905027233 */ /* 0x100fe40003803000 */
[--C-:B------:R-:W-:Y:S01]  /*f7e0*/  HSET2.LE.AND R3, R4, R137.reuse, PT ;  /* 0x0000008904037233 */ /* 0x100fe20003803000 */
[----:B------:R-:W-:Y:S01]  /*f7f0*/  LOP3.LUT R6, R0, R41, RZ, 0xc0, !PT ;  /* 0x0000002900067212 */ /* 0x000fe200078ec0ff */
[----:B------:R-:W-:Y:S01]  /*f800*/  HSET2.LE.AND R0, R12, R137, PT ;  /* 0x000000890c007233 */ /* 0x000fe20003803000 */
[----:B------:R-:W-:Y:S02]  /*f810*/  LOP3.LUT R7, R2, R40, RZ, 0xc0, !PT ;  /* 0x0000002802077212 */ /* 0x000fe400078ec0ff */
[----:B------:R-:W-:-:S02]  /*f820*/  LOP3.LUT R4, R3, R56, RZ, 0xc0, !PT ;  /* 0x0000003803047212 */ /* 0x000fc400078ec0ff */
[----:B------:R-:W-:Y:S01]  /*f830*/  LOP3.LUT R5, R0, R47, RZ, 0xc0, !PT ;  /* 0x0000002f00057212 */ /* 0x000fe200078ec0ff */
        /* <DEDUP_REMOVED lines=11> */
[----:B------:R-:W-:Y:S01]  /*f8f0*/  IMAD.MOV.U32 R59, RZ, RZ, R88 ;  /* 0x000000ffff3b7224 */ /* 0x000fe200078e0058 */
[----:B--2---:R-:W2:Y:S04]  /*f900*/  LDSM.16.MT88.4 R8, [R173+0x6000] ;  /* 0x00600000ad08783b */ /* 0x004ea80000004200 */
[----:B---3--:R-:W-:Y:S01]  /*f910*/  LDSM.16.MT88.4 R12, [R174+0x6000] ;  /* 0x00600000ae0c783b */ /* 0x008fe20000004200 */
[-C--:B--2---:R-:W-:Y:S08]  /*f920*/  HMMA.16816.F32.BF16 R96, R16, R8.reuse, R84 ;  /* 0x000000081060723c */ /* 0x084ff00000041854 */
[C---:B------:R-:W-:Y:S08]  /*f930*/  HMMA.16816.F32.BF16 R92, R4.reuse, R8, R124 ;  /* 0x00000008045c723c */ /* 0x040ff0000004187c */
[-C--:B------:R-:W-:Y:S08]  /*f940*/  HMMA.16816.F32.BF16 R88, R4, R10.reuse, R128 ;  /* 0x0000000a0458723c */ /* 0x080ff00000041880 */
[----:B------:R-:W-:Y:S01]  /*f950*/  HMMA.16816.F32.BF16 R84, R16, R10, R80 ;  /* 0x0000000a1054723c */ /* 0x000fe20000041850 */
[----:B------:R-:W2:Y:S01]  /*f960*/  LDSM.16.MT88.4 R8, [R176+0x6000] ;  /* 0x00600000b008783b */ /* 0x000ea20000004200 */
[----:B------:R-:W-:-:S02]  /*f970*/  IMAD.MOV.U32 R67, RZ, RZ, R57 ;  /* 0x000000ffff437224 */ /* 0x000fc400078e0039 */
[----:B------:R-:W-:-:S04]  /*f980*/  IMAD.MOV.U32 R63, RZ, RZ, R46 ;  /* 0x000000ffff3f7224 */ /* 0x000fc800078e002e */
[-C--:B--2---:R-:W-:Y:S08]  /*f990*/  HMMA.16816.F32.BF16 R80, R16, R8.reuse, R76 ;  /* 0x000000081050723c */ /* 0x084ff0000004184c */
[C---:B------:R-:W-:Y:S08]  /*f9a0*/  HMMA.16816.F32.BF16 R76, R4.reuse, R8, R244 ;  /* 0x00000008044c723c */ /* 0x040ff000000418f4 */
[-C--:B------:R-:W-:Y:S08]  /*f9b0*/  HMMA.16816.F32.BF16 R72, R4, R10.reuse, R72 ;  /* 0x0000000a0448723c */ /* 0x080ff00000041848 */
[----:B------:R-:W-:Y:S01]  /*f9c0*/  HMMA.16816.F32.BF16 R68, R16, R10, R68 ;  /* 0x0000000a1044723c */ /* 0x000fe20000041844 */
[----:B----4-:R-:W2:Y:S01]  /*f9d0*/  LDSM.16.MT88.4 R8, [R175+0x6000] ;  /* 0x00600000af08783b */ /* 0x010ea20000004200 */
[----:B------:R-:W-:-:S02]  /*f9e0*/  IMAD.MOV.U32 R57, RZ, RZ, R45 ;  /* 0x000000ffff397224 */ /* 0x000fc400078e002d */
[----:B------:R-:W-:-:S04]  /*f9f0*/  IMAD.WIDE.U32 R2, R21, -0x2daee0ad, RZ ;  /* 0xd2511f5315027825 */ /* 0x000fc800078e00ff */
[----:B------:R-:W-:Y:S01]  /*fa00*/  HMMA.16816.F32.BF16 R60, R4, R12, R60 ;  /* 0x0000000c043c723c */ /* 0x000fe2000004183c */
[----:B------:R-:W-:Y:S02]  /*fa10*/  LOP3.LUT R0, R3, UR14, R20, 0x96, !PT ;  /* 0x0000000e03007c12 */ /* 0x000fe4000f8e9614 */
[----:B------:R-:W-:-:S05]  /*fa20*/  LOP3.LUT R3, R2, 0xffff, RZ, 0xc0, !PT ;  /* 0x0000ffff02037812 */ /* 0x000fca00078ec0ff */
[C---:B------:R-:W-:Y:S01]  /*fa30*/  HMMA.16816.F32.BF16 R56, R4.reuse, R14, R56 ;  /* 0x0000000e0438723c */ /* 0x040fe20000041838 */
[----:B------:R-:W-:Y:S02]  /*fa40*/  SHF.R.U32.HI R3, RZ, 0x8, R3 ;  /* 0x00000008ff037819 */ /* 0x000fe40000011603 */
[----:B------:R-:W-:Y:S02]  /*fa50*/  LOP3.LUT R31, R31, UR16, R22, 0x96, !PT ;  /* 0x000000101f1f7c12 */ /* 0x000fe4000f8e9616 */
[----:B------:R-:W-:Y:S03]  /*fa60*/  LDSM.16.MT88.4 R20, [R175+0x6800] ;  /* 0x00680000af14783b */ /* 0x000fe60000004200 */
[C---:B--2---:R-:W-:Y:S08]  /*fa70*/  HMMA.16816.F32.BF16 R44, R4.reuse, R8, R40 ;  /* 0x00000008042c723c */ /* 0x044ff00000041828 */
[----:B------:R-:W-:Y:S07]  /*fa80*/  HMMA.16816.F32.BF16 R40, R4, R10, R64 ;  /* 0x0000000a0428723c */ /* 0x000fee0000041840 */
[----:B------:R-:W-:-:S02]  /*fa90*/  SHF.R.U32.HI R5, RZ, 0x10, R2 ;  /* 0x00000010ff057819 */ /* 0x000fc40000011602 */
[----:B------:R-:W-:Y:S02]  /*faa0*/  LOP3.LUT R6, R2, 0xff, RZ, 0xc0, !PT ;  /* 0x000000ff02067812 */ /* 0x000fe400078ec0ff */
[----:B------:R-:W-:Y:S02]  /*fab0*/  SHF.R.U32.HI R4, RZ, 0x18, R2 ;  /* 0x00000018ff047819 */ /* 0x000fe40000011602 */
[----:B------:R-:W-:Y:S01]  /*fac0*/  LOP3.LUT R2, R5, 0xff, RZ, 0xc0, !PT ;  /* 0x000000ff05027812 */ /* 0x000fe200078ec0ff */
[----:B------:R-:W-:Y:S01]  /*fad0*/  HMMA.16816.F32.BF16 R108, R16, R8, R108 ;  /* 0x00000008106c723c */ /* 0x000fe2000004186c */
[----:B------:R-:W-:Y:S02]  /*fae0*/  PRMT R7, R6, 0x5410, R3 ;  /* 0x0000541006077816 */ /* 0x000fe40000000003 */
[----:B------:R-:W-:-:S04]  /*faf0*/  SHF.R.U32.HI R3, RZ, 0x10, R0 ;  /* 0x00000010ff037819 */ /* 0x000fc80000011600 */
[----:B------:R-:W-:Y:S02]  /*fb00*/  PRMT R8, R2, 0x5410, R4 ;  /* 0x0000541002087816 */ /* 0x000fe40000000004 */
[C---:B------:R-:W-:Y:S02]  /*fb10*/  LOP3.LUT R2, R0.reuse, 0xffff, RZ, 0xc0, !PT ;  /* 0x0000ffff00027812 */ /* 0x040fe400078ec0ff */
[----:B------:R-:W-:Y:S02]  /*fb20*/  LOP3.LUT R6, R0, 0xff, RZ, 0xc0, !PT ;  /* 0x000000ff00067812 */ /* 0x000fe400078ec0ff */
[----:B------:R-:W-:Y:S01]  /*fb30*/  SHF.R.U32.HI R5, RZ, 0x18, R0 ;  /* 0x00000018ff057819 */ /* 0x000fe20000011600 */
[----:B------:R-:W-:Y:S01]  /*fb40*/  HSET2.LE.AND R0, R7, R137, PT ;  /* 0x0000008907007233 */ /* 0x000fe20003803000 */
[----:B------:R-:W-:Y:S01]  /*fb50*/  SHF.R.U32.HI R4, RZ, 0x8, R2 ;  /* 0x00000008ff047819 */ /* 0x000fe20000011602 */
[----:B------:R-:W-:Y:S03]  /*fb60*/  HMMA.16816.F32.BF16 R64, R16, R12, R228 ;  /* 0x0000000c1040723c */ /* 0x000fe600000418e4 */
[----:B------:R-:W-:-:S02]  /*fb70*/  PRMT R4, R6, 0x5410, R4 ;  /* 0x0000541006047816 */ /* 0x000fc40000000004 */
[----:B------:R-:W-:Y:S01]  /*fb80*/  LOP3.LUT R6, R0, R117, RZ, 0xc0, !PT ;  /* 0x0000007500067212 */ /* 0x000fe200078ec0ff */
[----:B------:R-:W-:Y:S02]  /*fb90*/  HSET2.LE.AND R0, R8, R137, PT ;  /* 0x0000008908007233 */ /* 0x000fe40003803000 */
[C---:B------:R-:W-:Y:S01]  /*fba0*/  HMMA.16816.F32.BF16 R104, R16.reuse, R14, R104 ;  /* 0x0000000e1068723c */ /* 0x040fe20000041868 */
[----:B------:R-:W2:Y:S07]  /*fbb0*/  LDSM.16.MT88.4 R12, [R173+0x6800] ;  /* 0x00680000ad0c783b */ /* 0x000eae0000004200 */
[----:B------:R-:W-:Y:S01]  /*fbc0*/  HMMA.16816.F32.BF16 R112, R16, R10, R112 ;  /* 0x0000000a1070723c */ /* 0x000fe20000041870 */
[----:B------:R-:W3:Y:S04]  /*fbd0*/  LDSM.16.MT88.4 R8, [R176+0x6800] ;  /* 0x00680000b008783b */ /* 0x000ee80000004200 */
[----:B------:R-:W4:Y:S01]  /*fbe0*/  LDSM.16.MT88.4 R16, [R174+0x6800] ;  /* 0x00680000ae10783b */ /* 0x000f220000004200 */
[----:B------:R-:W-:-:S04]  /*fbf0*/  LOP3.LUT R2, R3, 0xff, RZ, 0xc0, !PT ;  /* 0x000000ff03027812 */ /* 0x000fc800078ec0ff */
[----:B------:R-:W-:Y:S01]  /*fc00*/  PRMT R3, R2, 0x5410, R5 ;  /* 0x0000541002037816 */ /* 0x000fe20000000005 */
[----:B------:R-:W-:-:S04]  /*fc10*/  HSET2.LE.AND R2, R4, R137, PT ;  /* 0x0000008904027233 */ /* 0x000fc80003803000 */
[----:B------:R-:W-:Y:S01]  /*fc20*/  HSET2.LE.AND R3, R3, R137, PT ;  /* 0x0000008903037233 */ /* 0x000fe20003803000 */
[----:B------:R-:W-:Y:S02]  /*fc30*/  LOP3.LUT R7, R0, R116, RZ, 0xc0, !PT ;  /* 0x0000007400077212 */ /* 0x000fe400078ec0ff */
[----:B------:R-:W-:Y:S02]  /*fc40*/  LOP3.LUT R4, R2, R119, RZ, 0xc0, !PT ;  /* 0x0000007702047212 */ /* 0x000fe400078ec0ff */
[----:B------:R-:W-:Y:S01]  /*fc50*/  LOP3.LUT R5, R3, R118, RZ, 0xc0, !PT ;  /* 0x0000007603057212 */ /* 0x000fe200078ec0ff */
[----:B------:R-:W-:Y:S02]  /*fc60*/  @!P5 HFMA2.BF16_V2 R121, -RZ.H0_H0, RZ.H0_H0, -R144.H0_H0 ;  /* 0x200000ffff79d231 */ /* 0x000fe40000340990 */
[----:B------:R-:W-:Y:S01]  /*fc70*/  @!P2 HFMA2.BF16_V2 R120, -RZ.H0_H0, RZ.H0_H0, -R143.H0_H0 ;  /* 0x200000ffff78a231 */ /* 0x000fe2000034098f */
[----:B------:R-:W-:Y:S02]  /*fc80*/  IMAD.MOV.U32 R227, RZ, RZ, R123 ;  /* 0x000000ffffe37224 */ /* 0x000fe400078e007b */
[----:B------:R-:W-:Y:S01]  /*fc90*/  @!P5 PRMT R144, R121, 0x5410, RZ ;  /* 0x000054107990d816 */ /* 0x000fe200000000ff */
[----:B------:R-:W-:Y:S01]  /*fca0*/  IMAD.MOV.U32 R230, RZ, RZ, R122 ;  /* 0x000000ffffe67224 */ /* 0x000fe200078e007a */
[----:B------:R-:W-:Y:S01]  /*fcb0*/  @!P2 PRMT R143, R120, 0x5410, RZ ;  /* 0x00005410788fa816 */ /* 0x000fe200000000ff */
[----:B------:R-:W-:Y:S01]  /*fcc0*/  IMAD.WIDE.U32 R2, R31, -0x2daee0ad, RZ ;  /* 0xd2511f531f027825 */ /* 0x000fe200078e00ff */
[C---:B--2---:R-:W-:Y:S08]  /*fcd0*/  HMMA.16816.F32.BF16 R128, R4.reuse, R12, R92 ;  /* 0x0000000c0480723c */ /* 0x044ff0000004185c */
[C---:B------:R-:W-:Y:S08]  /*fce0*/  HMMA.16816.F32.BF16 R124, R4.reuse, R14, R88 ;  /* 0x0000000e047c723c */ /* 0x040ff00000041858 */
[C---:B---3--:R-:W-:Y:S08]  /*fcf0*/  HMMA.16816.F32.BF16 R120, R4.reuse, R8, R76 ;  /* 0x000000080478723c */ /* 0x048ff0000004184c */
[C---:B------:R-:W-:Y:S08]  /*fd00*/  HMMA.16816.F32.BF16 R92, R4.reuse, R10, R72 ;  /* 0x0000000a045c723c */ /* 0x040ff00000041848 */
[C---:B----4-:R-:W-:Y:S08]  /*fd10*/  HMMA.16816.F32.BF16 R88, R4.reuse, R16, R60 ;  /* 0x000000100458723c */ /* 0x050ff0000004183c */
[C---:B------:R-:W-:Y:S08]  /*fd20*/  HMMA.16816.F32.BF16 R116, R4.reuse, R18, R56 ;  /* 0x000000120474723c */ /* 0x040ff00000041838 */
[C---:B------:R-:W-:Y:S08]  /*fd30*/  HMMA.16816.F32.BF16 R76, R4.reuse, R20, R44 ;  /* 0x00000014044c723c */ /* 0x040ff0000004182c */
[----:B------:R-:W-:Y:S07]  /*fd40*/  HMMA.16816.F32.BF16 R72, R4, R22, R40 ;  /* 0x000000160448723c */ /* 0x000fee0000041828 */
[----:B------:R-:W-:-:S05]  /*fd50*/  IMAD.WIDE.U32 R4, R38, -0x2daee0ad, RZ ;  /* 0xd2511f5326047825 */ /* 0x000fca00078e00ff */
[----:B------:R-:W-:Y:S02]  /*fd60*/  LOP3.LUT R0, R5, UR15, R36, 0x96, !PT ;  /* 0x0000000f05007c12 */ /* 0x000fe4000f8e9624 */
[----:B------:R-:W-:-:S03]  /*fd70*/  LOP3.LUT R3, R3, UR11, R4, 0x96, !PT ;  /* 0x0000000b03037c12 */ /* 0x000fc6000f8e9604 */
        /* <DEDUP_REMOVED lines=10> */
[C---:B------:R-:W-:Y:S04]  /*fe20*/  HMMA.16816.F32.BF16 R80, R24.reuse, R8, R80 ;  /* 0x000000081850723c */ /* 0x040fe80000041850 */
[----:B------:R-:W-:Y:S02]  /*fe30*/  LOP3.LUT R0, R3, UR13, R38, 0x96, !PT ;  /* 0x0000000d03007c12 */ /* 0x000fe4000f8e9626 */
[----:B------:R-:W-:Y:S02]  /*fe40*/  LOP3.LUT R3, R2, 0xffff, RZ, 0xc0, !PT ;  /* 0x0000ffff02037812 */ /* 0x000fe400078ec0ff */
[----:B------:R-:W-:Y:S01]  /*fe50*/  HMMA.16816.F32.BF16 R68, R24, R10, R68 ;  /* 0x0000000a1844723c */ /* 0x000fe20000041844 */
[----:B------:R-:W-:Y:S01]  /*fe60*/  LDSM.16.MT88.4 R8, [R174+0x7000] ;  /* 0x00700000ae08783b */ /* 0x000fe20000004200 */
[----:B------:R-:W-:-:S06]  /*fe70*/  LOP3.LUT R4, R0, 0xffff, RZ, 0xc0, !PT ;  /* 0x0000ffff00047812 */ /* 0x000fcc00078ec0ff */
[----:B------:R-:W-:Y:S01]  /*fe80*/  HMMA.16816.F32.BF16 R64, R24, R16, R64 ;  /* 0x000000101840723c */ /* 0x000fe20000041840 */
[----:B------:R-:W-:-:S07]  /*fe90*/  SHF.R.U32.HI R5, RZ, 0x8, R3 ;  /* 0x00000008ff057819 */ /* 0x000fce0000011603 */
[----:B------:R-:W-:Y:S01]  /*fea0*/  HMMA.16816.F32.BF16 R56, R24, R18, R104 ;  /* 0x000000121838723c */ /* 0x000fe20000041868 */
[----:B------:R-:W-:Y:S01]  /*feb0*/  LDSM.16.MT88.4 R16, [R173+0x7000] ;  /* 0x00700000ad10783b */ /* 0x000fe20000004200 */
[----:B------:R-:W-:-:S06]  /*fec0*/  LOP3.LUT R6, R0, 0xff, RZ, 0xc0, !PT ;  /* 0x000000ff00067812 */ /* 0x000fcc00078ec0ff */
[----:B------:R-:W-:Y:S01]  /*fed0*/  HMMA.16816.F32.BF16 R60, R24, R12, R96 ;  /* 0x0000000c183c723c */ /* 0x000fe20000041860 */
[----:B------:R-:W-:-:S07]  /*fee0*/  SHF.R.U32.HI R3, RZ, 0x8, R4 ;  /* 0x00000008ff037819 */ /* 0x000fce0000011604 */
[C---:B------:R-:W-:Y:S01]  /*fef0*/  HMMA.16816.F32.BF16 R84, R24.reuse, R14, R84 ;  /* 0x0000000e1854723c */ /* 0x040fe20000041854 */
[----:B------:R-:W2:Y:S07]  /*ff00*/  LDSM.16.MT88.4 R12, [R176+0x7000] ;  /* 0x00700000b00c783b */ /* 0x000eae0000004200 */
[----:B------:R-:W-:Y:S01]  /*ff10*/  HMMA.16816.F32.BF16 R44, R24, R20, R108 ;  /* 0x00000014182c723c */ /* 0x000fe2000004186c */
[----:B------:R-:W-:-:S07]  /*ff20*/  LOP3.LUT R7, R2, 0xff, RZ, 0xc0, !PT ;  /* 0x000000ff02077812 */ /* 0x000fce00078ec0ff */
[----:B------:R-:W-:Y:S01]  /*ff30*/  HMMA.16816.F32.BF16 R40, R24, R22, R112 ;  /* 0x000000161828723c */ /* 0x000fe20000041870 */
[----:B------:R-:W3:Y:S01]  /*ff40*/  LDSM.16.MT88.4 R20, [R175+0x7000] ;  /* 0x00700000af14783b */ /* 0x000ee20000004200 */
[----:B------:R-:W-:Y:S02]  /*ff50*/  SHF.R.U32.HI R4, RZ, 0x10, R2 ;  /* 0x00000010ff047819 */ /* 0x000fe40000011602 */
[----:B------:R-:W-:-:S03]  /*ff60*/  PRMT R3, R6, 0x5410, R3 ;  /* 0x0000541006037816 */ /* 0x000fc60000000003 */
[----:B------:R-:W-:Y:S02]  /*ff70*/  SHF.R.U32.HI R24, RZ, 0x18, R2 ;  /* 0x00000018ff187819 */ /* 0x000fe40000011602 */
[--C-:B------:R-:W-:Y:S02]  /*ff80*/  SHF.R.U32.HI R2, RZ, 0x10, R0.reuse ;  /* 0x00000010ff027819 */ /* 0x100fe40000011600 */
[----:B------:R-:W-:Y:S02]  /*ff90*/  PRMT R7, R7, 0x5410, R5 ;  /* 0x0000541007077816 */ /* 0x000fe40000000005 */
[----:B------:R-:W-:Y:S02]  /*ffa0*/  SHF.R.U32.HI R5, RZ, 0x18, R0 ;  /* 0x00000018ff057819 */ /* 0x000fe40000011600 */
[----:B------:R-:W-:Y:S01]  /*ffb0*/  LOP3.LUT R2, R2, 0xff, RZ, 0xc0, !PT ;  /* 0x000000ff02027812 */ /* 0x000fe200078ec0ff */
[----:B------:R-:W-:Y:S01]  /*ffc0*/  HSET2.LE.AND R0, R3, R137, PT ;  /* 0x0000008903007233 */ /* 0x000fe20003803000 */
[----:B------:R-:W-:-:S02]  /*ffd0*/  LOP3.LUT R4, R4, 0xff, RZ, 0xc0, !PT ;  /* 0x000000ff04047812 */ /* 0x000fc400078ec0ff */
[----:B------:R-:W-:Y:S02]  /*ffe0*/  PRMT R2, R2, 0x5410, R5 ;  /* 0x0000541002027816 */ /* 0x000fe40000000005 */
[----:B------:R-:W-:Y:S02]  /*fff0*/  PRMT R3, R4, 0x5410, R24 ;  /* 0x0000541004037816 */ /* 0x000fe40000000018 */
[----:B------:R-:W-:Y:S01]  /*10000*/  LOP3.LUT R4, R0, R135, RZ, 0xc0, !PT ;  /* 0x0000008700047212 */ /* 0x000fe200078ec0ff */
[--C-:B------:R-:W-:Y:S02]  /*10010*/  HSET2.LE.AND R0, R2, R137.reuse, PT ;  /* 0x0000008902007233 */ /* 0x100fe40003803000 */
[--C-:B------:R-:W-:Y:S02]  /*10020*/  HSET2.LE.AND R2, R7, R137.reuse, PT ;  /* 0x0000008907027233 */ /* 0x100fe40003803000 */
[----:B------:R-:W-:-:S03]  /*10030*/  HSET2.LE.AND R3, R3, R137, PT ;  /* 0x0000008903037233 */ /* 0x000fc60003803000 */
[----:B------:R-:W-:Y:S02]  /*10040*/  LOP3.LUT R6, R2, R134, RZ, 0xc0, !PT ;  /* 0x0000008602067212 */ /* 0x000fe400078ec0ff */
[----:B------:R-:W-:Y:S02]  /*10050*/  LOP3.LUT R2, R39, UR8, R36, 0x96, !PT ;  /* 0x0000000827027c12 */ /* 0x000fe4000f8e9624 */
[----:B------:R-:W-:Y:S02]  /*10060*/  LOP3.LUT R7, R3, R133, RZ, 0xc0, !PT ;  /* 0x0000008503077212 */ /* 0x000fe400078ec0ff */
[----:B------:R-:W-:Y:S01]  /*10070*/  LOP3.LUT R5, R0, R132, RZ, 0xc0, !PT ;  /* 0x0000008400057212 */ /* 0x000fe200078ec0ff */
[----:B------:R-:W-:Y:S01]  /*10080*/  IMAD.WIDE.U32 R2, R2, -0x2daee0ad, RZ ;  /* 0xd2511f5302027825 */ /* 0x000fe200078e00ff */
[----:B--2---:R-:W-:Y:S01]  /*10090*/  HMMA.16816.F32.BF16 R68, R32, R14, R68 ;  /* 0x0000000e2044723c */ /* 0x004fe20000041844 */
[----:B------:R-:W2:Y:S03]  /*100a0*/  LDSM.16.MT88.4 R132, [R173+0x7800] ;  /* 0x00780000ad84783b */ /* 0x000ea60000004200 */
[----:B------:R-:W-:Y:S01]  /*100b0*/  LOP3.LUT R0, R2, 0xffff, RZ, 0xc0, !PT ;  /* 0x0000ffff02007812 */ /* 0x000fe200078ec0ff */
[----:B------:R-:W-:Y:S03]  /*100c0*/  STG.E.U16 [R52.64+-0x70], R162 ;  /* 0xffff90a234007986 */ /* 0x000fe6000c101522 */
[C---:B------:R-:W-:Y:S01]  /*100d0*/  HMMA.16816.F32.BF16 R108, R4.reuse, R16, R128 ;  /* 0x00000010046c723c */ /* 0x040fe20000041880 */
[----:B------:R-:W-:Y:S04]  /*100e0*/  STG.E.U16 [R52.64+-0x6e], R163 ;  /* 0xffff92a334007986 */ /* 0x000fe8000c101522 */
[----:B------:R-:W-:Y:S03]  /*100f0*/  STG.E.U16 [R140.64+-0x60], R212 ;  /* 0xffffa0d48c007986 */ /* 0x000fe6000c101522 */
[C---:B------:R-:W-:Y:S01]  /*10100*/  HMMA.16816.F32.BF16 R104, R4.reuse, R18, R124 ;  /* 0x000000120468723c */ /* 0x040fe2000004187c */
[----:B------:R-:W4:Y:S04]  /*10110*/  LDSM.16.MT88.4 R124, [R176+0x7800] ;  /* 0x00780000b07c783b */ /* 0x000f280000004200 */
[----:B------:R-:W-:Y:S03]  /*10120*/  STG.E.U16 [R140.64+-0x5e], R211 ;  /* 0xffffa2d38c007986 */ /* 0x000fe6000c101522 */
[C---:B------:R-:W-:Y:S01]  /*10130*/  HMMA.16816.F32.BF16 R112, R4.reuse, R10, R116 ;  /* 0x0000000a0470723c */ /* 0x040fe20000041874 */
[----:B------:R-:W1:Y:S04]  /*10140*/  LDSM.16.MT88.4 R116, [R174+0x7800] ;  /* 0x00780000ae74783b */ /* 0x000e680000004200 */
[----:B------:R-:W-:Y:S03]  /*10150*/  STG.E.U16 [R54.64+-0x60], R207 ;  /* 0xffffa0cf36007986 */ /* 0x000fe6000c101522 */
[C---:B------:R-:W-:Y:S01]  /*10160*/  HMMA.16816.F32.BF16 R96, R4.reuse, R12, R120 ;  /* 0x0000000c0460723c */ /* 0x040fe20000041878 */
[----:B------:R-:W-:Y:S07]  /*10170*/  STG.E.U16 [R54.64+-0x5e], R208 ;  /* 0xffffa2d036007986 */ /* 0x000fee000c101522 */
[C---:B------:R-:W-:Y:S01]  /*10180*/  HMMA.16816.F32.BF16 R92, R4.reuse, R14, R92 ;  /* 0x0000000e045c723c */ /* 0x040fe2000004185c */
[----:B------:R-:W-:Y:S07]  /*10190*/  STG.E.U16 [R28.64+-0x60], R165 ;  /* 0xffffa0a51c007986 */ /* 0x000fee000c101522 */
[C---:B------:R-:W-:Y:S01]  /*101a0*/  HMMA.16816.F32.BF16 R88, R4.reuse, R8, R88 ;  /* 0x000000080458723c */ /* 0x040fe20000041858 */
[----:B------:R-:W-:Y:S07]  /*101b0*/  STG.E.U16 [R28.64+-0x5e], R164 ;  /* 0xffffa2a41c007986 */ /* 0x000fee000c101522 */
[C---:B---3--:R-:W-:Y:S01]  /*101c0*/  HMMA.16816.F32.BF16 R24, R4.reuse, R20, R76 ;  /* 0x000000140418723c */ /* 0x048fe2000004184c */
[----:B------:R-:W-:Y:S07]  /*101d0*/  STG.E.U16 [R52.64+-0x60], R160 ;  /* 0xffffa0a034007986 */ /* 0x000fee000c101522 */
[----:B------:R-:W-:Y:S01]  /*101e0*/  HMMA.16816.F32.BF16 R72, R4, R22, R72 ;  /* 0x000000160448723c */ /* 0x000fe20000041848 */
[----:B------:R-:W-:Y:S06]  /*101f0*/  STG.E.U16 [R52.64+-0x5e], R161 ;  /* 0xffffa2a134007986 */ /* 0x000fec000c101522 */
[----:B------:R-:W-:Y:S01]  /*10200*/  SHF.R.U32.HI R4, RZ, 0x8, R0 ;  /* 0x00000008ff047819 */ /* 0x000fe20000011600 */
[----:B------:R-:W-:Y:S01]  /*10210*/  HMMA.16816.F32.BF16 R128, R32, R12, R80 ;  /* 0x0000000c2080723c */ /* 0x000fe20000041850 */
[----:B------:R-:W3:Y:S01]  /*10220*/  LDSM.16.MT88.4 R12, [R175+0x7800] ;  /* 0x00780000af0c783b */ /* 0x000ee20000004200 */
[----:B------:R-:W-:-:S02]  /*10230*/  LOP3.LUT R0, R3, UR14, R30, 0x96, !PT ;  /* 0x0000000e03007c12 */ /* 0x000fc4000f8e961e */
[----:B------:R-:W-:Y:S01]  /*10240*/  LOP3.LUT R5, R2, 0xff, RZ, 0xc0, !PT ;  /* 0x000000ff02057812 */ /* 0x000fe200078ec0ff */
[----:B------:R-:W-:Y:S01]  /*10250*/  STG.E.U16 [R140.64+-0x50], R206 ;  /* 0xffffb0ce8c007986 */ /* 0x000fe2000c101522 */
[----:B------:R-:W-:Y:S02]  /*10260*/  SHF.R.U32.HI R7, RZ, 0x10, R2 ;  /* 0x00000010ff077819 */ /* 0x000fe40000011602 */
[----:B------:R-:W-:Y:S01]  /*10270*/  HMMA.16816.F32.BF16 R64, R32, R8, R64 ;  /* 0x000000082040723c */ /* 0x000fe20000041840 */
[----:B------:R-:W-:Y:S01]  /*10280*/  STG.E.U16 [R140.64+-0x4e], R205 ;  /* 0xffffb2cd8c007986 */ /* 0x000fe2000c101522 */
[----:B------:R-:W-:-:S03]  /*10290*/  LOP3.LUT R6, R0, 0xff, RZ, 0xc0, !PT ;  /* 0x000000ff00067812 */ /* 0x000fc600078ec0ff */
[----:B------:R1:W-:Y:S02]  /*102a0*/  STG.E.U16 [R54.64+-0x50], R203 ;  /* 0xffffb0cb36007986 */ /* 0x0003e4000c101522 */
[----:B------:R-:W-:Y:S02]  /*102b0*/  SHF.R.U32.HI R8, RZ, 0x18, R2 ;  /* 0x00000018ff087819 */ /* 0x000fe40000011602 */
[----:B------:R-:W-:Y:S01]  /*102c0*/  LOP3.LUT R2, R0, 0xffff, RZ, 0xc0, !PT ;  /* 0x0000ffff00027812 */ /* 0x000fe200078ec0ff */
[----:B------:R-:W-:Y:S01]  /*102d0*/  STG.E.U16 [R54.64+-0x4e], R204 ;  /* 0xffffb2cc36007986 */ /* 0x000fe2000c101522 */
[----:B------:R-:W-:Y:S02]  /*102e0*/  PRMT R9, R5, 0x5410, R4 ;  /* 0x0000541005097816 */ /* 0x000fe40000000004 */
[--C-:B------:R-:W-:Y:S01]  /*102f0*/  SHF.R.U32.HI R3, RZ, 0x10, R0.reuse ;  /* 0x00000010ff037819 */ /* 0x100fe20000011600 */
[----:B------:R-:W-:Y:S01]  /*10300*/  STG.E.U16 [R28.64+-0x50], R159 ;  /* 0xffffb09f1c007986 */ /* 0x000fe2000c101522 */
[----:B------:R-:W-:-:S03]  /*10310*/  SHF.R.U32.HI R5, RZ, 0x18, R0 ;  /* 0x00000018ff057819 */ /* 0x000fc60000011600 */
[----:B------:R-:W-:Y:S01]  /*10320*/  STG.E.U16 [R28.64+-0x4e], R158 ;  /* 0xffffb29e1c007986 */ /* 0x000fe2000c101522 */
[----:B------:R-:W-:Y:S02]  /*10330*/  LOP3.LUT R0, R7, 0xff, RZ, 0xc0, !PT ;  /* 0x000000ff07007812 */ /* 0x000fe400078ec0ff */
[----:B------:R-:W-:Y:S01]  /*10340*/  SHF.R.U32.HI R4, RZ, 0x8, R2 ;  /* 0x00000008ff047819 */ /* 0x000fe20000011602 */
[----:B------:R-:W-:Y:S04]  /*10350*/  STG.E.U16 [R52.64+-0x50], R157 ;  /* 0xffffb09d34007986 */ /* 0x000fe8000c101522 */
[----:B------:R-:W-:Y:S04]  /*10360*/  STG.E.U16 [R52.64+-0x4e], R156 ;  /* 0xffffb29c34007986 */ /* 0x000fe8000c101522 */
[----:B------:R-:W-:Y:S04]  /*10370*/  STG.E.U16 [R140.64+-0x40], R199 ;  /* 0xffffc0c78c007986 */ /* 0x000fe8000c101522 */
[----:B------:R-:W-:Y:S01]  /*10380*/  STG.E.U16 [R140.64+-0x3e], R198 ;  /* 0xffffc2c68c007986 */ /* 0x000fe2000c101522 */
[----:B------:R-:W-:-:S03]  /*10390*/  LOP3.LUT R2, R3, 0xff, RZ, 0xc0, !PT ;  /* 0x000000ff03027812 */ /* 0x000fc600078ec0ff */
[----:B------:R1:W-:Y:S01]  /*103a0*/  STG.E.U16 [R54.64+-0x40], R196 ;  /* 0xffffc0c436007986 */ /* 0x0003e2000c101522 */
[----:B------:R-:W-:-:S03]  /*103b0*/  PRMT R0, R0, 0x5410, R8 ;  /* 0x0000541000007816 */ /* 0x000fc60000000008 */
[----:B------:R1:W-:Y:S01]  /*103c0*/  STG.E.U16 [R54.64+-0x3e], R197 ;  /* 0xffffc2c536007986 */ /* 0x0003e2000c101522 */
[----:B------:R-:W-:-:S03]  /*103d0*/  PRMT R4, R6, 0x5410, R4 ;  /* 0x0000541006047816 */ /* 0x000fc60000000004 */
[----:B------:R1:W-:Y:S04]  /*103e0*/  STG.E.U16 [R28.64+-0x40], R155 ;  /* 0xffffc09b1c007986 */ /* 0x0003e8000c101522 */
[----:B------:R1:W-:Y:S01]  /*103f0*/  STG.E.U16 [R28.64+-0x3e], R154 ;  /* 0xffffc29a1c007986 */ /* 0x0003e2000c101522 */
[C---:B------:R-:W-:Y:S03]  /*10400*/  HMMA.16816.F32.BF16 R60, R32.reuse, R16, R60 ;  /* 0x00000010203c723c */ /* 0x040fe6000004183c */
[----:B------:R1:W-:Y:S04]  /*10410*/  STG.E.U16 [R52.64+-0x40], R145 ;  /* 0xffffc09134007986 */ /* 0x0003e8000c101522 */
[----:B------:R1:W-:Y:S01]  /*10420*/  STG.E.U16 [R52.64+-0x3e], R144 ;  /* 0xffffc29034007986 */ /* 0x0003e2000c101522 */
[C---:B------:R-:W-:Y:S03]  /*10430*/  HMMA.16816.F32.BF16 R16, R32.reuse, R18, R84 ;  /* 0x000000122010723c */ /* 0x040fe60000041854 */
[----:B------:R1:W-:Y:S04]  /*10440*/  STG.E.U16 [R140.64+-0x30], R195 ;  /* 0xffffd0c38c007986 */ /* 0x0003e8000c101522 */
[----:B------:R1:W-:Y:S01]  /*10450*/  STG.E.U16 [R140.64+-0x2e], R194 ;  /* 0xffffd2c28c007986 */ /* 0x0003e2000c101522 */
[----:B------:R-:W-:Y:S03]  /*10460*/  HMMA.16816.F32.BF16 R56, R32, R10, R56 ;  /* 0x0000000a2038723c */ /* 0x000fe60000041838 */
[----:B------:R1:W-:Y:S01]  /*10470*/  STG.E.U16 [R54.64+-0x30], R193 ;  /* 0xffffd0c136007986 */ /* 0x0003e2000c101522 */
[----:B------:R-:W-:-:S03]  /*10480*/  PRMT R3, R2, 0x5410, R5 ;  /* 0x0000541002037816 */ /* 0x000fc60000000005 */
[----:B------:R1:W-:Y:S01]  /*10490*/  STG.E.U16 [R54.64+-0x2e], R192 ;  /* 0xffffd2c036007986 */ /* 0x0003e2000c101522 */
[----:B------:R-:W-:Y:S03]  /*104a0*/  HMMA.16816.F32.BF16 R44, R32, R20, R44 ;  /* 0x00000014202c723c */ /* 0x000fe6000004182c */
[----:B------:R1:W-:Y:S01]  /*104b0*/  STG.E.U16 [R28.64+-0x30], R153 ;  /* 0xffffd0991c007986 */ /* 0x0003e2000c101522 */
[----:B------:R-:W-:-:S03]  /*104c0*/  HSET2.LE.AND R0, R0, R137, PT ;  /* 0x0000008900007233 */ /* 0x000fc60003803000 */
[----:B------:R1:W-:Y:S01]  /*104d0*/  STG.E.U16 [R28.64+-0x2e], R152 ;  /* 0xffffd2981c007986 */ /* 0x0003e2000c101522 */
[----:B------:R-:W-:Y:S01]  /*104e0*/  HMMA.16816.F32.BF16 R40, R32, R22, R40 ;  /* 0x000000162028723c */ /* 0x000fe20000041828 */
[----:B------:R-:W-:Y:S02]  /*104f0*/  HSET2.LE.AND R2, R4, R137, PT ;  /* 0x0000008904027233 */ /* 0x000fe40003803000 */
[----:B------:R1:W-:Y:S01]  /*10500*/  STG.E.U16 [R52.64+-0x30], R151 ;  /* 0xffffd09734007986 */ /* 0x0003e2000c101522 */
[----:B------:R-:W-:-:S03]  /*10510*/  IMAD.MOV.U32 R5, RZ, RZ, R136 ;  /* 0x000000ffff057224 */ /* 0x000fc600078e0088 */
[----:B------:R1:W-:Y:S04]  /*10520*/  STG.E.U16 [R52.64+-0x2e], R150 ;  /* 0xffffd29634007986 */ /* 0x0003e8000c101522 */
[----:B------:R1:W-:Y:S04]  /*10530*/  STG.E.U16 [R140.64+-0x20], R189 ;  /* 0xffffe0bd8c007986 */ /* 0x0003e8000c101522 */
[----:B------:R1:W-:Y:S04]  /*10540*/  STG.E.U16 [R140.64+-0x1e], R187 ;  /* 0xffffe2bb8c007986 */ /* 0x0003e8000c101522 */
[----:B------:R1:W-:Y:S04]  /*10550*/  STG.E.U16 [R54.64+-0x20], R171 ;  /* 0xffffe0ab36007986 */ /* 0x0003e8000c101522 */
[----:B------:R1:W-:Y:S01]  /*10560*/  STG.E.U16 [R54.64+-0x1e], R170 ;  /* 0xffffe2aa36007986 */ /* 0x0003e2000c101522 */
[----:B------:R-:W-:-:S03]  /*10570*/  HSET2.LE.AND R3, R3, R137, PT ;  /* 0x0000008903037233 */ /* 0x000fc60003803000 */
[----:B------:R1:W-:Y:S01]  /*10580*/  STG.E.U16 [R28.64+-0x20], R149 ;  /* 0xffffe0951c007986 */ /* 0x0003e2000c101522 */
[----:B------:R-:W-:-:S03]  /*10590*/  HSET2.LE.AND R4, R9, R137, PT ;  /* 0x0000008909047233 */ /* 0x000fc60003803000 */
[----:B------:R1:W-:Y:S01]  /*105a0*/  STG.E.U16 [R28.64+-0x1e], R148 ;  /* 0xffffe2941c007986 */ /* 0x0003e2000c101522 */
[----:B------:R-:W-:-:S03]  /*105b0*/  LOP3.LUT R79, R0, R5, RZ, 0xc0, !PT ;  /* 0x00000005004f7212 */ /* 0x000fc600078ec0ff */
[----:B------:R1:W-:Y:S01]  /*105c0*/  STG.E.U16 [R52.64+-0x20], R143 ;  /* 0xffffe08f34007986 */ /* 0x0003e2000c101522 */
[----:B------:R-:W-:-:S03]  /*105d0*/  LOP3.LUT R76, R2, R224, RZ, 0xc0, !PT ;  /* 0x000000e0024c7212 */ /* 0x000fc600078ec0ff */
[----:B------:R1:W-:Y:S01]  /*105e0*/  STG.E.U16 [R52.64+-0x1e], R142 ;  /* 0xffffe28e34007986 */ /* 0x0003e2000c101522 */
[----:B------:R-:W-:-:S03]  /*105f0*/  FADD.FTZ R2, R221, R226 ;  /* 0x000000e2dd027221 */ /* 0x000fc60000010000 */
[----:B------:R1:W-:Y:S01]  /*10600*/  STG.E.U16 [R140.64+-0x10], R169 ;  /* 0xfffff0a98c007986 */ /* 0x0003e2000c101522 */
[----:B------:R-:W-:-:S03]  /*10610*/  FADD.FTZ R0, R217, R225 ;  /* 0x000000e1d9007221 */ /* 0x000fc60000010000 */
[----:B------:R1:W-:Y:S04]  /*10620*/  STG.E.U16 [R140.64+-0xe], R168 ;  /* 0xfffff2a88c007986 */ /* 0x0003e8000c101522 */
[----:B------:R1:W-:Y:S04]  /*10630*/  STG.E.U16 [R54.64+-0x10], R167 ;  /* 0xfffff0a736007986 */ /* 0x0003e8000c101522 */
[----:B------:R1:W-:Y:S04]  /*10640*/  STG.E.U16 [R54.64+-0xe], R166 ;  /* 0xfffff2a636007986 */ /* 0x0003e8000c101522 */
[----:B------:R1:W-:Y:S04]  /*10650*/  STG.E.U16 [R28.64+-0x10], R147 ;  /* 0xfffff0931c007986 */ /* 0x0003e8000c101522 */
[----:B------:R1:W-:Y:S01]  /*10660*/  STG.E.U16 [R28.64+-0xe], R146 ;  /* 0xfffff2921c007986 */ /* 0x0003e2000c101522 */
[----:B------:R-:W-:-:S03]  /*10670*/  LOP3.LUT R77, R3, R138, RZ, 0xc0, !PT ;  /* 0x0000008a034d7212 */ /* 0x000fc600078ec0ff */
[----:B------:R1:W-:Y:S01]  /*10680*/  STG.E.U16 [R52.64+-0x10], R201 ;  /* 0xfffff0c934007986 */ /* 0x0003e2000c101522 */
[----:B------:R-:W-:-:S03]  /*10690*/  LOP3.LUT R78, R4, R139, RZ, 0xc0, !PT ;  /* 0x0000008b044e7212 */ /* 0x000fc600078ec0ff */
[----:B------:R3:W-:Y:S01]  /*106a0*/  STG.E.U16 [R52.64+-0xe], R200 ;  /* 0xfffff2c834007986 */ /* 0x0007e2000c101522 */
        /* <DEDUP_REMOVED lines=12> */
[----:B--2---:R-:W-:Y:S01]  /*10770*/  HMMA.16816.F32.BF16 R108, R76, R132, R108 ;  /* 0x000000844c6c723c */ /* 0x004fe2000004186c */
[----:B------:R-:W-:Y:S01]  /*10780*/  FADD.FTZ R241, R242, R241 ;  /* 0x000000f1f2f17221 */ /* 0x000fe20000010000 */
[----:B-1----:R-:W-:Y:S01]  /*10790*/  IADD3 R203, P1, R140, -0x100, RZ ;  /* 0xffffff008ccb7810 */ /* 0x002fe20007f3e0ff */
[----:B------:R-:W-:-:S02]  /*107a0*/  FADD.FTZ R3, R234, R3 ;  /* 0x00000003ea037221 */ /* 0x000fc40000010000 */
[----:B------:R-:W-:Y:S02]  /*107b0*/  FADD.FTZ R2, R216, R2 ;  /* 0x00000002d8027221 */ /* 0x000fe40000010000 */
[----:B------:R-:W-:Y:S01]  /*107c0*/  FADD.FTZ R0, R210, R0 ;  /* 0x00000000d2007221 */ /* 0x000fe20000010000 */
[----:B------:R-:W-:Y:S01]  /*107d0*/  HMMA.16816.F32.BF16 R104, R76, R134, R104 ;  /* 0x000000864c68723c */ /* 0x000fe20000041868 */
[----:B------:R-:W-:Y:S01]  /*107e0*/  FADD.FTZ R241, R235, R241 ;  /* 0x000000f1ebf17221 */ /* 0x000fe20000010000 */
[----:B------:R-:W-:Y:S01]  /*107f0*/  IADD3.X R202, R141, -0x1, RZ, P1, !PT ;  /* 0xffffffff8dca7810 */ /* 0x000fe20000ffe4ff */
[----:B------:R-:W-:-:S05]  /*10800*/  FADD.FTZ R242, R233, R3 ;  /* 0x00000003e9f27221 */ /* 0x000fca0000010000 */
[----:B----4-:R-:W-:Y:S01]  /*10810*/  HMMA.16816.F32.BF16 R96, R76, R124, R96 ;  /* 0x0000007c4c60723c */ /* 0x010fe20000041860 */
[----:B------:R-:W-:Y:S02]  /*10820*/  FADD.FTZ R196, R218, R2 ;  /* 0x00000002dac47221 */ /* 0x000fe40000010000 */
[----:B------:R-:W-:-:S05]  /*10830*/  FADD.FTZ R197, R213, R0 ;  /* 0x00000000d5c57221 */ /* 0x000fca0000010000 */
[C---:B------:R-:W-:Y:S08]  /*10840*/  HMMA.16816.F32.BF16 R92, R76.reuse, R126, R92 ;  /* 0x0000007e4c5c723c */ /* 0x040ff0000004185c */
        /* <DEDUP_REMOVED lines=8> */
[----:B------:R-:W-:Y:S01]  /*108d0*/  HMMA.16816.F32.BF16 R116, R100, R118, R56 ;  /* 0x000000766474723c */ /* 0x000fe20000041838 */
[----:B------:R-:W-:-:S02]  /*108e0*/  IMAD.MOV.U32 R69, RZ, RZ, R248 ;  /* 0x000000ffff457224 */ /* 0x000fc400078e00f8 */
[----:B------:R-:W-:-:S05]  /*108f0*/  IMAD.MOV.U32 R70, RZ, RZ, R243 ;  /* 0x000000ffff467224 */ /* 0x000fca00078e00f3 */
[----:B------:R-:W-:Y:S01]  /*10900*/  HMMA.16816.F32.BF16 R112, R100, R12, R44 ;  /* 0x0000000c6470723c */ /* 0x000fe2000004182c */
[----:B------:R-:W-:Y:S02]  /*10910*/  IMAD.MOV.U32 R71, RZ, RZ, R240 ;  /* 0x000000ffff477224 */ /* 0x000fe400078e00f0 */
[----:B------:R-:W-:-:S05]  /*10920*/  IMAD.MOV.U32 R68, RZ, RZ, R236 ;  /* 0x000000ffff447224 */ /* 0x000fca00078e00ec */
[-C--:B------:R-:W-:Y:S08]  /*10930*/  HMMA.16816.F32.BF16 R76, R76, R14.reuse, R72 ;  /* 0x0000000e4c4c723c */ /* 0x080ff00000041848 */
[----:B------:R-:W-:Y:S01]  /*10940*/  HMMA.16816.F32.BF16 R100, R100, R14, R40 ;  /* 0x0000000e6464723c */ /* 0x000fe20000041828 */
[----:B------:R-:W-:Y:S03]  /*10950*/  @!UPT UIADD3 URZ, URZ, URZ, URZ ;  /* 0x0000003f3f3ff290 */ /* 0x000fe6000fffe03f */
[----:B------:R-:W-:Y:S11]  /*10960*/  @!P6 BRA `(.L_x_830) ;  /* 0x00007a800000e947 */ /* 0x000ff60003800000 */
[----:B------:R-:W2:Y:S04]  /*10970*/  LDL R252, [R1+0x24] ;  /* 0x0000240001fc7983 */ /* 0x000ea80000100800 */
[----:B------:R-:W3:Y:S04]  /*10980*/  LDL.64 R246, [R1+0x118] ;  /* 0x0001180001f67983 */ /* 0x000ee80000100a00 */
[----:B------:R-:W4:Y:S04]  /*10990*/  LDL.64 R230, [R1+0x110] ;  /* 0x0001100001e67983 */ /* 0x000f280000100a00 */
[----:B------:R-:W3:Y:S01]  /*109a0*/  LDL R227, [R1+0x160] ;  /* 0x0001600001e37983 */ /* 0x000ee20000100800 */
[----:B------:R-:W-:Y:S01]  /*109b0*/  IMAD.MOV.U32 R229, RZ, RZ, c[0x0][0x1a0] ;  /* 0x00006800ffe57624 */ /* 0x000fe200078e00ff */
[----:B------:R-:W-:-:S04]  /*109c0*/  DEPBAR.LE SB0, 0x0 ;  /* 0x000080000000791a */ /* 0x000fc80000000000 */
[----:B------:R-:W-:Y:S01]  /*109d0*/  IMAD.SHL.U32 R229, R229, 0x10, RZ ;  /* 0x00000010e5e57824 */ /* 0x000fe200078e00ff */
[----:B------:R-:W-:Y:S01]  /*109e0*/  BAR.SYNC.DEFER_BLOCKING 0x0 ;  /* 0x0000000000007b1d */ /* 0x000fe20000010000 */
[----:B------:R-:W-:Y:S02]  /*109f0*/  IMAD.MOV.U32 R12, RZ, RZ, c[0x0][0x1a0] ;  /* 0x00006800ff0c7624 */ /* 0x000fe400078e00ff */
[----:B------:R-:W-:-:S03]  /*10a00*/  @!P0 IMAD.MOV.U32 R7, RZ, RZ, c[0x0][0x1a4] ;  /* 0x00006900ff078624 */ /* 0x000fc600078e00ff */
[----:B-----5:R-:W-:Y:S01]  /*10a10*/  @P0 STS.128 [R188+0x6000], RZ ;  /* 0x006000ffbc000388 */ /* 0x020fe20000000c00 */
[----:B--2---:R-:W-:-:S04]  /*10a20*/  IADD3 R0, R252, -0x3, RZ ;  /* 0xfffffffdfc007810 */ /* 0x004fc80007ffe0ff */
[----:B------:R-:W-:Y:S01]  /*10a30*/  SHF.R.S32.HI R2, RZ, 0x1f, R0 ;  /* 0x0000001fff027819 */ /* 0x000fe20000011400 */
[----:B------:R-:W-:-:S04]  /*10a40*/  IMAD.WIDE.U32 R4, R0, c[0x0][0x1a0], RZ ;  /* 0x0000680000047a25 */ /* 0x000fc800078e00ff */
[----:B------:R-:W-:-:S04]  /*10a50*/  IMAD R2, R2, c[0x0][0x1a0], RZ ;  /* 0x0000680002027a24 */ /* 0x000fc800078e02ff */
[----:B------:R-:W-:Y:S01]  /*10a60*/  IMAD R0, R0, c[0x0][0x1a4], R2 ;  /* 0x0000690000007a24 */ /* 0x000fe200078e0202 */
[----:B---3--:R-:W-:-:S03]  /*10a70*/  LEA R2, P1, R4, R246, 0x6 ;  /* 0x000000f604027211 */ /* 0x008fc600078230ff */
[----:B------:R-:W-:Y:S01]  /*10a80*/  IMAD.IADD R3, R5, 0x1, R0 ;  /* 0x0000000105037824 */ /* 0x000fe200078e0200 */
[----:B------:R-:W-:-:S04]  /*10a90*/  @!P0 IADD3 R0, P2, R229, R2, RZ ;  /* 0x00000002e5008210 */ /* 0x000fc80007f5e0ff */
[----:B----4-:R-:W-:Y:S02]  /*10aa0*/  LEA.HI.X R3, R4, R231, R3, 0x6, P1 ;  /* 0x000000e704037211 */ /* 0x010fe400008f3403 */
[----:B------:R-:W-:-:S03]  /*10ab0*/  @!P0 LEA R10, P1, R0, c[0x0][0x170], 0x1 ;  /* 0x00005c00000a8a11 */ /* 0x000fc600078208ff */
[----:B------:R-:W-:Y:S01]  /*10ac0*/  @!P0 IMAD.X R5, R227, 0x1, R3, P2 ;  /* 0x00000001e3058824 */ /* 0x000fe200010e0603 */
[----:B------:R-:W-:Y:S02]  /*10ad0*/  @!P0 LEA R4, P2, R12, R2, 0x5 ;  /* 0x000000020c048211 */ /* 0x000fe400078428ff */
[----:B------:R-:W-:Y:S02]  /*10ae0*/  @!P0 LEA R8, P3, R2, c[0x0][0x170], 0x1 ;  /* 0x00005c0002088a11 */ /* 0x000fe400078608ff */
[----:B------:R-:W-:Y:S01]  /*10af0*/  @!P0 LEA.HI.X R11, R0, c[0x0][0x174], R5, 0x1, P1 ;  /* 0x00005d00000b8a11 */ /* 0x000fe200008f0c05 */
[----:B------:R-:W-:Y:S01]  /*10b00*/  @!P0 IMAD.MOV.U32 R0, RZ, RZ, c[0x0][0x1a4] ;  /* 0x00006900ff008624 */ /* 0x000fe200078e00ff */
[----:B------:R-:W-:Y:S02]  /*10b10*/  @!P0 LEA.HI.X R7, R12, R3, R7, 0x5, P2 ;  /* 0x000000030c078211 */ /* 0x000fe400010f2c07 */
[--C-:B------:R-:W-:Y:S01]  /*10b20*/  @!P0 LEA.HI.X R9, R2, c[0x0][0x174], R3.reuse, 0x1, P3 ;  /* 0x00005d0002098a11 */ /* 0x100fe200018f0c03 */
[----:B------:R-:W-:Y:S01]  /*10b30*/  @!P0 IMAD.WIDE.U32 R2, R12, 0x30, R2 ;  /* 0x000000300c028825 */ /* 0x000fe200078e0002 */
[----:B------:R-:W-:-:S03]  /*10b40*/  @!P0 LEA R6, P1, R4, c[0x0][0x170], 0x1 ;  /* 0x00005c0004068a11 */ /* 0x000fc600078208ff */
[----:B------:R-:W-:Y:S01]  /*10b50*/  @!P0 IMAD R0, R0, 0x30, RZ ;  /* 0x0000003000008824 */ /* 0x000fe200078e02ff */
[----:B------:R-:W-:Y:S01]  /*10b60*/  @!P0 LEA.HI.X R7, R4, c[0x0][0x174], R7, 0x1, P1 ;  /* 0x00005d0004078a11 */ /* 0x000fe200008f0c07 */
[----:B------:R-:W-:Y:S01]  /*10b70*/  @!PT LDS RZ, [RZ] ;  /* 0x00000000fffff984 */ /* 0x000fe20000000800 */
[----:B------:R-:W-:Y:S01]  /*10b80*/  @!PT LDS RZ, [RZ] ;  /* 0x00000000fffff984 */ /* 0x000fe20000000800 */
[----:B------:R-:W-:Y:S01]  /*10b90*/  @!PT LDS RZ, [RZ] ;  /* 0x00000000fffff984 */ /* 0x000fe20000000800 */
[----:B------:R1:W-:Y:S01]  /*10ba0*/  @!P0 LDGSTS.E.BYPASS.LTC128B.128 [R188+0x6000], [R8.64] ;  /* 0x0600000008bc8fae */ /* 0x0003e2000b901d62 */
[----:B------:R-:W-:Y:S01]  /*10bb0*/  @!P0 LEA R4, P1, R2, c[0x0][0x170], 0x1 ;  /* 0x00005c0002048a11 */ /* 0x000fe200078208ff */
[----:B------:R-:W-:Y:S02]  /*10bc0*/  @!P0 IMAD.IADD R0, R0, 0x1, R3 ;  /* 0x0000000100008824 */ /* 0x000fe400078e0203 */
        /* <DEDUP_REMOVED lines=18> */
[----:B-1----:R-:W1:Y:S04]  /*10cf0*/  LDSM.16.M88.4 R8, [R172+0x4000] ;  /* 0x00400000ac08783b */ /* 0x002e680000000200 */
[----:B------:R-:W3:Y:S04]  /*10d00*/  LDSM.16.M88.4 R36, [R172+0x4800] ;  /* 0x00480000ac24783b */ /* 0x000ee80000000200 */
[----:B------:R-:W4:Y:S04]  /*10d10*/  LDSM.16.M88.4 R32, [R172+0x5000] ;  /* 0x00500000ac20783b */ /* 0x000f280000000200 */
[----:B------:R-:W3:Y:S04]  /*10d20*/  LDSM.16.M88.4 R24, [R172+0x5800] ;  /* 0x00580000ac18783b */ /* 0x000ee80000000200 */
[----:B------:R-:W-:Y:S04]  /*10d30*/  LDSM.16.M88.4 R52, [R178+0x4000] ;  /* 0x00400000b234783b */ /* 0x000fe80000000200 */
[----:B--2---:R-:W2:Y:S04]  /*10d40*/  LDSM.16.M88.4 R4, [R182+0x2000] ;  /* 0x00200000b604783b */ /* 0x004ea80000000200 */
[----:B------:R-:W2:Y:S04]  /*10d50*/  LDSM.16.M88.4 R20, [R178+0x5800] ;  /* 0x00580000b214783b */ /* 0x000ea80000000200 */
[----:B------:R-:W2:Y:S04]  /*10d60*/  LDSM.16.M88.4 R44, [R178+0x4800] ;  /* 0x00480000b22c783b */ /* 0x000ea80000000200 */
[----:B------:R-:W2:Y:S04]  /*10d70*/  LDSM.16.M88.4 R40, [R178+0x5000] ;  /* 0x00500000b228783b */ /* 0x000ea80000000200 */
[----:B------:R-:W0:Y:S01]  /*10d80*/  LDGDEPBAR ;  /* 0x00000000000079af */ /* 0x000e220000000000 */
[-C--:B-1----:R-:W-:Y:S08]  /*10d90*/  HMMA.16816.F32.BF16 R192, R16, R8.reuse, RZ ;  /* 0x0000000810c0723c */ /* 0x082ff000000418ff */
[C---:B------:R-:W-:Y:S08]  /*10da0*/  HMMA.16816.F32.BF16 R64, R12.reuse, R8, RZ ;  /* 0x000000080c40723c */ /* 0x040ff000000418ff */
[-C--:B------:R-:W-:Y:S08]  /*10db0*/  HMMA.16816.F32.BF16 R156, R12, R10.reuse, RZ ;  /* 0x0000000a0c9c723c */ /* 0x080ff000000418ff */
[----:B------:R-:W-:Y:S01]  /*10dc0*/  HMMA.16816.F32.BF16 R168, R16, R10, RZ ;  /* 0x0000000a10a8723c */ /* 0x000fe200000418ff */
[----:B------:R-:W1:Y:S07]  /*10dd0*/  LDSM.16.M88.4 R8, [R182] ;  /* 0x00000000b608783b */ /* 0x000e6e0000000200 */
[C---:B---3--:R-:W-:Y:S08]  /*10de0*/  HMMA.16816.F32.BF16 R60, R12.reuse, R36, RZ ;  /* 0x000000240c3c723c */ /* 0x048ff000000418ff */
[C---:B----4-:R-:W-:Y:S08]  /*10df0*/  HMMA.16816.F32.BF16 R56, R12.reuse, R32, RZ ;  /* 0x000000200c38723c */ /* 0x050ff000000418ff */
[C---:B------:R-:W-:Y:S08]  /*10e00*/  HMMA.16816.F32.BF16 R72, R12.reuse, R24, RZ ;  /* 0x000000180c48723c */ /* 0x040ff000000418ff */
        /* <DEDUP_REMOVED lines=8> */
[----:B------:R-:W-:Y:S01]  /*10e90*/  HMMA.16816.F32.BF16 R24, R16, R26, RZ ;  /* 0x0000001a1018723c */ /* 0x000fe200000418ff */
[----:B------:R-:W-:Y:S07]  /*10ea0*/  LDSM.16.M88.4 R16, [R180+0x2000] ;  /* 0x00200000b410783b */ /* 0x000fee0000000200 */
[C---:B--2---:R-:W-:Y:S01]  /*10eb0*/  HMMA.16816.F32.BF16 R32, R4.reuse, R52, R64 ;  /* 0x000000340420723c */ /* 0x044fe20000041840 */
[----:B------:R-:W2:Y:S07]  /*10ec0*/  LDSM.16.M88.4 R64, [R183] ;  /* 0x00000000b740783b */ /* 0x000eae0000000200 */
[C---:B------:R-:W-:Y:S08]  /*10ed0*/  HMMA.16816.F32.BF16 R244, R4.reuse, R20, R72 ;  /* 0x0000001404f4723c */ /* 0x040ff00000041848 */
[C---:B------:R-:W-:Y:S01]  /*10ee0*/  HMMA.16816.F32.BF16 R208, R4.reuse, R44, R60 ;  /* 0x0000002c04d0723c */ /* 0x040fe2000004183c */
[----:B------:R-:W3:Y:S07]  /*10ef0*/  LDSM.16.M88.4 R60, [R186] ;  /* 0x00000000ba3c783b */ /* 0x000eee0000000200 */
[C---:B------:R-:W-:Y:S01]  /*10f00*/  HMMA.16816.F32.BF16 R204, R4.reuse, R40, R56 ;  /* 0x0000002804cc723c */ /* 0x040fe20000041838 */
[----:B------:R-:W4:Y:S07]  /*10f10*/  LDSM.16.M88.4 R56, [R185] ;  /* 0x00000000b938783b */ /* 0x000f2e0000000200 */
[----:B------:R-:W-:Y:S08]  /*10f20*/  HMMA.16816.F32.BF16 R72, R4, R42, R160 ;  /* 0x0000002a0448723c */ /* 0x000ff000000418a0 */
[C---:B-1----:R-:W-:Y:S08]  /*10f30*/  HMMA.16816.F32.BF16 R224, R8.reuse, R40, R68 ;  /* 0x0000002808e0723c */ /* 0x042ff00000041844 */
[C---:B------:R-:W-:Y:S01]  /*10f40*/  HMMA.16816.F32.BF16 R228, R8.reuse, R20, R12 ;  /* 0x0000001408e4723c */ /* 0x040fe2000004180c */
[----:B------:R-:W-:Y:S07]  /*10f50*/  LDSM.16.M88.4 R12, [R180] ;  /* 0x00000000b40c783b */ /* 0x000fee0000000200 */
[----:B------:R-:W-:Y:S01]  /*10f60*/  HMMA.16816.F32.BF16 R200, R8, R42, R36 ;  /* 0x0000002a08c8723c */ /* 0x000fe20000041824 */
[----:B------:R-:W1:Y:S04]  /*10f70*/  LDSM.16.M88.4 R40, [R184] ;  /* 0x00000000b828783b */ /* 0x000e680000000200 */
[----:B------:R-:W-:Y:S03]  /*10f80*/  LDSM.16.M88.4 R36, [R177] ;  /* 0x00000000b124783b */ /* 0x000fe60000000200 */
        /* <DEDUP_REMOVED lines=8> */
[----:B------:R-:W-:Y:S01]  /*11010*/  HMMA.16816.F32.BF16 R164, R8, R22, R24 ;  /* 0x0000001608a4723c */ /* 0x000fe20000041818 */
[----:B------:R-:W1:Y:S04]  /*11020*/  LDSM.16.M88.4 R8, [R181] ;  /* 0x00000000b508783b */ /* 0x000e680000000200 */
[----:B------:R-:W-:Y:S03]  /*11030*/  LDSM.16.M88.4 R20, [R177+0x1800] ;  /* 0x00180000b114783b */ /* 0x000fe60000000200 */
[----:B--2---:R-:W-:Y:S01]  /*11040*/  HMMA.16816.F32.BF16 R160, R16, R64, R32 ;  /* 0x0000004010a0723c */ /* 0x004fe20000041820 */
[----:B------:R-:W2:Y:S04]  /*11050*/  LDSM.16.M88.4 R32, [R177+0x800] ;  /* 0x00080000b120783b */ /* 0x000ea80000000200 */
[----:B------:R-:W2:Y:S01]  /*11060*/  LDSM.16.M88.4 R24, [R177+0x1000] ;  /* 0x00100000b118783b */ /* 0x000ea20000000200 */
[----:B------:R-:W-:-:S04]  /*11070*/  DEPBAR.LE SB0, 0x0 ;  /* 0x000080000000791a */ /* 0x000fc80000000000 */
[C---:B---3--:R-:W-:Y:S08]  /*11080*/  HMMA.16816.F32.BF16 R152, R16.reuse, R60, R208 ;  /* 0x0000003c1098723c */ /* 0x048ff000000418d0 */
[C---:B----4-:R-:W-:Y:S08]  /*11090*/  HMMA.16816.F32.BF16 R144, R16.reuse, R56, R204 ;  /* 0x000000381090723c */ /* 0x050ff000000418cc */
[C---:B------:R-:W-:Y:S08]  /*110a0*/  HMMA.16816.F32.BF16 R156, R16.reuse, R66, R156 ;  /* 0x00000042109c723c */ /* 0x040ff0000004189c */
[C---:B-1----:R-:W-:Y:S08]  /*110b0*/  HMMA.16816.F32.BF16 R68, R16.reuse, R40, R244 ;  /* 0x000000281044723c */ /* 0x042ff000000418f4 */
        /* <DEDUP_REMOVED lines=10> */
[----:B------:R-:W-:-:S07]  /*11160*/  IMAD.MOV.U32 R247, RZ, RZ, R252 ;  /* 0x000000fffff77224 */ /* 0x000fce00078e00fc */
[----:B------:R-:W-:Y:S01]  /*11170*/  HMMA.16816.F32.BF16 R12, R12, R42, R164 ;  /* 0x0000002a0c0c723c */ /* 0x000fe200000418a4 */
[----:B------:R-:W-:-:S07]  /*11180*/  ISETP.GE.AND P6, PT, R247, 0x4, PT ;  /* 0x00000004f700780c */ /* 0x000fce0003fc6270 */
[C---:B------:R-:W-:Y:S08]  /*11190*/  HMMA.16816.F32.BF16 R164, R4.reuse, R36, R160 ;  /* 0x0000002404a4723c */ /* 0x040ff000000418a0 */
[----:B------:R-:W-:Y:S08]  /*111a0*/  HMMA.16816.F32.BF16 R200, R4, R38, R156 ;  /* 0x0000002604c8723c */ /* 0x000ff0000004189c */
[C---:B------:R-:W-:Y:S08]  /*111b0*/  HMMA.16816.F32.BF16 R44, R8.reuse, R36, R44 ;  /* 0x00000024082c723c */ /* 0x040ff0000004182c */
[----:B------:R-:W-:Y:S08]  /*111c0*/  HMMA.16816.F32.BF16 R64, R8, R38, R64 ;  /* 0x000000260840723c */ /* 0x000ff00000041840 */
[C---:B--2---:R-:W-:Y:S08]  /*111d0*/  HMMA.16816.F32.BF16 R204, R4.reuse, R32, R152 ;  /* 0x0000002004cc723c */ /* 0x044ff00000041898 */
[C---:B------:R-:W-:Y:S08]  /*111e0*/  HMMA.16816.F32.BF16 R208, R4.reuse, R34, R148 ;  /* 0x0000002204d0723c */ /* 0x040ff00000041894 */
[----:B------:R-:W-:Y:S08]  /*111f0*/  HMMA.16816.F32.BF16 R224, R4, R22, R52 ;  /* 0x0000001604e0723c */ /* 0x000ff00000041834 */
[C---:B------:R-:W-:Y:S08]  /*11200*/  HMMA.16816.F32.BF16 R36, R8.reuse, R32, R16 ;  /* 0x000000200824723c */ /* 0x040ff00000041810 */
[----:B------:R-:W-:Y:S08]  /*11210*/  HMMA.16816.F32.BF16 R60, R8, R34, R60 ;  /* 0x00000022083c723c */ /* 0x000ff0000004183c */
[C---:B------:R-:W-:Y:S08]  /*11220*/  HMMA.16816.F32.BF16 R212, R4.reuse, R24, R144 ;  /* 0x0000001804d4723c */ /* 0x040ff00000041890 */
[----:B------:R-:W-:Y:S08]  /*11230*/  HMMA.16816.F32.BF16 R216, R4, R26, R72 ;  /* 0x0000001a04d8723c */ /* 0x000ff00000041848 */
[C---:B------:R-:W-:Y:S08]  /*11240*/  HMMA.16816.F32.BF16 R32, R8.reuse, R24, R168 ;  /* 0x000000180820723c */ /* 0x040ff000000418a8 */
[----:B------:R-:W-:Y:S08]  /*11250*/  HMMA.16816.F32.BF16 R52, R8, R26, R56 ;  /* 0x0000001a0834723c */ /* 0x000ff00000041838 */
[-C--:B------:R-:W-:Y:S08]  /*11260*/  HMMA.16816.F32.BF16 R220, R4, R20.reuse, R68 ;  /* 0x0000001404dc723c */ /* 0x080ff00000041844 */
[C---:B------:R-:W-:Y:S08]  /*11270*/  HMMA.16816.F32.BF16 R40, R8.reuse, R20, R192 ;  /* 0x000000140828723c */ /* 0x040ff000000418c0 */
[----:B------:R-:W-:Y:S01]  /*11280*/  HMMA.16816.F32.BF16 R24, R8, R22, R12 ;  /* 0x000000160818723c */ /* 0x000fe2000004180c */
[----:B------:R-:W-:Y:S06]  /*11290*/  BAR.SYNC.DEFER_BLOCKING 0x0 ;  /* 0x0000000000007b1d */ /* 0x000fec0000010000 */
[----:B------:R-:W-:Y:S05]  /*112a0*/  @!P6 BRA `(.L_x_834) ;  /* 0x000003500000e947 */ /* 0x000fea0003800000 */
[----:B------:R-:W2:Y:S04]  /*112b0*/  LDL.64 R250, [R1+0x150] ;  /* 0x0001500001fa7983 */ /* 0x000ea80000100a00 */
[----:B------:R-:W3:Y:S01]  /*112c0*/  LDL.64 R30, [R1+0x148] ;  /* 0x00014800011e7983 */ /* 0x000ee20000100a00 */
[----:B------:R-:W-:Y:S01]  /*112d0*/  IADD3 R0, R247, -0x4, RZ ;  /* 0xfffffffcf7007810 */ /* 0x000fe20007ffe0ff */
[----:B------:R-:W-:Y:S01]  /*112e0*/  IMAD.MOV.U32 R12, RZ, RZ, c[0x0][0x198] ;  /* 0x00006600ff0c7624 */ /* 0x000fe200078e00ff */
[----:B------:R-:W-:Y:S01]  /*112f0*/  BSSY B0, `(.L_x_835) ;  /* 0x000002f000007945 */ /* 0x000fe20003800000 */
[----:B------:R-:W-:Y:S01]  /*11300*/  @!P0 IMAD.MOV.U32 R11, RZ, RZ, c[0x0][0x19c] ;  /* 0x00006700ff0b8624 */ /* 0x000fe200078e00ff */
[----:B------:R-:W-:Y:S01]  /*11310*/  SHF.R.S32.HI R2, RZ, 0x1f, R0 ;  /* 0x0000001fff027819 */ /* 0x000fe20000011400 */
[----:B------:R-:W-:Y:S01]  /*11320*/  IMAD.WIDE.U32 R4, R0, c[0x0][0x198], RZ ;  /* 0x0000660000047a25 */ /* 0x000fe200078e00ff */
[----:B------:R1:W-:Y:S03]  /*11330*/  @P0 STS.128 [R188+0x4000], RZ ;  /* 0x004000ffbc000388 */ /* 0x0003e60000000c00 */
[----:B------:R-:W-:-:S02]  /*11340*/  IMAD R2, R2, c[0x0][0x198], RZ ;  /* 0x0000660002027a24 */ /* 0x000fc400078e02ff */
[----:B------:R-:W-:Y:S02]  /*11350*/  @!P0 IMAD.MOV.U32 R7, RZ, RZ, c[0x0][0x19c] ;  /* 0x00006700ff078624 */ /* 0x000fe400078e00ff */
[----:B------:R-:W-:-:S04]  /*11360*/  IMAD R0, R0, c[0x0][0x19c], R2 ;  /* 0x0000670000007a24 */ /* 0x000fc800078e0202 */
[----:B------:R-:W-:Y:S01]  /*11370*/  IMAD.IADD R0, R5, 0x1, R0 ;  /* 0x0000000105007824 */ /* 0x000fe200078e0200 */
[----:B--2---:R-:W-:-:S04]  /*11380*/  LEA R2, P1, R4, R250, 0x6 ;  /* 0x000000fa04027211 */ /* 0x004fc800078230ff */
[-C--:B------:R-:W-:Y:S02]  /*11390*/  @!P0 LEA R5, P4, R12, R2.reuse, 0x4 ;  /* 0x000000020c058211 */ /* 0x080fe400078820ff */
[----:B---3--:R-:W-:Y:S02]  /*113a0*/  LEA.HI.X R3, R4, R31, R0, 0x6, P1 ;  /* 0x0000001f04037211 */ /* 0x008fe400008f3400 */
[----:B------:R-:W-:Y:S02]  /*113b0*/  @!P0 LEA R0, P2, R12, R2, 0x5 ;  /* 0x000000020c008211 */ /* 0x000fe400078428ff */
[----:B------:R-:W-:Y:S02]  /*113c0*/  @!P0 LEA R8, P5, R2, c[0x0][0x168], 0x1 ;  /* 0x00005a0002088a11 */ /* 0x000fe400078a08ff */
[----:B------:R-:W-:Y:S02]  /*113d0*/  @!P0 LEA R6, P3, R5, c[0x0][0x168], 0x1 ;  /* 0x00005a0005068a11 */ /* 0x000fe400078608ff */
[----:B------:R-:W-:-:S02]  /*113e0*/  @!P0 LEA.HI.X R11, R12, R3, R11, 0x4, P4 ;  /* 0x000000030c0b8211 */ /* 0x000fc400020f240b */
[----:B------:R-:W-:Y:S02]  /*113f0*/  @!P0 LEA R4, P1, R0, c[0x0][0x168], 0x1 ;  /* 0x00005a0000048a11 */ /* 0x000fe400078208ff */
        /* <DEDUP_REMOVED lines=21> */
[----:B-1----:R-:W-:Y:S01]  /*11550*/  IMAD.WIDE.U32 R4, R12, 0x30, R2 ;  /* 0x000000300c047825 */ /* 0x002fe200078e0002 */
        /* <DEDUP_REMOVED lines=8> */
.L_x_836:
[----:B------:R-:W-:Y:S05]  /*115e0*/  BSYNC B0 ;  /* 0x0000000000007941 */ /* 0x000fea0003800000 */
.L_x_835:
[----:B------:R-:W0:Y:S02]  /*115f0*/  LDGDEPBAR ;  /* 0x00000000000079af */ /* 0x000e240000000000 */
.L_x_834:
[----:B-1----:R-:W2:Y:S04]  /*11600*/  LDL.LU R4, [R1+0x120] ;  /* 0x0001200001047983 */ /* 0x002ea80000300800 */
[----:B------:R-:W3:Y:S04]  /*11610*/  LDL.LU R3, [R1+0x10c] ;  /* 0x00010c0001037983 */ /* 0x000ee80000300800 */
[----:B------:R-:W4:Y:S01]  /*11620*/  LDL R2, [R1+0x104] ;  /* 0x0001040001027983 */ /* 0x000f220000100800 */
[----:B------:R-:W-:-:S03]  /*11630*/  IADD3 R235, R247, -0x3, RZ ;  /* 0xfffffffdf7eb7810 */ /* 0x000fc60007ffe0ff */
[----:B------:R-:W1:Y:S04]  /*11640*/  S2R R0, SR_TID.X ;  /* 0x0000000000007919 */ /* 0x000e680000002100 */
[----:B------:R-:W-:Y:S04]  /*11650*/  STL [R1+0x1a4], R173 ;  /* 0x0001a4ad01007387 */ /* 0x000fe80000100800 */
[----:B------:R-:W-:Y:S04]  /*11660*/  STL [R1+0x1a0], R176 ;  /* 0x0001a0b001007387 */ /* 0x000fe80000100800 */
[----:B------:R-:W-:Y:S04]  /*11670*/  STL [R1+0x19c], R174 ;  /* 0x00019cae01007387 */ /* 0x000fe80000100800 */
[----:B------:R-:W-:Y:S04]  /*11680*/  STL [R1+0x198], R175 ;  /* 0x000198af01007387 */ /* 0x000fe80000100800 */
[----:B------:R-:W-:Y:S01]  /*11690*/  STL [R1+0x194], R188 ;  /* 0x000194bc01007387 */ /* 0x000fe20000100800 */
[----:B-1----:R-:W-:-:S03]  /*116a0*/  IMAD.SHL.U32 R0, R0, 0x2, RZ ;  /* 0x0000000200007824 */ /* 0x002fc600078e00ff */
[----:B------:R-:W-:Y:S02]  /*116b0*/  STL [R1+0x190], R186 ;  /* 0x000190ba01007387 */ /* 0x000fe40000100800 */
[----:B------:R-:W-:Y:S02]  /*116c0*/  LOP3.LUT R0, R0, 0x6, RZ, 0xc0, !PT ;  /* 0x0000000600007812 */ /* 0x000fe400078ec0ff */
[----:B------:R-:W-:Y:S03]  /*116d0*/  STL [R1+0x18c], R185 ;  /* 0x00018cb901007387 */ /* 0x000fe60000100800 */
[----:B------:R-:W-:Y:S01]  /*116e0*/  IMAD R0, R235, 0x40, R0 ;  /* 0x00000040eb007824 */ /* 0x000fe200078e0200 */
[----:B------:R-:W-:Y:S04]  /*116f0*/  STL [R1+0x188], R184 ;  /* 0x000188b801007387 */ /* 0x000fe80000100800 */
[C---:B------:R-:W-:Y:S01]  /*11700*/  IADD3 R9, R0.reuse, 0x1, RZ ;  /* 0x0000000100097810 */ /* 0x040fe20007ffe0ff */
[----:B------:R-:W-:Y:S01]  /*11710*/  STL [R1+0x184], R183 ;  /* 0x000184b701007387 */ /* 0x000fe20000100800 */
[----:B------:R-:W-:-:S02]  /*11720*/  ISETP.GE.AND P1, PT, R0, R49, PT ;  /* 0x000000310000720c */ /* 0x000fc40003f26270 */
[C---:B------:R-:W-:Y:S01]  /*11730*/  ISETP.GE.AND P0, PT, R9.reuse, R49, PT ;  /* 0x000000310900720c */ /* 0x040fe20003f06270 */
[----:B------:R-:W-:Y:S01]  /*11740*/  STL [R1+0x180], R182 ;  /* 0x000180b601007387 */ /* 0x000fe20000100800 */
[C---:B------:R-:W-:Y:S02]  /*11750*/  IADD3 R8, R0.reuse, 0x8, RZ ;  /* 0x0000000800087810 */ /* 0x040fe40007ffe0ff */
[C---:B------:R-:W-:Y:S01]  /*11760*/  IADD3 R7, R0.reuse, 0x9, RZ ;  /* 0x0000000900077810 */ /* 0x040fe20007ffe0ff */
[----:B------:R-:W-:Y:S01]  /*11770*/  STL [R1+0x17c], R181 ;  /* 0x00017cb501007387 */ /* 0x000fe20000100800 */
[-C--:B------:R-:W-:Y:S02]  /*11780*/  ISETP.GE.AND P3, PT, R0, R48.reuse, PT ;  /* 0x000000300000720c */ /* 0x080fe40003f66270 */
[----:B------:R-:W-:Y:S01]  /*11790*/  ISETP.GE.AND P2, PT, R9, R48, PT ;  /* 0x000000300900720c */ /* 0x000fe20003f46270 */
[----:B------:R-:W-:Y:S01]  /*117a0*/  STL [R1+0x178], R180 ;  /* 0x000178b401007387 */ /* 0x000fe20000100800 */
[----:B------:R-:W-:-:S02]  /*117b0*/  FSEL R20, R46, -INF , !P1 ;  /* 0xff8000002e147808 */ /* 0x000fc40004800000 */
[----:B------:R-:W-:Y:S01]  /*117c0*/  FSEL R21, R47, -INF , !P0 ;  /* 0xff8000002f157808 */ /* 0x000fe20004000000 */
[----:B------:R-:W-:Y:S01]  /*117d0*/  STL [R1+0x174], R179 ;  /* 0x000174b301007387 */ /* 0x000fe20000100800 */
[-C--:B------:R-:W-:Y:S02]  /*117e0*/  ISETP.GE.AND P1, PT, R8, R49.reuse, PT ;  /* 0x000000310800720c */ /* 0x080fe40003f26270 */
[----:B------:R-:W-:Y:S01]  /*117f0*/  ISETP.GE.AND P0, PT, R7, R49, PT ;  /* 0x000000310700720c */ /* 0x000fe20003f06270 */
[----:B------:R1:W-:Y:S01]  /*11800*/  STL [R1+0x170], R178 ;  /* 0x000170b201007387 */ /* 0x0003e20000100800 */
[C---:B------:R-:W-:Y:S02]  /*11810*/  IADD3 R6, R0.reuse, 0x10, RZ ;  /* 0x0000001000067810 */ /* 0x040fe40007ffe0ff */
[----:B------:R-:W-:Y:S01]  /*11820*/  IADD3 R5, R0, 0x11, RZ ;  /* 0x0000001100057810 */ /* 0x000fe20007ffe0ff */
[----:B------:R-:W-:Y:S01]  /*11830*/  STL [R1+0x16c], R177 ;  /* 0x00016cb101007387 */ /* 0x000fe20000100800 */
[----:B------:R-:W-:-:S02]  /*11840*/  FSEL R15, R44, -INF , !P3 ;  /* 0xff8000002c0f7808 */ /* 0x000fc40005800000 */
[----:B------:R-:W-:Y:S01]  /*11850*/  FSEL R18, R45, -INF , !P2 ;  /* 0xff8000002d127808 */ /* 0x000fe20005000000 */
[----:B------:R-:W-:Y:S01]  /*11860*/  STL [R1+0x168], R172 ;  /* 0x000168ac01007387 */ /* 0x000fe20000100800 */
[-C--:B------:R-:W-:Y:S02]  /*11870*/  ISETP.GE.AND P3, PT, R8, R48.reuse, PT ;  /* 0x000000300800720c */ /* 0x080fe40003f66270 */
[----:B------:R-:W-:Y:S01]  /*11880*/  ISETP.GE.AND P2, PT, R7, R48, PT ;  /* 0x000000300700720c */ /* 0x000fe20003f46270 */
[----:B------:R-:W-:Y:S01]  /*11890*/  STL [R1+0x9c], R235 ;  /* 0x00009ceb01007387 */ /* 0x000fe20000100800 */
        /* <DEDUP_REMOVED lines=10> */
[----:B------:R-:W-:Y:S02]  /*11940*/  IADD3 R10, R0, 0x21, RZ ;  /* 0x00000021000a7810 */ /* 0x000fe40007ffe0ff */
[----:B------:R-:W-:Y:S02]  /*11950*/  FSEL R36, R36, -INF , !P3 ;  /* 0xff80000024247808 */ /* 0x000fe40005800000 */
[----:B------:R-:W-:Y:S02]  /*11960*/  FSEL R37, R37, -INF , !P2 ;  /* 0xff80000025257808 */ /* 0x000fe40005000000 */
[C---:B------:R-:W-:Y:S02]  /*11970*/  IADD3 R12, R0.reuse, 0x29, RZ ;  /* 0x00000029000c7810 */ /* 0x040fe40007ffe0ff */
[----:B------:R-:W-:-:S02]  /*11980*/  IADD3 R11, R0, 0x28, RZ ;  /* 0x00000028000b7810 */ /* 0x000fc40007ffe0ff */
[C---:B------:R-:W-:Y:S02]  /*11990*/  IADD3 R13, R0.reuse, 0x30, RZ ;  /* 0x00000030000d7810 */ /* 0x040fe40007ffe0ff */
[C---:B------:R-:W-:Y:S02]  /*119a0*/  IADD3 R16, R0.reuse, 0x31, RZ ;  /* 0x0000003100107810 */ /* 0x040fe40007ffe0ff */
[C---:B------:R-:W-:Y:S02]  /*119b0*/  IADD3 R17, R0.reuse, 0x38, RZ ;  /* 0x0000003800117810 */ /* 0x040fe40007ffe0ff */
[----:B------:R-:W-:Y:S02]  /*119c0*/  IADD3 R19, R0, 0x39, RZ ;  /* 0x0000003900137810 */ /* 0x000fe40007ffe0ff */
[C---:B------:R-:W-:Y:S02]  /*119d0*/  ISETP.GE.AND P5, PT, R11.reuse, R49, PT ;  /* 0x000000310b00720c */ /* 0x040fe40003fa6270 */
[----:B------:R-:W-:-:S02]  /*119e0*/  ISETP.GE.AND P4, PT, R11, R48, PT ;  /* 0x000000300b00720c */ /* 0x000fc40003f86270 */
[----:B------:R-:W-:Y:S02]  /*119f0*/  FSEL R157, R54, -INF , !P5 ;  /* 0xff800000369d7808 */ /* 0x000fe40006800000 */
[-C--:B------:R-:W-:Y:S02]  /*11a00*/  ISETP.GE.AND P5, PT, R19, R48.reuse, PT ;  /* 0x000000301300720c */ /* 0x080fe40003fa6270 */
[----:B------:R-:W-:Y:S02]  /*11a10*/  FSEL R71, R52, -INF , !P4 ;  /* 0xff80000034477808 */ /* 0x000fe40006000000 */
[----:B------:R-:W-:Y:S01]  /*11a20*/  ISETP.GE.AND P4, PT, R16, R48, PT ;  /* 0x000000301000720c */ /* 0x000fe20003f86270 */
[----:B--2---:R-:W-:Y:S01]  /*11a30*/  IMAD.MOV.U32 R232, RZ, RZ, R4 ;  /* 0x000000ffffe87224 */ /* 0x004fe200078e0004 */
[C---:B------:R-:W-:Y:S01]  /*11a40*/  IADD3 R4, R0.reuse, 0x18, RZ ;  /* 0x0000001800047810 */ /* 0x040fe20007ffe0ff */
[----:B---3--:R-:W-:Y:S01]  /*11a50*/  IMAD.MOV.U32 R233, RZ, RZ, R3 ;  /* 0x000000ffffe97224 */ /* 0x008fe200078e0003 */
[----:B------:R-:W-:-:S02]  /*11a60*/  IADD3 R3, R0, 0x19, RZ ;  /* 0x0000001900037810 */ /* 0x000fc40007ffe0ff */
[-C--:B------:R-:W-:Y:S01]  /*11a70*/  ISETP.GE.AND P1, PT, R4, R49.reuse, PT ;  /* 0x000000310400720c */ /* 0x080fe20003f26270 */
[----:B----4-:R-:W-:Y:S01]  /*11a80*/  IMAD.MOV.U32 R234, RZ, RZ, R2 ;  /* 0x000000ffffea7224 */ /* 0x010fe200078e0002 */
[C---:B------:R-:W-:Y:S01]  /*11a90*/  ISETP.GE.AND P0, PT, R3.reuse, R49, PT ;  /* 0x000000310300720c */ /* 0x040fe20003f06270 */
[----:B-1----:R-:W-:Y:S01]  /*11aa0*/  IMAD.MOV.U32 R178, RZ, RZ, R233 ;  /* 0x000000ffffb27224 */ /* 0x002fe200078e00e9 */
[----:B------:R-:W-:Y:S01]  /*11ab0*/  IADD3 R2, R0, 0x20, RZ ;  /* 0x0000002000027810 */ /* 0x000fe20007ffe0ff */
[----:B------:R-:W-:Y:S01]  /*11ac0*/  IMAD.MOV.U32 R250, RZ, RZ, R234 ;  /* 0x000000fffffa7224 */ /* 0x000fe200078e00ea */
[-C--:B------:R-:W-:Y:S02]  /*11ad0*/  ISETP.GE.AND P3, PT, R4, R48.reuse, PT ;  /* 0x000000300400720c */ /* 0x080fe40003f66270 */
[----:B------:R-:W-:Y:S02]  /*11ae0*/  ISETP.GE.AND P2, PT, R3, R48, PT ;  /* 0x000000300300720c */ /* 0x000fe40003f46270 */
[----:B------:R-:W-:-:S02]  /*11af0*/  FSEL R163, R62, -INF , !P1 ;  /* 0xff8000003ea37808 */ /* 0x000fc40004800000 */
[----:B------:R-:W-:Y:S02]  /*11b00*/  FSEL R162, R63, -INF , !P0 ;  /* 0xff8000003fa27808 */ /* 0x000fe40004000000 */
[-C--:B------:R-:W-:Y:S02]  /*11b10*/  ISETP.GE.AND P1, PT, R2, R49.reuse, PT ;  /* 0x000000310200720c */ /* 0x080fe40003f26270 */
[----:B------:R-:W-:Y:S02]  /*11b20*/  ISETP.GE.AND P0, PT, R10, R49, PT ;  /* 0x000000310a00720c */ /* 0x000fe40003f06270 */
[----:B------:R-:W-:Y:S02]  /*11b30*/  FSEL R150, R60, -INF , !P3 ;  /* 0xff8000003c967808 */ /* 0x000fe40005800000 */
[----:B------:R-:W-:Y:S02]  /*11b40*/  FSEL R149, R61, -INF , !P2 ;  /* 0xff8000003d957808 */ /* 0x000fe40005000000 */
[----:B------:R-:W-:-:S02]  /*11b50*/  ISETP.GE.AND P3, PT, R2, R48, PT ;  /* 0x000000300200720c */ /* 0x000fc40003f66270 */
[----:B------:R-:W-:Y:S02]  /*11b60*/  ISETP.GE.AND P2, PT, R10, R48, PT ;  /* 0x000000300a00720c */ /* 0x000fe40003f46270 */
[----:B------:R-:W-:Y:S02]  /*11b70*/  FSEL R161, R34, -INF , !P1 ;  /* 0xff80000022a17808 */ /* 0x000fe40004800000 */
[----:B------:R-:W-:Y:S02]  /*11b80*/  FSEL R160, R35, -INF , !P0 ;  /* 0xff80000023a07808 */ /* 0x000fe40004000000 */
[C---:B------:R-:W-:Y:S02]  /*11b90*/  ISETP.GE.AND P1, PT, R0.reuse, R51, PT ;  /* 0x000000330000720c */ /* 0x040fe40003f26270 */
[----:B------:R-:W-:Y:S02]  /*11ba0*/  ISETP.GE.AND P0, PT, R0, R50, PT ;  /* 0x000000320000720c */ /* 0x000fe40003f06270 */
[----:B------:R-:W-:-:S02]  /*11bb0*/  FMNMX.FTZ R0, R243, R15, !PT ;  /* 0x0000000ff3007209 */ /* 0x000fc40007810000 */
[----:B------:R-:W-:Y:S02]  /*11bc0*/  FSEL R147, R32, -INF , !P3 ;  /* 0xff80000020937808 */ /* 0x000fe40005800000 */
[----:B------:R-:W-:Y:S02]  /*11bd0*/  FSEL R146, R33, -INF , !P2 ;  /* 0xff80000021927808 */ /* 0x000fe40005000000 */
[-C--:B------:R-:W-:Y:S02]  /*11be0*/  ISETP.GE.AND P3, PT, R12, R48.reuse, PT ;  /* 0x000000300c00720c */ /* 0x080fe40003f66270 */
[----:B------:R-:W-:Y:S02]  /*11bf0*/  ISETP.GE.AND P2, PT, R13, R48, PT ;  /* 0x000000300d00720c */ /* 0x000fe40003f46270 */
[----:B------:R-:W-:Y:S02]  /*11c00*/  FMNMX.FTZ R0, R18, R0, !PT ;  /* 0x0000000012007209 */ /* 0x000fe40007810000 */
[----:B------:R-:W-:-:S02]  /*11c10*/  FSEL R61, R53, -INF , !P3 ;  /* 0xff800000353d7808 */ /* 0x000fc40005800000 */
[----:B------:R-:W-:Y:S02]  /*11c20*/  FSEL R53, R40, -INF , !P2 ;  /* 0xff80000028357808 */ /* 0x000fe40005000000 */
[-C--:B------:R-:W-:Y:S02]  /*11c30*/  ISETP.GE.AND P3, PT, R12, R49.reuse, PT ;  /* 0x000000310c00720c */ /* 0x080fe40003f66270 */
[----:B------:R-:W-:Y:S02]  /*11c40*/  ISETP.GE.AND P2, PT, R17, R48, PT ;  /* 0x000000301100720c */ /* 0x000fe40003f46270 */
[----:B------:R-:W-:Y:S02]  /*11c50*/  FMNMX.FTZ R0, R22, R0, !PT ;  /* 0x0000000016007209 */ /* 0x000fe40007810000 */
[----:B------:R-:W-:Y:S02]  /*11c60*/  FSEL R155, R55, -INF , !P3 ;  /* 0xff800000379b7808 */ /* 0x000fe40005800000 */
[----:B------:R-:W-:-:S02]  /*11c70*/  ISETP.GE.AND P3, PT, R13, R49, PT ;  /* 0x000000310d00720c */ /* 0x000fc40003f66270 */
[----:B------:R-:W-:Y:S02]  /*11c80*/  FSEL R35, R24, -INF , !P2 ;  /* 0xff80000018237808 */ /* 0x000fe40005000000 */
[----:B------:R-:W-:Y:S02]  /*11c90*/  FMNMX.FTZ R0, R23, R0, !PT ;  /* 0x0000000017007209 */ /* 0x000fe40007810000 */
[----:B------:R-:W-:Y:S02]  /*11ca0*/  ISETP.GE.AND P2, PT, R16, R49, PT ;  /* 0x000000311000720c */ /* 0x000fe40003f46270 */
[----:B------:R-:W-:Y:S02]  /*11cb0*/  FSEL R151, R164, -INF , !P1 ;  /* 0xff800000a4977808 */ /* 0x000fe40004800000 */
[----:B------:R-:W-:Y:S02]  /*11cc0*/  FSEL R168, R166, -INF , !P0 ;  /* 0xff800000a6a87808 */ /* 0x000fe40004000000 */
[----:B------:R-:W-:-:S02]  /*11cd0*/  ISETP.GE.AND P1, PT, R7, R51, PT ;  /* 0x000000330700720c */ /* 0x000fc40003f26270 */
[----:B------:R-:W-:Y:S02]  /*11ce0*/  ISETP.GE.AND P0, PT, R7, R50, PT ;  /* 0x000000320700720c */ /* 0x000fe40003f06270 */
[----:B------:R-:W-:Y:S02]  /*11cf0*/  FSEL R152, R42, -INF , !P3 ;  /* 0xff8000002a987808 */ /* 0x000fe40005800000 */
[----:B------:R-:W-:Y:S02]  /*11d00*/  FMNMX.FTZ R7, R36, R0, !PT ;  /* 0x0000000024077209 */ /* 0x000fe40007810000 */
[----:B------:R-:W-:Y:S02]  /*11d10*/  FSEL R42, R43, -INF , !P2 ;  /* 0xff8000002b2a7808 */ /* 0x000fe40005000000 */
[----:B------:R-:W-:Y:S02]  /*11d20*/  FSEL R34, R25, -INF , !P5 ;  /* 0xff80000019227808 */ /* 0x000fe40006800000 */
[----:B------:R-:W-:-:S02]  /*11d30*/  FMNMX.FTZ R0, R248, R20, !PT ;  /* 0x00000014f8007209 */ /* 0x000fc40007810000 */
[C---:B------:R-:W-:Y:S02]  /*11d40*/  ISETP.GE.AND P5, PT, R9.reuse, R51, PT ;  /* 0x000000330900720c */ /* 0x040fe40003fa6270 */
[----:B------:R-:W-:Y:S02]  /*11d50*/  ISETP.GE.AND P2, PT, R9, R50, PT ;  /* 0x000000320900720c */ /* 0x000fe40003f46270 */
[----:B------:R-:W-:Y:S02]  /*11d60*/  FSEL R40, R41, -INF , !P4 ;  /* 0xff80000029287808 */ /* 0x000fe40006000000 */
[----:B------:R-:W-:Y:S02]  /*11d70*/  FMNMX.FTZ R7, R37, R7, !PT ;  /* 0x0000000725077209 */ /* 0x000fe40007810000 */
[-C--:B------:R-:W-:Y:S02]  /*11d80*/  ISETP.GE.AND P4, PT, R17, R49.reuse, PT ;  /* 0x000000311100720c */ /* 0x080fe40003f86270 */
        /* <DEDUP_REMOVED lines=9> */
[----:B------:R-:W-:Y:S02]  /*11e20*/  FMNMX.FTZ R0, R30, R0, !PT ;  /* 0x000000001e007209 */ /* 0x000fe40007810000 */
[C---:B------:R-:W-:Y:S02]  /*11e30*/  ISETP.GE.AND P4, PT, R8.reuse, R51, PT ;  /* 0x000000330800720c */ /* 0x040fe40003f86270 */
[----:B------:R-:W-:Y:S02]  /*11e40*/  ISETP.GE.AND P3, PT, R8, R50, PT ;  /* 0x000000320800720c */ /* 0x000fe40003f66270 */
[----:B------:R-:W-:-:S02]  /*11e50*/  FMNMX.FTZ R6, R149, R6, !PT ;  /* 0x0000000695067209 */ /* 0x000fc40007810000 */
[----:B------:R-:W-:Y:S02]  /*11e60*/  FMNMX.FTZ R0, R31, R0, !PT ;  /* 0x000000001f007209 */ /* 0x000fe40007810000 */
[----:B------:R-:W-:Y:S02]  /*11e70*/  FSEL R156, R200, -INF , !P4 ;  /* 0xff800000c89c7808 */ /* 0x000fe40006000000 */
[----:B------:R-:W-:Y:S02]  /*11e80*/  FSEL R170, R202, -INF , !P3 ;  /* 0xff800000caaa7808 */ /* 0x000fe40005800000 */
[C---:B------:R-:W-:Y:S02]  /*11e90*/  ISETP.GE.AND P4, PT, R5.reuse, R51, PT ;  /* 0x000000330500720c */ /* 0x040fe40003f86270 */
[----:B------:R-:W-:Y:S02]  /*11ea0*/  ISETP.GE.AND P3, PT, R5, R50, PT ;  /* 0x000000320500720c */ /* 0x000fe40003f66270 */
[----:B------:R-:W-:-:S02]  /*11eb0*/  FMNMX.FTZ R5, R147, R6, !PT ;  /* 0x0000000693057209 */ /* 0x000fc40007810000 */
[----:B------:R-:W-:Y:S02]  /*11ec0*/  FMNMX.FTZ R0, R45, R0, !PT ;  /* 0x000000002d007209 */ /* 0x000fe40007810000 */
[----:B------:R-:W-:Y:S02]  /*11ed0*/  FMNMX.FTZ R5, R146, R5, !PT ;  /* 0x0000000592057209 */ /* 0x000fe40007810000 */
[----:B------:R-:W-:Y:S02]  /*11ee0*/  FMNMX.FTZ R0, R64, R0, !PT ;  /* 0x0000000040007209 */ /* 0x000fe40007810000 */
[----:B------:R-:W-:Y:S02]  /*11ef0*/  FSEL R148, R201, -INF , !P1 ;  /* 0xff800000c9947808 */ /* 0x000fe40004800000 */
[----:B------:R-:W-:Y:S02]  /*11f00*/  FSEL R169, R203, -INF , !P0 ;  /* 0xff800000cba97808 */ /* 0x000fe40004000000 */
[----:B------:R-:W-:-:S02]  /*11f10*/  ISETP.GE.AND P1, PT, R4, R51, PT ;  /* 0x000000330400720c */ /* 0x000fc40003f26270 */
[----:B------:R-:W-:Y:S02]  /*11f20*/  ISETP.GE.AND P0, PT, R4, R50, PT ;  /* 0x000000320400720c */ /* 0x000fe40003f06270 */
[----:B------:R-:W-:Y:S02]  /*11f30*/  FMNMX.FTZ R4, R71, R5, !PT ;  /* 0x0000000547047209 */ /* 0x000fe40007810000 */
[----:B------:R-:W-:Y:S02]  /*11f40*/  FMNMX.FTZ R0, R163, R0, !PT ;  /* 0x00000000a3007209 */ /* 0x000fe40007810000 */
[----:B------:R-:W-:Y:S02]  /*11f50*/  FMNMX.FTZ R4, R61, R4, !PT ;  /* 0x000000043d047209 */ /* 0x000fe40007810000 */
[----:B------:R-:W-:Y:S02]  /*11f60*/  FMNMX.FTZ R0, R162, R0, !PT ;  /* 0x00000000a2007209 */ /* 0x000fe40007810000 */
[----:B------:R-:W-:-:S02]  /*11f70*/  FSEL R143, R204, -INF , !P5 ;  /* 0xff800000cc8f7808 */ /* 0x000fc40006800000 */
[----:B------:R-:W-:Y:S02]  /*11f80*/  FSEL R167, R206, -INF , !P2 ;  /* 0xff800000cea77808 */ /* 0x000fe40005000000 */
[C---:B------:R-:W-:Y:S02]  /*11f90*/  ISETP.GE.AND P5, PT, R3.reuse, R51, PT ;  /* 0x000000330300720c */ /* 0x040fe40003fa6270 */
[----:B------:R-:W-:Y:S02]  /*11fa0*/  ISETP.GE.AND P2, PT, R3, R50, PT ;  /* 0x000000320300720c */ /* 0x000fe40003f46270 */
[----:B------:R-:W-:Y:S02]  /*11fb0*/  FMNMX.FTZ R3, R53, R4, !PT ;  /* 0x0000000435037209 */ /* 0x000fe40007810000 */
[----:B------:R-:W-:Y:S02]  /*11fc0*/  FMNMX.FTZ R0, R161, R0, !PT ;  /* 0x00000000a1007209 */ /* 0x000fe40007810000 */
        /* <DEDUP_REMOVED lines=8> */
[----:B------:R-:W-:Y:S01]  /*12050*/  FMNMX.FTZ R0, R34, R3, !PT ;  /* 0x0000000322007209 */ /* 0x000fe20007810000 */
[----:B------:R-:W-:Y:S01]  /*12060*/  IMAD.SHL.U32 R3, R235, 0x2, RZ ;  /* 0x00000002eb037824 */ /* 0x000fe200078e00ff */
[----:B------:R-:W-:Y:S02]  /*12070*/  FMNMX.FTZ R2, R155, R2, !PT ;  /* 0x000000029b027209 */ /* 0x000fe40007810000 */
[----:B------:R-:W-:Y:S01]  /*12080*/  FSEL R67, R208, -INF , !P1 ;  /* 0xff800000d0437808 */ /* 0x000fe20004800000 */
[----:B------:R-:W1:Y:S01]  /*12090*/  SHFL.BFLY PT, R5, R0, 0x2, 0x1f ;  /* 0x0c401f0000057f89 */ /* 0x000e6200000e0000 */
[----:B------:R-:W-:Y:S02]  /*120a0*/  FMNMX.FTZ R2, R152, R2, !PT ;  /* 0x0000000298027209 */ /* 0x000fe40007810000 */
[----:B------:R-:W-:-:S02]  /*120b0*/  LOP3.LUT R3, R191, UR37, R3, 0x96, !PT ;  /* 0x00000025bf037c12 */ /* 0x000fc4000f8e9603 */
[----:B------:R-:W-:Y:S02]  /*120c0*/  FMNMX.FTZ R2, R42, R2, !PT ;  /* 0x000000022a027209 */ /* 0x000fe40007810000 */
[----:B------:R-:W-:Y:S01]  /*120d0*/  FSEL R165, R210, -INF , !P0 ;  /* 0xff800000d2a57808 */ /* 0x000fe20004000000 */
[----:B------:R-:W-:Y:S01]  /*120e0*/  IMAD.WIDE.U32 R230, R3, -0x326172a9, RZ ;  /* 0xcd9e8d5703e67825 */ /* 0x000fe200078e00ff */
[----:B------:R-:W-:Y:S02]  /*120f0*/  FMNMX.FTZ R4, R49, R2, !PT ;  /* 0x0000000231047209 */ /* 0x000fe40007810000 */
[----:B------:R-:W-:Y:S02]  /*12100*/  LOP3.LUT R2, R239, UR17, R190, 0x96, !PT ;  /* 0x00000011ef027c12 */ /* 0x000fe4000f8e96be */
[----:B------:R-:W-:Y:S02]  /*12110*/  FMNMX.FTZ R8, R145, R4, !PT ;  /* 0x0000000491087209 */ /* 0x000fe40007810000 */
[----:B------:R-:W-:Y:S01]  /*12120*/  FSEL R65, R209, -INF , !P5 ;  /* 0xff800000d1417808 */ /* 0x000fe20006800000 */
[----:B------:R-:W-:Y:S01]  /*12130*/  IMAD.WIDE.U32 R6, R2, -0x326172a9, RZ ;  /* 0xcd9e8d5702067825 */ /* 0x000fe200078e00ff */
[----:B------:R-:W-:Y:S01]  /*12140*/  LOP3.LUT R2, R231, UR18, R232, 0x96, !PT ;  /* 0x00000012e7027c12 */ /* 0x000fe2000f8e96e8 */
[----:B------:R-:W2:Y:S01]  /*12150*/  SHFL.BFLY PT, R9, R8, 0x2, 0x1f ;  /* 0x0c401f0008097f89 */ /* 0x000ea200000e0000 */
[----:B------:R-:W-:-:S02]  /*12160*/  FSEL R164, R211, -INF , !P2 ;  /* 0xff800000d3a47808 */ /* 0x000fc40005000000 */
[----:B------:R-:W-:Y:S01]  /*12170*/  LOP3.LUT R4, R7, UR16, R230, 0x96, !PT ;  /* 0x0000001007047c12 */ /* 0x000fe2000f8e96e6 */
[----:B------:R-:W-:Y:S01]  /*12180*/  IMAD.WIDE.U32 R2, R2, -0x2daee0ad, RZ ;  /* 0xd2511f5302027825 */ /* 0x000fe200078e00ff */
[----:B------:R-:W-:Y:S02]  /*12190*/  ISETP.GE.AND P1, PT, R10, R51, PT ;  /* 0x000000330a00720c */ /* 0x000fe40003f26270 */
[----:B-1----:R-:W-:Y:S01]  /*121a0*/  FMNMX.FTZ R0, R0, R5, !PT ;  /* 0x0000000500007209 */ /* 0x002fe20007810000 */
[----:B------:R-:W-:Y:S01]  /*121b0*/  IMAD.WIDE.U32 R4, R4, -0x2daee0ad, RZ ;  /* 0xd2511f5304047825 */ /* 0x000fe200078e00ff */
[----:B------:R-:W-:Y:S02]  /*121c0*/  LOP3.LUT R3, R3, UR15, R238, 0x96, !PT ;  /* 0x0000000f03037c12 */ /* 0x000fe4000f8e96ee */
[----:B------:R-:W-:Y:S01]  /*121d0*/  ISETP.GE.AND P0, PT, R10, R50, PT ;  /* 0x000000320a00720c */ /* 0x000fe20003f06270 */
[----:B------:R-:W1:Y:S01]  /*121e0*/  SHFL.BFLY PT, R14, R0, 0x1, 0x1f ;  /* 0x0c201f00000e7f89 */ /* 0x000e6200000e0000 */
[----:B------:R-:W-:Y:S01]  /*121f0*/  LOP3.LUT R5, R5, UR11, R2, 0x96, !PT ;  /* 0x0000000b05057c12 */ /* 0x000fe2000f8e9602 */
[----:B------:R-:W-:Y:S01]  /*12200*/  IMAD.WIDE.U32 R2, R3, -0x326172a9, RZ ;  /* 0xcd9e8d5703027825 */ /* 0x000fe200078e00ff */
[----:B------:R-:W-:-:S02]  /*12210*/  ISETP.GE.AND P5, PT, R11, R51, PT ;  /* 0x000000330b00720c */ /* 0x000fc40003fa6270 */
[----:B------:R-:W-:Y:S01]  /*12220*/  ISETP.GE.AND P2, PT, R11, R50, PT ;  /* 0x000000320b00720c */ /* 0x000fe20003f46270 */
[----:B------:R-:W-:Y:S01]  /*12230*/  IMAD.WIDE.U32 R10, R5, -0x326172a9, RZ ;  /* 0xcd9e8d57050a7825 */ /* 0x000fe200078e00ff */
[----:B------:R-:W-:Y:S02]  /*12240*/  FSEL R52, R216, -INF , !P5 ;  /* 0xff800000d8347808 */ /* 0x000fe40006800000 */
[----:B------:R-:W-:Y:S02]  /*12250*/  FSEL R144, R218, -INF , !P2 ;  /* 0xff800000da907808 */ /* 0x000fe40005000000 */
[----:B------:R-:W-:Y:S02]  /*12260*/  LOP3.LUT R5, R11, UR10, R2, 0x96, !PT ;  /* 0x0000000a0b057c12 */ /* 0x000fe4000f8e9602 */
[----:B--2---:R-:W-:Y:S02]  /*12270*/  FMNMX.FTZ R11, R8, R9, !PT ;  /* 0x00000009080b7209 */ /* 0x004fe40007810000 */
[----:B------:R-:W-:-:S02]  /*12280*/  ISETP.GE.AND P5, PT, R16, R51, PT ;  /* 0x000000331000720c */ /* 0x000fc40003fa6270 */
[----:B------:R-:W-:Y:S02]  /*12290*/  ISETP.GE.AND P2, PT, R16, R50, PT ;  /* 0x000000321000720c */ /* 0x000fe40003f46270 */
[----:B------:R-:W2:Y:S01]  /*122a0*/  SHFL.BFLY PT, R16, R11, 0x1, 0x1f ;  /* 0x0c201f000b107f89 */ /* 0x000ea200000e0000 */
[----:B------:R-:W-:Y:S02]  /*122b0*/  LOP3.LUT R3, R3, UR12, R6, 0x96, !PT ;  /* 0x0000000c03037c12 */ /* 0x000fe4000f8e9606 */
[----:B------:R-:W-:Y:S02]  /*122c0*/  FSEL R62, R212, -INF , !P4 ;  /* 0xff800000d43e7808 */ /* 0x000fe40006000000 */
[----:B------:R-:W-:Y:S01]  /*122d0*/  FSEL R159, R214, -INF , !P3 ;  /* 0xff800000d69f7808 */ /* 0x000fe20005800000 */
[----:B------:R-:W-:Y:S01]  /*122e0*/  IMAD.WIDE.U32 R2, R3, -0x2daee0ad, RZ ;  /* 0xd2511f5303027825 */ /* 0x000fe200078e00ff */
[----:B------:R-:W-:Y:S02]  /*122f0*/  FSEL R60, R213, -INF , !P1 ;  /* 0xff800000d53c7808 */ /* 0x000fe40004800000 */
[----:B------:R-:W-:-:S02]  /*12300*/  FSEL R154, R215, -INF , !P0 ;  /* 0xff800000d79a7808 */ /* 0x000fc40004000000 */
[CC--:B------:R-:W-:Y:S02]  /*12310*/  ISETP.GE.AND P4, PT, R12.reuse, R51.reuse, PT ;  /* 0x000000330c00720c */ /* 0x0c0fe40003f86270 */
[-C--:B------:R-:W-:Y:S02]  /*12320*/  ISETP.GE.AND P3, PT, R12, R50.reuse, PT ;  /* 0x000000320c00720c */ /* 0x080fe40003f66270 */
[C---:B------:R-:W-:Y:S02]  /*12330*/  ISETP.GE.AND P1, PT, R13.reuse, R51, PT ;  /* 0x000000330d00720c */ /* 0x040fe40003f26270 */
[----:B------:R-:W-:Y:S01]  /*12340*/  ISETP.GE.AND P0, PT, R13, R50, PT ;  /* 0x000000320d00720c */ /* 0x000fe20003f06270 */
[----:B------:R-:W-:Y:S01]  /*12350*/  IMAD.WIDE.U32 R12, R5, -0x2daee0ad, RZ ;  /* 0xd2511f53050c7825 */ /* 0x000fe200078e00ff */
[----:B------:R-:W-:Y:S02]  /*12360*/  FSEL R47, R217, -INF , !P4 ;  /* 0xff800000d92f7808 */ /* 0x000fe40006000000 */
[----:B-1----:R-:W-:-:S02]  /*12370*/  FMNMX.FTZ R70, R0, R14, !PT ;  /* 0x0000000e00467209 */ /* 0x002fc40007810000 */
[-C--:B------:R-:W-:Y:S02]  /*12380*/  ISETP.GE.AND P4, PT, R17, R51.reuse, PT ;  /* 0x000000331100720c */ /* 0x080fe40003f86270 */
[----:B------:R-:W-:Y:S01]  /*12390*/  LOP3.LUT R2, R13, UR6, R2, 0x96, !PT ;  /* 0x000000060d027c12 */ /* 0x000fe2000f8e9602 */
[----:B------:R-:W-:Y:S01]  /*123a0*/  FMUL.FTZ R0, R70, c[0x0][0x23c] ;  /* 0x00008f0046007a20 */ /* 0x000fe20000410000 */
[----:B------:R-:W-:Y:S02]  /*123b0*/  LOP3.LUT R3, R3, UR9, R4, 0x96, !PT ;  /* 0x0000000903037c12 */ /* 0x000fe4000f8e9604 */
[----:B------:R-:W-:Y:S01]  /*123c0*/  FSEL R24, R224, -INF , !P4 ;  /* 0xff800000e0187808 */ /* 0x000fe20006000000 */
[----:B------:R-:W-:Y:S01]  /*123d0*/  IMAD.WIDE.U32 R4, R2, -0x326172a9, RZ ;  /* 0xcd9e8d5702047825 */ /* 0x000fe200078e00ff */
[----:B------:R-:W-:Y:S02]  /*123e0*/  FSETP.NEU.FTZ.AND P4, PT, R70, -INF , PT ;  /* 0xff8000004600780b */ /* 0x000fe40003f9d000 */
[----:B------:R-:W-:Y:S01]  /*123f0*/  FSEL R75, R219, -INF , !P3 ;  /* 0xff800000db4b7808 */ /* 0x000fe20005800000 */
[----:B------:R-:W-:Y:S01]  /*12400*/  IMAD.WIDE.U32 R8, R3, -0x326172a9, RZ ;  /* 0xcd9e8d5703087825 */ /* 0x000fe200078e00ff */
[----:B------:R-:W-:-:S02]  /*12410*/  ISETP.GE.AND P3, PT, R19, R51, PT ;  /* 0x000000331300720c */ /* 0x000fc40003f66270 */
[----:B------:R-:W-:Y:S02]  /*12420*/  FSEL R2, R0, RZ, P4 ;  /* 0x000000ff00027208 */ /* 0x000fe40002000000 */
[----:B------:R-:W-:Y:S02]  /*12430*/  SHF.R.U32.HI R0, RZ, 0x18, R4 ;  /* 0x00000018ff007819 */ /* 0x000fe40000011604 */
[----:B--2---:R-:W-:Y:S02]  /*12440*/  FMNMX.FTZ R69, R11, R16, !PT ;  /* 0x000000100b457209 */ /* 0x004fe40007810000 */
[----:B------:R-:W-:Y:S02]  /*12450*/  FSEL R44, R220, -INF , !P1 ;  /* 0xff800000dc2c7808 */ /* 0x000fe40004800000 */
[----:B------:R-:W-:Y:S01]  /*12460*/  LOP3.LUT R8, R5, UR13, R8, 0x96, !PT ;  /* 0x0000000d05087c12 */ /* 0x000fe2000f8e9608 */
[----:B------:R-:W-:Y:S01]  /*12470*/  FMUL.FTZ R11, R69, c[0x0][0x23c] ;  /* 0x00008f00450b7a20 */ /* 0x000fe20000410000 */
[----:B------:R-:W-:-:S02]  /*12480*/  LOP3.LUT R3, R4, 0xff, RZ, 0xc0, !PT ;  /* 0x000000ff04037812 */ /* 0x000fc400078ec0ff */
[-C--:B------:R-:W-:Y:S02]  /*12490*/  ISETP.GE.AND P1, PT, R17, R50.reuse, PT ;  /* 0x000000321100720c */ /* 0x080fe40003f26270 */
[----:B------:R-:W-:Y:S02]  /*124a0*/  FSEL R66, R222, -INF , !P0 ;  /* 0xff800000de427808 */ /* 0x000fe40004000000 */
[----:B------:R-:W-:Y:S02]  /*124b0*/  FSEL R17, R225, -INF , !P3 ;  /* 0xff800000e1117808 */ /* 0x000fe40005800000 */
[----:B------:R-:W-:Y:S01]  /*124c0*/  LOP3.LUT R13, R4, 0xffff, RZ, 0xc0, !PT ;  /* 0x0000ffff040d7812 */ /* 0x000fe200078ec0ff */
[----:B------:R-:W-:Y:S01]  /*124d0*/  FFMA.FTZ R5, R15, c[0x0][0x23c], -R2 ;  /* 0x00008f000f057a23 */ /* 0x000fe20000010802 */
[----:B------:R-:W-:Y:S02]  /*124e0*/  ISETP.GE.AND P0, PT, R19, R50, PT ;  /* 0x000000321300720c */ /* 0x000fe40003f06270 */
[----:B------:R-:W-:Y:S01]  /*124f0*/  FSEL R26, R221, -INF , !P5 ;  /* 0xff800000dd1a7808 */ /* 0x000fe20006800000 */
[----:B------:R1:W-:Y:S01]  /*12500*/  MUFU.EX2 R14, R5 ;  /* 0x00000005000e7308 */ /* 0x0003e20000000800 */
[----:B------:R-:W-:-:S02]  /*12510*/  LOP3.LUT R9, R9, UR8, R10, 0x96, !PT ;  /* 0x0000000809097c12 */ /* 0x000fc4000f8e960a */
[----:B------:R-:W-:Y:S02]  /*12520*/  SHF.R.U32.HI R4, RZ, 0x10, R4 ;  /* 0x00000010ff047819 */ /* 0x000fe40000011604 */
[----:B------:R-:W-:Y:S02]  /*12530*/  ISETP.GE.U32.AND P3, PT, R237, R0, PT ;  /* 0x00000000ed00720c */ /* 0x000fe40003f66070 */
[----:B------:R-:W-:Y:S02]  /*12540*/  FSEL R63, R223, -INF , !P2 ;  /* 0xff800000df3f7808 */ /* 0x000fe40005000000 */
[----:B------:R-:W-:Y:S01]  /*12550*/  ISETP.GE.U32.AND P5, PT, R237, R3, PT ;  /* 0x00000003ed00720c */ /* 0x000fe20003fa6070 */
[----:B------:R-:W-:Y:S01]  /*12560*/  FFMA.FTZ R3, R18, c[0x0][0x23c], -R2 ;  /* 0x00008f0012037a23 */ /* 0x000fe20000010802 */
[----:B------:R-:W-:Y:S02]  /*12570*/  LOP3.LUT R0, R8, 0xff, RZ, 0xc0, !PT ;  /* 0x000000ff08007812 */ /* 0x000fe400078ec0ff */
[----:B------:R-:W-:Y:S01]  /*12580*/  FSETP.NEU.FTZ.AND P2, PT, R69, -INF , PT ;  /* 0xff8000004500780b */ /* 0x000fe20003f5d000 */
[----:B------:R2:W3:Y:S01]  /*12590*/  MUFU.EX2 R41, R3 ;  /* 0x0000000300297308 */ /* 0x0004e20000000800 */
[----:B------:R-:W-:-:S02]  /*125a0*/  FSEL R56, R227, -INF , !P0 ;  /* 0xff800000e3387808 */ /* 0x000fc40004000000 */
[----:B------:R-:W-:Y:S01]  /*125b0*/  LOP3.LUT R10, R4, 0xff, RZ, 0xc0, !PT ;  /* 0x000000ff040a7812 */ /* 0x000fe200078ec0ff */
[----:B-1----:R-:W-:Y:S01]  /*125c0*/  IMAD.WIDE.U32 R4, R9, -0x2daee0ad, RZ ;  /* 0xd2511f5309047825 */ /* 0x002fe200078e00ff */
[----:B------:R-:W-:Y:S02]  /*125d0*/  ISETP.GE.U32.AND P0, PT, R237, R0, PT ;  /* 0x00000000ed00720c */ /* 0x000fe40003f06070 */
[----:B------:R-:W-:Y:S02]  /*125e0*/  FSEL R0, R11, RZ, P2 ;  /* 0x000000ff0b007208 */ /* 0x000fe40001000000 */
[----:B------:R-:W-:Y:S02]  /*125f0*/  LOP3.LUT R15, R4, 0xffff, RZ, 0xc0, !PT ;  /* 0x0000ffff040f7812 */ /* 0x000fe400078ec0ff */
[----:B------:R-:W-:Y:S01]  /*12600*/  LOP3.LUT R9, R8, 0xffff, RZ, 0xc0, !PT ;  /* 0x0000ffff08097812 */ /* 0x000fe200078ec0ff */
[--C-:B------:R-:W-:Y:S01]  /*12610*/  FFMA.FTZ R16, R161, c[0x0][0x23c], -R0.reuse ;  /* 0x00008f00a1107a23 */ /* 0x100fe20000010800 */
[----:B------:R-:W-:Y:S01]  /*12620*/  FSEL R58, R226, -INF , !P1 ;  /* 0xff800000e23a7808 */ /* 0x000fe20004800000 */
[--C-:B------:R-:W-:Y:S01]  /*12630*/  FFMA.FTZ R19, R160, c[0x0][0x23c], -R0.reuse ;  /* 0x00008f00a0137a23 */ /* 0x100fe20000010800 */
[----:B------:R-:W-:Y:S01]  /*12640*/  SHF.R.U32.HI R9, RZ, 0x8, R9 ;  /* 0x00000008ff097819 */ /* 0x000fe20000011609 */
[----:B------:R-:W-:Y:S01]  /*12650*/  FFMA.FTZ R42, R42, c[0x0][0x23c], -R0 ;  /* 0x00008f002a2a7a23 */ /* 0x000fe20000010800 */
[----:B--2---:R-:W-:Y:S01]  /*12660*/  LOP3.LUT R3, R5, UR14, R12, 0x96, !PT ;  /* 0x0000000e05037c12 */ /* 0x004fe2000f8e960c */
[----:B------:R-:W-:Y:S01]  /*12670*/  FFMA.FTZ R5, R20, c[0x0][0x23c], -R0 ;  /* 0x00008f0014057a23 */ /* 0x000fe20000010800 */
[----:B------:R-:W-:Y:S01]  /*12680*/  ISETP.GE.U32.AND P1, PT, R237, R10, PT ;  /* 0x0000000aed00720c */ /* 0x000fe20003f26070 */
[----:B------:R-:W-:Y:S01]  /*12690*/  FFMA.FTZ R20, R61, c[0x0][0x23c], -R2 ;  /* 0x00008f003d147a23 */ /* 0x000fe20000010802 */
[----:B------:R-:W-:Y:S01]  /*126a0*/  LOP3.LUT R10, R4, 0xff, RZ, 0xc0, !PT ;  /* 0x000000ff040a7812 */ /* 0x000fe200078ec0ff */
[----:B------:R1:W-:Y:S01]  /*126b0*/  MUFU.EX2 R32, R5 ;  /* 0x0000000500207308 */ /* 0x0003e20000000800 */
[----:B------:R-:W-:Y:S01]  /*126c0*/  SHF.R.U32.HI R12, RZ, 0x10, R4 ;  /* 0x00000010ff0c7819 */ /* 0x000fe20000011604 */
[----:B------:R-:W-:Y:S01]  /*126d0*/  FFMA.FTZ R49, R49, c[0x0][0x23c], -R0 ;  /* 0x00008f0031317a23 */ /* 0x000fe20000010800 */
[----:B------:R-:W-:-:S02]  /*126e0*/  SHF.R.U32.HI R11, RZ, 0x18, R4 ;  /* 0x00000018ff0b7819 */ /* 0x000fc40000011604 */
[----:B------:R-:W-:Y:S02]  /*126f0*/  LOP3.LUT R4, R9, 0xffff, RZ, 0xc0, !PT ;  /* 0x0000ffff09047812 */ /* 0x000fe400078ec0ff */
[----:B------:R-:W-:Y:S01]  /*12700*/  FSEL R18, R70, RZ, P4 ;  /* 0x000000ff46127208 */ /* 0x000fe20002000000 */
[----:B------:R-:W-:Y:S01]  /*12710*/  MUFU.EX2 R245, R19 ;  /* 0x0000001300f57308 */ /* 0x000fe20000000800 */
[----:B---3--:R-:W-:Y:S02]  /*12720*/  F2FP.BF16.PACK_AB R9, R41, R14 ;  /* 0x0000000e2909723e */ /* 0x008fe400000010ff */
[----:B------:R-:W-:Y:S02]  /*12730*/  ISETP.GE.U32.AND P4, PT, R237, R4, PT ;  /* 0x00000004ed00720c */ /* 0x000fe40003f86070 */
[----:B------:R-:W-:Y:S02]  /*12740*/  SHF.R.U32.HI R4, RZ, 0x18, R8 ;  /* 0x00000018ff047819 */ /* 0x000fe40000011608 */
[----:B------:R-:W-:Y:S01]  /*12750*/  PRMT R59, R9, 0x7610, R59 ;  /* 0x00007610093b7816 */ /* 0x000fe2000000003b */
[----:B-1----:R-:W-:Y:S01]  /*12760*/  FFMA.FTZ R5, R21, c[0x0][0x23c], -R0 ;  /* 0x00008f0015057a23 */ /* 0x002fe20000010800 */
[----:B------:R-:W-:Y:S01]  /*12770*/  FSEL R21, R69, RZ, P2 ;  /* 0x000000ff45157208 */ /* 0x000fe20001000000 */
[----:B------:R1:W-:Y:S01]  /*12780*/  MUFU.EX2 R182, R20 ;  /* 0x0000001400b67308 */ /* 0x0003e20000000800 */
[----:B------:R-:W-:Y:S01]  /*12790*/  ISETP.GE.U32.AND P2, PT, R237, R4, PT ;  /* 0x00000004ed00720c */ /* 0x000fe20003f46070 */
[----:B------:R-:W-:Y:S01]  /*127a0*/  @!P0 HFMA2.BF16_V2 R25, -RZ.H0_H0, RZ.H0_H0, -R59.H0_H0 ;  /* 0x200000ffff198231 */ /* 0x000fe2000034093b */
[----:B------:R-:W-:-:S02]  /*127b0*/  SHF.R.U32.HI R4, RZ, 0x10, R8 ;  /* 0x00000010ff047819 */ /* 0x000fc40000011608 */
[----:B------:R-:W-:Y:S02]  /*127c0*/  PRMT R57, R9, 0x7632, R57 ;  /* 0x0000763209397816 */ /* 0x000fe40000000039 */
[----:B------:R-:W-:Y:S01]  /*127d0*/  LOP3.LUT R4, R4, 0xff, RZ, 0xc0, !PT ;  /* 0x000000ff04047812 */ /* 0x000fe200078ec0ff */
[----:B------:R2:W3:Y:S01]  /*127e0*/  MUFU.EX2 R38, R5 ;  /* 0x0000000500267308 */ /* 0x0004e20000000800 */
[----:B------:R-:W-:Y:S01]  /*127f0*/  PRMT R174, R59, 0x5410, R57 ;  /* 0x000054103bae7816 */ /* 0x000fe20000000039 */
[----:B------:R-:W-:Y:S01]  /*12800*/  @!P4 HFMA2.BF16_V2 R27, -RZ.H0_H0, RZ.H0_H0, -R57.H0_H0 ;  /* 0x200000ffff1bc231 */ /* 0x000fe20000340939 */
[----:B------:R-:W-:Y:S01]  /*12810*/  @!P0 PRMT R59, R25, 0x5410, RZ ;  /* 0x00005410193b8816 */ /* 0x000fe200000000ff */
[----:B------:R-:W-:Y:S01]  /*12820*/  FFMA.FTZ R25, R53, c[0x0][0x23c], -R2 ;  /* 0x00008f0035197a23 */ /* 0x000fe20000010802 */
[----:B------:R-:W-:Y:S01]  /*12830*/  ISETP.GE.U32.AND P0, PT, R237, R4, PT ;  /* 0x00000004ed00720c */ /* 0x000fe20003f06070 */
[----:B------:R-:W-:Y:S01]  /*12840*/  FFMA.FTZ R53, R145, c[0x0][0x23c], -R0 ;  /* 0x00008f0091357a23 */ /* 0x000fe20000010800 */
[----:B------:R-:W-:Y:S01]  /*12850*/  SHF.R.U32.HI R4, RZ, 0x8, R13 ;  /* 0x00000008ff047819 */ /* 0x000fe2000001160d */
[----:B------:R-:W-:Y:S01]  /*12860*/  FFMA.FTZ R13, R71, c[0x0][0x23c], -R2 ;  /* 0x00008f00470d7a23 */ /* 0x000fe20000010802 */
[----:B------:R-:W-:Y:S01]  /*12870*/  @!P4 PRMT R57, R27, 0x5410, RZ ;  /* 0x000054101b39c816 */ /* 0x000fe200000000ff */
[----:B------:R-:W-:Y:S01]  /*12880*/  MUFU.EX2 R186, R25 ;  /* 0x0000001900ba7308 */ /* 0x000fe20000000800 */
[----:B------:R-:W-:Y:S01]  /*12890*/  LOP3.LUT R4, R4, 0xffff, RZ, 0xc0, !PT ;  /* 0x0000ffff04047812 */ /* 0x000fe200078ec0ff */
[----:B-1----:R-:W-:-:S03]  /*128a0*/  IMAD.MOV.U32 R20, RZ, RZ, R247 ;  /* 0x000000ffff147224 */ /* 0x002fc600078e00f7 */
[----:B------:R-:W-:Y:S01]  /*128b0*/  ISETP.GE.U32.AND P4, PT, R237, R4, PT ;  /* 0x00000004ed00720c */ /* 0x000fe20003f86070 */
[----:B--2---:R-:W-:Y:S01]  /*128c0*/  FFMA.FTZ R5, R22, c[0x0][0x23c], -R2 ;  /* 0x00008f0016057a23 */ /* 0x004fe20000010802 */
[----:B---3--:R-:W-:Y:S01]  /*128d0*/  F2FP.BF16.PACK_AB R8, R38, R32 ;  /* 0x000000202608723e */ /* 0x008fe200000010ff */
[----:B------:R-:W-:Y:S01]  /*128e0*/  FFMA.FTZ R4, R30, c[0x0][0x23c], -R0 ;  /* 0x00008f001e047a23 */ /* 0x000fe20000010800 */
[----:B------:R-:W-:Y:S02]  /*128f0*/  MUFU.EX2 R177, R13 ;  /* 0x0000000d00b17308 */ /* 0x000fe40000000800 */
[C---:B------:R-:W-:Y:S02]  /*12900*/  PRMT R55, R8.reuse, 0x7632, R55 ;  /* 0x0000763208377816 */ /* 0x040fe40000000037 */
[----:B------:R-:W-:-:S03]  /*12910*/  PRMT R54, R8, 0x7610, R54 ;  /* 0x0000761008367816 */ /* 0x000fc60000000036 */
[----:B------:R-:W-:Y:S01]  /*12920*/  @!P2 HFMA2.BF16_V2 R33, -RZ.H0_H0, RZ.H0_H0, -R55.H0_H0 ;  /* 0x200000ffff21a231 */ /* 0x000fe20000340937 */
[----:B------:R1:W-:Y:S01]  /*12930*/  MUFU.EX2 R39, R5 ;  /* 0x0000000500277308 */ /* 0x0003e20000000800 */
[----:B------:R-:W-:Y:S01]  /*12940*/  PRMT R175, R54, 0x5410, R55 ;  /* 0x0000541036af7816 */ /* 0x000fe20000000037 */
[----:B------:R-:W-:Y:S02]  /*12950*/  @!P0 HFMA2.BF16_V2 R43, -RZ.H0_H0, RZ.H0_H0, -R54.H0_H0 ;  /* 0x200000ffff2b8231 */ /* 0x000fe40000340936 */
[----:B------:R-:W-:Y:S02]  /*12960*/  @!P2 PRMT R55, R33, 0x5410, RZ ;  /* 0x000054102137a816 */ /* 0x000fe400000000ff */
[----:B------:R-:W-:Y:S02]  /*12970*/  ISETP.GE.U32.AND P2, PT, R237, R10, PT ;  /* 0x0000000aed00720c */ /* 0x000fe40003f46070 */
[----:B------:R-:W-:Y:S01]  /*12980*/  MUFU.EX2 R33, R4 ;  /* 0x0000000400217308 */ /* 0x000fe20000000800 */
[----:B------:R-:W-:Y:S01]  /*12990*/  @!P0 PRMT R54, R43, 0x5410, RZ ;  /* 0x000054102b368816 */ /* 0x000fe200000000ff */
[----:B------:R-:W-:Y:S01]  /*129a0*/  FFMA.FTZ R43, R152, c[0x0][0x23c], -R0 ;  /* 0x00008f00982b7a23 */ /* 0x000fe20000010800 */
[----:B------:R-:W-:Y:S01]  /*129b0*/  ISETP.GE.U32.AND P0, PT, R237, R11, PT ;  /* 0x0000000bed00720c */ /* 0x000fe20003f06070 */
[----:B-1----:R-:W-:-:S04]  /*129c0*/  FFMA.FTZ R5, R23, c[0x0][0x23c], -R2 ;  /* 0x00008f0017057a23 */ /* 0x002fc80000010802 */
[----:B------:R1:W-:Y:S08]  /*129d0*/  MUFU.EX2 R183, R53 ;  /* 0x0000003500b77308 */ /* 0x0003f00000000800 */
[----:B------:R-:W2:Y:S01]  /*129e0*/  MUFU.EX2 R153, R5 ;  /* 0x0000000500997308 */ /* 0x000ea20000000800 */
[----:B-1----:R-:W-:-:S07]  /*129f0*/  IMAD.MOV.U32 R53, RZ, RZ, R178 ;  /* 0x000000ffff357224 */ /* 0x002fce00078e00b2 */
[----:B------:R-:W-:Y:S01]  /*12a00*/  MUFU.EX2 R43, R43 ;  /* 0x0000002b002b7308 */ /* 0x000fe20000000800 */
[----:B--2---:R-:W-:Y:S01]  /*12a10*/  F2FP.BF16.PACK_AB R4, R153, R39 ;  /* 0x000000279904723e */ /* 0x004fe200000010ff */
[----:B------:R-:W-:-:S06]  /*12a20*/  FFMA.FTZ R5, R31, c[0x0][0x23c], -R0 ;  /* 0x00008f001f057a23 */ /* 0x000fcc0000010800 */
[----:B------:R-:W-:Y:S01]  /*12a30*/  MUFU.EX2 R249, R49 ;  /* 0x0000003100f97308 */ /* 0x000fe20000000800 */
[--C-:B------:R-:W-:Y:S01]  /*12a40*/  FFMA.FTZ R31, R40, c[0x0][0x23c], -R2.reuse ;  /* 0x00008f00281f7a23 */ /* 0x100fe20000010802 */
[----:B------:R-:W-:Y:S01]  /*12a50*/  PRMT R51, R4, 0x7610, R51 ;  /* 0x0000761004337816 */ /* 0x000fe20000000033 */
[----:B------:R-:W-:Y:S01]  /*12a60*/  FFMA.FTZ R40, R34, c[0x0][0x23c], -R2 ;  /* 0x00008f0022287a23 */ /* 0x000fe20000010802 */
[----:B------:R-:W-:Y:S01]  /*12a70*/  PRMT R50, R4, 0x7632, R50 ;  /* 0x0000763204327816 */ /* 0x000fe20000000032 */
[----:B------:R-:W-:Y:S01]  /*12a80*/  FFMA.FTZ R34, R157, c[0x0][0x23c], -R0 ;  /* 0x00008f009d227a23 */ /* 0x000fe20000010800 */
[----:B------:R-:W-:Y:S01]  /*12a90*/  LOP3.LUT R4, R12, 0xff, RZ, 0xc0, !PT ;  /* 0x000000ff0c047812 */ /* 0x000fe200078ec0ff */
[----:B------:R-:W-:Y:S01]  /*12aa0*/  @!P5 HFMA2.BF16_V2 R48, -RZ.H0_H0, RZ.H0_H0, -R51.H0_H0 ;  /* 0x200000ffff30d231 */ /* 0x000fe20000340933 */
[----:B------:R1:W2:Y:S01]  /*12ab0*/  MUFU.EX2 R142, R5 ;  /* 0x00000005008e7308 */ /* 0x0002a20000000800 */
[----:B------:R-:W-:Y:S01]  /*12ac0*/  PRMT R173, R51, 0x5410, R50 ;  /* 0x0000541033ad7816 */ /* 0x000fe20000000032 */
[----:B------:R-:W-:Y:S01]  /*12ad0*/  @!P4 HFMA2.BF16_V2 R46, -RZ.H0_H0, RZ.H0_H0, -R50.H0_H0 ;  /* 0x200000ffff2ec231 */ /* 0x000fe20000340932 */
[----:B------:R-:W-:Y:S01]  /*12ae0*/  FFMA.FTZ R12, R147, c[0x0][0x23c], -R2 ;  /* 0x00008f00930c7a23 */ /* 0x000fe20000010802 */
[----:B------:R-:W-:-:S02]  /*12af0*/  @!P5 PRMT R51, R48, 0x5410, RZ ;  /* 0x000054103033d816 */ /* 0x000fc400000000ff */
[----:B------:R-:W-:Y:S01]  /*12b00*/  ISETP.GE.U32.AND P5, PT, R237, R4, PT ;  /* 0x00000004ed00720c */ /* 0x000fe20003fa6070 */
[----:B------:R-:W-:Y:S01]  /*12b10*/  FFMA.FTZ R4, R37, c[0x0][0x23c], -R2 ;  /* 0x00008f0025047a23 */ /* 0x000fe20000010802 */
[----:B------:R-:W-:Y:S01]  /*12b20*/  @!P4 PRMT R50, R46, 0x5410, RZ ;  /* 0x000054102e32c816 */ /* 0x000fe200000000ff */
[----:B------:R-:W-:Y:S01]  /*12b30*/  FFMA.FTZ R37, R155, c[0x0][0x23c], -R0 ;  /* 0x00008f009b257a23 */ /* 0x000fe20000010800 */
[----:B------:R-:W-:Y:S01]  /*12b40*/  MUFU.EX2 R179, R34 ;  /* 0x0000002200b37308 */ /* 0x000fe20000000800 */
[----:B-1----:R-:W-:Y:S01]  /*12b50*/  FFMA.FTZ R5, R36, c[0x0][0x23c], -R2 ;  /* 0x00008f0024057a23 */ /* 0x002fe20000010802 */
[----:B--2---:R-:W-:-:S06]  /*12b60*/  F2FP.BF16.PACK_AB R8, R142, R33 ;  /* 0x000000218e08723e */ /* 0x004fcc00000010ff */
[----:B------:R1:W-:Y:S01]  /*12b70*/  MUFU.EX2 R74, R4 ;  /* 0x00000004004a7308 */ /* 0x0003e20000000800 */
[----:B------:R-:W-:Y:S01]  /*12b80*/  FFMA.FTZ R36, R35, c[0x0][0x23c], -R2 ;  /* 0x00008f0023247a23 */ /* 0x000fe20000010802 */
[C---:B------:R-:W-:Y:S02]  /*12b90*/  PRMT R48, R8.reuse, 0x7632, R48 ;  /* 0x0000763208307816 */ /* 0x040fe40000000030 */
[----:B------:R-:W-:-:S04]  /*12ba0*/  PRMT R46, R8, 0x7610, R46 ;  /* 0x00007610082e7816 */ /* 0x000fc8000000002e */
[----:B------:R2:W3:Y:S01]  /*12bb0*/  MUFU.EX2 R72, R5 ;  /* 0x0000000500487308 */ /* 0x0004e20000000800 */
[----:B------:R-:W-:Y:S01]  /*12bc0*/  @!P3 HFMA2.BF16_V2 R68, -RZ.H0_H0, RZ.H0_H0, -R48.H0_H0 ;  /* 0x200000ffff44b231 */ /* 0x000fe20000340930 */
[----:B------:R-:W-:Y:S01]  /*12bd0*/  PRMT R176, R46, 0x5410, R48 ;  /* 0x000054102eb07816 */ /* 0x000fe20000000030 */
[----:B------:R-:W-:-:S03]  /*12be0*/  @!P1 HFMA2.BF16_V2 R189, -RZ.H0_H0, RZ.H0_H0, -R46.H0_H0 ;  /* 0x200000ffffbd9231 */ /* 0x000fc6000034092e */
[----:B------:R-:W-:Y:S02]  /*12bf0*/  @!P3 PRMT R48, R68, 0x5410, RZ ;  /* 0x000054104430b816 */ /* 0x000fe400000000ff */
[----:B-1----:R-:W-:Y:S01]  /*12c00*/  LOP3.LUT R4, R3, 0xffff, RZ, 0xc0, !PT ;  /* 0x0000ffff03047812 */ /* 0x002fe200078ec0ff */
[----:B------:R-:W-:Y:S01]  /*12c10*/  MUFU.EX2 R180, R37 ;  /* 0x0000002500b47308 */ /* 0x000fe20000000800 */
[----:B------:R-:W-:Y:S02]  /*12c20*/  @!P1 PRMT R46, R189, 0x5410, RZ ;  /* 0x00005410bd2e9816 */ /* 0x000fe400000000ff */
[----:B------:R-:W-:Y:S02]  /*12c30*/  SHF.R.U32.HI R4, RZ, 0x8, R4 ;  /* 0x00000008ff047819 */ /* 0x000fe40000011604 */
[----:B--2---:R-:W-:-:S03]  /*12c40*/  LOP3.LUT R5, R3, 0xff, RZ, 0xc0, !PT ;  /* 0x000000ff03057812 */ /* 0x004fc600078ec0ff */
[----:B------:R-:W-:Y:S01]  /*12c50*/  MUFU.EX2 R251, R31 ;  /* 0x0000001f00fb7308 */ /* 0x000fe20000000800 */
[----:B------:R-:W-:Y:S02]  /*12c60*/  LOP3.LUT R4, R4, 0xffff, RZ, 0xc0, !PT ;  /* 0x0000ffff04047812 */ /* 0x000fe400078ec0ff */
[C---:B------:R-:W-:Y:S02]  /*12c70*/  ISETP.GE.U32.AND P4, PT, R237.reuse, R5, PT ;  /* 0x00000005ed00720c */ /* 0x040fe40003f86070 */
[----:B---3--:R-:W-:Y:S02]  /*12c80*/  F2FP.BF16.PACK_AB R5, R74, R72 ;  /* 0x000000484a05723e */ /* 0x008fe400000010ff */
[----:B------:R-:W-:Y:S01]  /*12c90*/  ISETP.GE.U32.AND P3, PT, R237, R4, PT ;  /* 0x00000004ed00720c */ /* 0x000fe20003f66070 */
[----:B------:R-:W-:Y:S01]  /*12ca0*/  MUFU.EX2 R184, R42 ;  /* 0x0000002a00b87308 */ /* 0x000fe20000000800 */
[----:B------:R-:W-:Y:S02]  /*12cb0*/  PRMT R223, R5, 0x7610, R223 ;  /* 0x0000761005df7816 */ /* 0x000fe400000000df */
[----:B------:R-:W-:-:S02]  /*12cc0*/  SHF.R.U32.HI R4, RZ, 0x18, R3 ;  /* 0x00000018ff047819 */ /* 0x000fc40000011603 */
[----:B------:R-:W-:Y:S02]  /*12cd0*/  SHF.R.U32.HI R3, RZ, 0x10, R3 ;  /* 0x00000010ff037819 */ /* 0x000fe40000011603 */
[----:B------:R-:W-:Y:S01]  /*12ce0*/  PRMT R221, R5, 0x7632, R221 ;  /* 0x0000763205dd7816 */ /* 0x000fe200000000dd */
[----:B------:R-:W-:Y:S01]  /*12cf0*/  @!P4 HFMA2.BF16_V2 R192, -RZ.H0_H0, RZ.H0_H0, -R223.H0_H0 ;  /* 0x200000ffffc0c231 */ /* 0x000fe200003409df */
[----:B------:R-:W-:Y:S01]  /*12d00*/  LOP3.LUT R3, R3, 0xff, RZ, 0xc0, !PT ;  /* 0x000000ff03037812 */ /* 0x000fe200078ec0ff */
[----:B------:R-:W1:Y:S01]  /*12d10*/  MUFU.EX2 R40, R40 ;  /* 0x0000002800287308 */ /* 0x000e620000000800 */
[----:B------:R-:W-:Y:S01]  /*12d20*/  PRMT R188, R223, 0x5410, R221 ;  /* 0x00005410dfbc7816 */ /* 0x000fe200000000dd */
[----:B------:R-:W-:Y:S01]  /*12d30*/  @!P3 HFMA2.BF16_V2 R187, -RZ.H0_H0, RZ.H0_H0, -R221.H0_H0 ;  /* 0x200000ffffbbb231 */ /* 0x000fe200003409dd */
[----:B------:R-:W-:Y:S02]  /*12d40*/  @!P4 PRMT R223, R192, 0x5410, RZ ;  /* 0x00005410c0dfc816 */ /* 0x000fe400000000ff */
[----:B------:R-:W-:-:S02]  /*12d50*/  ISETP.GE.U32.AND P4, PT, R237, R3, PT ;  /* 0x00000003ed00720c */ /* 0x000fc40003f86070 */
[----:B------:R-:W-:Y:S01]  /*12d60*/  LEA R3, R235, 0x1, 0x1 ;  /* 0x00000001eb037811 */ /* 0x000fe200078e08ff */
[----:B------:R-:W-:Y:S01]  /*12d70*/  MUFU.EX2 R185, R36 ;  /* 0x0000002400b97308 */ /* 0x000fe20000000800 */
[----:B------:R-:W-:Y:S02]  /*12d80*/  ISETP.GE.U32.AND P1, PT, R237, R4, PT ;  /* 0x00000004ed00720c */ /* 0x000fe40003f26070 */
[----:B------:R-:W-:Y:S02]  /*12d90*/  LOP3.LUT R192, R3, UR37, RZ, 0x3c, !PT ;  /* 0x0000002503c07c12 */ /* 0x000fe4000f8e3cff */
[----:B------:R-:W-:Y:S02]  /*12da0*/  @!P3 PRMT R221, R187, 0x5410, RZ ;  /* 0x00005410bbddb816 */ /* 0x000fe400000000ff */
[----:B------:R-:W-:Y:S01]  /*12db0*/  LOP3.LUT R3, R191, R192, RZ, 0x3c, !PT ;  /* 0x000000c0bf037212 */ /* 0x000fe200078e3cff */
[----:B-1----:R-:W-:-:S04]  /*12dc0*/  IMAD.MOV.U32 R34, RZ, RZ, R40 ;  /* 0x000000ffff227224 */ /* 0x002fc800078e0028 */
[----:B------:R-:W-:Y:S01]  /*12dd0*/  IMAD.WIDE.U32 R22, R3, -0x326172a9, RZ ;  /* 0xcd9e8d5703167825 */ /* 0x000fe200078e00ff */
[----:B------:R-:W-:-:S04]  /*12de0*/  FMNMX.FTZ R3, R236, R151, !PT ;  /* 0x00000097ec037209 */ /* 0x000fc80007810000 */
[----:B------:R-:W-:Y:S02]  /*12df0*/  FMNMX.FTZ R3, R158, R3, !PT ;  /* 0x000000039e037209 */ /* 0x000fe40007810000 */
[----:B------:R-:W-:Y:S02]  /*12e00*/  LOP3.LUT R4, R23, UR18, R232, 0x96, !PT ;  /* 0x0000001217047c12 */ /* 0x000fe4000f8e96e8 */
[----:B------:R-:W-:Y:S02]  /*12e10*/  FMNMX.FTZ R3, R156, R3, !PT ;  /* 0x000000039c037209 */ /* 0x000fe40007810000 */
[----:B------:R-:W-:Y:S01]  /*12e20*/  LOP3.LUT R10, R7, UR16, R22, 0x96, !PT ;  /* 0x00000010070a7c12 */ /* 0x000fe2000f8e9616 */
[----:B------:R-:W-:Y:S01]  /*12e30*/  IMAD.WIDE.U32 R4, R4, -0x2daee0ad, RZ ;  /* 0xd2511f5304047825 */ /* 0x000fe200078e00ff */
[----:B------:R-:W-:-:S03]  /*12e40*/  FMNMX.FTZ R3, R148, R3, !PT ;  /* 0x0000000394037209 */ /* 0x000fc60007810000 */
[----:B------:R-:W-:Y:S01]  /*12e50*/  IMAD.WIDE.U32 R10, R10, -0x2daee0ad, RZ ;  /* 0xd2511f530a0a7825 */ /* 0x000fe200078e00ff */
[----:B------:R-:W-:Y:S02]  /*12e60*/  LOP3.LUT R5, R5, UR15, R238, 0x96, !PT ;  /* 0x0000000f05057c12 */ /* 0x000fe4000f8e96ee */
[----:B------:R-:W-:Y:S02]  /*12e70*/  FMNMX.FTZ R3, R143, R3, !PT ;  /* 0x000000038f037209 */ /* 0x000fe40007810000 */
[----:B------:R-:W-:Y:S01]  /*12e80*/  LOP3.LUT R8, R11, UR11, R4, 0x96, !PT ;  /* 0x0000000b0b087c12 */ /* 0x000fe2000f8e9604 */
[----:B------:R-:W-:Y:S01]  /*12e90*/  IMAD.WIDE.U32 R4, R5, -0x326172a9, RZ ;  /* 0xcd9e8d5705047825 */ /* 0x000fe200078e00ff */
[----:B------:R-:W-:-:S03]  /*12ea0*/  FMNMX.FTZ R3, R73, R3, !PT ;  /* 0x0000000349037209 */ /* 0x000fc60007810000 */
[----:B------:R-:W-:Y:S01]  /*12eb0*/  IMAD.WIDE.U32 R8, R8, -0x326172a9, RZ ;  /* 0xcd9e8d5708087825 */ /* 0x000fe200078e00ff */
[----:B------:R-:W-:Y:S02]  /*12ec0*/  FMNMX.FTZ R3, R67, R3, !PT ;  /* 0x0000000343037209 */ /* 0x000fe40007810000 */
[----:B------:R-:W-:Y:S02]  /*12ed0*/  LOP3.LUT R5, R5, UR12, R6, 0x96, !PT ;  /* 0x0000000c05057c12 */ /* 0x000fe4000f8e9606 */
[----:B------:R-:W-:Y:S02]  /*12ee0*/  FMNMX.FTZ R3, R65, R3, !PT ;  /* 0x0000000341037209 */ /* 0x000fe40007810000 */
[----:B------:R-:W-:Y:S01]  /*12ef0*/  LOP3.LUT R6, R9, UR10, R4, 0x96, !PT ;  /* 0x0000000a09067c12 */ /* 0x000fe2000f8e9604 */
[----:B------:R-:W-:Y:S01]  /*12f00*/  IMAD.WIDE.U32 R4, R5, -0x2daee0ad, RZ ;  /* 0xd2511f5305047825 */ /* 0x000fe200078e00ff */
[----:B------:R-:W-:-:S04]  /*12f10*/  FMNMX.FTZ R3, R62, R3, !PT ;  /* 0x000000033e037209 */ /* 0x000fc80007810000 */
[----:B------:R-:W-:Y:S01]  /*12f20*/  LOP3.LUT R7, R5, UR9, R10, 0x96, !PT ;  /* 0x0000000905077c12 */ /* 0x000fe2000f8e960a */
[----:B------:R-:W-:Y:S01]  /*12f30*/  IMAD.WIDE.U32 R10, R6, -0x2daee0ad, RZ ;  /* 0xd2511f53060a7825 */ /* 0x000fe200078e00ff */
[----:B------:R-:W-:-:S03]  /*12f40*/  FMNMX.FTZ R5, R60, R3, !PT ;  /* 0x000000033c057209 */ /* 0x000fc60007810000 */
[----:B------:R-:W-:Y:S01]  /*12f50*/  FFMA.FTZ R3, R45, c[0x0][0x23c], -R0 ;  /* 0x00008f002d037a23 */ /* 0x000fe20000010800 */
[----:B------:R-:W-:Y:S01]  /*12f60*/  FMNMX.FTZ R5, R52, R5, !PT ;  /* 0x0000000534057209 */ /* 0x000fe20007810000 */
[----:B------:R-:W-:Y:S01]  /*12f70*/  IMAD.WIDE.U32 R6, R7, -0x326172a9, RZ ;  /* 0xcd9e8d5707067825 */ /* 0x000fe200078e00ff */
[----:B------:R-:W-:Y:S01]  /*12f80*/  LOP3.LUT R9, R11, UR6, R4, 0x96, !PT ;  /* 0x000000060b097c12 */ /* 0x000fe2000f8e9604 */
[----:B------:R1:W-:Y:S01]  /*12f90*/  MUFU.EX2 R27, R3 ;  /* 0x00000003001b7308 */ /* 0x0003e20000000800 */
[----:B------:R-:W-:Y:S01]  /*12fa0*/  FMNMX.FTZ R5, R47, R5, !PT ;  /* 0x000000052f057209 */ /* 0x000fe20007810000 */
[----:B------:R-:W-:Y:S01]  /*12fb0*/  FFMA.FTZ R4, R64, c[0x0][0x23c], -R0 ;  /* 0x00008f0040047a23 */ /* 0x000fe20000010800 */
[----:B------:R-:W-:Y:S01]  /*12fc0*/  LOP3.LUT R45, R7, UR8, R8, 0x96, !PT ;  /* 0x00000008072d7c12 */ /* 0x000fe2000f8e9608 */
[----:B------:R-:W-:Y:S01]  /*12fd0*/  FFMA.FTZ R11, R149, c[0x0][0x23c], -R2 ;  /* 0x00008f00950b7a23 */ /* 0x000fe20000010802 */
[----:B------:R-:W-:-:S03]  /*12fe0*/  FMNMX.FTZ R5, R44, R5, !PT ;  /* 0x000000052c057209 */ /* 0x000fc60007810000 */
[----:B------:R2:W3:Y:S01]  /*12ff0*/  MUFU.EX2 R64, R4 ;  /* 0x0000000400407308 */ /* 0x0004e20000000800 */
[----:B-1----:R-:W-:Y:S01]  /*13000*/  SHF.R.U32.HI R3, RZ, 0x8, R15 ;  /* 0x00000008ff037819 */ /* 0x002fe2000001160f */
[----:B------:R-:W-:-:S03]  /*13010*/  FFMA.FTZ R15, R146, c[0x0][0x23c], -R2 ;  /* 0x00008f00920f7a23 */ /* 0x000fc60000010802 */
[----:B------:R-:W-:Y:S02]  /*13020*/  LOP3.LUT R3, R3, 0xffff, RZ, 0xc0, !PT ;  /* 0x0000ffff03037812 */ /* 0x000fe400078ec0ff */
[----:B--2---:R-:W-:Y:S02]  /*13030*/  FMNMX.FTZ R4, R26, R5, !PT ;  /* 0x000000051a047209 */ /* 0x004fe40007810000 */
[----:B------:R-:W-:Y:S02]  /*13040*/  ISETP.GE.U32.AND P3, PT, R237, R3, PT ;  /* 0x00000003ed00720c */ /* 0x000fe40003f66070 */
[----:B------:R-:W-:Y:S01]  /*13050*/  FMNMX.FTZ R68, R24, R4, !PT ;  /* 0x0000000418447209 */ /* 0x000fe20007810000 */
[----:B------:R-:W-:Y:S01]  /*13060*/  IMAD.WIDE.U32 R4, R9, -0x326172a9, RZ ;  /* 0xcd9e8d5709047825 */ /* 0x000fe200078e00ff */
[----:B---3--:R-:W-:Y:S02]  /*13070*/  F2FP.BF16.PACK_AB R8, R64, R27 ;  /* 0x0000001b4008723e */ /* 0x008fe400000010ff */
[----:B------:R-:W-:-:S02]  /*13080*/  FMNMX.FTZ R68, R17, R68, !PT ;  /* 0x0000004411447209 */ /* 0x000fc40007810000 */
[----:B------:R-:W-:Y:S02]  /*13090*/  LOP3.LUT R3, R5, UR13, R6, 0x96, !PT ;  /* 0x0000000d05037c12 */ /* 0x000fe4000f8e9606 */
[----:B------:R-:W-:Y:S01]  /*130a0*/  FMNMX.FTZ R6, R240, R168, !PT ;  /* 0x000000a8f0067209 */ /* 0x000fe20007810000 */
[----:B------:R-:W1:Y:S01]  /*130b0*/  SHFL.BFLY PT, R9, R68, 0x2, 0x1f ;  /* 0x0c401f0044097f89 */ /* 0x000e6200000e0000 */
[C---:B------:R-:W-:Y:S02]  /*130c0*/  PRMT R217, R8.reuse, 0x7610, R217 ;  /* 0x0000761008d97816 */ /* 0x040fe400000000d9 */
[----:B------:R-:W-:Y:S02]  /*130d0*/  FMNMX.FTZ R6, R171, R6, !PT ;  /* 0x00000006ab067209 */ /* 0x000fe40007810000 */
[----:B------:R-:W-:Y:S01]  /*130e0*/  PRMT R216, R8, 0x7632, R216 ;  /* 0x0000763208d87816 */ /* 0x000fe200000000d8 */
[----:B------:R-:W-:Y:S01]  /*130f0*/  @!P4 HFMA2.BF16_V2 R193, -RZ.H0_H0, RZ.H0_H0, -R217.H0_H0 ;  /* 0x200000ffffc1c231 */ /* 0x000fe200003409d9 */
[----:B------:R-:W-:Y:S01]  /*13100*/  FMNMX.FTZ R7, R170, R6, !PT ;  /* 0x00000006aa077209 */ /* 0x000fe20007810000 */
[----:B------:R-:W-:Y:S01]  /*13110*/  FFMA.FTZ R8, R163, c[0x0][0x23c], -R0 ;  /* 0x00008f00a3087a23 */ /* 0x000fe20000010800 */
[----:B------:R-:W-:Y:S01]  /*13120*/  LOP3.LUT R6, R3, 0xffff, RZ, 0xc0, !PT ;  /* 0x0000ffff03067812 */ /* 0x000fe200078ec0ff */
[----:B------:R-:W-:Y:S01]  /*13130*/  @!P1 HFMA2.BF16_V2 R194, -RZ.H0_H0, RZ.H0_H0, -R216.H0_H0 ;  /* 0x200000ffffc29231 */ /* 0x000fe200003409d8 */
[----:B------:R-:W-:-:S02]  /*13140*/  FMNMX.FTZ R7, R169, R7, !PT ;  /* 0x00000007a9077209 */ /* 0x000fc40007810000 */
[----:B------:R-:W-:Y:S02]  /*13150*/  SHF.R.U32.HI R6, RZ, 0x8, R6 ;  /* 0x00000008ff067819 */ /* 0x000fe40000011606 */
[----:B------:R-:W-:Y:S02]  /*13160*/  FMNMX.FTZ R7, R167, R7, !PT ;  /* 0x00000007a7077209 */ /* 0x000fe40007810000 */
[----:B------:R-:W-:Y:S02]  /*13170*/  LOP3.LUT R6, R6, 0xffff, RZ, 0xc0, !PT ;  /* 0x0000ffff06067812 */ /* 0x000fe400078ec0ff */
[----:B------:R-:W-:Y:S02]  /*13180*/  PRMT R244, R217, 0x5410, R216 ;  /* 0x00005410d9f47816 */ /* 0x000fe400000000d8 */
[----:B------:R-:W-:Y:S02]  /*13190*/  @!P4 PRMT R217, R193, 0x5410, RZ ;  /* 0x00005410c1d9c816 */ /* 0x000fe400000000ff */
[----:B------:R-:W-:-:S02]  /*131a0*/  ISETP.GE.U32.AND P4, PT, R237, R6, PT ;  /* 0x00000006ed00720c */ /* 0x000fc40003f86070 */
[----:B------:R-:W-:Y:S01]  /*131b0*/  FMNMX.FTZ R6, R166, R7, !PT ;  /* 0x00000007a6067209 */ /* 0x000fe20007810000 */
[----:B------:R-:W-:Y:S01]  /*131c0*/  FFMA.FTZ R7, R150, c[0x0][0x23c], -R2 ;  /* 0x00008f0096077a23 */ /* 0x000fe20000010802 */
[----:B-1----:R-:W-:Y:S01]  /*131d0*/  FMNMX.FTZ R68, R68, R9, !PT ;  /* 0x0000000944447209 */ /* 0x002fe20007810000 */
[----:B------:R-:W-:Y:S01]  /*131e0*/  FFMA.FTZ R9, R162, c[0x0][0x23c], -R0 ;  /* 0x00008f00a2097a23 */ /* 0x000fe20000010800 */
[----:B------:R-:W-:Y:S01]  /*131f0*/  FMNMX.FTZ R6, R165, R6, !PT ;  /* 0x00000006a5067209 */ /* 0x000fe20007810000 */
[----:B------:R-:W-:Y:S01]  /*13200*/  MUFU.EX2 R61, R7 ;  /* 0x00000007003d7308 */ /* 0x000fe20000000800 */
[----:B------:R-:W-:Y:S02]  /*13210*/  @!P1 PRMT R216, R194, 0x5410, RZ ;  /* 0x00005410c2d89816 */ /* 0x000fe400000000ff */
[----:B------:R-:W-:Y:S02]  /*13220*/  FMNMX.FTZ R2, R164, R6, !PT ;  /* 0x00000006a4027209 */ /* 0x000fe40007810000 */
[----:B------:R-:W1:Y:S02]  /*13230*/  SHFL.BFLY PT, R6, R68, 0x1, 0x1f ;  /* 0x0c201f0044067f89 */ /* 0x000e6400000e0000 */
[----:B------:R-:W-:-:S04]  /*13240*/  FMNMX.FTZ R2, R159, R2, !PT ;  /* 0x000000029f027209 */ /* 0x000fc80007810000 */
[----:B------:R-:W-:-:S04]  /*13250*/  FMNMX.FTZ R0, R154, R2, !PT ;  /* 0x000000029a007209 */ /* 0x000fc80007810000 */
[----:B------:R-:W-:-:S04]  /*13260*/  FMNMX.FTZ R0, R144, R0, !PT ;  /* 0x0000000090007209 */ /* 0x000fc80007810000 */
[----:B------:R-:W-:-:S04]  /*13270*/  FMNMX.FTZ R0, R75, R0, !PT ;  /* 0x000000004b007209 */ /* 0x000fc80007810000 */
[----:B------:R-:W-:-:S04]  /*13280*/  FMNMX.FTZ R0, R66, R0, !PT ;  /* 0x0000000042007209 */ /* 0x000fc80007810000 */
[----:B------:R-:W-:Y:S02]  /*13290*/  FMNMX.FTZ R2, R63, R0, !PT ;  /* 0x000000003f027209 */ /* 0x000fe40007810000 */
[----:B-1----:R-:W-:Y:S01]  /*132a0*/  FMNMX.FTZ R68, R68, R6, !PT ;  /* 0x0000000644447209 */ /* 0x002fe20007810000 */
[----:B------:R-:W-:Y:S01]  /*132b0*/  FADD.FTZ R6, R243, -R18 ;  /* 0x80000012f3067221 */ /* 0x000fe20000010000 */
[----:B------:R-:W-:Y:S02]  /*132c0*/  FMNMX.FTZ R2, R58, R2, !PT ;  /* 0x000000023a027209 */ /* 0x000fe40007810000 */
[C---:B------:R-:W-:Y:S01]  /*132d0*/  FSETP.NEU.FTZ.AND P1, PT, R68.reuse, -INF , PT ;  /* 0xff8000004400780b */ /* 0x040fe20003f3d000 */
[----:B------:R-:W-:Y:S01]  /*132e0*/  FMUL.FTZ R0, R68, c[0x0][0x23c] ;  /* 0x00008f0044007a20 */ /* 0x000fe20000410000 */
[----:B------:R-:W-:Y:S01]  /*132f0*/  FMNMX.FTZ R71, R56, R2, !PT ;  /* 0x0000000238477209 */ /* 0x000fe20007810000 */
[----:B------:R-:W-:-:S03]  /*13300*/  FMUL.FTZ R6, R6, c[0x0][0x23c] ;  /* 0x00008f0006067a20 */ /* 0x000fc60000410000 */
[----:B------:R-:W-:Y:S01]  /*13310*/  FSEL R0, R0, RZ, P1 ;  /* 0x000000ff00007208 */ /* 0x000fe20000800000 */
[----:B------:R-:W1:Y:S02]  /*13320*/  SHFL.BFLY PT, R2, R71, 0x2, 0x1f ;  /* 0x0c401f0047027f89 */ /* 0x000e6400000e0000 */
[----:B------:R-:W-:Y:S02]  /*13330*/  MUFU.EX2 R6, R6 ;  /* 0x0000000600067308 */ /* 0x000fe40000000800 */
[--C-:B------:R-:W-:Y:S02]  /*13340*/  FFMA.FTZ R147, R143, c[0x0][0x23c], -R0.reuse ;  /* 0x00008f008f937a23 */ /* 0x100fe40000010800 */
[--C-:B------:R-:W-:Y:S02]  /*13350*/  FFMA.FTZ R30, R151, c[0x0][0x23c], -R0.reuse ;  /* 0x00008f00971e7a23 */ /* 0x100fe40000010800 */
[--C-:B------:R-:W-:Y:S02]  /*13360*/  FFMA.FTZ R146, R156, c[0x0][0x23c], -R0.reuse ;  /* 0x00008f009c927a23 */ /* 0x100fe40000010800 */
[----:B------:R2:W3:Y:S01]  /*13370*/  MUFU.EX2 R143, R11 ;  /* 0x0000000b008f7308 */ /* 0x0004e20000000800 */
[----:B------:R-:W-:-:S02]  /*13380*/  FFMA.FTZ R145, R148, c[0x0][0x23c], -R0 ;  /* 0x00008f0094917a23 */ /* 0x000fc40000010800 */
[--C-:B------:R-:W-:Y:S02]  /*13390*/  FFMA.FTZ R35, R158, c[0x0][0x23c], -R0.reuse ;  /* 0x00008f009e237a23 */ /* 0x100fe40000010800 */
[--C-:B------:R-:W-:Y:S02]  /*133a0*/  FFMA.FTZ R73, R73, c[0x0][0x23c], -R0.reuse ;  /* 0x00008f0049497a23 */ /* 0x100fe40000010800 */
[--C-:B------:R-:W-:Y:S02]  /*133b0*/  FFMA.FTZ R148, R67, c[0x0][0x23c], -R0.reuse ;  /* 0x00008f0043947a23 */ /* 0x100fe40000010800 */
[--C-:B------:R-:W-:Y:S02]  /*133c0*/  FFMA.FTZ R149, R65, c[0x0][0x23c], -R0.reuse ;  /* 0x00008f0041957a23 */ /* 0x100fe40000010800 */
[--C-:B------:R-:W-:Y:S02]  /*133d0*/  FFMA.FTZ R150, R62, c[0x0][0x23c], -R0.reuse ;  /* 0x00008f003e967a23 */ /* 0x100fe40000010800 */
[--C-:B------:R-:W-:Y:S01]  /*133e0*/  FFMA.FTZ R151, R60, c[0x0][0x23c], -R0.reuse ;  /* 0x00008f003c977a23 */ /* 0x100fe20000010800 */
[----:B-1----:R-:W-:Y:S01]  /*133f0*/  FMNMX.FTZ R71, R71, R2, !PT ;  /* 0x0000000247477209 */ /* 0x002fe20007810000 */
[--C-:B------:R-:W-:Y:S01]  /*13400*/  FFMA.FTZ R155, R52, c[0x0][0x23c], -R0.reuse ;  /* 0x00008f00349b7a23 */ /* 0x100fe20000010800 */
[----:B--2---:R-:W-:Y:S01]  /*13410*/  FSEL R11, R68, RZ, P1 ;  /* 0x000000ff440b7208 */ /* 0x004fe20000800000 */
[--C-:B------:R-:W-:Y:S01]  /*13420*/  FFMA.FTZ R156, R47, c[0x0][0x23c], -R0.reuse ;  /* 0x00008f002f9c7a23 */ /* 0x100fe20000010800 */
[----:B------:R-:W-:Y:S01]  /*13430*/  MUFU.EX2 R52, R12 ;  /* 0x0000000c00347308 */ /* 0x000fe20000000800 */
[--C-:B------:R-:W-:Y:S01]  /*13440*/  FFMA.FTZ R233, R44, c[0x0][0x23c], -R0.reuse ;  /* 0x00008f002ce97a23 */ /* 0x100fe20000010800 */
[----:B------:R-:W1:Y:S01]  /*13450*/  SHFL.BFLY PT, R7, R71, 0x1, 0x1f ;  /* 0x0c201f0047077f89 */ /* 0x000e6200000e0000 */
[----:B------:R-:W-:-:S02]  /*13460*/  FFMA.FTZ R193, R26, c[0x0][0x23c], -R0 ;  /* 0x00008f001ac17a23 */ /* 0x000fc40000010800 */
[--C-:B------:R-:W-:Y:S02]  /*13470*/  FFMA.FTZ R235, R24, c[0x0][0x23c], -R0.reuse ;  /* 0x00008f0018eb7a23 */ /* 0x100fe40000010800 */
[----:B------:R-:W-:Y:S01]  /*13480*/  FFMA.FTZ R234, R17, c[0x0][0x23c], -R0 ;  /* 0x00008f0011ea7a23 */ /* 0x000fe20000010800 */
[----:B------:R-:W-:Y:S01]  /*13490*/  MUFU.EX2 R44, R8 ;  /* 0x00000008002c7308 */ /* 0x000fe20000000800 */
[----:B---3--:R-:W-:Y:S01]  /*134a0*/  F2FP.BF16.PACK_AB R0, R143, R61 ;  /* 0x0000003d8f00723e */ /* 0x008fe200000010ff */
[-C--:B------:R-:W-:Y:S02]  /*134b0*/  FFMA.FTZ R241, R241, R6.reuse, R14 ;  /* 0x00000006f1f17223 */ /* 0x080fe4000001000e */
[-C--:B------:R-:W-:Y:S01]  /*134c0*/  FMUL.FTZ R42, R124, R6.reuse ;  /* 0x000000067c2a7220 */ /* 0x080fe20000410000 */
[----:B------:R-:W-:Y:S01]  /*134d0*/  PRMT R213, R0, 0x7610, R213 ;  /* 0x0000761000d57816 */ /* 0x000fe200000000d5 */
[-C--:B------:R-:W-:Y:S01]  /*134e0*/  FMUL.FTZ R136, R136, R6.reuse ;  /* 0x0000000688887220 */ /* 0x080fe20000410000 */
[----:B------:R-:W-:Y:S01]  /*134f0*/  PRMT R212, R0, 0x7632, R212 ;  /* 0x0000763200d47816 */ /* 0x000fe200000000d4 */
[----:B------:R-:W2:Y:S01]  /*13500*/  MUFU.EX2 R47, R9 ;  /* 0x00000009002f7308 */ /* 0x000ea20000000800 */
[----:B------:R-:W-:Y:S01]  /*13510*/  LOP3.LUT R0, R3, 0xff, RZ, 0xc0, !PT ;  /* 0x000000ff03007812 */ /* 0x000fe200078ec0ff */
[----:B------:R-:W-:Y:S01]  /*13520*/  @!P2 HFMA2.BF16_V2 R195, -RZ.H0_H0, RZ.H0_H0, -R213.H0_H0 ;  /* 0x200000ffffc3a231 */ /* 0x000fe200003409d5 */
[----:B------:R-:W-:Y:S01]  /*13530*/  PRMT R246, R213, 0x5410, R212 ;  /* 0x00005410d5f67816 */ /* 0x000fe200000000d4 */
[----:B------:R-:W-:Y:S01]  /*13540*/  @!P3 HFMA2.BF16_V2 R198, -RZ.H0_H0, RZ.H0_H0, -R212.H0_H0 ;  /* 0x200000ffffc6b231 */ /* 0x000fe200003409d4 */
[----:B------:R-:W-:-:S02]  /*13550*/  FMUL.FTZ R137, R137, R6 ;  /* 0x0000000689897220 */ /* 0x000fc40000410000 */
[----:B------:R-:W-:Y:S01]  /*13560*/  @!P2 PRMT R213, R195, 0x5410, RZ ;  /* 0x00005410c3d5a816 */ /* 0x000fe200000000ff */
[----:B------:R-:W3:Y:S01]  /*13570*/  MUFU.EX2 R60, R15 ;  /* 0x0000000f003c7308 */ /* 0x000ee20000000800 */
[----:B------:R-:W-:Y:S01]  /*13580*/  ISETP.GE.U32.AND P2, PT, R237, R0, PT ;  /* 0x00000000ed00720c */ /* 0x000fe20003f46070 */
[-C--:B------:R-:W-:Y:S01]  /*13590*/  FMUL.FTZ R132, R132, R6.reuse ;  /* 0x0000000684847220 */ /* 0x080fe20000410000 */
[----:B------:R-:W-:Y:S01]  /*135a0*/  SHF.R.U32.HI R0, RZ, 0x18, R3 ;  /* 0x00000018ff007819 */ /* 0x000fe20000011603 */
[-C--:B------:R-:W-:Y:S01]  /*135b0*/  FMUL.FTZ R133, R133, R6.reuse ;  /* 0x0000000685857220 */ /* 0x080fe20000410000 */
[----:B------:R-:W-:Y:S01]  /*135c0*/  @!P3 PRMT R212, R198, 0x5410, RZ ;  /* 0x00005410c6d4b816 */ /* 0x000fe200000000ff */
[----:B------:R-:W-:Y:S01]  /*135d0*/  FMUL.FTZ R40, R116, R6 ;  /* 0x0000000674287220 */ /* 0x000fe20000410000 */
[----:B------:R-:W-:Y:S02]  /*135e0*/  ISETP.GE.U32.AND P3, PT, R237, R0, PT ;  /* 0x00000000ed00720c */ /* 0x000fe40003f66070 */
[----:B--2---:R-:W-:-:S02]  /*135f0*/  F2FP.BF16.PACK_AB R2, R47, R44 ;  /* 0x0000002c2f02723e */ /* 0x004fc400000010ff */
[----:B------:R-:W-:Y:S01]  /*13600*/  SHF.R.U32.HI R0, RZ, 0x10, R3 ;  /* 0x00000010ff007819 */ /* 0x000fe20000011603 */
[----:B------:R-:W-:Y:S01]  /*13610*/  FADD.FTZ R3, R248, -R21 ;  /* 0x80000015f8037221 */ /* 0x000fe20000010000 */
[----:B------:R-:W-:Y:S01]  /*13620*/  PRMT R211, R2, 0x7610, R211 ;  /* 0x0000761002d37816 */ /* 0x000fe200000000d3 */
[----:B------:R-:W-:Y:S01]  /*13630*/  FMUL.FTZ R248, R128, R6 ;  /* 0x0000000680f87220 */ /* 0x000fe20000410000 */
[----:B------:R-:W-:Y:S01]  /*13640*/  PRMT R210, R2, 0x7632, R210 ;  /* 0x0000763202d27816 */ /* 0x000fe200000000d2 */
[----:B------:R-:W-:Y:S01]  /*13650*/  FMUL.FTZ R3, R3, c[0x0][0x23c] ;  /* 0x00008f0003037a20 */ /* 0x000fe20000410000 */
[----:B------:R-:W-:Y:S01]  /*13660*/  LOP3.LUT R2, R4, 0xff, RZ, 0xc0, !PT ;  /* 0x000000ff04027812 */ /* 0x000fe200078ec0ff */
[----:B------:R-:W-:Y:S01]  /*13670*/  @!P5 HFMA2.BF16_V2 R200, -RZ.H0_H0, RZ.H0_H0, -R211.H0_H0 ;  /* 0x200000ffffc8d231 */ /* 0x000fe200003409d3 */
[----:B------:R-:W-:Y:S01]  /*13680*/  LOP3.LUT R0, R0, 0xff, RZ, 0xc0, !PT ;  /* 0x000000ff00007812 */ /* 0x000fe200078ec0ff */
[----:B------:R-:W-:Y:S01]  /*13690*/  @!P0 HFMA2.BF16_V2 R199, -RZ.H0_H0, RZ.H0_H0, -R210.H0_H0 ;  /* 0x200000ffffc78231 */ /* 0x000fe200003409d2 */
[----:B-1----:R-:W-:Y:S01]  /*136a0*/  FMNMX.FTZ R71, R71, R7, !PT ;  /* 0x0000000747477209 */ /* 0x002fe20007810000 */
[----:B------:R-:W-:Y:S01]  /*136b0*/  FADD.FTZ R7, R41, R241 ;  /* 0x000000f129077221 */ /* 0x000fe20000010000 */
[----:B------:R-:W-:-:S02]  /*136c0*/  ISETP.GE.U32.AND P1, PT, R237, R2, PT ;  /* 0x00000002ed00720c */ /* 0x000fc40003f26070 */
[----:B------:R-:W-:Y:S02]  /*136d0*/  LOP3.LUT R8, R4, 0xffff, RZ, 0xc0, !PT ;  /* 0x0000ffff04087812 */ /* 0x000fe400078ec0ff */
[----:B------:R-:W-:Y:S02]  /*136e0*/  PRMT R243, R211, 0x5410, R210 ;  /* 0x00005410d3f37816 */ /* 0x000fe400000000d2 */
[--C-:B------:R-:W-:Y:S02]  /*136f0*/  SHF.R.U32.HI R2, RZ, 0x18, R4.reuse ;  /* 0x00000018ff027819 */ /* 0x100fe40000011604 */
[----:B------:R-:W-:Y:S02]  /*13700*/  SHF.R.U32.HI R5, RZ, 0x10, R4 ;  /* 0x00000010ff057819 */ /* 0x000fe40000011604 */
[----:B------:R-:W-:Y:S01]  /*13710*/  @!P5 PRMT R211, R200, 0x5410, RZ ;  /* 0x00005410c8d3d816 */ /* 0x000fe200000000ff */
[----:B------:R-:W1:Y:S01]  /*13720*/  MUFU.EX2 R4, R3 ;  /* 0x0000000300047308 */ /* 0x000e620000000800 */
[----:B------:R-:W-:Y:S01]  /*13730*/  ISETP.GE.U32.AND P5, PT, R237, R0, PT ;  /* 0x00000000ed00720c */ /* 0x000fe20003fa6070 */
[----:B------:R-:W-:Y:S01]  /*13740*/  FMUL.FTZ R0, R71, c[0x0][0x23c] ;  /* 0x00008f0047007a20 */ /* 0x000fe20000410000 */
[----:B------:R-:W-:-:S02]  /*13750*/  @!P0 PRMT R210, R199, 0x5410, RZ ;  /* 0x00005410c7d28816 */ /* 0x000fc400000000ff */
[----:B------:R-:W-:-:S04]  /*13760*/  FSETP.NEU.FTZ.AND P0, PT, R71, -INF , PT ;  /* 0xff8000004700780b */ /* 0x000fc80003f1d000 */
[----:B------:R-:W-:Y:S02]  /*13770*/  FSEL R0, R0, RZ, P0 ;  /* 0x000000ff00007208 */ /* 0x000fe40000000000 */
[----:B------:R-:W-:Y:S02]  /*13780*/  FSEL R17, R71, RZ, P0 ;  /* 0x000000ff47117208 */ /* 0x000fe40000000000 */
[----:B------:R-:W-:Y:S01]  /*13790*/  ISETP.GE.U32.AND P0, PT, R237, R2, PT ;  /* 0x00000002ed00720c */ /* 0x000fe20003f06070 */
        /* <DEDUP_REMOVED lines=16> */
[----:B---3--:R-:W-:Y:S01]  /*138a0*/  F2FP.BF16.PACK_AB R0, R60, R52 ;  /* 0x000000343c00723e */ /* 0x008fe200000010ff */
[----:B-1----:R-:W-:-:S02]  /*138b0*/  FFMA.FTZ R242, R242, R4, R32 ;  /* 0x00000004f2f27223 */ /* 0x002fc40000010020 */
[----:B------:R1:W2:Y:S01]  /*138c0*/  MUFU.EX2 R32, R16 ;  /* 0x0000001000207308 */ /* 0x0002a20000000800 */
[C---:B------:R-:W-:Y:S01]  /*138d0*/  PRMT R209, R0.reuse, 0x7610, R209 ;  /* 0x0000761000d17816 */ /* 0x040fe200000000d1 */
[----:B------:R-:W-:Y:S01]  /*138e0*/  IMAD.WIDE.U32 R2, R45, -0x2daee0ad, RZ ;  /* 0xd2511f532d027825 */ /* 0x000fe200078e00ff */
[----:B------:R-:W-:Y:S02]  /*138f0*/  PRMT R208, R0, 0x7632, R208 ;  /* 0x0000763200d07816 */ /* 0x000fe400000000d0 */
[----:B------:R-:W-:Y:S01]  /*13900*/  LOP3.LUT R0, R5, 0xff, RZ, 0xc0, !PT ;  /* 0x000000ff05007812 */ /* 0x000fe200078ec0ff */
[----:B------:R-:W-:Y:S01]  /*13910*/  @!P2 HFMA2.BF16_V2 R201, -RZ.H0_H0, RZ.H0_H0, -R209.H0_H0 ;  /* 0x200000ffffc9a231 */ /* 0x000fe200003409d1 */
[----:B------:R-:W-:Y:S01]  /*13920*/  PRMT R172, R209, 0x5410, R208 ;  /* 0x00005410d1ac7816 */ /* 0x000fe200000000d0 */
[----:B------:R-:W-:Y:S01]  /*13930*/  @!P4 HFMA2.BF16_V2 R202, -RZ.H0_H0, RZ.H0_H0, -R208.H0_H0 ;  /* 0x200000ffffcac231 */ /* 0x000fe200003409d0 */
[----:B------:R-:W-:Y:S01]  /*13940*/  LOP3.LUT R5, R2, 0xff, RZ, 0xc0, !PT ;  /* 0x000000ff02057812 */ /* 0x000fe200078ec0ff */
[----:B------:R-:W-:Y:S01]  /*13950*/  FADD.FTZ R242, R38, R242 ;  /* 0x000000f226f27221 */ /* 0x000fe20000010000 */
[----:B------:R-:W-:Y:S01]  /*13960*/  @!P2 PRMT R209, R201, 0x5410, RZ ;  /* 0x00005410c9d1a816 */ /* 0x000fe200000000ff */
[----:B------:R-:W-:Y:S01]  /*13970*/  FMUL.FTZ R45, R126, R4 ;  /* 0x000000047e2d7220 */ /* 0x000fe20000410000 */
[----:B------:R-:W-:Y:S01]  /*13980*/  ISETP.GE.U32.AND P2, PT, R237, R0, PT ;  /* 0x00000000ed00720c */ /* 0x000fe20003f46070 */
[-C--:B------:R-:W-:Y:S01]  /*13990*/  FMUL.FTZ R138, R138, R4.reuse ;  /* 0x000000048a8a7220 */ /* 0x080fe20000410000 */
[----:B------:R-:W-:Y:S01]  /*139a0*/  LOP3.LUT R0, R3, UR14, R10, 0x96, !PT ;  /* 0x0000000e03007c12 */ /* 0x000fe2000f8e960a */
[----:B-1----:R-:W-:Y:S01]  /*139b0*/  FADD.FTZ R16, R39, R7 ;  /* 0x0000000727107221 */ /* 0x002fe20000010000 */
[----:B------:R-:W-:Y:S01]  /*139c0*/  LOP3.LUT R13, R2, 0xffff, RZ, 0xc0, !PT ;  /* 0x0000ffff020d7812 */ /* 0x000fe200078ec0ff */
[----:B------:R-:W-:Y:S01]  /*139d0*/  FADD.FTZ R7, R240, -R17 ;  /* 0x80000011f0077221 */ /* 0x000fe20000010000 */
[--C-:B------:R-:W-:Y:S01]  /*139e0*/  SHF.R.U32.HI R10, RZ, 0x10, R2.reuse ;  /* 0x00000010ff0a7819 */ /* 0x100fe20000011602 */
[----:B------:R-:W-:Y:S01]  /*139f0*/  IMAD.MOV.U32 R17, RZ, RZ, R249 ;  /* 0x000000ffff117224 */ /* 0x000fe200078e00f9 */
[----:B------:R-:W-:Y:S01]  /*13a00*/  SHF.R.U32.HI R9, RZ, 0x18, R2 ;  /* 0x00000018ff097819 */ /* 0x000fe20000011602 */
[----:B------:R-:W-:Y:S01]  /*13a10*/  FMUL.FTZ R139, R139, R4 ;  /* 0x000000048b8b7220 */ /* 0x000fe20000410000 */
[----:B------:R-:W-:Y:S01]  /*13a20*/  SHF.R.U32.HI R2, RZ, 0x8, R8 ;  /* 0x00000008ff027819 */ /* 0x000fe20000011608 */
[----:B------:R-:W-:Y:S01]  /*13a30*/  FADD.FTZ R8, R236, -R11 ;  /* 0x8000000bec087221 */ /* 0x000fe20000010000 */
[----:B--2---:R-:W-:Y:S01]  /*13a40*/  F2FP.BF16.PACK_AB R3, R245, R32 ;  /* 0x00000020f503723e */ /* 0x004fe200000010ff */
[-C--:B------:R-:W-:Y:S01]  /*13a50*/  FMUL.FTZ R134, R134, R4.reuse ;  /* 0x0000000486867220 */ /* 0x080fe20000410000 */
[----:B------:R-:W-:Y:S01]  /*13a60*/  LOP3.LUT R2, R2, 0xffff, RZ, 0xc0, !PT ;  /* 0x0000ffff02027812 */ /* 0x000fe200078ec0ff */
[-C--:B------:R-:W-:Y:S01]  /*13a70*/  FMUL.FTZ R135, R135, R4.reuse ;  /* 0x0000000487877220 */ /* 0x080fe20000410000 */
[----:B------:R-:W-:Y:S01]  /*13a80*/  PRMT R206, R3, 0x7610, R206 ;  /* 0x0000761003ce7816 */ /* 0x000fe200000000ce */
[-C--:B------:R-:W-:Y:S01]  /*13a90*/  FMUL.FTZ R75, R127, R4.reuse ;  /* 0x000000047f4b7220 */ /* 0x080fe20000410000 */
[----:B------:R-:W-:Y:S01]  /*13aa0*/  @!P4 PRMT R208, R202, 0x5410, RZ ;  /* 0x00005410cad0c816 */ /* 0x000fe200000000ff */
[----:B------:R-:W-:Y:S01]  /*13ab0*/  FMUL.FTZ R124, R122, R4 ;  /* 0x000000047a7c7220 */ /* 0x000fe20000410000 */
[----:B------:R-:W-:Y:S01]  /*13ac0*/  ISETP.GE.U32.AND P4, PT, R237, R2, PT ;  /* 0x00000002ed00720c */ /* 0x000fe20003f86070 */
[----:B------:R-:W-:Y:S01]  /*13ad0*/  @!P5 HFMA2.BF16_V2 R204, -RZ.H0_H0, RZ.H0_H0, -R206.H0_H0 ;  /* 0x200000ffffccd231 */ /* 0x000fe200003409ce */
[----:B------:R-:W-:Y:S01]  /*13ae0*/  SHF.R.U32.HI R2, RZ, 0x10, R0 ;  /* 0x00000010ff027819 */ /* 0x000fe20000011600 */
[----:B------:R-:W-:Y:S01]  /*13af0*/  FMUL.FTZ R126, R103, R4 ;  /* 0x00000004677e7220 */ /* 0x000fe20000410000 */
[----:B------:R-:W-:Y:S01]  /*13b00*/  PRMT R207, R3, 0x7632, R207 ;  /* 0x0000763203cf7816 */ /* 0x000fe200000000cf */
[----:B------:R-:W-:Y:S01]  /*13b10*/  FADD.FTZ R15, R33, R242 ;  /* 0x000000f2210f7221 */ /* 0x000fe20000010000 */
[----:B------:R-:W-:Y:S01]  /*13b20*/  LOP3.LUT R2, R2, 0xff, RZ, 0xc0, !PT ;  /* 0x000000ff02027812 */ /* 0x000fe200078ec0ff */
[----:B------:R-:W-:Y:S01]  /*13b30*/  FMUL.FTZ R249, R129, R6 ;  /* 0x0000000681f97220 */ /* 0x000fe20000410000 */
[----:B------:R-:W-:Y:S01]  /*13b40*/  PRMT R241, R206, 0x5410, R207 ;  /* 0x00005410cef17816 */ /* 0x000fe200000000cf */
[----:B------:R-:W-:Y:S01]  /*13b50*/  @!P3 HFMA2.BF16_V2 R203, -RZ.H0_H0, RZ.H0_H0, -R207.H0_H0 ;  /* 0x200000ffffcbb231 */ /* 0x000fe200003409cf */
[----:B------:R-:W-:-:S02]  /*13b60*/  @!P5 PRMT R206, R204, 0x5410, RZ ;  /* 0x00005410ccced816 */ /* 0x000fc400000000ff */
[----:B------:R-:W-:Y:S01]  /*13b70*/  ISETP.GE.U32.AND P5, PT, R237, R2, PT ;  /* 0x00000002ed00720c */ /* 0x000fe20003fa6070 */
[----:B------:R-:W-:Y:S01]  /*13b80*/  IMAD.MOV.U32 R33, RZ, RZ, R241 ;  /* 0x000000ffff217224 */ /* 0x000fe200078e00f1 */
[----:B------:R-:W-:Y:S02]  /*13b90*/  F2FP.BF16.PACK_AB R2, R182, R177 ;  /* 0x000000b1b602723e */ /* 0x000fe400000010ff */
[----:B------:R-:W-:Y:S02]  /*13ba0*/  F2FP.BF16.PACK_AB R3, R180, R179 ;  /* 0x000000b3b403723e */ /* 0x000fe400000010ff */
[C---:B------:R-:W-:Y:S02]  /*13bb0*/  PRMT R205, R2.reuse, 0x7610, R205 ;  /* 0x0000761002cd7816 */ /* 0x040fe400000000cd */
[----:B------:R-:W-:Y:S02]  /*13bc0*/  PRMT R204, R2, 0x7632, R204 ;  /* 0x0000763202cc7816 */ /* 0x000fe400000000cc */
[----:B------:R-:W-:Y:S01]  /*13bd0*/  LOP3.LUT R2, R0, 0xff, RZ, 0xc0, !PT ;  /* 0x000000ff00027812 */ /* 0x000fe200078ec0ff */
[----:B------:R-:W-:Y:S01]  /*13be0*/  @!P1 HFMA2.BF16_V2 R214, -RZ.H0_H0, RZ.H0_H0, -R205.H0_H0 ;  /* 0x200000ffffd69231 */ /* 0x000fe200003409cd */
[----:B------:R-:W-:Y:S01]  /*13bf0*/  PRMT R181, R205, 0x5410, R204 ;  /* 0x00005410cdb57816 */ /* 0x000fe200000000cc */
[----:B------:R-:W-:Y:S01]  /*13c00*/  @!P4 HFMA2.BF16_V2 R215, -RZ.H0_H0, RZ.H0_H0, -R204.H0_H0 ;  /* 0x200000ffffd7c231 */ /* 0x000fe200003409cc */
[----:B------:R-:W-:-:S02]  /*13c10*/  PRMT R202, R3, 0x7610, R202 ;  /* 0x0000761003ca7816 */ /* 0x000fc400000000ca */
[----:B------:R-:W-:Y:S01]  /*13c20*/  @!P1 PRMT R205, R214, 0x5410, RZ ;  /* 0x00005410d6cd9816 */ /* 0x000fe200000000ff */
[----:B------:R-:W-:Y:S01]  /*13c30*/  FMUL.FTZ R214, R119, R4 ;  /* 0x0000000477d67220 */ /* 0x000fe20000410000 */
[----:B------:R-:W-:Y:S01]  /*13c40*/  ISETP.GE.U32.AND P1, PT, R237, R2, PT ;  /* 0x00000002ed00720c */ /* 0x000fe20003f26070 */
[----:B------:R-:W-:Y:S01]  /*13c50*/  @!P2 HFMA2.BF16_V2 R219, -RZ.H0_H0, RZ.H0_H0, -R202.H0_H0 ;  /* 0x200000ffffdba231 */ /* 0x000fe200003409ca */
[----:B------:R-:W-:Y:S01]  /*13c60*/  SHF.R.U32.HI R2, RZ, 0x18, R0 ;  /* 0x00000018ff027819 */ /* 0x000fe20000011600 */
[----:B------:R-:W-:Y:S01]  /*13c70*/  FMUL.FTZ R119, R102, R4 ;  /* 0x0000000466777220 */ /* 0x000fe20000410000 */
[----:B------:R-:W-:Y:S02]  /*13c80*/  LOP3.LUT R0, R0, 0xffff, RZ, 0xc0, !PT ;  /* 0x0000ffff00007812 */ /* 0x000fe400078ec0ff */
[----:B------:R-:W-:Y:S02]  /*13c90*/  @!P3 PRMT R207, R203, 0x5410, RZ ;  /* 0x00005410cbcfb816 */ /* 0x000fe400000000ff */
[----:B------:R-:W-:-:S02]  /*13ca0*/  PRMT R203, R3, 0x7632, R203 ;  /* 0x0000763203cb7816 */ /* 0x000fc400000000cb */
[----:B------:R-:W-:Y:S01]  /*13cb0*/  SHF.R.U32.HI R0, RZ, 0x8, R0 ;  /* 0x00000008ff007819 */ /* 0x000fe20000011600 */
[----:B------:R1:W-:Y:S01]  /*13cc0*/  MUFU.EX2 R3, R35 ;  /* 0x0000002300037308 */ /* 0x0003e20000000800 */
[----:B------:R-:W-:Y:S01]  /*13cd0*/  @!P4 PRMT R204, R215, 0x5410, RZ ;  /* 0x00005410d7ccc816 */ /* 0x000fe200000000ff */
[----:B------:R-:W-:Y:S01]  /*13ce0*/  @!P0 HFMA2.BF16_V2 R218, -RZ.H0_H0, RZ.H0_H0, -R203.H0_H0 ;  /* 0x200000ffffda8231 */ /* 0x000fe200003409cb */
[----:B------:R-:W-:Y:S01]  /*13cf0*/  LOP3.LUT R0, R0, 0xffff, RZ, 0xc0, !PT ;  /* 0x0000ffff00007812 */ /* 0x000fe200078ec0ff */
[----:B------:R-:W-:Y:S01]  /*13d00*/  FMUL.FTZ R215, R118, R4 ;  /* 0x0000000476d77220 */ /* 0x000fe20000410000 */
[----:B------:R-:W-:Y:S02]  /*13d10*/  ISETP.GE.U32.AND P4, PT, R237, R2, PT ;  /* 0x00000002ed00720c */ /* 0x000fe40003f86070 */
[----:B------:R-:W-:Y:S02]  /*13d20*/  PRMT R178, R202, 0x5410, R203 ;  /* 0x00005410cab27816 */ /* 0x000fe400000000cb */
[----:B------:R-:W-:-:S02]  /*13d30*/  @!P2 PRMT R202, R219, 0x5410, RZ ;  /* 0x00005410dbcaa816 */ /* 0x000fc400000000ff */
[C---:B------:R-:W-:Y:S01]  /*13d40*/  ISETP.GE.U32.AND P2, PT, R237.reuse, R0, PT ;  /* 0x00000000ed00720c */ /* 0x040fe20003f46070 */
[----:B------:R-:W-:Y:S01]  /*13d50*/  FMUL.FTZ R0, R8, c[0x0][0x23c] ;  /* 0x00008f0008007a20 */ /* 0x000fe20000410000 */
[C---:B------:R-:W-:Y:S01]  /*13d60*/  ISETP.GE.U32.AND P3, PT, R237.reuse, R5, PT ;  /* 0x00000005ed00720c */ /* 0x040fe20003f66070 */
[----:B------:R2:W-:Y:S01]  /*13d70*/  MUFU.EX2 R8, R14 ;  /* 0x0000000e00087308 */ /* 0x0005e20000000800 */
[----:B------:R-:W-:Y:S01]  /*13d80*/  @!P0 PRMT R203, R218, 0x5410, RZ ;  /* 0x00005410dacb8816 */ /* 0x000fe200000000ff */
[----:B-1----:R-:W-:Y:S01]  /*13d90*/  IMAD.MOV.U32 R35, RZ, RZ, R251 ;  /* 0x000000ffff237224 */ /* 0x002fe200078e00fb */
[----:B------:R-:W-:Y:S01]  /*13da0*/  ISETP.GE.U32.AND P0, PT, R237, R9, PT ;  /* 0x00000009ed00720c */ /* 0x000fe20003f06070 */
[----:B------:R-:W-:Y:S02]  /*13db0*/  IMAD.MOV.U32 R218, RZ, RZ, R43 ;  /* 0x000000ffffda7224 */ /* 0x000fe400078e002b */
[----:B------:R-:W-:Y:S01]  /*13dc0*/  FMUL.FTZ R251, R131, R4 ;  /* 0x0000000483fb7220 */ /* 0x000fe20000410000 */
[----:B------:R-:W-:Y:S01]  /*13dd0*/  F2FP.BF16.PACK_AB R2, R35, R186 ;  /* 0x000000ba2302723e */ /* 0x000fe200000010ff */
[----:B------:R-:W1:Y:S01]  /*13de0*/  MUFU.EX2 R5, R30 ;  /* 0x0000001e00057308 */ /* 0x000e620000000800 */
[----:B------:R-:W-:-:S02]  /*13df0*/  FMUL.FTZ R43, R125, R6 ;  /* 0x000000067d2b7220 */ /* 0x000fc40000410000 */
[C---:B------:R-:W-:Y:S01]  /*13e00*/  PRMT R201, R2.reuse, 0x7610, R201 ;  /* 0x0000761002c97816 */ /* 0x040fe200000000c9 */
[----:B------:R-:W-:Y:S01]  /*13e10*/  FMUL.FTZ R125, R121, R6 ;  /* 0x00000006797d7220 */ /* 0x000fe20000410000 */
[----:B------:R-:W-:Y:S02]  /*13e20*/  PRMT R200, R2, 0x7632, R200 ;  /* 0x0000763202c87816 */ /* 0x000fe400000000c8 */
[----:B------:R-:W-:Y:S01]  /*13e30*/  LOP3.LUT R2, R10, 0xff, RZ, 0xc0, !PT ;  /* 0x000000ff0a027812 */ /* 0x000fe200078ec0ff */
[----:B------:R-:W3:Y:S01]  /*13e40*/  MUFU.EX2 R0, R0 ;  /* 0x0000000000007308 */ /* 0x000ee20000000800 */
[----:B------:R-:W-:Y:S01]  /*13e50*/  @!P1 HFMA2.BF16_V2 R220, -RZ.H0_H0, RZ.H0_H0, -R201.H0_H0 ;  /* 0x200000ffffdc9231 */ /* 0x000fe200003409c9 */
[----:B------:R-:W-:Y:S01]  /*13e60*/  PRMT R49, R201, 0x5410, R200 ;  /* 0x00005410c9317816 */ /* 0x000fe200000000c8 */
[----:B------:R-:W-:Y:S01]  /*13e70*/  @!P2 HFMA2.BF16_V2 R222, -RZ.H0_H0, RZ.H0_H0, -R200.H0_H0 ;  /* 0x200000ffffdea231 */ /* 0x000fe200003409c8 */
[----:B--2---:R-:W-:Y:S02]  /*13e80*/  IMAD.MOV.U32 R14, RZ, RZ, R244 ;  /* 0x000000ffff0e7224 */ /* 0x004fe400078e00f4 */
[----:B------:R-:W-:Y:S01]  /*13e90*/  @!P1 PRMT R201, R220, 0x5410, RZ ;  /* 0x00005410dcc99816 */ /* 0x000fe200000000ff */
[----:B------:R-:W-:Y:S01]  /*13ea0*/  IMAD.MOV.U32 R220, RZ, RZ, R250 ;  /* 0x000000ffffdc7224 */ /* 0x000fe200078e00fa */
[----:B------:R-:W-:Y:S01]  /*13eb0*/  ISETP.GE.U32.AND P1, PT, R237, R2, PT ;  /* 0x00000002ed00720c */ /* 0x000fe20003f26070 */
[----:B------:R-:W-:Y:S01]  /*13ec0*/  FMUL.FTZ R2, R7, c[0x0][0x23c] ;  /* 0x00008f0007027a20 */ /* 0x000fe20000410000 */
[----:B------:R-:W2:Y:S01]  /*13ed0*/  MUFU.EX2 R9, R12 ;  /* 0x0000000c00097308 */ /* 0x000ea20000000800 */
[----:B-1----:R-:W-:Y:S01]  /*13ee0*/  F2FP.BF16.PACK_AB R30, R3, R5 ;  /* 0x00000005031e723e */ /* 0x002fe200000010ff */
[----:B------:R-:W-:Y:S01]  /*13ef0*/  FMUL.FTZ R250, R130, R4 ;  /* 0x0000000482fa7220 */ /* 0x000fe20000410000 */
[----:B------:R-:W-:Y:S01]  /*13f00*/  @!P2 PRMT R200, R222, 0x5410, RZ ;  /* 0x00005410dec8a816 */ /* 0x000fe200000000ff */
[----:B------:R-:W-:-:S02]  /*13f10*/  FMUL.FTZ R222, R117, R6 ;  /* 0x0000000675de7220 */ /* 0x000fc40000410000 */
[-C--:B---3--:R-:W-:Y:S01]  /*13f20*/  FFMA.FTZ R196, R196, R0.reuse, R5 ;  /* 0x00000000c4c47223 */ /* 0x088fe20000010005 */
[----:B------:R-:W-:Y:S01]  /*13f30*/  SHF.R.U32.HI R5, RZ, 0x8, R13 ;  /* 0x00000008ff057819 */ /* 0x000fe2000001160d */
[----:B------:R-:W1:Y:S01]  /*13f40*/  MUFU.EX2 R2, R2 ;  /* 0x0000000200027308 */ /* 0x000e620000000800 */
[----:B------:R-:W-:Y:S02]  /*13f50*/  FMUL.FTZ R36, R108, R0 ;  /* 0x000000006c247220 */ /* 0x000fe40000410000 */
[----:B------:R-:W-:Y:S01]  /*13f60*/  FADD.FTZ R11, R3, R196 ;  /* 0x000000c4030b7221 */ /* 0x000fe20000010000 */
[----:B------:R-:W-:Y:S01]  /*13f70*/  F2FP.BF16.PACK_AB R3, R184, R218 ;  /* 0x000000dab803723e */ /* 0x000fe200000010ff */
[-C--:B------:R-:W-:Y:S02]  /*13f80*/  FMUL.FTZ R37, R109, R0.reuse ;  /* 0x000000006d257220 */ /* 0x080fe40000410000 */
[----:B------:R-:W-:Y:S01]  /*13f90*/  IMAD.MOV.U32 R108, RZ, RZ, R243 ;  /* 0x000000ffff6c7224 */ /* 0x000fe200078e00f3 */
[----:B------:R-:W3:Y:S01]  /*13fa0*/  MUFU.EX2 R10, R18 ;  /* 0x00000012000a7308 */ /* 0x000ee20000000800 */
[C---:B------:R-:W-:Y:S01]  /*13fb0*/  PRMT R199, R3.reuse, 0x7610, R199 ;  /* 0x0000761003c77816 */ /* 0x040fe200000000c7 */
[----:B------:R-:W-:Y:S01]  /*13fc0*/  IMAD.MOV.U32 R109, RZ, RZ, R246 ;  /* 0x000000ffff6d7224 */ /* 0x000fe200078e00f6 */
[----:B------:R-:W-:Y:S01]  /*13fd0*/  PRMT R198, R3, 0x7632, R198 ;  /* 0x0000763203c67816 */ /* 0x000fe200000000c6 */
[----:B------:R-:W-:Y:S01]  /*13fe0*/  FMUL.FTZ R104, R104, R0 ;  /* 0x0000000068687220 */ /* 0x000fe20000410000 */
[----:B------:R-:W-:Y:S01]  /*13ff0*/  LOP3.LUT R3, R5, 0xffff, RZ, 0xc0, !PT ;  /* 0x0000ffff05037812 */ /* 0x000fe200078ec0ff */
[----:B------:R-:W-:Y:S01]  /*14000*/  @!P5 HFMA2.BF16_V2 R225, -RZ.H0_H0, RZ.H0_H0, -R199.H0_H0 ;  /* 0x200000ffffe1d231 */ /* 0x000fe200003409c7 */
[C---:B--2---:R-:W-:Y:S01]  /*14010*/  F2FP.BF16.PACK_AB R19, R8.reuse, R9 ;  /* 0x000000090813723e */ /* 0x044fe200000010ff */
[----:B------:R-:W2:Y:S01]  /*14020*/  MUFU.EX2 R7, R21 ;  /* 0x0000001500077308 */ /* 0x000ea20000000800 */
[-C--:B-1----:R-:W-:Y:S01]  /*14030*/  FFMA.FTZ R197, R197, R2.reuse, R9 ;  /* 0x00000002c5c57223 */ /* 0x082fe20000010009 */
[----:B------:R-:W-:Y:S01]  /*14040*/  ISETP.GE.U32.AND P2, PT, R237, R3, PT ;  /* 0x00000003ed00720c */ /* 0x000fe20003f46070 */
[----:B------:R-:W-:Y:S01]  /*14050*/  @!P4 HFMA2.BF16_V2 R224, -RZ.H0_H0, RZ.H0_H0, -R198.H0_H0 ;  /* 0x200000ffffe0c231 */ /* 0x000fe200003409c6 */
[----:B------:R-:W-:Y:S01]  /*14060*/  PRMT R219, R199, 0x5410, R198 ;  /* 0x00005410c7db7816 */ /* 0x000fe200000000c6 */
[----:B------:R-:W-:Y:S01]  /*14070*/  FADD.FTZ R197, R8, R197 ;  /* 0x000000c508c57221 */ /* 0x000fe20000010000 */
[----:B------:R-:W-:Y:S01]  /*14080*/  F2FP.BF16.PACK_AB R8, R34, R185 ;  /* 0x000000b92208723e */ /* 0x000fe200000010ff */
[----:B------:R-:W-:Y:S01]  /*14090*/  FMUL.FTZ R38, R110, R2 ;  /* 0x000000026e267220 */ /* 0x000fe20000410000 */
[----:B------:R-:W1:Y:S01]  /*140a0*/  MUFU.EX2 R5, R24 ;  /* 0x0000001800057308 */ /* 0x000e620000000800 */
[----:B---3--:R-:W-:Y:S01]  /*140b0*/  FADD.FTZ R9, R10, R197 ;  /* 0x000000c50a097221 */ /* 0x008fe20000010000 */
[----:B------:R-:W-:Y:S01]  /*140c0*/  PRMT R196, R8, 0x7610, R196 ;  /* 0x0000761008c47816 */ /* 0x000fe200000000c4 */
[----:B------:R-:W-:Y:S01]  /*140d0*/  FMUL.FTZ R197, R114, R4 ;  /* 0x0000000472c57220 */ /* 0x000fe20000410000 */
[----:B------:R-:W-:Y:S01]  /*140e0*/  PRMT R195, R8, 0x7632, R195 ;  /* 0x0000763208c37816 */ /* 0x000fe200000000c3 */
[----:B------:R-:W-:Y:S01]  /*140f0*/  FMUL.FTZ R39, R111, R2 ;  /* 0x000000026f277220 */ /* 0x000fe20000410000 */
[----:B------:R-:W-:Y:S01]  /*14100*/  @!P5 PRMT R199, R225, 0x5410, RZ ;  /* 0x00005410e1c7d816 */ /* 0x000fe200000000ff */
[----:B------:R-:W-:Y:S01]  /*14110*/  FMUL.FTZ R225, R112, R6 ;  /* 0x0000000670e17220 */ /* 0x000fe20000410000 */
[----:B------:R-:W3:Y:S01]  /*14120*/  MUFU.EX2 R3, R26 ;  /* 0x0000001a00037308 */ /* 0x000ee20000000800 */
[C---:B--2---:R-:W-:Y:S01]  /*14130*/  FADD.FTZ R8, R7.reuse, R9 ;  /* 0x0000000907087221 */ /* 0x044fe20000010000 */
[----:B------:R-:W-:Y:S01]  /*14140*/  F2FP.BF16.PACK_AB R25, R7, R10 ;  /* 0x0000000a0719723e */ /* 0x000fe200000010ff */
[----:B------:R-:W-:Y:S01]  /*14150*/  IMAD.MOV.U32 R9, RZ, RZ, R183 ;  /* 0x000000ffff097224 */ /* 0x000fe200078e00b7 */
[----:B------:R-:W-:Y:S01]  /*14160*/  @!P4 PRMT R198, R224, 0x5410, RZ ;  /* 0x00005410e0c6c816 */ /* 0x000fe200000000ff */
[-C--:B------:R-:W-:Y:S01]  /*14170*/  FMUL.FTZ R112, R123, R4.reuse ;  /* 0x000000047b707220 */ /* 0x080fe20000410000 */
[----:B------:R-:W-:Y:S01]  /*14180*/  PRMT R12, R196, 0x5410, R195 ;  /* 0x00005410c40c7816 */ /* 0x000fe200000000c3 */
[----:B------:R-:W-:Y:S01]  /*14190*/  FMUL.FTZ R224, R115, R4 ;  /* 0x0000000473e07220 */ /* 0x000fe20000410000 */
[----:B------:R-:W-:Y:S01]  /*141a0*/  F2FP.BF16.PACK_AB R7, R9, R17 ;  /* 0x000000110907723e */ /* 0x000fe200000010ff */
[----:B-1----:R-:W-:Y:S01]  /*141b0*/  FADD.FTZ R8, R5, R8 ;  /* 0x0000000805087221 */ /* 0x002fe20000010000 */
[----:B------:R-:W-:Y:S01]  /*141c0*/  MUFU.EX2 R4, R145 ;  /* 0x0000009100047308 */ /* 0x000fe20000000800 */
[-C--:B------:R-:W-:Y:S01]  /*141d0*/  FMUL.FTZ R106, R106, R2.reuse ;  /* 0x000000026a6a7220 */ /* 0x080fe20000410000 */
[----:B------:R-:W-:Y:S01]  /*141e0*/  PRMT R194, R7, 0x7610, R194 ;  /* 0x0000761007c27816 */ /* 0x000fe200000000c2 */
[-C--:B------:R-:W-:Y:S01]  /*141f0*/  FMUL.FTZ R107, R107, R2.reuse ;  /* 0x000000026b6b7220 */ /* 0x080fe20000410000 */
[----:B------:R-:W-:Y:S01]  /*14200*/  PRMT R189, R7, 0x7632, R189 ;  /* 0x0000763207bd7816 */ /* 0x000fe200000000bd */
[-C--:B------:R-:W-:Y:S01]  /*14210*/  FMUL.FTZ R98, R98, R2.reuse ;  /* 0x0000000262627220 */ /* 0x080fe20000410000 */
[C---:B---3--:R-:W-:Y:S01]  /*14220*/  F2FP.BF16.PACK_AB R26, R3.reuse, R5 ;  /* 0x00000005031a723e */ /* 0x048fe200000010ff */
[----:B------:R-:W-:Y:S01]  /*14230*/  FADD.FTZ R31, R3, R8 ;  /* 0x00000008031f7221 */ /* 0x000fe20000010000 */
[----:B------:R-:W1:Y:S01]  /*14240*/  MUFU.EX2 R5, R146 ;  /* 0x0000009200057308 */ /* 0x000e620000000800 */
[--C-:B------:R-:W-:Y:S01]  /*14250*/  FADD.FTZ R3, R153, R16.reuse ;  /* 0x0000001099037221 */ /* 0x100fe20000010000 */
[----:B------:R-:W-:Y:S01]  /*14260*/  @!P1 HFMA2.BF16_V2 R229, -RZ.H0_H0, RZ.H0_H0, -R194.H0_H0 ;  /* 0x200000ffffe59231 */ /* 0x000fe200003409c2 */
[-C--:B------:R-:W-:Y:S01]  /*14270*/  FMUL.FTZ R99, R99, R2.reuse ;  /* 0x0000000263637220 */ /* 0x080fe20000410000 */
[----:B------:R-:W-:Y:S01]  /*14280*/  @!P0 HFMA2.BF16_V2 R228, -RZ.H0_H0, RZ.H0_H0, -R189.H0_H0 ;  /* 0x200000ffffe48231 */ /* 0x000fe200003409bd */
[-C--:B------:R-:W-:Y:S01]  /*14290*/  FMUL.FTZ R94, R94, R2.reuse ;  /* 0x000000025e5e7220 */ /* 0x080fe20000410000 */
[----:B------:R-:W-:Y:S01]  /*142a0*/  PRMT R183, R194, 0x5410, R189 ;  /* 0x00005410c2b77816 */ /* 0x000fe200000000bd */
[-C--:B------:R-:W-:Y:S01]  /*142b0*/  FMUL.FTZ R95, R95, R2.reuse ;  /* 0x000000025f5f7220 */ /* 0x080fe20000410000 */
[----:B------:R-:W-:Y:S01]  /*142c0*/  @!P1 PRMT R194, R229, 0x5410, RZ ;  /* 0x00005410e5c29816 */ /* 0x000fe200000000ff */
[-C--:B------:R-:W-:Y:S01]  /*142d0*/  FMUL.FTZ R122, R90, R2.reuse ;  /* 0x000000025a7a7220 */ /* 0x080fe20000410000 */
[----:B------:R-:W-:Y:S01]  /*142e0*/  @!P0 PRMT R189, R228, 0x5410, RZ ;  /* 0x00005410e4bd8816 */ /* 0x000fe200000000ff */
[-C--:B------:R-:W-:Y:S01]  /*142f0*/  FMUL.FTZ R123, R91, R2.reuse ;  /* 0x000000025b7b7220 */ /* 0x080fe20000410000 */
[----:B------:R-:W-:Y:S01]  /*14300*/  @!P3 HFMA2.BF16_V2 R227, -RZ.H0_H0, RZ.H0_H0, -R196.H0_H0 ;  /* 0x200000ffffe3b231 */ /* 0x000fe200003409c4 */
[-C--:B------:R-:W-:Y:S01]  /*14310*/  FMUL.FTZ R130, R86, R2.reuse ;  /* 0x0000000256827220 */ /* 0x080fe20000410000 */
[----:B------:R-:W-:Y:S01]  /*14320*/  @!P2 HFMA2.BF16_V2 R226, -RZ.H0_H0, RZ.H0_H0, -R195.H0_H0 ;  /* 0x200000ffffe2a231 */ /* 0x000fe200003409c3 */
[-C--:B------:R-:W-:Y:S01]  /*14330*/  FMUL.FTZ R131, R87, R2.reuse ;  /* 0x0000000257837220 */ /* 0x080fe20000410000 */
[----:B-1----:R-:W-:Y:S01]  /*14340*/  F2FP.BF16.PACK_AB R18, R4, R5 ;  /* 0x000000050412723e */ /* 0x002fe200000010ff */
[-C--:B------:R-:W-:Y:S01]  /*14350*/  FMUL.FTZ R242, R82, R2.reuse ;  /* 0x0000000252f27220 */ /* 0x080fe20000410000 */
[----:B------:R-:W-:Y:S01]  /*14360*/  @!P3 PRMT R196, R227, 0x5410, RZ ;  /* 0x00005410e3c4b816 */ /* 0x000fe200000000ff */
[-C--:B------:R-:W-:Y:S01]  /*14370*/  FMUL.FTZ R243, R83, R2.reuse ;  /* 0x0000000253f37220 */ /* 0x080fe20000410000 */
[----:B------:R-:W-:Y:S01]  /*14380*/  @!P2 PRMT R195, R226, 0x5410, RZ ;  /* 0x00005410e2c3a816 */ /* 0x000fe200000000ff */
[-C--:B------:R-:W-:Y:S01]  /*14390*/  FMUL.FTZ R246, R78, R2.reuse ;  /* 0x000000024ef67220 */ /* 0x080fe20000410000 */
[----:B------:R-:W-:Y:S01]  /*143a0*/  PRMT R16, R30, 0x7610, R16 ;  /* 0x000076101e107816 */ /* 0x000fe20000000010 */
[----:B------:R-:W-:Y:S01]  /*143b0*/  FMUL.FTZ R247, R79, R2 ;  /* 0x000000024ff77220 */ /* 0x000fe20000410000 */
[----:B------:R-:W-:Y:S01]  /*143c0*/  PRMT R170, R18, 0x7632, R170 ;  /* 0x0000763212aa7816 */ /* 0x000fe200000000aa */
[----:B------:R-:W-:Y:S01]  /*143d0*/  FADD.FTZ R2, R142, R15 ;  /* 0x0000000f8e027221 */ /* 0x000fe20000010000 */
[----:B------:R-:W-:Y:S01]  /*143e0*/  PRMT R187, R18, 0x7610, R187 ;  /* 0x0000761012bb7816 */ /* 0x000fe200000000bb */
[----:B------:R-:W-:Y:S01]  /*143f0*/  FADD.FTZ R3, R72, R3 ;  /* 0x0000000348037221 */ /* 0x000fe20000010000 */
[C---:B------:R-:W-:Y:S01]  /*14400*/  PRMT R166, R26.reuse, 0x7632, R166 ;  /* 0x000076321aa67816 */ /* 0x040fe200000000a6 */
[----:B------:R-:W-:Y:S01]  /*14410*/  IMAD.MOV.U32 R72, RZ, RZ, R14 ;  /* 0x000000ffff487224 */ /* 0x000fe200078e000e */
[----:B------:R-:W-:Y:S01]  /*14420*/  PRMT R168, R25, 0x7632, R168 ;  /* 0x0000763219a87816 */ /* 0x000fe200000000a8 */
[----:B------:R-:W-:Y:S01]  /*14430*/  FADD.FTZ R14, R27, R2 ;  /* 0x000000021b0e7221 */ /* 0x000fe20000010000 */
[----:B------:R-:W-:Y:S01]  /*14440*/  PRMT R165, R26, 0x7610, R165 ;  /* 0x000076101aa57816 */ /* 0x000fe200000000a5 */
[----:B------:R-:W-:Y:S01]  /*14450*/  IMAD.MOV.U32 R229, RZ, RZ, R12 ;  /* 0x000000ffffe57224 */ /* 0x000fe200078e000c */
[----:B------:R-:W-:Y:S01]  /*14460*/  PRMT R167, R25, 0x7610, R167 ;  /* 0x0000761019a77816 */ /* 0x000fe200000000a7 */
[----:B------:R-:W-:-:S02]  /*14470*/  IMAD.MOV.U32 R27, RZ, RZ, R17 ;  /* 0x000000ffff1b7224 */ /* 0x000fc400078e0011 */
[----:B------:R-:W-:Y:S02]  /*14480*/  FMUL.FTZ R228, R120, R6 ;  /* 0x0000000678e47220 */ /* 0x000fe40000410000 */
[----:B------:R-:W-:Y:S02]  /*14490*/  IMAD.MOV.U32 R12, RZ, RZ, R245 ;  /* 0x000000ffff0c7224 */ /* 0x000fe400078e00f5 */
[----:B------:R-:W-:Y:S02]  /*144a0*/  FADD.FTZ R17, R74, R3 ;  /* 0x000000034a117221 */ /* 0x000fe40000010000 */
        /* <DEDUP_REMOVED lines=13> */
[----:B------:R-:W-:Y:S02]  /*14580*/  IMAD.MOV.U32 R74, RZ, RZ, R20 ;  /* 0x000000ffff4a7224 */ /* 0x000fe400078e0014 */
[----:B------:R-:W-:-:S02]  /*14590*/  FADD.FTZ R0, R5, R11 ;  /* 0x0000000b05007221 */ /* 0x000fc40000010000 */
[----:B------:R-:W-:-:S04]  /*145a0*/  IMAD.WIDE.U32 R20, R53, -0x326172a9, RZ ;  /* 0xcd9e8d5735147825 */ /* 0x000fc800078e00ff */
[----:B------:R-:W-:Y:S01]  /*145b0*/  FADD.FTZ R15, R4, R0 ;  /* 0x00000000040f7221 */ /* 0x000fe20000010000 */
[----:B------:R-:W-:Y:S01]  /*145c0*/  LOP3.LUT R0, R21, R220, RZ, 0x3c, !PT ;  /* 0x000000dc15007212 */ /* 0x000fe200078e3cff */
[----:B------:R-:W-:Y:S01]  /*145d0*/  FMUL.FTZ R13, R101, R6 ;  /* 0x00000006650d7220 */ /* 0x000fe20000410000 */
[----:B------:R-:W-:Y:S01]  /*145e0*/  LOP3.LUT R2, R231, UR18, R20, 0x96, !PT ;  /* 0x00000012e7027c12 */ /* 0x000fe2000f8e9614 */
[----:B------:R-:W-:Y:S02]  /*145f0*/  IMAD.MOV.U32 R24, RZ, RZ, R12 ;  /* 0x000000ffff187224 */ /* 0x000fe400078e000c */
[----:B------:R-:W-:Y:S02]  /*14600*/  IMAD.MOV.U32 R153, RZ, RZ, R13 ;  /* 0x000000ffff997224 */ /* 0x000fe400078e000d */
[----:B------:R-:W-:-:S04]  /*14610*/  IMAD.WIDE.U32 R12, R0, -0x2daee0ad, RZ ;  /* 0xd2511f53000c7825 */ /* 0x000fc800078e00ff */
[----:B------:R-:W-:Y:S01]  /*14620*/  IMAD.WIDE.U32 R2, R2, -0x2daee0ad, RZ ;  /* 0xd2511f5302027825 */ /* 0x000fe200078e00ff */
[----:B------:R-:W-:Y:S02]  /*14630*/  LOP3.LUT R0, R13, UR17, R190, 0x96, !PT ;  /* 0x000000110d007c12 */ /* 0x000fe4000f8e96be */
[----:B------:R-:W-:Y:S01]  /*14640*/  PRMT R13, R19, 0x7632, R13 ;  /* 0x00007632130d7816 */ /* 0x000fe2000000000d */
[----:B------:R-:W-:Y:S02]  /*14650*/  FMUL.FTZ R227, R113, R6 ;  /* 0x0000000671e37220 */ /* 0x000fe40000410000 */
[----:B------:R-:W-:Y:S01]  /*14660*/  IMAD.WIDE.U32 R4, R0, -0x326172a9, RZ ;  /* 0xcd9e8d5700047825 */ /* 0x000fe200078e00ff */
[----:B------:R-:W-:-:S03]  /*14670*/  LOP3.LUT R0, R3, UR15, R12, 0x96, !PT ;  /* 0x0000000f03007c12 */ /* 0x000fc6000f8e960c */
[----:B------:R-:W-:Y:S01]  /*14680*/  FMUL.FTZ R226, R100, R6 ;  /* 0x0000000664e27220 */ /* 0x000fe20000410000 */
[----:B------:R-:W-:Y:S01]  /*14690*/  LOP3.LUT R3, R5, UR16, R230, 0x96, !PT ;  /* 0x0000001005037c12 */ /* 0x000fe2000f8e96e6 */
[----:B------:R-:W-:-:S04]  /*146a0*/  IMAD.WIDE.U32 R10, R0, -0x326172a9, RZ ;  /* 0xcd9e8d57000a7825 */ /* 0x000fc800078e00ff */
[----:B------:R-:W-:Y:S01]  /*146b0*/  IMAD.WIDE.U32 R6, R3, -0x2daee0ad, RZ ;  /* 0xd2511f5303067825 */ /* 0x000fe200078e00ff */
[----:B------:R-:W-:-:S03]  /*146c0*/  LOP3.LUT R3, R11, UR12, R4, 0x96, !PT ;  /* 0x0000000c0b037c12 */ /* 0x000fc6000f8e9604 */
[----:B------:R-:W-:Y:S01]  /*146d0*/  IMAD.MOV.U32 R25, RZ, RZ, R74 ;  /* 0x000000ffff197224 */ /* 0x000fe200078e004a */
[----:B------:R-:W-:Y:S01]  /*146e0*/  LOP3.LUT R0, R7, UR11, R2, 0x96, !PT ;  /* 0x0000000b07007c12 */ /* 0x000fe2000f8e9602 */
[----:B------:R-:W-:Y:S02]  /*146f0*/  IMAD.MOV.U32 R7, RZ, RZ, R9 ;  /* 0x000000ffff077224 */ /* 0x000fe400078e0009 */
[----:B------:R-:W-:-:S04]  /*14700*/  IMAD.WIDE.U32 R2, R3, -0x2daee0ad, RZ ;  /* 0xd2511f5303027825 */ /* 0x000fc800078e00ff */
[----:B------:R-:W-:Y:S01]  /*14710*/  IMAD.WIDE.U32 R8, R0, -0x326172a9, RZ ;  /* 0xcd9e8d5700087825 */ /* 0x000fe200078e00ff */
[----:B------:R-:W-:-:S03]  /*14720*/  LOP3.LUT R3, R3, UR9, R6, 0x96, !PT ;  /* 0x0000000903037c12 */ /* 0x000fc6000f8e9606 */
[----:B------:R-:W-:Y:S01]  /*14730*/  IMAD.MOV.U32 R26, RZ, RZ, R119 ;  /* 0x000000ffff1a7224 */ /* 0x000fe200078e0077 */
[----:B------:R-:W-:Y:S02]  /*14740*/  LOP3.LUT R0, R9, UR10, R10, 0x96, !PT ;  /* 0x0000000a09007c12 */ /* 0x000fe4000f8e960a */
[----:B------:R-:W-:Y:S01]  /*14750*/  LOP3.LUT R9, R23, UR18, R20, 0x96, !PT ;  /* 0x0000001217097c12 */ /* 0x000fe2000f8e9614 */
[----:B------:R-:W-:Y:S02]  /*14760*/  IMAD.MOV.U32 R20, RZ, RZ, R24 ;  /* 0x000000ffff147224 */ /* 0x000fe400078e0018 */
[----:B------:R-:W-:-:S04]  /*14770*/  IMAD.WIDE.U32 R10, R0, -0x2daee0ad, RZ ;  /* 0xd2511f53000a7825 */ /* 0x000fc800078e00ff */
[----:B------:R-:W-:Y:S01]  /*14780*/  FADD.FTZ R24, R64, R14 ;  /* 0x0000000e40187221 */ /* 0x000fe20000010000 */
[----:B------:R-:W-:Y:S01]  /*14790*/  LOP3.LUT R2, R11, UR6, R2, 0x96, !PT ;  /* 0x000000060b027c12 */ /* 0x000fe2000f8e9602 */
[----:B------:R-:W-:Y:S01]  /*147a0*/  IMAD.MOV.U32 R11, RZ, RZ, R7 ;  /* 0x000000ffff0b7224 */ /* 0x000fe200078e0007 */
[----:B------:R-:W-:Y:S01]  /*147b0*/  PRMT R14, R19, 0x7610, R14 ;  /* 0x00007610130e7816 */ /* 0x000fe2000000000e */
[----:B------:R-:W-:-:S04]  /*147c0*/  IMAD.WIDE.U32 R6, R3, -0x326172a9, RZ ;  /* 0xcd9e8d5703067825 */ /* 0x000fc800078e00ff */
[----:B------:R-:W-:Y:S01]  /*147d0*/  IMAD.WIDE.U32 R2, R2, -0x326172a9, RZ ;  /* 0xcd9e8d5702027825 */ /* 0x000fe200078e00ff */
[----:B------:R-:W-:-:S03]  /*147e0*/  LOP3.LUT R8, R7, UR8, R8, 0x96, !PT ;  /* 0x0000000807087c12 */ /* 0x000fc6000f8e9608 */
[----:B------:R-:W-:Y:S01]  /*147f0*/  IMAD.MOV.U32 R21, RZ, RZ, R11 ;  /* 0x000000ffff157224 */ /* 0x000fe200078e000b */
[----:B------:R-:W-:Y:S02]  /*14800*/  LOP3.LUT R0, R3, UR13, R6, 0x96, !PT ;  /* 0x0000000d03007c12 */ /* 0x000fe4000f8e9606 */
[----:B------:R-:W-:Y:S01]  /*14810*/  LOP3.LUT R11, R5, UR16, R22, 0x96, !PT ;  /* 0x00000010050b7c12 */ /* 0x000fe2000f8e9616 */
[----:B------:R-:W-:Y:S01]  /*14820*/  FADD.FTZ R22, R61, R17 ;  /* 0x000000113d167221 */ /* 0x000fe20000010000 */
[----:B------:R-:W-:Y:S01]  /*14830*/  LOP3.LUT R6, R0, 0xff, RZ, 0xc0, !PT ;  /* 0x000000ff00067812 */ /* 0x000fe200078ec0ff */
[----:B------:R-:W1:Y:S01]  /*14840*/  MUFU.EX2 R5, R147 ;  /* 0x0000009300057308 */ /* 0x000e620000000800 */
[----:B------:R-:W-:Y:S01]  /*14850*/  LOP3.LUT R7, R2, 0xffff, RZ, 0xc0, !PT ;  /* 0x0000ffff02077812 */ /* 0x000fe200078ec0ff */
[----:B------:R-:W-:Y:S01]  /*14860*/  FADD.FTZ R18, R143, R22 ;  /* 0x000000168f127221 */ /* 0x000fe20000010000 */
[----:B------:R-:W-:Y:S02]  /*14870*/  ISETP.GE.U32.AND P5, PT, R237, R6, PT ;  /* 0x00000006ed00720c */ /* 0x000fe40003fa6070 */
[----:B------:R-:W-:-:S04]  /*14880*/  LOP3.LUT R6, R0, 0xffff, RZ, 0xc0, !PT ;  /* 0x0000ffff00067812 */ /* 0x000fc800078ec0ff */
[----:B------:R-:W-:-:S04]  /*14890*/  SHF.R.U32.HI R6, RZ, 0x8, R6 ;  /* 0x00000008ff067819 */ /* 0x000fc80000011606 */
[----:B------:R-:W-:Y:S01]  /*148a0*/  LOP3.LUT R6, R6, 0xffff, RZ, 0xc0, !PT ;  /* 0x0000ffff06067812 */ /* 0x000fe200078ec0ff */
[----:B-1----:R-:W-:-:S03]  /*148b0*/  FADD.FTZ R3, R5, R15 ;  /* 0x0000000f05037221 */ /* 0x002fc60000010000 */
[C---:B------:R-:W-:Y:S01]  /*148c0*/  ISETP.GE.U32.AND P2, PT, R237.reuse, R6, PT ;  /* 0x00000006ed00720c */ /* 0x040fe20003f46070 */
[----:B------:R-:W-:Y:S01]  /*148d0*/  @!P5 HFMA2.BF16_V2 R76, -RZ.H0_H0, RZ.H0_H0, -R16.H0_H0 ;  /* 0x200000ffff4cd231 */ /* 0x000fe20000340910 */
[--C-:B------:R-:W-:Y:S02]  /*148e0*/  SHF.R.U32.HI R6, RZ, 0x10, R0.reuse ;  /* 0x00000010ff067819 */ /* 0x100fe40000011600 */
[----:B------:R-:W-:Y:S02]  /*148f0*/  SHF.R.U32.HI R0, RZ, 0x18, R0 ;  /* 0x00000018ff007819 */ /* 0x000fe40000011600 */
[----:B------:R-:W-:Y:S02]  /*14900*/  LOP3.LUT R6, R6, 0xff, RZ, 0xc0, !PT ;  /* 0x000000ff06067812 */ /* 0x000fe400078ec0ff */
[C---:B------:R-:W-:Y:S02]  /*14910*/  ISETP.GE.U32.AND P1, PT, R237.reuse, R0, PT ;  /* 0x00000000ed00720c */ /* 0x040fe40003f26070 */
[----:B------:R-:W1:Y:S01]  /*14920*/  MUFU.EX2 R0, R73 ;  /* 0x0000004900007308 */ /* 0x000e620000000800 */
[----:B------:R-:W-:-:S02]  /*14930*/  ISETP.GE.U32.AND P3, PT, R237, R6, PT ;  /* 0x00000006ed00720c */ /* 0x000fc40003f66070 */
[----:B------:R-:W-:Y:S02]  /*14940*/  LOP3.LUT R6, R2, 0xff, RZ, 0xc0, !PT ;  /* 0x000000ff02067812 */ /* 0x000fe400078ec0ff */
[----:B------:R-:W-:Y:S02]  /*14950*/  PRMT R15, R30, 0x7632, R15 ;  /* 0x000076321e0f7816 */ /* 0x000fe4000000000f */
[C---:B------:R-:W-:Y:S02]  /*14960*/  ISETP.GE.U32.AND P0, PT, R237.reuse, R6, PT ;  /* 0x00000006ed00720c */ /* 0x040fe40003f06070 */
[--C-:B------:R-:W-:Y:S01]  /*14970*/  SHF.R.U32.HI R6, RZ, 0x18, R2.reuse ;  /* 0x00000018ff067819 */ /* 0x100fe20000011602 */
[----:B------:R-:W-:Y:S01]  /*14980*/  @!P2 HFMA2.BF16_V2 R77, -RZ.H0_H0, RZ.H0_H0, -R15.H0_H0 ;  /* 0x200000ffff4da231 */ /* 0x000fe2000034090f */
[----:B------:R-:W-:Y:S01]  /*14990*/  SHF.R.U32.HI R2, RZ, 0x10, R2 ;  /* 0x00000010ff027819 */ /* 0x000fe20000011602 */
[----:B------:R-:W-:Y:S01]  /*149a0*/  @!P1 HFMA2.BF16_V2 R78, -RZ.H0_H0, RZ.H0_H0, -R13.H0_H0 ;  /* 0x200000ffff4e9231 */ /* 0x000fe2000034090d */
[----:B------:R-:W-:Y:S01]  /*149b0*/  ISETP.GE.U32.AND P4, PT, R237, R6, PT ;  /* 0x00000006ed00720c */ /* 0x000fe20003f86070 */
[----:B------:R-:W-:Y:S01]  /*149c0*/  @!P3 HFMA2.BF16_V2 R79, -RZ.H0_H0, RZ.H0_H0, -R14.H0_H0 ;  /* 0x200000ffff4fb231 */ /* 0x000fe2000034090e */
[----:B------:R-:W-:Y:S01]  /*149d0*/  PRMT R30, R167, 0x5410, R168 ;  /* 0x00005410a71e7816 */ /* 0x000fe200000000a8 */
[C---:B-1----:R-:W-:Y:S01]  /*149e0*/  FADD.FTZ R23, R0.reuse, R3 ;  /* 0x0000000300177221 */ /* 0x042fe20000010000 */
[----:B------:R-:W-:Y:S01]  /*149f0*/  F2FP.BF16.PACK_AB R6, R0, R5 ;  /* 0x000000050006723e */ /* 0x000fe200000010ff */
[----:B------:R-:W-:Y:S01]  /*14a00*/  IMAD.MOV.U32 R73, RZ, RZ, R35 ;  /* 0x000000ffff497224 */ /* 0x000fe200078e0023 */
[----:B------:R-:W-:Y:S01]  /*14a10*/  LOP3.LUT R0, R2, 0xff, RZ, 0xc0, !PT ;  /* 0x000000ff02007812 */ /* 0x000fe200078ec0ff */
[----:B------:R-:W-:Y:S01]  /*14a20*/  IMAD.WIDE.U32 R2, R8, -0x2daee0ad, RZ ;  /* 0xd2511f5308027825 */ /* 0x000fe200078e00ff */
[----:B------:R-:W-:Y:S01]  /*14a30*/  PRMT R35, R16, 0x5410, R15 ;  /* 0x0000541010237816 */ /* 0x000fe2000000000f */
[----:B------:R-:W-:Y:S01]  /*14a40*/  @!P0 HFMA2.BF16_V2 R80, -RZ.H0_H0, RZ.H0_H0, -R187.H0_H0 ;  /* 0x200000ffff508231 */ /* 0x000fe200003409bb */
[----:B------:R-:W-:Y:S01]  /*14a50*/  @!P5 PRMT R16, R76, 0x5410, RZ ;  /* 0x000054104c10d816 */ /* 0x000fe200000000ff */
[----:B------:R-:W-:Y:S01]  /*14a60*/  IMAD.MOV.U32 R61, RZ, RZ, R73 ;  /* 0x000000ffff3d7224 */ /* 0x000fe200078e0049 */
[----:B------:R-:W-:Y:S01]  /*14a70*/  ISETP.GE.U32.AND P5, PT, R237, R0, PT ;  /* 0x00000000ed00720c */ /* 0x000fe20003fa6070 */
[----:B------:R-:W-:Y:S01]  /*14a80*/  @!P4 HFMA2.BF16_V2 R82, -RZ.H0_H0, RZ.H0_H0, -R168.H0_H0 ;  /* 0x200000ffff52c231 */ /* 0x000fe200003409a8 */
[----:B------:R-:W-:Y:S01]  /*14a90*/  SHF.R.U32.HI R0, RZ, 0x8, R7 ;  /* 0x00000008ff007819 */ /* 0x000fe20000011607 */
[----:B------:R-:W-:Y:S01]  /*14aa0*/  IMAD.MOV.U32 R76, RZ, RZ, R124 ;  /* 0x000000ffff4c7224 */ /* 0x000fe200078e007c */
[----:B------:R-:W-:Y:S01]  /*14ab0*/  @!P2 PRMT R15, R77, 0x5410, RZ ;  /* 0x000054104d0fa816 */ /* 0x000fe200000000ff */
[----:B------:R-:W-:Y:S01]  /*14ac0*/  IMAD.MOV.U32 R77, RZ, RZ, R20 ;  /* 0x000000ffff4d7224 */ /* 0x000fe200078e0014 */
[----:B------:R-:W-:Y:S01]  /*14ad0*/  LOP3.LUT R0, R0, 0xffff, RZ, 0xc0, !PT ;  /* 0x0000ffff00007812 */ /* 0x000fe200078ec0ff */
[----:B------:R-:W-:Y:S01]  /*14ae0*/  IMAD.MOV.U32 R20, RZ, RZ, R34 ;  /* 0x000000ffff147224 */ /* 0x000fe200078e0022 */
[----:B------:R-:W-:-:S02]  /*14af0*/  PRMT R34, R14, 0x5410, R13 ;  /* 0x000054100e227816 */ /* 0x000fc4000000000d */
[----:B------:R-:W-:Y:S02]  /*14b00*/  ISETP.GE.U32.AND P2, PT, R237, R0, PT ;  /* 0x00000000ed00720c */ /* 0x000fe40003f46070 */
[----:B------:R-:W-:Y:S01]  /*14b10*/  LOP3.LUT R0, R3, UR14, R10, 0x96, !PT ;  /* 0x0000000e03007c12 */ /* 0x000fe2000f8e960a */
[----:B------:R-:W-:Y:S01]  /*14b20*/  @!P5 HFMA2.BF16_V2 R83, -RZ.H0_H0, RZ.H0_H0, -R167.H0_H0 ;  /* 0x200000ffff53d231 */ /* 0x000fe200003409a7 */
[----:B------:R-:W-:Y:S02]  /*14b30*/  @!P1 PRMT R13, R78, 0x5410, RZ ;  /* 0x000054104e0d9816 */ /* 0x000fe400000000ff */
[----:B------:R-:W-:Y:S02]  /*14b40*/  SHF.R.U32.HI R5, RZ, 0x10, R0 ;  /* 0x00000010ff057819 */ /* 0x000fe40000011600 */
[----:B------:R-:W-:Y:S01]  /*14b50*/  @!P3 PRMT R14, R79, 0x5410, RZ ;  /* 0x000054104f0eb816 */ /* 0x000fe200000000ff */
[----:B------:R-:W-:Y:S01]  /*14b60*/  IMAD.MOV.U32 R79, RZ, RZ, R27 ;  /* 0x000000ffff4f7224 */ /* 0x000fe200078e001b */
[----:B------:R-:W-:Y:S01]  /*14b70*/  LOP3.LUT R5, R5, 0xff, RZ, 0xc0, !PT ;  /* 0x000000ff05057812 */ /* 0x000fe200078ec0ff */
[----:B------:R-:W-:Y:S01]  /*14b80*/  IMAD.MOV.U32 R27, RZ, RZ, R72 ;  /* 0x000000ffff1b7224 */ /* 0x000fe200078e0048 */
[----:B------:R-:W-:Y:S01]  /*14b90*/  PRMT R171, R6, 0x7610, R171 ;  /* 0x0000761006ab7816 */ /* 0x000fe200000000ab */
[----:B------:R-:W-:Y:S01]  /*14ba0*/  IMAD.MOV.U32 R72, RZ, RZ, R109 ;  /* 0x000000ffff487224 */ /* 0x000fe200078e006d */
[C---:B------:R-:W-:Y:S01]  /*14bb0*/  ISETP.GE.U32.AND P1, PT, R237.reuse, R5, PT ;  /* 0x00000005ed00720c */ /* 0x040fe20003f26070 */
[----:B------:R-:W-:Y:S01]  /*14bc0*/  IMAD.MOV.U32 R109, RZ, RZ, R108 ;  /* 0x000000ffff6d7224 */ /* 0x000fe200078e006c */
[----:B------:R-:W-:Y:S01]  /*14bd0*/  LOP3.LUT R5, R0, 0xff, RZ, 0xc0, !PT ;  /* 0x000000ff00057812 */ /* 0x000fe200078ec0ff */
[----:B------:R-:W-:Y:S01]  /*14be0*/  @!P2 HFMA2.BF16_V2 R81, -RZ.H0_H0, RZ.H0_H0, -R170.H0_H0 ;  /* 0x200000ffff51a231 */ /* 0x000fe200003409aa */
[----:B------:R-:W-:Y:S01]  /*14bf0*/  PRMT R169, R6, 0x7632, R169 ;  /* 0x0000763206a97816 */ /* 0x000fe200000000a9 */
[----:B------:R-:W-:Y:S01]  /*14c00*/  IMAD.MOV.U32 R108, RZ, RZ, R112 ;  /* 0x000000ffff6c7224 */ /* 0x000fe200078e0070 */
[----:B------:R-:W-:Y:S01]  /*14c10*/  ISETP.GE.U32.AND P3, PT, R237, R5, PT ;  /* 0x00000005ed00720c */ /* 0x000fe20003f66070 */
[----:B------:R-:W-:Y:S01]  /*14c20*/  IMAD.WIDE.U32 R6, R9, -0x2daee0ad, RZ ;  /* 0xd2511f5309067825 */ /* 0x000fe200078e00ff */
[----:B------:R-:W-:-:S02]  /*14c30*/  SHF.R.U32.HI R5, RZ, 0x18, R0 ;  /* 0x00000018ff057819 */ /* 0x000fc40000011600 */
[----:B------:R-:W-:Y:S01]  /*14c40*/  LOP3.LUT R0, R0, 0xffff, RZ, 0xc0, !PT ;  /* 0x0000ffff00007812 */ /* 0x000fe200078ec0ff */
[----:B------:R-:W-:Y:S01]  /*14c50*/  IMAD.MOV.U32 R112, RZ, RZ, R228 ;  /* 0x000000ffff707224 */ /* 0x000fe200078e00e4 */
[----:B------:R-:W-:Y:S01]  /*14c60*/  LOP3.LUT R7, R7, UR15, R12, 0x96, !PT ;  /* 0x0000000f07077c12 */ /* 0x000fe2000f8e960c */
[----:B------:R-:W-:Y:S01]  /*14c70*/  IMAD.WIDE.U32 R8, R11, -0x2daee0ad, RZ ;  /* 0xd2511f530b087825 */ /* 0x000fe200078e00ff */
[----:B------:R-:W-:Y:S01]  /*14c80*/  SHF.R.U32.HI R0, RZ, 0x8, R0 ;  /* 0x00000008ff007819 */ /* 0x000fe20000011600 */
[----:B------:R-:W-:Y:S01]  /*14c90*/  @!P1 HFMA2.BF16_V2 R87, -RZ.H0_H0, RZ.H0_H0, -R165.H0_H0 ;  /* 0x200000ffff579231 */ /* 0x000fe200003409a5 */
[----:B------:R-:W-:Y:S01]  /*14ca0*/  SHF.R.U32.HI R17, RZ, 0x10, R2 ;  /* 0x00000010ff117819 */ /* 0x000fe20000011602 */
[----:B------:R-:W-:Y:S01]  /*14cb0*/  IMAD.MOV.U32 R228, RZ, RZ, R33 ;  /* 0x000000ffffe47224 */ /* 0x000fe200078e0021 */
[----:B------:R-:W-:Y:S01]  /*14cc0*/  LOP3.LUT R0, R0, 0xffff, RZ, 0xc0, !PT ;  /* 0x0000ffff00007812 */ /* 0x000fe200078ec0ff */
[----:B------:R-:W-:Y:S01]  /*14cd0*/  IMAD.MOV.U32 R78, RZ, RZ, R109 ;  /* 0x000000ffff4e7224 */ /* 0x000fe200078e006d */
[----:B------:R-:W-:Y:S01]  /*14ce0*/  PRMT R33, R187, 0x5410, R170 ;  /* 0x00005410bb217816 */ /* 0x000fe200000000aa */
[----:B------:R-:W-:Y:S01]  /*14cf0*/  IMAD.MOV.U32 R73, RZ, RZ, R112 ;  /* 0x000000ffff497224 */ /* 0x000fe200078e0070 */
[----:B------:R-:W-:Y:S01]  /*14d00*/  @!P2 PRMT R170, R81, 0x5410, RZ ;  /* 0x0000541051aaa816 */ /* 0x000fe200000000ff */
[----:B------:R-:W-:Y:S01]  /*14d10*/  IMAD.MOV.U32 R81, RZ, RZ, R21 ;  /* 0x000000ffff517224 */ /* 0x000fe200078e0015 */
[----:B------:R-:W-:Y:S01]  /*14d20*/  ISETP.GE.U32.AND P2, PT, R237, R0, PT ;  /* 0x00000000ed00720c */ /* 0x000fe20003f46070 */
[----:B------:R-:W-:Y:S01]  /*14d30*/  @!P3 HFMA2.BF16_V2 R84, -RZ.H0_H0, RZ.H0_H0, -R171.H0_H0 ;  /* 0x200000ffff54b231 */ /* 0x000fe200003409ab */
[----:B------:R-:W-:Y:S01]  /*14d40*/  LOP3.LUT R0, R9, UR11, R6, 0x96, !PT ;  /* 0x0000000b09007c12 */ /* 0x000fe2000f8e9606 */
[----:B------:R-:W-:Y:S01]  /*14d50*/  IMAD.WIDE.U32 R6, R7, -0x326172a9, RZ ;  /* 0xcd9e8d5707067825 */ /* 0x000fe200078e00ff */
[----:B------:R-:W-:-:S02]  /*14d60*/  @!P0 PRMT R187, R80, 0x5410, RZ ;  /* 0x0000541050bb8816 */ /* 0x000fc400000000ff */
[----:B------:R-:W-:Y:S01]  /*14d70*/  ISETP.GE.U32.AND P0, PT, R237, R5, PT ;  /* 0x00000005ed00720c */ /* 0x000fe20003f06070 */
[----:B------:R-:W-:Y:S01]  /*14d80*/  IMAD.WIDE.U32 R10, R0, -0x326172a9, RZ ;  /* 0xcd9e8d57000a7825 */ /* 0x000fe200078e00ff */
[----:B------:R-:W-:Y:S02]  /*14d90*/  LOP3.LUT R4, R7, UR12, R4, 0x96, !PT ;  /* 0x0000000c07047c12 */ /* 0x000fe4000f8e9604 */
[----:B------:R-:W-:Y:S01]  /*14da0*/  LOP3.LUT R9, R2, 0xffff, RZ, 0xc0, !PT ;  /* 0x0000ffff02097812 */ /* 0x000fe200078ec0ff */
[----:B------:R-:W-:Y:S01]  /*14db0*/  IMAD.MOV.U32 R80, RZ, RZ, R20 ;  /* 0x000000ffff507224 */ /* 0x000fe200078e0014 */
[----:B------:R-:W-:Y:S01]  /*14dc0*/  LOP3.LUT R0, R11, UR10, R6, 0x96, !PT ;  /* 0x0000000a0b007c12 */ /* 0x000fe2000f8e9606 */
[----:B------:R-:W-:Y:S01]  /*14dd0*/  IMAD.WIDE.U32 R4, R4, -0x2daee0ad, RZ ;  /* 0xd2511f5304047825 */ /* 0x000fe200078e00ff */
[----:B------:R-:W-:Y:S01]  /*14de0*/  @!P2 HFMA2.BF16_V2 R85, -RZ.H0_H0, RZ.H0_H0, -R169.H0_H0 ;  /* 0x200000ffff55a231 */ /* 0x000fe200003409a9 */
[----:B------:R-:W-:Y:S02]  /*14df0*/  PRMT R109, R165, 0x5410, R166 ;  /* 0x00005410a56d7816 */ /* 0x000fe400000000a6 */
[----:B------:R-:W-:Y:S01]  /*14e00*/  IMAD.WIDE.U32 R6, R0, -0x2daee0ad, RZ ;  /* 0xd2511f5300067825 */ /* 0x000fe200078e00ff */
[----:B------:R-:W-:Y:S01]  /*14e10*/  LOP3.LUT R5, R5, UR9, R8, 0x96, !PT ;  /* 0x0000000905057c12 */ /* 0x000fe2000f8e9608 */
[----:B------:R-:W-:Y:S01]  /*14e20*/  @!P0 HFMA2.BF16_V2 R86, -RZ.H0_H0, RZ.H0_H0, -R166.H0_H0 ;  /* 0x200000ffff568231 */ /* 0x000fe200003409a6 */
[----:B------:R-:W-:Y:S01]  /*14e30*/  LOP3.LUT R0, R2, 0xff, RZ, 0xc0, !PT ;  /* 0x000000ff02007812 */ /* 0x000fe200078ec0ff */
[----:B------:R-:W-:Y:S01]  /*14e40*/  IMAD.MOV.U32 R64, RZ, RZ, R108 ;  /* 0x000000ffff407224 */ /* 0x000fe200078e006c */
[----:B------:R-:W-:Y:S01]  /*14e50*/  LOP3.LUT R7, R7, UR6, R4, 0x96, !PT ;  /* 0x0000000607077c12 */ /* 0x000fe2000f8e9604 */
[----:B------:R-:W-:Y:S01]  /*14e60*/  IMAD.WIDE.U32 R4, R5, -0x326172a9, RZ ;  /* 0xcd9e8d5705047825 */ /* 0x000fe200078e00ff */
[----:B------:R-:W-:-:S02]  /*14e70*/  SHF.R.U32.HI R8, RZ, 0x18, R2 ;  /* 0x00000018ff087819 */ /* 0x000fc40000011602 */
[----:B------:R-:W-:Y:S01]  /*14e80*/  @!P0 PRMT R166, R86, 0x5410, RZ ;  /* 0x0000541056a68816 */ /* 0x000fe200000000ff */
[----:B------:R-:W-:Y:S01]  /*14e90*/  IMAD.WIDE.U32 R2, R7, -0x326172a9, RZ ;  /* 0xcd9e8d5707027825 */ /* 0x000fe200078e00ff */
[----:B------:R-:W-:Y:S02]  /*14ea0*/  LOP3.LUT R10, R5, UR8, R10, 0x96, !PT ;  /* 0x00000008050a7c12 */ /* 0x000fe4000f8e960a */
[----:B------:R-:W-:Y:S01]  /*14eb0*/  ISETP.GE.U32.AND P0, PT, R237, R0, PT ;  /* 0x00000000ed00720c */ /* 0x000fe20003f06070 */
[----:B------:R-:W-:Y:S01]  /*14ec0*/  IMAD.MOV.U32 R86, RZ, RZ, R230 ;  /* 0x000000ffff567224 */ /* 0x000fe200078e00e6 */
[----:B------:R-:W-:Y:S01]  /*14ed0*/  LOP3.LUT R7, R2, 0xff, RZ, 0xc0, !PT ;  /* 0x000000ff02077812 */ /* 0x000fe200078ec0ff */
[----:B------:R-:W-:Y:S01]  /*14ee0*/  MUFU.EX2 R230, R155 ;  /* 0x0000009b00e67308 */ /* 0x000fe20000000800 */
[----:B------:R-:W-:Y:S01]  /*14ef0*/  SHF.R.U32.HI R5, RZ, 0x18, R2 ;  /* 0x00000018ff057819 */ /* 0x000fe20000011602 */
[----:B------:R-:W-:Y:S01]  /*14f00*/  IMAD.MOV.U32 R74, RZ, RZ, R228 ;  /* 0x000000ffff4a7224 */ /* 0x000fe200078e00e4 */
[----:B------:R-:W-:-:S02]  /*14f10*/  PRMT R112, R171, 0x5410, R169 ;  /* 0x00005410ab707816 */ /* 0x000fc400000000a9 */
[----:B------:R-:W-:Y:S02]  /*14f20*/  SHF.R.U32.HI R0, RZ, 0x10, R2 ;  /* 0x00000010ff007819 */ /* 0x000fe40000011602 */
[----:B------:R-:W-:Y:S01]  /*14f30*/  @!P4 PRMT R168, R82, 0x5410, RZ ;  /* 0x0000541052a8c816 */ /* 0x000fe200000000ff */
[----:B------:R-:W-:Y:S01]  /*14f40*/  MUFU.EX2 R228, R144 ;  /* 0x0000009000e47308 */ /* 0x000fe20000000800 */
[----:B------:R-:W-:Y:S01]  /*14f50*/  @!P2 PRMT R169, R85, 0x5410, RZ ;  /* 0x0000541055a9a816 */ /* 0x000fe200000000ff */
[----:B------:R-:W-:Y:S01]  /*14f60*/  IMAD.MOV.U32 R82, RZ, RZ, R27 ;  /* 0x000000ffff527224 */ /* 0x000fe200078e001b */
[C---:B------:R-:W-:Y:S01]  /*14f70*/  ISETP.GE.U32.AND P4, PT, R237.reuse, R7, PT ;  /* 0x00000007ed00720c */ /* 0x040fe20003f86070 */
[----:B------:R-:W-:Y:S01]  /*14f80*/  IMAD.MOV.U32 R27, RZ, RZ, R125 ;  /* 0x000000ffff1b7224 */ /* 0x000fe200078e007d */
[----:B------:R-:W-:Y:S01]  /*14f90*/  ISETP.GE.U32.AND P2, PT, R237, R5, PT ;  /* 0x00000005ed00720c */ /* 0x000fe20003f46070 */
[----:B------:R-:W-:Y:S01]  /*14fa0*/  IMAD.MOV.U32 R85, RZ, RZ, R153 ;  /* 0x000000ffff557224 */ /* 0x000fe200078e0099 */
[----:B------:R-:W-:Y:S01]  /*14fb0*/  LOP3.LUT R4, R3, UR13, R4, 0x96, !PT ;  /* 0x0000000d03047c12 */ /* 0x000fe2000f8e9604 */
[----:B------:R-:W1:Y:S01]  /*14fc0*/  MUFU.EX2 R5, R148 ;  /* 0x0000009400057308 */ /* 0x000e620000000800 */
[----:B------:R-:W-:Y:S01]  /*14fd0*/  LOP3.LUT R19, R2, 0xffff, RZ, 0xc0, !PT ;  /* 0x0000ffff02137812 */ /* 0x000fe200078ec0ff */
[----:B------:R-:W-:Y:S01]  /*14fe0*/  IMAD.WIDE.U32 R2, R10, -0x2daee0ad, RZ ;  /* 0xd2511f530a027825 */ /* 0x000fe200078e00ff */
[----:B------:R-:W-:-:S02]  /*14ff0*/  LOP3.LUT R0, R0, 0xff, RZ, 0xc0, !PT ;  /* 0x000000ff00007812 */ /* 0x000fc400078ec0ff */
[----:B------:R-:W-:Y:S01]  /*15000*/  @!P1 PRMT R165, R87, 0x5410, RZ ;  /* 0x0000541057a59816 */ /* 0x000fe200000000ff */
[----:B------:R-:W-:Y:S01]  /*15010*/  IMAD.MOV.U32 R87, RZ, RZ, R231 ;  /* 0x000000ffff577224 */ /* 0x000fe200078e00e7 */
[----:B------:R-:W-:Y:S01]  /*15020*/  ISETP.GE.U32.AND P1, PT, R237, R0, PT ;  /* 0x00000000ed00720c */ /* 0x000fe20003f26070 */
[----:B------:R-:W2:Y:S01]  /*15030*/  MUFU.EX2 R7, R149 ;  /* 0x0000009500077308 */ /* 0x000ea20000000800 */
[----:B------:R-:W-:Y:S01]  /*15040*/  LOP3.LUT R0, R3, UR14, R6, 0x96, !PT ;  /* 0x0000000e03007c12 */ /* 0x000fe2000f8e9606 */
[----:B------:R-:W-:Y:S01]  /*15050*/  IMAD.MOV.U32 R153, RZ, RZ, R219 ;  /* 0x000000ffff997224 */ /* 0x000fe200078e00db */
[----:B------:R-:W-:Y:S01]  /*15060*/  SHF.R.U32.HI R6, RZ, 0x8, R9 ;  /* 0x00000008ff067819 */ /* 0x000fe20000011609 */
[----:B------:R-:W-:Y:S01]  /*15070*/  FADD.FTZ R9, R44, R24 ;  /* 0x000000182c097221 */ /* 0x000fe20000010000 */
[----:B------:R-:W-:Y:S01]  /*15080*/  LOP3.LUT R21, R2, 0xffff, RZ, 0xc0, !PT ;  /* 0x0000ffff02157812 */ /* 0x000fe200078ec0ff */
[----:B------:R-:W-:Y:S01]  /*15090*/  IMAD.MOV.U32 R24, RZ, RZ, R80 ;  /* 0x000000ffff187224 */ /* 0x000fe200078e0050 */
[----:B------:R-:W-:Y:S01]  /*150a0*/  LOP3.LUT R3, R6, 0xffff, RZ, 0xc0, !PT ;  /* 0x0000ffff06037812 */ /* 0x000fe200078ec0ff */
[----:B-1----:R-:W-:Y:S01]  /*150b0*/  FADD.FTZ R11, R5, R23 ;  /* 0x00000017050b7221 */ /* 0x002fe20000010000 */
[----:B------:R-:W-:Y:S01]  /*150c0*/  @!P3 PRMT R171, R84, 0x5410, RZ ;  /* 0x0000541054abb816 */ /* 0x000fe200000000ff */
[----:B------:R1:W-:Y:S01]  /*150d0*/  MUFU.EX2 R6, R65 ;  /* 0x0000004100067308 */ /* 0x0003e20000000800 */
[----:B------:R-:W-:Y:S01]  /*150e0*/  ISETP.GE.U32.AND P3, PT, R237, R3, PT ;  /* 0x00000003ed00720c */ /* 0x000fe20003f66070 */
[----:B------:R-:W-:Y:S01]  /*150f0*/  IMAD.MOV.U32 R84, RZ, RZ, R232 ;  /* 0x000000ffff547224 */ /* 0x000fe200078e00e8 */
[----:B------:R-:W-:Y:S01]  /*15100*/  LOP3.LUT R12, R2, 0xff, RZ, 0xc0, !PT ;  /* 0x000000ff020c7812 */ /* 0x000fe200078ec0ff */
[----:B------:R-:W-:Y:S01]  /*15110*/  IMAD.MOV.U32 R80, RZ, RZ, R224 ;  /* 0x000000ffff507224 */ /* 0x000fe200078e00e0 */
[--C-:B------:R-:W-:Y:S01]  /*15120*/  SHF.R.U32.HI R20, RZ, 0x10, R2.reuse ;  /* 0x00000010ff147819 */ /* 0x100fe20000011602 */
[----:B------:R-:W-:Y:S01]  /*15130*/  IMAD.MOV.U32 R44, RZ, RZ, R81 ;  /* 0x000000ffff2c7224 */ /* 0x000fe200078e0051 */
[----:B--2---:R-:W-:Y:S01]  /*15140*/  F2FP.BF16.PACK_AB R3, R7, R5 ;  /* 0x000000050703723e */ /* 0x004fe200000010ff */
[----:B------:R-:W-:Y:S01]  /*15150*/  MUFU.EX2 R231, R156 ;  /* 0x0000009c00e77308 */ /* 0x000fe20000000800 */
[----:B------:R-:W-:Y:S01]  /*15160*/  SHF.R.U32.HI R10, RZ, 0x18, R2 ;  /* 0x00000018ff0a7819 */ /* 0x000fe20000011602 */
[----:B------:R-:W-:Y:S01]  /*15170*/  IMAD.MOV.U32 R81, RZ, RZ, R197 ;  /* 0x000000ffff517224 */ /* 0x000fe200078e00c5 */
[----:B------:R-:W-:-:S02]  /*15180*/  PRMT R164, R3, 0x7610, R164 ;  /* 0x0000761003a47816 */ /* 0x000fc400000000a4 */
[----:B------:R-:W-:Y:S02]  /*15190*/  PRMT R163, R3, 0x7632, R163 ;  /* 0x0000763203a37816 */ /* 0x000fe400000000a3 */
[----:B------:R-:W-:Y:S01]  /*151a0*/  LOP3.LUT R3, R17, 0xff, RZ, 0xc0, !PT ;  /* 0x000000ff11037812 */ /* 0x000fe200078ec0ff */
[----:B------:R-:W2:Y:S01]  /*151b0*/  MUFU.EX2 R2, R62 ;  /* 0x0000003e00027308 */ /* 0x000ea20000000800 */
[----:B------:R-:W-:Y:S01]  /*151c0*/  @!P0 HFMA2.BF16_V2 R89, -RZ.H0_H0, RZ.H0_H0, -R164.H0_H0 ;  /* 0x200000ffff598231 */ /* 0x000fe200003409a4 */
[----:B------:R-:W-:Y:S01]  /*151d0*/  PRMT R108, R164, 0x5410, R163 ;  /* 0x00005410a46c7816 */ /* 0x000fe200000000a3 */
[----:B-1----:R-:W-:Y:S01]  /*151e0*/  IMAD.MOV.U32 R65, RZ, RZ, R25 ;  /* 0x000000ffff417224 */ /* 0x002fe200078e0019 */
[----:B------:R-:W-:Y:S01]  /*151f0*/  @!P5 PRMT R167, R83, 0x5410, RZ ;  /* 0x0000541053a7d816 */ /* 0x000fe200000000ff */
[----:B------:R-:W-:Y:S01]  /*15200*/  IMAD.MOV.U32 R83, RZ, RZ, R72 ;  /* 0x000000ffff537224 */ /* 0x000fe200078e0048 */
[----:B------:R-:W-:Y:S01]  /*15210*/  @!P0 PRMT R164, R89, 0x5410, RZ ;  /* 0x0000541059a48816 */ /* 0x000fe200000000ff */
[----:B------:R-:W-:Y:S01]  /*15220*/  IMAD.MOV.U32 R72, RZ, RZ, R229 ;  /* 0x000000ffff487224 */ /* 0x000fe200078e00e5 */
[C---:B------:R-:W-:Y:S01]  /*15230*/  ISETP.GE.U32.AND P0, PT, R237.reuse, R3, PT ;  /* 0x00000003ed00720c */ /* 0x040fe20003f06070 */
[----:B------:R-:W-:Y:S01]  /*15240*/  MUFU.EX2 R229, R67 ;  /* 0x0000004300e57308 */ /* 0x000fe20000000800 */
[----:B------:R-:W-:Y:S01]  /*15250*/  ISETP.GE.U32.AND P5, PT, R237, R8, PT ;  /* 0x00000008ed00720c */ /* 0x000fe20003fa6070 */
[----:B------:R-:W-:Y:S01]  /*15260*/  IMAD.MOV.U32 R25, RZ, RZ, R227 ;  /* 0x000000ffff197224 */ /* 0x000fe200078e00e3 */
[----:B------:R-:W-:Y:S01]  /*15270*/  LOP3.LUT R3, R4, 0xff, RZ, 0xc0, !PT ;  /* 0x000000ff04037812 */ /* 0x000fe200078ec0ff */
[----:B------:R-:W-:Y:S01]  /*15280*/  @!P3 HFMA2.BF16_V2 R88, -RZ.H0_H0, RZ.H0_H0, -R163.H0_H0 ;  /* 0x200000ffff58b231 */ /* 0x000fe200003409a3 */
[----:B------:R-:W-:Y:S01]  /*15290*/  IMAD.MOV.U32 R89, RZ, RZ, R220 ;  /* 0x000000ffff597224 */ /* 0x000fe200078e00dc */
[----:B--2---:R-:W-:Y:S01]  /*152a0*/  F2FP.BF16.PACK_AB R5, R6, R2 ;  /* 0x000000020605723e */ /* 0x004fe200000010ff */
[----:B------:R-:W-:Y:S01]  /*152b0*/  FADD.FTZ R17, R2, R31 ;  /* 0x0000001f02117221 */ /* 0x000fe20000010000 */
[----:B------:R-:W-:Y:S01]  /*152c0*/  LOP3.LUT R2, R4, 0xffff, RZ, 0xc0, !PT ;  /* 0x0000ffff04027812 */ /* 0x000fe200078ec0ff */
[----:B------:R-:W-:Y:S01]  /*152d0*/  MUFU.EX2 R232, R151 ;  /* 0x0000009700e87308 */ /* 0x000fe20000000800 */
[----:B------:R-:W-:Y:S01]  /*152e0*/  PRMT R162, R5, 0x7610, R162 ;  /* 0x0000761005a27816 */ /* 0x000fe200000000a2 */
[----:B------:R-:W-:Y:S01]  /*152f0*/  IMAD.MOV.U32 R62, RZ, RZ, R218 ;  /* 0x000000ffff3e7224 */ /* 0x000fe200078e00da */
[----:B------:R-:W-:-:S02]  /*15300*/  SHF.R.U32.HI R2, RZ, 0x8, R2 ;  /* 0x00000008ff027819 */ /* 0x000fc40000011602 */
[----:B------:R-:W-:Y:S01]  /*15310*/  PRMT R161, R5, 0x7632, R161 ;  /* 0x0000763205a17816 */ /* 0x000fe200000000a1 */
[----:B------:R-:W-:Y:S01]  /*15320*/  @!P0 HFMA2.BF16_V2 R90, -RZ.H0_H0, RZ.H0_H0, -R162.H0_H0 ;  /* 0x200000ffff5a8231 */ /* 0x000fe200003409a2 */
[----:B------:R-:W-:Y:S01]  /*15330*/  LOP3.LUT R2, R2, 0xffff, RZ, 0xc0, !PT ;  /* 0x0000ffff02027812 */ /* 0x000fe200078ec0ff */
[----:B------:R-:W-:Y:S01]  /*15340*/  MUFU.EX2 R227, R193 ;  /* 0x000000c100e37308 */ /* 0x000fe20000000800 */
[----:B------:R-:W-:Y:S01]  /*15350*/  PRMT R23, R162, 0x5410, R161 ;  /* 0x00005410a2177816 */ /* 0x000fe200000000a1 */
[----:B------:R-:W-:Y:S01]  /*15360*/  @!P5 HFMA2.BF16_V2 R91, -RZ.H0_H0, RZ.H0_H0, -R161.H0_H0 ;  /* 0x200000ffff5bd231 */ /* 0x000fe200003409a1 */
[----:B------:R-:W-:Y:S02]  /*15370*/  @!P0 PRMT R162, R90, 0x5410, RZ ;  /* 0x000054105aa28816 */ /* 0x000fe400000000ff */
[----:B------:R-:W-:Y:S01]  /*15380*/  @!P3 PRMT R163, R88, 0x5410, RZ ;  /* 0x0000541058a3b816 */ /* 0x000fe200000000ff */
[----:B------:R-:W-:Y:S01]  /*15390*/  IMAD.MOV.U32 R88, RZ, RZ, R82 ;  /* 0x000000ffff587224 */ /* 0x000fe200078e0052 */
[----:B------:R-:W-:Y:S01]  /*153a0*/  ISETP.GE.U32.AND P0, PT, R237, R2, PT ;  /* 0x00000002ed00720c */ /* 0x000fe20003f06070 */
[----:B------:R-:W1:Y:S01]  /*153b0*/  MUFU.EX2 R8, R150 ;  /* 0x0000009600087308 */ /* 0x000e620000000800 */
[----:B------:R-:W-:Y:S01]  /*153c0*/  SHF.R.U32.HI R2, RZ, 0x8, R19 ;  /* 0x00000008ff027819 */ /* 0x000fe20000011613 */
[----:B------:R-:W-:Y:S01]  /*153d0*/  IMAD.MOV.U32 R82, RZ, RZ, R226 ;  /* 0x000000ffff527224 */ /* 0x000fe200078e00e2 */
[----:B------:R-:W-:Y:S01]  /*153e0*/  @!P5 PRMT R161, R91, 0x5410, RZ ;  /* 0x000054105ba1d816 */ /* 0x000fe200000000ff */
[----:B------:R-:W-:Y:S01]  /*153f0*/  IMAD.MOV.U32 R91, RZ, RZ, R84 ;  /* 0x000000ffff5b7224 */ /* 0x000fe200078e0054 */
[----:B------:R-:W-:Y:S01]  /*15400*/  LOP3.LUT R2, R2, 0xffff, RZ, 0xc0, !PT ;  /* 0x0000ffff02027812 */ /* 0x000fe200078ec0ff */
[----:B------:R-:W-:Y:S01]  /*15410*/  IMAD.MOV.U32 R84, RZ, RZ, R126 ;  /* 0x000000ffff547224 */ /* 0x000fe200078e007e */
[C---:B------:R-:W-:Y:S01]  /*15420*/  ISETP.GE.U32.AND P3, PT, R237.reuse, R3, PT ;  /* 0x00000003ed00720c */ /* 0x040fe20003f66070 */
[----:B------:R-:W-:Y:S01]  /*15430*/  MUFU.EX2 R224, R235 ;  /* 0x000000eb00e07308 */ /* 0x000fe20000000800 */
[----:B------:R-:W-:-:S07]  /*15440*/  ISETP.GE.U32.AND P5, PT, R237, R2, PT ;  /* 0x00000002ed00720c */ /* 0x000fce0003fa6070 */
[----:B------:R-:W-:Y:S01]  /*15450*/  MUFU.EX2 R197, R154 ;  /* 0x0000009a00c57308 */ /* 0x000fe20000000800 */
[----:B------:R-:W-:-:S07]  /*15460*/  F2FP.BF16.PACK_AB R2, R231, R230 ;  /* 0x000000e6e702723e */ /* 0x000fce00000010ff */
[----:B------:R-:W-:Y:S01]  /*15470*/  MUFU.EX2 R220, R58 ;  /* 0x0000003a00dc7308 */ /* 0x000fe20000000800 */
[----:B------:R-:W-:-:S07]  /*15480*/  PRMT R158, R2, 0x7610, R158 ;  /* 0x00007610029e7816 */ /* 0x000fce000000009e */
[----:B------:R-:W-:Y:S01]  /*15490*/  MUFU.EX2 R219, R63 ;  /* 0x0000003f00db7308 */ /* 0x000fe20000000800 */
[----:B------:R-:W-:Y:S01]  /*154a0*/  @!P4 HFMA2.BF16_V2 R102, -RZ.H0_H0, RZ.H0_H0, -R158.H0_H0 ;  /* 0x200000ffff66c231 */ /* 0x000fe2000034099e */
[----:B------:R-:W-:Y:S01]  /*154b0*/  PRMT R157, R2, 0x7632, R157 ;  /* 0x00007632029d7816 */ /* 0x000fe2000000009d */
[----:B------:R-:W-:Y:S01]  /*154c0*/  FADD.FTZ R6, R6, R17 ;  /* 0x0000001106067221 */ /* 0x000fe20000010000 */
[----:B------:R-:W-:Y:S01]  /*154d0*/  SHF.R.U32.HI R2, RZ, 0x18, R4 ;  /* 0x00000018ff027819 */ /* 0x000fe20000011604 */
[----:B------:R-:W-:Y:S01]  /*154e0*/  IMAD.MOV.U32 R155, RZ, RZ, R83 ;  /* 0x000000ffff9b7224 */ /* 0x000fe200078e0053 */
[----:B------:R-:W-:Y:S01]  /*154f0*/  PRMT R124, R158, 0x5410, R157 ;  /* 0x000054109e7c7816 */ /* 0x000fe2000000009d */
[----:B------:R-:W-:Y:S01]  /*15500*/  @!P5 HFMA2.BF16_V2 R103, -RZ.H0_H0, RZ.H0_H0, -R157.H0_H0 ;  /* 0x200000ffff67d231 */ /* 0x000fe2000034099d */
[----:B------:R-:W-:Y:S01]  /*15510*/  @!P4 PRMT R158, R102, 0x5410, RZ ;  /* 0x00005410669ec816 */ /* 0x000fe200000000ff */
[----:B------:R-:W-:Y:S01]  /*15520*/  MUFU.EX2 R226, R234 ;  /* 0x000000ea00e27308 */ /* 0x000fe20000000800 */
[----:B------:R-:W-:Y:S01]  /*15530*/  ISETP.GE.U32.AND P4, PT, R237, R2, PT ;  /* 0x00000002ed00720c */ /* 0x000fe20003f86070 */
[----:B------:R-:W-:Y:S01]  /*15540*/  IMAD.MOV.U32 R102, RZ, RZ, R86 ;  /* 0x000000ffff667224 */ /* 0x000fe200078e0056 */
[----:B------:R-:W-:Y:S01]  /*15550*/  SHF.R.U32.HI R2, RZ, 0x10, R4 ;  /* 0x00000010ff027819 */ /* 0x000fe20000011604 */
[----:B------:R-:W-:Y:S01]  /*15560*/  IMAD.MOV.U32 R86, RZ, RZ, R77 ;  /* 0x000000ffff567224 */ /* 0x000fe200078e004d */
[----:B------:R2:W3:Y:S01]  /*15570*/  LDL.LU.S16 R4, [R1+0x20] ;  /* 0x0000200001047983 */ /* 0x0004e20000300600 */
[----:B------:R-:W-:Y:S01]  /*15580*/  @!P5 PRMT R157, R103, 0x5410, RZ ;  /* 0x00005410679dd816 */ /* 0x000fe200000000ff */
[----:B------:R-:W-:Y:S01]  /*15590*/  IMAD.MOV.U32 R103, RZ, RZ, R87 ;  /* 0x000000ffff677224 */ /* 0x000fe200078e0057 */
[----:B------:R-:W-:Y:S01]  /*155a0*/  LOP3.LUT R2, R2, 0xff, RZ, 0xc0, !PT ;  /* 0x000000ff02027812 */ /* 0x000fe200078ec0ff */
[----:B------:R-:W-:Y:S01]  /*155b0*/  IMAD.MOV.U32 R87, RZ, RZ, R79 ;  /* 0x000000ffff577224 */ /* 0x000fe200078e004f */
[----:B-1----:R-:W-:Y:S01]  /*155c0*/  F2FP.BF16.PACK_AB R3, R232, R8 ;  /* 0x00000008e803723e */ /* 0x002fe200000010ff */
[----:B------:R-:W-:Y:S01]  /*155d0*/  IMAD.MOV.U32 R79, RZ, RZ, R225 ;  /* 0x000000ffff4f7224 */ /* 0x000fe200078e00e1 */
[----:B------:R-:W-:Y:S01]  /*155e0*/  ISETP.GE.U32.AND P5, PT, R237, R2, PT ;  /* 0x00000002ed00720c */ /* 0x000fe20003fa6070 */
[----:B------:R-:W-:Y:S01]  /*155f0*/  IMAD.MOV.U32 R77, RZ, RZ, R222 ;  /* 0x000000ffff4d7224 */ /* 0x000fe200078e00de */
[----:B------:R-:W-:Y:S01]  /*15600*/  F2FP.BF16.PACK_AB R2, R229, R228 ;  /* 0x000000e4e502723e */ /* 0x000fe200000010ff */
[----:B------:R-:W-:Y:S01]  /*15610*/  MUFU.EX2 R218, R66 ;  /* 0x0000004200da7308 */ /* 0x000fe20000000800 */
[C---:B------:R-:W-:Y:S01]  /*15620*/  PRMT R160, R3.reuse, 0x7610, R160 ;  /* 0x0000761003a07816 */ /* 0x040fe200000000a0 */
[----:B------:R-:W-:Y:S01]  /*15630*/  IMAD.MOV.U32 R22, RZ, RZ, R78 ;  /* 0x000000ffff167224 */ /* 0x000fe200078e004e */
[C---:B------:R-:W-:Y:S01]  /*15640*/  PRMT R156, R2.reuse, 0x7610, R156 ;  /* 0x00007610029c7816 */ /* 0x040fe2000000009c */
[----:B------:R-:W-:Y:S01]  /*15650*/  STG.E.U16 [R140.64+-0x100], R59 ;  /* 0xffff003b8c007986 */ /* 0x000fe2000c101522 */
[----:B------:R-:W-:Y:S01]  /*15660*/  PRMT R151, R2, 0x7632, R151 ;  /* 0x0000763202977816 */ /* 0x000fe20000000097 */
[----:B------:R-:W-:Y:S01]  /*15670*/  @!P3 HFMA2.BF16_V2 R101, -RZ.H0_H0, RZ.H0_H0, -R160.H0_H0 ;  /* 0x200000ffff65b231 */ /* 0x000fe200003409a0 */
[----:B------:R-:W-:Y:S01]  /*15680*/  PRMT R159, R3, 0x7632, R159 ;  /* 0x00007632039f7816 */ /* 0x000fe2000000009f */
[----:B------:R-:W-:Y:S01]  /*15690*/  @!P1 HFMA2.BF16_V2 R110, -RZ.H0_H0, RZ.H0_H0, -R156.H0_H0 ;  /* 0x200000ffff6e9231 */ /* 0x000fe2000034099c */
[----:B------:R-:W-:Y:S01]  /*156a0*/  LOP3.LUT R2, R0, 0xff, RZ, 0xc0, !PT ;  /* 0x000000ff00027812 */ /* 0x000fe200078ec0ff */
[----:B------:R-:W1:Y:S01]  /*156b0*/  MUFU.EX2 R225, R233 ;  /* 0x000000e900e17308 */ /* 0x000e620000000800 */
[----:B------:R-:W-:Y:S01]  /*156c0*/  PRMT R126, R156, 0x5410, R151 ;  /* 0x000054109c7e7816 */ /* 0x000fe20000000097 */
[----:B------:R-:W-:Y:S01]  /*156d0*/  @!P2 HFMA2.BF16_V2 R111, -RZ.H0_H0, RZ.H0_H0, -R151.H0_H0 ;  /* 0x200000ffff6fa231 */ /* 0x000fe20000340997 */
[----:B------:R-:W-:Y:S01]  /*156e0*/  @!P1 PRMT R156, R110, 0x5410, RZ ;  /* 0x000054106e9c9816 */ /* 0x000fe200000000ff */
[----:B------:R-:W-:Y:S01]  /*156f0*/  @!P0 HFMA2.BF16_V2 R100, -RZ.H0_H0, RZ.H0_H0, -R159.H0_H0 ;  /* 0x200000ffff648231 */ /* 0x000fe2000034099f */
[----:B------:R-:W-:Y:S01]  /*15700*/  ISETP.GE.U32.AND P1, PT, R237, R2, PT ;  /* 0x00000002ed00720c */ /* 0x000fe20003f26070 */
[----:B------:R-:W-:Y:S01]  /*15710*/  STG.E.U16 [R140.64+-0xfe], R57 ;  /* 0xffff02398c007986 */ /* 0x000fe2000c101522 */
[----:B------:R-:W-:Y:S01]  /*15720*/  LOP3.LUT R2, R0, 0xffff, RZ, 0xc0, !PT ;  /* 0x0000ffff00027812 */ /* 0x000fe200078ec0ff */
[----:B------:R-:W-:Y:S01]  /*15730*/  FADD.FTZ R5, R47, R9 ;  /* 0x000000092f057221 */ /* 0x000fe20000010000 */
[----:B------:R-:W-:-:S02]  /*15740*/  PRMT R125, R160, 0x5410, R159 ;  /* 0x00005410a07d7816 */ /* 0x000fc4000000009f */
[----:B------:R-:W-:Y:S02]  /*15750*/  SHF.R.U32.HI R2, RZ, 0x8, R2 ;  /* 0x00000008ff027819 */ /* 0x000fe40000011602 */
[----:B------:R-:W-:Y:S02]  /*15760*/  @!P2 PRMT R151, R111, 0x5410, RZ ;  /* 0x000054106f97a816 */ /* 0x000fe400000000ff */
[----:B------:R-:W-:Y:S02]  /*15770*/  LOP3.LUT R2, R2, 0xffff, RZ, 0xc0, !PT ;  /* 0x0000ffff02027812 */ /* 0x000fe400078ec0ff */
[----:B------:R-:W-:Y:S02]  /*15780*/  @!P3 PRMT R160, R101, 0x5410, RZ ;  /* 0x0000541065a0b816 */ /* 0x000fe400000000ff */
[----:B------:R-:W-:Y:S02]  /*15790*/  ISETP.GE.U32.AND P2, PT, R237, R2, PT ;  /* 0x00000002ed00720c */ /* 0x000fe40003f46070 */
[----:B-1----:R-:W-:-:S02]  /*157a0*/  F2FP.BF16.PACK_AB R2, R227, R225 ;  /* 0x000000e1e302723e */ /* 0x002fc400000010ff */
[----:B------:R-:W-:Y:S02]  /*157b0*/  ISETP.GE.U32.AND P3, PT, R237, R12, PT ;  /* 0x0000000ced00720c */ /* 0x000fe40003f66070 */
[C---:B------:R-:W-:Y:S02]  /*157c0*/  PRMT R150, R2.reuse, 0x7610, R150 ;  /* 0x0000761002967816 */ /* 0x040fe40000000096 */
[----:B------:R-:W-:Y:S01]  /*157d0*/  PRMT R149, R2, 0x7632, R149 ;  /* 0x0000763202957816 */ /* 0x000fe20000000095 */
[----:B------:R-:W-:Y:S01]  /*157e0*/  MUFU.EX2 R222, R56 ;  /* 0x0000003800de7308 */ /* 0x000fe20000000800 */
[----:B------:R-:W-:Y:S01]  /*157f0*/  @!P0 PRMT R159, R100, 0x5410, RZ ;  /* 0x00005410649f8816 */ /* 0x000fe200000000ff */
[----:B------:R-:W-:Y:S01]  /*15800*/  @!P1 HFMA2.BF16_V2 R113, -RZ.H0_H0, RZ.H0_H0, -R150.H0_H0 ;  /* 0x200000ffff719231 */ /* 0x000fe20000340996 */
[----:B------:R-:W-:Y:S02]  /*15810*/  LOP3.LUT R2, R20, 0xff, RZ, 0xc0, !PT ;  /* 0x000000ff14027812 */ /* 0x000fe400078ec0ff */
[----:B------:R-:W-:-:S02]  /*15820*/  PRMT R90, R150, 0x5410, R149 ;  /* 0x00005410965a7816 */ /* 0x000fc40000000095 */
[----:B------:R-:W-:Y:S02]  /*15830*/  @!P1 PRMT R150, R113, 0x5410, RZ ;  /* 0x0000541071969816 */ /* 0x000fe400000000ff */
[C---:B------:R-:W-:Y:S02]  /*15840*/  ISETP.GE.U32.AND P1, PT, R237.reuse, R2, PT ;  /* 0x00000002ed00720c */ /* 0x040fe40003f26070 */
[----:B------:R-:W-:Y:S01]  /*15850*/  SHF.R.U32.HI R2, RZ, 0x8, R21 ;  /* 0x00000008ff027819 */ /* 0x000fe20000011615 */
[----:B------:R-:W-:Y:S01]  /*15860*/  @!P2 HFMA2.BF16_V2 R114, -RZ.H0_H0, RZ.H0_H0, -R149.H0_H0 ;  /* 0x200000ffff72a231 */ /* 0x000fe20000340995 */
[C---:B------:R-:W-:Y:S02]  /*15870*/  ISETP.GE.U32.AND P0, PT, R237.reuse, R10, PT ;  /* 0x0000000aed00720c */ /* 0x040fe40003f06070 */
[----:B------:R-:W-:Y:S02]  /*15880*/  LOP3.LUT R3, R2, 0xffff, RZ, 0xc0, !PT ;  /* 0x0000ffff02037812 */ /* 0x000fe400078ec0ff */
[----:B------:R-:W-:Y:S01]  /*15890*/  @!P2 PRMT R149, R114, 0x5410, RZ ;  /* 0x000054107295a816 */ /* 0x000fe200000000ff */
[----:B------:R-:W1:Y:S01]  /*158a0*/  MUFU.EX2 R2, R152 ;  /* 0x0000009800027308 */ /* 0x000e620000000800 */
[----:B------:R-:W-:-:S02]  /*158b0*/  ISETP.GE.U32.AND P2, PT, R237, R3, PT ;  /* 0x00000003ed00720c */ /* 0x000fc40003f46070 */
[----:B------:R-:W-:-:S04]  /*158c0*/  F2FP.BF16.PACK_AB R3, R226, R224 ;  /* 0x000000e0e203723e */ /* 0x000fc800000010ff */
[C---:B------:R-:W-:Y:S02]  /*158d0*/  PRMT R148, R3.reuse, 0x7610, R148 ;  /* 0x0000761003947816 */ /* 0x040fe40000000094 */
[----:B------:R-:W-:Y:S02]  /*158e0*/  PRMT R147, R3, 0x7632, R147 ;  /* 0x0000763203937816 */ /* 0x000fe40000000093 */
[--C-:B------:R-:W-:Y:S01]  /*158f0*/  SHF.R.U32.HI R3, RZ, 0x18, R0.reuse ;  /* 0x00000018ff037819 */ /* 0x100fe20000011600 */
[----:B------:R-:W-:Y:S01]  /*15900*/  @!P3 HFMA2.BF16_V2 R115, -RZ.H0_H0, RZ.H0_H0, -R148.H0_H0 ;  /* 0x200000ffff73b231 */ /* 0x000fe20000340994 */
[----:B------:R-:W-:Y:S01]  /*15910*/  SHF.R.U32.HI R0, RZ, 0x10, R0 ;  /* 0x00000010ff007819 */ /* 0x000fe20000011600 */
[----:B------:R-:W-:Y:S01]  /*15920*/  @!P2 HFMA2.BF16_V2 R116, -RZ.H0_H0, RZ.H0_H0, -R147.H0_H0 ;  /* 0x200000ffff74a231 */ /* 0x000fe20000340993 */
[----:B------:R-:W-:Y:S02]  /*15930*/  PRMT R31, R148, 0x5410, R147 ;  /* 0x00005410941f7816 */ /* 0x000fe40000000093 */
[----:B------:R-:W-:-:S02]  /*15940*/  @!P3 PRMT R148, R115, 0x5410, RZ ;  /* 0x000054107394b816 */ /* 0x000fc400000000ff */
[----:B------:R-:W-:Y:S02]  /*15950*/  ISETP.GE.U32.AND P3, PT, R237, R3, PT ;  /* 0x00000003ed00720c */ /* 0x000fe40003f66070 */
[----:B------:R-:W-:Y:S02]  /*15960*/  LOP3.LUT R0, R0, 0xff, RZ, 0xc0, !PT ;  /* 0x000000ff00007812 */ /* 0x000fe400078ec0ff */
[----:B-1----:R-:W-:Y:S02]  /*15970*/  F2FP.BF16.PACK_AB R3, R197, R2 ;  /* 0x00000002c503723e */ /* 0x002fe400000010ff */
[----:B------:R-:W-:Y:S02]  /*15980*/  @!P2 PRMT R147, R116, 0x5410, RZ ;  /* 0x000054107493a816 */ /* 0x000fe400000000ff */
[----:B------:R-:W-:Y:S02]  /*15990*/  ISETP.GE.U32.AND P2, PT, R237, R0, PT ;  /* 0x00000000ed00720c */ /* 0x000fe40003f46070 */
[----:B------:R-:W-:-:S02]  /*159a0*/  F2FP.BF16.PACK_AB R0, R222, R220 ;  /* 0x000000dcde00723e */ /* 0x000fc400000010ff */
[----:B------:R-:W-:Y:S02]  /*159b0*/  PRMT R143, R3, 0x7632, R143 ;  /* 0x00007632038f7816 */ /* 0x000fe4000000008f */
[C---:B------:R-:W-:Y:S02]  /*159c0*/  PRMT R146, R0.reuse, 0x7610, R146 ;  /* 0x0000761000927816 */ /* 0x040fe40000000092 */
[----:B------:R-:W-:Y:S02]  /*159d0*/  PRMT R145, R0, 0x7632, R145 ;  /* 0x0000763200917816 */ /* 0x000fe40000000091 */
[----:B------:R-:W-:Y:S02]  /*159e0*/  F2FP.BF16.PACK_AB R0, R219, R218 ;  /* 0x000000dadb00723e */ /* 0x000fe400000010ff */
[----:B------:R-:W-:Y:S02]  /*159f0*/  PRMT R144, R3, 0x7610, R144 ;  /* 0x0000761003907816 */ /* 0x000fe40000000090 */
[----:B------:R-:W-:-:S02]  /*15a00*/  PRMT R142, R0, 0x7610, R142 ;  /* 0x00007610008e7816 */ /* 0x000fc4000000008e */
[----:B------:R-:W-:Y:S02]  /*15a10*/  PRMT R41, R0, 0x7632, R41 ;  /* 0x0000763200297816 */ /* 0x000fe40000000029 */
[----:B------:R-:W-:Y:S01]  /*15a20*/  PRMT R119, R144, 0x5410, R143 ;  /* 0x0000541090777816 */ /* 0x000fe2000000008f */
[----:B------:R-:W-:Y:S02]  /*15a30*/  IMAD.MOV.U32 R19, RZ, RZ, R88 ;  /* 0x000000ffff137224 */ /* 0x000fe400078e0058 */
[----:B------:R-:W-:Y:S02]  /*15a40*/  FADD.FTZ R10, R52, R18 ;  /* 0x00000012340a7221 */ /* 0x000fe40000010000 */
[----:B------:R-:W-:Y:S02]  /*15a50*/  IMAD.MOV.U32 R88, RZ, RZ, R53 ;  /* 0x000000ffff587224 */ /* 0x000fe400078e0035 */
[----:B------:R-:W-:Y:S02]  /*15a60*/  IMAD.MOV.U32 R83, RZ, RZ, R74 ;  /* 0x000000ffff537224 */ /* 0x000fe400078e004a */
[----:B------:R-:W-:-:S02]  /*15a70*/  IMAD.MOV.U32 R78, RZ, RZ, R72 ;  /* 0x000000ffff4e7224 */ /* 0x000fc400078e0048 */
[----:B------:R-:W-:Y:S01]  /*15a80*/  FADD.FTZ R63, R2, R6 ;  /* 0x00000006023f7221 */ /* 0x000fe20000010000 */
[----:B------:R-:W-:Y:S01]  /*15a90*/  LOP3.LUT R2, R103, UR18, R91, 0x96, !PT ;  /* 0x0000001267027c12 */ /* 0x000fe2000f8e965b */
[----:B------:R-:W-:Y:S02]  /*15aa0*/  IMAD.MOV.U32 R74, RZ, RZ, R42 ;  /* 0x000000ffff4a7224 */ /* 0x000fe400078e002a */
[----:B------:R-:W-:Y:S02]  /*15ab0*/  IMAD.MOV.U32 R72, RZ, RZ, R43 ;  /* 0x000000ffff487224 */ /* 0x000fe400078e002b */
[----:B------:R-:W-:-:S04]  /*15ac0*/  IMAD.WIDE.U32 R2, R2, -0x2daee0ad, RZ ;  /* 0xd2511f5302027825 */ /* 0x000fc800078e00ff */
[----:B------:R-:W-:Y:S02]  /*15ad0*/  FADD.FTZ R7, R7, R11 ;  /* 0x0000000b07077221 */ /* 0x000fe40000010000 */
[----:B------:R-:W-:Y:S02]  /*15ae0*/  FADD.FTZ R154, R32, R5 ;  /* 0x00000005209a7221 */ /* 0x000fe40000010000 */
[----:B------:R-:W-:Y:S02]  /*15af0*/  FADD.FTZ R56, R8, R7 ;  /* 0x0000000708387221 */ /* 0x000fe40000010000 */
[----:B------:R-:W-:Y:S02]  /*15b00*/  IMAD.MOV.U32 R101, RZ, RZ, R173 ;  /* 0x000000ffff657224 */ /* 0x000fe400078e00ad */
[----:B------:R-:W4:Y:S01]  /*15b10*/  LDL.LU R173, [R1+0x1a4] ;  /* 0x0001a40001ad7983 */ /* 0x000f220000300800 */
[----:B------:R-:W-:Y:S01]  /*15b20*/  PRMT R233, R237, 0x7054, R237 ;  /* 0x00007054ede97816 */ /* 0x000fe200000000ed */
[----:B------:R-:W-:Y:S01]  /*15b30*/  @!P3 HFMA2.BF16_V2 R236, -RZ.H0_H0, RZ.H0_H0, -R41.H0_H0 ;  /* 0x200000ffffecb231 */ /* 0x000fe20000340929 */
[----:B------:R-:W-:-:S04]  /*15b40*/  PRMT R234, R142, 0x5410, R41 ;  /* 0x000054108eea7816 */ /* 0x000fc80000000029 */
[----:B------:R-:W-:Y:S01]  /*15b50*/  @!P3 PRMT R41, R236, 0x5410, RZ ;  /* 0x00005410ec29b816 */ /* 0x000fe200000000ff */
[----:B------:R-:W-:Y:S01]  /*15b60*/  FADD.FTZ R236, R60, R10 ;  /* 0x0000000a3cec7221 */ /* 0x000fe20000010000 */
[----:B---3--:R-:W-:-:S05]  /*15b70*/  @!P4 HFMA2.BF16_V2 R4, -RZ.H0_H0, RZ.H0_H0, -R143.H0_H0 ;  /* 0x200000ffff04c231 */ /* 0x008fca000034098f */
[----:B------:R-:W-:-:S04]  /*15b80*/  PRMT R0, R4, 0x7610, R0 ;  /* 0x0000761004007816 */ /* 0x000fc80000000000 */
[----:B------:R-:W-:Y:S01]  /*15b90*/  @!P4 PRMT R143, R0, 0x5410, RZ ;  /* 0x00005410008fc816 */ /* 0x000fe200000000ff */
[----:B------:R-:W-:-:S04]  /*15ba0*/  IMAD.U32 R0, RZ, RZ, UR4 ;  /* 0x00000004ff007e24 */ /* 0x000fc8000f8e00ff */
[----:B------:R-:W-:-:S04]  /*15bb0*/  IMAD.WIDE R52, R0, 0x2, R140 ;  /* 0x0000000200347825 */ /* 0x000fc800078e028c */
[----:B------:R-:W-:Y:S01]  /*15bc0*/  IMAD.U32 R0, RZ, RZ, UR26 ;  /* 0x0000001aff007e24 */ /* 0x000fe2000f8e00ff */
[----:B------:R-:W-:Y:S03]  /*15bd0*/  STG.E.U16 [R52.64+-0x100], R54 ;  /* 0xffff003634007986 */ /* 0x000fe6000c101522 */
[----:B------:R-:W-:Y:S01]  /*15be0*/  IMAD.WIDE R42, R0, 0x2, R140 ;  /* 0x00000002002a7825 */ /* 0x000fe200078e028c */
[----:B------:R-:W-:Y:S01]  /*15bf0*/  LOP3.LUT R0, R239, UR17, R190, 0x96, !PT ;  /* 0x00000011ef007c12 */ /* 0x000fe2000f8e96be */
[----:B------:R-:W-:Y:S04]  /*15c00*/  STG.E.U16 [R52.64+-0xfe], R55 ;  /* 0xffff023734007986 */ /* 0x000fe8000c101522 */
[----:B------:R-:W-:Y:S04]  /*15c10*/  STG.E.U16 [R28.64+-0x100], R16 ;  /* 0xffff00101c007986 */ /* 0x000fe8000c101522 */
[----:B------:R-:W-:Y:S04]  /*15c20*/  STG.E.U16 [R28.64+-0xfe], R15 ;  /* 0xffff020f1c007986 */ /* 0x000fe8000c101522 */
[----:B------:R1:W-:Y:S02]  /*15c30*/  STG.E.U16 [R42.64+-0x100], R14 ;  /* 0xffff000e2a007986 */ /* 0x0003e4000c101522 */
[----:B-1----:R-:W-:Y:S01]  /*15c40*/  IMAD.WIDE.U32 R14, R0, -0x326172a9, RZ ;  /* 0xcd9e8d57000e7825 */ /* 0x002fe200078e00ff */
[----:B------:R-:W-:-:S04]  /*15c50*/  LOP3.LUT R0, R3, UR15, R238, 0x96, !PT ;  /* 0x0000000f03007c12 */ /* 0x000fc8000f8e96ee */
[----:B------:R-:W-:Y:S01]  /*15c60*/  LOP3.LUT R3, R15, UR16, R102, 0x96, !PT ;  /* 0x000000100f037c12 */ /* 0x000fe2000f8e9666 */
[----:B------:R-:W-:-:S04]  /*15c70*/  IMAD.WIDE.U32 R8, R0, -0x326172a9, RZ ;  /* 0xcd9e8d5700087825 */ /* 0x000fc800078e00ff */
        /* <DEDUP_REMOVED lines=14> */
[----:B------:R-:W-:-:S04]  /*15d60*/  LOP3.LUT R3, R2, 0xff, RZ, 0xc0, !PT ;  /* 0x000000ff02037812 */ /* 0x000fc800078ec0ff */
[----:B------:R-:W-:Y:S02]  /*15d70*/  PRMT R3, R3, 0x5410, R4 ;  /* 0x0000541003037816 */ /* 0x000fe40000000004 */
[----:B------:R-:W-:-:S03]  /*15d80*/  SHF.R.U32.HI R4, RZ, 0x10, R2 ;  /* 0x00000010ff047819 */ /* 0x000fc60000011602 */
[----:B------:R-:W-:-:S05]  /*15d90*/  HSET2.LE.AND R3, R3, R233, PT ;  /* 0x000000e903037233 */ /* 0x000fca0003803000 */
[----:B------:R-:W-:Y:S02]  /*15da0*/  LOP3.LUT R10, R3, R101, RZ, 0xc0, !PT ;  /* 0x00000065030a7212 */ /* 0x000fe400078ec0ff */
[----:B------:R-:W-:Y:S02]  /*15db0*/  SHF.R.U32.HI R3, RZ, 0x18, R2 ;  /* 0x00000018ff037819 */ /* 0x000fe40000011602 */
[----:B------:R-:W-:-:S04]  /*15dc0*/  LOP3.LUT R2, R4, 0xff, RZ, 0xc0, !PT ;  /* 0x000000ff04027812 */ /* 0x000fc800078ec0ff */
[----:B------:R-:W-:Y:S02]  /*15dd0*/  PRMT R11, R2, 0x5410, R3 ;  /* 0x00005410020b7816 */ /* 0x000fe40000000003 */
[C---:B------:R-:W-:Y:S02]  /*15de0*/  LOP3.LUT R2, R0.reuse, 0xffff, RZ, 0xc0, !PT ;  /* 0x0000ffff00027812 */ /* 0x040fe400078ec0ff */
[----:B------:R-:W-:Y:S02]  /*15df0*/  LOP3.LUT R6, R5, UR8, R6, 0x96, !PT ;  /* 0x0000000805067c12 */ /* 0x000fe4000f8e9606 */
[----:B------:R-:W-:Y:S02]  /*15e00*/  SHF.R.U32.HI R3, RZ, 0x8, R2 ;  /* 0x00000008ff037819 */ /* 0x000fe40000011602 */
[----:B------:R-:W-:Y:S02]  /*15e10*/  LOP3.LUT R2, R0, 0xff, RZ, 0xc0, !PT ;  /* 0x000000ff00027812 */ /* 0x000fe400078ec0ff */
[----:B------:R-:W-:-:S02]  /*15e20*/  SHF.R.U32.HI R4, RZ, 0x10, R0 ;  /* 0x00000010ff047819 */ /* 0x000fc40000011600 */
[----:B------:R-:W-:Y:S01]  /*15e30*/  PRMT R9, R2, 0x5410, R3 ;  /* 0x0000541002097816 */ /* 0x000fe20000000003 */
[----:B------:R-:W-:Y:S01]  /*15e40*/  IMAD.WIDE.U32 R2, R6, -0x2daee0ad, RZ ;  /* 0xd2511f5306027825 */ /* 0x000fe200078e00ff */
[----:B------:R-:W-:Y:S02]  /*15e50*/  SHF.R.U32.HI R5, RZ, 0x18, R0 ;  /* 0x00000018ff057819 */ /* 0x000fe40000011600 */
[----:B------:R-:W-:Y:S02]  /*15e60*/  LOP3.LUT R4, R4, 0xff, RZ, 0xc0, !PT ;  /* 0x000000ff04047812 */ /* 0x000fe400078ec0ff */
[----:B------:R-:W-:Y:S02]  /*15e70*/  LOP3.LUT R0, R3, UR14, R8, 0x96, !PT ;  /* 0x0000000e03007c12 */ /* 0x000fe4000f8e9608 */
[----:B------:R-:W-:Y:S02]  /*15e80*/  PRMT R7, R4, 0x5410, R5 ;  /* 0x0000541004077816 */ /* 0x000fe40000000005 */
[----:B------:R-:W-:Y:S01]  /*15e90*/  LOP3.LUT R4, R0, 0xffff, RZ, 0xc0, !PT ;  /* 0x0000ffff00047812 */ /* 0x000fe200078ec0ff */
[----:B------:R-:W-:-:S02]  /*15ea0*/  IMAD.MOV.U32 R101, RZ, RZ, R176 ;  /* 0x000000ffff657224 */ /* 0x000fc400078e00b0 */
[----:B------:R-:W3:Y:S01]  /*15eb0*/  LDL.LU R176, [R1+0x1a0] ;  /* 0x0001a00001b07983 */ /* 0x000ee20000300800 */
        /* <DEDUP_REMOVED lines=9> */
[----:B------:R-:W-:-:S04]  /*15f50*/  LOP3.LUT R0, R2, 0xff, RZ, 0xc0, !PT ;  /* 0x000000ff02007812 */ /* 0x000fc800078ec0ff */
[----:B------:R-:W-:Y:S02]  /*15f60*/  PRMT R16, R0, 0x5410, R3 ;  /* 0x0000541000107816 */ /* 0x000fe40000000003 */
[--C-:B------:R-:W-:Y:S02]  /*15f70*/  SHF.R.U32.HI R0, RZ, 0x10, R2.reuse ;  /* 0x00000010ff007819 */ /* 0x100fe40000011602 */
[----:B------:R-:W-:Y:S02]  /*15f80*/  SHF.R.U32.HI R2, RZ, 0x18, R2 ;  /* 0x00000018ff027819 */ /* 0x000fe40000011602 */
[----:B------:R-:W-:Y:S01]  /*15f90*/  LOP3.LUT R0, R0, 0xff, RZ, 0xc0, !PT ;  /* 0x000000ff00007812 */ /* 0x000fe200078ec0ff */
[----:B------:R1:W-:Y:S03]  /*15fa0*/  STG.E.U16 [R42.64+-0xfe], R13 ;  /* 0xffff020d2a007986 */ /* 0x0003e6000c101522 */
[----:B-1----:R-:W-:Y:S01]  /*15fb0*/  PRMT R13, R0, 0x5410, R2 ;  /* 0x00005410000d7816 */ /* 0x002fe20000000002 */
[----:B------:R-:W-:-:S05]  /*15fc0*/  HSET2.LE.AND R2, R9, R233, PT ;  /* 0x000000e909027233 */ /* 0x000fca0003803000 */
[----:B------:R-:W-:Y:S02]  /*15fd0*/  LOP3.LUT R8, R2, R174, RZ, 0xc0, !PT ;  /* 0x000000ae02087212 */ /* 0x000fe400078ec0ff */
[----:B------:R-:W2:Y:S01]  /*15fe0*/  LDL.LU R174, [R1+0x19c] ;  /* 0x00019c0001ae7983 */ /* 0x000ea20000300800 */
[----:B------:R-:W-:-:S05]  /*15ff0*/  HSET2.LE.AND R0, R11, R233, PT ;  /* 0x000000e90b007233 */ /* 0x000fca0003803000 */
[----:B------:R-:W-:Y:S01]  /*16000*/  LOP3.LUT R11, R0, R101, RZ, 0xc0, !PT ;  /* 0x00000065000b7212 */ /* 0x000fe200078ec0ff */
[----:B------:R-:W-:Y:S01]  /*16010*/  HSET2.LE.AND R0, R7, R233, PT ;  /* 0x000000e907007233 */ /* 0x000fe20003803000 */
[----:B------:R-:W-:-:S04]  /*16020*/  LOP3.LUT R3, R191, R192, RZ, 0x3c, !PT ;  /* 0x000000c0bf037212 */ /* 0x000fc800078e3cff */
[----:B------:R-:W-:Y:S02]  /*16030*/  LOP3.LUT R9, R0, R175, RZ, 0xc0, !PT ;  /* 0x000000af00097212 */ /* 0x000fe400078ec0ff */
[----:B------:R-:W2:Y:S01]  /*16040*/  LDL.LU R175, [R1+0x198] ;  /* 0x0001980001af7983 */ /* 0x000ea20000300800 */
[----:B------:R-:W-:Y:S01]  /*16050*/  IMAD.WIDE.U32 R110, R3, -0x326172a9, RZ ;  /* 0xcd9e8d57036e7825 */ /* 0x000fe200078e00ff */
[----:B------:R-:W-:-:S04]  /*16060*/  HSET2.LE.AND R2, R6, R233, PT ;  /* 0x000000e906027233 */ /* 0x000fc80003803000 */
[----:B------:R-:W-:Y:S02]  /*16070*/  LOP3.LUT R3, R111, UR18, R91, 0x96, !PT ;  /* 0x000000126f037c12 */ /* 0x000fe4000f8e965b */
[----:B------:R-:W-:Y:S02]  /*16080*/  LOP3.LUT R12, R2, R188, RZ, 0xc0, !PT ;  /* 0x000000bc020c7212 */ /* 0x000fe400078ec0ff */
[----:B------:R-:W-:Y:S01]  /*16090*/  LOP3.LUT R2, R15, UR16, R110, 0x96, !PT ;  /* 0x000000100f027c12 */ /* 0x000fe2000f8e966e */
[----:B------:R-:W-:Y:S01]  /*160a0*/  IMAD.WIDE.U32 R4, R3, -0x2daee0ad, RZ ;  /* 0xd2511f5303047825 */ /* 0x000fe200078e00ff */
[----:B------:R-:W-:Y:S02]  /*160b0*/  @!P1 HFMA2.BF16_V2 R117, -RZ.H0_H0, RZ.H0_H0, -R146.H0_H0 ;  /* 0x200000ffff759231 */ /* 0x000fe40000340992 */
[----:B------:R-:W-:Y:S01]  /*160c0*/  @!P0 HFMA2.BF16_V2 R118, -RZ.H0_H0, RZ.H0_H0, -R145.H0_H0 ;  /* 0x200000ffff768231 */ /* 0x000fe20000340991 */
[----:B------:R-:W-:Y:S01]  /*160d0*/  IMAD.WIDE.U32 R2, R2, -0x2daee0ad, RZ ;  /* 0xd2511f5302027825 */ /* 0x000fe200078e00ff */
[----:B------:R-:W-:-:S02]  /*160e0*/  LOP3.LUT R0, R5, UR15, R238, 0x96, !PT ;  /* 0x0000000f05007c12 */ /* 0x000fc4000f8e96ee */
[----:B------:R-:W-:Y:S01]  /*160f0*/  PRMT R235, R146, 0x5410, R145 ;  /* 0x0000541092eb7816 */ /* 0x000fe20000000091 */
[----:B------:R-:W-:Y:S01]  /*16100*/  @!P5 HFMA2.BF16_V2 R127, -RZ.H0_H0, RZ.H0_H0, -R144.H0_H0 ;  /* 0x200000ffff7fd231 */ /* 0x000fe20000340990 */
[----:B------:R-:W-:Y:S01]  /*16110*/  LOP3.LUT R3, R3, UR11, R4, 0x96, !PT ;  /* 0x0000000b03037c12 */ /* 0x000fe2000f8e9604 */
[----:B------:R-:W-:Y:S01]  /*16120*/  IMAD.WIDE.U32 R4, R0, -0x326172a9, RZ ;  /* 0xcd9e8d5700047825 */ /* 0x000fe200078e00ff */
[----:B------:R-:W-:Y:S01]  /*16130*/  @!P2 HFMA2.BF16_V2 R252, -RZ.H0_H0, RZ.H0_H0, -R142.H0_H0 ;  /* 0x200000fffffca231 */ /* 0x000fe2000034098e */
[----:B------:R-:W-:Y:S02]  /*16140*/  STG.E.U16 [R140.64+-0xf0], R51 ;  /* 0xffff10338c007986 */ /* 0x000fe4000c101522 */
[----:B------:R-:W-:Y:S01]  /*16150*/  IMAD.WIDE.U32 R54, R3, -0x326172a9, RZ ;  /* 0xcd9e8d5703367825 */ /* 0x000fe200078e00ff */
[----:B------:R-:W-:Y:S01]  /*16160*/  LOP3.LUT R0, R5, UR12, R14, 0x96, !PT ;  /* 0x0000000c05007c12 */ /* 0x000fe2000f8e960e */
[----:B------:R-:W-:Y:S03]  /*16170*/  STG.E.U16 [R140.64+-0xee], R50 ;  /* 0xffff12328c007986 */ /* 0x000fe6000c101522 */
[----:B------:R-:W-:Y:S01]  /*16180*/  LOP3.LUT R3, R55, UR10, R4, 0x96, !PT ;  /* 0x0000000a37037c12 */ /* 0x000fe2000f8e9604 */
[----:B------:R-:W-:Y:S01]  /*16190*/  IMAD.WIDE.U32 R4, R0, -0x2daee0ad, RZ ;  /* 0xd2511f5300047825 */ /* 0x000fe200078e00ff */
[----:B------:R1:W5:Y:S03]  /*161a0*/  LDL.LU R188, [R1+0x194] ;  /* 0x0001940001bc7983 */ /* 0x0003660000300800 */
[----:B------:R-:W-:Y:S01]  /*161b0*/  IMAD.WIDE.U32 R192, R3, -0x2daee0ad, RZ ;  /* 0xd2511f5303c07825 */ /* 0x000fe200078e00ff */
[----:B------:R-:W-:Y:S01]  /*161c0*/  LOP3.LUT R5, R5, UR9, R2, 0x96, !PT ;  /* 0x0000000905057c12 */ /* 0x000fe2000f8e9602 */
[----:B------:R-:W-:-:S02]  /*161d0*/  HSET2.LE.AND R2, R16, R233, PT ;  /* 0x000000e910027233 */ /* 0x000fc40003803000 */
[--C-:B------:R-:W-:Y:S02]  /*161e0*/  HSET2.LE.AND R3, R13, R233.reuse, PT ;  /* 0x000000e90d037233 */ /* 0x100fe40003803000 */
[----:B------:R-:W-:Y:S01]  /*161f0*/  HSET2.LE.AND R0, R17, R233, PT ;  /* 0x000000e911007233 */ /* 0x000fe20003803000 */
[----:B------:R-:W-:Y:S01]  /*16200*/  LOP3.LUT R14, R2, R155, RZ, 0xc0, !PT ;  /* 0x0000009b020e7212 */ /* 0x000fe200078ec0ff */
[----:B------:R-:W-:Y:S01]  /*16210*/  IMAD.MOV.U32 R155, RZ, RZ, R89 ;  /* 0x000000ffff9b7224 */ /* 0x000fe200078e0059 */
[----:B------:R-:W-:Y:S01]  /*16220*/  LOP3.LUT R15, R3, R22, RZ, 0xc0, !PT ;  /* 0x00000016030f7212 */ /* 0x000fe200078ec0ff */
[----:B------:R-:W-:Y:S01]  /*16230*/  IMAD.MOV.U32 R22, RZ, RZ, R65 ;  /* 0x000000ffff167224 */ /* 0x000fe200078e0041 */
[----:B------:R-:W-:Y:S01]  /*16240*/  LOP3.LUT R4, R193, UR6, R4, 0x96, !PT ;  /* 0x00000006c1047c12 */ /* 0x000fe2000f8e9604 */
[----:B------:R-:W-:Y:S02]  /*16250*/  IMAD.MOV.U32 R89, RZ, RZ, R24 ;  /* 0x000000ffff597224 */ /* 0x000fe400078e0018 */
[----:B------:R-:W-:Y:S01]  /*16260*/  IMAD.MOV.U32 R65, RZ, RZ, R87 ;  /* 0x000000ffff417224 */ /* 0x000fe200078e0057 */
[----:B------:R-:W-:Y:S01]  /*16270*/  LOP3.LUT R13, R0, R19, RZ, 0xc0, !PT ;  /* 0x00000013000d7212 */ /* 0x000fe200078ec0ff */
        /* <DEDUP_REMOVED lines=11> */
[----:B------:R-:W-:-:S04]  /*16330*/  IMAD.WIDE.U32 R214, R5, -0x326172a9, RZ ;  /* 0xcd9e8d5705d67825 */ /* 0x000fc800078e00ff */
[----:B------:R-:W-:Y:S01]  /*16340*/  IMAD.WIDE.U32 R2, R4, -0x326172a9, RZ ;  /* 0xcd9e8d5704027825 */ /* 0x000fe200078e00ff */
[----:B------:R-:W-:-:S03]  /*16350*/  @!P1 PRMT R146, R117, 0x5410, RZ ;  /* 0x0000541075929816 */ /* 0x000fc600000000ff */
[----:B------:R-:W-:Y:S02]  /*16360*/  IMAD.MOV.U32 R86, RZ, RZ, R84 ;  /* 0x000000ffff567224 */ /* 0x000fe400078e0054 */
[----:B------:R-:W-:Y:S01]  /*16370*/  IMAD.MOV.U32 R84, RZ, RZ, R81 ;  /* 0x000000ffff547224 */ /* 0x000fe200078e0051 */
[----:B------:R-:W-:Y:S01]  /*16380*/  @!P0 PRMT R145, R118, 0x5410, RZ ;  /* 0x0000541076918816 */ /* 0x000fe200000000ff */
[----:B------:R-:W-:Y:S01]  /*16390*/  IMAD.MOV.U32 R81, RZ, RZ, R77 ;  /* 0x000000ffff517224 */ /* 0x000fe200078e004d */
[C---:B------:R-:W-:Y:S01]  /*163a0*/  LOP3.LUT R55, R2.reuse, 0xffff, RZ, 0xc0, !PT ;  /* 0x0000ffff02377812 */ /* 0x040fe200078ec0ff */
[----:B------:R-:W-:Y:S01]  /*163b0*/  IMAD.MOV.U32 R77, RZ, RZ, R40 ;  /* 0x000000ffff4d7224 */ /* 0x000fe200078e0028 */
[----:B------:R-:W-:Y:S02]  /*163c0*/  LOP3.LUT R40, R3, UR13, R214, 0x96, !PT ;  /* 0x0000000d03287c12 */ /* 0x000fe4000f8e96d6 */
[----:B------:R-:W-:Y:S02]  /*163d0*/  LOP3.LUT R118, R2, 0xff, RZ, 0xc0, !PT ;  /* 0x000000ff02767812 */ /* 0x000fe400078ec0ff */
[----:B------:R-:W-:-:S02]  /*163e0*/  SHF.R.U32.HI R117, RZ, 0x10, R2 ;  /* 0x00000010ff757819 */ /* 0x000fc40000011602 */
[----:B------:R-:W-:Y:S01]  /*163f0*/  SHF.R.U32.HI R116, RZ, 0x18, R2 ;  /* 0x00000018ff747819 */ /* 0x000fe20000011602 */
[----:B------:R-:W-:-:S04]  /*16400*/  IMAD.WIDE.U32 R2, R19, -0x326172a9, RZ ;  /* 0xcd9e8d5713027825 */ /* 0x000fc800078e00ff */
[----:B------:R-:W-:Y:S02]  /*16410*/  IMAD.MOV.U32 R19, RZ, RZ, R44 ;  /* 0x000000ffff137224 */ /* 0x000fe400078e002c */
[----:B------:R-:W-:Y:S01]  /*16420*/  IMAD.MOV.U32 R44, RZ, RZ, R85 ;  /* 0x000000ffff2c7224 */ /* 0x000fe200078e0055 */
[----:B------:R-:W-:Y:S01]  /*16430*/  LOP3.LUT R0, R3, R155, RZ, 0x3c, !PT ;  /* 0x0000009b03007212 */ /* 0x000fe200078e3cff */
        /* <DEDUP_REMOVED lines=9> */
[----:B------:R-:W-:Y:S01]  /*164d0*/  LOP3.LUT R3, R103, UR18, R2, 0x96, !PT ;  /* 0x0000001267037c12 */ /* 0x000fe2000f8e9602 */
[----:B------:R-:W-:-:S04]  /*164e0*/  IMAD.WIDE.U32 R26, R0, -0x2daee0ad, RZ ;  /* 0xd2511f53001a7825 */ /* 0x000fc800078e00ff */
[----:B------:R-:W-:Y:S01]  /*164f0*/  IMAD.MOV.U32 R91, RZ, RZ, R65 ;  /* 0x000000ffff5b7224 */ /* 0x000fe200078e0041 */
[----:B------:R-:W-:Y:S01]  /*16500*/  LOP3.LUT R0, R27, UR17, R190, 0x96, !PT ;  /* 0x000000111b007c12 */ /* 0x000fe2000f8e96be */
[----:B------:R-:W-:-:S04]  /*16510*/  IMAD.WIDE.U32 R4, R3, -0x2daee0ad, RZ ;  /* 0xd2511f5303047825 */ /* 0x000fc800078e00ff */
[----:B------:R-:W-:Y:S02]  /*16520*/  IMAD.MOV.U32 R65, RZ, RZ, R86 ;  /* 0x000000ffff417224 */ /* 0x000fe400078e0056 */
[----:B------:R-:W-:Y:S02]  /*16530*/  IMAD.MOV.U32 R155, RZ, RZ, R88 ;  /* 0x000000ffff9b7224 */ /* 0x000fe400078e0058 */
[----:B------:R-:W-:Y:S02]  /*16540*/  IMAD.MOV.U32 R86, RZ, RZ, R84 ;  /* 0x000000ffff567224 */ /* 0x000fe400078e0054 */
[----:B------:R-:W-:Y:S02]  /*16550*/  IMAD.MOV.U32 R88, RZ, RZ, R24 ;  /* 0x000000ffff587224 */ /* 0x000fe400078e0018 */
[----:B------:R-:W-:Y:S02]  /*16560*/  IMAD.MOV.U32 R84, RZ, RZ, R25 ;  /* 0x000000ffff547224 */ /* 0x000fe400078e0019 */
[----:B------:R-:W-:Y:S01]  /*16570*/  IMAD.WIDE.U32 R24, R0, -0x326172a9, RZ ;  /* 0xcd9e8d5700187825 */ /* 0x000fe200078e00ff */
[----:B------:R-:W-:-:S02]  /*16580*/  LOP3.LUT R0, R5, UR15, R26, 0x96, !PT ;  /* 0x0000000f05007c12 */ /* 0x000fc4000f8e961a */
[----:B------:R-:W-:Y:S02]  /*16590*/  LOP3.LUT R27, R111, UR18, R2, 0x96, !PT ;  /* 0x000000126f1b7c12 */ /* 0x000fe4000f8e9602 */
[----:B------:R-:W-:Y:S01]  /*165a0*/  LOP3.LUT R2, R25, UR16, R102, 0x96, !PT ;  /* 0x0000001019027c12 */ /* 0x000fe2000f8e9666 */
[----:B------:R-:W-:-:S04]  /*165b0*/  IMAD.WIDE.U32 R6, R0, -0x326172a9, RZ ;  /* 0xcd9e8d5700067825 */ /* 0x000fc800078e00ff */
[----:B------:R-:W-:Y:S01]  /*165c0*/  IMAD.WIDE.U32 R2, R2, -0x2daee0ad, RZ ;  /* 0xd2511f5302027825 */ /* 0x000fe200078e00ff */
[----:B------:R-:W-:-:S04]  /*165d0*/  LOP3.LUT R0, R7, UR12, R24, 0x96, !PT ;  /* 0x0000000c07007c12 */ /* 0x000fc8000f8e9618 */
[----:B------:R-:W-:Y:S01]  /*165e0*/  LOP3.LUT R3, R3, UR11, R4, 0x96, !PT ;  /* 0x0000000b03037c12 */ /* 0x000fe2000f8e9604 */
[----:B------:R-:W-:-:S05]  /*165f0*/  IMAD.WIDE.U32 R4, R0, -0x2daee0ad, RZ ;  /* 0xd2511f5300047825 */ /* 0x000fca00078e00ff */
[----:B------:R-:W-:Y:S01]  /*16600*/  LOP3.LUT R5, R5, UR9, R2, 0x96, !PT ;  /* 0x0000000905057c12 */ /* 0x000fe2000f8e9602 */
[----:B------:R-:W-:-:S05]  /*16610*/  IMAD.WIDE.U32 R2, R3, -0x326172a9, RZ ;  /* 0xcd9e8d5703027825 */ /* 0x000fca00078e00ff */
[----:B------:R-:W-:-:S05]  /*16620*/  LOP3.LUT R0, R3, UR10, R6, 0x96, !PT ;  /* 0x0000000a03007c12 */ /* 0x000fca000f8e9606 */
[----:B------:R-:W-:-:S05]  /*16630*/  IMAD.WIDE.U32 R20, R0, -0x2daee0ad, RZ ;  /* 0xd2511f5300147825 */ /* 0x000fca00078e00ff */
[----:B------:R-:W-:Y:S01]  /*16640*/  LOP3.LUT R3, R21, UR6, R4, 0x96, !PT ;  /* 0x0000000615037c12 */ /* 0x000fe2000f8e9604 */
[----:B------:R-:W-:-:S05]  /*16650*/  IMAD.WIDE.U32 R4, R5, -0x326172a9, RZ ;  /* 0xcd9e8d5705047825 */ /* 0x000fca00078e00ff */
[----:B------:R-:W-:Y:S01]  /*16660*/  LOP3.LUT R21, R5, UR8, R2, 0x96, !PT ;  /* 0x0000000805157c12 */ /* 0x000fe2000f8e9602 */
        /* <DEDUP_REMOVED lines=11> */
[----:B------:R-:W-:-:S05]  /*16720*/  PRMT R2, R2, 0x5410, R3 ;  /* 0x0000541002027816 */ /* 0x000fca0000000003 */
[----:B------:R-:W-:Y:S01]  /*16730*/  HSET2.LE.AND R2, R2, R233, PT ;  /* 0x000000e902027233 */ /* 0x000fe20003803000 */
[----:B------:R-:W-:Y:S02]  /*16740*/  IMAD.MOV.U32 R58, RZ, RZ, R19 ;  /* 0x000000ffff3a7224 */ /* 0x000fe400078e0013 */
[----:B----4-:R-:W4:Y:S02]  /*16750*/  LDSM.16.MT88.4 R16, [R173+0x6000] ;  /* 0x00600000ad10783b */ /* 0x010f240000004200 */
[----:B------:R-:W-:Y:S02]  /*16760*/  LOP3.LUT R7, R2, R30, RZ, 0xc0, !PT ;  /* 0x0000001e02077212 */ /* 0x000fe400078ec0ff */
        /* <DEDUP_REMOVED lines=11> */
[----:B------:R-:W-:-:S04]  /*16820*/  @!P5 PRMT R144, R127, 0x5410, RZ ;  /* 0x000054107f90d816 */ /* 0x000fc800000000ff */
[----:B------:R-:W-:Y:S01]  /*16830*/  LOP3.LUT R5, R0, R34, RZ, 0xc0, !PT ;  /* 0x0000002200057212 */ /* 0x000fe200078ec0ff */
[----:B------:R-:W-:Y:S01]  /*16840*/  IMAD.MOV.U32 R114, RZ, RZ, R101 ;  /* 0x000000ffff727224 */ /* 0x000fe200078e0065 */
[----:B------:R-:W-:Y:S01]  /*16850*/  @!P2 PRMT R142, R252, 0x5410, RZ ;  /* 0x00005410fc8ea816 */ /* 0x000fe200000000ff */
[----:B------:R-:W-:Y:S01]  /*16860*/  IMAD.MOV.U32 R127, RZ, RZ, R31 ;  /* 0x000000ffff7f7224 */ /* 0x000fe200078e001f */
[----:B------:R1:W-:Y:S01]  /*16870*/  STG.E.U16 [R52.64+-0xf0], R46 ;  /* 0xffff102e34007986 */ /* 0x0003e2000c101522 */
[----:B------:R-:W-:Y:S02]  /*16880*/  IMAD.MOV.U32 R252, RZ, RZ, R65 ;  /* 0x000000fffffc7224 */ /* 0x000fe400078e0041 */
[----:B------:R-:W-:Y:S02]  /*16890*/  IMAD.MOV.U32 R32, RZ, RZ, R44 ;  /* 0x000000ffff207224 */ /* 0x000fe400078e002c */
[----:B------:R-:W-:Y:S02]  /*168a0*/  IMAD.MOV.U32 R60, RZ, RZ, R79 ;  /* 0x000000ffff3c7224 */ /* 0x000fe400078e004f */
[----:B------:R-:W-:-:S02]  /*168b0*/  IMAD.MOV.U32 R31, RZ, RZ, R78 ;  /* 0x000000ffff1f7224 */ /* 0x000fc400078e004e */
[----:B------:R-:W-:Y:S02]  /*168c0*/  IMAD.MOV.U32 R191, RZ, RZ, R77 ;  /* 0x000000ffffbf7224 */ /* 0x000fe400078e004d */
[----:B------:R-:W-:Y:S02]  /*168d0*/  IMAD.MOV.U32 R238, RZ, RZ, R76 ;  /* 0x000000ffffee7224 */ /* 0x000fe400078e004c */
[----:B------:R-:W-:Y:S01]  /*168e0*/  IMAD.MOV.U32 R239, RZ, RZ, R64 ;  /* 0x000000ffffef7224 */ /* 0x000fe200078e0040 */
[----:B----4-:R-:W-:Y:S01]  /*168f0*/  HMMA.16816.F32.BF16 R76, R8, R16, R136 ;  /* 0x00000010084c723c */ /* 0x010fe20000041888 */
[----:B------:R-:W-:Y:S02]  /*16900*/  IMAD.MOV.U32 R190, RZ, RZ, R73 ;  /* 0x000000ffffbe7224 */ /* 0x000fe400078e0049 */
[----:B------:R-:W-:Y:S02]  /*16910*/  IMAD.MOV.U32 R100, RZ, RZ, R74 ;  /* 0x000000ffff647224 */ /* 0x000fe400078e004a */
[----:B------:R-:W-:-:S02]  /*16920*/  IMAD.MOV.U32 R101, RZ, RZ, R72 ;  /* 0x000000ffff657224 */ /* 0x000fc400078e0048 */
[----:B------:R-:W-:Y:S01]  /*16930*/  IMAD.MOV.U32 R102, RZ, RZ, R45 ;  /* 0x000000ffff667224 */ /* 0x000fe200078e002d */
[----:B------:R-:W-:Y:S01]  /*16940*/  HMMA.16816.F32.BF16 R64, R4, R18, R104 ;  /* 0x000000120440723c */ /* 0x000fe20000041868 */
[----:B------:R-:W-:-:S07]  /*16950*/  IMAD.MOV.U32 R103, RZ, RZ, R75 ;  /* 0x000000ffff677224 */ /* 0x000fce00078e004b */
[----:B------:R-:W-:Y:S08]  /*16960*/  HMMA.16816.F32.BF16 R72, R4, R16, R36 ;  /* 0x000000100448723c */ /* 0x000ff00000041824 */
[----:B-1----:R-:W-:Y:S01]  /*16970*/  HMMA.16816.F32.BF16 R44, R8, R18, R132 ;  /* 0x00000012082c723c */ /* 0x002fe20000041884 */
[----:B---3--:R-:W1:Y:S01]  /*16980*/  LDSM.16.MT88.4 R16, [R176+0x6000] ;  /* 0x00600000b010783b */ /* 0x008e620000004200 */
[----:B------:R-:W-:-:S02]  /*16990*/  IMAD.MOV.U32 R152, RZ, RZ, R91 ;  /* 0x000000ffff987224 */ /* 0x000fc400078e005b */
[----:B------:R-:W-:Y:S01]  /*169a0*/  IMAD.MOV.U32 R115, RZ, RZ, R90 ;  /* 0x000000ffff737224 */ /* 0x000fe200078e005a */
[----:B------:R3:W-:Y:S01]  /*169b0*/  STG.E.U16 [R52.64+-0xee], R48 ;  /* 0xffff123034007986 */ /* 0x0007e2000c101522 */
        /* <DEDUP_REMOVED lines=9> */
[----:B---3--:R-:W-:Y:S01]  /*16a50*/  IMAD.MOV.U32 R48, RZ, RZ, R82 ;  /* 0x000000ffff307224 */ /* 0x008fe200078e0052 */
[-C--:B-1----:R-:W-:Y:S08]  /*16a60*/  HMMA.16816.F32.BF16 R104, R8, R16.reuse, R248 ;  /* 0x000000100868723c */ /* 0x082ff000000418f8 */
[C---:B------:R-:W-:Y:S08]  /*16a70*/  HMMA.16816.F32.BF16 R84, R4.reuse, R16, R96 ;  /* 0x000000100454723c */ /* 0x040ff00000041860 */
[-C--:B------:R-:W-:Y:S08]  /*16a80*/  HMMA.16816.F32.BF16 R80, R4, R18.reuse, R92 ;  /* 0x000000120450723c */ /* 0x080ff0000004185c */
[----:B------:R-:W-:Y:S01]  /*16a90*/  HMMA.16816.F32.BF16 R100, R8, R18, R100 ;  /* 0x000000120864723c */ /* 0x000fe20000041864 */
[----:B--2---:R-:W1:Y:S01]  /*16aa0*/  LDSM.16.MT88.4 R16, [R174+0x6000] ;  /* 0x00600000ae10783b */ /* 0x004e620000004200 */
        /* <DEDUP_REMOVED lines=19> */
[----:B-1----:R-:W-:Y:S01]  /*16be0*/  HMMA.16816.F32.BF16 R96, R8, R16, R136 ;  /* 0x000000100860723c */ /* 0x002fe20000041888 */
[----:B------:R-:W-:-:S06]  /*16bf0*/  IMAD.MOV.U32 R62, RZ, RZ, R184 ;  /* 0x000000ffff3e7224 */ /* 0x000fcc00078e00b8 */
[----:B------:R-:W-:Y:S02]  /*16c00*/  IMAD.MOV.U32 R136, RZ, RZ, R191 ;  /* 0x000000ffff887224 */ /* 0x000fe400078e00bf */
[----:B------:R-:W-:Y:S02]  /*16c10*/  IMAD.MOV.U32 R137, RZ, RZ, R238 ;  /* 0x000000ffff897224 */ /* 0x000fe400078e00ee */
[----:B------:R-:W-:Y:S02]  /*16c20*/  IMAD.MOV.U32 R138, RZ, RZ, R239 ;  /* 0x000000ffff8a7224 */ /* 0x000fe400078e00ef */
[----:B------:R-:W-:Y:S02]  /*16c30*/  IMAD.MOV.U32 R139, RZ, RZ, R60 ;  /* 0x000000ffff8b7224 */ /* 0x000fe400078e003c */
[----:B------:R-:W-:Y:S02]  /*16c40*/  IMAD.MOV.U32 R190, RZ, RZ, R154 ;  /* 0x000000ffffbe7224 */ /* 0x000fe400078e009a */
[----:B------:R-:W-:-:S02]  /*16c50*/  IMAD.MOV.U32 R191, RZ, RZ, R115 ;  /* 0x000000ffffbf7224 */ /* 0x000fc400078e0073 */
[----:B------:R-:W-:Y:S01]  /*16c60*/  IMAD.MOV.U32 R0, RZ, RZ, R57 ;  /* 0x000000ffff007224 */ /* 0x000fe200078e0039 */
[-C--:B------:R-:W-:Y:S01]  /*16c70*/  HMMA.16816.F32.BF16 R92, R8, R18.reuse, R136 ;  /* 0x00000012085c723c */ /* 0x080fe20000041888 */
[----:B------:R-:W-:Y:S02]  /*16c80*/  IMAD.MOV.U32 R2, RZ, RZ, R59 ;  /* 0x000000ffff027224 */ /* 0x000fe400078e003b */
[----:B------:R-:W-:Y:S02]  /*16c90*/  IMAD.MOV.U32 R30, RZ, RZ, R63 ;  /* 0x000000ffff1e7224 */ /* 0x000fe400078e003f */
[----:B------:R-:W-:Y:S02]  /*16ca0*/  IMAD.MOV.U32 R238, RZ, RZ, R56 ;  /* 0x000000ffffee7224 */ /* 0x000fe400078e0038 */
[----:B------:R-:W-:Y:S02]  /*16cb0*/  IMAD.MOV.U32 R239, RZ, RZ, R58 ;  /* 0x000000ffffef7224 */ /* 0x000fe400078e003a */
[----:B------:R-:W-:Y:S01]  /*16cc0*/  IMAD.MOV.U32 R154, RZ, RZ, R62 ;  /* 0x000000ffff9a7224 */ /* 0x000fe200078e003e */
[----:B------:R-:W-:Y:S01]  /*16cd0*/  HMMA.16816.F32.BF16 R56, R4, R18, R128 ;  /* 0x000000120438723c */ /* 0x000fe20000041880 */
[----:B------:R-:W-:-:S07]  /*16ce0*/  IMAD.MOV.U32 R115, RZ, RZ, R61 ;  /* 0x000000ffff737224 */ /* 0x000fce00078e003d */
[----:B------:R-:W-:Y:S01]  /*16cf0*/  HMMA.16816.F32.BF16 R60, R4, R16, R120 ;  /* 0x00000010043c723c */ /* 0x000fe20000041878 */
[----:B------:R-:W1:Y:S01]  /*16d00*/  LDSM.16.MT88.4 R16, [R175+0x6000] ;  /* 0x00600000af10783b */ /* 0x000e620000004200 */
[----:B------:R-:W-:Y:S02]  /*16d10*/  IMAD.MOV.U32 R152, RZ, RZ, R22 ;  /* 0x000000ffff987224 */ /* 0x000fe400078e0016 */
[----:B------:R-:W-:Y:S02]  /*16d20*/  IMAD.MOV.U32 R155, RZ, RZ, R186 ;  /* 0x000000ffff9b7224 */ /* 0x000fe400078e00ba */
[----:B------:R-:W-:Y:S01]  /*16d30*/  IMAD.MOV.U32 R22, RZ, RZ, R185 ;  /* 0x000000ffff167224 */ /* 0x000fe200078e00b9 */
[----:B------:R2:W5:Y:S01]  /*16d40*/  LDL.LU R186, [R1+0x190] ;  /* 0x0001900001ba7983 */ /* 0x0005620000300800 */
[----:B------:R-:W-:Y:S02]  /*16d50*/  IMAD.MOV.U32 R33, RZ, RZ, R48 ;  /* 0x000000ffff217224 */ /* 0x000fe400078e0030 */
[----:B------:R-:W-:Y:S01]  /*16d60*/  IMAD.MOV.U32 R3, RZ, RZ, R252 ;  /* 0x000000ffff037224 */ /* 0x000fe200078e00fc */
[----:B------:R2:W5:Y:S01]  /*16d70*/  LDL.LU R185, [R1+0x18c] ;  /* 0x00018c0001b97983 */ /* 0x0005620000300800 */
[----:B------:R-:W-:-:S02]  /*16d80*/  IMAD.MOV.U32 R252, RZ, RZ, R152 ;  /* 0x000000fffffc7224 */ /* 0x000fc400078e0098 */
[----:B------:R-:W-:Y:S01]  /*16d90*/  IMAD.MOV.U32 R48, RZ, RZ, R114 ;  /* 0x000000ffff307224 */ /* 0x000fe200078e0072 */
[----:B------:R2:W5:Y:S01]  /*16da0*/  LDL.LU R184, [R1+0x188] ;  /* 0x0001880001b87983 */ /* 0x0005620000300800 */
[----:B------:R-:W-:Y:S02]  /*16db0*/  IMAD.MOV.U32 R152, RZ, RZ, R183 ;  /* 0x000000ffff987224 */ /* 0x000fe400078e00b7 */
[----:B------:R-:W-:Y:S01]  /*16dc0*/  IMAD.MOV.U32 R114, RZ, RZ, R182 ;  /* 0x000000ffff727224 */ /* 0x000fe200078e00b6 */
[----:B------:R2:W5:Y:S01]  /*16dd0*/  LDL.LU R183, [R1+0x184] ;  /* 0x0001840001b77983 */ /* 0x0005620000300800 */
[----:B------:R-:W-:Y:S02]  /*16de0*/  IMAD.MOV.U32 R34, RZ, RZ, R50 ;  /* 0x000000ffff227224 */ /* 0x000fe400078e0032 */
[----:B------:R-:W-:Y:S01]  /*16df0*/  IMAD.MOV.U32 R35, RZ, RZ, R51 ;  /* 0x000000ffff237224 */ /* 0x000fe200078e0033 */
[----:B------:R2:W5:Y:S01]  /*16e00*/  LDL.LU R182, [R1+0x180] ;  /* 0x0001800001b67983 */ /* 0x0005620000300800 */
        /* <DEDUP_REMOVED lines=9> */
[----:B------:R-:W-:Y:S01]  /*16ea0*/  IMAD.MOV.U32 R115, RZ, RZ, R153 ;  /* 0x000000ffff737224 */ /* 0x000fe200078e0099 */
[----:B-1----:R-:W-:Y:S01]  /*16eb0*/  HMMA.16816.F32.BF16 R36, R4, R18, R244 ;  /* 0x000000120424723c */ /* 0x002fe200000418f4 */
[----:B------:R-:W-:Y:S02]  /*16ec0*/  IMAD.MOV.U32 R137, RZ, RZ, R48 ;  /* 0x000000ffff897224 */ /* 0x000fe400078e0030 */
[----:B------:R-:W-:Y:S02]  /*16ed0*/  IMAD.MOV.U32 R138, RZ, RZ, R50 ;  /* 0x000000ffff8a7224 */ /* 0x000fe400078e0032 */
[----:B------:R-:W-:-:S02]  /*16ee0*/  IMAD.MOV.U32 R190, RZ, RZ, R51 ;  /* 0x000000ffffbe7224 */ /* 0x000fc400078e0033 */
[----:B------:R-:W-:Y:S02]  /*16ef0*/  IMAD.MOV.U32 R153, RZ, RZ, R49 ;  /* 0x000000ffff997224 */ /* 0x000fe400078e0031 */
[----:B------:R-:W-:Y:S01]  /*16f00*/  HMMA.16816.F32.BF16 R48, R4, R16, R240 ;  /* 0x000000100430723c */ /* 0x000fe200000418f0 */
[----:B------:R-:W-:-:S06]  /*16f10*/  IMAD.MOV.U32 R246, RZ, RZ, R2 ;  /* 0x000000fffff67224 */ /* 0x000fcc00078e0002 */
[----:B------:R-:W-:Y:S01]  /*16f20*/  IMAD.MOV.U32 R242, RZ, RZ, R3 ;  /* 0x000000fffff27224 */ /* 0x000fe200078e0003 */
[----:B------:R-:W-:Y:S01]  /*16f30*/  HMMA.16816.F32.BF16 R88, R8, R16, R88 ;  /* 0x000000100858723c */ /* 0x000fe20000041858 */
[----:B------:R-:W-:-:S04]  /*16f40*/  IMAD.WIDE.U32 R2, R21, -0x2daee0ad, RZ ;  /* 0xd2511f5315027825 */ /* 0x000fc800078e00ff */
[----:B------:R-:W-:-:S03]  /*16f50*/  IMAD.MOV.U32 R250, RZ, RZ, R0 ;  /* 0x000000fffffa7224 */ /* 0x000fc600078e0000 */
[----:B------:R-:W-:Y:S01]  /*16f60*/  HMMA.16816.F32.BF16 R32, R8, R18, R32 ;  /* 0x000000120820723c */ /* 0x000fe20000041820 */
[----:B------:R-:W1:Y:S01]  /*16f70*/  LDSM.16.MT88.4 R8, [R173+0x6800] ;  /* 0x00680000ad08783b */ /* 0x000e620000004200 */
[----:B------:R-:W-:Y:S02]  /*16f80*/  LOP3.LUT R0, R3, UR14, R20, 0x96, !PT ;  /* 0x0000000e03007c12 */ /* 0x000fe4000f8e9614 */
[C---:B------:R-:W-:Y:S02]  /*16f90*/  LOP3.LUT R3, R2.reuse, 0xffff, RZ, 0xc0, !PT ;  /* 0x0000ffff02037812 */ /* 0x040fe400078ec0ff */
[----:B------:R-:W-:Y:S02]  /*16fa0*/  LOP3.LUT R4, R2, 0xff, RZ, 0xc0, !PT ;  /* 0x000000ff02047812 */ /* 0x000fe400078ec0ff */
[----:B------:R-:W-:Y:S02]  /*16fb0*/  SHF.R.U32.HI R5, RZ, 0x8, R3 ;  /* 0x00000008ff057819 */ /* 0x000fe40000011603 */
[----:B------:R-:W-:-:S02]  /*16fc0*/  SHF.R.U32.HI R3, RZ, 0x10, R2 ;  /* 0x00000010ff037819 */ /* 0x000fc40000011602 */
[----:B------:R-:W-:Y:S02]  /*16fd0*/  PRMT R16, R4, 0x5410, R5 ;  /* 0x0000541004107816 */ /* 0x000fe40000000005 */
[----:B------:R-:W-:Y:S02]  /*16fe0*/  SHF.R.U32.HI R4, RZ, 0x10, R0 ;  /* 0x00000010ff047819 */ /* 0x000fe40000011600 */
[----:B------:R-:W-:Y:S02]  /*16ff0*/  SHF.R.U32.HI R7, RZ, 0x18, R2 ;  /* 0x00000018ff077819 */ /* 0x000fe40000011602 */
[----:B------:R-:W-:Y:S02]  /*17000*/  LOP3.LUT R5, R3, 0xff, RZ, 0xc0, !PT ;  /* 0x000000ff03057812 */ /* 0x000fe400078ec0ff */
[C---:B------:R-:W-:Y:S02]  /*17010*/  LOP3.LUT R2, R0.reuse, 0xffff, RZ, 0xc0, !PT ;  /* 0x0000ffff00027812 */ /* 0x040fe400078ec0ff */
[----:B------:R-:W-:-:S02]  /*17020*/  LOP3.LUT R6, R0, 0xff, RZ, 0xc0, !PT ;  /* 0x000000ff00067812 */ /* 0x000fc400078ec0ff */
[----:B------:R-:W-:Y:S02]  /*17030*/  SHF.R.U32.HI R3, RZ, 0x18, R0 ;  /* 0x00000018ff037819 */ /* 0x000fe40000011600 */
[----:B------:R-:W-:Y:S02]  /*17040*/  LOP3.LUT R0, R4, 0xff, RZ, 0xc0, !PT ;  /* 0x000000ff04007812 */ /* 0x000fe400078ec0ff */
[----:B------:R-:W-:Y:S02]  /*17050*/  SHF.R.U32.HI R2, RZ, 0x8, R2 ;  /* 0x00000008ff027819 */ /* 0x000fe40000011602 */
[----:B------:R-:W-:Y:S01]  /*17060*/  PRMT R3, R0, 0x5410, R3 ;  /* 0x0000541000037816 */ /* 0x000fe20000000003 */
[--C-:B------:R-:W-:Y:S01]  /*17070*/  HSET2.LE.AND R0, R16, R233.reuse, PT ;  /* 0x000000e910007233 */ /* 0x100fe20003803000 */
[----:B------:R-:W-:Y:S01]  /*17080*/  PRMT R5, R5, 0x5410, R7 ;  /* 0x0000541005057816 */ /* 0x000fe20000000007 */
[----:B------:R-:W-:Y:S01]  /*17090*/  IMAD.MOV.U32 R22, RZ, RZ, R180 ;  /* 0x000000ffff167224 */ /* 0x000fe200078e00b4 */
[----:B------:R-:W-:Y:S01]  /*170a0*/  PRMT R2, R6, 0x5410, R2 ;  /* 0x0000541006027816 */ /* 0x000fe20000000002 */
[--C-:B------:R-:W-:Y:S01]  /*170b0*/  HSET2.LE.AND R3, R3, R233.reuse, PT ;  /* 0x000000e903037233 */ /* 0x100fe20003803000 */
[----:B------:R-:W-:Y:S01]  /*170c0*/  LOP3.LUT R6, R0, R108, RZ, 0xc0, !PT ;  /* 0x0000006c00067212 */ /* 0x000fe200078ec0ff */
[--C-:B------:R-:W-:Y:S01]  /*170d0*/  HSET2.LE.AND R0, R5, R233.reuse, PT ;  /* 0x000000e905007233 */ /* 0x100fe20003803000 */
[----:B------:R-:W-:Y:S01]  /*170e0*/  IMAD.MOV.U32 R155, RZ, RZ, R181 ;  /* 0x000000ffff9b7224 */ /* 0x000fe200078e00b5 */
[----:B------:R-:W-:Y:S01]  /*170f0*/  HSET2.LE.AND R2, R2, R233, PT ;  /* 0x000000e902027233 */ /* 0x000fe20003803000 */
[----:B------:R2:W5:Y:S01]  /*17100*/  LDL.LU R181, [R1+0x17c] ;  /* 0x00017c0001b57983 */ /* 0x0005620000300800 */
[----:B------:R-:W-:-:S02]  /*17110*/  IMAD.MOV.U32 R132, RZ, RZ, R30 ;  /* 0x000000ffff847224 */ /* 0x000fc400078e001e */
[----:B------:R-:W-:Y:S01]  /*17120*/  IMAD.MOV.U32 R30, RZ, RZ, R22 ;  /* 0x000000ffff1e7224 */ /* 0x000fe200078e0016 */
[----:B------:R2:W5:Y:S01]  /*17130*/  LDL.LU R180, [R1+0x178] ;  /* 0x0001780001b47983 */ /* 0x0005620000300800 */
[----:B------:R-:W-:Y:S01]  /*17140*/  IMAD.MOV.U32 R152, RZ, RZ, R179 ;  /* 0x000000ffff987224 */ /* 0x000fe200078e00b3 */
[----:B------:R-:W-:Y:S01]  /*17150*/  LOP3.LUT R7, R0, R23, RZ, 0xc0, !PT ;  /* 0x0000001700077212 */ /* 0x000fe200078ec0ff */
        /* <DEDUP_REMOVED lines=10> */
[----:B------:R-:W-:-:S03]  /*17200*/  IMAD.MOV.U32 R243, RZ, RZ, R30 ;  /* 0x000000fffff37224 */ /* 0x000fc600078e001e */
[----:B------:R2:W5:Y:S01]  /*17210*/  LDL.LU R172, [R1+0x168] ;  /* 0x0001680001ac7983 */ /* 0x0005620000300800 */
[----:B------:R-:W-:Y:S01]  /*17220*/  IMAD.MOV.U32 R247, RZ, RZ, R136 ;  /* 0x000000fffff77224 */ /* 0x000fe200078e0088 */
[-C--:B-1----:R-:W-:Y:S01]  /*17230*/  HMMA.16816.F32.BF16 R72, R4, R8.reuse, R72 ;  /* 0x000000080448723c */ /* 0x082fe20000041848 */
[----:B------:R-:W-:Y:S01]  /*17240*/  IMAD.MOV.U32 R249, RZ, RZ, R137 ;  /* 0x000000fffff97224 */ /* 0x000fe200078e0089 */
[----:B------:R-:W1:Y:S01]  /*17250*/  LDSM.16.MT88.4 R16, [R174+0x6800] ;  /* 0x00680000ae10783b */ /* 0x000e620000004200 */
[----:B------:R-:W-:Y:S02]  /*17260*/  IMAD.MOV.U32 R248, RZ, RZ, R138 ;  /* 0x000000fffff87224 */ /* 0x000fe400078e008a */
[----:B------:R-:W-:Y:S02]  /*17270*/  IMAD.MOV.U32 R251, RZ, RZ, R139 ;  /* 0x000000fffffb7224 */ /* 0x000fe400078e008b */
[----:B------:R-:W-:Y:S01]  /*17280*/  IMAD.MOV.U32 R244, RZ, RZ, R115 ;  /* 0x000000fffff47224 */ /* 0x000fe200078e0073 */
[----:B------:R-:W-:Y:S01]  /*17290*/  HMMA.16816.F32.BF16 R136, R12, R8, R76 ;  /* 0x000000080c88723c */ /* 0x000fe2000004184c */
[----:B------:R-:W-:-:S02]  /*172a0*/  IMAD.MOV.U32 R240, RZ, RZ, R114 ;  /* 0x000000fffff07224 */ /* 0x000fc400078e0072 */
[----:B------:R-:W-:-:S05]  /*172b0*/  IMAD.MOV.U32 R30, RZ, RZ, R113 ;  /* 0x000000ffff1e7224 */ /* 0x000fca00078e0071 */
[-C--:B------:R-:W-:Y:S01]  /*172c0*/  HMMA.16816.F32.BF16 R64, R4, R10.reuse, R64 ;  /* 0x0000000a0440723c */ /* 0x080fe20000041840 */
[----:B------:R-:W-:Y:S02]  /*172d0*/  IMAD.MOV.U32 R0, RZ, RZ, R22 ;  /* 0x000000ffff007224 */ /* 0x000fe400078e0016 */
[----:B------:R-:W3:Y:S05]  /*172e0*/  LDSM.16.MT88.4 R20, [R176+0x6800] ;  /* 0x00680000b014783b */ /* 0x000eea0000004200 */
[----:B------:R-:W-:Y:S01]  /*172f0*/  HMMA.16816.F32.BF16 R112, R12, R10, R44 ;  /* 0x0000000a0c70723c */ /* 0x000fe2000004182c */
[----:B------:R-:W4:Y:S01]  /*17300*/  LDSM.16.MT88.4 R8, [R175+0x6800] ;  /* 0x00680000af08783b */ /* 0x000f220000004200 */
[----:B------:R-:W-:-:S02]  /*17310*/  IMAD.MOV.U32 R2, RZ, RZ, R153 ;  /* 0x000000ffff027224 */ /* 0x000fc400078e0099 */
[----:B------:R-:W-:Y:S02]  /*17320*/  IMAD.MOV.U32 R245, RZ, RZ, R154 ;  /* 0x000000fffff57224 */ /* 0x000fe400078e009a */
[----:B------:R-:W-:Y:S02]  /*17330*/  IMAD.MOV.U32 R241, RZ, RZ, R152 ;  /* 0x000000fffff17224 */ /* 0x000fe400078e0098 */
[----:B------:R-:W-:Y:S01]  /*17340*/  IMAD.MOV.U32 R108, RZ, RZ, R155 ;  /* 0x000000ffff6c7224 */ /* 0x000fe200078e009b */
[C---:B-1----:R-:W-:Y:S08]  /*17350*/  HMMA.16816.F32.BF16 R60, R4.reuse, R16, R60 ;  /* 0x00000010043c723c */ /* 0x042ff0000004183c */
[C---:B------:R-:W-:Y:S08]  /*17360*/  HMMA.16816.F32.BF16 R56, R4.reuse, R18, R56 ;  /* 0x000000120438723c */ /* 0x040ff00000041838 */
[----:B---3--:R-:W-:Y:S08]  /*17370*/  HMMA.16816.F32.BF16 R84, R4, R20, R84 ;  /* 0x000000140454723c */ /* 0x008ff00000041854 */
[----:B----4-:R-:W-:Y:S07]  /*17380*/  HMMA.16816.F32.BF16 R152, R12, R10, R32 ;  /* 0x0000000a0c98723c */ /* 0x010fee0000041820 */
[----:B------:R-:W-:Y:S01]  /*17390*/  IMAD.MOV.U32 R35, RZ, RZ, R2 ;  /* 0x000000ffff237224 */ /* 0x000fe200078e0002 */
[----:B------:R-:W-:Y:S01]  /*173a0*/  LOP3.LUT R2, R25, UR16, R110, 0x96, !PT ;  /* 0x0000001019027c12 */ /* 0x000fe2000f8e966e */
[----:B------:R-:W-:Y:S04]  /*173b0*/  HMMA.16816.F32.BF16 R80, R4, R22, R80 ;  /* 0x000000160450723c */ /* 0x000fe80000041850 */
[----:B------:R-:W-:-:S04]  /*173c0*/  IMAD.WIDE.U32 R2, R2, -0x2daee0ad, RZ ;  /* 0xd2511f5302027825 */ /* 0x000fc800078e00ff */
[----:B------:R-:W-:Y:S01]  /*173d0*/  HMMA.16816.F32.BF16 R48, R4, R8, R48 ;  /* 0x000000080430723c */ /* 0x000fe20000041830 */
[----:B------:R-:W-:-:S07]  /*173e0*/  IMAD.MOV.U32 R34, RZ, RZ, R0 ;  /* 0x000000ffff227224 */ /* 0x000fce00078e0000 */
[----:B------:R-:W-:Y:S07]  /*173f0*/  HMMA.16816.F32.BF16 R36, R4, R10, R36 ;  /* 0x0000000a0424723c */ /* 0x000fee0000041824 */
[----:B------:R-:W-:Y:S01]  /*17400*/  IMAD.WIDE.U32 R6, R27, -0x2daee0ad, RZ ;  /* 0xd2511f531b067825 */ /* 0x000fe200078e00ff */
[----:B------:R-:W-:Y:S04]  /*17410*/  HMMA.16816.F32.BF16 R100, R12, R22, R100 ;  /* 0x000000160c64723c */ /* 0x000fe80000041864 */
[----:B------:R-:W-:-:S02]  /*17420*/  LOP3.LUT R4, R7, UR15, R26, 0x96, !PT ;  /* 0x0000000f07047c12 */ /* 0x000fc4000f8e961a */
[----:B------:R-:W-:-:S03]  /*17430*/  LOP3.LUT R0, R3, UR11, R6, 0x96, !PT ;  /* 0x0000000b03007c12 */ /* 0x000fc6000f8e9606 */
[----:B------:R-:W-:-:S04]  /*17440*/  IMAD.WIDE.U32 R4, R4, -0x326172a9, RZ ;  /* 0xcd9e8d5704047825 */ /* 0x000fc800078e00ff */
[----:B------:R-:W-:Y:S01]  /*17450*/  IMAD.WIDE.U32 R22, R0, -0x326172a9, RZ ;  /* 0xcd9e8d5700167825 */ /* 0x000fe200078e00ff */
[----:B------:R-:W-:Y:S01]  /*17460*/  LOP3.LUT R0, R5, UR12, R24, 0x96, !PT ;  /* 0x0000000c05007c12 */ /* 0x000fe2000f8e9618 */
[----:B------:R-:W-:Y:S01]  /*17470*/  HMMA.16816.F32.BF16 R128, R12, R20, R104 ;  /* 0x000000140c80723c */ /* 0x000fe20000041868 */
[----:B------:R-:W-:Y:S02]  /*17480*/  LDSM.16.MT88.4 R24, [R175+0x7000] ;  /* 0x00700000af18783b */ /* 0x000fe40000004200 */
[----:B------:R-:W-:Y:S01]  /*17490*/  LOP3.LUT R3, R23, UR10, R4, 0x96, !PT ;  /* 0x0000000a17037c12 */ /* 0x000fe2000f8e9604 */
[----:B------:R-:W-:-:S04]  /*174a0*/  IMAD.WIDE.U32 R4, R0, -0x2daee0ad, RZ ;  /* 0xd2511f5300047825 */ /* 0x000fc800078e00ff */
[----:B------:R-:W-:-:S05]  /*174b0*/  IMAD.WIDE.U32 R20, R3, -0x2daee0ad, RZ ;  /* 0xd2511f5303147825 */ /* 0x000fca00078e00ff */
[----:B------:R-:W-:Y:S02]  /*174c0*/  LOP3.LUT R3, R21, UR6, R4, 0x96, !PT ;  /* 0x0000000615037c12 */ /* 0x000fe4000f8e9604 */
[----:B------:R-:W-:-:S03]  /*174d0*/  LOP3.LUT R4, R5, UR9, R2, 0x96, !PT ;  /* 0x0000000905047c12 */ /* 0x000fc6000f8e9602 */
[----:B------:R-:W-:-:S04]  /*174e0*/  IMAD.WIDE.U32 R2, R3, -0x326172a9, RZ ;  /* 0xcd9e8d5703027825 */ /* 0x000fc800078e00ff */
[----:B------:R-:W-:Y:S01]  /*174f0*/  IMAD.MOV.U32 R33, RZ, RZ, R108 ;  /* 0x000000ffff217224 */ /* 0x000fe200078e006c */
[----:B------:R-:W-:Y:S01]  /*17500*/  LOP3.LUT R0, R2, 0xffff, RZ, 0xc0, !PT ;  /* 0x0000ffff02007812 */ /* 0x000fe200078ec0ff */
[----:B------:R-:W-:Y:S02]  /*17510*/  IMAD.MOV.U32 R32, RZ, RZ, R30 ;  /* 0x000000ffff207224 */ /* 0x000fe400078e001e */
[----:B------:R-:W-:Y:S02]  /*17520*/  IMAD.MOV.U32 R108, RZ, RZ, R31 ;  /* 0x000000ffff6c7224 */ /* 0x000fe400078e001f */
[----:B------:R-:W-:Y:S01]  /*17530*/  IMAD.WIDE.U32 R30, R4, -0x326172a9, RZ ;  /* 0xcd9e8d57041e7825 */ /* 0x000fe200078e00ff */
[----:B------:R-:W-:Y:S02]  /*17540*/  SHF.R.U32.HI R5, RZ, 0x8, R0 ;  /* 0x00000008ff057819 */ /* 0x000fe40000011600 */
[----:B------:R-:W-:Y:S02]  /*17550*/  LOP3.LUT R4, R2, 0xff, RZ, 0xc0, !PT ;  /* 0x000000ff02047812 */ /* 0x000fe400078ec0ff */
[----:B------:R-:W-:-:S02]  /*17560*/  LOP3.LUT R0, R3, UR13, R30, 0x96, !PT ;  /* 0x0000000d03007c12 */ /* 0x000fc4000f8e961e */
[--C-:B------:R-:W-:Y:S01]  /*17570*/  SHF.R.U32.HI R3, RZ, 0x10, R2.reuse ;  /* 0x00000010ff037819 */ /* 0x100fe20000011602 */
[----:B------:R-:W-:Y:S01]  /*17580*/  HMMA.16816.F32.BF16 R88, R12, R8, R88 ;  /* 0x000000080c58723c */ /* 0x000fe20000041858 */
[----:B------:R-:W-:Y:S02]  /*17590*/  SHF.R.U32.HI R7, RZ, 0x18, R2 ;  /* 0x00000018ff077819 */ /* 0x000fe40000011602 */
[----:B------:R-:W-:-:S04]  /*175a0*/  LOP3.LUT R3, R3, 0xff, RZ, 0xc0, !PT ;  /* 0x000000ff03037812 */ /* 0x000fc800078ec0ff */
[----:B------:R-:W-:Y:S01]  /*175b0*/  PRMT R8, R4, 0x5410, R5 ;  /* 0x0000541004087816 */ /* 0x000fe20000000005 */
[----:B------:R-:W-:Y:S01]  /*175c0*/  HMMA.16816.F32.BF16 R120, R12, R16, R96 ;  /* 0x000000100c78723c */ /* 0x000fe20000041860 */
[----:B------:R-:W-:-:S03]  /*175d0*/  PRMT R7, R3, 0x5410, R7 ;  /* 0x0000541003077816 */ /* 0x000fc60000000007 */
[----:B------:R-:W-:Y:S02]  /*175e0*/  HSET2.LE.AND R3, R8, R233, PT ;  /* 0x000000e908037233 */ /* 0x000fe40003803000 */
[----:B------:R-:W1:Y:S02]  /*175f0*/  LDSM.16.MT88.4 R8, [R173+0x7000] ;  /* 0x00700000ad08783b */ /* 0x000e640000004200 */
[----:B------:R-:W-:Y:S02]  /*17600*/  HMMA.16816.F32.BF16 R76, R12, R18, R92 ;  /* 0x000000120c4c723c */ /* 0x000fe4000004185c */
[----:B------:R-:W3:Y:S04]  /*17610*/  LDSM.16.MT88.4 R12, [R176+0x7000] ;  /* 0x00700000b00c783b */ /* 0x000ee80000004200 */
[----:B------:R-:W4:Y:S01]  /*17620*/  LDSM.16.MT88.4 R16, [R174+0x7000] ;  /* 0x00700000ae10783b */ /* 0x000f220000004200 */
[----:B------:R-:W-:-:S02]  /*17630*/  LOP3.LUT R2, R0, 0xffff, RZ, 0xc0, !PT ;  /* 0x0000ffff00027812 */ /* 0x000fc400078ec0ff */
[----:B------:R-:W-:Y:S02]  /*17640*/  LOP3.LUT R6, R0, 0xff, RZ, 0xc0, !PT ;  /* 0x000000ff00067812 */ /* 0x000fe400078ec0ff */
[--C-:B------:R-:W-:Y:S02]  /*17650*/  SHF.R.U32.HI R4, RZ, 0x10, R0.reuse ;  /* 0x00000010ff047819 */ /* 0x100fe40000011600 */
[----:B------:R-:W-:Y:S02]  /*17660*/  SHF.R.U32.HI R5, RZ, 0x18, R0 ;  /* 0x00000018ff057819 */ /* 0x000fe40000011600 */
[----:B------:R-:W-:Y:S02]  /*17670*/  SHF.R.U32.HI R0, RZ, 0x8, R2 ;  /* 0x00000008ff007819 */ /* 0x000fe40000011602 */
[----:B------:R-:W-:Y:S02]  /*17680*/  LOP3.LUT R2, R4, 0xff, RZ, 0xc0, !PT ;  /* 0x000000ff04027812 */ /* 0x000fe400078ec0ff */
[----:B------:R-:W-:-:S02]  /*17690*/  PRMT R0, R6, 0x5410, R0 ;  /* 0x0000541006007816 */ /* 0x000fc40000000000 */
[----:B------:R-:W-:-:S03]  /*176a0*/  PRMT R2, R2, 0x5410, R5 ;  /* 0x0000541002027816 */ /* 0x000fc60000000005 */
[--C-:B------:R-:W-:Y:S02]  /*176b0*/  HSET2.LE.AND R0, R0, R233.reuse, PT ;  /* 0x000000e900007233 */ /* 0x100fe40003803000 */
[----:B------:R-:W-:-:S03]  /*176c0*/  HSET2.LE.AND R2, R2, R233, PT ;  /* 0x000000e902027233 */ /* 0x000fc60003803000 */
[----:B------:R-:W-:Y:S01]  /*176d0*/  LOP3.LUT R4, R0, R125, RZ, 0xc0, !PT ;  /* 0x0000007d00047212 */ /* 0x000fe200078ec0ff */
[----:B------:R-:W-:Y:S01]  /*176e0*/  HSET2.LE.AND R0, R7, R233, PT ;  /* 0x000000e907007233 */ /* 0x000fe20003803000 */
[----:B------:R-:W-:Y:S02]  /*176f0*/  LOP3.LUT R5, R2, R119, RZ, 0xc0, !PT ;  /* 0x0000007702057212 */ /* 0x000fe400078ec0ff */
[----:B------:R-:W-:Y:S02]  /*17700*/  LOP3.LUT R6, R3, R124, RZ, 0xc0, !PT ;  /* 0x0000007c03067212 */ /* 0x000fe400078ec0ff */
[----:B------:R-:W-:Y:S02]  /*17710*/  LOP3.LUT R7, R0, R126, RZ, 0xc0, !PT ;  /* 0x0000007e00077212 */ /* 0x000fe400078ec0ff */
[----:B------:R-:W-:Y:S01]  /*17720*/  LOP3.LUT R0, R117, 0xff, RZ, 0xc0, !PT ;  /* 0x000000ff75007812 */ /* 0x000fe200078ec0ff */
[----:B------:R-:W-:Y:S01]  /*17730*/  IMAD.MOV.U32 R125, RZ, RZ, R108 ;  /* 0x000000ffff7d7224 */ /* 0x000fe200078e006c */
[----:B------:R-:W-:-:S03]  /*17740*/  SHF.R.U32.HI R2, RZ, 0x8, R55 ;  /* 0x00000008ff027819 */ /* 0x000fc60000011637 */
[C---:B-1----:R-:W-:Y:S08]  /*17750*/  HMMA.16816.F32.BF16 R108, R4.reuse, R8, R72 ;  /* 0x00000008046c723c */ /* 0x042ff00000041848 */
[C---:B------:R-:W-:Y:S08]  /*17760*/  HMMA.16816.F32.BF16 R104, R4.reuse, R10, R64 ;  /* 0x0000000a0468723c */ /* 0x040ff00000041840 */
[C---:B---3--:R-:W-:Y:S08]  /*17770*/  HMMA.16816.F32.BF16 R96, R4.reuse, R12, R84 ;  /* 0x0000000c0460723c */ /* 0x048ff00000041854 */
[C---:B------:R-:W-:Y:S08]  /*17780*/  HMMA.16816.F32.BF16 R92, R4.reuse, R14, R80 ;  /* 0x0000000e045c723c */ /* 0x040ff00000041850 */
[C---:B----4-:R-:W-:Y:S08]  /*17790*/  HMMA.16816.F32.BF16 R60, R4.reuse, R16, R60 ;  /* 0x00000010043c723c */ /* 0x050ff0000004183c */
[C---:B------:R-:W-:Y:S08]  /*177a0*/  HMMA.16816.F32.BF16 R56, R4.reuse, R18, R56 ;  /* 0x000000120438723c */ /* 0x040ff00000041838 */
[C---:B------:R-:W-:Y:S08]  /*177b0*/  HMMA.16816.F32.BF16 R48, R4.reuse, R24, R48 ;  /* 0x000000180430723c */ /* 0x040ff00000041830 */
[----:B------:R-:W-:Y:S07]  /*177c0*/  HMMA.16816.F32.BF16 R44, R4, R26, R36 ;  /* 0x0000001a042c723c */ /* 0x000fee0000041824 */
[----:B------:R-:W-:-:S02]  /*177d0*/  PRMT R7, R0, 0x5410, R116 ;  /* 0x0000541000077816 */ /* 0x000fc40000000074 */
[----:B------:R-:W-:Y:S02]  /*177e0*/  LOP3.LUT R0, R40, 0xffff, RZ, 0xc0, !PT ;  /* 0x0000ffff28007812 */ /* 0x000fe400078ec0ff */
[----:B------:R-:W-:Y:S02]  /*177f0*/  PRMT R6, R118, 0x5410, R2 ;  /* 0x0000541076067816 */ /* 0x000fe40000000002 */
[----:B------:R-:W-:Y:S02]  /*17800*/  SHF.R.U32.HI R2, RZ, 0x8, R0 ;  /* 0x00000008ff027819 */ /* 0x000fe40000011600 */
[----:B------:R-:W-:-:S04]  /*17810*/  LOP3.LUT R0, R40, 0xff, RZ, 0xc0, !PT ;  /* 0x000000ff28007812 */ /* 0x000fc800078ec0ff */
[----:B------:R-:W-:Y:S02]  /*17820*/  PRMT R3, R0, 0x5410, R2 ;  /* 0x0000541000037816 */ /* 0x000fe40000000002 */
[--C-:B------:R-:W-:Y:S02]  /*17830*/  SHF.R.U32.HI R0, RZ, 0x10, R40.reuse ;  /* 0x00000010ff007819 */ /* 0x100fe40000011628 */
[----:B------:R-:W-:Y:S02]  /*17840*/  SHF.R.U32.HI R2, RZ, 0x18, R40 ;  /* 0x00000018ff027819 */ /* 0x000fe40000011628 */
[----:B------:R-:W-:-:S04]  /*17850*/  LOP3.LUT R0, R0, 0xff, RZ, 0xc0, !PT ;  /* 0x000000ff00007812 */ /* 0x000fc800078ec0ff */
[----:B------:R-:W-:Y:S01]  /*17860*/  PRMT R2, R0, 0x5410, R2 ;  /* 0x0000541000027816 */ /* 0x000fe20000000002 */
[----:B------:R-:W-:-:S05]  /*17870*/  HSET2.LE.AND R0, R3, R233, PT ;  /* 0x000000e903007233 */ /* 0x000fca0003803000 */
[----:B------:R-:W-:Y:S01]  /*17880*/  LOP3.LUT R4, R0, R125, RZ, 0xc0, !PT ;  /* 0x0000007d00047212 */ /* 0x000fe200078ec0ff */
[----:B------:R-:W-:-:S05]  /*17890*/  HSET2.LE.AND R0, R2, R233, PT ;  /* 0x000000e902007233 */ /* 0x000fca0003803000 */
[----:B------:R-:W-:Y:S01]  /*178a0*/  LOP3.LUT R5, R0, R32, RZ, 0xc0, !PT ;  /* 0x0000002000057212 */ /* 0x000fe200078ec0ff */
[----:B------:R-:W-:Y:S01]  /*178b0*/  HSET2.LE.AND R0, R6, R233, PT ;  /* 0x000000e906007233 */ /* 0x000fe20003803000 */
[----:B------:R-:W-:-:S04]  /*178c0*/  LOP3.LUT R2, R31, UR8, R22, 0x96, !PT ;  /* 0x000000081f027c12 */ /* 0x000fc8000f8e9616 */
[----:B------:R-:W-:Y:S01]  /*178d0*/  LOP3.LUT R6, R0, R33, RZ, 0xc0, !PT ;  /* 0x0000002100067212 */ /* 0x000fe200078ec0ff */
[----:B------:R-:W-:Y:S01]  /*178e0*/  HSET2.LE.AND R0, R7, R233, PT ;  /* 0x000000e907007233 */ /* 0x000fe20003803000 */
[----:B------:R-:W-:-:S04]  /*178f0*/  IMAD.WIDE.U32 R2, R2, -0x2daee0ad, RZ ;  /* 0xd2511f5302027825 */ /* 0x000fc800078e00ff */
[----:B------:R-:W-:Y:S02]  /*17900*/  LOP3.LUT R7, R0, R34, RZ, 0xc0, !PT ;  /* 0x0000002200077212 */ /* 0x000fe400078ec0ff */
[----:B------:R-:W-:Y:S02]  /*17910*/  LOP3.LUT R0, R3, UR14, R20, 0x96, !PT ;  /* 0x0000000e03007c12 */ /* 0x000fe4000f8e9614 */
[----:B------:R-:W-:-:S03]  /*17920*/  LOP3.LUT R3, R2, 0xffff, RZ, 0xc0, !PT ;  /* 0x0000ffff02037812 */ /* 0x000fc600078ec0ff */
[C---:B------:R-:W-:Y:S07]  /*17930*/  HMMA.16816.F32.BF16 R136, R4.reuse, R8, R136 ;  /* 0x000000080488723c */ /* 0x040fee0000041888 */
[----:B------:R-:W-:Y:S01]  /*17940*/  LOP3.LUT R9, R2, 0xff, RZ, 0xc0, !PT ;  /* 0x000000ff02097812 */ /* 0x000fe200078ec0ff */
[----:B------:R-:W-:Y:S01]  /*17950*/  HMMA.16816.F32.BF16 R36, R4, R10, R112 ;  /* 0x0000000a0424723c */ /* 0x000fe20000041870 */
[----:B------:R-:W-:-:S06]  /*17960*/  SHF.R.U32.HI R8, RZ, 0x8, R3 ;  /* 0x00000008ff087819 */ /* 0x000fcc0000011603 */
[--C-:B------:R-:W-:Y:S01]  /*17970*/  SHF.R.U32.HI R11, RZ, 0x10, R2.reuse ;  /* 0x00000010ff0b7819 */ /* 0x100fe20000011602 */
[----:B------:R-:W-:Y:S07]  /*17980*/  HMMA.16816.F32.BF16 R128, R4, R12, R128 ;  /* 0x0000000c0480723c */ /* 0x000fee0000041880 */
[----:B------:R-:W-:Y:S02]  /*17990*/  SHF.R.U32.HI R12, RZ, 0x18, R2 ;  /* 0x00000018ff0c7819 */ /* 0x000fe40000011602 */
[----:B------:R-:W-:-:S04]  /*179a0*/  LOP3.LUT R2, R0, 0xffff, RZ, 0xc0, !PT ;  /* 0x0000ffff00027812 */ /* 0x000fc800078ec0ff */
[----:B------:R-:W-:Y:S02]  /*179b0*/  SHF.R.U32.HI R3, RZ, 0x8, R2 ;  /* 0x00000008ff037819 */ /* 0x000fe40000011602 */
[----:B------:R-:W-:-:S04]  /*179c0*/  LOP3.LUT R2, R0, 0xff, RZ, 0xc0, !PT ;  /* 0x000000ff00027812 */ /* 0x000fc800078ec0ff */
[----:B------:R-:W-:Y:S02]  /*179d0*/  PRMT R3, R2, 0x5410, R3 ;  /* 0x0000541002037816 */ /* 0x000fe40000000003 */
[----:B------:R-:W-:Y:S02]  /*179e0*/  SHF.R.U32.HI R2, RZ, 0x10, R0 ;  /* 0x00000010ff027819 */ /* 0x000fe40000011600 */
[----:B------:R-:W-:Y:S02]  /*179f0*/  PRMT R10, R9, 0x5410, R8 ;  /* 0x00005410090a7816 */ /* 0x000fe40000000008 */
[----:B------:R-:W-:Y:S02]  /*17a00*/  SHF.R.U32.HI R8, RZ, 0x18, R0 ;  /* 0x00000018ff087819 */ /* 0x000fe40000011600 */
[----:B------:R-:W-:Y:S01]  /*17a10*/  LOP3.LUT R2, R2, 0xff, RZ, 0xc0, !PT ;  /* 0x000000ff02027812 */ /* 0x000fe200078ec0ff */
[----:B------:R-:W-:Y:S01]  /*17a20*/  IMAD.MOV.U32 R119, RZ, RZ, R134 ;  /* 0x000000ffff777224 */ /* 0x000fe200078e0086 */
[----:B------:R-:W-:-:S02]  /*17a30*/  HSET2.LE.AND R0, R3, R233, PT ;  /* 0x000000e903007233 */ /* 0x000fc40003803000 */
[----:B------:R-:W-:Y:S01]  /*17a40*/  PRMT R2, R2, 0x5410, R8 ;  /* 0x0000541002027816 */ /* 0x000fe20000000008 */
[C---:B------:R-:W-:Y:S01]  /*17a50*/  HMMA.16816.F32.BF16 R120, R4.reuse, R16, R120 ;  /* 0x000000100478723c */ /* 0x040fe20000041878 */
[----:B------:R-:W-:Y:S01]  /*17a60*/  LOP3.LUT R9, R11, 0xff, RZ, 0xc0, !PT ;  /* 0x000000ff0b097812 */ /* 0x000fe200078ec0ff */
[----:B------:R-:W-:Y:S02]  /*17a70*/  IMAD.MOV.U32 R67, RZ, RZ, R127 ;  /* 0x000000ffff437224 */ /* 0x000fe400078e007f */
[----:B------:R-:W-:Y:S01]  /*17a80*/  IMAD.MOV.U32 R72, RZ, RZ, R35 ;  /* 0x000000ffff487224 */ /* 0x000fe200078e0023 */
[----:B------:R-:W-:Y:S01]  /*17a90*/  PRMT R3, R9, 0x5410, R12 ;  /* 0x0000541009037816 */ /* 0x000fe2000000000c */
[----:B------:R-:W-:Y:S01]  /*17aa0*/  IMAD.MOV.U32 R73, RZ, RZ, R244 ;  /* 0x000000ffff497224 */ /* 0x000fe200078e00f4 */
[----:B------:R-:W-:Y:S01]  /*17ab0*/  LDSM.16.MT88.4 R124, [R176+0x7800] ;  /* 0x00780000b07c783b */ /* 0x000fe20000004200 */
[----:B------:R-:W-:Y:S07]  /*17ac0*/  HMMA.16816.F32.BF16 R16, R4, R18, R76 ;  /* 0x000000120410723c */ /* 0x000fee000004184c */
[----:B------:R-:W-:Y:S01]  /*17ad0*/  LOP3.LUT R76, R0, R119, RZ, 0xc0, !PT ;  /* 0x00000077004c7212 */ /* 0x000fe200078ec0ff */
[----:B------:R-:W-:-:S02]  /*17ae0*/  HSET2.LE.AND R0, R2, R233, PT ;  /* 0x000000e902007233 */ /* 0x000fc40003803000 */
[--C-:B------:R-:W-:Y:S01]  /*17af0*/  HSET2.LE.AND R3, R3, R233.reuse, PT ;  /* 0x000000e903037233 */ /* 0x100fe20003803000 */
[----:B------:R-:W-:Y:S01]  /*17b00*/  HMMA.16816.F32.BF16 R112, R4, R24, R88 ;  /* 0x000000180470723c */ /* 0x000fe20000041858 */
[----:B------:R-:W-:-:S07]  /*17b10*/  HSET2.LE.AND R2, R10, R233, PT ;  /* 0x000000e90a027233 */ /* 0x000fce0003803000 */
[C---:B------:R-:W-:Y:S01]  /*17b20*/  HMMA.16816.F32.BF16 R32, R4.reuse, R14, R100 ;  /* 0x0000000e0420723c */ /* 0x040fe20000041864 */
[----:B------:R-:W-:Y:S01]  /*17b30*/  LOP3.LUT R78, R2, R67, RZ, 0xc0, !PT ;  /* 0x00000043024e7212 */ /* 0x000fe200078ec0ff */
[----:B------:R-:W-:Y:S01]  /*17b40*/  IMAD.MOV.U32 R74, RZ, RZ, R245 ;  /* 0x000000ffff4a7224 */ /* 0x000fe200078e00f5 */
[----:B------:R-:W-:Y:S01]  /*17b50*/  LOP3.LUT R2, R215, UR8, R54, 0x96, !PT ;  /* 0x00000008d7027c12 */ /* 0x000fe2000f8e9636 */
[----:B------:R-:W-:Y:S01]  /*17b60*/  IMAD.MOV.U32 R75, RZ, RZ, R246 ;  /* 0x000000ffff4b7224 */ /* 0x000fe200078e00f6 */
[----:B------:R-:W-:Y:S01]  /*17b70*/  LOP3.LUT R79, R3, R235, RZ, 0xc0, !PT ;  /* 0x000000eb034f7212 */ /* 0x000fe200078ec0ff */
[----:B------:R-:W-:Y:S01]  /*17b80*/  IMAD.MOV.U32 R244, RZ, RZ, R247 ;  /* 0x000000fffff47224 */ /* 0x000fe200078e00f7 */
[----:B------:R-:W-:Y:S01]  /*17b90*/  LOP3.LUT R77, R0, R234, RZ, 0xc0, !PT ;  /* 0x000000ea004d7212 */ /* 0x000fe200078ec0ff */
[----:B------:R-:W-:Y:S01]  /*17ba0*/  IMAD.WIDE.U32 R2, R2, -0x2daee0ad, RZ ;  /* 0xd2511f5302027825 */ /* 0x000fe200078e00ff */
[----:B------:R-:W-:Y:S01]  /*17bb0*/  HMMA.16816.F32.BF16 R24, R4, R26, R152 ;  /* 0x0000001a0418723c */ /* 0x000fe20000041898 */
[----:B------:R-:W-:Y:S03]  /*17bc0*/  LDSM.16.MT88.4 R116, [R174+0x7800] ;  /* 0x00780000ae74783b */ /* 0x000fe60000004200 */
[----:B------:R-:W-:Y:S01]  /*17bd0*/  LOP3.LUT R0, R2, 0xffff, RZ, 0xc0, !PT ;  /* 0x0000ffff02007812 */ /* 0x000fe200078ec0ff */
[----:B------:R-:W-:Y:S03]  /*17be0*/  STG.E.U16 [R28.64+-0xf0], R187 ;  /* 0xffff10bb1c007986 */ /* 0x000fe6000c101522 */
[----:B------:R-:W-:Y:S01]  /*17bf0*/  SHF.R.U32.HI R4, RZ, 0x8, R0 ;  /* 0x00000008ff047819 */ /* 0x000fe20000011600 */
[----:B------:R-:W-:Y:S01]  /*17c00*/  STG.E.U16 [R28.64+-0xee], R170 ;  /* 0xffff12aa1c007986 */ /* 0x000fe2000c101522 */
[----:B------:R-:W-:-:S02]  /*17c10*/  LOP3.LUT R0, R3, UR14, R192, 0x96, !PT ;  /* 0x0000000e03007c12 */ /* 0x000fc4000f8e96c0 */
[----:B------:R-:W-:Y:S01]  /*17c20*/  LOP3.LUT R5, R2, 0xff, RZ, 0xc0, !PT ;  /* 0x000000ff02057812 */ /* 0x000fe200078ec0ff */
[----:B------:R-:W-:Y:S01]  /*17c30*/  LDSM.16.MT88.4 R12, [R175+0x7800] ;  /* 0x00780000af0c783b */ /* 0x000fe20000004200 */
[--C-:B------:R-:W-:Y:S02]  /*17c40*/  SHF.R.U32.HI R3, RZ, 0x10, R2.reuse ;  /* 0x00000010ff037819 */ /* 0x100fe40000011602 */
[----:B------:R-:W-:Y:S02]  /*17c50*/  SHF.R.U32.HI R8, RZ, 0x18, R2 ;  /* 0x00000018ff087819 */ /* 0x000fe40000011602 */
[C---:B------:R-:W-:Y:S01]  /*17c60*/  LOP3.LUT R2, R0.reuse, 0xffff, RZ, 0xc0, !PT ;  /* 0x0000ffff00027812 */ /* 0x040fe200078ec0ff */
[----:B------:R-:W-:Y:S01]  /*17c70*/  IMAD.MOV.U32 R245, RZ, RZ, R132 ;  /* 0x000000fffff57224 */ /* 0x000fe200078e0084 */
[----:B------:R-:W-:Y:S01]  /*17c80*/  PRMT R9, R5, 0x5410, R4 ;  /* 0x0000541005097816 */ /* 0x000fe20000000004 */
[----:B------:R-:W-:Y:S01]  /*17c90*/  IMAD.MOV.U32 R246, RZ, RZ, R133 ;  /* 0x000000fffff67224 */ /* 0x000fe200078e0085 */
[----:B------:R-:W-:Y:S01]  /*17ca0*/  LOP3.LUT R7, R3, 0xff, RZ, 0xc0, !PT ;  /* 0x000000ff03077812 */ /* 0x000fe200078ec0ff */
[----:B------:R-:W-:Y:S01]  /*17cb0*/  IMAD.MOV.U32 R247, RZ, RZ, R135 ;  /* 0x000000fffff77224 */ /* 0x000fe200078e0087 */
[----:B------:R-:W-:Y:S01]  /*17cc0*/  LOP3.LUT R6, R0, 0xff, RZ, 0xc0, !PT ;  /* 0x000000ff00067812 */ /* 0x000fe200078ec0ff */
[----:B------:R-:W1:Y:S01]  /*17cd0*/  LDSM.16.MT88.4 R132, [R173+0x7800] ;  /* 0x00780000ad84783b */ /* 0x000e620000004200 */
[----:B------:R-:W-:-:S02]  /*17ce0*/  SHF.R.U32.HI R4, RZ, 0x8, R2 ;  /* 0x00000008ff047819 */ /* 0x000fc40000011602 */
[--C-:B------:R-:W-:Y:S01]  /*17cf0*/  SHF.R.U32.HI R3, RZ, 0x10, R0.reuse ;  /* 0x00000010ff037819 */ /* 0x100fe20000011600 */
[----:B------:R-:W-:Y:S01]  /*17d00*/  STG.E.U16 [R42.64+-0xf0], R167 ;  /* 0xffff10a72a007986 */ /* 0x000fe2000c101522 */
[----:B------:R-:W-:-:S03]  /*17d10*/  SHF.R.U32.HI R5, RZ, 0x18, R0 ;  /* 0x00000018ff057819 */ /* 0x000fc60000011600 */
[----:B------:R-:W-:Y:S01]  /*17d20*/  STG.E.U16 [R42.64+-0xee], R168 ;  /* 0xffff12a82a007986 */ /* 0x000fe2000c101522 */
[----:B------:R-:W-:-:S03]  /*17d30*/  PRMT R0, R6, 0x5410, R4 ;  /* 0x0000541006007816 */ /* 0x000fc60000000004 */
[----:B------:R-:W-:Y:S01]  /*17d40*/  STG.E.U16 [R140.64+-0xe0], R223 ;  /* 0xffff20df8c007986 */ /* 0x000fe2000c101522 */
[----:B------:R-:W-:-:S03]  /*17d50*/  LOP3.LUT R2, R3, 0xff, RZ, 0xc0, !PT ;  /* 0x000000ff03027812 */ /* 0x000fc600078ec0ff */
[----:B------:R-:W-:Y:S04]  /*17d60*/  STG.E.U16 [R140.64+-0xde], R221 ;  /* 0xffff22dd8c007986 */ /* 0x000fe8000c101522 */
[----:B------:R-:W-:Y:S04]  /*17d70*/  STG.E.U16 [R52.64+-0xe0], R217 ;  /* 0xffff20d934007986 */ /* 0x000fe8000c101522 */
[----:B------:R-:W-:Y:S04]  /*17d80*/  STG.E.U16 [R52.64+-0xde], R216 ;  /* 0xffff22d834007986 */ /* 0x000fe8000c101522 */
[----:B------:R-:W-:Y:S04]  /*17d90*/  STG.E.U16 [R28.64+-0xe0], R171 ;  /* 0xffff20ab1c007986 */ /* 0x000fe8000c101522 */
[----:B------:R-:W-:Y:S01]  /*17da0*/  STG.E.U16 [R28.64+-0xde], R169 ;  /* 0xffff22a91c007986 */ /* 0x000fe2000c101522 */
[----:B------:R-:W-:-:S03]  /*17db0*/  HSET2.LE.AND R0, R0, R233, PT ;  /* 0x000000e900007233 */ /* 0x000fc60003803000 */
[----:B------:R-:W-:Y:S01]  /*17dc0*/  STG.E.U16 [R42.64+-0xe0], R165 ;  /* 0xffff20a52a007986 */ /* 0x000fe2000c101522 */
[----:B------:R-:W-:-:S03]  /*17dd0*/  PRMT R2, R2, 0x5410, R5 ;  /* 0x0000541002027816 */ /* 0x000fc60000000005 */
[----:B------:R-:W-:Y:S01]  /*17de0*/  STG.E.U16 [R42.64+-0xde], R166 ;  /* 0xffff22a62a007986 */ /* 0x000fe2000c101522 */
[----:B------:R-:W-:-:S03]  /*17df0*/  PRMT R7, R7, 0x5410, R8 ;  /* 0x0000541007077816 */ /* 0x000fc60000000008 */
[----:B------:R-:W-:Y:S04]  /*17e00*/  STG.E.U16 [R140.64+-0xd0], R213 ;  /* 0xffff30d58c007986 */ /* 0x000fe8000c101522 */
[----:B------:R-:W-:Y:S04]  /*17e10*/  STG.E.U16 [R140.64+-0xce], R212 ;  /* 0xffff32d48c007986 */ /* 0x000fe8000c101522 */
[----:B------:R-:W-:Y:S04]  /*17e20*/  STG.E.U16 [R52.64+-0xd0], R211 ;  /* 0xffff30d334007986 */ /* 0x000fe8000c101522 */
[----:B------:R-:W-:Y:S04]  /*17e30*/  STG.E.U16 [R52.64+-0xce], R210 ;  /* 0xffff32d234007986 */ /* 0x000fe8000c101522 */
[----:B------:R-:W-:Y:S04]  /*17e40*/  STG.E.U16 [R28.64+-0xd0], R164 ;  /* 0xffff30a41c007986 */ /* 0x000fe8000c101522 */
[----:B------:R-:W-:Y:S04]  /*17e50*/  STG.E.U16 [R28.64+-0xce], R163 ;  /* 0xffff32a31c007986 */ /* 0x000fe8000c101522 */
[----:B------:R-:W-:Y:S04]  /*17e60*/  STG.E.U16 [R42.64+-0xd0], R162 ;  /* 0xffff30a22a007986 */ /* 0x000fe8000c101522 */
[----:B------:R-:W-:Y:S01]  /*17e70*/  STG.E.U16 [R42.64+-0xce], R161 ;  /* 0xffff32a12a007986 */ /* 0x000fe2000c101522 */
[----:B------:R-:W-:-:S03]  /*17e80*/  HSET2.LE.AND R2, R2, R233, PT ;  /* 0x000000e902027233 */ /* 0x000fc60003803000 */
[----:B------:R-:W-:Y:S01]  /*17e90*/  STG.E.U16 [R140.64+-0xc0], R209 ;  /* 0xffff40d18c007986 */ /* 0x000fe2000c101522 */
[----:B------:R-:W-:-:S03]  /*17ea0*/  LOP3.LUT R100, R0, R72, RZ, 0xc0, !PT ;  /* 0x0000004800647212 */ /* 0x000fc600078ec0ff */
[----:B------:R-:W-:Y:S01]  /*17eb0*/  STG.E.U16 [R140.64+-0xbe], R208 ;  /* 0xffff42d08c007986 */ /* 0x000fe2000c101522 */
[----:B------:R-:W-:-:S03]  /*17ec0*/  HSET2.LE.AND R0, R7, R233, PT ;  /* 0x000000e907007233 */ /* 0x000fc60003803000 */
[----:B------:R-:W-:Y:S04]  /*17ed0*/  STG.E.U16 [R52.64+-0xc0], R206 ;  /* 0xffff40ce34007986 */ /* 0x000fe8000c101522 */
[----:B------:R-:W-:Y:S01]  /*17ee0*/  STG.E.U16 [R52.64+-0xbe], R207 ;  /* 0xffff42cf34007986 */ /* 0x000fe2000c101522 */
[----:B------:R-:W-:-:S03]  /*17ef0*/  HSET2.LE.AND R3, R9, R233, PT ;  /* 0x000000e909037233 */ /* 0x000fc60003803000 */
[----:B------:R-:W-:Y:S04]  /*17f00*/  STG.E.U16 [R28.64+-0xc0], R160 ;  /* 0xffff40a01c007986 */ /* 0x000fe8000c101522 */
[----:B------:R-:W-:Y:S04]  /*17f10*/  STG.E.U16 [R28.64+-0xbe], R159 ;  /* 0xffff429f1c007986 */ /* 0x000fe8000c101522 */
[----:B------:R-:W-:Y:S04]  /*17f20*/  STG.E.U16 [R42.64+-0xc0], R144 ;  /* 0xffff40902a007986 */ /* 0x000fe8000c101522 */
[----:B------:R-:W-:Y:S04]  /*17f30*/  STG.E.U16 [R42.64+-0xbe], R143 ;  /* 0xffff428f2a007986 */ /* 0x000fe8000c101522 */
[----:B------:R-:W-:Y:S04]  /*17f40*/  STG.E.U16 [R140.64+-0xb0], R205 ;  /* 0xffff50cd8c007986 */ /* 0x000fe8000c101522 */
[----:B------:R-:W-:Y:S01]  /*17f50*/  STG.E.U16 [R140.64+-0xae], R204 ;  /* 0xffff52cc8c007986 */ /* 0x000fe2000c101522 */
[----:B------:R-:W-:-:S03]  /*17f60*/  LOP3.LUT R101, R2, R73, RZ, 0xc0, !PT ;  /* 0x0000004902657212 */ /* 0x000fc600078ec0ff */
[----:B------:R-:W-:Y:S04]  /*17f70*/  STG.E.U16 [R52.64+-0xb0], R202 ;  /* 0xffff50ca34007986 */ /* 0x000fe8000c101522 */
[----:B------:R3:W-:Y:S01]  /*17f80*/  STG.E.U16 [R52.64+-0xae], R203 ;  /* 0xffff52cb34007986 */ /* 0x0007e2000c101522 */
[----:B------:R-:W-:-:S03]  /*17f90*/  LOP3.LUT R103, R0, R75, RZ, 0xc0, !PT ;  /* 0x0000004b00677212 */ /* 0x000fc600078ec0ff */
[----:B------:R-:W-:Y:S01]  /*17fa0*/  STG.E.U16 [R28.64+-0xb0], R158 ;  /* 0xffff509e1c007986 */ /* 0x000fe2000c101522 */
[----:B------:R-:W-:-:S03]  /*17fb0*/  FADD.FTZ R2, R245, R244 ;  /* 0x000000f4f5027221 */ /* 0x000fc60000010000 */
[----:B------:R-:W-:Y:S01]  /*17fc0*/  STG.E.U16 [R28.64+-0xae], R157 ;  /* 0xffff529d1c007986 */ /* 0x000fe2000c101522 */
[----:B------:R-:W-:-:S03]  /*17fd0*/  LOP3.LUT R102, R3, R74, RZ, 0xc0, !PT ;  /* 0x0000004a03667212 */ /* 0x000fc600078ec0ff */
[----:B------:R-:W-:Y:S01]  /*17fe0*/  STG.E.U16 [R42.64+-0xb0], R156 ;  /* 0xffff509c2a007986 */ /* 0x000fe2000c101522 */
[----:B------:R-:W-:-:S03]  /*17ff0*/  FADD.FTZ R0, R232, R246 ;  /* 0x000000f6e8007221 */ /* 0x000fc60000010000 */
[----:B------:R-:W-:Y:S01]  /*18000*/  STG.E.U16 [R42.64+-0xae], R151 ;  /* 0xffff52972a007986 */ /* 0x000fe2000c101522 */
[----:B------:R-:W-:-:S03]  /*18010*/  FADD.FTZ R3, R197, R247 ;  /* 0x000000f7c5037221 */ /* 0x000fc60000010000 */
[----:B------:R-:W-:Y:S04]  /*18020*/  STG.E.U16 [R140.64+-0xa0], R201 ;  /* 0xffff60c98c007986 */ /* 0x000fe8000c101522 */
[----:B------:R-:W-:Y:S04]  /*18030*/  STG.E.U16 [R140.64+-0x9e], R200 ;  /* 0xffff62c88c007986 */ /* 0x000fe8000c101522 */
[----:B------:R-:W-:Y:S04]  /*18040*/  STG.E.U16 [R52.64+-0xa0], R199 ;  /* 0xffff60c734007986 */ /* 0x000fe8000c101522 */
[----:B------:R-:W-:Y:S01]  /*18050*/  STG.E.U16 [R52.64+-0x9e], R198 ;  /* 0xffff62c634007986 */ /* 0x000fe2000c101522 */
[----:B------:R-:W-:-:S03]  /*18060*/  FADD.FTZ R4, R241, R2 ;  /* 0x00000002f1047221 */ /* 0x000fc60000010000 */
[----:B------:R-:W-:Y:S04]  /*18070*/  STG.E.U16 [R28.64+-0xa0], R150 ;  /* 0xffff60961c007986 */ /* 0x000fe8000c101522 */
[----:B------:R-:W-:Y:S01]  /*18080*/  STG.E.U16 [R28.64+-0x9e], R149 ;  /* 0xffff62951c007986 */ /* 0x000fe2000c101522 */
[----:B------:R-:W-:-:S03]  /*18090*/  FADD.FTZ R2, R230, R0 ;  /* 0x00000000e6027221 */ /* 0x000fc60000010000 */
[----:B------:R-:W-:Y:S04]  /*180a0*/  STG.E.U16 [R42.64+-0xa0], R142 ;  /* 0xffff608e2a007986 */ /* 0x000fe8000c101522 */
[----:B------:R-:W-:Y:S01]  /*180b0*/  STG.E.U16 [R42.64+-0x9e], R41 ;  /* 0xffff62292a007986 */ /* 0x000fe2000c101522 */
[----:B------:R-:W-:-:S03]  /*180c0*/  FADD.FTZ R5, R240, R236 ;  /* 0x000000ecf0057221 */ /* 0x000fc60000010000 */
[----:B------:R4:W-:Y:S01]  /*180d0*/  STG.E.U16 [R140.64+-0x90], R196 ;  /* 0xffff70c48c007986 */ /* 0x0009e2000c101522 */
[----:B------:R-:W-:-:S03]  /*180e0*/  FADD.FTZ R0, R228, R3 ;  /* 0x00000003e4007221 */ /* 0x000fc60000010000 */
[----:B------:R2:W-:Y:S04]  /*180f0*/  STG.E.U16 [R140.64+-0x8e], R195 ;  /* 0xffff72c38c007986 */ /* 0x0005e8000c101522 */
[----:B------:R2:W-:Y:S04]  /*18100*/  STG.E.U16 [R52.64+-0x90], R194 ;  /* 0xffff70c234007986 */ /* 0x0005e8000c101522 */
[----:B------:R2:W-:Y:S04]  /*18110*/  STG.E.U16 [R52.64+-0x8e], R189 ;  /* 0xffff72bd34007986 */ /* 0x0005e8000c101522 */
[----:B------:R2:W-:Y:S04]  /*18120*/  STG.E.U16 [R28.64+-0x90], R148 ;  /* 0xffff70941c007986 */ /* 0x0005e8000c101522 */
[----:B------:R2:W-:Y:S04]  /*18130*/  STG.E.U16 [R28.64+-0x8e], R147 ;  /* 0xffff72931c007986 */ /* 0x0005e8000c101522 */
[----:B------:R2:W-:Y:S04]  /*18140*/  STG.E.U16 [R42.64+-0x90], R146 ;  /* 0xffff70922a007986 */ /* 0x0005e8000c101522 */
[----:B------:R2:W-:Y:S01]  /*18150*/  STG.E.U16 [R42.64+-0x8e], R145 ;  /* 0xffff72912a007986 */ /* 0x0005e2000c101522 */
        /* <DEDUP_REMOVED lines=12> */
[----:B-1----:R-:W-:Y:S01]  /*18220*/  HMMA.16816.F32.BF16 R108, R76, R132, R108 ;  /* 0x000000844c6c723c */ /* 0x002fe2000004186c */
[----:B------:R-:W-:Y:S01]  /*18230*/  FADD.FTZ R4, R190, R4 ;  /* 0x00000004be047221 */ /* 0x000fe20000010000 */
[----:B---3--:R-:W-:Y:S01]  /*18240*/  IADD3 R203, P0, R140, -0x180, RZ ;  /* 0xfffffe808ccb7810 */ /* 0x008fe20007f1e0ff */
[----:B------:R-:W-:-:S02]  /*18250*/  FADD.FTZ R3, R191, R3 ;  /* 0x00000003bf037221 */ /* 0x000fc40000010000 */
[----:B------:R-:W-:Y:S02]  /*18260*/  FADD.FTZ R2, R224, R2 ;  /* 0x00000002e0027221 */ /* 0x000fe40000010000 */
[----:B------:R-:W-:Y:S01]  /*18270*/  FADD.FTZ R0, R220, R0 ;  /* 0x00000000dc007221 */ /* 0x000fe20000010000 */
[----:B------:R-:W-:Y:S01]  /*18280*/  HMMA.16816.F32.BF16 R104, R76, R134, R104 ;  /* 0x000000864c68723c */ /* 0x000fe20000041868 */
[----:B------:R-:W-:Y:S01]  /*18290*/  FADD.FTZ R241, R238, R4 ;  /* 0x00000004eef17221 */ /* 0x000fe20000010000 */
[----:B------:R-:W-:Y:S01]  /*182a0*/  @P6 IADD3 R191, R252, -0x4, RZ ;  /* 0xfffffffcfcbf6810 */ /* 0x000fe20007ffe0ff */
[----:B------:R-:W-:-:S05]  /*182b0*/  FADD.FTZ R242, R239, R3 ;  /* 0x00000003eff27221 */ /* 0x000fca0000010000 */
[----:B------:R-:W-:Y:S01]  /*182c0*/  HMMA.16816.F32.BF16 R96, R76, R124, R96 ;  /* 0x0000007c4c60723c */ /* 0x000fe20000041860 */
[----:B----4-:R-:W-:Y:S01]  /*182d0*/  FADD.FTZ R196, R226, R2 ;  /* 0x00000002e2c47221 */ /* 0x010fe20000010000 */
[----:B------:R-:W-:Y:S01]  /*182e0*/  IADD3.X R202, R141, -0x1, RZ, P0, !PT ;  /* 0xffffffff8dca7810 */ /* 0x000fe200007fe4ff */
[----:B------:R-:W-:-:S05]  /*182f0*/  FADD.FTZ R197, R222, R0 ;  /* 0x00000000dec57221 */ /* 0x000fca0000010000 */
        /* <DEDUP_REMOVED lines=13> */
[----:B------:R-:W-:Y:S03]  /*183d0*/  @!UPT UIADD3 URZ, URZ, URZ, URZ ;  /* 0x0000003f3f3ff290 */ /* 0x000fe6000fffe03f */
[----:B------:R-:W-:Y:S11]  /*183e0*/  @P6 BRA `(.L_x_837) ;  /* 0x0000002000006947 */ /* 0x000ff60003800000 */
.L_x_830:
[----:B--2---:R-:W2:Y:S02]  /*183f0*/  LDL.LU R0, [R1+0x9c] ;  /* 0x00009c0001007983 */ /* 0x004ea40000300800 */
[----:B--2---:R-:W-:-:S07]  /*18400*/  IADD3 R191, R0, -0x1, RZ ;  /* 0xffffffff00bf7810 */ /* 0x004fce0007ffe0ff */
.L_x_837:
[----:B--2---:R-:W-:-:S13]  /*18410*/  ISETP.GE.AND P0, PT, R191, RZ, PT ;  /* 0x000000ffbf00720c */ /* 0x004fda0003f06270 */
[----:B------:R-:W-:Y:S05]  /*18420*/  @!P0 BRA `(.L_x_838) ;  /* 0x00006dc000008947 */ /* 0x000fea0003800000 */
[----:B------:R-:W2:Y:S01]  /*18430*/  LDL.LU R10, [R1+0x100] ;  /* 0x00010000010a7983 */ /* 0x000ea20000300800 */
[----:B------:R-:W-:Y:S01]  /*18440*/  ULDC.64 UR4, c[0x0][0x1a0] ;  /* 0x0000680000047ab9 */ /* 0x000fe20000000a00 */
[----:B------:R-:W-:Y:S01]  /*18450*/  IMAD.MOV.U32 R73, RZ, RZ, R69 ;  /* 0x000000ffff497224 */ /* 0x000fe200078e0045 */
[----:B------:R-:W-:Y:S01]  /*18460*/  USHF.L.U64.HI UR15, UR4, 0x5, UR5 ;  /* 0x00000005040f7899 */ /* 0x000fe20008010205 */
[----:B------:R-:W3:Y:S01]  /*18470*/  LDL.64 R14, [R1+0x140] ;  /* 0x00014000010e7983 */ /* 0x000ee20000100a00 */
[----:B------:R-:W-:Y:S01]  /*18480*/  USHF.L.U32 UR16, UR4, 0x5, URZ ;  /* 0x0000000504107899 */ /* 0x000fe2000800063f */
[----:B------:R-:W-:Y:S01]  /*18490*/  IMAD.MOV.U32 R72, RZ, RZ, R70 ;  /* 0x000000ffff487224 */ /* 0x000fe200078e0046 */
[----:B------:R-:W-:Y:S01]  /*184a0*/  UIMAD.WIDE.U32 UR32, UR4, 0x30, URZ ;  /* 0x00000030042078a5 */ /* 0x000fe2000f8e003f */
[----:B------:R-:W4:Y:S01]  /*184b0*/  LDL.LU R4, [R1+0x104] ;  /* 0x0001040001047983 */ /* 0x000f220000300800 */
[----:B------:R-:W-:Y:S01]  /*184c0*/  UIMAD UR17, UR5, 0x30, URZ ;  /* 0x00000030051178a4 */ /* 0x000fe2000f8e023f */
[----:B------:R-:W-:Y:S01]  /*184d0*/  MOV R3, R71 ;  /* 0x0000004700037202 */ /* 0x000fe20000000f00 */
[----:B------:R-:W-:Y:S01]  /*184e0*/  USHF.L.U32 UR21, UR7, 0x3, URZ ;  /* 0x0000000307157899 */ /* 0x000fe2000800063f */
[----:B------:R-:W3:Y:S01]  /*184f0*/  LDL R5, [R1+0x130] ;  /* 0x0001300001057983 */ /* 0x000ee20000100800 */
[----:B------:R-:W-:Y:S01]  /*18500*/  ULDC.64 UR4, c[0x0][0x198] ;  /* 0x0000660000047ab9 */ /* 0x000fe20000000a00 */
[----:B------:R-:W-:Y:S01]  /*18510*/  IMAD.MOV.U32 R0, RZ, RZ, R68 ;  /* 0x000000ffff007224 */ /* 0x000fe200078e0044 */
[----:B------:R-:W-:Y:S01]  /*18520*/  USHF.L.U64.HI UR18, UR4, 0x5, UR5 ;  /* 0x0000000504127899 */ /* 0x000fe20008010205 */
[----:B------:R-:W3:Y:S01]  /*18530*/  LDL.LU.64 R8, [R1+0x110] ;  /* 0x0001100001087983 */ /* 0x000ee20000300a00 */
[----:B------:R-:W-:-:S02]  /*18540*/  USHF.L.U32 UR19, UR4, 0x5, URZ ;  /* 0x0000000504137899 */ /* 0x000fc4000800063f */
[----:B------:R-:W-:Y:S01]  /*18550*/  UIMAD.WIDE.U32 UR30, UR4, 0x30, URZ ;  /* 0x00000030041e78a5 */ /* 0x000fe2000f8e003f */
[----:B------:R-:W3:Y:S01]  /*18560*/  LDL.LU.64 R6, [R1+0x118] ;  /* 0x0001180001067983 */ /* 0x000ee20000300a00 */
[----:B------:R-:W-:Y:S02]  /*18570*/  UIMAD UR4, UR7, 0x38, UR21 ;  /* 0x00000038070478a4 */ /* 0x000fe4000f8e0215 */
[----:B------:R-:W-:Y:S02]  /*18580*/  USHF.R.S32.HI UR23, URZ, 0x1f, UR7 ;  /* 0x0000001f3f177899 */ /* 0x000fe40008011407 */
[----:B------:R-:W-:Y:S02]  /*18590*/  UIADD3 UR4, UR4, 0x1, URZ ;  /* 0x0000000104047890 */ /* 0x000fe4000fffe03f */
[----:B------:R-:W-:Y:S02]  /*185a0*/  UIMAD UR20, UR5, 0x30, URZ ;  /* 0x00000030051478a4 */ /* 0x000fe4000f8e023f */
[----:B------:R-:W-:-:S02]  /*185b0*/  USHF.R.S32.HI UR6, URZ, 0x1f, UR26 ;  /* 0x0000001f3f067899 */ /* 0x000fc4000801141a */
[----:B------:R-:W-:Y:S02]  /*185c0*/  UIMAD.WIDE.U32 UR28, UR7, 0x70, URZ ;  /* 0x00000070071c78a5 */ /* 0x000fe4000f8e003f */
[----:B------:R-:W-:Y:S02]  /*185d0*/  USHF.R.S32.HI UR5, URZ, 0x1f, UR21 ;  /* 0x0000001f3f057899 */ /* 0x000fe40008011415 */
[----:B------:R-:W-:Y:S02]  /*185e0*/  UIMAD UR23, UR23, 0x70, URZ ;  /* 0x00000070171778a4 */ /* 0x000fe4000f8e023f */
[----:B------:R-:W-:Y:S02]  /*185f0*/  USHF.R.S32.HI UR24, URZ, 0x1f, UR4 ;  /* 0x0000001f3f187899 */ /* 0x000fe40008011404 */
[----:B------:R-:W-:Y:S02]  /*18600*/  USHF.L.U32 UR27, UR26, 0x1, URZ ;  /* 0x000000011a1b7899 */ /* 0x000fe4000800063f */
[----:B------:R-:W-:-:S02]  /*18610*/  USHF.L.U32 UR22, UR21, 0x1, URZ ;  /* 0x0000000115167899 */ /* 0x000fc4000800063f */
[----:B------:R-:W-:Y:S02]  /*18620*/  USHF.L.U64.HI UR26, UR26, 0x1, UR6 ;  /* 0x000000011a1a7899 */ /* 0x000fe40008010206 */
[----:B------:R-:W-:Y:S02]  /*18630*/  UIADD3 UR17, UR17, UR33, URZ ;  /* 0x0000002111117290 */ /* 0x000fe4000fffe03f */
[----:B------:R-:W-:Y:S02]  /*18640*/  UIADD3 UR20, UR20, UR31, URZ ;  /* 0x0000001f14147290 */ /* 0x000fe4000fffe03f */
[----:B------:R-:W-:Y:S02]  /*18650*/  USHF.L.U64.HI UR21, UR21, 0x1, UR5 ;  /* 0x0000000115157899 */ /* 0x000fe40008010205 */
[----:B------:R-:W-:Y:S02]  /*18660*/  UIADD3 UR23, UR29, UR23, URZ ;  /* 0x000000171d177290 */ /* 0x000fe4000fffe03f */
[----:B------:R-:W-:-:S02]  /*18670*/  USHF.L.U32 UR25, UR4, 0x1, URZ ;  /* 0x0000000104197899 */ /* 0x000fc4000800063f */
[----:B------:R-:W-:Y:S01]  /*18680*/  USHF.L.U64.HI UR24, UR4, 0x1, UR24 ;  /* 0x0000000104187899 */ /* 0x000fe20008010218 */
[C---:B--2---:R-:W-:Y:S01]  /*18690*/  IADD3 R2, R10.reuse, 0x4, RZ ;  /* 0x000000040a027810 */ /* 0x044fe20007ffe0ff */
[----:B------:R-:W-:-:S04]  /*186a0*/  IMAD.WIDE.U32 R12, R10, -0x326172a9, RZ ;  /* 0xcd9e8d570a0c7825 */ /* 0x000fc800078e00ff */
[----:B------:R-:W-:Y:S01]  /*186b0*/  IMAD.WIDE.U32 R10, R2, -0x326172a9, RZ ;  /* 0xcd9e8d57020a7825 */ /* 0x000fe200078e00ff */
[----:B----4-:R-:W-:-:S04]  /*186c0*/  LOP3.LUT R2, R13, R4, RZ, 0x3c, !PT ;  /* 0x000000040d027212 */ /* 0x010fc800078e3cff */
[----:B------:R-:W-:Y:S01]  /*186d0*/  LOP3.LUT R4, R11, R4, RZ, 0x3c, !PT ;  /* 0x000000040b047212 */ /* 0x000fe200078e3cff */
[----:B------:R1:W-:Y:S01]  /*186e0*/  STL.64 [R1+0x128], R12 ;  /* 0x0001280c01007387 */ /* 0x0003e20000100a00 */
[----:B---3--:R-:W-:Y:S01]  /*186f0*/  IMAD.WIDE.U32 R244, R5, -0x2daee0ad, RZ ;  /* 0xd2511f5305f47825 */ /* 0x008fe200078e00ff */
[----:B------:R-:W-:Y:S02]  /*18700*/  PRMT R5, R237, 0x7054, R237 ;  /* 0x00007054ed057816 */ /* 0x000fe400000000ed */
[----:B------:R2:W-:Y:S01]  /*18710*/  STL.64 [R1+0x120], R10 ;  /* 0x0001200a01007387 */ /* 0x0005e20000100a00 */
[----:B------:R-:W-:Y:S01]  /*18720*/  MOV R5, R9 ;  /* 0x0000000900057202 */ /* 0x000fe20000000f00 */
[----:B-1----:R-:W-:-:S04]  /*18730*/  IMAD.WIDE.U32 R12, R2, -0x2daee0ad, RZ ;  /* 0xd2511f53020c7825 */ /* 0x002fc800078e00ff */
[----:B--2---:R-:W-:Y:S01]  /*18740*/  IMAD.WIDE.U32 R10, R4, -0x2daee0ad, RZ ;  /* 0xd2511f53040a7825 */ /* 0x004fe200078e00ff */
[----:B------:R-:W-:Y:S01]  /*18750*/  MOV R4, R6 ;  /* 0x0000000600047202 */ /* 0x000fe20000000f00 */
[----:B------:R1:W-:Y:S04]  /*18760*/  STL.64 [R1+0x10], R12 ;  /* 0x0000100c01007387 */ /* 0x0003e80000100a00 */
[----:B------:R1:W-:Y:S04]  /*18770*/  STL.64 [R1+0x138], R4 ;  /* 0x0001380401007387 */ /* 0x0003e80000100a00 */
[----:B------:R1:W-:Y:S01]  /*18780*/  STL.64 [R1+0x18], R10 ;  /* 0x0000180a01007387 */ /* 0x0003e20000100a00 */
[----:B------:R-:W-:Y:S01]  /*18790*/  ISETP.GE.AND P0, PT, R14, c[0x0][0x220], PT ;  /* 0x000088000e007a0c */ /* 0x000fe20003f06270 */
[----:B------:R-:W-:Y:S05]  /*187a0*/  BRA `(.L_x_839) ;  /* 0x0000030000007947 */ /* 0x000fea0003800000 */
.L_x_841:
[----:B------:R-:W2:Y:S01]  /*187b0*/  LDL.64 R74, [R1+0x150] ;  /* 0x00015000014a7983 */ /* 0x000ea20000100a00 */
[----:B------:R-:W-:Y:S01]  /*187c0*/  IADD3 R2, R191, -0x1, RZ ;  /* 0xffffffffbf027810 */ /* 0x000fe20007ffe0ff */
[----:B------:R-:W-:Y:S02]  /*187d0*/  @!P0 IMAD.MOV.U32 R69, RZ, RZ, c[0x0][0x198] ;  /* 0x00006600ff458624 */ /* 0x000fe400078e00ff */
[----:B------:R-:W3:Y:S01]  /*187e0*/  LDL.64 R192, [R1+0x148] ;  /* 0x0001480001c07983 */ /* 0x000ee20000100a00 */
[----:B------:R-:W-:Y:S01]  /*187f0*/  SHF.R.S32.HI R68, RZ, 0x1f, R2 ;  /* 0x0000001fff447819 */ /* 0x000fe20000011402 */
[----:B------:R-:W-:Y:S02]  /*18800*/  IMAD.WIDE.U32 R70, R2, c[0x0][0x198], RZ ;  /* 0x0000660002467a25 */ /* 0x000fe400078e00ff */
[----:B------:R1:W-:Y:S02]  /*18810*/  @P0 STS.128 [R188+0x4000], RZ ;  /* 0x004000ffbc000388 */ /* 0x0003e40000000c00 */
[----:B------:R-:W-:Y:S04]  /*18820*/  IMAD R68, R68, c[0x0][0x198], RZ ;  /* 0x0000660044447a24 */ /* 0x000fe800078e02ff */
[----:B------:R-:W-:Y:S04]  /*18830*/  IMAD R68, R2, c[0x0][0x19c], R68 ;  /* 0x0000670002447a24 */ /* 0x000fe800078e0244 */
[----:B------:R-:W-:Y:S01]  /*18840*/  IMAD.IADD R68, R71, 0x1, R68 ;  /* 0x0000000147447824 */ /* 0x000fe200078e0244 */
[----:B--2---:R-:W-:Y:S01]  /*18850*/  LEA R2, P2, R70, R74, 0x6 ;  /* 0x0000004a46027211 */ /* 0x004fe200078430ff */
[----:B------:R-:W-:Y:S03]  /*18860*/  @!P0 IMAD.MOV.U32 R74, RZ, RZ, c[0x0][0x19c] ;  /* 0x00006700ff4a8624 */ /* 0x000fe600078e00ff */
[----:B------:R-:W-:Y:S02]  /*18870*/  @!P0 LEA R142, P6, R2, c[0x0][0x168], 0x1 ;  /* 0x00005a00028e8a11 */ /* 0x000fe400078c08ff */
[----:B---3--:R-:W-:Y:S02]  /*18880*/  LEA.HI.X R68, R70, R193, R68, 0x6, P2 ;  /* 0x000000c146447211 */ /* 0x008fe400010f3444 */
[----:B------:R-:W-:Y:S02]  /*18890*/  @!P0 LEA R75, P1, R69, R2, 0x4 ;  /* 0x00000002454b8211 */ /* 0x000fe400078220ff */
[C---:B------:R-:W-:Y:S02]  /*188a0*/  @!P0 LEA.HI.X R143, R2.reuse, c[0x0][0x16c], R68, 0x1, P6 ;  /* 0x00005b00028f8a11 */ /* 0x040fe400030f0c44 */
[----:B------:R-:W-:Y:S02]  /*188b0*/  @!P0 LEA R140, P5, R75, c[0x0][0x168], 0x1 ;  /* 0x00005a004b8c8a11 */ /* 0x000fe400078a08ff */
[----:B------:R-:W-:Y:S01]  /*188c0*/  @!P0 LEA.HI.X R69, R69, R68, R74, 0x4, P1 ;  /* 0x0000004445458211 */ /* 0x000fe200008f244a */
[----:B------:R-:W-:Y:S01]  /*188d0*/  @!PT LDS RZ, [RZ] ;  /* 0x00000000fffff984 */ /* 0x000fe20000000800 */
[----:B------:R-:W-:Y:S01]  /*188e0*/  @!PT LDS RZ, [RZ] ;  /* 0x00000000fffff984 */ /* 0x000fe20000000800 */
[----:B------:R-:W-:Y:S01]  /*188f0*/  @!PT LDS RZ, [RZ] ;  /* 0x00000000fffff984 */ /* 0x000fe20000000800 */
[----:B------:R1:W-:Y:S01]  /*18900*/  @!P0 LDGSTS.E.BYPASS.LTC128B.128 [R188+0x4000], [R142.64] ;  /* 0x040000008ebc8fae */ /* 0x0003e2000b901d62 */
[----:B------:R-:W-:Y:S02]  /*18910*/  @!P0 IADD3 R71, P4, R2, UR19, RZ ;  /* 0x0000001302478c10 */ /* 0x000fe4000ff9e0ff */
[----:B------:R-:W-:Y:S01]  /*18920*/  @!P0 LEA.HI.X R141, R75, c[0x0][0x16c], R69, 0x1, P5 ;  /* 0x00005b004b8d8a11 */ /* 0x000fe200028f0c45 */
[----:B------:R1:W-:Y:S01]  /*18930*/  @P0 STS.128 [R188+0x4800], RZ ;  /* 0x004800ffbc000388 */ /* 0x0003e20000000c00 */
[C---:B------:R-:W-:Y:S02]  /*18940*/  @!P0 LEA R74, P3, R71.reuse, c[0x0][0x168], 0x1 ;  /* 0x00005a00474a8a11 */ /* 0x040fe400078608ff */
[----:B------:R-:W-:Y:S01]  /*18950*/  @!P0 IADD3.X R145, R68, UR18, RZ, P4, !PT ;  /* 0x0000001244918c10 */ /* 0x000fe2000a7fe4ff */
[----:B------:R-:W-:Y:S01]  /*18960*/  @!PT LDS RZ, [RZ] ;  /* 0x00000000fffff984 */ /* 0x000fe20000000800 */
[----:B------:R-:W-:Y:S01]  /*18970*/  @!PT LDS RZ, [RZ] ;  /* 0x00000000fffff984 */ /* 0x000fe20000000800 */
[----:B------:R-:W-:Y:S01]  /*18980*/  @!PT LDS RZ, [RZ] ;  /* 0x00000000fffff984 */ /* 0x000fe20000000800 */
[----:B------:R1:W-:Y:S01]  /*18990*/  @!P0 LDGSTS.E.BYPASS.LTC128B.128 [R188+0x4800], [R140.64] ;  /* 0x048000008cbc8fae */ /* 0x0003e2000b901d62 */
[----:B------:R-:W-:Y:S02]  /*189a0*/  @!P0 IADD3 R144, P2, R2, UR30, RZ ;  /* 0x0000001e02908c10 */ /* 0x000fe4000ff5e0ff */
[----:B------:R-:W-:Y:S01]  /*189b0*/  @!P0 LEA.HI.X R75, R71, c[0x0][0x16c], R145, 0x1, P3 ;  /* 0x00005b00474b8a11 */ /* 0x000fe200018f0c91 */
[----:B------:R1:W-:Y:S01]  /*189c0*/  @P0 STS.128 [R188+0x5000], RZ ;  /* 0x005000ffbc000388 */ /* 0x0003e20000000c00 */
[----:B------:R-:W-:Y:S02]  /*189d0*/  @!P0 LEA R70, P1, R144, c[0x0][0x168], 0x1 ;  /* 0x00005a0090468a11 */ /* 0x000fe400078208ff */
[----:B------:R-:W-:Y:S01]  /*189e0*/  @!P0 IADD3.X R146, R68, UR20, RZ, P2, !PT ;  /* 0x0000001444928c10 */ /* 0x000fe200097fe4ff */
[----:B------:R-:W-:Y:S01]  /*189f0*/  @!PT LDS RZ, [RZ] ;  /* 0x00000000fffff984 */ /* 0x000fe20000000800 */
[----:B------:R-:W-:Y:S01]  /*18a00*/  @!PT LDS RZ, [RZ] ;  /* 0x00000000fffff984 */ /* 0x000fe20000000800 */
[----:B------:R-:W-:Y:S01]  /*18a10*/  @!PT LDS RZ, [RZ] ;  /* 0x00000000fffff984 */ /* 0x000fe20000000800 */
[----:B------:R1:W-:Y:S03]  /*18a20*/  @!P0 LDGSTS.E.BYPASS.LTC128B.128 [R188+0x5000], [R74.64] ;  /* 0x050000004abc8fae */ /* 0x0003e6000b901d62 */
[----:B------:R-:W-:Y:S01]  /*18a30*/  @!P0 LEA.HI.X R71, R144, c[0x0][0x16c], R146, 0x1, P1 ;  /* 0x00005b0090478a11 */ /* 0x000fe200008f0c92 */
[----:B------:R1:W-:Y:S04]  /*18a40*/  @P0 STS.128 [R188+0x5800], RZ ;  /* 0x005800ffbc000388 */ /* 0x0003e80000000c00 */
[----:B------:R-:W-:Y:S01]  /*18a50*/  @!PT LDS RZ, [RZ] ;  /* 0x00000000fffff984 */ /* 0x000fe20000000800 */
[----:B------:R-:W-:Y:S01]  /*18a60*/  @!PT LDS RZ, [RZ] ;  /* 0x00000000fffff984 */ /* 0x000fe20000000800 */
[----:B------:R-:W-:Y:S01]  /*18a70*/  @!PT LDS RZ, [RZ] ;  /* 0x00000000fffff984 */ /* 0x000fe20000000800 */
[----:B------:R1:W-:Y:S04]  /*18a80*/  @!P0 LDGSTS.E.BYPASS.LTC128B.128 [R188+0x5800], [R70.64] ;  /* 0x0580000046bc8fae */ /* 0x0003e8000b901d62 */
[----:B------:R-:W0:Y:S01]  /*18a90*/  LDGDEPBAR ;  /* 0x00000000000079af */ /* 0x000e220000000000 */
[----:B------:R-:W-:-:S05]  /*18aa0*/  BRA `(.L_x_840) ;  /* 0x0000093000007947 */ /* 0x000fca0003800000 */
.L_x_839:
[----:B-1----:R-:W2:Y:S01]  /*18ab0*/  LDL.64 R4, [R1+0x138] ;  /* 0x0001380001047983 */ /* 0x002ea20000100a00 */
[----:B------:R-:W-:Y:S04]  /*18ac0*/  DEPBAR.LE SB0, 0x0 ;  /* 0x000080000000791a */ /* 0x000fe80000000000 */
[----:B------:R-:W-:Y:S01]  /*18ad0*/  IMAD.MOV.U32 R9, RZ, RZ, 0x6 ;  /* 0x00000006ff097424 */ /* 0x000fe200078e00ff */
[----:B------:R-:W-:Y:S01]  /*18ae0*/  BAR.SYNC.DEFER_BLOCKING 0x0 ;  /* 0x0000000000007b1d */ /* 0x000fe20000010000 */
[----:B------:R-:W-:Y:S01]  /*18af0*/  IMAD.MOV.U32 R2, RZ, RZ, c[0x0][0x1a0] ;  /* 0x00006800ff027624 */ /* 0x000fe200078e00ff */
[----:B------:R-:W-:Y:S01]  /*18b00*/  SHF.R.S32.HI R6, RZ, 0x1f, R191 ;  /* 0x0000001fff067819 */ /* 0x000fe200000114bf */
[----:B------:R-:W-:Y:S02]  /*18b10*/  IMAD.MOV.U32 R8, RZ, RZ, c[0x0][0x1a0] ;  /* 0x00006800ff087624 */ /* 0x000fe400078e00ff */
[----:B------:R-:W-:Y:S01]  /*18b20*/  IMAD.MOV.U32 R7, RZ, RZ, c[0x0][0x1a0] ;  /* 0x00006800ff077624 */ /* 0x000fe200078e00ff */
[----:B------:R-:W-:Y:S01]  /*18b30*/  SHF.L.U64.HI R2, R2, R9, c[0x0][0x1a4] ;  /* 0x0000690002027619 */ /* 0x000fe20000010209 */
[----:B------:R-:W-:Y:S02]  /*18b40*/  IMAD.SHL.U32 R8, R8, 0x40, RZ ;  /* 0x0000004008087824 */ /* 0x000fe400078e00ff */
[----:B------:R-:W-:Y:S02]  /*18b50*/  IMAD.MOV.U32 R16, RZ, RZ, 0x4 ;  /* 0x00000004ff107424 */ /* 0x000fe400078e00ff */
[----:B------:R-:W-:Y:S02]  /*18b60*/  IMAD R2, R2, R191, RZ ;  /* 0x000000bf02027224 */ /* 0x000fe400078e02ff */
[----:B------:R-:W-:Y:S02]  /*18b70*/  IMAD.MOV.U32 R15, RZ, RZ, c[0x0][0x1a0] ;  /* 0x00006800ff0f7624 */ /* 0x000fe400078e00ff */
[----:B------:R-:W-:Y:S02]  /*18b80*/  IMAD R2, R6, R8, R2 ;  /* 0x0000000806027224 */ /* 0x000fe400078e0202 */
[----:B------:R-:W-:Y:S01]  /*18b90*/  IMAD.SHL.U32 R7, R7, 0x10, RZ ;  /* 0x0000001007077824 */ /* 0x000fe200078e00ff */
[----:B------:R-:W-:Y:S01]  /*18ba0*/  SHF.L.U64.HI R15, R15, R16, c[0x0][0x1a4] ;  /* 0x000069000f0f7619 */ /* 0x000fe20000010210 */
[----:B-----5:R-:W-:Y:S01]  /*18bb0*/  @P0 STS.128 [R188+0x6000], RZ ;  /* 0x006000ffbc000388 */ /* 0x020fe20000000c00 */
[----:B--2---:R-:W-:Y:S04]  /*18bc0*/  IMAD.WIDE.U32 R4, R191, R8, R4 ;  /* 0x00000008bf047225 */ /* 0x004fe800078e0004 */
[----:B------:R-:W-:Y:S01]  /*18bd0*/  IMAD.IADD R2, R5, 0x1, R2 ;  /* 0x0000000105027824 */ /* 0x000fe200078e0202 */
[C---:B------:R-:W-:Y:S02]  /*18be0*/  @!P0 LEA R12, P6, R4.reuse, c[0x0][0x170], 0x1 ;  /* 0x00005c00040c8a11 */ /* 0x040fe400078c08ff */
[----:B------:R-:W-:Y:S02]  /*18bf0*/  @!P0 IADD3 R7, P1, R7, R4, RZ ;  /* 0x0000000407078210 */ /* 0x000fe40007f3e0ff */
[C-C-:B------:R-:W-:Y:S02]  /*18c00*/  @!P0 LEA.HI.X R13, R4.reuse, c[0x0][0x174], R2.reuse, 0x1, P6 ;  /* 0x00005d00040d8a11 */ /* 0x140fe400030f0c02 */
[----:B------:R-:W-:Y:S01]  /*18c10*/  @!P0 LEA R10, P5, R7, c[0x0][0x170], 0x1 ;  /* 0x00005c00070a8a11 */ /* 0x000fe200078a08ff */
[----:B------:R-:W-:Y:S01]  /*18c20*/  @!P0 IMAD.X R5, R15, 0x1, R2, P1 ;  /* 0x000000010f058824 */ /* 0x000fe200008e0602 */
[C---:B------:R-:W-:Y:S01]  /*18c30*/  @!P0 IADD3 R9, P4, R4.reuse, UR16, RZ ;  /* 0x0000001004098c10 */ /* 0x040fe2000ff9e0ff */
[----:B------:R-:W-:Y:S01]  /*18c40*/  @!PT LDS RZ, [RZ] ;  /* 0x00000000fffff984 */ /* 0x000fe20000000800 */
[----:B------:R-:W-:Y:S01]  /*18c50*/  @!PT LDS RZ, [RZ] ;  /* 0x00000000fffff984 */ /* 0x000fe20000000800 */
[----:B------:R-:W-:Y:S01]  /*18c60*/  @!PT LDS RZ, [RZ] ;  /* 0x00000000fffff984 */ /* 0x000fe20000000800 */
[----:B------:R1:W-:Y:S01]  /*18c70*/  @!P0 LDGSTS.E.BYPASS.LTC128B.128 [R188+0x6000], [R12.64] ;  /* 0x060000000cbc8fae */ /* 0x0003e2000b901d62 */
[----:B------:R-:W-:Y:S02]  /*18c80*/  @!P0 IADD3 R14, P2, R4, UR32, RZ ;  /* 0x00000020040e8c10 */ /* 0x000fe4000ff5e0ff */
[----:B------:R-:W-:Y:S02]  /*18c90*/  @!P0 LEA.HI.X R11, R7, c[0x0][0x174], R5, 0x1, P5 ;  /* 0x00005d00070b8a11 */ /* 0x000fe400028f0c05 */
[C---:B------:R-:W-:Y:S01]  /*18ca0*/  @!P0 LEA R8, P3, R9.reuse, c[0x0][0x170], 0x1 ;  /* 0x00005c0009088a11 */ /* 0x040fe200078608ff */
[----:B------:R-:W-:Y:S01]  /*18cb0*/  @P0 STS.128 [R188+0x6800], RZ ;  /* 0x006800ffbc000388 */ /* 0x000fe20000000c00 */
[C---:B------:R-:W-:Y:S02]  /*18cc0*/  @!P0 IADD3.X R15, R2.reuse, UR15, RZ, P4, !PT ;  /* 0x0000000f020f8c10 */ /* 0x040fe4000a7fe4ff */
[----:B------:R-:W-:Y:S02]  /*18cd0*/  @!P0 IADD3.X R16, R2, UR17, RZ, P2, !PT ;  /* 0x0000001102108c10 */ /* 0x000fe400097fe4ff */
[----:B------:R-:W-:Y:S01]  /*18ce0*/  @!P0 LEA.HI.X R9, R9, c[0x0][0x174], R15, 0x1, P3 ;  /* 0x00005d0009098a11 */ /* 0x000fe200018f0c0f */
[----:B------:R-:W-:Y:S01]  /*18cf0*/  @!PT LDS RZ, [RZ] ;  /* 0x00000000fffff984 */ /* 0x000fe20000000800 */
[----:B------:R-:W-:Y:S01]  /*18d00*/  @!PT LDS RZ, [RZ] ;  /* 0x00000000fffff984 */ /* 0x000fe20000000800 */
[----:B------:R-:W-:Y:S01]  /*18d10*/  @!PT LDS RZ, [RZ] ;  /* 0x00000000fffff984 */ /* 0x000fe20000000800 */
[----:B------:R2:W-:Y:S01]  /*18d20*/  @!P0 LDGSTS.E.BYPASS.LTC128B.128 [R188+0x6800], [R10.64] ;  /* 0x068000000abc8fae */ /* 0x0005e2000b901d62 */
[C---:B------:R-:W-:Y:S04]  /*18d30*/  @!P0 LEA R6, P1, R14.reuse, c[0x0][0x170], 0x1 ;  /* 0x00005c000e068a11 */ /* 0x040fe800078208ff */
[----:B------:R-:W-:Y:S01]  /*18d40*/  @!P0 LEA.HI.X R7, R14, c[0x0][0x174], R16, 0x1, P1 ;  /* 0x00005d000e078a11 */ /* 0x000fe200008f0c10 */
[----:B------:R-:W-:Y:S01]  /*18d50*/  @P0 STS.128 [R188+0x7000], RZ ;  /* 0x007000ffbc000388 */ /* 0x000fe20000000c00 */
[----:B------:R-:W-:Y:S05]  /*18d60*/  ISETP.GE.AND P1, PT, R191, 0x1, PT ;  /* 0x00000001bf00780c */ /* 0x000fea0003f26270 */
        /* <DEDUP_REMOVED lines=10> */
[----:B------:R-:W3:Y:S06]  /*18e10*/  LDSM.16.M88.4 R16, [R172+0x4000] ;  /* 0x00400000ac10783b */ /* 0x000eec0000000200 */
[----:B------:R-:W2:Y:S06]  /*18e20*/  LDSM.16.M88.4 R60, [R179+0x2000] ;  /* 0x00200000b33c783b */ /* 0x000eac0000000200 */
[----:B------:R-:W4:Y:S06]  /*18e30*/  LDSM.16.M88.4 R32, [R172+0x4800] ;  /* 0x00480000ac20783b */ /* 0x000f2c0000000200 */
[----:B------:R-:W0:Y:S06]  /*18e40*/  LDGDEPBAR ;  /* 0x00000000000079af */ /* 0x000e2c0000000000 */
[----:B------:R-:W4:Y:S06]  /*18e50*/  LDSM.16.M88.4 R48, [R172+0x5000] ;  /* 0x00500000ac30783b */ /* 0x000f2c0000000200 */
[----:B------:R-:W4:Y:S06]  /*18e60*/  LDSM.16.M88.4 R68, [R172+0x5800] ;  /* 0x00580000ac44783b */ /* 0x000f2c0000000200 */
[----:B------:R-:W-:Y:S01]  /*18e70*/  LDSM.16.M88.4 R140, [R182] ;  /* 0x00000000b68c783b */ /* 0x000fe20000000200 */
[-C--:B---3--:R-:W-:Y:S05]  /*18e80*/  HMMA.16816.F32.BF16 R4, R64, R16.reuse, RZ ;  /* 0x000000104004723c */ /* 0x088fea00000418ff */
[----:B------:R-:W3:Y:S03]  /*18e90*/  LDSM.16.M88.4 R144, [R178+0x4000] ;  /* 0x00400000b290783b */ /* 0x000ee60000000200 */
[C---:B--2---:R-:W-:Y:S03]  /*18ea0*/  HMMA.16816.F32.BF16 R8, R60.reuse, R16, RZ ;  /* 0x000000103c08723c */ /* 0x044fe600000418ff */
[----:B------:R-:W2:Y:S06]  /*18eb0*/  LDSM.16.M88.4 R148, [R182+0x2000] ;  /* 0x00200000b694783b */ /* 0x000eac0000000200 */
[----:B------:R-:W2:Y:S01]  /*18ec0*/  LDSM.16.M88.4 R152, [R178+0x4800] ;  /* 0x00480000b298783b */ /* 0x000ea20000000200 */
[-C--:B-1----:R-:W-:Y:S05]  /*18ed0*/  HMMA.16816.F32.BF16 R12, R60, R18.reuse, RZ ;  /* 0x000000123c0c723c */ /* 0x082fea00000418ff */
[----:B------:R-:W-:Y:S03]  /*18ee0*/  LDSM.16.M88.4 R156, [R178+0x5800] ;  /* 0x00580000b29c783b */ /* 0x000fe60000000200 */
[C---:B------:R-:W-:Y:S03]  /*18ef0*/  HMMA.16816.F32.BF16 R16, R64.reuse, R18, RZ ;  /* 0x000000124010723c */ /* 0x040fe600000418ff */
[----:B------:R-:W-:Y:S05]  /*18f00*/  LDSM.16.M88.4 R160, [R180] ;  /* 0x00000000b4a0783b */ /* 0x000fea0000000200 */
[-C--:B----4-:R-:W-:Y:S01]  /*18f10*/  HMMA.16816.F32.BF16 R20, R64, R32.reuse, RZ ;  /* 0x000000204014723c */ /* 0x090fe200000418ff */
[----:B------:R-:W-:Y:S06]  /*18f20*/  LDSM.16.M88.4 R164, [R183] ;  /* 0x00000000b7a4783b */ /* 0x000fec0000000200 */
[----:B------:R-:W-:Y:S01]  /*18f30*/  LDSM.16.M88.4 R168, [R180+0x2000] ;  /* 0x00200000b4a8783b */ /* 0x000fe20000000200 */
        /* <DEDUP_REMOVED lines=12> */
[-C--:B---3--:R-:W-:Y:S08]  /*19000*/  HMMA.16816.F32.BF16 R4, R140, R144.reuse, R4 ;  /* 0x000000908c04723c */ /* 0x088ff00000041804 */
[C---:B--2---:R-:W-:Y:S08]  /*19010*/  HMMA.16816.F32.BF16 R8, R148.reuse, R144, R8 ;  /* 0x000000909408723c */ /* 0x044ff00000041808 */
        /* <DEDUP_REMOVED lines=16> */
[----:B------:R-:W-:Y:S07]  /*19120*/  LDSM.16.M88.4 R148, [R181+0x2000] ;  /* 0x00200000b594783b */ /* 0x000fee0000000200 */
[----:B------:R-:W-:Y:S01]  /*19130*/  HMMA.16816.F32.BF16 R64, R140, R158, R64 ;  /* 0x0000009e8c40723c */ /* 0x000fe20000041840 */
[----:B------:R-:W-:Y:S06]  /*19140*/  LDSM.16.M88.4 R140, [R181] ;  /* 0x00000000b58c783b */ /* 0x000fec0000000200 */
[----:B------:R-:W-:Y:S01]  /*19150*/  LDSM.16.M88.4 R156, [R177+0x800] ;  /* 0x00080000b19c783b */ /* 0x000fe20000000200 */
        /* <DEDUP_REMOVED lines=14> */
[----:B------:R-:W3:Y:S01]  /*19240*/  LDSM.16.M88.4 R152, [R177+0x1800] ;  /* 0x00180000b198783b */ /* 0x000ee20000000200 */
[----:B------:R-:W-:Y:S05]  /*19250*/  DEPBAR.LE SB0, 0x0 ;  /* 0x000080000000791a */ /* 0x000fea0000000000 */
[----:B------:R-:W-:Y:S01]  /*19260*/  BAR.SYNC.DEFER_BLOCKING 0x0 ;  /* 0x0000000000007b1d */ /* 0x000fe20000010000 */
[-C--:B-1----:R-:W-:Y:S08]  /*19270*/  HMMA.16816.F32.BF16 R52, R160, R68.reuse, R52 ;  /* 0x00000044a034723c */ /* 0x082ff00000041834 */
[C---:B------:R-:W-:Y:S08]  /*19280*/  HMMA.16816.F32.BF16 R56, R168.reuse, R68, R56 ;  /* 0x00000044a838723c */ /* 0x040ff00000041838 */
[-C--:B------:R-:W-:Y:S08]  /*19290*/  HMMA.16816.F32.BF16 R60, R168, R70.reuse, R60 ;  /* 0x00000046a83c723c */ /* 0x080ff0000004183c */
[----:B------:R-:W-:Y:S08]  /*192a0*/  HMMA.16816.F32.BF16 R64, R160, R70, R64 ;  /* 0x00000046a040723c */ /* 0x000ff00000041840 */
        /* <DEDUP_REMOVED lines=12> */
[-C--:B---3--:R-:W-:Y:S08]  /*19370*/  HMMA.16816.F32.BF16 R52, R140, R152.reuse, R52 ;  /* 0x000000988c34723c */ /* 0x088ff00000041834 */
[C---:B------:R-:W-:Y:S08]  /*19380*/  HMMA.16816.F32.BF16 R56, R148.reuse, R152, R56 ;  /* 0x000000989438723c */ /* 0x040ff00000041838 */
[-C--:B------:R-:W-:Y:S08]  /*19390*/  HMMA.16816.F32.BF16 R60, R148, R154.reuse, R60 ;  /* 0x0000009a943c723c */ /* 0x080ff0000004183c */
[----:B------:R-:W-:Y:S07]  /*193a0*/  HMMA.16816.F32.BF16 R64, R140, R154, R64 ;  /* 0x0000009a8c40723c */ /* 0x000fee0000041840 */
[----:B------:R-:W-:Y:S02]  /*193b0*/  IMAD.MOV.U32 R154, RZ, RZ, R203 ;  /* 0x000000ffff9a7224 */ /* 0x000fe400078e00cb */
[----:B------:R-:W-:Y:S01]  /*193c0*/  IMAD.MOV.U32 R155, RZ, RZ, R202 ;  /* 0x000000ffff9b7224 */ /* 0x000fe200078e00ca */
[----:B------:R-:W-:-:S05]  /*193d0*/  @P1 BRA `(.L_x_841) ;  /* 0xfffff3d000001947 */ /* 0x000fca000383ffff */
.L_x_840:
[----:B------:R-:W-:Y:S01]  /*193e0*/  FMNMX.FTZ R2, R4, R72, !PT ;  /* 0x0000004804027209 */ /* 0x000fe20007810000 */
[----:B------:R-:W2:Y:S01]  /*193f0*/  LDL.64 R200, [R1+0x18] ;  /* 0x0000180001c87983 */ /* 0x000ea20000100a00 */
[----:B------:R-:W-:Y:S01]  /*19400*/  LOP3.LUT R187, R187, 0xfdffffff, RZ, 0xc0, !PT ;  /* 0xfdffffffbbbb7812 */ /* 0x000fe200078ec0ff */
[----:B------:R-:W-:Y:S01]  /*19410*/  UIADD3 UR4, UR37, 0x76cf5d0a, URZ ;  /* 0x76cf5d0a25047890 */ /* 0x000fe2000fffe03f */
[----:B------:R-:W-:Y:S01]  /*19420*/  FMNMX.FTZ R2, R5, R2, !PT ;  /* 0x0000000205027209 */ /* 0x000fe20007810000 */
[----:B------:R-:W-:Y:S01]  /*19430*/  UIADD3 UR6, UR36, 0x1715609d, URZ ;  /* 0x1715609d24067890 */ /* 0x000fe2000fffe03f */
[----:B------:R-:W-:Y:S01]  /*19440*/  @P0 LOP3.LUT R187, R187, 0x2000000, RZ, 0xfc, !PT ;  /* 0x02000000bbbb0812 */ /* 0x000fe200078efcff */
[----:B------:R-:W3:Y:S01]  /*19450*/  LDL.64 R164, [R1+0x10] ;  /* 0x0000100001a47983 */ /* 0x000ee20000100a00 */
[----:B------:R-:W-:Y:S01]  /*19460*/  FMNMX.FTZ R2, R16, R2, !PT ;  /* 0x0000000210027209 */ /* 0x000fe20007810000 */
[----:B------:R-:W-:Y:S01]  /*19470*/  IMAD.SHL.U32 R166, R191, 0x2, RZ ;  /* 0x00000002bfa67824 */ /* 0x000fe200078e00ff */
[----:B------:R-:W-:Y:S01]  /*19480*/  LOP3.LUT R187, R187, 0xdfffffff, RZ, 0xc0, !PT ;  /* 0xdfffffffbbbb7812 */ /* 0x000fe200078ec0ff */
[----:B------:R-:W-:Y:S01]  /*19490*/  UIADD3 UR8, UR36, 0x78dde6e4, URZ ;  /* 0x78dde6e424087890 */ /* 0x000fe2000fffe03f */
[----:B------:R-:W-:Y:S01]  /*194a0*/  FMNMX.FTZ R2, R17, R2, !PT ;  /* 0x0000000211027209 */ /* 0x000fe20007810000 */
[----:B------:R-:W4:Y:S01]  /*194b0*/  LDL.64 R170, [R1+0x128] ;  /* 0x0001280001aa7983 */ /* 0x000f220000100a00 */
[----:B-1----:R-:W-:Y:S01]  /*194c0*/  LOP3.LUT R74, R166, UR37, RZ, 0x3c, !PT ;  /* 0x00000025a64a7c12 */ /* 0x002fe2000f8e3cff */
[----:B------:R-:W-:Y:S01]  /*194d0*/  UIADD3 UR7, UR37, -0x126145ec, URZ ;  /* 0xed9eba1425077890 */ /* 0x000fe2000fffe03f */
[----:B------:R-:W-:Y:S01]  /*194e0*/  FMNMX.FTZ R2, R20, R2, !PT ;  /* 0x0000000214027209 */ /* 0x000fe20007810000 */
[----:B------:R-:W-:Y:S01]  /*194f0*/  UIADD3 UR5, UR37, -0x4498517b, URZ ;  /* 0xbb67ae8525057890 */ /* 0x000fe2000fffe03f */
[----:B------:R-:W-:Y:S01]  /*19500*/  LOP3.LUT R75, R245, R74, RZ, 0x3c, !PT ;  /* 0x0000004af54b7212 */ /* 0x000fe200078e3cff */
[----:B------:R-:W4:Y:S01]  /*19510*/  LDL.64 R168, [R1+0x120] ;  /* 0x0001200001a87983 */ /* 0x000f220000100a00 */
[----:B------:R-:W-:Y:S01]  /*19520*/  FMNMX.FTZ R2, R21, R2, !PT ;  /* 0x0000000215027209 */ /* 0x000fe20007810000 */
[----:B------:R-:W-:Y:S02]  /*19530*/  UIADD3 UR12, UR36, -0x61c88647, URZ ;  /* 0x9e3779b9240c7890 */ /* 0x000fe4000fffe03f */
[----:B------:R-:W-:Y:S01]  /*19540*/  UIADD3 UR11, UR36, 0x3c6ef372, URZ ;  /* 0x3c6ef372240b7890 */ /* 0x000fe2000fffe03f */
[----:B------:R-:W-:Y:S01]  /*19550*/  FMNMX.FTZ R2, R32, R2, !PT ;  /* 0x0000000220027209 */ /* 0x000fe20007810000 */
[----:B------:R1:W4:Y:S01]  /*19560*/  LDL.S16 R163, [R1+0x80] ;  /* 0x0000800001a37983 */ /* 0x0003220000100600 */
[----:B------:R-:W-:Y:S01]  /*19570*/  IMAD.WIDE.U32 R148, R75, -0x326172a9, RZ ;  /* 0xcd9e8d574b947825 */ /* 0x000fe200078e00ff */
[----:B------:R-:W-:Y:S01]  /*19580*/  UIADD3 UR9, UR37, 0x32370b8f, URZ ;  /* 0x32370b8f25097890 */ /* 0x000fe2000fffe03f */
[----:B------:R-:W-:Y:S01]  /*19590*/  FMNMX.FTZ R2, R33, R2, !PT ;  /* 0x0000000221027209 */ /* 0x000fe20007810000 */
[----:B------:R1:W4:Y:S01]  /*195a0*/  LDL.S16 R158, [R1+0x78] ;  /* 0x00007800019e7983 */ /* 0x0003220000100600 */
[----:B------:R-:W-:Y:S02]  /*195b0*/  UIADD3 UR10, UR36, -0x255992d5, URZ ;  /* 0xdaa66d2b240a7890 */ /* 0x000fe4000fffe03f */
[----:B------:R-:W-:Y:S01]  /*195c0*/  FMNMX.FTZ R2, R36, R2, !PT ;  /* 0x0000000224027209 */ /* 0x000fe20007810000 */
[----:B------:R1:W4:Y:S03]  /*195d0*/  LDL.S16 R162, [R1+0x7c] ;  /* 0x00007c0001a27983 */ /* 0x0003260000100600 */
[----:B------:R-:W-:Y:S01]  /*195e0*/  FMNMX.FTZ R2, R37, R2, !PT ;  /* 0x0000000225027209 */ /* 0x000fe20007810000 */
[----:B------:R1:W4:Y:S03]  /*195f0*/  LDL.S16 R161, [R1+0x94] ;  /* 0x0000940001a17983 */ /* 0x0003260000100600 */
[----:B------:R-:W-:Y:S01]  /*19600*/  FMNMX.FTZ R2, R48, R2, !PT ;  /* 0x0000000230027209 */ /* 0x000fe20007810000 */
[----:B------:R1:W4:Y:S03]  /*19610*/  LDL.S16 R160, [R1+0x90] ;  /* 0x0000900001a07983 */ /* 0x0003260000100600 */
        /* <DEDUP_REMOVED lines=53> */
[----:B-1----:R-:W-:Y:S03]  /*19970*/  FMNMX.FTZ R70, R70, R141, !PT ;  /* 0x0000008d46467209 */ /* 0x002fe60007810000 */
[----:B------:R-:W1:Y:S01]  /*19980*/  SHFL.BFLY PT, R146, R71, 0x2, 0x1f ;  /* 0x0c401f0047927f89 */ /* 0x000e6200000e0000 */
[----:B------:R-:W-:Y:S02]  /*19990*/  FSETP.NEU.FTZ.AND P1, PT, R70, -INF , PT ;  /* 0xff8000004600780b */ /* 0x000fe40003f3d000 */
[----:B------:R-:W-:Y:S02]  /*199a0*/  FMNMX.FTZ R2, R2, R140, !PT ;  /* 0x0000008c02027209 */ /* 0x000fe40007810000 */
[----:B-1----:R-:W-:Y:S05]  /*199b0*/  FMNMX.FTZ R146, R71, R146, !PT ;  /* 0x0000009247927209 */ /* 0x002fea0007810000 */
[----:B------:R-:W-:Y:S01]  /*199c0*/  SHFL.BFLY PT, R156, R146, 0x1, 0x1f ;  /* 0x0c201f00929c7f89 */ /* 0x000fe200000e0000 */
[--C-:B--2---:R-:W-:Y:S05]  /*199d0*/  LOP3.LUT R69, R201, UR5, R244.reuse, 0x96, !PT ;  /* 0x00000005c9457c12 */ /* 0x104fea000f8e96f4 */
[----:B------:R-:W-:Y:S01]  /*199e0*/  IMAD.WIDE.U32 R230, R69, -0x326172a9, RZ ;  /* 0xcd9e8d5745e67825 */ /* 0x000fe200078e00ff */
[----:B---3--:R-:W-:Y:S01]  /*199f0*/  LOP3.LUT R74, R165, UR5, R244, 0x96, !PT ;  /* 0x00000005a54a7c12 */ /* 0x008fe2000f8e96f4 */
[----:B------:R-:W-:Y:S01]  /*19a00*/  UIADD3 UR5, UR37, -0x56f99767, URZ ;  /* 0xa906689925057890 */ /* 0x000fe2000fffe03f */
[----:B------:R-:W-:Y:S03]  /*19a10*/  FMNMX.FTZ R69, R42, R68, !PT ;  /* 0x000000442a457209 */ /* 0x000fe60007810000 */
[----:B------:R-:W-:Y:S01]  /*19a20*/  IMAD.WIDE.U32 R222, R74, -0x326172a9, RZ ;  /* 0xcd9e8d574ade7825 */ /* 0x000fe200078e00ff */
[----:B------:R-:W-:Y:S02]  /*19a30*/  FMNMX.FTZ R74, R43, R69, !PT ;  /* 0x000000452b4a7209 */ /* 0x000fe40007810000 */
[----:B----4-:R-:W-:Y:S02]  /*19a40*/  LOP3.LUT R68, R149, UR12, R170, 0x96, !PT ;  /* 0x0000000c95447c12 */ /* 0x010fe4000f8e96aa */
[----:B------:R-:W-:Y:S02]  /*19a50*/  FMNMX.FTZ R74, R46, R74, !PT ;  /* 0x0000004a2e4a7209 */ /* 0x000fe40007810000 */
[----:B------:R-:W-:Y:S01]  /*19a60*/  LOP3.LUT R150, R223, UR11, R148, 0x96, !PT ;  /* 0x0000000bdf967c12 */ /* 0x000fe2000f8e9694 */
[----:B------:R-:W-:Y:S01]  /*19a70*/  IMAD.WIDE.U32 R68, R68, -0x2daee0ad, RZ ;  /* 0xd2511f5344447825 */ /* 0x000fe200078e00ff */
[----:B------:R-:W-:Y:S02]  /*19a80*/  FMNMX.FTZ R74, R47, R74, !PT ;  /* 0x0000004a2f4a7209 */ /* 0x000fe40007810000 */
[----:B------:R-:W-:Y:S01]  /*19a90*/  LOP3.LUT R75, R149, UR12, R168, 0x96, !PT ;  /* 0x0000000c954b7c12 */ /* 0x000fe2000f8e96a8 */
[----:B------:R-:W-:Y:S01]  /*19aa0*/  IMAD.WIDE.U32 R150, R150, -0x2daee0ad, RZ ;  /* 0xd2511f5396967825 */ /* 0x000fe200078e00ff */
[----:B------:R-:W-:Y:S02]  /*19ab0*/  FMNMX.FTZ R74, R58, R74, !PT ;  /* 0x0000004a3a4a7209 */ /* 0x000fe40007810000 */
[----:B------:R-:W-:Y:S02]  /*19ac0*/  LOP3.LUT R140, R69, UR4, R164, 0x96, !PT ;  /* 0x00000004458c7c12 */ /* 0x000fe4000f8e96a4 */
[----:B------:R-:W-:Y:S02]  /*19ad0*/  FMNMX.FTZ R74, R59, R74, !PT ;  /* 0x0000004a3b4a7209 */ /* 0x000fe40007810000 */
[----:B------:R-:W-:Y:S01]  /*19ae0*/  LOP3.LUT R144, R151, UR9, R68, 0x96, !PT ;  /* 0x0000000997907c12 */ /* 0x000fe2000f8e9644 */
[----:B------:R-:W-:Y:S01]  /*19af0*/  IMAD.WIDE.U32 R68, R75, -0x2daee0ad, RZ ;  /* 0xd2511f534b447825 */ /* 0x000fe200078e00ff */
[----:B------:R-:W-:Y:S01]  /*19b00*/  FMNMX.FTZ R74, R62, R74, !PT ;  /* 0x0000004a3e4a7209 */ /* 0x000fe20007810000 */
[----:B------:R-:W1:Y:S01]  /*19b10*/  SHFL.BFLY PT, R151, R2, 0x1, 0x1f ;  /* 0x0c201f0002977f89 */ /* 0x000e6200000e0000 */
[----:B------:R-:W-:Y:S01]  /*19b20*/  LOP3.LUT R148, R231, UR11, R148, 0x96, !PT ;  /* 0x0000000be7947c12 */ /* 0x000fe2000f8e9694 */
[----:B------:R-:W-:Y:S01]  /*19b30*/  FMUL.FTZ R75, R70, c[0x0][0x23c] ;  /* 0x00008f00464b7a20 */ /* 0x000fe20000410000 */
[----:B------:R-:W-:Y:S01]  /*19b40*/  FMNMX.FTZ R71, R63, R74, !PT ;  /* 0x0000004a3f477209 */ /* 0x000fe20007810000 */
[----:B------:R-:W-:Y:S01]  /*19b50*/  IMAD.WIDE.U32 R144, R144, -0x326172a9, RZ ;  /* 0xcd9e8d5790907825 */ /* 0x000fe200078e00ff */
[----:B------:R-:W-:Y:S02]  /*19b60*/  LOP3.LUT R141, R69, UR4, R200, 0x96, !PT ;  /* 0x00000004458d7c12 */ /* 0x000fe4000f8e96c8 */
[----:B------:R-:W-:Y:S01]  /*19b70*/  FSEL R74, R75, RZ, P1 ;  /* 0x000000ff4b4a7208 */ /* 0x000fe20000800000 */
[----:B------:R-:W-:Y:S04]  /*19b80*/  IMAD.WIDE.U32 R148, R148, -0x2daee0ad, RZ ;  /* 0xd2511f5394947825 */ /* 0x000fe800078e00ff */
[----:B------:R-:W-:Y:S01]  /*19b90*/  FFMA.FTZ R4, R4, c[0x0][0x23c], -R74 ;  /* 0x00008f0004047a23 */ /* 0x000fe2000001084a */
[----:B------:R-:W-:Y:S01]  /*19ba0*/  LOP3.LUT R142, R149, UR9, R68, 0x96, !PT ;  /* 0x00000009958e7c12 */ /* 0x000fe2000f8e9644 */
[--C-:B------:R-:W-:Y:S02]  /*19bb0*/  FFMA.FTZ R5, R5, c[0x0][0x23c], -R74.reuse ;  /* 0x00008f0005057a23 */ /* 0x100fe4000001084a */
[----:B------:R2:W-:Y:S01]  /*19bc0*/  MUFU.EX2 R224, R4 ;  /* 0x0000000400e07308 */ /* 0x0005e20000000800 */
[----:B------:R-:W-:Y:S04]  /*19bd0*/  IMAD.WIDE.U32 R68, R140, -0x326172a9, RZ ;  /* 0xcd9e8d578c447825 */ /* 0x000fe800078e00ff */
[----:B------:R-:W-:Y:S01]  /*19be0*/  FFMA.FTZ R229, R48, c[0x0][0x23c], -R74 ;  /* 0x00008f0030e57a23 */ /* 0x000fe2000001084a */
[----:B------:R-:W-:Y:S01]  /*19bf0*/  LOP3.LUT R147, R69, UR10, R222, 0x96, !PT ;  /* 0x0000000a45937c12 */ /* 0x000fe2000f8e96de */
[----:B------:R-:W-:Y:S01]  /*19c00*/  FFMA.FTZ R240, R52, c[0x0][0x23c], -R74 ;  /* 0x00008f0034f07a23 */ /* 0x000fe2000001084a */
[----:B-1----:R-:W-:Y:S01]  /*19c10*/  FMNMX.FTZ R69, R2, R151, !PT ;  /* 0x0000009702457209 */ /* 0x002fe20007810000 */
[----:B------:R-:W-:Y:S01]  /*19c20*/  IMAD.WIDE.U32 R142, R142, -0x326172a9, RZ ;  /* 0xcd9e8d578e8e7825 */ /* 0x000fe200078e00ff */
[----:B------:R-:W-:Y:S01]  /*19c30*/  LOP3.LUT R68, R145, UR8, R68, 0x96, !PT ;  /* 0x0000000891447c12 */ /* 0x000fe2000f8e9644 */
[----:B------:R1:W3:Y:S01]  /*19c40*/  MUFU.EX2 R235, R5 ;  /* 0x0000000500eb7308 */ /* 0x0002e20000000800 */
[----:B------:R-:W-:Y:S01]  /*19c50*/  FSETP.NEU.FTZ.AND P1, PT, R69, -INF , PT ;  /* 0xff8000004500780b */ /* 0x000fe20003f3d000 */
[----:B------:R-:W-:Y:S01]  /*19c60*/  IMAD.WIDE.U32 R140, R141, -0x326172a9, RZ ;  /* 0xcd9e8d578d8c7825 */ /* 0x000fe200078e00ff */
[----:B------:R-:W4:Y:S03]  /*19c70*/  SHFL.BFLY PT, R145, R71, 0x2, 0x1f ;  /* 0x0c401f0047917f89 */ /* 0x000f2600000e0000 */
[----:B------:R-:W-:Y:S01]  /*19c80*/  FFMA.FTZ R179, R65, c[0x0][0x23c], -R74 ;  /* 0x00008f0041b37a23 */ /* 0x000fe2000001084a */
[----:B------:R-:W-:Y:S01]  /*19c90*/  LOP3.LUT R2, R143, UR8, R140, 0x96, !PT ;  /* 0x000000088f027c12 */ /* 0x000fe2000f8e968c */
[----:B------:R-:W-:Y:S01]  /*19ca0*/  IMAD.WIDE.U32 R152, R68, -0x2daee0ad, RZ ;  /* 0xd2511f5344987825 */ /* 0x000fe200078e00ff */
[----:B------:R-:W-:Y:S03]  /*19cb0*/  FMNMX.FTZ R68, R146, R156, !PT ;  /* 0x0000009c92447209 */ /* 0x000fe60007810000 */
[----:B------:R-:W-:Y:S01]  /*19cc0*/  IMAD.WIDE.U32 R192, R2, -0x2daee0ad, RZ ;  /* 0xd2511f5302c07825 */ /* 0x000fe200078e00ff */
[----:B--2---:R-:W-:Y:S03]  /*19cd0*/  LOP3.LUT R4, R141, UR10, R230, 0x96, !PT ;  /* 0x0000000a8d047c12 */ /* 0x004fe6000f8e96e6 */
[----:B------:R-:W-:Y:S02]  /*19ce0*/  FMUL.FTZ R75, R69, c[0x0][0x23c] ;  /* 0x00008f00454b7a20 */ /* 0x000fe40000410000 */
[--C-:B------:R-:W-:Y:S02]  /*19cf0*/  FFMA.FTZ R194, R21, c[0x0][0x23c], -R74.reuse ;  /* 0x00008f0015c27a23 */ /* 0x100fe4000001084a */
[----:B------:R-:W-:Y:S01]  /*19d00*/  FFMA.FTZ R202, R33, c[0x0][0x23c], -R74 ;  /* 0x00008f0021ca7a23 */ /* 0x000fe2000001084a */
[----:B------:R-:W-:Y:S01]  /*19d10*/  FSEL R75, R75, RZ, P1 ;  /* 0x000000ff4b4b7208 */ /* 0x000fe20000800000 */
[----:B------:R-:W-:Y:S01]  /*19d20*/  IMAD.WIDE.U32 R140, R147, -0x2daee0ad, RZ ;  /* 0xd2511f53938c7825 */ /* 0x000fe200078e00ff */
[----:B------:R-:W-:Y:S03]  /*19d30*/  FSETP.NEU.FTZ.AND P1, PT, R68, -INF , PT ;  /* 0xff8000004400780b */ /* 0x000fe60003f3d000 */
[----:B-1----:R-:W-:Y:S01]  /*19d40*/  IMAD.WIDE.U32 R4, R4, -0x2daee0ad, RZ ;  /* 0xd2511f5304047825 */ /* 0x002fe200078e00ff */
[----:B------:R-:W-:Y:S02]  /*19d50*/  LOP3.LUT R150, R141, UR7, R150, 0x96, !PT ;  /* 0x000000078d967c12 */ /* 0x000fe4000f8e9696 */
[----:B------:R-:W-:Y:S01]  /*19d60*/  LOP3.LUT R147, R153, UR5, R140, 0x96, !PT ;  /* 0x0000000599937c12 */ /* 0x000fe2000f8e968c */
[--C-:B------:R-:W-:Y:S01]  /*19d70*/  FFMA.FTZ R198, R34, c[0x0][0x23c], -R75.reuse ;  /* 0x00008f0022c67a23 */ /* 0x100fe2000001084b */
[----:B------:R-:W-:Y:S01]  /*19d80*/  LOP3.LUT R149, R193, UR5, R4, 0x96, !PT ;  /* 0x00000005c1957c12 */ /* 0x000fe2000f8e9604 */
[--C-:B------:R-:W-:Y:S01]  /*19d90*/  FFMA.FTZ R4, R7, c[0x0][0x23c], -R75.reuse ;  /* 0x00008f0007047a23 */ /* 0x100fe2000001084b */
[----:B------:R-:W-:Y:S01]  /*19da0*/  LOP3.LUT R148, R5, UR7, R148, 0x96, !PT ;  /* 0x0000000705947c12 */ /* 0x000fe2000f8e9694 */
[----:B------:R-:W-:Y:S01]  /*19db0*/  FMUL.FTZ R7, R68, c[0x0][0x23c] ;  /* 0x00008f0044077a20 */ /* 0x000fe20000410000 */
[----:B----4-:R-:W-:Y:S01]  /*19dc0*/  FMNMX.FTZ R71, R71, R145, !PT ;  /* 0x0000009147477209 */ /* 0x010fe20007810000 */
[--C-:B------:R-:W-:Y:S01]  /*19dd0*/  FFMA.FTZ R213, R39, c[0x0][0x23c], -R75.reuse ;  /* 0x00008f0027d57a23 */ /* 0x100fe2000001084b */
[----:B------:R1:W-:Y:S01]  /*19de0*/  MUFU.EX2 R232, R4 ;  /* 0x0000000400e87308 */ /* 0x0003e20000000800 */
[----:B------:R-:W-:Y:S01]  /*19df0*/  FFMA.FTZ R236, R55, c[0x0][0x23c], -R75 ;  /* 0x00008f0037ec7a23 */ /* 0x000fe2000001084b */
[----:B------:R-:W-:Y:S01]  /*19e00*/  FSEL R7, R7, RZ, P1 ;  /* 0x000000ff07077208 */ /* 0x000fe20000800000 */
[----:B------:R-:W-:Y:S01]  /*19e10*/  IMAD.WIDE.U32 R150, R150, -0x326172a9, RZ ;  /* 0xcd9e8d5796967825 */ /* 0x000fe200078e00ff */
[----:B------:R-:W2:Y:S03]  /*19e20*/  SHFL.BFLY PT, R140, R71, 0x1, 0x1f ;  /* 0x0c201f00478c7f89 */ /* 0x000ea600000e0000 */
[----:B------:R-:W-:Y:S01]  /*19e30*/  FFMA.FTZ R8, R8, c[0x0][0x23c], -R7 ;  /* 0x00008f0008087a23 */ /* 0x000fe20000010807 */
[----:B------:R-:W-:Y:S01]  /*19e40*/  LOP3.LUT R189, R151, UR6, R144, 0x96, !PT ;  /* 0x0000000697bd7c12 */ /* 0x000fe2000f8e9690 */
[----:B------:R-:W-:Y:S02]  /*19e50*/  FFMA.FTZ R6, R6, c[0x0][0x23c], -R75 ;  /* 0x00008f0006067a23 */ /* 0x000fe4000001084b */
[----:B------:R4:W-:Y:S01]  /*19e60*/  MUFU.EX2 R151, R8 ;  /* 0x0000000800977308 */ /* 0x0009e20000000800 */
[----:B------:R-:W-:Y:S04]  /*19e70*/  IMAD.WIDE.U32 R146, R147, -0x326172a9, RZ ;  /* 0xcd9e8d5793927825 */ /* 0x000fe800078e00ff */
[--C-:B------:R-:W-:Y:S01]  /*19e80*/  FFMA.FTZ R178, R61, c[0x0][0x23c], -R7.reuse ;  /* 0x00008f003db27a23 */ /* 0x100fe20000010807 */
[----:B------:R-:W-:Y:S01]  /*19e90*/  LOP3.LUT R2, R147, UR13, R150, 0x96, !PT ;  /* 0x0000000d93027c12 */ /* 0x000fe2000f8e9696 */
[----:B------:R-:W-:Y:S02]  /*19ea0*/  FFMA.FTZ R9, R9, c[0x0][0x23c], -R7 ;  /* 0x00008f0009097a23 */ /* 0x000fe40000010807 */
[----:B------:R-:W-:Y:S01]  /*19eb0*/  FFMA.FTZ R249, R66, c[0x0][0x23c], -R75 ;  /* 0x00008f0042f97a23 */ /* 0x000fe2000001084b */
[----:B------:R-:W-:Y:S01]  /*19ec0*/  LOP3.LUT R5, R2, 0xffff, RZ, 0xc0, !PT ;  /* 0x0000ffff02057812 */ /* 0x000fe200078ec0ff */
[----:B------:R2:W2:Y:S01]  /*19ed0*/  MUFU.EX2 R225, R6 ;  /* 0x0000000600e17308 */ /* 0x0004a20000000800 */
[--C-:B------:R-:W-:Y:S01]  /*19ee0*/  FFMA.FTZ R203, R28, c[0x0][0x23c], -R7.reuse ;  /* 0x00008f001ccb7a23 */ /* 0x100fe20000010807 */
[----:B-1----:R-:W-:Y:S01]  /*19ef0*/  SHF.R.U32.HI R4, RZ, 0x10, R2 ;  /* 0x00000010ff047819 */ /* 0x002fe20000011602 */
[----:B------:R-:W-:Y:S01]  /*19f00*/  FFMA.FTZ R205, R29, c[0x0][0x23c], -R7 ;  /* 0x00008f001dcd7a23 */ /* 0x000fe20000010807 */
[----:B------:R-:W-:Y:S01]  /*19f10*/  SHF.R.U32.HI R5, RZ, 0x8, R5 ;  /* 0x00000008ff057819 */ /* 0x000fe20000011605 */
[----:B------:R-:W-:Y:S01]  /*19f20*/  IMAD.WIDE.U32 R156, R148, -0x326172a9, RZ ;  /* 0xcd9e8d57949c7825 */ /* 0x000fe200078e00ff */
[----:B------:R-:W-:Y:S02]  /*19f30*/  LOP3.LUT R4, R4, 0xff, RZ, 0xc0, !PT ;  /* 0x000000ff04047812 */ /* 0x000fe400078ec0ff */
[----:B------:R-:W-:Y:S01]  /*19f40*/  LOP3.LUT R5, R5, 0xffff, RZ, 0xc0, !PT ;  /* 0x0000ffff05057812 */ /* 0x000fe200078ec0ff */
[----:B------:R-:W-:Y:S01]  /*19f50*/  IMAD.WIDE.U32 R148, R149, -0x326172a9, RZ ;  /* 0xcd9e8d5795947825 */ /* 0x000fe200078e00ff */
[C---:B------:R-:W-:Y:S01]  /*19f60*/  ISETP.GE.U32.AND P4, PT, R237.reuse, R4, PT ;  /* 0x00000004ed00720c */ /* 0x040fe20003f86070 */
[----:B------:R-:W1:Y:S01]  /*19f70*/  MUFU.EX2 R227, R9 ;  /* 0x0000000900e37308 */ /* 0x000e620000000800 */
[----:B------:R-:W-:Y:S01]  /*19f80*/  ISETP.GE.U32.AND P5, PT, R237, R5, PT ;  /* 0x00000005ed00720c */ /* 0x000fe20003fa6070 */
[--C-:B------:R-:W-:Y:S01]  /*19f90*/  FFMA.FTZ R210, R40, c[0x0][0x23c], -R7.reuse ;  /* 0x00008f0028d27a23 */ /* 0x100fe20000010807 */
[----:B----4-:R-:W-:Y:S01]  /*19fa0*/  LOP3.LUT R8, R149, UR13, R156, 0x96, !PT ;  /* 0x0000000d95087c12 */ /* 0x010fe2000f8e969c */
[--C-:B------:R-:W-:Y:S01]  /*19fb0*/  FFMA.FTZ R214, R41, c[0x0][0x23c], -R7.reuse ;  /* 0x00008f0029d67a23 */ /* 0x100fe20000010807 */
[----:B------:R-:W-:Y:S01]  /*19fc0*/  SHF.R.U32.HI R5, RZ, 0x18, R2 ;  /* 0x00000018ff057819 */ /* 0x000fe20000011602 */
[--C-:B------:R-:W-:Y:S01]  /*19fd0*/  FFMA.FTZ R219, R44, c[0x0][0x23c], -R7.reuse ;  /* 0x00008f002cdb7a23 */ /* 0x100fe20000010807 */
[----:B---3--:R-:W-:Y:S01]  /*19fe0*/  F2FP.BF16.PACK_AB R4, R235, R224 ;  /* 0x000000e0eb04723e */ /* 0x008fe200000010ff */
[--C-:B------:R-:W-:Y:S01]  /*19ff0*/  FFMA.FTZ R220, R45, c[0x0][0x23c], -R7.reuse ;  /* 0x00008f002ddc7a23 */ /* 0x100fe20000010807 */
[----:B------:R-:W-:Y:S01]  /*1a000*/  ISETP.GE.U32.AND P3, PT, R237, R5, PT ;  /* 0x00000005ed00720c */ /* 0x000fe20003f66070 */
[--C-:B------:R-:W-:Y:S01]  /*1a010*/  FFMA.FTZ R243, R56, c[0x0][0x23c], -R7.reuse ;  /* 0x00008f0038f37a23 */ /* 0x100fe20000010807 */
[----:B------:R-:W-:Y:S01]  /*1a020*/  LOP3.LUT R218, R157, UR6, R142, 0x96, !PT ;  /* 0x000000069dda7c12 */ /* 0x000fe2000f8e968e */
[--C-:B------:R-:W-:Y:S01]  /*1a030*/  FFMA.FTZ R247, R57, c[0x0][0x23c], -R7.reuse ;  /* 0x00008f0039f77a23 */ /* 0x100fe20000010807 */
[----:B--2---:R-:W-:Y:S01]  /*1a040*/  LOP3.LUT R6, R2, 0xff, RZ, 0xc0, !PT ;  /* 0x000000ff02067812 */ /* 0x004fe200078ec0ff */
[----:B------:R-:W-:Y:S01]  /*1a050*/  FFMA.FTZ R251, R60, c[0x0][0x23c], -R7 ;  /* 0x00008f003cfb7a23 */ /* 0x000fe20000010807 */
[----:B------:R-:W-:Y:S01]  /*1a060*/  LOP3.LUT R2, R8, 0xff, RZ, 0xc0, !PT ;  /* 0x000000ff08027812 */ /* 0x000fe200078ec0ff */
[--C-:B------:R-:W-:Y:S01]  /*1a070*/  FFMA.FTZ R228, R49, c[0x0][0x23c], -R74.reuse ;  /* 0x00008f0031e47a23 */ /* 0x100fe2000001084a */
[----:B------:R-:W-:Y:S01]  /*1a080*/  ISETP.GE.U32.AND P6, PT, R237, R6, PT ;  /* 0x00000006ed00720c */ /* 0x000fe20003fc6070 */
[--C-:B------:R-:W-:Y:S01]  /*1a090*/  FFMA.FTZ R239, R53, c[0x0][0x23c], -R74.reuse ;  /* 0x00008f0035ef7a23 */ /* 0x100fe2000001084a */
[----:B------:R-:W-:Y:S01]  /*1a0a0*/  ISETP.GE.U32.AND P2, PT, R237, R2, PT ;  /* 0x00000002ed00720c */ /* 0x000fe20003f46070 */
[----:B------:R-:W-:Y:S01]  /*1a0b0*/  FFMA.FTZ R199, R32, c[0x0][0x23c], -R74 ;  /* 0x00008f0020c77a23 */ /* 0x000fe2000001084a */
[----:B------:R-:W-:Y:S01]  /*1a0c0*/  PRMT R2, R4, 0x7632, R2 ;  /* 0x0000763204027816 */ /* 0x000fe20000000002 */
[--C-:B------:R-:W-:Y:S01]  /*1a0d0*/  FFMA.FTZ R216, R36, c[0x0][0x23c], -R74.reuse ;  /* 0x00008f0024d87a23 */ /* 0x100fe2000001084a */
[----:B------:R-:W-:Y:S01]  /*1a0e0*/  F2FP.BF16.PACK_AB R5, R232, R225 ;  /* 0x000000e1e805723e */ /* 0x000fe200000010ff */
[----:B------:R-:W-:Y:S01]  /*1a0f0*/  FFMA.FTZ R217, R37, c[0x0][0x23c], -R74 ;  /* 0x00008f0025d97a23 */ /* 0x000fe2000001084a */
[----:B------:R-:W-:Y:S01]  /*1a100*/  PRMT R144, R4, 0x5410, R2 ;  /* 0x0000541004907816 */ /* 0x000fe20000000002 */
[----:B------:R-:W-:Y:S01]  /*1a110*/  @!P5 HFMA2.BF16_V2 R163, -RZ.H0_H0, RZ.H0_H0, -R2.H0_H0 ;  /* 0x200000ffffa3d231 */ /* 0x000fe20000340902 */
[----:B------:R-:W-:Y:S01]  /*1a120*/  PRMT R6, R5, 0x7632, R6 ;  /* 0x0000763205067816 */ /* 0x000fe20000000006 */
[----:B------:R-:W-:Y:S01]  /*1a130*/  @!P4 HFMA2.BF16_V2 R162, -RZ.H0_H0, RZ.H0_H0, -R5.H0_H0 ;  /* 0x200000ffffa2c231 */ /* 0x000fe20000340905 */
[----:B------:R-:W-:Y:S01]  /*1a140*/  FMNMX.FTZ R71, R71, R140, !PT ;  /* 0x0000008c47477209 */ /* 0x000fe20007810000 */
[----:B------:R-:W-:Y:S01]  /*1a150*/  @!P6 HFMA2.BF16_V2 R158, -RZ.H0_H0, RZ.H0_H0, -R4.H0_H0 ;  /* 0x200000ffff9ee231 */ /* 0x000fe20000340904 */
[----:B------:R-:W-:Y:S01]  /*1a160*/  PRMT R143, R163, 0x7610, R143 ;  /* 0x00007610a38f7816 */ /* 0x000fe2000000008f */
[----:B------:R-:W-:Y:S01]  /*1a170*/  @!P3 HFMA2.BF16_V2 R161, -RZ.H0_H0, RZ.H0_H0, -R6.H0_H0 ;  /* 0x200000ffffa1b231 */ /* 0x000fe20000340906 */
[----:B------:R-:W-:Y:S01]  /*1a180*/  PRMT R145, R162, 0x7610, R145 ;  /* 0x00007610a2917816 */ /* 0x000fe20000000091 */
[----:B------:R-:W-:Y:S01]  /*1a190*/  IMAD.MOV.U32 R32, RZ, RZ, R170 ;  /* 0x000000ffff207224 */ /* 0x000fe200078e00aa */
[----:B------:R-:W-:Y:S01]  /*1a1a0*/  @!P5 PRMT R2, R143, 0x5410, RZ ;  /* 0x000054108f02d816 */ /* 0x000fe200000000ff */
[----:B------:R2:W-:Y:S01]  /*1a1b0*/  @!P6 STL.S16 [R1+0x78], R158 ;  /* 0x0000789e0100e387 */ /* 0x0005e20000100600 */
[----:B------:R-:W-:Y:S01]  /*1a1c0*/  PRMT R143, R5, 0x5410, R6 ;  /* 0x00005410058f7816 */ /* 0x000fe20000000006 */
[----:B------:R-:W-:Y:S01]  /*1a1d0*/  FFMA.FTZ R170, R25, c[0x0][0x23c], -R7 ;  /* 0x00008f0019aa7a23 */ /* 0x000fe20000010807 */
[----:B------:R-:W-:Y:S01]  /*1a1e0*/  @!P4 PRMT R5, R145, 0x5410, RZ ;  /* 0x000054109105c816 */ /* 0x000fe200000000ff */
[----:B------:R1:W-:Y:S01]  /*1a1f0*/  STG.E.U16 [R154.64+0x2], R2 ;  /* 0x000002029a007986 */ /* 0x0003e2000c101522 */
[----:B------:R-:W-:Y:S01]  /*1a200*/  PRMT R153, R158, 0x7610, R153 ;  /* 0x000076109e997816 */ /* 0x000fe20000000099 */
[----:B------:R-:W-:Y:S01]  /*1a210*/  IMAD.MOV.U32 R33, RZ, RZ, R171 ;  /* 0x000000ffff217224 */ /* 0x000fe200078e00ab */
[----:B------:R-:W-:Y:S01]  /*1a220*/  PRMT R142, R161, 0x7610, R142 ;  /* 0x00007610a18e7816 */ /* 0x000fe2000000008e */
[----:B------:R-:W-:Y:S01]  /*1a230*/  @!P5 STL.S16 [R1+0x80], R163 ;  /* 0x000080a30100d387 */ /* 0x000fe20000100600 */
[----:B------:R-:W-:Y:S01]  /*1a240*/  @!P6 PRMT R4, R153, 0x5410, RZ ;  /* 0x000054109904e816 */ /* 0x000fe200000000ff */
[----:B------:R-:W-:Y:S01]  /*1a250*/  MUFU.EX2 R170, R170 ;  /* 0x000000aa00aa7308 */ /* 0x000fe20000000800 */
[----:B------:R-:W-:Y:S01]  /*1a260*/  @!P3 PRMT R6, R142, 0x5410, RZ ;  /* 0x000054108e06b816 */ /* 0x000fe200000000ff */
[----:B------:R3:W-:Y:S01]  /*1a270*/  @!P4 STL.S16 [R1+0x7c], R162 ;  /* 0x00007ca20100c387 */ /* 0x0007e20000100600 */
[----:B------:R-:W-:Y:S01]  /*1a280*/  LOP3.LUT R204, R148, 0xff, RZ, 0xc0, !PT ;  /* 0x000000ff94cc7812 */ /* 0x000fe200078ec0ff */
[----:B------:R-:W-:Y:S02]  /*1a290*/  IMAD.MOV.U32 R21, RZ, RZ, R169 ;  /* 0x000000ffff157224 */ /* 0x000fe400078e00a9 */
[----:B------:R-:W-:Y:S01]  /*1a2a0*/  @!P3 STL.S16 [R1+0x94], R161 ;  /* 0x000094a10100b387 */ /* 0x000fe20000100600 */
[--C-:B------:R-:W-:Y:S02]  /*1a2b0*/  FFMA.FTZ R169, R24, c[0x0][0x23c], -R7.reuse ;  /* 0x00008f0018a97a23 */ /* 0x100fe40000010807 */
[----:B------:R-:W-:Y:S01]  /*1a2c0*/  IMAD.MOV.U32 R36, RZ, RZ, R164 ;  /* 0x000000ffff247224 */ /* 0x000fe200078e00a4 */
[----:B------:R4:W-:Y:S01]  /*1a2d0*/  STG.E.U16 [R154.64], R4 ;  /* 0x000000049a007986 */ /* 0x0009e2000c101522 */
[----:B------:R-:W-:Y:S02]  /*1a2e0*/  FFMA.FTZ R164, R12, c[0x0][0x23c], -R7 ;  /* 0x00008f000ca47a23 */ /* 0x000fe40000010807 */
[----:B------:R-:W-:Y:S01]  /*1a2f0*/  IMAD.MOV.U32 R37, RZ, RZ, R165 ;  /* 0x000000ffff257224 */ /* 0x000fe200078e00a5 */
[----:B------:R-:W-:Y:S01]  /*1a300*/  MUFU.EX2 R169, R169 ;  /* 0x000000a900a97308 */ /* 0x000fe20000000800 */
[----:B--2---:R-:W-:Y:S01]  /*1a310*/  IADD3 R158, P1, R154, UR22, RZ ;  /* 0x000000169a9e7c10 */ /* 0x004fe2000ff3e0ff */
[----:B------:R-:W-:Y:S02]  /*1a320*/  FFMA.FTZ R165, R13, c[0x0][0x23c], -R7 ;  /* 0x00008f000da57a23 */ /* 0x000fe40000010807 */
[--C-:B------:R-:W-:Y:S01]  /*1a330*/  FFMA.FTZ R18, R18, c[0x0][0x23c], -R75.reuse ;  /* 0x00008f0012127a23 */ /* 0x100fe2000001084b */
[----:B------:R-:W-:Y:S01]  /*1a340*/  IADD3.X R159, R155, UR21, RZ, P1, !PT ;  /* 0x000000159b9f7c10 */ /* 0x000fe20008ffe4ff */
[--C-:B------:R-:W-:Y:S01]  /*1a350*/  FFMA.FTZ R19, R19, c[0x0][0x23c], -R75.reuse ;  /* 0x00008f0013137a23 */ /* 0x100fe2000001084b */
[----:B-1----:R-:W-:Y:S01]  /*1a360*/  F2FP.BF16.PACK_AB R2, R227, R151 ;  /* 0x00000097e302723e */ /* 0x002fe200000010ff */
[----:B------:R-:W-:Y:S02]  /*1a370*/  FFMA.FTZ R171, R22, c[0x0][0x23c], -R75 ;  /* 0x00008f0016ab7a23 */ /* 0x000fe4000001084b */
[----:B------:R1:W-:Y:S01]  /*1a380*/  STG.E.U16 [R158.64], R5 ;  /* 0x000000059e007986 */ /* 0x0003e2000c101522 */
[----:B------:R-:W-:Y:S01]  /*1a390*/  PRMT R141, R2, 0x7632, R141 ;  /* 0x00007632028d7816 */ /* 0x000fe2000000008d */
[----:B------:R-:W-:Y:S01]  /*1a3a0*/  @!P2 HFMA2.BF16_V2 R160, -RZ.H0_H0, RZ.H0_H0, -R2.H0_H0 ;  /* 0x200000ffffa0a231 */ /* 0x000fe20000340902 */
[----:B---3--:R-:W-:Y:S01]  /*1a3b0*/  IADD3 R162, P3, R154, UR25, RZ ;  /* 0x000000199aa27c10 */ /* 0x008fe2000ff7e0ff */
[----:B------:R-:W-:Y:S01]  /*1a3c0*/  STG.E.U16 [R158.64+0x2], R6 ;  /* 0x000002069e007986 */ /* 0x000fe2000c101522 */
[----:B------:R-:W-:Y:S01]  /*1a3d0*/  PRMT R145, R2, 0x5410, R141 ;  /* 0x0000541002917816 */ /* 0x000fe2000000008d */
[----:B------:R-:W-:Y:S01]  /*1a3e0*/  MUFU.EX2 R171, R171 ;  /* 0x000000ab00ab7308 */ /* 0x000fe20000000800 */
[----:B------:R-:W-:Y:S01]  /*1a3f0*/  PRMT R9, R160, 0x7610, R9 ;  /* 0x00007610a0097816 */ /* 0x000fe20000000009 */
[----:B------:R2:W-:Y:S01]  /*1a400*/  @!P2 STL.S16 [R1+0x90], R160 ;  /* 0x000090a00100a387 */ /* 0x0005e20000100600 */
[----:B------:R-:W-:Y:S01]  /*1a410*/  IADD3.X R163, R155, UR24, RZ, P3, !PT ;  /* 0x000000189ba37c10 */ /* 0x000fe20009ffe4ff */
[--C-:B------:R-:W-:Y:S01]  /*1a420*/  FFMA.FTZ R190, R23, c[0x0][0x23c], -R75.reuse ;  /* 0x00008f0017be7a23 */ /* 0x100fe2000001084b */
[----:B------:R-:W-:Y:S01]  /*1a430*/  @!P2 PRMT R2, R9, 0x5410, RZ ;  /* 0x000054100902a816 */ /* 0x000fe200000000ff */
[--C-:B------:R-:W-:Y:S01]  /*1a440*/  FFMA.FTZ R212, R38, c[0x0][0x23c], -R75.reuse ;  /* 0x00008f0026d47a23 */ /* 0x100fe2000001084b */
[----:B----4-:R-:W-:Y:S01]  /*1a450*/  IADD3 R4, P1, R158, UR28, RZ ;  /* 0x0000001c9e047c10 */ /* 0x010fe2000ff3e0ff */
[----:B------:R3:W4:Y:S01]  /*1a460*/  LDL.S16 R9, [R1+0x84] ;  /* 0x0000840001097983 */ /* 0x0007220000100600 */
[--C-:B------:R-:W-:Y:S02]  /*1a470*/  FFMA.FTZ R221, R50, c[0x0][0x23c], -R75.reuse ;  /* 0x00008f0032dd7a23 */ /* 0x100fe4000001084b */
[--C-:B------:R-:W-:Y:S02]  /*1a480*/  FFMA.FTZ R226, R51, c[0x0][0x23c], -R75.reuse ;  /* 0x00008f0033e27a23 */ /* 0x100fe4000001084b */
[--C-:B------:R-:W-:Y:S02]  /*1a490*/  FFMA.FTZ R238, R54, c[0x0][0x23c], -R75.reuse ;  /* 0x00008f0036ee7a23 */ /* 0x100fe4000001084b */
[----:B------:R-:W-:Y:S02]  /*1a4a0*/  FFMA.FTZ R252, R67, c[0x0][0x23c], -R75 ;  /* 0x00008f0043fc7a23 */ /* 0x000fe4000001084b */
[--C-:B------:R-:W-:Y:S02]  /*1a4b0*/  FFMA.FTZ R16, R16, c[0x0][0x23c], -R74.reuse ;  /* 0x00008f0010107a23 */ /* 0x100fe4000001084a */
[----:B------:R-:W-:Y:S01]  /*1a4c0*/  FFMA.FTZ R17, R17, c[0x0][0x23c], -R74 ;  /* 0x00008f0011117a23 */ /* 0x000fe2000001084a */
[----:B-1----:R-:W-:Y:S01]  /*1a4d0*/  IADD3.X R5, R159, UR23, RZ, P1, !PT ;  /* 0x000000179f057c10 */ /* 0x002fe20008ffe4ff */
[----:B------:R-:W-:Y:S01]  /*1a4e0*/  FADD.FTZ R0, -R68, R0 ;  /* 0x0000000044007221 */ /* 0x000fe20000010100 */
[----:B------:R-:W-:Y:S01]  /*1a4f0*/  MUFU.EX2 R195, R16 ;  /* 0x0000001000c37308 */ /* 0x000fe20000000800 */
[----:B------:R-:W-:Y:S02]  /*1a500*/  FFMA.FTZ R193, R20, c[0x0][0x23c], -R74 ;  /* 0x00008f0014c17a23 */ /* 0x000fe4000001084a */
[----:B------:R1:W-:Y:S01]  /*1a510*/  STG.E.U16 [R4.64], R2 ;  /* 0x0000000204007986 */ /* 0x0003e2000c101522 */
[----:B--2---:R-:W-:Y:S01]  /*1a520*/  IADD3 R160, P3, R154, UR27, RZ ;  /* 0x0000001b9aa07c10 */ /* 0x004fe2000ff7e0ff */
[----:B------:R-:W-:Y:S02]  /*1a530*/  IMAD.MOV.U32 R20, RZ, RZ, R168 ;  /* 0x000000ffff147224 */ /* 0x000fe400078e00a8 */
[----:B------:R-:W-:Y:S01]  /*1a540*/  FFMA.FTZ R250, R64, c[0x0][0x23c], -R74 ;  /* 0x00008f0040fa7a23 */ /* 0x000fe2000001084a */
[----:B------:R-:W-:Y:S01]  /*1a550*/  IADD3.X R161, R155, UR26, RZ, P3, !PT ;  /* 0x0000001a9ba17c10 */ /* 0x000fe20009ffe4ff */
[----:B------:R-:W-:Y:S01]  /*1a560*/  IMAD.MOV.U32 R49, RZ, RZ, R37 ;  /* 0x000000ffff317224 */ /* 0x000fe200078e0025 */
[----:B------:R-:W2:Y:S01]  /*1a570*/  MUFU.EX2 R209, R17 ;  /* 0x0000001100d17308 */ /* 0x000ea20000000800 */
[----:B------:R-:W-:Y:S09]  /*1a580*/  FMUL.FTZ R0, R0, c[0x0][0x23c] ;  /* 0x00008f0000007a20 */ /* 0x000ff20000410000 */
[----:B------:R-:W-:Y:S01]  /*1a590*/  MUFU.EX2 R193, R193 ;  /* 0x000000c100c17308 */ /* 0x000fe20000000800 */
[----:B-1----:R-:W-:Y:S02]  /*1a5a0*/  LOP3.LUT R4, R146, 0xff, RZ, 0xc0, !PT ;  /* 0x000000ff92047812 */ /* 0x002fe400078ec0ff */
[----:B------:R-:W-:Y:S02]  /*1a5b0*/  SHF.R.U32.HI R2, RZ, 0x18, R146 ;  /* 0x00000018ff027819 */ /* 0x000fe40000011692 */
[C---:B------:R-:W-:Y:S02]  /*1a5c0*/  ISETP.GE.U32.AND P4, PT, R237.reuse, R4, PT ;  /* 0x00000004ed00720c */ /* 0x040fe40003f86070 */
[----:B------:R-:W-:Y:S02]  /*1a5d0*/  SHF.R.U32.HI R5, RZ, 0x18, R8 ;  /* 0x00000018ff057819 */ /* 0x000fe40000011608 */
[C---:B------:R-:W-:Y:S02]  /*1a5e0*/  ISETP.GE.U32.AND P1, PT, R237.reuse, R2, PT ;  /* 0x00000002ed00720c */ /* 0x040fe40003f26070 */
[----:B------:R-:W-:Y:S02]  /*1a5f0*/  SHF.R.U32.HI R4, RZ, 0x10, R146 ;  /* 0x00000010ff047819 */ /* 0x000fe40000011692 */
[----:B------:R-:W-:Y:S02]  /*1a600*/  SHF.R.U32.HI R2, RZ, 0x10, R8 ;  /* 0x00000010ff027819 */ /* 0x000fe40000011608 */
[----:B------:R-:W-:Y:S02]  /*1a610*/  LOP3.LUT R8, R8, 0xffff, RZ, 0xc0, !PT ;  /* 0x0000ffff08087812 */ /* 0x000fe400078ec0ff */
[----:B------:R-:W-:Y:S02]  /*1a620*/  ISETP.GE.U32.AND P5, PT, R237, R5, PT ;  /* 0x00000005ed00720c */ /* 0x000fe40003fa6070 */
[----:B------:R-:W-:Y:S02]  /*1a630*/  LOP3.LUT R5, R4, 0xff, RZ, 0xc0, !PT ;  /* 0x000000ff04057812 */ /* 0x000fe400078ec0ff */
[----:B------:R-:W-:Y:S02]  /*1a640*/  SHF.R.U32.HI R4, RZ, 0x8, R8 ;  /* 0x00000008ff047819 */ /* 0x000fe40000011608 */
[----:B------:R-:W-:Y:S02]  /*1a650*/  @P4 LOP3.LUT R187, R187, 0x20000000, RZ, 0xfc, !PT ;  /* 0x20000000bbbb4812 */ /* 0x000fe400078efcff */
[----:B------:R-:W-:Y:S02]  /*1a660*/  LOP3.LUT R4, R4, 0xffff, RZ, 0xc0, !PT ;  /* 0x0000ffff04047812 */ /* 0x000fe400078ec0ff */
[----:B------:R-:W-:Y:S02]  /*1a670*/  FSETP.NEU.FTZ.AND P4, PT, R71, -INF , PT ;  /* 0xff8000004700780b */ /* 0x000fe40003f9d000 */
[----:B------:R-:W-:Y:S01]  /*1a680*/  ISETP.GE.U32.AND P0, PT, R237, R4, PT ;  /* 0x00000004ed00720c */ /* 0x000fe20003f06070 */
[----:B------:R-:W-:Y:S01]  /*1a690*/  FMUL.FTZ R4, R71, c[0x0][0x23c] ;  /* 0x00008f0047047a20 */ /* 0x000fe20000410000 */
[----:B------:R-:W-:Y:S02]  /*1a6a0*/  LOP3.LUT R2, R2, 0xff, RZ, 0xc0, !PT ;  /* 0x000000ff02027812 */ /* 0x000fe400078ec0ff */
[----:B--2---:R-:W-:Y:S02]  /*1a6b0*/  F2FP.BF16.PACK_AB R74, R209, R195 ;  /* 0x000000c3d14a723e */ /* 0x004fe400000010ff */
[----:B------:R-:W-:Y:S02]  /*1a6c0*/  FSEL R4, R4, RZ, P4 ;  /* 0x000000ff04047208 */ /* 0x000fe40002000000 */
[----:B------:R-:W-:Y:S02]  /*1a6d0*/  ISETP.GE.U32.AND P6, PT, R237, R2, PT ;  /* 0x00000002ed00720c */ /* 0x000fe40003fc6070 */
[----:B------:R-:W-:Y:S01]  /*1a6e0*/  LOP3.LUT R2, R146, 0xffff, RZ, 0xc0, !PT ;  /* 0x0000ffff92027812 */ /* 0x000fe200078ec0ff */
[--C-:B------:R-:W-:Y:S01]  /*1a6f0*/  FFMA.FTZ R10, R10, c[0x0][0x23c], -R4.reuse ;  /* 0x00008f000a0a7a23 */ /* 0x100fe20000010804 */
[----:B------:R-:W-:Y:S01]  /*1a700*/  LOP3.LUT P4, RZ, R187, 0x20000000, RZ, 0xc0, !PT ;  /* 0x20000000bbff7812 */ /* 0x000fe2000788c0ff */
[----:B------:R-:W-:Y:S01]  /*1a710*/  FFMA.FTZ R11, R11, c[0x0][0x23c], -R4 ;  /* 0x00008f000b0b7a23 */ /* 0x000fe20000010804 */
[----:B------:R-:W-:Y:S01]  /*1a720*/  SHF.R.U32.HI R2, RZ, 0x8, R2 ;  /* 0x00000008ff027819 */ /* 0x000fe20000011602 */
[--C-:B------:R-:W-:Y:S01]  /*1a730*/  FFMA.FTZ R177, R62, c[0x0][0x23c], -R4.reuse ;  /* 0x00008f003eb17a23 */ /* 0x100fe20000010804 */
[----:B------:R-:W-:Y:S01]  /*1a740*/  ISETP.GE.U32.AND P2, PT, R237, R5, PT ;  /* 0x00000005ed00720c */ /* 0x000fe20003f46070 */
[----:B------:R-:W-:Y:S01]  /*1a750*/  MUFU.EX2 R215, R11 ;  /* 0x0000000b00d77308 */ /* 0x000fe20000000800 */
[----:B------:R-:W-:Y:S01]  /*1a760*/  LOP3.LUT R2, R2, 0xffff, RZ, 0xc0, !PT ;  /* 0x0000ffff02027812 */ /* 0x000fe200078ec0ff */
[--C-:B------:R-:W-:Y:S01]  /*1a770*/  FFMA.FTZ R172, R63, c[0x0][0x23c], -R4.reuse ;  /* 0x00008f003fac7a23 */ /* 0x100fe20000010804 */
[----:B------:R-:W-:Y:S01]  /*1a780*/  LOP3.LUT R187, R187, 0xf7ffffff, RZ, 0xc0, !PT ;  /* 0xf7ffffffbbbb7812 */ /* 0x000fe200078ec0ff */
[--C-:B------:R-:W-:Y:S01]  /*1a790*/  FFMA.FTZ R157, R15, c[0x0][0x23c], -R4.reuse ;  /* 0x00008f000f9d7a23 */ /* 0x100fe20000010804 */
[----:B------:R-:W-:Y:S01]  /*1a7a0*/  ISETP.GE.U32.AND P3, PT, R237, R2, PT ;  /* 0x00000002ed00720c */ /* 0x000fe20003f66070 */
[--C-:B------:R-:W-:Y:S02]  /*1a7b0*/  FFMA.FTZ R168, R26, c[0x0][0x23c], -R4.reuse ;  /* 0x00008f001aa87a23 */ /* 0x100fe40000010804 */
[--C-:B------:R-:W-:Y:S02]  /*1a7c0*/  FFMA.FTZ R208, R42, c[0x0][0x23c], -R4.reuse ;  /* 0x00008f002ad07a23 */ /* 0x100fe40000010804 */
[----:B------:R-:W1:Y:S01]  /*1a7d0*/  MUFU.EX2 R10, R10 ;  /* 0x0000000a000a7308 */ /* 0x000e620000000800 */
[--C-:B------:R-:W-:Y:S02]  /*1a7e0*/  FFMA.FTZ R211, R43, c[0x0][0x23c], -R4.reuse ;  /* 0x00008f002bd37a23 */ /* 0x100fe40000010804 */
[--C-:B------:R-:W-:Y:S02]  /*1a7f0*/  FFMA.FTZ R153, R14, c[0x0][0x23c], -R4.reuse ;  /* 0x00008f000e997a23 */ /* 0x100fe40000010804 */
[--C-:B------:R-:W-:Y:S02]  /*1a800*/  FFMA.FTZ R167, R27, c[0x0][0x23c], -R4.reuse ;  /* 0x00008f001ba77a23 */ /* 0x100fe40000010804 */
[--C-:B------:R-:W-:Y:S02]  /*1a810*/  FFMA.FTZ R206, R30, c[0x0][0x23c], -R4.reuse ;  /* 0x00008f001ece7a23 */ /* 0x100fe40000010804 */
[--C-:B------:R-:W-:Y:S01]  /*1a820*/  FFMA.FTZ R207, R31, c[0x0][0x23c], -R4.reuse ;  /* 0x00008f001fcf7a23 */ /* 0x100fe20000010804 */
[----:B------:R2:W2:Y:S01]  /*1a830*/  MUFU.EX2 R2, R0 ;  /* 0x0000000000027308 */ /* 0x0004a20000000800 */
[--C-:B------:R-:W-:Y:S02]  /*1a840*/  FFMA.FTZ R234, R46, c[0x0][0x23c], -R4.reuse ;  /* 0x00008f002eea7a23 */ /* 0x100fe40000010804 */
[--C-:B------:R-:W-:Y:S02]  /*1a850*/  FFMA.FTZ R233, R47, c[0x0][0x23c], -R4.reuse ;  /* 0x00008f002fe97a23 */ /* 0x100fe40000010804 */
[--C-:B------:R-:W-:Y:S02]  /*1a860*/  FFMA.FTZ R246, R58, c[0x0][0x23c], -R4.reuse ;  /* 0x00008f003af67a23 */ /* 0x100fe40000010804 */
[----:B------:R-:W-:Y:S01]  /*1a870*/  FFMA.FTZ R248, R59, c[0x0][0x23c], -R4 ;  /* 0x00008f003bf87a23 */ /* 0x000fe20000010804 */
[----:B------:R-:W-:Y:S02]  /*1a880*/  LOP3.LUT R4, R148, 0xffff, RZ, 0xc0, !PT ;  /* 0x0000ffff94047812 */ /* 0x000fe400078ec0ff */
[----:B------:R-:W-:Y:S01]  /*1a890*/  MUFU.EX2 R167, R167 ;  /* 0x000000a700a77308 */ /* 0x000fe20000000800 */
[----:B-1----:R-:W-:Y:S09]  /*1a8a0*/  F2FP.BF16.PACK_AB R140, R215, R10 ;  /* 0x0000000ad78c723e */ /* 0x002ff200000010ff */
[----:B------:R-:W-:Y:S01]  /*1a8b0*/  MUFU.EX2 R153, R153 ;  /* 0x0000009900997308 */ /* 0x000fe20000000800 */
[----:B--2---:R-:W-:Y:S02]  /*1a8c0*/  FADD.FTZ R0, -R71, R3 ;  /* 0x0000000347007221 */ /* 0x004fe40000010100 */
[----:B------:R-:W-:Y:S02]  /*1a8d0*/  FMUL.FTZ R56, R2, R80 ;  /* 0x0000005002387220 */ /* 0x000fe40000410000 */
[----:B------:R-:W-:Y:S02]  /*1a8e0*/  FMUL.FTZ R0, R0, c[0x0][0x23c] ;  /* 0x00008f0000007a20 */ /* 0x000fe40000410000 */
[C---:B------:R-:W-:Y:S03]  /*1a8f0*/  FMUL.FTZ R29, R2.reuse, R93 ;  /* 0x0000005d021d7220 */ /* 0x040fe60000410000 */
[----:B------:R-:W-:Y:S01]  /*1a900*/  MUFU.EX2 R157, R157 ;  /* 0x0000009d009d7308 */ /* 0x000fe20000000800 */
[C---:B------:R-:W-:Y:S02]  /*1a910*/  FMUL.FTZ R45, R2.reuse, R85 ;  /* 0x00000055022d7220 */ /* 0x040fe40000410000 */
[C---:B------:R-:W-:Y:S02]  /*1a920*/  FMUL.FTZ R12, R2.reuse, R104 ;  /* 0x00000068020c7220 */ /* 0x040fe40000410000 */
[C---:B------:R-:W-:Y:S02]  /*1a930*/  FMUL.FTZ R13, R2.reuse, R105 ;  /* 0x00000069020d7220 */ /* 0x040fe40000410000 */
[C---:B------:R-:W-:Y:S02]  /*1a940*/  FMUL.FTZ R24, R2.reuse, R96 ;  /* 0x0000006002187220 */ /* 0x040fe40000410000 */
[C---:B------:R-:W-:Y:S01]  /*1a950*/  FMUL.FTZ R25, R2.reuse, R97 ;  /* 0x0000006102197220 */ /* 0x040fe20000410000 */
[----:B------:R1:W2:Y:S01]  /*1a960*/  MUFU.EX2 R3, R0 ;  /* 0x0000000000037308 */ /* 0x0002a20000000800 */
[C---:B------:R-:W-:Y:S02]  /*1a970*/  FMUL.FTZ R28, R2.reuse, R92 ;  /* 0x0000005c021c7220 */ /* 0x040fe40000410000 */
[C---:B------:R-:W-:Y:S02]  /*1a980*/  FMUL.FTZ R40, R2.reuse, R88 ;  /* 0x0000005802287220 */ /* 0x040fe40000410000 */
[C---:B------:R-:W-:Y:S02]  /*1a990*/  FMUL.FTZ R41, R2.reuse, R89 ;  /* 0x0000005902297220 */ /* 0x040fe40000410000 */
[C---:B------:R-:W-:Y:S02]  /*1a9a0*/  FMUL.FTZ R44, R2.reuse, R84 ;  /* 0x00000054022c7220 */ /* 0x040fe40000410000 */
[C---:B------:R-:W-:Y:S01]  /*1a9b0*/  FMUL.FTZ R57, R2.reuse, R81 ;  /* 0x0000005102397220 */ /* 0x040fe20000410000 */
[----:B------:R-:W-:Y:S01]  /*1a9c0*/  MUFU.EX2 R85, R18 ;  /* 0x0000001200557308 */ /* 0x000fe20000000800 */
[C---:B------:R-:W-:Y:S02]  /*1a9d0*/  FMUL.FTZ R60, R2.reuse, R76 ;  /* 0x0000004c023c7220 */ /* 0x040fe40000410000 */
[C---:B------:R-:W-:Y:S02]  /*1a9e0*/  FMUL.FTZ R61, R2.reuse, R77 ;  /* 0x0000004d023d7220 */ /* 0x040fe40000410000 */
[----:B------:R-:W-:Y:S01]  /*1a9f0*/  FFMA.FTZ R151, R2, R196, R151 ;  /* 0x000000c402977223 */ /* 0x000fe20000010097 */
[----:B------:R-:W-:Y:S01]  /*1aa00*/  SHF.R.U32.HI R196, RZ, 0x18, R148 ;  /* 0x00000018ffc47819 */ /* 0x000fe20000011694 */
[----:B------:R-:W-:Y:S02]  /*1aa10*/  IMAD.MOV.U32 R104, RZ, RZ, R20 ;  /* 0x000000ffff687224 */ /* 0x000fe400078e0014 */
[----:B------:R-:W-:Y:S01]  /*1aa20*/  IMAD.MOV.U32 R105, RZ, RZ, R21 ;  /* 0x000000ffff697224 */ /* 0x000fe200078e0015 */
[----:B------:R-:W-:Y:S01]  /*1aa30*/  MUFU.EX2 R93, R19 ;  /* 0x00000013005d7308 */ /* 0x000fe20000000800 */
[----:B------:R-:W-:Y:S02]  /*1aa40*/  IMAD.MOV.U32 R97, RZ, RZ, R49 ;  /* 0x000000ffff617224 */ /* 0x000fe400078e0031 */
[----:B------:R-:W-:Y:S02]  /*1aa50*/  IMAD.MOV.U32 R88, RZ, RZ, R32 ;  /* 0x000000ffff587224 */ /* 0x000fe400078e0020 */
[--C-:B-1----:R-:W-:Y:S01]  /*1aa60*/  FADD.FTZ R0, -R70, R72.reuse ;  /* 0x0000004846007221 */ /* 0x102fe20000010100 */
[C---:B------:R-:W-:Y:S01]  /*1aa70*/  PRMT R72, R74.reuse, 0x7632, R72 ;  /* 0x000076324a487816 */ /* 0x040fe20000000048 */
[C---:B--2---:R-:W-:Y:S02]  /*1aa80*/  FMUL.FTZ R62, R3.reuse, R78 ;  /* 0x0000004e033e7220 */ /* 0x044fe40000410000 */
[C---:B------:R-:W-:Y:S01]  /*1aa90*/  FMUL.FTZ R15, R3.reuse, R107 ;  /* 0x0000006b030f7220 */ /* 0x040fe20000410000 */
[----:B------:R-:W-:Y:S01]  /*1aaa0*/  PRMT R80, R74, 0x5410, R72 ;  /* 0x000054104a507816 */ /* 0x000fe20000000048 */
[----:B------:R-:W-:Y:S01]  /*1aab0*/  FMUL.FTZ R0, R0, c[0x0][0x23c] ;  /* 0x00008f0000007a20 */ /* 0x000fe20000410000 */
[----:B------:R-:W-:Y:S01]  /*1aac0*/  MUFU.EX2 R97, R168 ;  /* 0x000000a800617308 */ /* 0x000fe20000000800 */
[C---:B------:R-:W-:Y:S02]  /*1aad0*/  FFMA.FTZ R84, R3.reuse, R197, R10 ;  /* 0x000000c503547223 */ /* 0x040fe4000001000a */
[C---:B------:R-:W-:Y:S02]  /*1aae0*/  FMUL.FTZ R10, R3.reuse, R110 ;  /* 0x0000006e030a7220 */ /* 0x040fe40000410000 */
[C---:B------:R-:W-:Y:S02]  /*1aaf0*/  FMUL.FTZ R26, R3.reuse, R98 ;  /* 0x00000062031a7220 */ /* 0x040fe40000410000 */
[C---:B------:R-:W-:Y:S02]  /*1ab00*/  FMUL.FTZ R27, R3.reuse, R99 ;  /* 0x00000063031b7220 */ /* 0x040fe40000410000 */
[C---:B------:R-:W-:Y:S01]  /*1ab10*/  FMUL.FTZ R30, R3.reuse, R94 ;  /* 0x0000005e031e7220 */ /* 0x040fe20000410000 */
[----:B------:R-:W1:Y:S01]  /*1ab20*/  MUFU.EX2 R0, R0 ;  /* 0x0000000000007308 */ /* 0x000e620000000800 */
        /* <DEDUP_REMOVED lines=8> */
[----:B------:R-:W-:Y:S02]  /*1abb0*/  FMUL.FTZ R63, R3, R79 ;  /* 0x0000004f033f7220 */ /* 0x000fe40000410000 */
[----:B------:R-:W-:Y:S02]  /*1abc0*/  IMAD.MOV.U32 R89, RZ, RZ, R33 ;  /* 0x000000ffff597224 */ /* 0x000fe400078e0021 */
[----:B------:R-:W-:Y:S01]  /*1abd0*/  FADD.FTZ R151, R227, R151 ;  /* 0x00000097e3977221 */ /* 0x000fe20000010000 */
[----:B------:R-:W-:Y:S01]  /*1abe0*/  MUFU.EX2 R95, R194 ;  /* 0x000000c2005f7308 */ /* 0x000fe20000000800 */
[C---:B-1----:R-:W-:Y:S02]  /*1abf0*/  FMUL.FTZ R20, R0.reuse, R128 ;  /* 0x0000008000147220 */ /* 0x042fe40000410000 */
[C---:B------:R-:W-:Y:S02]  /*1ac00*/  FMUL.FTZ R53, R0.reuse, R113 ;  /* 0x0000007100357220 */ /* 0x040fe40000410000 */
[C---:B------:R-:W-:Y:S02]  /*1ac10*/  FMUL.FTZ R16, R0.reuse, R132 ;  /* 0x0000008400107220 */ /* 0x040fe40000410000 */
[C---:B------:R-:W-:Y:S03]  /*1ac20*/  FMUL.FTZ R17, R0.reuse, R133 ;  /* 0x0000008500117220 */ /* 0x040fe60000410000 */
[----:B------:R-:W-:Y:S01]  /*1ac30*/  MUFU.EX2 R89, R164 ;  /* 0x000000a400597308 */ /* 0x000fe20000000800 */
[C---:B------:R-:W-:Y:S02]  /*1ac40*/  FMUL.FTZ R21, R0.reuse, R129 ;  /* 0x0000008100157220 */ /* 0x040fe40000410000 */
[C---:B------:R-:W-:Y:S02]  /*1ac50*/  FMUL.FTZ R32, R0.reuse, R124 ;  /* 0x0000007c00207220 */ /* 0x040fe40000410000 */
[C---:B------:R-:W-:Y:S02]  /*1ac60*/  FMUL.FTZ R33, R0.reuse, R125 ;  /* 0x0000007d00217220 */ /* 0x040fe40000410000 */
[C---:B------:R-:W-:Y:S02]  /*1ac70*/  FMUL.FTZ R49, R0.reuse, R117 ;  /* 0x0000007500317220 */ /* 0x040fe40000410000 */
[C---:B------:R-:W-:Y:S01]  /*1ac80*/  FMUL.FTZ R64, R0.reuse, R100 ;  /* 0x0000006400407220 */ /* 0x040fe20000410000 */
[----:B------:R-:W-:Y:S01]  /*1ac90*/  MUFU.EX2 R94, R190 ;  /* 0x000000be005e7308 */ /* 0x000fe20000000800 */
[----:B------:R-:W-:Y:S02]  /*1aca0*/  FMUL.FTZ R65, R0, R101 ;  /* 0x0000006500417220 */ /* 0x000fe40000410000 */
[----:B------:R-:W-:Y:S05]  /*1acb0*/  IMAD.WIDE.U32 R124, R189, -0x2daee0ad, RZ ;  /* 0xd2511f53bd7c7825 */ /* 0x000fea00078e00ff */
[----:B------:R-:W-:Y:S02]  /*1acc0*/  LOP3.LUT R81, R125, UR14, R152, 0x96, !PT ;  /* 0x0000000e7d517c12 */ /* 0x000fe4000f8e9698 */
[----:B------:R-:W-:Y:S02]  /*1acd0*/  MUFU.EX2 R129, R213 ;  /* 0x000000d500817308 */ /* 0x000fe40000000800 */
[----:B------:R-:W-:Y:S08]  /*1ace0*/  LOP3.LUT R189, R81, 0xff, RZ, 0xc0, !PT ;  /* 0x000000ff51bd7812 */ /* 0x000ff000078ec0ff */
[----:B------:R-:W-:Y:S10]  /*1acf0*/  MUFU.EX2 R101, R198 ;  /* 0x000000c600657308 */ /* 0x000ff40000000800 */
[----:B------:R-:W-:Y:S01]  /*1ad00*/  MUFU.EX2 R99, R199 ;  /* 0x000000c700637308 */ /* 0x000fe20000000800 */
[----:B----4-:R-:W-:Y:S05]  /*1ad10*/  @!P0 HFMA2.BF16_V2 R9, -RZ.H0_H0, RZ.H0_H0, -R141.H0_H0 ;  /* 0x200000ffff098231 */ /* 0x010fea000034098d */
[----:B------:R-:W-:Y:S01]  /*1ad20*/  PRMT R8, R9, 0x7610, R8 ;  /* 0x0000761009087816 */ /* 0x000fe20000000008 */
[----:B------:R1:W-:Y:S03]  /*1ad30*/  @!P0 STL.S16 [R1+0x84], R9 ;  /* 0x0000840901008387 */ /* 0x0003e60000100600 */
[----:B------:R-:W-:Y:S01]  /*1ad40*/  @!P0 PRMT R141, R8, 0x5410, RZ ;  /* 0x00005410088d8816 */ /* 0x000fe200000000ff */
[----:B------:R3:W2:Y:S01]  /*1ad50*/  LDL.S16 R48, [R1+0x8c] ;  /* 0x00008c0001307983 */ /* 0x0006a20000100600 */
[----:B------:R-:W-:Y:S03]  /*1ad60*/  IMAD.MOV.U32 R8, RZ, RZ, R200 ;  /* 0x000000ffff087224 */ /* 0x000fe600078e00c8 */
[----:B------:R3:W4:Y:S04]  /*1ad70*/  LDL.S16 R52, [R1+0x88] ;  /* 0x0000880001347983 */ /* 0x0007280000100600 */
[----:B------:R-:W-:Y:S01]  /*1ad80*/  STG.E.U16 [R162.64], R141 ;  /* 0x0000008da2007986 */ /* 0x000fe2000c101522 */
[----:B-1----:R-:W-:Y:S02]  /*1ad90*/  IMAD.MOV.U32 R9, RZ, RZ, R201 ;  /* 0x000000ffff097224 */ /* 0x002fe400078e00c9 */
[--C-:B------:R-:W-:Y:S01]  /*1ada0*/  FFMA.FTZ R201, R35, c[0x0][0x23c], -R75.reuse ;  /* 0x00008f0023c97a23 */ /* 0x100fe2000001084b */
[----:B------:R-:W-:Y:S01]  /*1adb0*/  PRMT R75, R140, 0x7632, R75 ;  /* 0x000076328c4b7816 */ /* 0x000fe2000000004b */
[----:B------:R-:W-:Y:S02]  /*1adc0*/  IMAD.MOV.U32 R37, RZ, RZ, R9 ;  /* 0x000000ffff257224 */ /* 0x000fe400078e0009 */
[----:B------:R-:W-:Y:S01]  /*1add0*/  FMUL.FTZ R9, R2, R109 ;  /* 0x0000006d02097220 */ /* 0x000fe20000410000 */
[----:B------:R-:W-:Y:S01]  /*1ade0*/  PRMT R142, R140, 0x5410, R75 ;  /* 0x000054108c8e7816 */ /* 0x000fe2000000004b */
[----:B------:R-:W-:Y:S02]  /*1adf0*/  IMAD.MOV.U32 R109, RZ, RZ, R37 ;  /* 0x000000ffff6d7224 */ /* 0x000fe400078e0025 */
[----:B------:R-:W-:Y:S02]  /*1ae00*/  FMUL.FTZ R37, R0, R121 ;  /* 0x0000007900257220 */ /* 0x000fe40000410000 */
[----:B------:R-:W-:Y:S01]  /*1ae10*/  MUFU.EX2 R121, R208 ;  /* 0x000000d000797308 */ /* 0x000fe20000000800 */
[----:B--2---:R-:W-:Y:S02]  /*1ae20*/  @!P6 HFMA2.BF16_V2 R48, -RZ.H0_H0, RZ.H0_H0, -R140.H0_H0 ;  /* 0x200000ffff30e231 */ /* 0x004fe4000034098c */
[----:B----4-:R-:W-:Y:S03]  /*1ae30*/  @!P5 HFMA2.BF16_V2 R52, -RZ.H0_H0, RZ.H0_H0, -R75.H0_H0 ;  /* 0x200000ffff34d231 */ /* 0x010fe6000034094b */
[----:B------:R-:W-:Y:S01]  /*1ae40*/  PRMT R7, R48, 0x7610, R7 ;  /* 0x0000761030077816 */ /* 0x000fe20000000007 */
[----:B------:R1:W-:Y:S03]  /*1ae50*/  @!P6 STL.S16 [R1+0x8c], R48 ;  /* 0x00008c300100e387 */ /* 0x0003e60000100600 */
[----:B------:R-:W-:Y:S01]  /*1ae60*/  @!P6 PRMT R140, R7, 0x5410, RZ ;  /* 0x00005410078ce816 */ /* 0x000fe200000000ff */
[----:B------:R3:W2:Y:S01]  /*1ae70*/  LDL.S16 R11, [R1+0x9c] ;  /* 0x00009c00010b7983 */ /* 0x0006a20000100600 */
[----:B------:R-:W-:Y:S02]  /*1ae80*/  PRMT R14, R52, 0x7610, R14 ;  /* 0x00007610340e7816 */ /* 0x000fe4000000000e */
[----:B------:R-:W-:Y:S01]  /*1ae90*/  ISETP.GE.U32.AND P6, PT, R237, R189, PT ;  /* 0x000000bded00720c */ /* 0x000fe20003fc6070 */
[----:B------:R3:W4:Y:S01]  /*1aea0*/  LDL.S16 R7, [R1+0x98] ;  /* 0x0000980001077983 */ /* 0x0007220000100600 */
[----:B------:R-:W-:Y:S01]  /*1aeb0*/  @!P5 PRMT R75, R14, 0x5410, RZ ;  /* 0x000054100e4bd816 */ /* 0x000fe200000000ff */
[----:B------:R-:W-:Y:S02]  /*1aec0*/  FMUL.FTZ R14, R3, R106 ;  /* 0x0000006a030e7220 */ /* 0x000fe40000410000 */
[----:B------:R3:W-:Y:S01]  /*1aed0*/  @!P5 STL.S16 [R1+0x88], R52 ;  /* 0x000088340100d387 */ /* 0x0007e20000100600 */
[----:B------:R-:W-:Y:S03]  /*1aee0*/  ISETP.GE.U32.AND P5, PT, R237, R196, PT ;  /* 0x000000c4ed00720c */ /* 0x000fe60003fa6070 */
[----:B------:R-:W-:Y:S04]  /*1aef0*/  STG.E.U16 [R160.64], R140 ;  /* 0x0000008ca0007986 */ /* 0x000fe8000c101522 */
[----:B------:R3:W-:Y:S01]  /*1af00*/  STG.E.U16 [R160.64+0x2], R75 ;  /* 0x0000024ba0007986 */ /* 0x0007e2000c101522 */
[----:B-1----:R-:W-:Y:S02]  /*1af10*/  IMAD.MOV.U32 R48, RZ, RZ, R36 ;  /* 0x000000ffff307224 */ /* 0x002fe400078e0024 */
[----:B------:R-:W-:Y:S02]  /*1af20*/  IMAD.MOV.U32 R36, RZ, RZ, R8 ;  /* 0x000000ffff247224 */ /* 0x000fe400078e0008 */
[----:B------:R-:W-:Y:S01]  /*1af30*/  FMUL.FTZ R8, R2, R108 ;  /* 0x0000006c02087220 */ /* 0x000fe20000410000 */
[----:B------:R-:W-:Y:S01]  /*1af40*/  SHF.R.U32.HI R2, RZ, 0x8, R4 ;  /* 0x00000008ff027819 */ /* 0x000fe20000011604 */
[----:B------:R-:W-:Y:S01]  /*1af50*/  IMAD.MOV.U32 R108, RZ, RZ, R36 ;  /* 0x000000ffff6c7224 */ /* 0x000fe200078e0024 */
[----:B------:R-:W-:Y:S01]  /*1af60*/  SHF.R.U32.HI R4, RZ, 0x10, R148 ;  /* 0x00000010ff047819 */ /* 0x000fe20000011694 */
[----:B------:R-:W-:Y:S01]  /*1af70*/  FMUL.FTZ R36, R0, R120 ;  /* 0x0000007800247220 */ /* 0x000fe20000410000 */
[----:B------:R-:W-:Y:S01]  /*1af80*/  LOP3.LUT R200, R2, 0xffff, RZ, 0xc0, !PT ;  /* 0x0000ffff02c87812 */ /* 0x000fe200078ec0ff */
[----:B------:R-:W-:Y:S01]  /*1af90*/  MUFU.EX2 R120, R214 ;  /* 0x000000d600787308 */ /* 0x000fe20000000800 */
[----:B------:R-:W-:Y:S01]  /*1afa0*/  LOP3.LUT R197, R4, 0xff, RZ, 0xc0, !PT ;  /* 0x000000ff04c57812 */ /* 0x000fe200078ec0ff */
[C---:B---3--:R-:W-:Y:S02]  /*1afb0*/  FMUL.FTZ R52, R0.reuse, R112 ;  /* 0x0000007000347220 */ /* 0x048fe40000410000 */
[C---:B------:R-:W-:Y:S02]  /*1afc0*/  FMUL.FTZ R4, R0.reuse, R136 ;  /* 0x0000008800047220 */ /* 0x040fe40000410000 */
[----:B------:R-:W-:Y:S02]  /*1afd0*/  IMAD.MOV.U32 R96, RZ, RZ, R48 ;  /* 0x000000ffff607224 */ /* 0x000fe400078e0030 */
[----:B------:R-:W-:Y:S02]  /*1afe0*/  FMUL.FTZ R48, R0, R116 ;  /* 0x0000007400307220 */ /* 0x000fe40000410000 */
[----:B------:R-:W-:Y:S01]  /*1aff0*/  FADD.FTZ R2, -R69, R73 ;  /* 0x0000004945027221 */ /* 0x000fe20000010100 */
[----:B------:R-:W-:Y:S01]  /*1b000*/  LOP3.LUT R75, R148, 0xff, RZ, 0xc0, !PT ;  /* 0x000000ff944b7812 */ /* 0x000fe200078ec0ff */
[----:B------:R-:W-:Y:S02]  /*1b010*/  FFMA.FTZ R73, R0, R241, R224 ;  /* 0x000000f100497223 */ /* 0x000fe400000100e0 */
[----:B------:R-:W-:Y:S02]  /*1b020*/  FMUL.FTZ R2, R2, c[0x0][0x23c] ;  /* 0x00008f0002027a20 */ /* 0x000fe40000410000 */
[----:B------:R-:W-:Y:S01]  /*1b030*/  FADD.FTZ R79, R235, R73 ;  /* 0x00000049eb4f7221 */ /* 0x000fe20000010000 */
[----:B------:R-:W-:Y:S03]  /*1b040*/  LOP3.LUT R73, R81, 0xffff, RZ, 0xc0, !PT ;  /* 0x0000ffff51497812 */ /* 0x000fe600078ec0ff */
[----:B------:R-:W1:Y:S01]  /*1b050*/  MUFU.EX2 R2, R2 ;  /* 0x0000000200027308 */ /* 0x000e620000000800 */
[----:B------:R-:W-:Y:S01]  /*1b060*/  SHF.R.U32.HI R73, RZ, 0x8, R73 ;  /* 0x00000008ff497819 */ /* 0x000fe20000011649 */
[C---:B-1----:R-:W-:Y:S02]  /*1b070*/  FMUL.FTZ R66, R2.reuse, R102 ;  /* 0x0000006602427220 */ /* 0x042fe40000410000 */
[C---:B------:R-:W-:Y:S02]  /*1b080*/  FMUL.FTZ R34, R2.reuse, R126 ;  /* 0x0000007e02227220 */ /* 0x040fe40000410000 */
[C---:B------:R-:W-:Y:S02]  /*1b090*/  FMUL.FTZ R35, R2.reuse, R127 ;  /* 0x0000007f02237220 */ /* 0x040fe40000410000 */
[C---:B------:R-:W-:Y:S02]  /*1b0a0*/  FMUL.FTZ R39, R2.reuse, R123 ;  /* 0x0000007b02277220 */ /* 0x040fe40000410000 */
[C---:B------:R-:W-:Y:S02]  /*1b0b0*/  FFMA.FTZ R76, R2.reuse, R242, R225 ;  /* 0x000000f2024c7223 */ /* 0x040fe400000100e1 */
[C---:B------:R-:W-:Y:S01]  /*1b0c0*/  FMUL.FTZ R18, R2.reuse, R134 ;  /* 0x0000008602127220 */ /* 0x040fe20000410000 */
[----:B------:R-:W-:Y:S01]  /*1b0d0*/  SHF.R.U32.HI R134, RZ, 0x18, R124 ;  /* 0x00000018ff867819 */ /* 0x000fe2000001167c */
[C---:B------:R-:W-:Y:S02]  /*1b0e0*/  FMUL.FTZ R19, R2.reuse, R135 ;  /* 0x0000008702137220 */ /* 0x040fe40000410000 */
[C---:B------:R-:W-:Y:S01]  /*1b0f0*/  FMUL.FTZ R22, R2.reuse, R130 ;  /* 0x0000008202167220 */ /* 0x040fe20000410000 */
[----:B------:R-:W-:Y:S01]  /*1b100*/  LOP3.LUT R130, R125, UR14, R152, 0x96, !PT ;  /* 0x0000000e7d827c12 */ /* 0x000fe2000f8e9698 */
[C---:B------:R-:W-:Y:S02]  /*1b110*/  FMUL.FTZ R23, R2.reuse, R131 ;  /* 0x0000008302177220 */ /* 0x040fe40000410000 */
[C---:B------:R-:W-:Y:S02]  /*1b120*/  FMUL.FTZ R38, R2.reuse, R122 ;  /* 0x0000007a02267220 */ /* 0x040fe40000410000 */
[C---:B------:R-:W-:Y:S02]  /*1b130*/  FMUL.FTZ R50, R2.reuse, R118 ;  /* 0x0000007602327220 */ /* 0x040fe40000410000 */
[C---:B------:R-:W-:Y:S02]  /*1b140*/  FMUL.FTZ R51, R2.reuse, R119 ;  /* 0x0000007702337220 */ /* 0x040fe40000410000 */
[C---:B------:R-:W-:Y:S01]  /*1b150*/  FMUL.FTZ R54, R2.reuse, R114 ;  /* 0x0000007202367220 */ /* 0x040fe20000410000 */
[----:B------:R-:W-:Y:S01]  /*1b160*/  MUFU.EX2 R119, R210 ;  /* 0x000000d200777308 */ /* 0x000fe20000000800 */
[C---:B------:R-:W-:Y:S02]  /*1b170*/  FMUL.FTZ R55, R2.reuse, R115 ;  /* 0x0000007302377220 */ /* 0x040fe40000410000 */
[----:B------:R-:W-:Y:S07]  /*1b180*/  FMUL.FTZ R67, R2, R103 ;  /* 0x0000006702437220 */ /* 0x000fee0000410000 */
[----:B------:R-:W-:Y:S01]  /*1b190*/  MUFU.EX2 R103, R201 ;  /* 0x000000c900677308 */ /* 0x000fe20000000800 */
[----:B--2---:R-:W-:Y:S02]  /*1b1a0*/  @!P4 HFMA2.BF16_V2 R11, -RZ.H0_H0, RZ.H0_H0, -R74.H0_H0 ;  /* 0x200000ffff0bc231 */ /* 0x004fe4000034094a */
[----:B----4-:R-:W-:Y:S03]  /*1b1b0*/  @!P3 HFMA2.BF16_V2 R7, -RZ.H0_H0, RZ.H0_H0, -R72.H0_H0 ;  /* 0x200000ffff07b231 */ /* 0x010fe60000340948 */
[----:B------:R-:W-:Y:S01]  /*1b1c0*/  PRMT R6, R11, 0x7610, R6 ;  /* 0x000076100b067816 */ /* 0x000fe20000000006 */
[----:B------:R1:W-:Y:S03]  /*1b1d0*/  @!P4 STL.S16 [R1+0x9c], R11 ;  /* 0x00009c0b0100c387 */ /* 0x0003e60000100600 */
[----:B------:R-:W-:Y:S01]  /*1b1e0*/  @!P4 PRMT R74, R6, 0x5410, RZ ;  /* 0x00005410064ac816 */ /* 0x000fe200000000ff */
[----:B------:R2:W-:Y:S01]  /*1b1f0*/  @!P3 STL.S16 [R1+0x98], R7 ;  /* 0x000098070100b387 */ /* 0x0005e20000100600 */
[----:B------:R-:W-:Y:S02]  /*1b200*/  PRMT R5, R7, 0x7610, R5 ;  /* 0x0000761007057816 */ /* 0x000fe40000000005 */
[----:B------:R-:W-:Y:S01]  /*1b210*/  ISETP.GE.U32.AND P4, PT, R237, R197, PT ;  /* 0x000000c5ed00720c */ /* 0x000fe20003f86070 */
[----:B------:R3:W4:Y:S01]  /*1b220*/  LDL.S16 R6, [R1+0xa0] ;  /* 0x0000a00001067983 */ /* 0x0007220000100600 */
[----:B------:R-:W-:Y:S01]  /*1b230*/  @!P3 PRMT R72, R5, 0x5410, RZ ;  /* 0x000054100548b816 */ /* 0x000fe200000000ff */
[----:B------:R-:W-:Y:S01]  /*1b240*/  FMUL.FTZ R5, R0, R137 ;  /* 0x0000008900057220 */ /* 0x000fe20000410000 */
[----:B------:R-:W-:Y:S01]  /*1b250*/  ISETP.GE.U32.AND P3, PT, R237, R200, PT ;  /* 0x000000c8ed00720c */ /* 0x000fe20003f66070 */
[----:B------:R3:W3:Y:S01]  /*1b260*/  LDL.S16 R78, [R1+0xa4] ;  /* 0x0000a400014e7983 */ /* 0x0006e20000100600 */
[----:B------:R-:W-:Y:S03]  /*1b270*/  LOP3.LUT R137, R124, 0xff, RZ, 0xc0, !PT ;  /* 0x000000ff7c897812 */ /* 0x000fe600078ec0ff */
[----:B------:R-:W-:Y:S04]  /*1b280*/  STG.E.U16 [R154.64+0x10], R74 ;  /* 0x0000104a9a007986 */ /* 0x000fe8000c101522 */
[----:B------:R-:W-:Y:S01]  /*1b290*/  STG.E.U16 [R154.64+0x12], R72 ;  /* 0x000012489a007986 */ /* 0x000fe2000c101522 */
[----:B-1----:R-:W-:Y:S01]  /*1b2a0*/  FMUL.FTZ R11, R3, R111 ;  /* 0x0000006f030b7220 */ /* 0x002fe20000410000 */
[----:B------:R-:W-:Y:S01]  /*1b2b0*/  F2FP.BF16.PACK_AB R3, R93, R85 ;  /* 0x000000555d03723e */ /* 0x000fe200000010ff */
[----:B--2---:R-:W-:Y:S03]  /*1b2c0*/  FMUL.FTZ R7, R2, R139 ;  /* 0x0000008b02077220 */ /* 0x004fe60000410000 */
[C---:B------:R-:W-:Y:S02]  /*1b2d0*/  PRMT R0, R3.reuse, 0x7610, R0 ;  /* 0x0000761003007816 */ /* 0x040fe40000000000 */
[----:B------:R-:W-:Y:S04]  /*1b2e0*/  PRMT R3, R3, 0x7632, R3 ;  /* 0x0000763203037816 */ /* 0x000fe80000000003 */
[----:B------:R-:W-:Y:S01]  /*1b2f0*/  PRMT R82, R0, 0x5410, R3 ;  /* 0x0000541000527816 */ /* 0x000fe20000000003 */
[----:B----4-:R-:W-:Y:S02]  /*1b300*/  @!P2 HFMA2.BF16_V2 R6, -RZ.H0_H0, RZ.H0_H0, -R0.H0_H0 ;  /* 0x200000ffff06a231 */ /* 0x010fe40000340900 */
[----:B---3--:R-:W-:Y:S03]  /*1b310*/  @!P1 HFMA2.BF16_V2 R78, -RZ.H0_H0, RZ.H0_H0, -R3.H0_H0 ;  /* 0x200000ffff4e9231 */ /* 0x008fe60000340903 */
[----:B------:R-:W-:Y:S01]  /*1b320*/  PRMT R83, R6, 0x7610, R83 ;  /* 0x0000761006537816 */ /* 0x000fe20000000053 */
[----:B------:R1:W-:Y:S01]  /*1b330*/  @!P2 STL.S16 [R1+0xa0], R6 ;  /* 0x0000a0060100a387 */ /* 0x0003e20000100600 */
[----:B------:R-:W-:Y:S03]  /*1b340*/  PRMT R77, R78, 0x7610, R77 ;  /* 0x000076104e4d7816 */ /* 0x000fe6000000004d */
[----:B------:R2:W-:Y:S01]  /*1b350*/  @!P1 STL.S16 [R1+0xa4], R78 ;  /* 0x0000a44e01009387 */ /* 0x0005e20000100600 */
[----:B------:R-:W-:Y:S02]  /*1b360*/  @!P2 PRMT R0, R83, 0x5410, RZ ;  /* 0x000054105300a816 */ /* 0x000fe400000000ff */
[----:B------:R-:W-:Y:S01]  /*1b370*/  @!P1 PRMT R3, R77, 0x5410, RZ ;  /* 0x000054104d039816 */ /* 0x000fe200000000ff */
[----:B------:R3:W4:Y:S01]  /*1b380*/  LDL.S16 R112, [R1+0xb0] ;  /* 0x0000b00001707983 */ /* 0x0007220000100600 */
[----:B------:R-:W-:Y:S03]  /*1b390*/  ISETP.GE.U32.AND P2, PT, R237, R204, PT ;  /* 0x000000cced00720c */ /* 0x000fe60003f46070 */
[----:B------:R3:W3:Y:S04]  /*1b3a0*/  LDL.S16 R107, [R1+0xac] ;  /* 0x0000ac00016b7983 */ /* 0x0006e80000100600 */
[----:B------:R2:W3:Y:S04]  /*1b3b0*/  LDL.S16 R102, [R1+0xa8] ;  /* 0x0000a80001667983 */ /* 0x0004e80000100600 */
[----:B------:R2:W3:Y:S04]  /*1b3c0*/  LDL.S16 R113, [R1+0xb4] ;  /* 0x0000b40001717983 */ /* 0x0004e80000100600 */
[----:B------:R2:W3:Y:S01]  /*1b3d0*/  LDL.S16 R111, [R1+0xbc] ;  /* 0x0000bc00016f7983 */ /* 0x0004e20000100600 */
[----:B-1----:R-:W-:Y:S01]  /*1b3e0*/  FMUL.FTZ R6, R2, R138 ;  /* 0x0000008a02067220 */ /* 0x002fe20000410000 */
[----:B------:R-:W-:Y:S02]  /*1b3f0*/  IADD3 R2, R166, 0x1, RZ ;  /* 0x00000001a6027810 */ /* 0x000fe40007ffe0ff */
[----:B------:R-:W-:Y:S01]  /*1b400*/  LOP3.LUT R166, R73, 0xffff, RZ, 0xc0, !PT ;  /* 0x0000ffff49a67812 */ /* 0x000fe200078ec0ff */
[----:B------:R1:W3:Y:S01]  /*1b410*/  LDL.S16 R109, [R1+0xb8] ;  /* 0x0000b800016d7983 */ /* 0x0002e20000100600 */
[----:B------:R-:W-:Y:S01]  /*1b420*/  LOP3.LUT R2, R2, UR37, RZ, 0x3c, !PT ;  /* 0x0000002502027c12 */ /* 0x000fe2000f8e3cff */
[----:B------:R-:W-:Y:S01]  /*1b430*/  FADD.FTZ R73, R195, R79 ;  /* 0x0000004fc3497221 */ /* 0x000fe20000010000 */
[----:B------:R-:W-:Y:S01]  /*1b440*/  ISETP.GE.U32.AND P0, PT, R237, R166, PT ;  /* 0x000000a6ed00720c */ /* 0x000fe20003f06070 */
[----:B------:R-:W-:Y:S01]  /*1b450*/  STG.E.U16 [R158.64+0x10], R0 ;  /* 0x000010009e007986 */ /* 0x000fe2000c101522 */
[----:B------:R-:W-:Y:S01]  /*1b460*/  LOP3.LUT R2, R245, R2, RZ, 0x3c, !PT ;  /* 0x00000002f5027212 */ /* 0x000fe200078e3cff */
[----:B------:R-:W-:Y:S01]  /*1b470*/  FADD.FTZ R92, R209, R73 ;  /* 0x00000049d15c7221 */ /* 0x000fe20000010000 */
[----:B------:R-:W-:Y:S01]  /*1b480*/  LOP3.LUT R73, R146, 0xff, RZ, 0xc0, !PT ;  /* 0x000000ff92497812 */ /* 0x000fe200078ec0ff */
[----:B------:R-:W-:Y:S02]  /*1b490*/  STG.E.U16 [R158.64+0x12], R3 ;  /* 0x000012039e007986 */ /* 0x000fe4000c101522 */
[----:B------:R-:W-:Y:S04]  /*1b4a0*/  IMAD.WIDE.U32 R86, R2, -0x326172a9, RZ ;  /* 0xcd9e8d5702567825 */ /* 0x000fe800078e00ff */
[----:B------:R-:W-:Y:S01]  /*1b4b0*/  FADD.FTZ R2, R232, R76 ;  /* 0x0000004ce8027221 */ /* 0x000fe20000010000 */
[----:B------:R-:W-:Y:S01]  /*1b4c0*/  LOP3.LUT R76, R87, UR12, R88, 0x96, !PT ;  /* 0x0000000c574c7c12 */ /* 0x000fe2000f8e9658 */
[----:B------:R-:W-:Y:S01]  /*1b4d0*/  FADD.FTZ R88, R215, R84 ;  /* 0x00000054d7587221 */ /* 0x000fe20000010000 */
[----:B------:R-:W-:Y:S01]  /*1b4e0*/  LOP3.LUT R84, R223, UR11, R86, 0x96, !PT ;  /* 0x0000000bdf547c12 */ /* 0x000fe2000f8e9656 */
[----:B------:R-:W-:Y:S01]  /*1b4f0*/  FADD.FTZ R2, R85, R2 ;  /* 0x0000000255027221 */ /* 0x000fe20000010000 */
[----:B------:R-:W-:Y:S01]  /*1b500*/  LOP3.LUT R86, R231, UR11, R86, 0x96, !PT ;  /* 0x0000000be7567c12 */ /* 0x000fe2000f8e9656 */
[----:B------:R-:W-:Y:S04]  /*1b510*/  IMAD.WIDE.U32 R76, R76, -0x2daee0ad, RZ ;  /* 0xd2511f534c4c7825 */ /* 0x000fe800078e00ff */
[----:B------:R-:W-:Y:S01]  /*1b520*/  IMAD.WIDE.U32 R84, R84, -0x2daee0ad, RZ ;  /* 0xd2511f5354547825 */ /* 0x000fe200078e00ff */
[----:B--2---:R-:W-:Y:S02]  /*1b530*/  LOP3.LUT R78, R77, UR4, R96, 0x96, !PT ;  /* 0x000000044d4e7c12 */ /* 0x004fe4000f8e9660 */
[----:B------:R-:W2:Y:S01]  /*1b540*/  MUFU.EX2 R96, R202 ;  /* 0x000000ca00607308 */ /* 0x000ea20000000800 */
[----:B------:R-:W-:Y:S01]  /*1b550*/  FADD.FTZ R93, R93, R2 ;  /* 0x000000025d5d7221 */ /* 0x000fe20000010000 */
[----:B------:R-:W-:Y:S01]  /*1b560*/  LOP3.LUT R85, R85, UR9, R76, 0x96, !PT ;  /* 0x0000000955557c12 */ /* 0x000fe2000f8e964c */
[----:B------:R-:W-:Y:S01]  /*1b570*/  IMAD.WIDE.U32 R78, R78, -0x326172a9, RZ ;  /* 0xcd9e8d574e4e7825 */ /* 0x000fe200078e00ff */
[----:B------:R-:W-:Y:S04]  /*1b580*/  LOP3.LUT R2, R147, UR13, R150, 0x96, !PT ;  /* 0x0000000d93027c12 */ /* 0x000fe8000f8e9696 */
[----:B------:R-:W-:Y:S05]  /*1b590*/  LOP3.LUT R77, R79, UR10, R222, 0x96, !PT ;  /* 0x0000000a4f4d7c12 */ /* 0x000fea000f8e96de */
[----:B------:R-:W-:Y:S05]  /*1b5a0*/  IMAD.WIDE.U32 R76, R77, -0x2daee0ad, RZ ;  /* 0xd2511f534d4c7825 */ /* 0x000fea00078e00ff */
[----:B------:R-:W-:Y:S01]  /*1b5b0*/  LOP3.LUT R79, R77, UR7, R84, 0x96, !PT ;  /* 0x000000074d4f7c12 */ /* 0x000fe2000f8e9654 */
[----:B------:R-:W-:Y:S05]  /*1b5c0*/  IMAD.WIDE.U32 R84, R85, -0x326172a9, RZ ;  /* 0xcd9e8d5755547825 */ /* 0x000fea00078e00ff */
[----:B------:R-:W-:Y:S05]  /*1b5d0*/  LOP3.LUT R78, R85, UR8, R78, 0x96, !PT ;  /* 0x00000008554e7c12 */ /* 0x000fea000f8e964e */
[----:B------:R-:W-:Y:S04]  /*1b5e0*/  IMAD.WIDE.U32 R164, R78, -0x2daee0ad, RZ ;  /* 0xd2511f534ea47825 */ /* 0x000fe800078e00ff */
[----:B------:R-:W-:Y:S01]  /*1b5f0*/  IMAD.WIDE.U32 R78, R79, -0x326172a9, RZ ;  /* 0xcd9e8d574f4e7825 */ /* 0x000fe200078e00ff */
[----:B------:R-:W-:Y:S02]  /*1b600*/  LOP3.LUT R83, R165, UR5, R76, 0x96, !PT ;  /* 0x00000005a5537c12 */ /* 0x000fe4000f8e964c */
[----:B------:R-:W-:Y:S01]  /*1b610*/  LOP3.LUT R76, R87, UR12, R104, 0x96, !PT ;  /* 0x0000000c574c7c12 */ /* 0x000fe2000f8e9668 */
[----:B------:R-:W-:Y:S01]  /*1b620*/  IMAD.WIDE.U32 R86, R86, -0x2daee0ad, RZ ;  /* 0xd2511f5356567825 */ /* 0x000fe200078e00ff */
[----:B------:R-:W-:Y:S02]  /*1b630*/  LOP3.LUT R215, R79, UR6, R84, 0x96, !PT ;  /* 0x000000064fd77c12 */ /* 0x000fe4000f8e9654 */
[----:B------:R-:W-:Y:S01]  /*1b640*/  SHF.R.U32.HI R79, RZ, 0x10, R146 ;  /* 0x00000010ff4f7819 */ /* 0x000fe20000011692 */
[----:B------:R-:W-:Y:S05]  /*1b650*/  IMAD.WIDE.U32 R76, R76, -0x2daee0ad, RZ ;  /* 0xd2511f534c4c7825 */ /* 0x000fea00078e00ff */
[----:B------:R-:W-:Y:S02]  /*1b660*/  LOP3.LUT R84, R77, UR4, R108, 0x96, !PT ;  /* 0x000000044d547c12 */ /* 0x000fe4000f8e966c */
[----:B------:R-:W-:Y:S01]  /*1b670*/  LOP3.LUT R87, R87, UR9, R76, 0x96, !PT ;  /* 0x0000000957577c12 */ /* 0x000fe2000f8e964c */
[----:B------:R1:W3:Y:S02]  /*1b680*/  LDL.S16 R108, [R1+0xc0] ;  /* 0x0000c000016c7983 */ /* 0x0002e40000100600 */
[----:B------:R-:W-:Y:S05]  /*1b690*/  IMAD.WIDE.U32 R84, R84, -0x326172a9, RZ ;  /* 0xcd9e8d5754547825 */ /* 0x000fea00078e00ff */
[----:B------:R-:W-:Y:S05]  /*1b6a0*/  LOP3.LUT R76, R85, UR10, R230, 0x96, !PT ;  /* 0x0000000a554c7c12 */ /* 0x000fea000f8e96e6 */
[----:B------:R-:W-:Y:S05]  /*1b6b0*/  IMAD.WIDE.U32 R76, R76, -0x2daee0ad, RZ ;  /* 0xd2511f534c4c7825 */ /* 0x000fea00078e00ff */
[----:B------:R-:W-:Y:S01]  /*1b6c0*/  LOP3.LUT R104, R77, UR7, R86, 0x96, !PT ;  /* 0x000000074d687c12 */ /* 0x000fe2000f8e9656 */
[----:B------:R-:W-:Y:S04]  /*1b6d0*/  IMAD.WIDE.U32 R86, R87, -0x326172a9, RZ ;  /* 0xcd9e8d5757567825 */ /* 0x000fe800078e00ff */
[----:B------:R-:W-:Y:S01]  /*1b6e0*/  IMAD.WIDE.U32 R104, R104, -0x326172a9, RZ ;  /* 0xcd9e8d5768687825 */ /* 0x000fe200078e00ff */
[----:B------:R-:W-:Y:S02]  /*1b6f0*/  LOP3.LUT R84, R87, UR8, R84, 0x96, !PT ;  /* 0x0000000857547c12 */ /* 0x000fe4000f8e9654 */
[----:B------:R-:W-:Y:S02]  /*1b700*/  LOP3.LUT R87, R79, 0xff, RZ, 0xc0, !PT ;  /* 0x000000ff4f577812 */ /* 0x000fe400078ec0ff */
[----:B------:R-:W-:Y:S01]  /*1b710*/  LOP3.LUT R209, R105, UR6, R86, 0x96, !PT ;  /* 0x0000000669d17c12 */ /* 0x000fe2000f8e9656 */
[----:B------:R-:W-:Y:S01]  /*1b720*/  IMAD.WIDE.U32 R194, R84, -0x2daee0ad, RZ ;  /* 0xd2511f5354c27825 */ /* 0x000fe200078e00ff */
[----:B------:R-:W-:Y:S02]  /*1b730*/  F2FP.BF16.PACK_AB R84, R90, R89 ;  /* 0x000000595a54723e */ /* 0x000fe400000010ff */
[----:B------:R-:W-:Y:S02]  /*1b740*/  F2FP.BF16.PACK_AB R86, R157, R153 ;  /* 0x000000999d56723e */ /* 0x000fe400000010ff */
[----:B------:R-:W-:Y:S02]  /*1b750*/  LOP3.LUT R106, R195, UR5, R76, 0x96, !PT ;  /* 0x00000005c36a7c12 */ /* 0x000fe4000f8e964c */
[----:B------:R-:W-:Y:S02]  /*1b760*/  LOP3.LUT R76, R146, 0xffff, RZ, 0xc0, !PT ;  /* 0x0000ffff924c7812 */ /* 0x000fe400078ec0ff */
[----:B------:R-:W-:Y:S02]  /*1b770*/  SHF.R.U32.HI R146, RZ, 0x18, R146 ;  /* 0x00000018ff927819 */ /* 0x000fe40000011692 */
[----:B------:R-:W-:Y:S04]  /*1b780*/  SHF.R.U32.HI R76, RZ, 0x8, R76 ;  /* 0x00000008ff4c7819 */ /* 0x000fe8000001164c */
[----:B------:R-:W-:Y:S01]  /*1b790*/  PRMT R165, R73, 0x5410, R76 ;  /* 0x0000541049a57816 */ /* 0x000fe2000000004c */
[----:B------:R-:W-:Y:S01]  /*1b7a0*/  FADD.FTZ R73, R89, R151 ;  /* 0x0000009759497221 */ /* 0x000fe20000010000 */
[----:B------:R-:W-:Y:S01]  /*1b7b0*/  LOP3.LUT R89, R2, 0xff, RZ, 0xc0, !PT ;  /* 0x000000ff02597812 */ /* 0x000fe200078ec0ff */
[----:B------:R-:W-:Y:S01]  /*1b7c0*/  FADD.FTZ R76, R153, R88 ;  /* 0x00000058994c7221 */ /* 0x000fe20000010000 */
[----:B------:R-:W-:Y:S01]  /*1b7d0*/  SHF.R.U32.HI R88, RZ, 0x18, R2 ;  /* 0x00000018ff587819 */ /* 0x000fe20000011602 */
[----:B------:R-:W-:Y:S01]  /*1b7e0*/  FADD.FTZ R90, R90, R73 ;  /* 0x000000495a5a7221 */ /* 0x000fe20000010000 */
[----:B------:R-:W-:Y:S01]  /*1b7f0*/  LOP3.LUT R73, R2, 0xffff, RZ, 0xc0, !PT ;  /* 0x0000ffff02497812 */ /* 0x000fe200078ec0ff */
[----:B------:R-:W-:Y:S01]  /*1b800*/  FADD.FTZ R91, R157, R76 ;  /* 0x0000004c9d5b7221 */ /* 0x000fe20000010000 */
[----:B------:R-:W-:Y:S01]  /*1b810*/  PRMT R153, R87, 0x5410, R146 ;  /* 0x0000541057997816 */ /* 0x000fe20000000092 */
[----:B------:R-:W-:Y:S01]  /*1b820*/  IMAD.WIDE.U32 R76, R83, -0x326172a9, RZ ;  /* 0xcd9e8d57534c7825 */ /* 0x000fe200078e00ff */
[----:B------:R-:W-:Y:S02]  /*1b830*/  SHF.R.U32.HI R83, RZ, 0x10, R2 ;  /* 0x00000010ff537819 */ /* 0x000fe40000011602 */
[----:B------:R-:W-:Y:S01]  /*1b840*/  SHF.R.U32.HI R85, RZ, 0x8, R73 ;  /* 0x00000008ff557819 */ /* 0x000fe20000011649 */
[----:B------:R-:W-:Y:S01]  /*1b850*/  FADD.FTZ R2, R193, R92 ;  /* 0x0000005cc1027221 */ /* 0x000fe20000010000 */
[C-C-:B------:R-:W-:Y:S02]  /*1b860*/  LOP3.LUT R79, R77.reuse, UR13, R78.reuse, 0x96, !PT ;  /* 0x0000000d4d4f7c12 */ /* 0x140fe4000f8e964e */
[----:B------:R-:W-:Y:S01]  /*1b870*/  LOP3.LUT R133, R77, UR13, R78, 0x96, !PT ;  /* 0x0000000d4d857c12 */ /* 0x000fe2000f8e964e */
[--C-:B------:R-:W-:Y:S01]  /*1b880*/  FADD.FTZ R78, R95, R2.reuse ;  /* 0x000000025f4e7221 */ /* 0x100fe20000010000 */
[----:B------:R-:W-:Y:S02]  /*1b890*/  PRMT R2, R84, 0x7632, R2 ;  /* 0x0000763254027816 */ /* 0x000fe40000000002 */
[----:B------:R-:W-:Y:S01]  /*1b8a0*/  LOP3.LUT R73, R83, 0xff, RZ, 0xc0, !PT ;  /* 0x000000ff53497812 */ /* 0x000fe200078ec0ff */
[----:B------:R-:W-:Y:S01]  /*1b8b0*/  FADD.FTZ R78, R99, R78 ;  /* 0x0000004e634e7221 */ /* 0x000fe20000010000 */
[----:B------:R-:W-:Y:S02]  /*1b8c0*/  PRMT R151, R89, 0x5410, R85 ;  /* 0x0000541059977816 */ /* 0x000fe40000000055 */
[----:B------:R-:W-:Y:S01]  /*1b8d0*/  PRMT R150, R73, 0x5410, R88 ;  /* 0x0000541049967816 */ /* 0x000fe20000000058 */
[----:B------:R-:W-:Y:S01]  /*1b8e0*/  FADD.FTZ R73, R171, R93 ;  /* 0x0000005dab497221 */ /* 0x000fe20000010000 */
[----:B------:R-:W-:Y:S02]  /*1b8f0*/  PRMT R85, R86, 0x7632, R85 ;  /* 0x0000763256557816 */ /* 0x000fe40000000055 */
[----:B------:R-:W-:Y:S01]  /*1b900*/  F2FP.BF16.PACK_AB R87, R95, R193 ;  /* 0x000000c15f57723e */ /* 0x000fe200000010ff */
[C---:B------:R-:W-:Y:S01]  /*1b910*/  FADD.FTZ R83, R94.reuse, R73 ;  /* 0x000000495e537221 */ /* 0x040fe20000010000 */
[----:B------:R-:W-:Y:S01]  /*1b920*/  F2FP.BF16.PACK_AB R93, R94, R171 ;  /* 0x000000ab5e5d723e */ /* 0x000fe200000010ff */
[----:B------:R-:W-:Y:S01]  /*1b930*/  FADD.FTZ R73, R169, R90 ;  /* 0x0000005aa9497221 */ /* 0x000fe20000010000 */
[C---:B------:R-:W-:Y:S02]  /*1b940*/  F2FP.BF16.PACK_AB R94, R170.reuse, R169 ;  /* 0x000000a9aa5e723e */ /* 0x040fe400000010ff */
[----:B------:R-:W-:Y:S01]  /*1b950*/  PRMT R92, R87, 0x7632, R92 ;  /* 0x00007632575c7816 */ /* 0x000fe2000000005c */
[----:B------:R-:W-:Y:S01]  /*1b960*/  FADD.FTZ R88, R170, R73 ;  /* 0x00000049aa587221 */ /* 0x000fe20000010000 */
[----:B------:R-:W-:Y:S01]  /*1b970*/  SHF.R.U32.HI R146, RZ, 0x18, R81 ;  /* 0x00000018ff927819 */ /* 0x000fe20000011651 */
[----:B------:R-:W-:Y:S01]  /*1b980*/  FADD.FTZ R73, R97, R91 ;  /* 0x0000005b61497221 */ /* 0x000fe20000010000 */
[----:B------:R-:W-:Y:S01]  /*1b990*/  F2FP.BF16.PACK_AB R97, R167, R97 ;  /* 0x00000061a761723e */ /* 0x000fe200000010ff */
[----:B------:R-:W-:Y:S01]  /*1b9a0*/  IMAD.WIDE.U32 R90, R218, -0x2daee0ad, RZ ;  /* 0xd2511f53da5a7825 */ /* 0x000fe200078e00ff */
[----:B------:R-:W-:Y:S02]  /*1b9b0*/  PRMT R95, R93, 0x7632, R95 ;  /* 0x000076325d5f7816 */ /* 0x000fe4000000005f */
[C---:B--2---:R-:W-:Y:S01]  /*1b9c0*/  F2FP.BF16.PACK_AB R99, R96.reuse, R99 ;  /* 0x000000636063723e */ /* 0x044fe200000010ff */
[----:B------:R-:W-:Y:S01]  /*1b9d0*/  FADD.FTZ R89, R167, R73 ;  /* 0x00000049a7597221 */ /* 0x000fe20000010000 */
[----:B------:R-:W-:Y:S01]  /*1b9e0*/  PRMT R98, R97, 0x7632, R98 ;  /* 0x0000763261627816 */ /* 0x000fe20000000062 */
[----:B------:R-:W-:Y:S01]  /*1b9f0*/  FADD.FTZ R73, R101, R83 ;  /* 0x0000005365497221 */ /* 0x000fe20000010000 */
[----:B------:R-:W-:Y:S01]  /*1ba00*/  F2FP.BF16.PACK_AB R101, R103, R101 ;  /* 0x000000656765723e */ /* 0x000fe200000010ff */
[----:B------:R-:W-:Y:S01]  /*1ba10*/  FADD.FTZ R83, R96, R78 ;  /* 0x0000004e60537221 */ /* 0x000fe20000010000 */
[----:B------:R-:W-:Y:S01]  /*1ba20*/  PRMT R100, R99, 0x7632, R100 ;  /* 0x0000763263647816 */ /* 0x000fe20000000064 */
[----:B------:R-:W-:Y:S01]  /*1ba30*/  FADD.FTZ R103, R103, R73 ;  /* 0x0000004967677221 */ /* 0x000fe20000010000 */
[----:B------:R-:W-:Y:S01]  /*1ba40*/  SHF.R.U32.HI R73, RZ, 0x10, R81 ;  /* 0x00000010ff497819 */ /* 0x000fe20000011651 */
[----:B------:R-:W-:Y:S01]  /*1ba50*/  MUFU.EX2 R96, R205 ;  /* 0x000000cd00607308 */ /* 0x000fe20000000800 */
[C---:B------:R-:W-:Y:S02]  /*1ba60*/  LOP3.LUT R140, R76.reuse, 0xff, RZ, 0xc0, !PT ;  /* 0x000000ff4c8c7812 */ /* 0x040fe400078ec0ff */
[----:B------:R-:W-:Y:S02]  /*1ba70*/  LOP3.LUT R147, R73, 0xff, RZ, 0xc0, !PT ;  /* 0x000000ff49937812 */ /* 0x000fe400078ec0ff */
[----:B------:R-:W-:Y:S02]  /*1ba80*/  LOP3.LUT R73, R91, UR14, R192, 0x96, !PT ;  /* 0x0000000e5b497c12 */ /* 0x000fe4000f8e96c0 */
[C---:B------:R-:W-:Y:S02]  /*1ba90*/  LOP3.LUT R157, R76.reuse, 0xffff, RZ, 0xc0, !PT ;  /* 0x0000ffff4c9d7812 */ /* 0x040fe400078ec0ff */
[C---:B------:R-:W-:Y:S02]  /*1baa0*/  LOP3.LUT R139, R73.reuse, 0xff, RZ, 0xc0, !PT ;  /* 0x000000ff498b7812 */ /* 0x040fe400078ec0ff */
[----:B------:R-:W-:Y:S02]  /*1bab0*/  LOP3.LUT R78, R73, 0xffff, RZ, 0xc0, !PT ;  /* 0x0000ffff494e7812 */ /* 0x000fe400078ec0ff */
[----:B------:R-:W-:Y:S02]  /*1bac0*/  SHF.R.U32.HI R115, RZ, 0x18, R73 ;  /* 0x00000018ff737819 */ /* 0x000fe40000011649 */
[----:B------:R-:W-:Y:S02]  /*1bad0*/  SHF.R.U32.HI R78, RZ, 0x8, R78 ;  /* 0x00000008ff4e7819 */ /* 0x000fe4000001164e */
[--C-:B------:R-:W-:Y:S02]  /*1bae0*/  SHF.R.U32.HI R171, RZ, 0x18, R76.reuse ;  /* 0x00000018ffab7819 */ /* 0x100fe4000001164c */
[--C-:B------:R-:W-:Y:S02]  /*1baf0*/  SHF.R.U32.HI R190, RZ, 0x10, R76.reuse ;  /* 0x00000010ffbe7819 */ /* 0x100fe4000001164c */
[C---:B------:R-:W-:Y:S02]  /*1bb00*/  LOP3.LUT R193, R76.reuse, 0xffff, RZ, 0xc0, !PT ;  /* 0x0000ffff4cc17812 */ /* 0x040fe400078ec0ff */
[----:B------:R-:W-:Y:S02]  /*1bb10*/  LOP3.LUT R195, R76, 0xff, RZ, 0xc0, !PT ;  /* 0x000000ff4cc37812 */ /* 0x000fe400078ec0ff */
[--C-:B------:R-:W-:Y:S02]  /*1bb20*/  SHF.R.U32.HI R199, RZ, 0x10, R76.reuse ;  /* 0x00000010ffc77819 */ /* 0x100fe4000001164c */
[----:B------:R-:W-:Y:S02]  /*1bb30*/  SHF.R.U32.HI R198, RZ, 0x18, R76 ;  /* 0x00000018ffc67819 */ /* 0x000fe4000001164c */
[----:B------:R-:W-:Y:S02]  /*1bb40*/  LOP3.LUT R131, R90, 0xff, RZ, 0xc0, !PT ;  /* 0x000000ff5a837812 */ /* 0x000fe400078ec0ff */
[----:B------:R-:W-:Y:S02]  /*1bb50*/  SHF.R.U32.HI R74, RZ, 0x10, R90 ;  /* 0x00000010ff4a7819 */ /* 0x000fe4000001165a */
[----:B------:R-:W-:Y:S02]  /*1bb60*/  SHF.R.U32.HI R72, RZ, 0x10, R79 ;  /* 0x00000010ff487819 */ /* 0x000fe4000001164f */
[----:B------:R-:W-:Y:S01]  /*1bb70*/  ISETP.GE.U32.AND P1, PT, R237, R140, PT ;  /* 0x0000008ced00720c */ /* 0x000fe20003f26070 */
[----:B----4-:R-:W-:Y:S02]  /*1bb80*/  @!P2 HFMA2.BF16_V2 R112, -RZ.H0_H0, RZ.H0_H0, -R84.H0_H0 ;  /* 0x200000ffff70a231 */ /* 0x010fe40000340954 */
[----:B---3--:R-:W-:Y:S03]  /*1bb90*/  @!P3 HFMA2.BF16_V2 R107, -RZ.H0_H0, RZ.H0_H0, -R2.H0_H0 ;  /* 0x200000ffff6bb231 */ /* 0x008fe60000340902 */
[----:B------:R-:W-:Y:S01]  /*1bba0*/  PRMT R167, R112, 0x7610, R167 ;  /* 0x0000761070a77816 */ /* 0x000fe200000000a7 */
[----:B------:R-:W-:Y:S01]  /*1bbb0*/  @!P2 STL.S16 [R1+0xb0], R112 ;  /* 0x0000b0700100a387 */ /* 0x000fe20000100600 */
[----:B------:R-:W-:Y:S01]  /*1bbc0*/  @!P4 HFMA2.BF16_V2 R102, -RZ.H0_H0, RZ.H0_H0, -R86.H0_H0 ;  /* 0x200000ffff66c231 */ /* 0x000fe20000340956 */
[----:B------:R-:W-:Y:S02]  /*1bbd0*/  PRMT R168, R107, 0x7610, R168 ;  /* 0x000076106ba87816 */ /* 0x000fe400000000a8 */
[----:B------:R2:W-:Y:S01]  /*1bbe0*/  @!P3 STL.S16 [R1+0xac], R107 ;  /* 0x0000ac6b0100b387 */ /* 0x0005e20000100600 */
[----:B------:R-:W-:Y:S01]  /*1bbf0*/  @!P5 HFMA2.BF16_V2 R113, -RZ.H0_H0, RZ.H0_H0, -R85.H0_H0 ;  /* 0x200000ffff71d231 */ /* 0x000fe20000340955 */
[----:B------:R-:W-:Y:S01]  /*1bc00*/  PRMT R169, R102, 0x7610, R169 ;  /* 0x0000761066a97816 */ /* 0x000fe200000000a9 */
[----:B------:R-:W-:Y:S03]  /*1bc10*/  @!P6 HFMA2.BF16_V2 R111, -RZ.H0_H0, RZ.H0_H0, -R87.H0_H0 ;  /* 0x200000ffff6fe231 */ /* 0x000fe60000340957 */
[----:B------:R-:W-:Y:S01]  /*1bc20*/  PRMT R201, R113, 0x7610, R201 ;  /* 0x0000761071c97816 */ /* 0x000fe200000000c9 */
[----:B------:R-:W-:Y:S05]  /*1bc30*/  @!P0 HFMA2.BF16_V2 R109, -RZ.H0_H0, RZ.H0_H0, -R92.H0_H0 ;  /* 0x200000ffff6d8231 */ /* 0x000fea000034095c */
[----:B------:R-:W-:Y:S04]  /*1bc40*/  PRMT R222, R109, 0x7610, R222 ;  /* 0x000076106dde7816 */ /* 0x000fe800000000de */
[----:B------:R-:W-:Y:S02]  /*1bc50*/  PRMT R141, R222, 0x7610, R141 ;  /* 0x00007610de8d7816 */ /* 0x000fe4000000008d */
[C---:B------:R-:W-:Y:S01]  /*1bc60*/  PRMT R222, R237.reuse, 0x7054, R237 ;  /* 0x00007054edde7816 */ /* 0x040fe200000000ed */
[----:B--2---:R1:W2:Y:S04]  /*1bc70*/  LDL.S16 R107, [R1+0xc4] ;  /* 0x0000c400016b7983 */ /* 0x0042a80000100600 */
[----:B------:R3:W-:Y:S04]  /*1bc80*/  @!P4 STL.S16 [R1+0xa8], R102 ;  /* 0x0000a8660100c387 */ /* 0x0007e80000100600 */
[----:B------:R1:W4:Y:S04]  /*1bc90*/  LDL.S16 R112, [R1+0xc8] ;  /* 0x0000c80001707983 */ /* 0x0003280000100600 */
[----:B------:R-:W-:Y:S04]  /*1bca0*/  @!P5 STL.S16 [R1+0xb4], R113 ;  /* 0x0000b4710100d387 */ /* 0x000fe80000100600 */
[----:B------:R-:W-:Y:S04]  /*1bcb0*/  @!P6 STL.S16 [R1+0xbc], R111 ;  /* 0x0000bc6f0100e387 */ /* 0x000fe80000100600 */
[----:B------:R1:W4:Y:S04]  /*1bcc0*/  LDL.S16 R105, [R1+0xd0] ;  /* 0x0000d00001697983 */ /* 0x0003280000100600 */
[----:B------:R1:W-:Y:S01]  /*1bcd0*/  @!P0 STL.S16 [R1+0xb8], R109 ;  /* 0x0000b86d01008387 */ /* 0x0003e20000100600 */
[----:B------:R-:W-:Y:S01]  /*1bce0*/  ISETP.GE.U32.AND P0, PT, R237, R147, PT ;  /* 0x00000093ed00720c */ /* 0x000fe20003f06070 */
[----:B---3--:R3:W3:Y:S01]  /*1bcf0*/  MUFU.EX2 R102, R203 ;  /* 0x000000cb00667308 */ /* 0x0086e20000000800 */
[----:B-1----:R-:W-:Y:S02]  /*1bd00*/  LOP3.LUT R109, R78, 0xffff, RZ, 0xc0, !PT ;  /* 0x0000ffff4e6d7812 */ /* 0x002fe400078ec0ff */
[----:B------:R-:W-:Y:S02]  /*1bd10*/  SHF.R.U32.HI R78, RZ, 0x10, R73 ;  /* 0x00000010ff4e7819 */ /* 0x000fe40000011649 */
[----:B---3--:R-:W-:Y:S01]  /*1bd20*/  PRMT R203, R111, 0x7610, R203 ;  /* 0x000076106fcb7816 */ /* 0x008fe200000000cb */
[----:B------:R-:W-:Y:S01]  /*1bd30*/  FADD.FTZ R81, R102, R88 ;  /* 0x0000005866517221 */ /* 0x000fe20000010000 */
[----:B------:R-:W-:Y:S01]  /*1bd40*/  F2FP.BF16.PACK_AB R102, R96, R102 ;  /* 0x000000666066723e */ /* 0x000fe200000010ff */
[----:B------:R1:W3:Y:S01]  /*1bd50*/  LDL.S16 R111, [R1+0xcc] ;  /* 0x0000cc00016f7983 */ /* 0x0002e20000100600 */
[----:B------:R-:W-:Y:S01]  /*1bd60*/  LOP3.LUT R138, R78, 0xff, RZ, 0xc0, !PT ;  /* 0x000000ff4e8a7812 */ /* 0x000fe200078ec0ff */
[----:B------:R-:W-:Y:S01]  /*1bd70*/  FADD.FTZ R81, R96, R81 ;  /* 0x0000005160517221 */ /* 0x000fe20000010000 */
[----:B------:R-:W-:Y:S01]  /*1bd80*/  PRMT R96, R94, 0x7632, R96 ;  /* 0x000076325e607816 */ /* 0x000fe20000000060 */
[----:B------:R-:W-:Y:S01]  /*1bd90*/  MUFU.EX2 R78, R207 ;  /* 0x000000cf004e7308 */ /* 0x000fe20000000800 */
[----:B------:R-:W-:Y:S05]  /*1bda0*/  @!P0 HFMA2.BF16_V2 R108, -RZ.H0_H0, RZ.H0_H0, -R93.H0_H0 ;  /* 0x200000ffff6c8231 */ /* 0x000fea000034095d */
[----:B------:R-:W-:Y:S01]  /*1bdb0*/  PRMT R202, R108, 0x7610, R202 ;  /* 0x000076106cca7816 */ /* 0x000fe200000000ca */
[----:B------:R1:W-:Y:S01]  /*1bdc0*/  @!P0 STL.S16 [R1+0xc0], R108 ;  /* 0x0000c06c01008387 */ /* 0x0003e20000100600 */
[----:B------:R-:W-:Y:S03]  /*1bdd0*/  ISETP.GE.U32.AND P0, PT, R237, R146, PT ;  /* 0x00000092ed00720c */ /* 0x000fe60003f06070 */
[----:B-1----:R1:W3:Y:S10]  /*1bde0*/  LDL.S16 R108, [R1+0xd4] ;  /* 0x0000d400016c7983 */ /* 0x0022f40000100600 */
[----:B--2---:R-:W-:Y:S05]  /*1bdf0*/  @!P0 HFMA2.BF16_V2 R107, -RZ.H0_H0, RZ.H0_H0, -R95.H0_H0 ;  /* 0x200000ffff6b8231 */ /* 0x004fea000034095f */
[----:B------:R-:W-:Y:S01]  /*1be00*/  PRMT R242, R107, 0x7610, R242 ;  /* 0x000076106bf27816 */ /* 0x000fe200000000f2 */
[----:B------:R2:W-:Y:S01]  /*1be10*/  @!P0 STL.S16 [R1+0xc4], R107 ;  /* 0x0000c46b01008387 */ /* 0x0005e20000100600 */
[C---:B------:R-:W-:Y:S11]  /*1be20*/  ISETP.GE.U32.AND P0, PT, R237.reuse, R139, PT ;  /* 0x0000008bed00720c */ /* 0x040ff60003f06070 */
[----:B------:R-:W-:Y:S02]  /*1be30*/  @!UPT UIADD3 URZ, URZ, URZ, URZ ;  /* 0x0000003f3f3ff290 */ /* 0x000fe4000fffe03f */
[----:B----4-:R-:W-:Y:S05]  /*1be40*/  @!P0 HFMA2.BF16_V2 R112, -RZ.H0_H0, RZ.H0_H0, -R94.H0_H0 ;  /* 0x200000ffff708231 */ /* 0x010fea000034095e */
[----:B------:R-:W-:Y:S01]  /*1be50*/  PRMT R241, R112, 0x7610, R241 ;  /* 0x0000761070f17816 */ /* 0x000fe200000000f1 */
[----:B--2---:R1:W2:Y:S04]  /*1be60*/  LDL.S16 R107, [R1+0xd8] ;  /* 0x0000d800016b7983 */ /* 0x0042a80000100600 */
[----:B------:R-:W-:Y:S01]  /*1be70*/  @!P0 STL.S16 [R1+0xc8], R112 ;  /* 0x0000c87001008387 */ /* 0x000fe20000100600 */
[----:B------:R-:W-:Y:S11]  /*1be80*/  ISETP.GE.U32.AND P0, PT, R237, R109, PT ;  /* 0x0000006ded00720c */ /* 0x000ff60003f06070 */
[----:B------:R-:W-:Y:S02]  /*1be90*/  @!UPT UIADD3 URZ, URZ, URZ, URZ ;  /* 0x0000003f3f3ff290 */ /* 0x000fe4000fffe03f */
[----:B------:R-:W-:Y:S05]  /*1bea0*/  @!P0 HFMA2.BF16_V2 R105, -RZ.H0_H0, RZ.H0_H0, -R96.H0_H0 ;  /* 0x200000ffff698231 */ /* 0x000fea0000340960 */
[----:B------:R-:W-:Y:S01]  /*1beb0*/  PRMT R235, R105, 0x7610, R235 ;  /* 0x0000761069eb7816 */ /* 0x000fe200000000eb */
[----:B------:R4:W-:Y:S01]  /*1bec0*/  @!P0 STL.S16 [R1+0xd0], R105 ;  /* 0x0000d06901008387 */ /* 0x0009e20000100600 */
[----:B------:R-:W-:Y:S11]  /*1bed0*/  ISETP.GE.U32.AND P0, PT, R237, R138, PT ;  /* 0x0000008aed00720c */ /* 0x000ff60003f06070 */
[----:B------:R-:W-:Y:S02]  /*1bee0*/  @!UPT UIADD3 URZ, URZ, URZ, URZ ;  /* 0x0000003f3f3ff290 */ /* 0x000fe4000fffe03f */
[----:B---3--:R-:W-:Y:S05]  /*1bef0*/  @!P0 HFMA2.BF16_V2 R111, -RZ.H0_H0, RZ.H0_H0, -R97.H0_H0 ;  /* 0x200000ffff6f8231 */ /* 0x008fea0000340961 */
[----:B------:R-:W-:Y:S01]  /*1bf00*/  PRMT R232, R111, 0x7610, R232 ;  /* 0x000076106fe87816 */ /* 0x000fe200000000e8 */
[----:B------:R3:W-:Y:S01]  /*1bf10*/  @!P0 STL.S16 [R1+0xcc], R111 ;  /* 0x0000cc6f01008387 */ /* 0x0007e20000100600 */
[C---:B------:R-:W-:Y:S03]  /*1bf20*/  ISETP.GE.U32.AND P0, PT, R237.reuse, R115, PT ;  /* 0x00000073ed00720c */ /* 0x040fe60003f06070 */
[----:B------:R1:W2:Y:S01]  /*1bf30*/  LDL.S16 R88, [R1+0xdc] ;  /* 0x0000dc0001587983 */ /* 0x0002a20000100600 */
[----:B----4-:R-:W4:Y:S09]  /*1bf40*/  MUFU.EX2 R105, R206 ;  /* 0x000000ce00697308 */ /* 0x010f320000000800 */
[----:B------:R-:W-:Y:S05]  /*1bf50*/  @!P0 HFMA2.BF16_V2 R108, -RZ.H0_H0, RZ.H0_H0, -R98.H0_H0 ;  /* 0x200000ffff6c8231 */ /* 0x000fea0000340962 */
[----:B------:R-:W-:Y:S01]  /*1bf60*/  PRMT R231, R108, 0x7610, R231 ;  /* 0x000076106ce77816 */ /* 0x000fe200000000e7 */
[----:B------:R1:W-:Y:S01]  /*1bf70*/  @!P0 STL.S16 [R1+0xd4], R108 ;  /* 0x0000d46c01008387 */ /* 0x0003e20000100600 */
[----:B------:R-:W-:Y:S01]  /*1bf80*/  ISETP.GE.U32.AND P0, PT, R237, R137, PT ;  /* 0x00000089ed00720c */ /* 0x000fe20003f06070 */
[----:B---3--:R-:W-:Y:S01]  /*1bf90*/  MUFU.EX2 R111, R212 ;  /* 0x000000d4006f7308 */ /* 0x008fe20000000800 */
[----:B----4-:R-:W-:Y:S01]  /*1bfa0*/  FADD.FTZ R73, R105, R89 ;  /* 0x0000005969497221 */ /* 0x010fe20000010000 */
[C---:B------:R-:W-:Y:S03]  /*1bfb0*/  F2FP.BF16.PACK_AB R105, R78.reuse, R105 ;  /* 0x000000694e69723e */ /* 0x040fe600000010ff */
[----:B------:R-:W-:Y:S01]  /*1bfc0*/  FADD.FTZ R78, R78, R73 ;  /* 0x000000494e4e7221 */ /* 0x000fe20000010000 */
[----:B------:R-:W-:Y:S04]  /*1bfd0*/  LOP3.LUT R73, R124, 0xffff, RZ, 0xc0, !PT ;  /* 0x0000ffff7c497812 */ /* 0x000fe800078ec0ff */
[----:B------:R-:W-:Y:S04]  /*1bfe0*/  SHF.R.U32.HI R73, RZ, 0x8, R73 ;  /* 0x00000008ff497819 */ /* 0x000fe80000011649 */
[----:B------:R-:W-:Y:S02]  /*1bff0*/  LOP3.LUT R136, R73, 0xffff, RZ, 0xc0, !PT ;  /* 0x0000ffff49887812 */ /* 0x000fe400078ec0ff */
[--C-:B------:R-:W-:Y:S02]  /*1c000*/  LOP3.LUT R73, R149, UR13, R156.reuse, 0x96, !PT ;  /* 0x0000000d95497c12 */ /* 0x100fe4000f8e969c */
[----:B------:R-:W-:Y:S02]  /*1c010*/  PRMT R156, R141, 0x7610, R156 ;  /* 0x000076108d9c7816 */ /* 0x000fe4000000009c */
[C---:B------:R-:W-:Y:S01]  /*1c020*/  LOP3.LUT R76, R73.reuse, 0xffff, RZ, 0xc0, !PT ;  /* 0x0000ffff494c7812 */ /* 0x040fe200078ec0ff */
[----:B-1----:R-:W1:Y:S01]  /*1c030*/  MUFU.EX2 R108, R216 ;  /* 0x000000d8006c7308 */ /* 0x002e620000000800 */
[----:B------:R-:W-:Y:S02]  /*1c040*/  LOP3.LUT R77, R73, 0xff, RZ, 0xc0, !PT ;  /* 0x000000ff494d7812 */ /* 0x000fe400078ec0ff */
[----:B------:R-:W-:Y:S04]  /*1c050*/  SHF.R.U32.HI R76, RZ, 0x8, R76 ;  /* 0x00000008ff4c7819 */ /* 0x000fe8000001164c */
[----:B------:R-:W-:Y:S02]  /*1c060*/  PRMT R117, R77, 0x5410, R76 ;  /* 0x000054104d757816 */ /* 0x000fe4000000004c */
[--C-:B------:R-:W-:Y:S01]  /*1c070*/  SHF.R.U32.HI R77, RZ, 0x10, R73.reuse ;  /* 0x00000010ff4d7819 */ /* 0x100fe20000011649 */
[----:B------:R3:W-:Y:S01]  /*1c080*/  MUFU.EX2 R141, R229 ;  /* 0x000000e5008d7308 */ /* 0x0007e20000000800 */
[----:B------:R-:W-:Y:S02]  /*1c090*/  SHF.R.U32.HI R76, RZ, 0x18, R73 ;  /* 0x00000018ff4c7819 */ /* 0x000fe40000011649 */
[----:B------:R-:W-:Y:S04]  /*1c0a0*/  LOP3.LUT R73, R77, 0xff, RZ, 0xc0, !PT ;  /* 0x000000ff4d497812 */ /* 0x000fe800078ec0ff */
[----:B------:R-:W-:Y:S02]  /*1c0b0*/  PRMT R114, R73, 0x5410, R76 ;  /* 0x0000541049727816 */ /* 0x000fe4000000004c */
[----:B------:R-:W-:Y:S01]  /*1c0c0*/  LOP3.LUT R73, R148, 0xffff, RZ, 0xc0, !PT ;  /* 0x0000ffff94497812 */ /* 0x000fe200078ec0ff */
[----:B------:R-:W4:Y:S03]  /*1c0d0*/  MUFU.EX2 R77, R211 ;  /* 0x000000d3004d7308 */ /* 0x000f260000000800 */
[----:B------:R-:W-:Y:S01]  /*1c0e0*/  SHF.R.U32.HI R73, RZ, 0x8, R73 ;  /* 0x00000008ff497819 */ /* 0x000fe20000011649 */
[----:B-1----:R-:W-:Y:S03]  /*1c0f0*/  FADD.FTZ R76, R108, R83 ;  /* 0x000000536c4c7221 */ /* 0x002fe60000010000 */
[----:B------:R-:W-:Y:S02]  /*1c100*/  PRMT R112, R75, 0x5410, R73 ;  /* 0x000054104b707816 */ /* 0x000fe40000000049 */
[----:B------:R-:W-:Y:S01]  /*1c110*/  SHF.R.U32.HI R75, RZ, 0x10, R124 ;  /* 0x00000010ff4b7819 */ /* 0x000fe2000001167c */
[----:B------:R1:W-:Y:S01]  /*1c120*/  MUFU.EX2 R149, R219 ;  /* 0x000000db00957308 */ /* 0x0003e20000000800 */
[----:B------:R-:W-:Y:S02]  /*1c130*/  SHF.R.U32.HI R73, RZ, 0x10, R148 ;  /* 0x00000010ff497819 */ /* 0x000fe40000011694 */
[----:B------:R-:W-:Y:S01]  /*1c140*/  LOP3.LUT R135, R75, 0xff, RZ, 0xc0, !PT ;  /* 0x000000ff4b877812 */ /* 0x000fe200078ec0ff */
[----:B------:R-:W-:Y:S01]  /*1c150*/  FADD.FTZ R75, R121, R78 ;  /* 0x0000004e794b7221 */ /* 0x000fe20000010000 */
[----:B------:R-:W-:Y:S02]  /*1c160*/  SHF.R.U32.HI R148, RZ, 0x18, R148 ;  /* 0x00000018ff947819 */ /* 0x000fe40000011694 */
[----:B------:R-:W-:Y:S02]  /*1c170*/  LOP3.LUT R73, R73, 0xff, RZ, 0xc0, !PT ;  /* 0x000000ff49497812 */ /* 0x000fe400078ec0ff */
[----:B---3--:R-:W-:Y:S02]  /*1c180*/  PRMT R229, R156, 0x7610, R229 ;  /* 0x000076109ce57816 */ /* 0x008fe400000000e5 */
[----:B------:R-:W-:Y:S01]  /*1c190*/  PRMT R83, R73, 0x5410, R148 ;  /* 0x0000541049537816 */ /* 0x000fe20000000094 */
[--C-:B------:R-:W-:Y:S01]  /*1c1a0*/  FADD.FTZ R73, R111, R103.reuse ;  /* 0x000000676f497221 */ /* 0x100fe20000010000 */
[----:B------:R-:W-:Y:S01]  /*1c1b0*/  PRMT R103, R101, 0x7632, R103 ;  /* 0x0000763265677816 */ /* 0x000fe20000000067 */
[----:B----4-:R-:W-:Y:S01]  /*1c1c0*/  FADD.FTZ R152, R77, R75 ;  /* 0x0000004b4d987221 */ /* 0x010fe20000010000 */
[----:B------:R-:W-:Y:S01]  /*1c1d0*/  LOP3.LUT R75, R90, 0xffff, RZ, 0xc0, !PT ;  /* 0x0000ffff5a4b7812 */ /* 0x000fe200078ec0ff */
[----:B------:R-:W-:Y:S01]  /*1c1e0*/  HSET2.LE.AND R83, R83, R222, PT ;  /* 0x000000de53537233 */ /* 0x000fe20003803000 */
[C---:B------:R-:W-:Y:S01]  /*1c1f0*/  F2FP.BF16.PACK_AB R111, R129.reuse, R111 ;  /* 0x0000006f816f723e */ /* 0x040fe200000010ff */
[----:B------:R-:W-:Y:S01]  /*1c200*/  FADD.FTZ R129, R129, R73 ;  /* 0x0000004981817221 */ /* 0x000fe20000010000 */
[----:B------:R-:W-:Y:S01]  /*1c210*/  SHF.R.U32.HI R75, RZ, 0x8, R75 ;  /* 0x00000008ff4b7819 */ /* 0x000fe2000001164b */
[----:B------:R3:W4:Y:S01]  /*1c220*/  MUFU.EX2 R148, R221 ;  /* 0x000000dd00947308 */ /* 0x0007220000000800 */
[----:B------:R-:W-:Y:S02]  /*1c230*/  F2FP.BF16.PACK_AB R121, R77, R121 ;  /* 0x000000794d79723e */ /* 0x000fe400000010ff */
[----:B------:R-:W-:Y:S02]  /*1c240*/  PRMT R116, R111, 0x7632, R116 ;  /* 0x000076326f747816 */ /* 0x000fe40000000074 */
[----:B------:R-:W-:Y:S02]  /*1c250*/  PRMT R122, R121, 0x7632, R122 ;  /* 0x00007632797a7816 */ /* 0x000fe4000000007a */
[----:B-1----:R-:W-:Y:S02]  /*1c260*/  PRMT R219, R169, 0x7610, R219 ;  /* 0x00007610a9db7816 */ /* 0x002fe400000000db */
[----:B------:R-:W-:Y:S02]  /*1c270*/  SHF.R.U32.HI R156, RZ, 0x18, R124 ;  /* 0x00000018ff9c7819 */ /* 0x000fe4000001167c */
[----:B---3--:R-:W-:Y:S01]  /*1c280*/  PRMT R221, R201, 0x7610, R221 ;  /* 0x00007610c9dd7816 */ /* 0x008fe200000000dd */
[----:B----4-:R-:W-:Y:S01]  /*1c290*/  FADD.FTZ R3, R148, R129 ;  /* 0x0000008194037221 */ /* 0x010fe20000010000 */
[----:B------:R-:W-:Y:S01]  /*1c2a0*/  LOP3.LUT R129, R91, UR14, R192, 0x96, !PT ;  /* 0x0000000e5b817c12 */ /* 0x000fe2000f8e96c0 */
[----:B--2---:R-:W-:Y:S05]  /*1c2b0*/  @!P0 HFMA2.BF16_V2 R107, -RZ.H0_H0, RZ.H0_H0, -R99.H0_H0 ;  /* 0x200000ffff6b8231 */ /* 0x004fea0000340963 */
[----:B------:R-:W-:Y:S01]  /*1c2c0*/  PRMT R230, R107, 0x7610, R230 ;  /* 0x000076106be67816 */ /* 0x000fe200000000e6 */
[----:B------:R1:W-:Y:S01]  /*1c2d0*/  @!P0 STL.S16 [R1+0xd8], R107 ;  /* 0x0000d86b01008387 */ /* 0x0003e20000100600 */
[C---:B------:R-:W-:Y:S01]  /*1c2e0*/  ISETP.GE.U32.AND P0, PT, R237.reuse, R136, PT ;  /* 0x00000088ed00720c */ /* 0x040fe20003f06070 */
[----:B-1----:R-:W1:Y:S11]  /*1c2f0*/  MUFU.EX2 R107, R217 ;  /* 0x000000d9006b7308 */ /* 0x002e760000000800 */
[----:B------:R-:W-:Y:S01]  /*1c300*/  @!UPT UIADD3 URZ, URZ, URZ, URZ ;  /* 0x0000003f3f3ff290 */ /* 0x000fe2000fffe03f */
[----:B------:R-:W-:Y:S05]  /*1c310*/  @!P0 HFMA2.BF16_V2 R88, -RZ.H0_H0, RZ.H0_H0, -R100.H0_H0 ;  /* 0x200000ffff588231 */ /* 0x000fea0000340964 */
[----:B------:R-:W-:Y:S01]  /*1c320*/  PRMT R227, R88, 0x7610, R227 ;  /* 0x0000761058e37816 */ /* 0x000fe200000000e3 */
[----:B------:R2:W-:Y:S01]  /*1c330*/  @!P0 STL.S16 [R1+0xdc], R88 ;  /* 0x0000dc5801008387 */ /* 0x0005e20000100600 */
[----:B------:R-:W-:Y:S02]  /*1c340*/  ISETP.GE.U32.AND P0, PT, R237, R135, PT ;  /* 0x00000087ed00720c */ /* 0x000fe40003f06070 */
[C---:B-1----:R-:W-:Y:S01]  /*1c350*/  F2FP.BF16.PACK_AB R108, R107.reuse, R108 ;  /* 0x0000006c6b6c723e */ /* 0x042fe200000010ff */
[----:B------:R1:W3:Y:S01]  /*1c360*/  LDL.S16 R126, [R1+0xe4] ;  /* 0x0000e400017e7983 */ /* 0x0002e20000100600 */
[----:B------:R-:W-:Y:S02]  /*1c370*/  FADD.FTZ R107, R107, R76 ;  /* 0x0000004c6b6b7221 */ /* 0x000fe40000010000 */
[----:B------:R-:W-:Y:S01]  /*1c380*/  PRMT R110, R108, 0x7632, R110 ;  /* 0x000076326c6e7816 */ /* 0x000fe2000000006e */
[----:B------:R1:W4:Y:S01]  /*1c390*/  LDL.S16 R123, [R1+0xe8] ;  /* 0x0000e800017b7983 */ /* 0x0003220000100600 */
[----:B------:R-:W-:Y:S01]  /*1c3a0*/  FADD.FTZ R76, R119, R81 ;  /* 0x00000051774c7221 */ /* 0x000fe20000010000 */
[C---:B------:R-:W-:Y:S01]  /*1c3b0*/  F2FP.BF16.PACK_AB R119, R120.reuse, R119 ;  /* 0x000000777877723e */ /* 0x040fe200000010ff */
[----:B------:R-:W-:Y:S01]  /*1c3c0*/  FADD.FTZ R107, R141, R107 ;  /* 0x0000006b8d6b7221 */ /* 0x000fe20000010000 */
[----:B------:R1:W4:Y:S01]  /*1c3d0*/  LDL.S16 R113, [R1+0xf8] ;  /* 0x0000f80001717983 */ /* 0x0003220000100600 */
[----:B------:R-:W-:Y:S01]  /*1c3e0*/  FADD.FTZ R120, R120, R76 ;  /* 0x0000004c78787221 */ /* 0x000fe20000010000 */
[----:B------:R-:W-:Y:S01]  /*1c3f0*/  PRMT R118, R119, 0x7632, R118 ;  /* 0x0000763277767816 */ /* 0x000fe20000000076 */
[----:B--2---:R-:W-:Y:S01]  /*1c400*/  IMAD.WIDE.U32 R88, R106, -0x326172a9, RZ ;  /* 0xcd9e8d576a587825 */ /* 0x004fe200078e00ff */
[----:B------:R-:W-:Y:S04]  /*1c410*/  PRMT R106, R105, 0x7632, R106 ;  /* 0x00007632696a7816 */ /* 0x000fe8000000006a */
[C-C-:B------:R-:W-:Y:S02]  /*1c420*/  LOP3.LUT R73, R89.reuse, UR13, R104.reuse, 0x96, !PT ;  /* 0x0000000d59497c12 */ /* 0x140fe4000f8e9668 */
[--C-:B------:R-:W-:Y:S02]  /*1c430*/  LOP3.LUT R132, R89, UR13, R104.reuse, 0x96, !PT ;  /* 0x0000000d59847c12 */ /* 0x100fe4000f8e9668 */
[----:B------:R-:W-:Y:S02]  /*1c440*/  PRMT R104, R102, 0x7632, R104 ;  /* 0x0000763266687816 */ /* 0x000fe40000000068 */
[----:B------:R-:W-:Y:S01]  /*1c450*/  LOP3.LUT R169, R88, 0xff, RZ, 0xc0, !PT ;  /* 0x000000ff58a97812 */ /* 0x000fe200078ec0ff */
[----:B---3--:R-:W-:Y:S05]  /*1c460*/  @!P0 HFMA2.BF16_V2 R126, -RZ.H0_H0, RZ.H0_H0, -R101.H0_H0 ;  /* 0x200000ffff7e8231 */ /* 0x008fea0000340965 */
[----:B------:R-:W-:Y:S01]  /*1c470*/  PRMT R225, R126, 0x7610, R225 ;  /* 0x000076107ee17816 */ /* 0x000fe200000000e1 */
[----:B------:R2:W-:Y:S01]  /*1c480*/  @!P0 STL.S16 [R1+0xe4], R126 ;  /* 0x0000e47e01008387 */ /* 0x0005e20000100600 */
[----:B------:R-:W-:Y:S03]  /*1c490*/  ISETP.GE.U32.AND P0, PT, R237, R134, PT ;  /* 0x00000086ed00720c */ /* 0x000fe60003f06070 */
[----:B------:R1:W3:Y:S04]  /*1c4a0*/  LDL.S16 R127, [R1+0xf4] ;  /* 0x0000f400017f7983 */ /* 0x0002e80000100600 */
[----:B------:R1:W3:Y:S06]  /*1c4b0*/  LDL.S16 R128, [R1+0x108] ;  /* 0x0001080001807983 */ /* 0x0002ec0000100600 */
[----:B----4-:R-:W-:Y:S05]  /*1c4c0*/  @!P0 HFMA2.BF16_V2 R123, -RZ.H0_H0, RZ.H0_H0, -R103.H0_H0 ;  /* 0x200000ffff7b8231 */ /* 0x010fea0000340967 */
[----:B------:R-:W-:Y:S01]  /*1c4d0*/  PRMT R224, R123, 0x7610, R224 ;  /* 0x000076107be07816 */ /* 0x000fe200000000e0 */
[----:B------:R4:W-:Y:S01]  /*1c4e0*/  @!P0 STL.S16 [R1+0xe8], R123 ;  /* 0x0000e87b01008387 */ /* 0x0009e20000100600 */
[----:B------:R-:W-:Y:S03]  /*1c4f0*/  ISETP.GE.U32.AND P0, PT, R237, R131, PT ;  /* 0x00000083ed00720c */ /* 0x000fe60003f06070 */
[----:B--2---:R1:W2:Y:S10]  /*1c500*/  LDL.S16 R126, [R1+0x104] ;  /* 0x00010400017e7983 */ /* 0x0042b40000100600 */
[----:B------:R-:W-:Y:S05]  /*1c510*/  @!P0 HFMA2.BF16_V2 R113, -RZ.H0_H0, RZ.H0_H0, -R102.H0_H0 ;  /* 0x200000ffff718231 */ /* 0x000fea0000340966 */
[----:B------:R-:W-:Y:S01]  /*1c520*/  PRMT R223, R113, 0x7610, R223 ;  /* 0x0000761071df7816 */ /* 0x000fe200000000df */
[----:B------:R1:W-:Y:S01]  /*1c530*/  @!P0 STL.S16 [R1+0xf8], R113 ;  /* 0x0000f87101008387 */ /* 0x0003e20000100600 */
[----:B----4-:R-:W-:Y:S02]  /*1c540*/  LOP3.LUT R123, R74, 0xff, RZ, 0xc0, !PT ;  /* 0x000000ff4a7b7812 */ /* 0x010fe400078ec0ff */
[----:B------:R-:W-:Y:S04]  /*1c550*/  LOP3.LUT R74, R79, 0xffff, RZ, 0xc0, !PT ;  /* 0x0000ffff4f4a7812 */ /* 0x000fe800078ec0ff */
[----:B------:R-:W-:Y:S02]  /*1c560*/  SHF.R.U32.HI R74, RZ, 0x8, R74 ;  /* 0x00000008ff4a7819 */ /* 0x000fe4000001164a */
[----:B-1----:R-:W-:Y:S02]  /*1c570*/  LOP3.LUT R113, R75, 0xffff, RZ, 0xc0, !PT ;  /* 0x0000ffff4b717812 */ /* 0x002fe400078ec0ff */
[----:B------:R-:W-:Y:S02]  /*1c580*/  SHF.R.U32.HI R75, RZ, 0x18, R90 ;  /* 0x00000018ff4b7819 */ /* 0x000fe4000001165a */
[C---:B------:R-:W-:Y:S02]  /*1c590*/  ISETP.GE.U32.AND P0, PT, R237.reuse, R113, PT ;  /* 0x00000071ed00720c */ /* 0x040fe40003f06070 */
[----:B------:R-:W-:Y:S11]  /*1c5a0*/  ISETP.GE.U32.AND P6, PT, R237, R75, PT ;  /* 0x0000004bed00720c */ /* 0x000ff60003fc6070 */
[----:B------:R-:W-:Y:S02]  /*1c5b0*/  @!UPT UIADD3 URZ, URZ, URZ, URZ ;  /* 0x0000003f3f3ff290 */ /* 0x000fe4000fffe03f */
[----:B------:R-:W-:Y:S04]  /*1c5c0*/  @P6 LOP3.LUT R187, R187, 0x8000000, RZ, 0xfc, !PT ;  /* 0x08000000bbbb6812 */ /* 0x000fe800078efcff */
[----:B------:R-:W-:Y:S01]  /*1c5d0*/  LOP3.LUT R187, R187, 0xfbffffff, RZ, 0xc0, !PT ;  /* 0xfbffffffbbbb7812 */ /* 0x000fe200078ec0ff */
[----:B---3--:R-:W-:Y:S05]  /*1c5e0*/  @!P0 HFMA2.BF16_V2 R127, -RZ.H0_H0, RZ.H0_H0, -R104.H0_H0 ;  /* 0x200000ffff7f8231 */ /* 0x008fea0000340968 */
[----:B------:R-:W-:Y:S01]  /*1c5f0*/  PRMT R218, R127, 0x7610, R218 ;  /* 0x000076107fda7816 */ /* 0x000fe200000000da */
[----:B------:R1:W-:Y:S01]  /*1c600*/  @!P0 STL.S16 [R1+0xf4], R127 ;  /* 0x0000f47f01008387 */ /* 0x0003e20000100600 */
[C---:B------:R-:W-:Y:S03]  /*1c610*/  ISETP.GE.U32.AND P0, PT, R237.reuse, R123, PT ;  /* 0x0000007bed00720c */ /* 0x040fe60003f06070 */
[----:B------:R3:W4:Y:S10]  /*1c620*/  LDL.S16 R76, [R1+0x118] ;  /* 0x00011800014c7983 */ /* 0x0007340000100600 */
[----:B------:R-:W-:Y:S02]  /*1c630*/  @!P0 HFMA2.BF16_V2 R128, -RZ.H0_H0, RZ.H0_H0, -R105.H0_H0 ;  /* 0x200000ffff808231 */ /* 0x000fe40000340969 */
[----:B--2---:R-:W-:Y:S03]  /*1c640*/  @!P6 HFMA2.BF16_V2 R126, -RZ.H0_H0, RZ.H0_H0, -R106.H0_H0 ;  /* 0x200000ffff7ee231 */ /* 0x004fe6000034096a */
[----:B------:R-:W-:Y:S02]  /*1c650*/  PRMT R217, R128, 0x7610, R217 ;  /* 0x0000761080d97816 */ /* 0x000fe400000000d9 */
[----:B------:R-:W-:Y:S01]  /*1c660*/  PRMT R216, R126, 0x7610, R216 ;  /* 0x000076107ed87816 */ /* 0x000fe200000000d8 */
[----:B-1----:R3:W2:Y:S04]  /*1c670*/  LDL.S16 R127, [R1+0x10c] ;  /* 0x00010c00017f7983 */ /* 0x0026a80000100600 */
[----:B------:R1:W-:Y:S04]  /*1c680*/  @!P0 STL.S16 [R1+0x108], R128 ;  /* 0x0001088001008387 */ /* 0x0003e80000100600 */
[----:B------:R3:W3:Y:S04]  /*1c690*/  LDL.S16 R81, [R1+0x114] ;  /* 0x0001140001517983 */ /* 0x0006e80000100600 */
[----:B------:R1:W-:Y:S01]  /*1c6a0*/  @!P6 STL.S16 [R1+0x104], R126 ;  /* 0x0001047e0100e387 */ /* 0x0003e20000100600 */
[----:B------:R-:W-:Y:S03]  /*1c6b0*/  ISETP.GE.U32.AND P6, PT, R237, R200, PT ;  /* 0x000000c8ed00720c */ /* 0x000fe60003fc6070 */
[----:B------:R2:W3:Y:S04]  /*1c6c0*/  LDL.S16 R78, [R1+0x110] ;  /* 0x00011000014e7983 */ /* 0x0004e80000100600 */
[----:B------:R2:W3:Y:S01]  /*1c6d0*/  LDL.S16 R77, [R1+0x100] ;  /* 0x00010000014d7983 */ /* 0x0004e20000100600 */
[----:B-1----:R-:W-:Y:S02]  /*1c6e0*/  LOP3.LUT R128, R79, 0xff, RZ, 0xc0, !PT ;  /* 0x000000ff4f807812 */ /* 0x002fe400078ec0ff */
[----:B------:R-:W-:Y:S02]  /*1c6f0*/  SHF.R.U32.HI R79, RZ, 0x18, R79 ;  /* 0x00000018ff4f7819 */ /* 0x000fe4000001164f */
[----:B------:R-:W-:Y:S02]  /*1c700*/  ISETP.GE.U32.AND P0, PT, R237, R128, PT ;  /* 0x00000080ed00720c */ /* 0x000fe40003f06070 */
[----:B------:R-:W-:Y:S11]  /*1c710*/  LOP3.LUT R126, R74, 0xffff, RZ, 0xc0, !PT ;  /* 0x0000ffff4a7e7812 */ /* 0x000ff600078ec0ff */
[----:B--2---:R-:W-:Y:S05]  /*1c720*/  @!P0 HFMA2.BF16_V2 R127, -RZ.H0_H0, RZ.H0_H0, -R108.H0_H0 ;  /* 0x200000ffff7f8231 */ /* 0x004fea000034096c */
[----:B------:R-:W-:Y:S01]  /*1c730*/  PRMT R214, R127, 0x7610, R214 ;  /* 0x000076107fd67816 */ /* 0x000fe200000000d6 */
[----:B------:R1:W-:Y:S01]  /*1c740*/  @!P0 STL.S16 [R1+0x10c], R127 ;  /* 0x00010c7f01008387 */ /* 0x0003e20000100600 */
[----:B------:R-:W-:Y:S11]  /*1c750*/  ISETP.GE.U32.AND P0, PT, R237, R126, PT ;  /* 0x0000007eed00720c */ /* 0x000ff60003f06070 */
[----:B------:R-:W-:Y:S02]  /*1c760*/  @!UPT UIADD3 URZ, URZ, URZ, URZ ;  /* 0x0000003f3f3ff290 */ /* 0x000fe4000fffe03f */
[----:B----4-:R-:W-:Y:S05]  /*1c770*/  @!P0 HFMA2.BF16_V2 R76, -RZ.H0_H0, RZ.H0_H0, -R110.H0_H0 ;  /* 0x200000ffff4c8231 */ /* 0x010fea000034096e */
[----:B------:R-:W-:Y:S01]  /*1c780*/  PRMT R213, R76, 0x7610, R213 ;  /* 0x000076104cd57816 */ /* 0x000fe200000000d5 */
[----:B------:R2:W-:Y:S01]  /*1c790*/  @!P0 STL.S16 [R1+0x118], R76 ;  /* 0x0001184c01008387 */ /* 0x0005e20000100600 */
[----:B-1----:R-:W-:Y:S02]  /*1c7a0*/  LOP3.LUT R127, R72, 0xff, RZ, 0xc0, !PT ;  /* 0x000000ff487f7812 */ /* 0x002fe400078ec0ff */
[----:B------:R-:W-:Y:S02]  /*1c7b0*/  LOP3.LUT R72, R73, 0xffff, RZ, 0xc0, !PT ;  /* 0x0000ffff49487812 */ /* 0x000fe400078ec0ff */
[----:B------:R-:W-:Y:S02]  /*1c7c0*/  ISETP.GE.U32.AND P0, PT, R237, R127, PT ;  /* 0x0000007fed00720c */ /* 0x000fe40003f06070 */
[----:B------:R-:W-:Y:S02]  /*1c7d0*/  SHF.R.U32.HI R0, RZ, 0x8, R72 ;  /* 0x00000008ff007819 */ /* 0x000fe40000011648 */
[----:B------:R-:W-:Y:S02]  /*1c7e0*/  LOP3.LUT R72, R73, 0xff, RZ, 0xc0, !PT ;  /* 0x000000ff49487812 */ /* 0x000fe400078ec0ff */
[----:B------:R-:W-:Y:S02]  /*1c7f0*/  LOP3.LUT R0, R0, 0xffff, RZ, 0xc0, !PT ;  /* 0x0000ffff00007812 */ /* 0x000fe400078ec0ff */
[C---:B------:R-:W-:Y:S02]  /*1c800*/  ISETP.GE.U32.AND P5, PT, R237.reuse, R72, PT ;  /* 0x00000048ed00720c */ /* 0x040fe40003fa6070 */
[--C-:B------:R-:W-:Y:S02]  /*1c810*/  SHF.R.U32.HI R72, RZ, 0x10, R73.reuse ;  /* 0x00000010ff487819 */ /* 0x100fe40000011649 */
[C---:B------:R-:W-:Y:S01]  /*1c820*/  ISETP.GE.U32.AND P4, PT, R237.reuse, R0, PT ;  /* 0x00000000ed00720c */ /* 0x040fe20003f86070 */
[----:B---3--:R-:W-:Y:S01]  /*1c830*/  @!P0 HFMA2.BF16_V2 R81, -RZ.H0_H0, RZ.H0_H0, -R111.H0_H0 ;  /* 0x200000ffff518231 */ /* 0x008fe2000034096f */
[----:B------:R-:W-:Y:S02]  /*1c840*/  LOP3.LUT R72, R72, 0xff, RZ, 0xc0, !PT ;  /* 0x000000ff48487812 */ /* 0x000fe400078ec0ff */
[----:B------:R-:W-:Y:S01]  /*1c850*/  SHF.R.U32.HI R0, RZ, 0x18, R73 ;  /* 0x00000018ff007819 */ /* 0x000fe20000011649 */
[----:B--2---:R1:W2:Y:S01]  /*1c860*/  LDL.S16 R76, [R1+0xfc] ;  /* 0x0000fc00014c7983 */ /* 0x0042a20000100600 */
[C---:B------:R-:W-:Y:S01]  /*1c870*/  ISETP.GE.U32.AND P3, PT, R237.reuse, R72, PT ;  /* 0x00000048ed00720c */ /* 0x040fe20003f66070 */
[--C-:B------:R-:W-:Y:S01]  /*1c880*/  HSET2.LE.AND R72, R151, R222.reuse, PT ;  /* 0x000000de97487233 */ /* 0x100fe20003803000 */
[C---:B------:R-:W-:Y:S01]  /*1c890*/  ISETP.GE.U32.AND P2, PT, R237.reuse, R0, PT ;  /* 0x00000000ed00720c */ /* 0x040fe20003f46070 */
[----:B------:R3:W-:Y:S01]  /*1c8a0*/  @!P0 STL.S16 [R1+0x114], R81 ;  /* 0x0001145101008387 */ /* 0x0007e20000100600 */
[----:B------:R-:W-:Y:S01]  /*1c8b0*/  ISETP.GE.U32.AND P0, PT, R237, R79, PT ;  /* 0x0000004fed00720c */ /* 0x000fe20003f06070 */
[----:B------:R-:W-:Y:S01]  /*1c8c0*/  @!P5 HFMA2.BF16_V2 R77, -RZ.H0_H0, RZ.H0_H0, -R119.H0_H0 ;  /* 0x200000ffff4dd231 */ /* 0x000fe20000340977 */
[----:B------:R-:W-:Y:S01]  /*1c8d0*/  LOP3.LUT R72, R72, R144, RZ, 0xc0, !PT ;  /* 0x0000009048487212 */ /* 0x000fe200078ec0ff */
[----:B------:R1:W4:Y:S01]  /*1c8e0*/  LDL.S16 R75, [R1+0xf0] ;  /* 0x0000f000014b7983 */ /* 0x0003220000100600 */
[----:B------:R-:W-:Y:S01]  /*1c8f0*/  PRMT R212, R81, 0x7610, R212 ;  /* 0x0000761051d47816 */ /* 0x000fe200000000d4 */
[----:B------:R1:W1:Y:S01]  /*1c900*/  MUFU.EX2 R144, R228 ;  /* 0x000000e400907308 */ /* 0x0002620000000800 */
[----:B------:R-:W-:Y:S01]  /*1c910*/  PRMT R0, R84, 0x5410, R2 ;  /* 0x0000541054007816 */ /* 0x000fe20000000002 */
[----:B------:R-:W-:Y:S01]  /*1c920*/  HSET2.LE.AND R73, R150, R222, PT ;  /* 0x000000de96497233 */ /* 0x000fe20003803000 */
[----:B------:R-:W-:Y:S02]  /*1c930*/  PRMT R150, R202, 0x7610, R150 ;  /* 0x00007610ca967816 */ /* 0x000fe40000000096 */
[----:B------:R-:W-:Y:S02]  /*1c940*/  PRMT R210, R77, 0x7610, R210 ;  /* 0x000076104dd27816 */ /* 0x000fe400000000d2 */
[----:B------:R-:W-:Y:S01]  /*1c950*/  LOP3.LUT R73, R73, R143, RZ, 0xc0, !PT ;  /* 0x0000008f49497212 */ /* 0x000fe200078ec0ff */
[----:B------:R-:W-:Y:S01]  /*1c960*/  @!P0 HFMA2.BF16_V2 R78, -RZ.H0_H0, RZ.H0_H0, -R116.H0_H0 ;  /* 0x200000ffff4e8231 */ /* 0x000fe20000340974 */
[----:B------:R-:W-:Y:S01]  /*1c970*/  @P0 LOP3.LUT R187, R187, 0x4000000, RZ, 0xfc, !PT ;  /* 0x04000000bbbb0812 */ /* 0x000fe200078efcff */
[----:B------:R1:W1:Y:S03]  /*1c980*/  MUFU.EX2 R143, R226 ;  /* 0x000000e2008f7308 */ /* 0x0002660000000800 */
[----:B------:R-:W-:Y:S01]  /*1c990*/  PRMT R211, R78, 0x7610, R211 ;  /* 0x000076104ed37816 */ /* 0x000fe200000000d3 */
[----:B------:R-:W-:Y:S01]  /*1c9a0*/  @!P0 STL.S16 [R1+0x110], R78 ;  /* 0x0001104e01008387 */ /* 0x000fe20000100600 */
[----:B------:R-:W-:Y:S03]  /*1c9b0*/  LOP3.LUT R187, R187, 0xefffffff, RZ, 0xc0, !PT ;  /* 0xefffffffbbbb7812 */ /* 0x000fe600078ec0ff */
[----:B------:R2:W4:Y:S01]  /*1c9c0*/  LDL.S16 R74, [R1+0xec] ;  /* 0x0000ec00014a7983 */ /* 0x0005220000100600 */
[----:B------:R-:W-:Y:S01]  /*1c9d0*/  @P5 LOP3.LUT R187, R187, 0x10000000, RZ, 0xfc, !PT ;  /* 0x10000000bbbb5812 */ /* 0x000fe200078efcff */
[----:B---3--:R-:W-:Y:S02]  /*1c9e0*/  HSET2.LE.AND R81, R114, R222, PT ;  /* 0x000000de72517233 */ /* 0x008fe40003803000 */
[----:B------:R-:W-:Y:S01]  /*1c9f0*/  @!P5 STL.S16 [R1+0x100], R77 ;  /* 0x0001004d0100d387 */ /* 0x000fe20000100600 */
[----:B------:R-:W-:Y:S01]  /*1ca00*/  ISETP.GE.U32.AND P5, PT, R237, R204, PT ;  /* 0x000000cced00720c */ /* 0x000fe20003fa6070 */
[----:B------:R3:W2:Y:S01]  /*1ca10*/  MUFU.EX2 R114, R220 ;  /* 0x000000dc00727308 */ /* 0x0006a20000000800 */
[----:B-1----:R-:W-:Y:S01]  /*1ca20*/  PRMT R228, R203, 0x7610, R228 ;  /* 0x00007610cbe47816 */ /* 0x002fe200000000e4 */
[----:B------:R-:W-:Y:S01]  /*1ca30*/  FADD.FTZ R107, R144, R107 ;  /* 0x0000006b906b7221 */ /* 0x000fe20000010000 */
[----:B------:R-:W-:Y:S02]  /*1ca40*/  LOP3.LUT R81, R81, R142, RZ, 0xc0, !PT ;  /* 0x0000008e51517212 */ /* 0x000fe400078ec0ff */
[----:B------:R-:W-:Y:S02]  /*1ca50*/  LOP3.LUT R142, R88, 0xff, RZ, 0xc0, !PT ;  /* 0x000000ff588e7812 */ /* 0x000fe400078ec0ff */
[----:B------:R-:W-:Y:S02]  /*1ca60*/  PRMT R226, R168, 0x7610, R226 ;  /* 0x00007610a8e27816 */ /* 0x000fe400000000e2 */
[----:B------:R-:W-:Y:S02]  /*1ca70*/  F2FP.BF16.PACK_AB R170, R143, R148 ;  /* 0x000000948faa723e */ /* 0x000fe400000010ff */
[--C-:B------:R-:W-:Y:S02]  /*1ca80*/  SHF.R.U32.HI R148, RZ, 0x18, R88.reuse ;  /* 0x00000018ff947819 */ /* 0x100fe40000011658 */
[----:B------:R-:W-:Y:S02]  /*1ca90*/  SHF.R.U32.HI R168, RZ, 0x18, R88 ;  /* 0x00000018ffa87819 */ /* 0x000fe40000011658 */
[----:B------:R-:W-:Y:S02]  /*1caa0*/  @!P6 PRMT R2, R226, 0x5410, RZ ;  /* 0x00005410e202e816 */ /* 0x000fe400000000ff */
[----:B------:R-:W-:Y:S03]  /*1cab0*/  LOP3.LUT P6, RZ, R187, 0x8000000, RZ, 0xc0, !PT ;  /* 0x08000000bbff7812 */ /* 0x000fe600078cc0ff */
[----:B------:R1:W-:Y:S01]  /*1cac0*/  STG.E.U16 [R162.64+0x10], R2 ;  /* 0x00001002a2007986 */ /* 0x0003e2000c101522 */
[----:B---3--:R-:W-:Y:S02]  /*1cad0*/  PRMT R220, R167, 0x7610, R220 ;  /* 0x00007610a7dc7816 */ /* 0x008fe400000000dc */
[----:B------:R-:W-:Y:S02]  /*1cae0*/  LOP3.LUT R167, R88, 0xffff, RZ, 0xc0, !PT ;  /* 0x0000ffff58a77812 */ /* 0x000fe400078ec0ff */
[----:B------:R-:W-:Y:S02]  /*1caf0*/  @!P5 PRMT R84, R220, 0x5410, RZ ;  /* 0x00005410dc54d816 */ /* 0x000fe400000000ff */
[----:B------:R-:W-:Y:S03]  /*1cb00*/  LOP3.LUT P5, RZ, R187, 0x10000000, RZ, 0xc0, !PT ;  /* 0x10000000bbff7812 */ /* 0x000fe600078ac0ff */
[----:B------:R3:W-:Y:S01]  /*1cb10*/  STG.E.U16 [R162.64+0xe], R84 ;  /* 0x00000e54a2007986 */ /* 0x0007e2000c101522 */
[----:B-1----:R-:W-:Y:S02]  /*1cb20*/  PRMT R2, R99, 0x5410, R100 ;  /* 0x0000541063027816 */ /* 0x002fe40000000064 */
[----:B---3--:R-:W-:Y:S01]  /*1cb30*/  LOP3.LUT R84, R199, 0xff, RZ, 0xc0, !PT ;  /* 0x000000ffc7547812 */ /* 0x008fe200078ec0ff */
[----:B--2---:R-:W-:Y:S05]  /*1cb40*/  @!P4 HFMA2.BF16_V2 R76, -RZ.H0_H0, RZ.H0_H0, -R118.H0_H0 ;  /* 0x200000ffff4cc231 */ /* 0x004fea0000340976 */
[----:B------:R-:W-:Y:S01]  /*1cb50*/  PRMT R208, R76, 0x7610, R208 ;  /* 0x000076104cd07816 */ /* 0x000fe200000000d0 */
[----:B------:R-:W-:Y:S01]  /*1cb60*/  @!P4 STL.S16 [R1+0xfc], R76 ;  /* 0x0000fc4c0100c387 */ /* 0x000fe20000100600 */
[----:B----4-:R-:W-:Y:S03]  /*1cb70*/  @!P3 HFMA2.BF16_V2 R75, -RZ.H0_H0, RZ.H0_H0, -R121.H0_H0 ;  /* 0x200000ffff4bb231 */ /* 0x010fe60000340979 */
[----:B------:R-:W1:Y:S02]  /*1cb80*/  LDSM.16.MT88.4 R76, [R173+0x6000] ;  /* 0x00600000ad4c783b */ /* 0x000e640000004200 */
[----:B------:R-:W-:Y:S06]  /*1cb90*/  PRMT R207, R75, 0x7610, R207 ;  /* 0x000076104bcf7816 */ /* 0x000fec00000000cf */
[----:B------:R2:W-:Y:S01]  /*1cba0*/  @!P3 STL.S16 [R1+0xf0], R75 ;  /* 0x0000f04b0100b387 */ /* 0x0005e20000100600 */
[----:B------:R-:W-:Y:S05]  /*1cbb0*/  @!P2 HFMA2.BF16_V2 R74, -RZ.H0_H0, RZ.H0_H0, -R122.H0_H0 ;  /* 0x200000ffff4aa231 */ /* 0x000fea000034097a */
[----:B------:R-:W-:Y:S01]  /*1cbc0*/  PRMT R206, R74, 0x7610, R206 ;  /* 0x000076104ace7816 */ /* 0x000fe200000000ce */
[----:B------:R3:W-:Y:S04]  /*1cbd0*/  @!P2 STL.S16 [R1+0xec], R74 ;  /* 0x0000ec4a0100a387 */ /* 0x0007e80000100600 */
[----:B------:R4:W4:Y:S01]  /*1cbe0*/  LDL.S16 R151, [R1+0xe0] ;  /* 0x0000e00001977983 */ /* 0x0009220000100600 */
[--C-:B--2---:R-:W-:Y:S01]  /*1cbf0*/  HSET2.LE.AND R75, R153, R222.reuse, PT ;  /* 0x000000de994b7233 */ /* 0x104fe20003803000 */
[----:B------:R-:W-:Y:S04]  /*1cc00*/  SHF.R.U32.HI R153, RZ, 0x10, R124 ;  /* 0x00000010ff997819 */ /* 0x000fe8000001167c */
[----:B------:R-:W-:Y:S01]  /*1cc10*/  LOP3.LUT R75, R75, R82, RZ, 0xc0, !PT ;  /* 0x000000524b4b7212 */ /* 0x000fe200078ec0ff */
[--C-:B------:R-:W-:Y:S01]  /*1cc20*/  HSET2.LE.AND R82, R112, R222.reuse, PT ;  /* 0x000000de70527233 */ /* 0x100fe20003803000 */
[----:B------:R-:W-:Y:S04]  /*1cc30*/  F2FP.BF16.PACK_AB R112, R114, R149 ;  /* 0x000000957270723e */ /* 0x000fe800000010ff */
[----:B------:R-:W-:Y:S02]  /*1cc40*/  LOP3.LUT R82, R82, R0, RZ, 0xc0, !PT ;  /* 0x0000000052527212 */ /* 0x000fe400078ec0ff */
[----:B------:R-:W-:Y:S01]  /*1cc50*/  PRMT R0, R86, 0x5410, R85 ;  /* 0x0000541056007816 */ /* 0x000fe20000000055 */
[--C-:B---3--:R-:W-:Y:S01]  /*1cc60*/  HSET2.LE.AND R74, R165, R222.reuse, PT ;  /* 0x000000dea54a7233 */ /* 0x108fe20003803000 */
[----:B------:R-:W-:Y:S02]  /*1cc70*/  SHF.R.U32.HI R165, RZ, 0x10, R88 ;  /* 0x00000010ffa57819 */ /* 0x000fe40000011658 */
[----:B------:R-:W-:Y:S01]  /*1cc80*/  LOP3.LUT R83, R83, R0, RZ, 0xc0, !PT ;  /* 0x0000000053537212 */ /* 0x000fe200078ec0ff */
[----:B------:R-:W-:Y:S01]  /*1cc90*/  FADD.FTZ R0, R149, R120 ;  /* 0x0000007895007221 */ /* 0x000fe20000010000 */
[----:B------:R-:W-:Y:S01]  /*1cca0*/  LOP3.LUT R74, R74, R80, RZ, 0xc0, !PT ;  /* 0x000000504a4a7212 */ /* 0x000fe200078ec0ff */
[----:B------:R-:W-:Y:S01]  /*1ccb0*/  HSET2.LE.AND R80, R117, R222, PT ;  /* 0x000000de75507233 */ /* 0x000fe20003803000 */
[----:B------:R-:W-:Y:S01]  /*1ccc0*/  F2FP.BF16.PACK_AB R117, R144, R141 ;  /* 0x0000008d9075723e */ /* 0x000fe200000010ff */
[----:B------:R-:W-:Y:S01]  /*1ccd0*/  FADD.FTZ R141, R143, R3 ;  /* 0x000000038f8d7221 */ /* 0x000fe20000010000 */
[----:B------:R-:W-:Y:S01]  /*1cce0*/  SHF.R.U32.HI R143, RZ, 0x10, R88 ;  /* 0x00000010ff8f7819 */ /* 0x000fe20000011658 */
[----:B------:R-:W-:Y:S01]  /*1ccf0*/  MUFU.EX2 R3, R233 ;  /* 0x000000e900037308 */ /* 0x000fe20000000800 */
[----:B------:R-:W-:Y:S01]  /*1cd00*/  LOP3.LUT R144, R88, 0xffff, RZ, 0xc0, !PT ;  /* 0x0000ffff58907812 */ /* 0x000fe200078ec0ff */
[-C--:B-1----:R-:W-:Y:S01]  /*1cd10*/  HMMA.16816.F32.BF16 R4, R72, R76.reuse, R4 ;  /* 0x0000004c4804723c */ /* 0x082fe20000041804 */
[----:B------:R-:W-:Y:S01]  /*1cd20*/  SHF.R.U32.HI R88, RZ, 0x8, R157 ;  /* 0x00000008ff587819 */ /* 0x000fe2000001169d */
[----:B------:R-:W-:Y:S01]  /*1cd30*/  FADD.FTZ R201, R114, R0 ;  /* 0x0000000072c97221 */ /* 0x000fe20000010000 */
[----:B------:R-:W-:Y:S02]  /*1cd40*/  PRMT R120, R117, 0x7632, R120 ;  /* 0x0000763275787816 */ /* 0x000fe40000000078 */
[----:B------:R-:W-:Y:S02]  /*1cd50*/  LOP3.LUT R88, R88, 0xffff, RZ, 0xc0, !PT ;  /* 0x0000ffff58587812 */ /* 0x000fe400078ec0ff */
[----:B------:R-:W-:Y:S01]  /*1cd60*/  LOP3.LUT R80, R80, R145, RZ, 0xc0, !PT ;  /* 0x0000009150507212 */ /* 0x000fe200078ec0ff */
[----:B------:R-:W1:Y:S01]  /*1cd70*/  MUFU.EX2 R114, R234 ;  /* 0x000000ea00727308 */ /* 0x000e620000000800 */
[----:B------:R-:W-:Y:S03]  /*1cd80*/  ISETP.GE.U32.AND P0, PT, R237, R88, PT ;  /* 0x00000058ed00720c */ /* 0x000fe60003f06070 */
[----:B------:R-:W-:Y:S02]  /*1cd90*/  LOP3.LUT R149, R124, 0xffff, RZ, 0xc0, !PT ;  /* 0x0000ffff7c957812 */ /* 0x000fe400078ec0ff */
[C---:B------:R-:W-:Y:S01]  /*1cda0*/  LOP3.LUT R89, R90.reuse, 0xffff, RZ, 0xc0, !PT ;  /* 0x0000ffff5a597812 */ /* 0x040fe200078ec0ff */
[C---:B------:R-:W-:Y:S01]  /*1cdb0*/  HMMA.16816.F32.BF16 R8, R80.reuse, R76, R8 ;  /* 0x0000004c5008723c */ /* 0x040fe20000041808 */
[--C-:B------:R-:W-:Y:S02]  /*1cdc0*/  SHF.R.U32.HI R91, RZ, 0x10, R90.reuse ;  /* 0x00000010ff5b7819 */ /* 0x100fe4000001165a */
[----:B------:R-:W-:Y:S02]  /*1cdd0*/  LOP3.LUT R145, R90, 0xff, RZ, 0xc0, !PT ;  /* 0x000000ff5a917812 */ /* 0x000fe400078ec0ff */
[----:B------:R-:W-:Y:S02]  /*1cde0*/  SHF.R.U32.HI R90, RZ, 0x18, R90 ;  /* 0x00000018ff5a7819 */ /* 0x000fe4000001165a */
[----:B------:R-:W-:Y:S01]  /*1cdf0*/  PRMT R125, R111, 0x5410, R116 ;  /* 0x000054106f7d7816 */ /* 0x000fe20000000074 */
[-C--:B------:R-:W-:Y:S08]  /*1ce00*/  HMMA.16816.F32.BF16 R12, R80, R78.reuse, R12 ;  /* 0x0000004e500c723c */ /* 0x080ff0000004180c */
[C---:B------:R-:W-:Y:S01]  /*1ce10*/  HMMA.16816.F32.BF16 R16, R72.reuse, R78, R16 ;  /* 0x0000004e4810723c */ /* 0x040fe20000041810 */
[----:B------:R-:W2:Y:S03]  /*1ce20*/  LDSM.16.MT88.4 R76, [R176+0x6000] ;  /* 0x00600000b04c783b */ /* 0x000ea60000004200 */
[----:B-1----:R-:W-:Y:S01]  /*1ce30*/  FADD.FTZ R0, R114, R152 ;  /* 0x0000009872007221 */ /* 0x002fe20000010000 */
[----:B------:R-:W-:Y:S01]  /*1ce40*/  F2FP.BF16.PACK_AB R114, R3, R114 ;  /* 0x000000720372723e */ /* 0x000fe200000010ff */
[----:B------:R-:W1:Y:S02]  /*1ce50*/  MUFU.EX2 R152, R240 ;  /* 0x000000f000987308 */ /* 0x000e640000000800 */
[-C--:B--2---:R-:W-:Y:S08]  /*1ce60*/  HMMA.16816.F32.BF16 R20, R72, R76.reuse, R20 ;  /* 0x0000004c4814723c */ /* 0x084ff00000041814 */
[C---:B------:R-:W-:Y:S08]  /*1ce70*/  HMMA.16816.F32.BF16 R24, R80.reuse, R76, R24 ;  /* 0x0000004c5018723c */ /* 0x040ff00000041818 */
[-C--:B------:R-:W-:Y:S08]  /*1ce80*/  HMMA.16816.F32.BF16 R28, R80, R78.reuse, R28 ;  /* 0x0000004e501c723c */ /* 0x080ff0000004181c */
[C---:B------:R-:W-:Y:S01]  /*1ce90*/  HMMA.16816.F32.BF16 R32, R72.reuse, R78, R32 ;  /* 0x0000004e4820723c */ /* 0x040fe20000041820 */
[----:B------:R-:W2:Y:S07]  /*1cea0*/  LDSM.16.MT88.4 R76, [R174+0x6000] ;  /* 0x00600000ae4c783b */ /* 0x000eae0000004200 */
[-C--:B--2---:R-:W-:Y:S08]  /*1ceb0*/  HMMA.16816.F32.BF16 R36, R72, R76.reuse, R36 ;  /* 0x0000004c4824723c */ /* 0x084ff00000041824 */
[C---:B------:R-:W-:Y:S01]  /*1cec0*/  HMMA.16816.F32.BF16 R40, R80.reuse, R76, R40 ;  /* 0x0000004c5028723c */ /* 0x040fe20000041828 */
[----:B------:R-:W2:Y:S06]  /*1ced0*/  MUFU.EX2 R77, R239 ;  /* 0x000000ef004d7308 */ /* 0x000eac0000000800 */
[----:B-1----:R-:W-:Y:S01]  /*1cee0*/  FADD.FTZ R76, R152, R107 ;  /* 0x0000006b984c7221 */ /* 0x002fe20000010000 */
[----:B------:R-:W-:Y:S01]  /*1cef0*/  PRMT R107, R101, 0x5410, R103 ;  /* 0x00005410656b7816 */ /* 0x000fe20000000067 */
[-C--:B------:R-:W-:Y:S08]  /*1cf00*/  HMMA.16816.F32.BF16 R44, R80, R78.reuse, R44 ;  /* 0x0000004e502c723c */ /* 0x080ff0000004182c */
[C---:B------:R-:W-:Y:S01]  /*1cf10*/  HMMA.16816.F32.BF16 R48, R72.reuse, R78, R48 ;  /* 0x0000004e4830723c */ /* 0x040fe20000041830 */
[----:B--2---:R-:W-:Y:S03]  /*1cf20*/  F2FP.BF16.PACK_AB R152, R77, R152 ;  /* 0x000000984d98723e */ /* 0x004fe600000010ff */
[----:B----4-:R-:W-:Y:S05]  /*1cf30*/  @!P1 HFMA2.BF16_V2 R151, -RZ.H0_H0, RZ.H0_H0, -R117.H0_H0 ;  /* 0x200000ffff979231 */ /* 0x010fea0000340975 */
[----:B------:R-:W-:Y:S01]  /*1cf40*/  PRMT R205, R151, 0x7610, R205 ;  /* 0x0000761097cd7816 */ /* 0x000fe200000000cd */
[----:B------:R1:W-:Y:S04]  /*1cf50*/  @!P1 STL.S16 [R1+0xe0], R151 ;  /* 0x0000e09701009387 */ /* 0x0003e80000100600 */
[----:B------:R2:W3:Y:S01]  /*1cf60*/  LDL.S16 R203, [R1+0x11c] ;  /* 0x00011c0001cb7983 */ /* 0x0004e20000100600 */
[----:B-1----:R-:W-:Y:S02]  /*1cf70*/  LOP3.LUT R151, R124, 0xff, RZ, 0xc0, !PT ;  /* 0x000000ff7c977812 */ /* 0x002fe400078ec0ff */
[----:B------:R-:W-:Y:S01]  /*1cf80*/  PRMT R124, R108, 0x5410, R110 ;  /* 0x000054106c7c7816 */ /* 0x000fe2000000006e */
[----:B---3--:R-:W-:Y:S05]  /*1cf90*/  @!P0 HFMA2.BF16_V2 R203, -RZ.H0_H0, RZ.H0_H0, -R120.H0_H0 ;  /* 0x200000ffffcb8231 */ /* 0x008fea0000340978 */
[----:B------:R-:W-:Y:S01]  /*1cfa0*/  PRMT R157, R203, 0x7610, R157 ;  /* 0x00007610cb9d7816 */ /* 0x000fe2000000009d */
[----:B------:R1:W-:Y:S01]  /*1cfb0*/  @!P0 STL.S16 [R1+0x11c], R203 ;  /* 0x00011ccb01008387 */ /* 0x0003e20000100600 */
[----:B------:R-:W-:Y:S01]  /*1cfc0*/  ISETP.GE.U32.AND P0, PT, R237, R196, PT ;  /* 0x000000c4ed00720c */ /* 0x000fe20003f06070 */
[----:B------:R-:W-:Y:S02]  /*1cfd0*/  FADD.FTZ R196, R77, R76 ;  /* 0x0000004c4dc47221 */ /* 0x000fe40000010000 */
[----:B------:R-:W-:Y:S10]  /*1cfe0*/  MUFU.EX2 R77, R236 ;  /* 0x000000ec004d7308 */ /* 0x000ff40000000800 */
[----:B------:R-:W-:Y:S02]  /*1cff0*/  @!P0 PRMT R85, R221, 0x5410, RZ ;  /* 0x00005410dd558816 */ /* 0x000fe400000000ff */
[----:B------:R-:W-:Y:S01]  /*1d000*/  ISETP.GE.U32.AND P0, PT, R237, R166, PT ;  /* 0x000000a6ed00720c */ /* 0x000fe20003f06070 */
[----:B------:R-:W-:Y:S01]  /*1d010*/  FADD.FTZ R166, R3, R0 ;  /* 0x0000000003a67221 */ /* 0x000fe20000010000 */
[----:B------:R-:W-:Y:S01]  /*1d020*/  PRMT R0, R87, 0x5410, R92 ;  /* 0x0000541057007816 */ /* 0x000fe2000000005c */
[----:B------:R3:W-:Y:S01]  /*1d030*/  STG.E.U16 [R160.64+0x12], R85 ;  /* 0x00001255a0007986 */ /* 0x0007e2000c101522 */
[----:B------:R-:W-:Y:S02]  /*1d040*/  PRMT R3, R93, 0x5410, R95 ;  /* 0x000054105d037816 */ /* 0x000fe4000000005f */
[----:B-1----:R-:W-:Y:S04]  /*1d050*/  IADD3 R203, P1, R154, -0x80, RZ ;  /* 0xffffff809acb7810 */ /* 0x002fe80007f3e0ff */
[----:B------:R-:W-:Y:S02]  /*1d060*/  IADD3.X R202, R155, -0x1, RZ, P1, !PT ;  /* 0xffffffff9bca7810 */ /* 0x000fe40000ffe4ff */
[----:B------:R-:W-:Y:S02]  /*1d070*/  ISETP.GE.U32.AND P1, PT, R237, R197, PT ;  /* 0x000000c5ed00720c */ /* 0x000fe40003f26070 */
[----:B------:R-:W-:Y:S02]  /*1d080*/  @!P0 PRMT R92, R229, 0x5410, RZ ;  /* 0x00005410e55c8816 */ /* 0x000fe400000000ff */
[----:B------:R-:W-:Y:S02]  /*1d090*/  ISETP.GE.U32.AND P0, PT, R237, R146, PT ;  /* 0x00000092ed00720c */ /* 0x000fe40003f06070 */
[----:B------:R2:W4:Y:S07]  /*1d0a0*/  LDL.S16 R146, [R1+0x64] ;  /* 0x0000640001927983 */ /* 0x00052e0000100600 */
[----:B------:R-:W-:Y:S02]  /*1d0b0*/  @!P1 PRMT R86, R219, 0x5410, RZ ;  /* 0x00005410db569816 */ /* 0x000fe400000000ff */
[C---:B------:R-:W-:Y:S02]  /*1d0c0*/  ISETP.GE.U32.AND P1, PT, R237.reuse, R189, PT ;  /* 0x000000bded00720c */ /* 0x040fe40003f26070 */
[----:B------:R-:W-:Y:S01]  /*1d0d0*/  @!P0 PRMT R95, R242, 0x5410, RZ ;  /* 0x00005410f25f8816 */ /* 0x000fe200000000ff */
[----:B------:R2:W2:Y:S01]  /*1d0e0*/  LDL.S16 R189, [R1+0x70] ;  /* 0x0000700001bd7983 */ /* 0x0004a20000100600 */
[C---:B------:R-:W-:Y:S02]  /*1d0f0*/  ISETP.GE.U32.AND P0, PT, R237.reuse, R109, PT ;  /* 0x0000006ded00720c */ /* 0x040fe40003f06070 */
[----:B------:R-:W-:Y:S01]  /*1d100*/  PRMT R109, R94, 0x5410, R96 ;  /* 0x000054105e6d7816 */ /* 0x000fe20000000060 */
[----:B------:R1:W-:Y:S01]  /*1d110*/  STG.E.U16 [R160.64+0x10], R86 ;  /* 0x00001056a0007986 */ /* 0x0003e2000c101522 */
[----:B---3--:R-:W-:Y:S03]  /*1d120*/  SHF.R.U32.HI R85, RZ, 0x8, R149 ;  /* 0x00000008ff557819 */ /* 0x008fe60000011695 */
[----:B------:R3:W-:Y:S02]  /*1d130*/  STG.E.U16 [R154.64+0x22], R92 ;  /* 0x0000225c9a007986 */ /* 0x0007e4000c101522 */
[----:B------:R-:W-:Y:S02]  /*1d140*/  @!P1 PRMT R87, R228, 0x5410, RZ ;  /* 0x00005410e4579816 */ /* 0x000fe400000000ff */
[----:B------:R-:W-:Y:S02]  /*1d150*/  ISETP.GE.U32.AND P1, PT, R237, R147, PT ;  /* 0x00000093ed00720c */ /* 0x000fe40003f26070 */
[----:B------:R-:W-:Y:S01]  /*1d160*/  @!P0 PRMT R96, R235, 0x5410, RZ ;  /* 0x00005410eb608816 */ /* 0x000fe200000000ff */
[----:B------:R3:W-:Y:S01]  /*1d170*/  STG.E.U16 [R154.64+0x20], R87 ;  /* 0x000020579a007986 */ /* 0x0007e2000c101522 */
[----:B------:R-:W-:Y:S02]  /*1d180*/  ISETP.GE.U32.AND P0, PT, R237, R115, PT ;  /* 0x00000073ed00720c */ /* 0x000fe40003f06070 */
[----:B------:R-:W-:Y:S01]  /*1d190*/  PRMT R115, R97, 0x5410, R98 ;  /* 0x0000541061737816 */ /* 0x000fe20000000062 */
[----:B------:R-:W-:Y:S06]  /*1d1a0*/  STG.E.U16 [R158.64+0x22], R95 ;  /* 0x0000225f9e007986 */ /* 0x000fec000c101522 */
[----:B------:R-:W-:Y:S02]  /*1d1b0*/  @!P1 PRMT R93, R150, 0x5410, RZ ;  /* 0x00005410965d9816 */ /* 0x000fe400000000ff */
[----:B------:R-:W-:Y:S01]  /*1d1c0*/  ISETP.GE.U32.AND P1, PT, R237, R139, PT ;  /* 0x0000008bed00720c */ /* 0x000fe20003f26070 */
[----:B------:R-:W3:Y:S01]  /*1d1d0*/  MUFU.EX2 R150, R238 ;  /* 0x000000ee00967308 */ /* 0x000ee20000000800 */
[----:B------:R-:W-:Y:S01]  /*1d1e0*/  @!P0 PRMT R98, R231, 0x5410, RZ ;  /* 0x00005410e7628816 */ /* 0x000fe200000000ff */
[----:B------:R3:W-:Y:S01]  /*1d1f0*/  STG.E.U16 [R158.64+0x20], R93 ;  /* 0x0000205d9e007986 */ /* 0x0007e2000c101522 */
[----:B------:R-:W-:Y:S02]  /*1d200*/  ISETP.GE.U32.AND P0, PT, R237, R136, PT ;  /* 0x00000088ed00720c */ /* 0x000fe40003f06070 */
[----:B-1----:R-:W-:Y:S01]  /*1d210*/  LOP3.LUT R86, R153, 0xff, RZ, 0xc0, !PT ;  /* 0x000000ff99567812 */ /* 0x002fe200078ec0ff */
[----:B------:R-:W-:Y:S01]  /*1d220*/  STG.E.U16 [R162.64+0x20], R96 ;  /* 0x00002060a2007986 */ /* 0x000fe2000c101522 */
[----:B---3--:R-:W-:Y:S05]  /*1d230*/  PRMT R92, R170, 0x7610, R92 ;  /* 0x00007610aa5c7816 */ /* 0x008fea000000005c */
[----:B------:R-:W-:Y:S02]  /*1d240*/  @!P1 PRMT R94, R241, 0x5410, RZ ;  /* 0x00005410f15e9816 */ /* 0x000fe400000000ff */
[----:B------:R-:W-:Y:S02]  /*1d250*/  ISETP.GE.U32.AND P1, PT, R237, R138, PT ;  /* 0x0000008aed00720c */ /* 0x000fe40003f26070 */
[----:B------:R-:W-:Y:S01]  /*1d260*/  @!P0 PRMT R100, R227, 0x5410, RZ ;  /* 0x00005410e3648816 */ /* 0x000fe200000000ff */
[----:B------:R-:W-:Y:S01]  /*1d270*/  STG.E.U16 [R162.64+0x1e], R94 ;  /* 0x00001e5ea2007986 */ /* 0x000fe2000c101522 */
[----:B------:R-:W-:Y:S02]  /*1d280*/  ISETP.GE.U32.AND P0, PT, R237, R134, PT ;  /* 0x00000086ed00720c */ /* 0x000fe40003f06070 */
[----:B------:R-:W-:Y:S01]  /*1d290*/  PRMT R138, R84, 0x5410, R198 ;  /* 0x00005410548a7816 */ /* 0x000fe200000000c6 */
[----:B------:R-:W-:Y:S01]  /*1d2a0*/  STG.E.U16 [R160.64+0x22], R98 ;  /* 0x00002262a0007986 */ /* 0x000fe2000c101522 */
[----:B------:R-:W-:Y:S02]  /*1d2b0*/  LOP3.LUT R84, R130, 0xffff, RZ, 0xc0, !PT ;  /* 0x0000ffff82547812 */ /* 0x000fe400078ec0ff */
[----:B------:R-:W-:Y:S01]  /*1d2c0*/  PRMT R134, R151, 0x5410, R85 ;  /* 0x0000541097867816 */ /* 0x000fe20000000055 */
[----:B------:R-:W-:Y:S01]  /*1d2d0*/  FADD.FTZ R76, R150, R141 ;  /* 0x0000008d964c7221 */ /* 0x000fe20000010000 */
[C---:B------:R-:W-:Y:S02]  /*1d2e0*/  F2FP.BF16.PACK_AB R150, R77.reuse, R150 ;  /* 0x000000964d96723e */ /* 0x040fe400000010ff */
[----:B------:R-:W-:Y:S01]  /*1d2f0*/  @!P1 PRMT R97, R232, 0x5410, RZ ;  /* 0x00005410e8619816 */ /* 0x000fe200000000ff */
[----:B------:R-:W-:Y:S01]  /*1d300*/  FADD.FTZ R192, R77, R76 ;  /* 0x0000004c4dc07221 */ /* 0x000fe20000010000 */
[C---:B------:R-:W-:Y:S02]  /*1d310*/  ISETP.GE.U32.AND P1, PT, R237.reuse, R137, PT ;  /* 0x00000089ed00720c */ /* 0x040fe40003f26070 */
[----:B------:R-:W-:Y:S01]  /*1d320*/  @!P0 PRMT R103, R224, 0x5410, RZ ;  /* 0x00005410e0678816 */ /* 0x000fe200000000ff */
[----:B------:R-:W-:Y:S01]  /*1d330*/  STG.E.U16 [R160.64+0x20], R97 ;  /* 0x00002061a0007986 */ /* 0x000fe2000c101522 */
[----:B------:R-:W-:Y:S02]  /*1d340*/  ISETP.GE.U32.AND P0, PT, R237, R131, PT ;  /* 0x00000083ed00720c */ /* 0x000fe40003f06070 */
[----:B------:R-:W-:Y:S01]  /*1d350*/  LOP3.LUT R137, R190, 0xff, RZ, 0xc0, !PT ;  /* 0x000000ffbe897812 */ /* 0x000fe200078ec0ff */
[----:B------:R-:W-:Y:S01]  /*1d360*/  STG.E.U16 [R154.64+0x32], R100 ;  /* 0x000032649a007986 */ /* 0x000fe2000c101522 */
[----:B------:R-:W-:Y:S01]  /*1d370*/  LOP3.LUT R76, R143, 0xff, RZ, 0xc0, !PT ;  /* 0x000000ff8f4c7812 */ /* 0x000fe200078ec0ff */
[----:B------:R-:W-:Y:S01]  /*1d380*/  MUFU.EX2 R190, R247 ;  /* 0x000000f700be7308 */ /* 0x000fe20000000800 */
[----:B------:R-:W-:Y:S02]  /*1d390*/  SHF.R.U32.HI R85, RZ, 0x8, R89 ;  /* 0x00000008ff557819 */ /* 0x000fe40000011659 */
[----:B------:R-:W-:Y:S02]  /*1d3a0*/  LOP3.LUT R89, R130, 0xff, RZ, 0xc0, !PT ;  /* 0x000000ff82597812 */ /* 0x000fe400078ec0ff */
[----:B------:R-:W-:Y:S02]  /*1d3b0*/  @!P1 PRMT R99, R230, 0x5410, RZ ;  /* 0x00005410e6639816 */ /* 0x000fe400000000ff */
[----:B------:R-:W-:Y:S02]  /*1d3c0*/  ISETP.GE.U32.AND P1, PT, R237, R135, PT ;  /* 0x00000087ed00720c */ /* 0x000fe40003f26070 */
[----:B------:R-:W-:Y:S01]  /*1d3d0*/  SHF.R.U32.HI R87, RZ, 0x8, R84 ;  /* 0x00000008ff577819 */ /* 0x000fe20000011654 */
[----:B------:R-:W-:Y:S01]  /*1d3e0*/  STG.E.U16 [R154.64+0x30], R99 ;  /* 0x000030639a007986 */ /* 0x000fe2000c101522 */
[--C-:B------:R-:W-:Y:S02]  /*1d3f0*/  SHF.R.U32.HI R84, RZ, 0x10, R130.reuse ;  /* 0x00000010ff547819 */ /* 0x100fe40000011682 */
[----:B------:R-:W-:Y:S01]  /*1d400*/  PRMT R87, R89, 0x5410, R87 ;  /* 0x0000541059577816 */ /* 0x000fe20000000057 */
[----:B------:R-:W-:Y:S01]  /*1d410*/  STG.E.U16 [R158.64+0x32], R103 ;  /* 0x000032679e007986 */ /* 0x000fe2000c101522 */
[----:B------:R-:W-:Y:S02]  /*1d420*/  PRMT R135, R145, 0x5410, R85 ;  /* 0x0000541091877816 */ /* 0x000fe40000000055 */
[----:B------:R-:W-:Y:S02]  /*1d430*/  SHF.R.U32.HI R85, RZ, 0x18, R130 ;  /* 0x00000018ff557819 */ /* 0x000fe40000011682 */
[----:B------:R-:W-:Y:S02]  /*1d440*/  LOP3.LUT R84, R84, 0xff, RZ, 0xc0, !PT ;  /* 0x000000ff54547812 */ /* 0x000fe400078ec0ff */
[----:B------:R-:W-:Y:S02]  /*1d450*/  @!P1 PRMT R101, R225, 0x5410, RZ ;  /* 0x00005410e1659816 */ /* 0x000fe400000000ff */
[----:B------:R-:W-:Y:S02]  /*1d460*/  ISETP.GE.U32.AND P1, PT, R237, R113, PT ;  /* 0x00000071ed00720c */ /* 0x000fe40003f26070 */
[----:B------:R-:W-:Y:S01]  /*1d470*/  PRMT R113, R102, 0x5410, R104 ;  /* 0x0000541066717816 */ /* 0x000fe20000000068 */
[----:B------:R-:W-:Y:S01]  /*1d480*/  STG.E.U16 [R158.64+0x30], R101 ;  /* 0x000030659e007986 */ /* 0x000fe2000c101522 */
[----:B------:R-:W-:Y:S02]  /*1d490*/  @!P0 PRMT R102, R223, 0x5410, RZ ;  /* 0x00005410df668816 */ /* 0x000fe400000000ff */
[----:B------:R-:W-:Y:S02]  /*1d4a0*/  ISETP.GE.U32.AND P0, PT, R237, R123, PT ;  /* 0x0000007bed00720c */ /* 0x000fe40003f06070 */
[----:B------:R-:W-:Y:S01]  /*1d4b0*/  PRMT R123, R105, 0x5410, R106 ;  /* 0x00005410697b7816 */ /* 0x000fe2000000006a */
[----:B------:R-:W-:Y:S01]  /*1d4c0*/  STG.E.U16 [R162.64+0x2e], R102 ;  /* 0x00002e66a2007986 */ /* 0x000fe2000c101522 */
[----:B------:R-:W-:Y:S02]  /*1d4d0*/  @!P6 PRMT R106, R216, 0x5410, RZ ;  /* 0x00005410d86ae816 */ /* 0x000fe400000000ff */
[C---:B------:R-:W-:Y:S02]  /*1d4e0*/  ISETP.GE.U32.AND P6, PT, R237.reuse, R126, PT ;  /* 0x0000007eed00720c */ /* 0x040fe40003fc6070 */
[----:B------:R-:W-:Y:S02]  /*1d4f0*/  @!P1 PRMT R104, R218, 0x5410, RZ ;  /* 0x00005410da689816 */ /* 0x000fe400000000ff */
[----:B------:R-:W-:Y:S02]  /*1d500*/  ISETP.GE.U32.AND P1, PT, R237, R171, PT ;  /* 0x000000abed00720c */ /* 0x000fe40003f26070 */
[----:B------:R-:W-:Y:S01]  /*1d510*/  PRMT R126, R117, 0x5410, R120 ;  /* 0x00005410757e7816 */ /* 0x000fe20000000078 */
[----:B------:R1:W3:Y:S01]  /*1d520*/  LDL.S16 R171, [R1+0x74] ;  /* 0x0000740001ab7983 */ /* 0x0002e20000100600 */
[----:B------:R-:W-:Y:S02]  /*1d530*/  @!P0 PRMT R105, R217, 0x5410, RZ ;  /* 0x00005410d9698816 */ /* 0x000fe400000000ff */
[----:B------:R-:W-:Y:S01]  /*1d540*/  ISETP.GE.U32.AND P0, PT, R237, R128, PT ;  /* 0x00000080ed00720c */ /* 0x000fe20003f06070 */
[----:B------:R-:W-:Y:S01]  /*1d550*/  STG.E.U16 [R162.64+0x30], R104 ;  /* 0x00003068a2007986 */ /* 0x000fe2000c101522 */
[----:B------:R-:W-:Y:S02]  /*1d560*/  PRMT R128, R121, 0x5410, R122 ;  /* 0x0000541079807816 */ /* 0x000fe4000000007a */
[----:B------:R-:W-:Y:S01]  /*1d570*/  @!P2 PRMT R122, R206, 0x5410, RZ ;  /* 0x00005410ce7aa816 */ /* 0x000fe200000000ff */
[----:B------:R-:W-:Y:S01]  /*1d580*/  STG.E.U16 [R160.64+0x30], R105 ;  /* 0x00003069a0007986 */ /* 0x000fe2000c101522 */
[----:B------:R-:W-:Y:S01]  /*1d590*/  PRMT R131, R86, 0x5410, R156 ;  /* 0x0000541056837816 */ /* 0x000fe2000000009c */
[--C-:B------:R-:W-:Y:S01]  /*1d5a0*/  HSET2.LE.AND R86, R134, R222.reuse, PT ;  /* 0x000000de86567233 */ /* 0x100fe20003803000 */
[----:B------:R-:W-:Y:S01]  /*1d5b0*/  PRMT R85, R84, 0x5410, R85 ;  /* 0x0000541054557816 */ /* 0x000fe20000000055 */
[----:B------:R-:W-:Y:S01]  /*1d5c0*/  STG.E.U16 [R160.64+0x32], R106 ;  /* 0x0000326aa0007986 */ /* 0x000fe2000c101522 */
[----:B------:R-:W-:Y:S01]  /*1d5d0*/  @!P6 PRMT R110, R213, 0x5410, RZ ;  /* 0x00005410d56ee816 */ /* 0x000fe200000000ff */
[--C-:B------:R-:W-:Y:S01]  /*1d5e0*/  HSET2.LE.AND R84, R87, R222.reuse, PT ;  /* 0x000000de57547233 */ /* 0x100fe20003803000 */
[----:B------:R-:W-:Y:S01]  /*1d5f0*/  LOP3.LUT R86, R86, R2, RZ, 0xc0, !PT ;  /* 0x0000000256567212 */ /* 0x000fe200078ec0ff */
[--C-:B------:R-:W-:Y:S01]  /*1d600*/  HSET2.LE.AND R87, R131, R222.reuse, PT ;  /* 0x000000de83577233 */ /* 0x100fe20003803000 */
[----:B------:R-:W-:Y:S01]  /*1d610*/  @!P0 PRMT R108, R214, 0x5410, RZ ;  /* 0x00005410d66c8816 */ /* 0x000fe200000000ff */
[----:B------:R-:W-:Y:S01]  /*1d620*/  STG.E.U16 [R154.64+0x42], R110 ;  /* 0x0000426e9a007986 */ /* 0x000fe2000c101522 */
[----:B------:R-:W-:Y:S01]  /*1d630*/  ISETP.GE.U32.AND P0, PT, R237, R127, PT ;  /* 0x0000007fed00720c */ /* 0x000fe20003f06070 */
[--C-:B------:R-:W-:Y:S01]  /*1d640*/  HSET2.LE.AND R85, R85, R222.reuse, PT ;  /* 0x000000de55557233 */ /* 0x100fe20003803000 */
[----:B------:R-:W-:Y:S01]  /*1d650*/  PRMT R127, R119, 0x5410, R118 ;  /* 0x00005410777f7816 */ /* 0x000fe20000000076 */
[----:B------:R-:W-:Y:S01]  /*1d660*/  STG.E.U16 [R154.64+0x40], R108 ;  /* 0x0000406c9a007986 */ /* 0x000fe2000c101522 */
[----:B------:R-:W-:Y:S02]  /*1d670*/  @!P5 PRMT R119, R210, 0x5410, RZ ;  /* 0x00005410d277d816 */ /* 0x000fe400000000ff */
[C---:B------:R-:W-:Y:S02]  /*1d680*/  ISETP.GE.U32.AND P5, PT, R237.reuse, R88, PT ;  /* 0x00000058ed00720c */ /* 0x040fe40003fa6070 */
[----:B------:R-:W-:Y:S02]  /*1d690*/  @!P4 PRMT R118, R208, 0x5410, RZ ;  /* 0x00005410d076c816 */ /* 0x000fe400000000ff */
[----:B------:R-:W-:Y:S02]  /*1d6a0*/  ISETP.GE.U32.AND P4, PT, R237, R76, PT ;  /* 0x0000004ced00720c */ /* 0x000fe40003f86070 */
[----:B------:R-:W-:Y:S02]  /*1d6b0*/  SHF.R.U32.HI R76, RZ, 0x8, R144 ;  /* 0x00000008ff4c7819 */ /* 0x000fe40000011690 */
[----:B------:R-:W-:Y:S02]  /*1d6c0*/  LOP3.LUT R88, R91, 0xff, RZ, 0xc0, !PT ;  /* 0x000000ff5b587812 */ /* 0x000fe400078ec0ff */
[----:B------:R-:W-:Y:S02]  /*1d6d0*/  LOP3.LUT R76, R76, 0xffff, RZ, 0xc0, !PT ;  /* 0x0000ffff4c4c7812 */ /* 0x000fe400078ec0ff */
[----:B------:R-:W-:Y:S02]  /*1d6e0*/  PRMT R136, R88, 0x5410, R90 ;  /* 0x0000541058887816 */ /* 0x000fe4000000005a */
[----:B------:R-:W-:Y:S01]  /*1d6f0*/  @!P5 PRMT R120, R157, 0x5410, RZ ;  /* 0x000054109d78d816 */ /* 0x000fe200000000ff */
[----:B------:R-:W-:Y:S01]  /*1d700*/  LDSM.16.MT88.4 R88, [R173+0x6800] ;  /* 0x00680000ad58783b */ /* 0x000fe20000004200 */
[C---:B------:R-:W-:Y:S02]  /*1d710*/  ISETP.GE.U32.AND P5, PT, R237.reuse, R137, PT ;  /* 0x00000089ed00720c */ /* 0x040fe40003fa6070 */
[----:B------:R-:W-:Y:S02]  /*1d720*/  ISETP.GE.U32.AND P2, PT, R237, R76, PT ;  /* 0x0000004ced00720c */ /* 0x000fe40003f46070 */
[----:B------:R-:W-:Y:S02]  /*1d730*/  SHF.R.U32.HI R76, RZ, 0x8, R193 ;  /* 0x00000008ff4c7819 */ /* 0x000fe400000116c1 */
[----:B------:R-:W-:Y:S01]  /*1d740*/  LOP3.LUT R84, R84, R0, RZ, 0xc0, !PT ;  /* 0x0000000054547212 */ /* 0x000fe200078ec0ff */
[----:B------:R1:W3:Y:S01]  /*1d750*/  LDL.S16 R157, [R1+0x6c] ;  /* 0x00006c00019d7983 */ /* 0x0002e20000100600 */
[----:B------:R-:W-:Y:S01]  /*1d760*/  PRMT R139, R195, 0x5410, R76 ;  /* 0x00005410c38b7816 */ /* 0x000fe2000000004c */
[--C-:B------:R-:W-:Y:S01]  /*1d770*/  HSET2.LE.AND R0, R135, R222.reuse, PT ;  /* 0x000000de87007233 */ /* 0x100fe20003803000 */
[----:B------:R-:W-:Y:S01]  /*1d780*/  LOP3.LUT R85, R85, R3, RZ, 0xc0, !PT ;  /* 0x0000000355557212 */ /* 0x000fe200078ec0ff */
[----:B------:R-:W1:Y:S01]  /*1d790*/  LDSM.16.MT88.4 R76, [R175+0x6000] ;  /* 0x00600000af4c783b */ /* 0x000e620000004200 */
[----:B------:R-:W-:Y:S02]  /*1d7a0*/  LOP3.LUT R87, R87, R107, RZ, 0xc0, !PT ;  /* 0x0000006b57577212 */ /* 0x000fe400078ec0ff */
[----:B------:R-:W-:Y:S02]  /*1d7b0*/  ISETP.GE.U32.AND P6, PT, R237, R142, PT ;  /* 0x0000008eed00720c */ /* 0x000fe40003fc6070 */
[----:B------:R-:W-:Y:S02]  /*1d7c0*/  PRMT R93, R170, 0x7632, R93 ;  /* 0x00007632aa5d7816 */ /* 0x000fe4000000005d */
[----:B------:R-:W-:Y:S01]  /*1d7d0*/  LOP3.LUT R3, R133, 0xff, RZ, 0xc0, !PT ;  /* 0x000000ff85037812 */ /* 0x000fe200078ec0ff */
[----:B------:R-:W-:Y:S01]  /*1d7e0*/  MUFU.EX2 R170, R179 ;  /* 0x000000b300aa7308 */ /* 0x000fe20000000800 */
[----:B------:R-:W-:Y:S02]  /*1d7f0*/  @!P3 PRMT R121, R207, 0x5410, RZ ;  /* 0x00005410cf79b816 */ /* 0x000fe400000000ff */
[----:B------:R-:W-:Y:S02]  /*1d800*/  @!P0 PRMT R111, R212, 0x5410, RZ ;  /* 0x00005410d46f8816 */ /* 0x000fe400000000ff */
[----:B------:R-:W-:Y:S02]  /*1d810*/  SHF.R.U32.HI R2, RZ, 0x8, R167 ;  /* 0x00000008ff027819 */ /* 0x000fe400000116a7 */
[----:B------:R-:W-:Y:S01]  /*1d820*/  ISETP.GE.U32.AND P3, PT, R237, R140, PT ;  /* 0x0000008ced00720c */ /* 0x000fe20003f66070 */
[----:B------:R-:W-:Y:S01]  /*1d830*/  STG.E.U16 [R158.64+0x40], R111 ;  /* 0x0000406f9e007986 */ /* 0x000fe2000c101522 */
[----:B------:R-:W-:Y:S01]  /*1d840*/  PRMT R134, R169, 0x5410, R2 ;  /* 0x00005410a9867816 */ /* 0x000fe20000000002 */
[----:B------:R-:W-:Y:S01]  /*1d850*/  MUFU.EX2 R167, R251 ;  /* 0x000000fb00a77308 */ /* 0x000fe20000000800 */
[----:B------:R-:W-:Y:S02]  /*1d860*/  SHF.R.U32.HI R2, RZ, 0x10, R133 ;  /* 0x00000010ff027819 */ /* 0x000fe40000011685 */
[----:B------:R-:W-:Y:S02]  /*1d870*/  PRMT R151, R152, 0x7632, R151 ;  /* 0x0000763298977816 */ /* 0x000fe40000000097 */
[----:B------:R-:W-:Y:S02]  /*1d880*/  LOP3.LUT R2, R2, 0xff, RZ, 0xc0, !PT ;  /* 0x000000ff02027812 */ /* 0x000fe400078ec0ff */
[----:B------:R-:W-:Y:S02]  /*1d890*/  PRMT R149, R150, 0x7632, R149 ;  /* 0x0000763296957816 */ /* 0x000fe40000000095 */
[----:B------:R-:W-:Y:S01]  /*1d8a0*/  LOP3.LUT P0, RZ, R187, 0x4000000, RZ, 0xc0, !PT ;  /* 0x04000000bbff7812 */ /* 0x000fe2000780c0ff */
[----:B------:R-:W-:Y:S01]  /*1d8b0*/  MUFU.EX2 R169, R249 ;  /* 0x000000f900a97308 */ /* 0x000fe20000000800 */
[----:B------:R-:W-:Y:S02]  /*1d8c0*/  @!P3 PRMT R117, R205, 0x5410, RZ ;  /* 0x00005410cd75b816 */ /* 0x000fe400000000ff */
[----:B------:R-:W-:Y:S07]  /*1d8d0*/  ISETP.GE.U32.AND P3, PT, R237, R148, PT ;  /* 0x00000094ed00720c */ /* 0x000fee0003f66070 */
[----:B------:R-:W4:Y:S01]  /*1d8e0*/  MUFU.EX2 R148, R243 ;  /* 0x000000f300947308 */ /* 0x000f220000000800 */
[-C--:B-1----:R-:W-:Y:S01]  /*1d8f0*/  HMMA.16816.F32.BF16 R52, R72, R76.reuse, R52 ;  /* 0x0000004c4834723c */ /* 0x082fe20000041834 */
[----:B------:R-:W-:Y:S02]  /*1d900*/  @!P0 PRMT R116, R211, 0x5410, RZ ;  /* 0x00005410d3748816 */ /* 0x000fe400000000ff */
[----:B------:R-:W-:Y:S03]  /*1d910*/  LOP3.LUT P0, RZ, R187, 0x2000000, RZ, 0xc0, !PT ;  /* 0x02000000bbff7812 */ /* 0x000fe6000780c0ff */
[----:B------:R-:W-:Y:S02]  /*1d920*/  STG.E.U16 [R158.64+0x42], R116 ;  /* 0x000042749e007986 */ /* 0x000fe4000c101522 */
[C---:B------:R-:W-:Y:S02]  /*1d930*/  HMMA.16816.F32.BF16 R56, R80.reuse, R76, R56 ;  /* 0x0000004c5038723c */ /* 0x040fe40000041838 */
[----:B------:R-:W-:Y:S04]  /*1d940*/  STG.E.U16 [R162.64+0x3e], R119 ;  /* 0x00003e77a2007986 */ /* 0x000fe8000c101522 */
[----:B------:R-:W-:Y:S01]  /*1d950*/  STG.E.U16 [R162.64+0x40], R118 ;  /* 0x00004076a2007986 */ /* 0x000fe2000c101522 */
[C---:B------:R-:W-:Y:S01]  /*1d960*/  LOP3.LUT R76, R129.reuse, 0xffff, RZ, 0xc0, !PT ;  /* 0x0000ffff814c7812 */ /* 0x040fe200078ec0ff */
[-C--:B------:R-:W-:Y:S01]  /*1d970*/  HMMA.16816.F32.BF16 R60, R80, R78.reuse, R60 ;  /* 0x0000004e503c723c */ /* 0x080fe2000004183c */
[----:B------:R-:W-:Y:S01]  /*1d980*/  LOP3.LUT R77, R129, 0xff, RZ, 0xc0, !PT ;  /* 0x000000ff814d7812 */ /* 0x000fe200078ec0ff */
[----:B------:R-:W-:Y:S02]  /*1d990*/  STG.E.U16 [R160.64+0x40], R121 ;  /* 0x00004079a0007986 */ /* 0x000fe4000c101522 */
[----:B------:R-:W-:Y:S02]  /*1d9a0*/  SHF.R.U32.HI R76, RZ, 0x8, R76 ;  /* 0x00000008ff4c7819 */ /* 0x000fe4000001164c */
[----:B------:R-:W-:Y:S01]  /*1d9b0*/  STG.E.U16 [R160.64+0x42], R122 ;  /* 0x0000427aa0007986 */ /* 0x000fe2000c101522 */
[----:B------:R-:W-:Y:S01]  /*1d9c0*/  LOP3.LUT R80, R133, 0xffff, RZ, 0xc0, !PT ;  /* 0x0000ffff85507812 */ /* 0x000fe200078ec0ff */
[----:B------:R-:W-:Y:S01]  /*1d9d0*/  HMMA.16816.F32.BF16 R64, R72, R78, R64 ;  /* 0x0000004e4840723c */ /* 0x000fe20000041840 */
[----:B------:R-:W-:Y:S01]  /*1d9e0*/  PRMT R130, R77, 0x5410, R76 ;  /* 0x000054104d827816 */ /* 0x000fe2000000004c */
[----:B------:R-:W1:Y:S02]  /*1d9f0*/  LDSM.16.MT88.4 R72, [R176+0x6800] ;  /* 0x00680000b048783b */ /* 0x000e640000004200 */
[--C-:B------:R-:W-:Y:S02]  /*1da00*/  SHF.R.U32.HI R76, RZ, 0x10, R129.reuse ;  /* 0x00000010ff4c7819 */ /* 0x100fe40000011681 */
[----:B------:R-:W-:Y:S01]  /*1da10*/  SHF.R.U32.HI R129, RZ, 0x18, R129 ;  /* 0x00000018ff817819 */ /* 0x000fe20000011681 */
[--C-:B------:R-:W-:Y:S01]  /*1da20*/  HSET2.LE.AND R79, R136, R222.reuse, PT ;  /* 0x000000de884f7233 */ /* 0x100fe20003803000 */
[-C--:B------:R-:W-:Y:S01]  /*1da30*/  HMMA.16816.F32.BF16 R4, R84, R88.reuse, R4 ;  /* 0x000000585404723c */ /* 0x080fe20000041804 */
[----:B------:R-:W-:Y:S01]  /*1da40*/  LOP3.LUT R76, R76, 0xff, RZ, 0xc0, !PT ;  /* 0x000000ff4c4c7812 */ /* 0x000fe200078ec0ff */
[----:B------:R-:W-:Y:S02]  /*1da50*/  STG.E.U16 [R154.64+0x52], R120 ;  /* 0x000052789a007986 */ /* 0x000fe4000c101522 */
[----:B------:R-:W-:Y:S02]  /*1da60*/  LOP3.LUT R78, R0, R113, RZ, 0xc0, !PT ;  /* 0x00000071004e7212 */ /* 0x000fe400078ec0ff */
[----:B------:R-:W-:Y:S01]  /*1da70*/  PRMT R77, R76, 0x5410, R129 ;  /* 0x000054104c4d7816 */ /* 0x000fe20000000081 */
[--C-:B------:R-:W-:Y:S01]  /*1da80*/  HSET2.LE.AND R76, R130, R222.reuse, PT ;  /* 0x000000de824c7233 */ /* 0x100fe20003803000 */
[----:B------:R-:W-:Y:S01]  /*1da90*/  LOP3.LUT R79, R79, R123, RZ, 0xc0, !PT ;  /* 0x0000007b4f4f7212 */ /* 0x000fe200078ec0ff */
[----:B------:R-:W-:Y:S01]  /*1daa0*/  IMAD.WIDE.U32 R130, R215, -0x2daee0ad, RZ ;  /* 0xd2511f53d7827825 */ /* 0x000fe200078e00ff */
[----:B------:R-:W-:Y:S02]  /*1dab0*/  STG.E.U16 [R154.64+0x50], R117 ;  /* 0x000050759a007986 */ /* 0x000fe4000c101522 */
[----:B------:R-:W-:Y:S01]  /*1dac0*/  HSET2.LE.AND R77, R77, R222, PT ;  /* 0x000000de4d4d7233 */ /* 0x000fe20003803000 */
[----:B------:R-:W-:Y:S01]  /*1dad0*/  LOP3.LUT R76, R76, R109, RZ, 0xc0, !PT ;  /* 0x0000006d4c4c7212 */ /* 0x000fe200078ec0ff */
[----:B------:R-:W-:Y:S01]  /*1dae0*/  LDSM.16.MT88.4 R116, [R174+0x7800] ;  /* 0x00780000ae74783b */ /* 0x000fe20000004200 */
[----:B------:R-:W-:Y:S02]  /*1daf0*/  SHF.R.U32.HI R80, RZ, 0x8, R80 ;  /* 0x00000008ff507819 */ /* 0x000fe40000011650 */
[----:B------:R-:W-:Y:S02]  /*1db00*/  LOP3.LUT R77, R77, R115, RZ, 0xc0, !PT ;  /* 0x000000734d4d7212 */ /* 0x000fe400078ec0ff */
[----:B------:R-:W-:Y:S02]  /*1db10*/  SHF.R.U32.HI R81, RZ, 0x18, R133 ;  /* 0x00000018ff517819 */ /* 0x000fe40000011685 */
[----:B------:R-:W-:Y:S02]  /*1db20*/  PRMT R115, R112, 0x7632, R115 ;  /* 0x0000763270737816 */ /* 0x000fe40000000073 */
[----:B------:R-:W-:Y:S01]  /*1db30*/  PRMT R123, R2, 0x5410, R81 ;  /* 0x00005410027b7816 */ /* 0x000fe20000000051 */
[C---:B------:R-:W-:Y:S01]  /*1db40*/  HMMA.16816.F32.BF16 R8, R76.reuse, R88, R8 ;  /* 0x000000584c08723c */ /* 0x040fe20000041808 */
[----:B------:R-:W-:Y:S02]  /*1db50*/  PRMT R129, R3, 0x5410, R80 ;  /* 0x0000541003817816 */ /* 0x000fe40000000050 */
[----:B------:R-:W-:Y:S02]  /*1db60*/  PRMT R3, R92, 0x5410, R93 ;  /* 0x000054105c037816 */ /* 0x000fe4000000005d */
[----:B------:R-:W-:Y:S02]  /*1db70*/  LOP3.LUT R0, R165, 0xff, RZ, 0xc0, !PT ;  /* 0x000000ffa5007812 */ /* 0x000fe400078ec0ff */
[C---:B------:R-:W-:Y:S01]  /*1db80*/  LOP3.LUT R88, R132.reuse, 0xffff, RZ, 0xc0, !PT ;  /* 0x0000ffff84587812 */ /* 0x040fe200078ec0ff */
[-C--:B------:R-:W-:Y:S01]  /*1db90*/  HMMA.16816.F32.BF16 R12, R76, R90.reuse, R12 ;  /* 0x0000005a4c0c723c */ /* 0x080fe2000004180c */
[----:B------:R-:W-:Y:S01]  /*1dba0*/  LOP3.LUT R89, R132, 0xff, RZ, 0xc0, !PT ;  /* 0x000000ff84597812 */ /* 0x000fe200078ec0ff */
[----:B------:R-:W-:Y:S02]  /*1dbb0*/  MUFU.EX2 R165, R177 ;  /* 0x000000b100a57308 */ /* 0x000fe40000000800 */
[----:B------:R-:W-:Y:S02]  /*1dbc0*/  SHF.R.U32.HI R88, RZ, 0x8, R88 ;  /* 0x00000008ff587819 */ /* 0x000fe40000011658 */
[----:B------:R-:W-:Y:S02]  /*1dbd0*/  PRMT R135, R0, 0x5410, R168 ;  /* 0x0000541000877816 */ /* 0x000fe400000000a8 */
[C---:B------:R-:W-:Y:S01]  /*1dbe0*/  HMMA.16816.F32.BF16 R16, R84.reuse, R90, R16 ;  /* 0x0000005a5410723c */ /* 0x040fe20000041810 */
[----:B------:R-:W-:Y:S03]  /*1dbf0*/  PRMT R109, R89, 0x5410, R88 ;  /* 0x00005410596d7816 */ /* 0x000fe60000000058 */
[C-C-:B------:R-:W-:Y:S01]  /*1dc00*/  LOP3.LUT R0, R131.reuse, UR14, R164.reuse, 0x96, !PT ;  /* 0x0000000e83007c12 */ /* 0x140fe2000f8e96a4 */
[----:B------:R-:W2:Y:S01]  /*1dc10*/  MUFU.EX2 R168, R252 ;  /* 0x000000fc00a87308 */ /* 0x000ea20000000800 */
[----:B------:R-:W-:Y:S02]  /*1dc20*/  PRMT R113, R114, 0x7632, R113 ;  /* 0x0000763272717816 */ /* 0x000fe40000000071 */
[-C--:B-1----:R-:W-:Y:S01]  /*1dc30*/  HMMA.16816.F32.BF16 R20, R84, R72.reuse, R20 ;  /* 0x000000485414723c */ /* 0x082fe20000041814 */
[----:B------:R-:W-:Y:S03]  /*1dc40*/  LOP3.LUT R2, R0, 0xff, RZ, 0xc0, !PT ;  /* 0x000000ff00027812 */ /* 0x000fe600078ec0ff */
[----:B------:R-:W-:Y:S01]  /*1dc50*/  LOP3.LUT R107, R131, UR14, R164, 0x96, !PT ;  /* 0x0000000e836b7c12 */ /* 0x000fe2000f8e96a4 */
[----:B----4-:R-:W-:Y:S01]  /*1dc60*/  FADD.FTZ R164, R148, R201 ;  /* 0x000000c994a47221 */ /* 0x010fe20000010000 */
[----:B------:R-:W-:Y:S01]  /*1dc70*/  F2FP.BF16.PACK_AB R148, R190, R148 ;  /* 0x00000094be94723e */ /* 0x000fe200000010ff */
[----:B------:R-:W-:Y:S01]  /*1dc80*/  @!P2 HFMA2.BF16_V2 R146, -RZ.H0_H0, RZ.H0_H0, -R115.H0_H0 ;  /* 0x200000ffff92a231 */ /* 0x000fe20000340973 */
[C---:B------:R-:W-:Y:S04]  /*1dc90*/  HMMA.16816.F32.BF16 R24, R76.reuse, R72, R24 ;  /* 0x000000484c18723c */ /* 0x040fe80000041818 */
[----:B------:R-:W-:Y:S03]  /*1dca0*/  PRMT R147, R148, 0x7632, R147 ;  /* 0x0000763294937816 */ /* 0x000fe60000000093 */
[----:B------:R-:W-:Y:S01]  /*1dcb0*/  SHF.R.U32.HI R72, RZ, 0x18, R0 ;  /* 0x00000018ff487819 */ /* 0x000fe20000011600 */
[-C--:B------:R-:W-:Y:S01]  /*1dcc0*/  HMMA.16816.F32.BF16 R28, R76, R74.reuse, R28 ;  /* 0x0000004a4c1c723c */ /* 0x080fe2000004181c */
[----:B--2---:R-:W-:Y:S03]  /*1dcd0*/  @!P5 HFMA2.BF16_V2 R189, -RZ.H0_H0, RZ.H0_H0, -R92.H0_H0 ;  /* 0x200000ffffbdd231 */ /* 0x004fe6000034095c */
[----:B------:R-:W-:Y:S04]  /*1dce0*/  F2FP.BF16.PACK_AB R140, R168, R169 ;  /* 0x000000a9a88c723e */ /* 0x000fe800000010ff */
[C---:B------:R-:W-:Y:S01]  /*1dcf0*/  HMMA.16816.F32.BF16 R32, R84.reuse, R74, R32 ;  /* 0x0000004a5420723c */ /* 0x040fe20000041820 */
[----:B------:R1:W-:Y:S03]  /*1dd00*/  @!P5 STL.S16 [R1+0x70], R189 ;  /* 0x000070bd0100d387 */ /* 0x0003e60000100600 */
[----:B------:R-:W-:Y:S01]  /*1dd10*/  PRMT R80, R189, 0x7610, R80 ;  /* 0x00007610bd507816 */ /* 0x000fe20000000050 */
[----:B------:R2:W4:Y:S03]  /*1dd20*/  LDL.S16 R94, [R1+0x5c] ;  /* 0x00005c00015e7983 */ /* 0x0005260000100600 */
[----:B------:R-:W-:Y:S02]  /*1dd30*/  @!P5 PRMT R92, R80, 0x5410, RZ ;  /* 0x00005410505cd816 */ /* 0x000fe400000000ff */
[----:B------:R-:W2:Y:S01]  /*1dd40*/  LDSM.16.MT88.4 R80, [R174+0x6800] ;  /* 0x00680000ae50783b */ /* 0x000ea20000004200 */
[----:B------:R-:W-:Y:S02]  /*1dd50*/  ISETP.GE.U32.AND P5, PT, R237, R2, PT ;  /* 0x00000002ed00720c */ /* 0x000fe40003fa6070 */
[----:B------:R-:W-:Y:S02]  /*1dd60*/  LOP3.LUT R2, R0, 0xffff, RZ, 0xc0, !PT ;  /* 0x0000ffff00027812 */ /* 0x000fe400078ec0ff */
[----:B------:R-:W-:Y:S02]  /*1dd70*/  SHF.R.U32.HI R0, RZ, 0x10, R0 ;  /* 0x00000010ff007819 */ /* 0x000fe40000011600 */
[----:B------:R-:W-:Y:S01]  /*1dd80*/  SHF.R.U32.HI R2, RZ, 0x8, R2 ;  /* 0x00000008ff027819 */ /* 0x000fe20000011602 */
[----:B------:R-:W-:Y:S01]  /*1dd90*/  STG.E.U16 [R158.64+0x50], R92 ;  /* 0x0000505c9e007986 */ /* 0x000fe2000c101522 */
[----:B------:R-:W-:Y:S02]  /*1dda0*/  LOP3.LUT R0, R0, 0xff, RZ, 0xc0, !PT ;  /* 0x000000ff00007812 */ /* 0x000fe400078ec0ff */
[----:B------:R-:W-:Y:S01]  /*1ddb0*/  LOP3.LUT R2, R2, 0xffff, RZ, 0xc0, !PT ;  /* 0x0000ffff02027812 */ /* 0x000fe200078ec0ff */
[----:B-1----:R-:W-:Y:S01]  /*1ddc0*/  MUFU.EX2 R189, R248 ;  /* 0x000000f800bd7308 */ /* 0x002fe20000000800 */
[-C--:B--2---:R-:W-:Y:S08]  /*1ddd0*/  HMMA.16816.F32.BF16 R36, R84, R80.reuse, R36 ;  /* 0x000000505424723c */ /* 0x084ff00000041824 */
[C---:B------:R-:W-:Y:S08]  /*1dde0*/  HMMA.16816.F32.BF16 R40, R76.reuse, R80, R40 ;  /* 0x000000504c28723c */ /* 0x040ff00000041828 */
[-C--:B------:R-:W-:Y:S08]  /*1ddf0*/  HMMA.16816.F32.BF16 R44, R76, R82.reuse, R44 ;  /* 0x000000524c2c723c */ /* 0x080ff0000004182c */
[C---:B------:R-:W-:Y:S07]  /*1de00*/  HMMA.16816.F32.BF16 R48, R84.reuse, R82, R48 ;  /* 0x000000525430723c */ /* 0x040fee0000041830 */
[----:B------:R-:W-:Y:S05]  /*1de10*/  HSET2.LE.AND R83, R138, R222, PT ;  /* 0x000000de8a537233 */ /* 0x000fea0003803000 */
[----:B------:R-:W-:Y:S02]  /*1de20*/  LOP3.LUT R83, R83, R3, RZ, 0xc0, !PT ;  /* 0x0000000353537212 */ /* 0x000fe400078ec0ff */
[----:B------:R-:W-:Y:S01]  /*1de30*/  SHF.R.U32.HI R3, RZ, 0x18, R130 ;  /* 0x00000018ff037819 */ /* 0x000fe20000011682 */
[----:B---3--:R-:W-:Y:S05]  /*1de40*/  @!P1 HFMA2.BF16_V2 R171, -RZ.H0_H0, RZ.H0_H0, -R93.H0_H0 ;  /* 0x200000ffffab9231 */ /* 0x008fea000034095d */
[----:B------:R1:W-:Y:S01]  /*1de50*/  @!P1 STL.S16 [R1+0x74], R171 ;  /* 0x000074ab01009387 */ /* 0x0003e20000100600 */
[----:B------:R-:W-:Y:S03]  /*1de60*/  PRMT R91, R171, 0x7610, R91 ;  /* 0x00007610ab5b7816 */ /* 0x000fe6000000005b */
[----:B------:R2:W3:Y:S01]  /*1de70*/  LDL.S16 R89, [R1+0x68] ;  /* 0x0000680001597983 */ /* 0x0004e20000100600 */
[----:B------:R-:W-:Y:S02]  /*1de80*/  @!P1 PRMT R93, R91, 0x5410, RZ ;  /* 0x000054105b5d9816 */ /* 0x000fe400000000ff */
[----:B------:R-:W-:Y:S02]  /*1de90*/  ISETP.GE.U32.AND P1, PT, R237, R2, PT ;  /* 0x00000002ed00720c */ /* 0x000fe40003f26070 */
[----:B------:R-:W-:Y:S01]  /*1dea0*/  PRMT R2, R112, 0x5410, R115 ;  /* 0x0000541070027816 */ /* 0x000fe20000000073 */
[----:B------:R-:W-:Y:S01]  /*1deb0*/  STG.E.U16 [R158.64+0x52], R93 ;  /* 0x0000525d9e007986 */ /* 0x000fe2000c101522 */
[----:B-1----:R-:W1:Y:S01]  /*1dec0*/  MUFU.EX2 R171, R250 ;  /* 0x000000fa00ab7308 */ /* 0x002e620000000800 */
[----:B------:R-:W-:Y:S05]  /*1ded0*/  @!P6 HFMA2.BF16_V2 R157, -RZ.H0_H0, RZ.H0_H0, -R112.H0_H0 ;  /* 0x200000ffff9de231 */ /* 0x000fea0000340970 */
[----:B------:R2:W-:Y:S01]  /*1dee0*/  @!P6 STL.S16 [R1+0x6c], R157 ;  /* 0x00006c9d0100e387 */ /* 0x0005e20000100600 */
[----:B------:R-:W-:Y:S02]  /*1def0*/  PRMT R88, R157, 0x7610, R88 ;  /* 0x000076109d587816 */ /* 0x000fe40000000058 */
[----:B-1----:R-:W-:Y:S01]  /*1df00*/  F2FP.BF16.PACK_AB R144, R170, R171 ;  /* 0x000000abaa90723e */ /* 0x002fe200000010ff */
[----:B------:R1:W-:Y:S01]  /*1df10*/  @!P2 STL.S16 [R1+0x64], R146 ;  /* 0x000064920100a387 */ /* 0x0003e20000100600 */
[----:B------:R-:W-:Y:S02]  /*1df20*/  @!P6 PRMT R112, R88, 0x5410, RZ ;  /* 0x000054105870e816 */ /* 0x000fe400000000ff */
[C---:B------:R-:W-:Y:S01]  /*1df30*/  ISETP.GE.U32.AND P6, PT, R237.reuse, R72, PT ;  /* 0x00000048ed00720c */ /* 0x040fe20003fc6070 */
[----:B------:R3:W3:Y:S01]  /*1df40*/  LDL.S16 R96, [R1+0x58] ;  /* 0x0000580001607983 */ /* 0x0006e20000100600 */
[----:B------:R-:W-:Y:S02]  /*1df50*/  PRMT R72, R146, 0x7610, R72 ;  /* 0x0000761092487816 */ /* 0x000fe40000000048 */
[----:B------:R-:W-:Y:S01]  /*1df60*/  PRMT R143, R144, 0x7632, R143 ;  /* 0x00007632908f7816 */ /* 0x000fe2000000008f */
[----:B------:R3:W3:Y:S01]  /*1df70*/  LDL.S16 R95, [R1+0x54] ;  /* 0x00005400015f7983 */ /* 0x0006e20000100600 */
[----:B------:R-:W-:Y:S02]  /*1df80*/  @!P2 PRMT R115, R72, 0x5410, RZ ;  /* 0x000054104873a816 */ /* 0x000fe400000000ff */
[----:B------:R-:W-:Y:S01]  /*1df90*/  ISETP.GE.U32.AND P2, PT, R237, R0, PT ;  /* 0x00000000ed00720c */ /* 0x000fe20003f46070 */
[----:B------:R-:W1:Y:S01]  /*1dfa0*/  LDSM.16.MT88.4 R72, [R175+0x6800] ;  /* 0x00680000af48783b */ /* 0x000e620000004200 */
[----:B------:R-:W-:Y:S07]  /*1dfb0*/  PRMT R0, R114, 0x5410, R113 ;  /* 0x0000541072007816 */ /* 0x000fee0000000071 */
[----:B------:R-:W-:Y:S01]  /*1dfc0*/  STG.E.U16 [R162.64+0x4e], R112 ;  /* 0x00004e70a2007986 */ /* 0x000fe2000c101522 */
[----:B--2---:R-:W-:Y:S03]  /*1dfd0*/  IMAD.WIDE.U32 R156, R209, -0x2daee0ad, RZ ;  /* 0xd2511f53d19c7825 */ /* 0x004fe600078e00ff */
[----:B------:R-:W-:Y:S01]  /*1dfe0*/  STG.E.U16 [R162.64+0x50], R115 ;  /* 0x00005073a2007986 */ /* 0x000fe2000c101522 */
[----:B-1----:R-:W1:Y:S02]  /*1dff0*/  MUFU.EX2 R146, R246 ;  /* 0x000000f600927308 */ /* 0x002e640000000800 */
[----:B-1----:R-:W-:Y:S01]  /*1e000*/  FADD.FTZ R153, R146, R166 ;  /* 0x000000a692997221 */ /* 0x002fe20000010000 */
[----:B------:R-:W-:Y:S07]  /*1e010*/  F2FP.BF16.PACK_AB R146, R189, R146 ;  /* 0x00000092bd92723e */ /* 0x000fee00000010ff */
[----:B------:R-:W1:Y:S01]  /*1e020*/  MUFU.EX2 R166, R178 ;  /* 0x000000b200a67308 */ /* 0x000e620000000800 */
[-C--:B------:R-:W-:Y:S01]  /*1e030*/  HMMA.16816.F32.BF16 R52, R84, R72.reuse, R52 ;  /* 0x000000485434723c */ /* 0x080fe20000041834 */
[----:B------:R-:W-:Y:S07]  /*1e040*/  PRMT R145, R146, 0x7632, R145 ;  /* 0x0000763292917816 */ /* 0x000fee0000000091 */
[C---:B------:R-:W-:Y:S08]  /*1e050*/  HMMA.16816.F32.BF16 R56, R76.reuse, R72, R56 ;  /* 0x000000484c38723c */ /* 0x040ff00000041838 */
[-C--:B------:R-:W-:Y:S07]  /*1e060*/  HMMA.16816.F32.BF16 R60, R76, R74.reuse, R60 ;  /* 0x0000004a4c3c723c */ /* 0x080fee000004183c */
[--C-:B------:R-:W-:Y:S01]  /*1e070*/  HSET2.LE.AND R78, R134, R222.reuse, PT ;  /* 0x000000de864e7233 */ /* 0x100fe20003803000 */
[----:B------:R-:W-:Y:S01]  /*1e080*/  HMMA.16816.F32.BF16 R64, R84, R74, R64 ;  /* 0x0000004a5440723c */ /* 0x000fe20000041840 */
[--C-:B------:R-:W-:Y:S03]  /*1e090*/  HSET2.LE.AND R79, R135, R222.reuse, PT ;  /* 0x000000de874f7233 */ /* 0x100fe60003803000 */
[----:B------:R-:W-:Y:S01]  /*1e0a0*/  HSET2.LE.AND R76, R109, R222, PT ;  /* 0x000000de6d4c7233 */ /* 0x000fe20003803000 */
[----:B------:R-:W-:Y:S02]  /*1e0b0*/  LOP3.LUT R78, R78, R2, RZ, 0xc0, !PT ;  /* 0x000000024e4e7212 */ /* 0x000fe400078ec0ff */
[----:B------:R-:W-:Y:S02]  /*1e0c0*/  LOP3.LUT R79, R79, R0, RZ, 0xc0, !PT ;  /* 0x000000004f4f7212 */ /* 0x000fe400078ec0ff */
[----:B------:R-:W-:Y:S03]  /*1e0d0*/  LOP3.LUT R76, R76, R127, RZ, 0xc0, !PT ;  /* 0x0000007f4c4c7212 */ /* 0x000fe600078ec0ff */
[----:B------:R-:W-:Y:S02]  /*1e0e0*/  LOP3.LUT R2, R130, 0xffff, RZ, 0xc0, !PT ;  /* 0x0000ffff82027812 */ /* 0x000fe400078ec0ff */
[C---:B------:R-:W-:Y:S02]  /*1e0f0*/  LOP3.LUT R0, R157.reuse, UR14, R194, 0x96, !PT ;  /* 0x0000000e9d007c12 */ /* 0x040fe4000f8e96c2 */
[----:B------:R-:W-:Y:S02]  /*1e100*/  SHF.R.U32.HI R2, RZ, 0x8, R2 ;  /* 0x00000008ff027819 */ /* 0x000fe40000011602 */
[----:B-1----:R-:W-:Y:S02]  /*1e110*/  F2FP.BF16.PACK_AB R142, R166, R167 ;  /* 0x000000a7a68e723e */ /* 0x002fe400000010ff */
[----:B------:R-:W-:Y:S02]  /*1e120*/  LOP3.LUT R2, R2, 0xffff, RZ, 0xc0, !PT ;  /* 0x0000ffff02027812 */ /* 0x000fe400078ec0ff */
[----:B------:R-:W-:Y:S01]  /*1e130*/  PRMT R141, R142, 0x7632, R141 ;  /* 0x000076328e8d7816 */ /* 0x000fe2000000008d */
[----:B----4-:R-:W-:Y:S05]  /*1e140*/  @!P4 HFMA2.BF16_V2 R94, -RZ.H0_H0, RZ.H0_H0, -R114.H0_H0 ;  /* 0x200000ffff5ec231 */ /* 0x010fea0000340972 */
[----:B------:R1:W-:Y:S01]  /*1e150*/  @!P4 STL.S16 [R1+0x5c], R94 ;  /* 0x00005c5e0100c387 */ /* 0x0003e20000100600 */
[----:B------:R-:W-:Y:S03]  /*1e160*/  PRMT R90, R94, 0x7610, R90 ;  /* 0x000076105e5a7816 */ /* 0x000fe6000000005a */
[----:B------:R2:W4:Y:S01]  /*1e170*/  LDL.S16 R91, [R1+0x50] ;  /* 0x00005000015b7983 */ /* 0x0005220000100600 */
[----:B------:R-:W-:Y:S02]  /*1e180*/  @!P4 PRMT R114, R90, 0x5410, RZ ;  /* 0x000054105a72c816 */ /* 0x000fe400000000ff */
[----:B------:R-:W-:Y:S01]  /*1e190*/  SHF.R.U32.HI R90, RZ, 0x18, R132 ;  /* 0x00000018ff5a7819 */ /* 0x000fe20000011684 */
[----:B------:R2:W2:Y:S04]  /*1e1a0*/  LDL.S16 R98, [R1+0x60] ;  /* 0x0000600001627983 */ /* 0x0004a80000100600 */
[----:B------:R-:W-:Y:S01]  /*1e1b0*/  STG.E.U16 [R160.64+0x50], R114 ;  /* 0x00005072a0007986 */ /* 0x000fe2000c101522 */
[----:B-1----:R-:W-:Y:S04]  /*1e1c0*/  LOP3.LUT R94, R157, UR14, R194, 0x96, !PT ;  /* 0x0000000e9d5e7c12 */ /* 0x002fe8000f8e96c2 */
[C---:B------:R-:W-:Y:S04]  /*1e1d0*/  LOP3.LUT R88, R94.reuse, 0xff, RZ, 0xc0, !PT ;  /* 0x000000ff5e587812 */ /* 0x040fe800078ec0ff */
[----:B------:R-:W-:Y:S02]  /*1e1e0*/  ISETP.GE.U32.AND P4, PT, R237, R88, PT ;  /* 0x00000058ed00720c */ /* 0x000fe40003f86070 */
[----:B------:R-:W-:Y:S04]  /*1e1f0*/  LOP3.LUT R88, R94, 0xffff, RZ, 0xc0, !PT ;  /* 0x0000ffff5e587812 */ /* 0x000fe800078ec0ff */
[----:B------:R-:W-:Y:S04]  /*1e200*/  SHF.R.U32.HI R88, RZ, 0x8, R88 ;  /* 0x00000008ff587819 */ /* 0x000fe80000011658 */
[----:B------:R-:W-:Y:S01]  /*1e210*/  LOP3.LUT R80, R88, 0xffff, RZ, 0xc0, !PT ;  /* 0x0000ffff58507812 */ /* 0x000fe200078ec0ff */
[----:B---3--:R-:W-:Y:S05]  /*1e220*/  @!P3 HFMA2.BF16_V2 R89, -RZ.H0_H0, RZ.H0_H0, -R113.H0_H0 ;  /* 0x200000ffff59b231 */ /* 0x008fea0000340971 */
[----:B------:R1:W-:Y:S01]  /*1e230*/  @!P3 STL.S16 [R1+0x68], R89 ;  /* 0x000068590100b387 */ /* 0x0003e20000100600 */
[----:B------:R-:W-:Y:S04]  /*1e240*/  PRMT R99, R89, 0x7610, R99 ;  /* 0x0000761059637816 */ /* 0x000fe80000000063 */
[----:B------:R-:W-:Y:S02]  /*1e250*/  @!P3 PRMT R113, R99, 0x5410, RZ ;  /* 0x000054106371b816 */ /* 0x000fe400000000ff */
[----:B------:R-:W-:Y:S02]  /*1e260*/  ISETP.GE.U32.AND P3, PT, R237, R80, PT ;  /* 0x00000050ed00720c */ /* 0x000fe40003f66070 */
[--C-:B------:R-:W-:Y:S01]  /*1e270*/  SHF.R.U32.HI R80, RZ, 0x18, R94.reuse ;  /* 0x00000018ff507819 */ /* 0x100fe2000001165e */
[----:B------:R-:W-:Y:S01]  /*1e280*/  STG.E.U16 [R160.64+0x52], R113 ;  /* 0x00005271a0007986 */ /* 0x000fe2000c101522 */
[----:B------:R-:W-:Y:S02]  /*1e290*/  SHF.R.U32.HI R94, RZ, 0x10, R94 ;  /* 0x00000010ff5e7819 */ /* 0x000fe4000001165e */
[----:B------:R-:W-:Y:S02]  /*1e2a0*/  SHF.R.U32.HI R99, RZ, 0x10, R130 ;  /* 0x00000010ff637819 */ /* 0x000fe40000011682 */
[----:B------:R-:W-:Y:S02]  /*1e2b0*/  LOP3.LUT R72, R94, 0xff, RZ, 0xc0, !PT ;  /* 0x000000ff5e487812 */ /* 0x000fe400078ec0ff */
[----:B-1----:R-:W-:Y:S02]  /*1e2c0*/  SHF.R.U32.HI R89, RZ, 0x10, R132 ;  /* 0x00000010ff597819 */ /* 0x002fe40000011684 */
[----:B------:R-:W-:Y:S02]  /*1e2d0*/  LDSM.16.MT88.4 R132, [R173+0x7800] ;  /* 0x00780000ad84783b */ /* 0x000fe40000004200 */
[----:B------:R-:W-:Y:S04]  /*1e2e0*/  LOP3.LUT R89, R89, 0xff, RZ, 0xc0, !PT ;  /* 0x000000ff59597812 */ /* 0x000fe800078ec0ff */
[----:B------:R-:W-:Y:S05]  /*1e2f0*/  PRMT R97, R89, 0x5410, R90 ;  /* 0x0000541059617816 */ /* 0x000fea000000005a */
[----:B------:R-:W-:Y:S01]  /*1e300*/  HSET2.LE.AND R77, R97, R222, PT ;  /* 0x000000de614d7233 */ /* 0x000fe20003803000 */
[----:B------:R-:W-:Y:S04]  /*1e310*/  LOP3.LUT R97, R130, 0xffff, RZ, 0xc0, !PT ;  /* 0x0000ffff82617812 */ /* 0x000fe800078ec0ff */
[----:B------:R-:W-:Y:S01]  /*1e320*/  LOP3.LUT R77, R77, R128, RZ, 0xc0, !PT ;  /* 0x000000804d4d7212 */ /* 0x000fe200078ec0ff */
[----:B------:R-:W-:Y:S02]  /*1e330*/  @!P5 HFMA2.BF16_V2 R96, -RZ.H0_H0, RZ.H0_H0, -R152.H0_H0 ;  /* 0x200000ffff60d231 */ /* 0x000fe40000340998 */
[----:B------:R-:W-:Y:S03]  /*1e340*/  @!P1 HFMA2.BF16_V2 R95, -RZ.H0_H0, RZ.H0_H0, -R151.H0_H0 ;  /* 0x200000ffff5f9231 */ /* 0x000fe60000340997 */
[----:B------:R1:W-:Y:S01]  /*1e350*/  @!P5 STL.S16 [R1+0x58], R96 ;  /* 0x000058600100d387 */ /* 0x0003e20000100600 */
[----:B------:R-:W-:Y:S03]  /*1e360*/  PRMT R89, R96, 0x7610, R89 ;  /* 0x0000761060597816 */ /* 0x000fe60000000059 */
[----:B------:R3:W-:Y:S01]  /*1e370*/  @!P1 STL.S16 [R1+0x54], R95 ;  /* 0x0000545f01009387 */ /* 0x0007e20000100600 */
[----:B------:R-:W-:Y:S02]  /*1e380*/  PRMT R88, R95, 0x7610, R88 ;  /* 0x000076105f587816 */ /* 0x000fe40000000058 */
[----:B-1----:R-:W-:Y:S02]  /*1e390*/  PRMT R96, R152, 0x5410, R151 ;  /* 0x0000541098607816 */ /* 0x002fe40000000097 */
[----:B------:R-:W-:Y:S02]  /*1e3a0*/  @!P5 PRMT R152, R89, 0x5410, RZ ;  /* 0x000054105998d816 */ /* 0x000fe400000000ff */
[----:B------:R-:W-:Y:S02]  /*1e3b0*/  @!P1 PRMT R151, R88, 0x5410, RZ ;  /* 0x0000541058979816 */ /* 0x000fe400000000ff */
[C---:B------:R-:W-:Y:S01]  /*1e3c0*/  ISETP.GE.U32.AND P5, PT, R237.reuse, R80, PT ;  /* 0x00000050ed00720c */ /* 0x040fe20003fa6070 */
[----:B------:R-:W-:Y:S01]  /*1e3d0*/  STG.E.U16 [R154.64+0x60], R152 ;  /* 0x000060989a007986 */ /* 0x000fe2000c101522 */
[----:B------:R-:W-:Y:S02]  /*1e3e0*/  LOP3.LUT R80, R130, 0xff, RZ, 0xc0, !PT ;  /* 0x000000ff82507812 */ /* 0x000fe400078ec0ff */
[----:B---3--:R-:W-:Y:S01]  /*1e3f0*/  PRMT R95, R150, 0x5410, R149 ;  /* 0x00005410965f7816 */ /* 0x008fe20000000095 */
[----:B------:R-:W-:Y:S01]  /*1e400*/  STG.E.U16 [R154.64+0x62], R151 ;  /* 0x000062979a007986 */ /* 0x000fe2000c101522 */
[----:B------:R-:W-:Y:S02]  /*1e410*/  ISETP.GE.U32.AND P1, PT, R237, R80, PT ;  /* 0x00000050ed00720c */ /* 0x000fe40003f26070 */
[----:B------:R-:W-:Y:S04]  /*1e420*/  SHF.R.U32.HI R80, RZ, 0x10, R130 ;  /* 0x00000010ff507819 */ /* 0x000fe80000011682 */
[----:B------:R-:W-:Y:S01]  /*1e430*/  LOP3.LUT R80, R80, 0xff, RZ, 0xc0, !PT ;  /* 0x000000ff50507812 */ /* 0x000fe200078ec0ff */
[----:B----4-:R-:W-:Y:S02]  /*1e440*/  @!P2 HFMA2.BF16_V2 R91, -RZ.H0_H0, RZ.H0_H0, -R150.H0_H0 ;  /* 0x200000ffff5ba231 */ /* 0x010fe40000340996 */
[----:B--2---:R-:W-:Y:S03]  /*1e450*/  @!P6 HFMA2.BF16_V2 R98, -RZ.H0_H0, RZ.H0_H0, -R149.H0_H0 ;  /* 0x200000ffff62e231 */ /* 0x004fe60000340995 */
[----:B------:R-:W-:Y:S01]  /*1e460*/  @!P2 STL.S16 [R1+0x50], R91 ;  /* 0x0000505b0100a387 */ /* 0x000fe20000100600 */
[----:B------:R-:W-:Y:S03]  /*1e470*/  PRMT R81, R91, 0x7610, R81 ;  /* 0x000076105b517816 */ /* 0x000fe60000000051 */
[----:B------:R1:W-:Y:S01]  /*1e480*/  @!P6 STL.S16 [R1+0x60], R98 ;  /* 0x000060620100e387 */ /* 0x0003e20000100600 */
[----:B------:R-:W-:Y:S02]  /*1e490*/  PRMT R82, R98, 0x7610, R82 ;  /* 0x0000761062527816 */ /* 0x000fe40000000052 */
[----:B------:R-:W-:Y:S01]  /*1e4a0*/  @!P2 PRMT R150, R81, 0x5410, RZ ;  /* 0x000054105196a816 */ /* 0x000fe200000000ff */
[----:B------:R2:W3:Y:S01]  /*1e4b0*/  LDL.S16 R102, [R1+0x40] ;  /* 0x0000400001667983 */ /* 0x0004e20000100600 */
[C---:B------:R-:W-:Y:S01]  /*1e4c0*/  ISETP.GE.U32.AND P2, PT, R237.reuse, R80, PT ;  /* 0x00000050ed00720c */ /* 0x040fe20003f46070 */
[--C-:B------:R-:W-:Y:S01]  /*1e4d0*/  HSET2.LE.AND R80, R129, R222.reuse, PT ;  /* 0x000000de81507233 */ /* 0x100fe20003803000 */
[----:B------:R-:W-:Y:S01]  /*1e4e0*/  @!P6 PRMT R149, R82, 0x5410, RZ ;  /* 0x000054105295e816 */ /* 0x000fe200000000ff */
[----:B------:R2:W4:Y:S01]  /*1e4f0*/  LDL.S16 R94, [R1+0x3c] ;  /* 0x00003c00015e7983 */ /* 0x0005220000100600 */
[--C-:B------:R-:W-:Y:S01]  /*1e500*/  HSET2.LE.AND R81, R123, R222.reuse, PT ;  /* 0x000000de7b517233 */ /* 0x100fe20003803000 */
[----:B------:R-:W-:Y:S01]  /*1e510*/  ISETP.GE.U32.AND P6, PT, R237, R72, PT ;  /* 0x00000048ed00720c */ /* 0x000fe20003fc6070 */
[--C-:B------:R-:W-:Y:S01]  /*1e520*/  HSET2.LE.AND R82, R139, R222.reuse, PT ;  /* 0x000000de8b527233 */ /* 0x100fe20003803000 */
[----:B------:R2:W2:Y:S01]  /*1e530*/  LDL.S16 R101, [R1+0x48] ;  /* 0x0000480001657983 */ /* 0x0004a20000100600 */
[----:B------:R-:W-:Y:S02]  /*1e540*/  LOP3.LUT R80, R80, R124, RZ, 0xc0, !PT ;  /* 0x0000007c50507212 */ /* 0x000fe400078ec0ff */
[----:B------:R-:W-:Y:S01]  /*1e550*/  LOP3.LUT R81, R81, R125, RZ, 0xc0, !PT ;  /* 0x0000007d51517212 */ /* 0x000fe200078ec0ff */
[----:B------:R-:W1:Y:S01]  /*1e560*/  LDSM.16.MT88.4 R88, [R173+0x7000] ;  /* 0x00700000ad58783b */ /* 0x000e620000004200 */
[----:B------:R-:W-:Y:S07]  /*1e570*/  LOP3.LUT R82, R82, R126, RZ, 0xc0, !PT ;  /* 0x0000007e52527212 */ /* 0x000fee00078ec0ff */
[----:B------:R1:W2:Y:S02]  /*1e580*/  LDL.S16 R100, [R1+0x44] ;  /* 0x0000440001647983 */ /* 0x0002a40000100600 */
[----:B-1----:R-:W-:Y:S02]  /*1e590*/  LOP3.LUT R98, R130, 0xff, RZ, 0xc0, !PT ;  /* 0x000000ff82627812 */ /* 0x002fe400078ec0ff */
[----:B------:R-:W-:Y:S01]  /*1e5a0*/  SHF.R.U32.HI R130, RZ, 0x18, R130 ;  /* 0x00000018ff827819 */ /* 0x000fe20000011682 */
[----:B------:R-:W1:Y:S08]  /*1e5b0*/  LDSM.16.MT88.4 R72, [R176+0x7000] ;  /* 0x00700000b048783b */ /* 0x000e700000004200 */
[----:B------:R-:W-:Y:S08]  /*1e5c0*/  LDSM.16.MT88.4 R124, [R176+0x7800] ;  /* 0x00780000b07c783b */ /* 0x000ff00000004200 */
[----:B------:R-:W-:Y:S04]  /*1e5d0*/  STG.E.U16 [R158.64+0x60], R150 ;  /* 0x000060969e007986 */ /* 0x000fe8000c101522 */
[----:B------:R-:W-:Y:S01]  /*1e5e0*/  STG.E.U16 [R158.64+0x62], R149 ;  /* 0x000062959e007986 */ /* 0x000fe2000c101522 */
[-C--:B------:R-:W-:Y:S08]  /*1e5f0*/  HMMA.16816.F32.BF16 R4, R80, R88.reuse, R4 ;  /* 0x000000585004723c */ /* 0x080ff00000041804 */
[C---:B------:R-:W-:Y:S07]  /*1e600*/  HMMA.16816.F32.BF16 R8, R76.reuse, R88, R8 ;  /* 0x000000584c08723c */ /* 0x040fee0000041808 */
[----:B------:R-:W-:Y:S01]  /*1e610*/  PRMT R89, R146, 0x5410, R145 ;  /* 0x0000541092597816 */ /* 0x000fe20000000091 */
[-C--:B------:R-:W-:Y:S08]  /*1e620*/  HMMA.16816.F32.BF16 R12, R76, R90.reuse, R12 ;  /* 0x0000005a4c0c723c */ /* 0x080ff0000004180c */
[C---:B------:R-:W-:Y:S08]  /*1e630*/  HMMA.16816.F32.BF16 R16, R80.reuse, R90, R16 ;  /* 0x0000005a5010723c */ /* 0x040ff00000041810 */
[-C--:B-1----:R-:W-:Y:S08]  /*1e640*/  HMMA.16816.F32.BF16 R20, R80, R72.reuse, R20 ;  /* 0x000000485014723c */ /* 0x082ff00000041814 */
[C---:B------:R-:W-:Y:S07]  /*1e650*/  HMMA.16816.F32.BF16 R24, R76.reuse, R72, R24 ;  /* 0x000000484c18723c */ /* 0x040fee0000041818 */
[----:B------:R-:W-:Y:S01]  /*1e660*/  LOP3.LUT R72, R156, 0xff, RZ, 0xc0, !PT ;  /* 0x000000ff9c487812 */ /* 0x000fe200078ec0ff */
[-C--:B------:R-:W-:Y:S01]  /*1e670*/  HMMA.16816.F32.BF16 R28, R76, R74.reuse, R28 ;  /* 0x0000004a4c1c723c */ /* 0x080fe2000004181c */
[----:B------:R-:W-:Y:S04]  /*1e680*/  LOP3.LUT R73, R99, 0xff, RZ, 0xc0, !PT ;  /* 0x000000ff63497812 */ /* 0x000fe800078ec0ff */
[----:B------:R-:W-:Y:S03]  /*1e690*/  PRMT R103, R73, 0x5410, R130 ;  /* 0x0000541049677816 */ /* 0x000fe60000000082 */
[C---:B------:R-:W-:Y:S04]  /*1e6a0*/  HMMA.16816.F32.BF16 R32, R80.reuse, R74, R32 ;  /* 0x0000004a5020723c */ /* 0x040fe80000041820 */
[----:B------:R-:W-:Y:S02]  /*1e6b0*/  HSET2.LE.AND R103, R103, R222, PT ;  /* 0x000000de67677233 */ /* 0x000fe40003803000 */
[----:B---3--:R-:W-:Y:S02]  /*1e6c0*/  @!P4 HFMA2.BF16_V2 R102, -RZ.H0_H0, RZ.H0_H0, -R148.H0_H0 ;  /* 0x200000ffff66c231 */ /* 0x008fe40000340994 */
[----:B----4-:R-:W-:Y:S03]  /*1e6d0*/  @!P3 HFMA2.BF16_V2 R94, -RZ.H0_H0, RZ.H0_H0, -R147.H0_H0 ;  /* 0x200000ffff5eb231 */ /* 0x010fe60000340993 */
[----:B------:R-:W-:Y:S01]  /*1e6e0*/  @!P4 STL.S16 [R1+0x40], R102 ;  /* 0x000040660100c387 */ /* 0x000fe20000100600 */
[----:B------:R-:W-:Y:S01]  /*1e6f0*/  PRMT R85, R102, 0x7610, R85 ;  /* 0x0000761066557816 */ /* 0x000fe20000000055 */
[----:B--2---:R-:W-:Y:S02]  /*1e700*/  @!P6 HFMA2.BF16_V2 R101, -RZ.H0_H0, RZ.H0_H0, -R146.H0_H0 ;  /* 0x200000ffff65e231 */ /* 0x004fe40000340992 */
[----:B------:R1:W-:Y:S01]  /*1e710*/  @!P3 STL.S16 [R1+0x3c], R94 ;  /* 0x00003c5e0100b387 */ /* 0x0003e20000100600 */
[----:B------:R-:W-:Y:S03]  /*1e720*/  PRMT R84, R94, 0x7610, R84 ;  /* 0x000076105e547816 */ /* 0x000fe60000000054 */
[----:B------:R2:W5:Y:S01]  /*1e730*/  LDL.LU R179, [R1+0x174] ;  /* 0x0001740001b37983 */ /* 0x0005620000300800 */
[----:B------:R-:W-:Y:S03]  /*1e740*/  PRMT R91, R101, 0x7610, R91 ;  /* 0x00007610655b7816 */ /* 0x000fe6000000005b */
[----:B------:R-:W-:Y:S01]  /*1e750*/  @!P6 STL.S16 [R1+0x48], R101 ;  /* 0x000048650100e387 */ /* 0x000fe20000100600 */
[----:B------:R-:W-:Y:S01]  /*1e760*/  @!P6 PRMT R146, R91, 0x5410, RZ ;  /* 0x000054105b92e816 */ /* 0x000fe200000000ff */
[----:B------:R-:W-:Y:S02]  /*1e770*/  @!P5 HFMA2.BF16_V2 R100, -RZ.H0_H0, RZ.H0_H0, -R145.H0_H0 ;  /* 0x200000ffff64d231 */ /* 0x000fe40000340991 */
[----:B------:R2:W3:Y:S04]  /*1e780*/  LDL.S16 R91, [R1+0x4c] ;  /* 0x00004c00015b7983 */ /* 0x0004e80000100600 */
[----:B------:R-:W-:Y:S01]  /*1e790*/  @!P5 STL.S16 [R1+0x44], R100 ;  /* 0x000044640100d387 */ /* 0x000fe20000100600 */
[----:B------:R-:W-:Y:S04]  /*1e7a0*/  PRMT R88, R100, 0x7610, R88 ;  /* 0x0000761064587816 */ /* 0x000fe80000000058 */
[----:B------:R-:W-:Y:S02]  /*1e7b0*/  @!P5 PRMT R145, R88, 0x5410, RZ ;  /* 0x000054105891d816 */ /* 0x000fe400000000ff */
[----:B------:R-:W-:Y:S02]  /*1e7c0*/  SHF.R.U32.HI R88, RZ, 0x18, R156 ;  /* 0x00000018ff587819 */ /* 0x000fe4000001169c */
[----:B-1----:R-:W-:Y:S02]  /*1e7d0*/  PRMT R94, R148, 0x5410, R147 ;  /* 0x00005410945e7816 */ /* 0x002fe40000000093 */
[----:B------:R-:W-:Y:S02]  /*1e7e0*/  @!P4 PRMT R148, R85, 0x5410, RZ ;  /* 0x000054105594c816 */ /* 0x000fe400000000ff */
[----:B------:R-:W-:Y:S02]  /*1e7f0*/  @!P3 PRMT R147, R84, 0x5410, RZ ;  /* 0x000054105493b816 */ /* 0x000fe400000000ff */
[----:B------:R-:W1:Y:S01]  /*1e800*/  LDSM.16.MT88.4 R84, [R174+0x7000] ;  /* 0x00700000ae54783b */ /* 0x000e620000004200 */
[C---:B------:R-:W-:Y:S02]  /*1e810*/  ISETP.GE.U32.AND P3, PT, R237.reuse, R2, PT ;  /* 0x00000002ed00720c */ /* 0x040fe40003f66070 */
[----:B------:R-:W-:Y:S02]  /*1e820*/  SHF.R.U32.HI R2, RZ, 0x8, R97 ;  /* 0x00000008ff027819 */ /* 0x000fe40000011661 */
[C---:B------:R-:W-:Y:S02]  /*1e830*/  ISETP.GE.U32.AND P4, PT, R237.reuse, R3, PT ;  /* 0x00000003ed00720c */ /* 0x040fe40003f86070 */
[----:B------:R-:W-:Y:S01]  /*1e840*/  PRMT R102, R98, 0x5410, R2 ;  /* 0x0000541062667816 */ /* 0x000fe20000000002 */
[----:B------:R-:W-:Y:S01]  /*1e850*/  STG.E.U16 [R162.64+0x5e], R148 ;  /* 0x00005e94a2007986 */ /* 0x000fe2000c101522 */
[C---:B------:R-:W-:Y:S02]  /*1e860*/  LOP3.LUT R2, R156.reuse, 0xffff, RZ, 0xc0, !PT ;  /* 0x0000ffff9c027812 */ /* 0x040fe400078ec0ff */
[----:B------:R-:W-:Y:S01]  /*1e870*/  LOP3.LUT R3, R156, 0xff, RZ, 0xc0, !PT ;  /* 0x000000ff9c037812 */ /* 0x000fe200078ec0ff */
[----:B------:R-:W-:Y:S01]  /*1e880*/  STG.E.U16 [R162.64+0x60], R147 ;  /* 0x00006093a2007986 */ /* 0x000fe2000c101522 */
[----:B------:R-:W-:Y:S01]  /*1e890*/  SHF.R.U32.HI R2, RZ, 0x8, R2 ;  /* 0x00000008ff027819 */ /* 0x000fe20000011602 */
[--C-:B------:R-:W-:Y:S01]  /*1e8a0*/  HSET2.LE.AND R102, R102, R222.reuse, PT ;  /* 0x000000de66667233 */ /* 0x100fe20003803000 */
[----:B------:R-:W-:Y:S01]  /*1e8b0*/  ISETP.GE.U32.AND P6, PT, R237, R3, PT ;  /* 0x00000003ed00720c */ /* 0x000fe20003fc6070 */
[----:B------:R-:W-:Y:S01]  /*1e8c0*/  STG.E.U16 [R160.64+0x60], R146 ;  /* 0x00006092a0007986 */ /* 0x000fe2000c101522 */
[----:B------:R-:W-:Y:S02]  /*1e8d0*/  PRMT R99, R72, 0x5410, R2 ;  /* 0x0000541048637816 */ /* 0x000fe40000000002 */
[----:B------:R-:W-:Y:S01]  /*1e8e0*/  LOP3.LUT R3, R156, 0xffff, RZ, 0xc0, !PT ;  /* 0x0000ffff9c037812 */ /* 0x000fe200078ec0ff */
[----:B------:R-:W4:Y:S01]  /*1e8f0*/  LDSM.16.MT88.4 R72, [R175+0x7000] ;  /* 0x00700000af48783b */ /* 0x000f220000004200 */
[----:B------:R2:W2:Y:S01]  /*1e900*/  MUFU.EX2 R157, R172 ;  /* 0x000000ac009d7308 */ /* 0x0004a20000000800 */
[----:B------:R-:W-:Y:S02]  /*1e910*/  SHF.R.U32.HI R2, RZ, 0x10, R156 ;  /* 0x00000010ff027819 */ /* 0x000fe4000001169c */
[----:B------:R-:W-:Y:S02]  /*1e920*/  SHF.R.U32.HI R3, RZ, 0x8, R3 ;  /* 0x00000008ff037819 */ /* 0x000fe40000011603 */
[----:B------:R-:W-:Y:S02]  /*1e930*/  LOP3.LUT R2, R2, 0xff, RZ, 0xc0, !PT ;  /* 0x000000ff02027812 */ /* 0x000fe400078ec0ff */
[----:B------:R-:W-:Y:S01]  /*1e940*/  STG.E.U16 [R160.64+0x62], R145 ;  /* 0x00006291a0007986 */ /* 0x000fe2000c101522 */
[----:B------:R-:W-:Y:S02]  /*1e950*/  LOP3.LUT R3, R3, 0xffff, RZ, 0xc0, !PT ;  /* 0x0000ffff03037812 */ /* 0x000fe400078ec0ff */
[----:B------:R-:W-:Y:S02]  /*1e960*/  PRMT R98, R2, 0x5410, R88 ;  /* 0x0000541002627816 */ /* 0x000fe40000000058 */
[----:B------:R-:W-:Y:S02]  /*1e970*/  ISETP.GE.U32.AND P5, PT, R237, R3, PT ;  /* 0x00000003ed00720c */ /* 0x000fe40003fa6070 */
[----:B------:R-:W-:Y:S02]  /*1e980*/  PRMT R88, R144, 0x5410, R143 ;  /* 0x0000541090587816 */ /* 0x000fe4000000008f */
[--C-:B------:R-:W-:Y:S02]  /*1e990*/  SHF.R.U32.HI R3, RZ, 0x10, R156.reuse ;  /* 0x00000010ff037819 */ /* 0x100fe4000001169c */
[----:B------:R-:W-:Y:S01]  /*1e9a0*/  SHF.R.U32.HI R156, RZ, 0x18, R156 ;  /* 0x00000018ff9c7819 */ /* 0x000fe2000001169c */
[-C--:B-1----:R-:W-:Y:S01]  /*1e9b0*/  HMMA.16816.F32.BF16 R36, R80, R84.reuse, R36 ;  /* 0x000000545024723c */ /* 0x082fe20000041824 */
[----:B------:R-:W-:Y:S02]  /*1e9c0*/  LOP3.LUT R2, R3, 0xff, RZ, 0xc0, !PT ;  /* 0x000000ff03027812 */ /* 0x000fe400078ec0ff */
[--C-:B------:R-:W-:Y:S02]  /*1e9d0*/  SHF.R.U32.HI R3, RZ, 0x10, R107.reuse ;  /* 0x00000010ff037819 */ /* 0x100fe4000001166b */
[----:B------:R-:W-:Y:S02]  /*1e9e0*/  LOP3.LUT R102, R102, R88, RZ, 0xc0, !PT ;  /* 0x0000005866667212 */ /* 0x000fe400078ec0ff */
[C---:B------:R-:W-:Y:S01]  /*1e9f0*/  LOP3.LUT R97, R0.reuse, 0xff, RZ, 0xc0, !PT ;  /* 0x000000ff00617812 */ /* 0x040fe200078ec0ff */
[C---:B------:R-:W-:Y:S07]  /*1ea00*/  HMMA.16816.F32.BF16 R40, R76.reuse, R84, R40 ;  /* 0x000000544c28723c */ /* 0x040fee0000041828 */
[----:B------:R-:W-:Y:S01]  /*1ea10*/  SHF.R.U32.HI R85, RZ, 0x10, R0 ;  /* 0x00000010ff557819 */ /* 0x000fe20000011600 */
[-C--:B------:R-:W-:Y:S01]  /*1ea20*/  HMMA.16816.F32.BF16 R44, R76, R86.reuse, R44 ;  /* 0x000000564c2c723c */ /* 0x080fe2000004182c */
[----:B------:R-:W-:Y:S04]  /*1ea30*/  LOP3.LUT R84, R0, 0xffff, RZ, 0xc0, !PT ;  /* 0x0000ffff00547812 */ /* 0x000fe800078ec0ff */
[----:B------:R-:W-:Y:S03]  /*1ea40*/  SHF.R.U32.HI R84, RZ, 0x8, R84 ;  /* 0x00000008ff547819 */ /* 0x000fe60000011654 */
[C---:B------:R-:W-:Y:S01]  /*1ea50*/  HMMA.16816.F32.BF16 R48, R80.reuse, R86, R48 ;  /* 0x000000565030723c */ /* 0x040fe20000041830 */
[----:B------:R-:W-:Y:S07]  /*1ea60*/  PRMT R84, R97, 0x5410, R84 ;  /* 0x0000541061547816 */ /* 0x000fee0000000054 */
[-C--:B----4-:R-:W-:Y:S08]  /*1ea70*/  HMMA.16816.F32.BF16 R52, R80, R72.reuse, R52 ;  /* 0x000000485034723c */ /* 0x090ff00000041834 */
[C---:B------:R-:W-:Y:S08]  /*1ea80*/  HMMA.16816.F32.BF16 R56, R76.reuse, R72, R56 ;  /* 0x000000484c38723c */ /* 0x040ff00000041838 */
[-C--:B------:R-:W-:Y:S07]  /*1ea90*/  HMMA.16816.F32.BF16 R60, R76, R74.reuse, R60 ;  /* 0x0000004a4c3c723c */ /* 0x080fee000004183c */
[--C-:B------:R-:W-:Y:S01]  /*1eaa0*/  HSET2.LE.AND R78, R99, R222.reuse, PT ;  /* 0x000000de634e7233 */ /* 0x100fe20003803000 */
[----:B------:R-:W-:Y:S01]  /*1eab0*/  HMMA.16816.F32.BF16 R64, R80, R74, R64 ;  /* 0x0000004a5040723c */ /* 0x000fe20000041840 */
[--C-:B------:R-:W-:Y:S03]  /*1eac0*/  HSET2.LE.AND R76, R84, R222.reuse, PT ;  /* 0x000000de544c7233 */ /* 0x100fe60003803000 */
[----:B------:R-:W-:Y:S02]  /*1ead0*/  HSET2.LE.AND R79, R98, R222, PT ;  /* 0x000000de624f7233 */ /* 0x000fe40003803000 */
[----:B------:R-:W-:Y:S01]  /*1eae0*/  LOP3.LUT R76, R76, R94, RZ, 0xc0, !PT ;  /* 0x0000005e4c4c7212 */ /* 0x000fe200078ec0ff */
[----:B---3--:R-:W-:Y:S05]  /*1eaf0*/  @!P1 HFMA2.BF16_V2 R91, -RZ.H0_H0, RZ.H0_H0, -R144.H0_H0 ;  /* 0x200000ffff5b9231 */ /* 0x008fea0000340990 */
[----:B------:R1:W-:Y:S01]  /*1eb00*/  @!P1 STL.S16 [R1+0x4c], R91 ;  /* 0x00004c5b01009387 */ /* 0x0003e20000100600 */
[----:B------:R-:W-:Y:S03]  /*1eb10*/  PRMT R90, R91, 0x7610, R90 ;  /* 0x000076105b5a7816 */ /* 0x000fe6000000005a */
[----:B------:R3:W5:Y:S01]  /*1eb20*/  LDL.LU R178, [R1+0x170] ;  /* 0x0001700001b27983 */ /* 0x0007620000300800 */
[----:B------:R-:W-:Y:S02]  /*1eb30*/  @!P1 PRMT R144, R90, 0x5410, RZ ;  /* 0x000054105a909816 */ /* 0x000fe400000000ff */
[----:B------:R-:W-:Y:S01]  /*1eb40*/  ISETP.GE.U32.AND P1, PT, R237, R2, PT ;  /* 0x00000002ed00720c */ /* 0x000fe20003f26070 */
[----:B------:R3:W5:Y:S01]  /*1eb50*/  LDL.LU R177, [R1+0x16c] ;  /* 0x00016c0001b17983 */ /* 0x0007620000300800 */
[C---:B------:R-:W-:Y:S02]  /*1eb60*/  LOP3.LUT R2, R107.reuse, 0xffff, RZ, 0xc0, !PT ;  /* 0x0000ffff6b027812 */ /* 0x040fe400078ec0ff */
[----:B------:R-:W-:Y:S01]  /*1eb70*/  LOP3.LUT R90, R107, 0xff, RZ, 0xc0, !PT ;  /* 0x000000ff6b5a7812 */ /* 0x000fe200078ec0ff */
[----:B--2---:R3:W5:Y:S01]  /*1eb80*/  LDL.LU R172, [R1+0x168] ;  /* 0x0001680001ac7983 */ /* 0x0047620000300800 */
[----:B------:R-:W-:Y:S02]  /*1eb90*/  SHF.R.U32.HI R2, RZ, 0x8, R2 ;  /* 0x00000008ff027819 */ /* 0x000fe40000011602 */
[----:B------:R-:W-:Y:S01]  /*1eba0*/  SHF.R.U32.HI R107, RZ, 0x18, R107 ;  /* 0x00000018ff6b7819 */ /* 0x000fe2000001166b */
[----:B------:R3:W2:Y:S01]  /*1ebb0*/  LDL.S16 R197, [R1+0x38] ;  /* 0x0000380001c57983 */ /* 0x0006a20000100600 */
[----:B------:R-:W-:Y:S02]  /*1ebc0*/  PRMT R90, R90, 0x5410, R2 ;  /* 0x000054105a5a7816 */ /* 0x000fe40000000002 */
[----:B------:R-:W-:Y:S01]  /*1ebd0*/  F2FP.BF16.PACK_AB R2, R157, R165 ;  /* 0x000000a59d02723e */ /* 0x000fe200000010ff */
[----:B------:R3:W4:Y:S02]  /*1ebe0*/  LDL.S16 R195, [R1+0x34] ;  /* 0x0000340001c37983 */ /* 0x0007240000100600 */
[--C-:B------:R-:W-:Y:S02]  /*1ebf0*/  HSET2.LE.AND R100, R90, R222.reuse, PT ;  /* 0x000000de5a647233 */ /* 0x100fe40003803000 */
[----:B------:R3:W3:Y:S01]  /*1ec00*/  LDL.S16 R194, [R1+0x30] ;  /* 0x0000300001c27983 */ /* 0x0006e20000100600 */
[----:B-1----:R-:W-:Y:S02]  /*1ec10*/  SHF.R.U32.HI R91, RZ, 0x18, R0 ;  /* 0x00000018ff5b7819 */ /* 0x002fe40000011600 */
[----:B------:R-:W-:Y:S01]  /*1ec20*/  LOP3.LUT R0, R3, 0xff, RZ, 0xc0, !PT ;  /* 0x000000ff03007812 */ /* 0x000fe200078ec0ff */
[----:B------:R1:W3:Y:S01]  /*1ec30*/  LDL.S16 R193, [R1+0x2c] ;  /* 0x00002c0001c17983 */ /* 0x0002e20000100600 */
[----:B------:R-:W-:Y:S02]  /*1ec40*/  LOP3.LUT R3, R85, 0xff, RZ, 0xc0, !PT ;  /* 0x000000ff55037812 */ /* 0x000fe400078ec0ff */
[----:B------:R-:W-:Y:S01]  /*1ec50*/  PRMT R0, R0, 0x5410, R107 ;  /* 0x0000541000007816 */ /* 0x000fe2000000006b */
[----:B------:R1:W3:Y:S01]  /*1ec60*/  LDL.S16 R83, [R1+0x28] ;  /* 0x0000280001537983 */ /* 0x0002e20000100600 */
[----:B------:R-:W-:Y:S02]  /*1ec70*/  PRMT R91, R3, 0x5410, R91 ;  /* 0x00005410035b7816 */ /* 0x000fe4000000005b */
[----:B------:R-:W-:Y:S01]  /*1ec80*/  PRMT R3, R140, 0x7632, R3 ;  /* 0x000076328c037816 */ /* 0x000fe20000000003 */
[----:B------:R1:W3:Y:S01]  /*1ec90*/  LDL.S16 R82, [R1+0x24] ;  /* 0x0000240001527983 */ /* 0x0002e20000100600 */
[--C-:B------:R-:W-:Y:S01]  /*1eca0*/  HSET2.LE.AND R101, R0, R222.reuse, PT ;  /* 0x000000de00657233 */ /* 0x100fe20003803000 */
[----:B------:R-:W-:Y:S01]  /*1ecb0*/  PRMT R0, R2, 0x7632, R0 ;  /* 0x0000763202007816 */ /* 0x000fe20000000000 */
[----:B------:R-:W-:Y:S01]  /*1ecc0*/  HSET2.LE.AND R77, R91, R222, PT ;  /* 0x000000de5b4d7233 */ /* 0x000fe20003803000 */
[----:B------:R1:W3:Y:S01]  /*1ecd0*/  LDL.S16 R81, [R1+0x20] ;  /* 0x0000200001517983 */ /* 0x0002e20000100600 */
[----:B------:R-:W-:Y:S02]  /*1ece0*/  PRMT R72, R140, 0x5410, R3 ;  /* 0x000054108c487816 */ /* 0x000fe40000000003 */
[----:B------:R-:W-:Y:S01]  /*1ecf0*/  LOP3.LUT R100, R100, R96, RZ, 0xc0, !PT ;  /* 0x0000006064647212 */ /* 0x000fe200078ec0ff */
[----:B------:R-:W-:Y:S01]  /*1ed00*/  STG.E.U16 [R154.64+0x70], R144 ;  /* 0x000070909a007986 */ /* 0x000fe2000c101522 */
[----:B------:R-:W-:Y:S02]  /*1ed10*/  LOP3.LUT R103, R103, R72, RZ, 0xc0, !PT ;  /* 0x0000004867677212 */ /* 0x000fe400078ec0ff */
[----:B------:R-:W-:Y:S02]  /*1ed20*/  LOP3.LUT R101, R101, R95, RZ, 0xc0, !PT ;  /* 0x0000005f65657212 */ /* 0x000fe400078ec0ff */
[----:B------:R-:W-:Y:S02]  /*1ed30*/  PRMT R72, R142, 0x5410, R141 ;  /* 0x000054108e487816 */ /* 0x000fe4000000008d */
[----:B------:R-:W-:Y:S02]  /*1ed40*/  PRMT R80, R2, 0x5410, R0 ;  /* 0x0000541002507816 */ /* 0x000fe40000000000 */
[----:B------:R-:W-:Y:S01]  /*1ed50*/  LOP3.LUT R78, R78, R72, RZ, 0xc0, !PT ;  /* 0x000000484e4e7212 */ /* 0x000fe200078ec0ff */
[-C--:B------:R-:W-:Y:S01]  /*1ed60*/  HMMA.16816.F32.BF16 R136, R100, R132.reuse, R4 ;  /* 0x000000846488723c */ /* 0x080fe20000041804 */
[----:B------:R-:W-:Y:S01]  /*1ed70*/  LOP3.LUT R77, R77, R89, RZ, 0xc0, !PT ;  /* 0x000000594d4d7212 */ /* 0x000fe200078ec0ff */
[----:B------:R-:W1:Y:S01]  /*1ed80*/  LDSM.16.MT88.4 R72, [R175+0x7800] ;  /* 0x00780000af48783b */ /* 0x000e620000004200 */
[----:B------:R-:W-:Y:S07]  /*1ed90*/  LOP3.LUT R79, R79, R80, RZ, 0xc0, !PT ;  /* 0x000000504f4f7212 */ /* 0x000fee00078ec0ff */
        /* <DEDUP_REMOVED lines=11> */
[-C--:B-1----:R-:W-:Y:S01]  /*1ee50*/  HMMA.16816.F32.BF16 R112, R100, R72.reuse, R52 ;  /* 0x000000486470723c */ /* 0x082fe20000041834 */
[----:B--2---:R-:W-:Y:S03]  /*1ee60*/  @!P3 HFMA2.BF16_V2 R197, -RZ.H0_H0, RZ.H0_H0, -R143.H0_H0 ;  /* 0x200000ffffc5b231 */ /* 0x004fe6000034098f */
[----:B----4-:R-:W-:Y:S02]  /*1ee70*/  @!P2 HFMA2.BF16_V2 R195, -RZ.H0_H0, RZ.H0_H0, -R140.H0_H0 ;  /* 0x200000ffffc3a231 */ /* 0x010fe4000034098c */
[----:B------:R-:W-:Y:S01]  /*1ee80*/  @!P3 STL.S16 [R1+0x38], R197 ;  /* 0x000038c50100b387 */ /* 0x000fe20000100600 */
[----:B------:R-:W-:Y:S01]  /*1ee90*/  PRMT R10, R197, 0x7610, R10 ;  /* 0x00007610c50a7816 */ /* 0x000fe2000000000a */
[----:B---3--:R-:W-:Y:S02]  /*1eea0*/  @!P4 HFMA2.BF16_V2 R194, -RZ.H0_H0, RZ.H0_H0, -R3.H0_H0 ;  /* 0x200000ffffc2c231 */ /* 0x008fe40000340903 */
[----:B------:R-:W-:Y:S02]  /*1eeb0*/  @!P2 STL.S16 [R1+0x34], R195 ;  /* 0x000034c30100a387 */ /* 0x000fe40000100600 */
[----:B------:R-:W-:Y:S02]  /*1eec0*/  @!P3 PRMT R143, R10, 0x5410, RZ ;  /* 0x000054100a8fb816 */ /* 0x000fe400000000ff */
[----:B------:R-:W-:Y:S01]  /*1eed0*/  ISETP.GE.U32.AND P3, PT, R237, R156, PT ;  /* 0x0000009ced00720c */ /* 0x000fe20003f66070 */
[----:B------:R-:W-:Y:S01]  /*1eee0*/  @!P4 STL.S16 [R1+0x30], R194 ;  /* 0x000030c20100c387 */ /* 0x000fe20000100600 */
[----:B------:R-:W-:Y:S01]  /*1eef0*/  @!P6 HFMA2.BF16_V2 R193, -RZ.H0_H0, RZ.H0_H0, -R142.H0_H0 ;  /* 0x200000ffffc1e231 */ /* 0x000fe2000034098e */
[----:B------:R-:W-:Y:S01]  /*1ef00*/  PRMT R9, R195, 0x7610, R9 ;  /* 0x00007610c3097816 */ /* 0x000fe20000000009 */
[----:B------:R-:W-:Y:S01]  /*1ef10*/  @!P5 HFMA2.BF16_V2 R83, -RZ.H0_H0, RZ.H0_H0, -R141.H0_H0 ;  /* 0x200000ffff53d231 */ /* 0x000fe2000034098d */
[----:B------:R-:W-:Y:S01]  /*1ef20*/  STG.E.U16 [R154.64+0x72], R143 ;  /* 0x0000728f9a007986 */ /* 0x000fe2000c101522 */
[----:B------:R-:W-:Y:S01]  /*1ef30*/  PRMT R8, R194, 0x7610, R8 ;  /* 0x00007610c2087816 */ /* 0x000fe20000000008 */
[----:B------:R-:W-:Y:S02]  /*1ef40*/  @!P1 HFMA2.BF16_V2 R82, -RZ.H0_H0, RZ.H0_H0, -R2.H0_H0 ;  /* 0x200000ffff529231 */ /* 0x000fe40000340902 */
[----:B------:R-:W-:Y:S01]  /*1ef50*/  @!P6 STL.S16 [R1+0x2c], R193 ;  /* 0x00002cc10100e387 */ /* 0x000fe20000100600 */
[----:B------:R-:W-:Y:S02]  /*1ef60*/  @!P2 PRMT R140, R9, 0x5410, RZ ;  /* 0x00005410098ca816 */ /* 0x000fe400000000ff */
[----:B------:R-:W-:Y:S01]  /*1ef70*/  @!P4 PRMT R3, R8, 0x5410, RZ ;  /* 0x000054100803c816 */ /* 0x000fe200000000ff */
[----:B------:R-:W-:Y:S01]  /*1ef80*/  @!P5 STL.S16 [R1+0x28], R83 ;  /* 0x000028530100d387 */ /* 0x000fe20000100600 */
[----:B------:R-:W-:Y:S01]  /*1ef90*/  @!P3 HFMA2.BF16_V2 R81, -RZ.H0_H0, RZ.H0_H0, -R0.H0_H0 ;  /* 0x200000ffff51b231 */ /* 0x000fe20000340900 */
[----:B------:R-:W-:Y:S02]  /*1efa0*/  PRMT R7, R193, 0x7610, R7 ;  /* 0x00007610c1077816 */ /* 0x000fe40000000007 */
[----:B------:R-:W-:Y:S01]  /*1efb0*/  @!P1 STL.S16 [R1+0x24], R82 ;  /* 0x0000245201009387 */ /* 0x000fe20000100600 */
[----:B------:R-:W-:Y:S02]  /*1efc0*/  PRMT R6, R83, 0x7610, R6 ;  /* 0x0000761053067816 */ /* 0x000fe40000000006 */
[----:B------:R-:W-:Y:S01]  /*1efd0*/  @!P6 PRMT R142, R7, 0x5410, RZ ;  /* 0x00005410078ee816 */ /* 0x000fe200000000ff */
[----:B------:R1:W-:Y:S01]  /*1efe0*/  @!P3 STL.S16 [R1+0x20], R81 ;  /* 0x000020510100b387 */ /* 0x0003e20000100600 */
[----:B------:R-:W-:Y:S02]  /*1eff0*/  @!P5 PRMT R141, R6, 0x5410, RZ ;  /* 0x00005410068dd816 */ /* 0x000fe400000000ff */
[----:B------:R-:W-:Y:S01]  /*1f000*/  PRMT R5, R82, 0x7610, R5 ;  /* 0x0000761052057816 */ /* 0x000fe20000000005 */
[----:B------:R-:W-:Y:S01]  /*1f010*/  STG.E.U16 [R158.64+0x70], R140 ;  /* 0x0000708c9e007986 */ /* 0x000fe2000c101522 */
[----:B------:R-:W-:Y:S02]  /*1f020*/  PRMT R4, R81, 0x7610, R4 ;  /* 0x0000761051047816 */ /* 0x000fe40000000004 */
[----:B------:R-:W-:Y:S01]  /*1f030*/  @!P1 PRMT R2, R5, 0x5410, RZ ;  /* 0x0000541005029816 */ /* 0x000fe200000000ff */
[----:B------:R-:W-:Y:S01]  /*1f040*/  FADD.FTZ R5, R169, R192 ;  /* 0x000000c0a9057221 */ /* 0x000fe20000010000 */
[----:B------:R-:W-:Y:S01]  /*1f050*/  STG.E.U16 [R158.64+0x72], R3 ;  /* 0x000072039e007986 */ /* 0x000fe2000c101522 */
[----:B------:R-:W-:Y:S01]  /*1f060*/  @!P3 PRMT R0, R4, 0x5410, RZ ;  /* 0x000054100400b816 */ /* 0x000fe200000000ff */
[----:B------:R-:W-:Y:S01]  /*1f070*/  FADD.FTZ R4, R171, R196 ;  /* 0x000000c4ab047221 */ /* 0x000fe20000010000 */
[----:B------:R-:W-:Y:S01]  /*1f080*/  ISETP.GT.AND P1, PT, R191, RZ, PT ;  /* 0x000000ffbf00720c */ /* 0x000fe20003f24270 */
[----:B------:R-:W-:Y:S01]  /*1f090*/  FADD.FTZ R242, R168, R5 ;  /* 0x00000005a8f27221 */ /* 0x000fe20000010000 */
[----:B------:R-:W-:Y:S01]  /*1f0a0*/  STG.E.U16 [R162.64+0x6e], R142 ;  /* 0x00006e8ea2007986 */ /* 0x000fe2000c101522 */
[----:B------:R-:W-:Y:S03]  /*1f0b0*/  FADD.FTZ R241, R170, R4 ;  /* 0x00000004aaf17221 */ /* 0x000fe60000010000 */
[----:B------:R-:W-:Y:S04]  /*1f0c0*/  STG.E.U16 [R162.64+0x70], R141 ;  /* 0x0000708da2007986 */ /* 0x000fe8000c101522 */
[----:B------:R2:W-:Y:S01]  /*1f0d0*/  STG.E.U16 [R160.64+0x70], R2 ;  /* 0x00007002a0007986 */ /* 0x0005e2000c101522 */
[C---:B-1----:R-:W-:Y:S03]  /*1f0e0*/  HMMA.16816.F32.BF16 R80, R76.reuse, R72, R56 ;  /* 0x000000484c50723c */ /* 0x042fe60000041838 */
[----:B------:R1:W-:Y:S04]  /*1f0f0*/  STG.E.U16 [R160.64+0x72], R0 ;  /* 0x00007200a0007986 */ /* 0x0003e8000c101522 */
[----:B------:R-:W-:Y:S01]  /*1f100*/  IMAD.MOV.U32 R73, RZ, RZ, R69 ;  /* 0x000000ffff497224 */ /* 0x000fe200078e0045 */
[-C--:B------:R-:W-:Y:S01]  /*1f110*/  HMMA.16816.F32.BF16 R76, R76, R74.reuse, R60 ;  /* 0x0000004a4c4c723c */ /* 0x080fe2000004183c */
[----:B------:R-:W-:Y:S07]  /*1f120*/  IMAD.MOV.U32 R72, RZ, RZ, R70 ;  /* 0x000000ffff487224 */ /* 0x000fee00078e0046 */
[----:B------:R-:W-:Y:S01]  /*1f130*/  HMMA.16816.F32.BF16 R100, R100, R74, R64 ;  /* 0x0000004a6464723c */ /* 0x000fe20000041840 */
[----:B--2---:R-:W-:Y:S03]  /*1f140*/  FADD.FTZ R2, R190, R164 ;  /* 0x000000a4be027221 */ /* 0x004fe60000010000 */
[----:B-1----:R-:W-:Y:S02]  /*1f150*/  FADD.FTZ R0, R189, R153 ;  /* 0x00000099bd007221 */ /* 0x002fe40000010000 */
[----:B------:R-:W-:Y:S02]  /*1f160*/  FADD.FTZ R3, R167, R2 ;  /* 0x00000002a7037221 */ /* 0x000fe40000010000 */
[----:B------:R-:W-:Y:S01]  /*1f170*/  FADD.FTZ R2, R165, R0 ;  /* 0x00000000a5027221 */ /* 0x000fe20000010000 */
[----:B------:R-:W-:Y:S03]  /*1f180*/  IADD3 R0, R191, -0x1, RZ ;  /* 0xffffffffbf007810 */ /* 0x000fe60007ffe0ff */
[----:B------:R-:W-:Y:S02]  /*1f190*/  FADD.FTZ R196, R166, R3 ;  /* 0x00000003a6c47221 */ /* 0x000fe40000010000 */
[----:B------:R-:W-:Y:S02]  /*1f1a0*/  FADD.FTZ R197, R157, R2 ;  /* 0x000000029dc57221 */ /* 0x000fe40000010000 */
[----:B------:R-:W-:Y:S02]  /*1f1b0*/  IMAD.MOV.U32 R191, RZ, RZ, R0 ;  /* 0x000000ffffbf7224 */ /* 0x000fe400078e0000 */
[----:B------:R-:W-:Y:S02]  /*1f1c0*/  IMAD.MOV.U32 R3, RZ, RZ, R71 ;  /* 0x000000ffff037224 */ /* 0x000fe400078e0047 */
[----:B------:R-:W-:Y:S01]  /*1f1d0*/  IMAD.MOV.U32 R0, RZ, RZ, R68 ;  /* 0x000000ffff007224 */ /* 0x000fe200078e0044 */
[----:B-----5:R-:W-:-:S05]  /*1f1e0*/  @P1 BRA `(.L_x_839) ;  /* 0xffff98c000001947 */ /* 0x020fca000383ffff */
.L_x_838:
[----:B------:R-:W2:Y:S01]  /*1f1f0*/  LDL.LU R57, [R1+0x134] ;  /* 0x0001340001397983 */ /* 0x000ea20000300800 */
[----:B------:R-:W-:Y:S01]  /*1f200*/  MOV R6, 0x3f800000 ;  /* 0x3f80000000067802 */ /* 0x000fe20000000f00 */
[----:B------:R-:W1:Y:S01]  /*1f210*/  LDC.U8 R40, c[0x0][0x329] ;  /* 0x0000ca40ff287b82 */ /* 0x000e620000000000 */
[----:B------:R-:W-:Y:S01]  /*1f220*/  BSSY B0, `(.L_x_842) ;  /* 0x0000135000007945 */ /* 0x000fe20003800000 */
[----:B------:R-:W3:Y:S04]  /*1f230*/  SHFL.BFLY PT, R0, R241, 0x2, 0x1f ;  /* 0x0c401f00f1007f89 */ /* 0x000ee800000e0000 */
[----:B------:R-:W4:Y:S04]  /*1f240*/  SHFL.BFLY PT, R2, R242, 0x2, 0x1f ;  /* 0x0c401f00f2027f89 */ /* 0x000f2800000e0000 */
[----:B------:R-:W1:Y:S04]  /*1f250*/  SHFL.BFLY PT, R3, R196, 0x2, 0x1f ;  /* 0x0c401f00c4037f89 */ /* 0x000e6800000e0000 */
[----:B------:R-:W1:Y:S01]  /*1f260*/  S2R R55, SR_TID.X ;  /* 0x0000000000377919 */ /* 0x000e620000002100 */
[----:B---3--:R-:W-:-:S02]  /*1f270*/  FADD.FTZ R241, R0, R241 ;  /* 0x000000f100f17221 */ /* 0x008fc40000010000 */
[----:B----4-:R-:W-:-:S03]  /*1f280*/  FADD.FTZ R0, R2, R242 ;  /* 0x000000f202007221 */ /* 0x010fc60000010000 */
[----:B------:R-:W3:Y:S01]  /*1f290*/  SHFL.BFLY PT, R5, R241, 0x1, 0x1f ;  /* 0x0c201f00f1057f89 */ /* 0x000ee200000e0000 */
[----:B-1----:R-:W-:-:S03]  /*1f2a0*/  FADD.FTZ R196, R3, R196 ;  /* 0x000000c403c47221 */ /* 0x002fc60000010000 */
[----:B------:R-:W1:Y:S01]  /*1f2b0*/  SHFL.BFLY PT, R2, R197, 0x2, 0x1f ;  /* 0x0c401f00c5027f89 */ /* 0x000e6200000e0000 */
[----:B------:R-:W-:-:S03]  /*1f2c0*/  SHF.R.S32.HI R56, RZ, 0x1f, R55 ;  /* 0x0000001fff387819 */ /* 0x000fc60000011437 */
[----:B------:R-:W4:Y:S01]  /*1f2d0*/  SHFL.BFLY PT, R3, R196, 0x1, 0x1f ;  /* 0x0c201f00c4037f89 */ /* 0x000f2200000e0000 */
[----:B------:R-:W-:-:S03]  /*1f2e0*/  LEA.HI R54, R56, R55, RZ, 0x5 ;  /* 0x0000003738367211 */ /* 0x000fc600078f28ff */
[----:B------:R-:W4:Y:S01]  /*1f2f0*/  SHFL.BFLY PT, R4, R0, 0x1, 0x1f ;  /* 0x0c201f0000047f89 */ /* 0x000f2200000e0000 */
[----:B------:R-:W-:Y:S01]  /*1f300*/  SHF.R.S32.HI R9, RZ, 0x5, R54 ;  /* 0x00000005ff097819 */ /* 0x000fe20000011436 */
[----:B---3--:R-:W-:Y:S01]  /*1f310*/  FADD.FTZ R241, R241, R5 ;  /* 0x00000005f1f17221 */ /* 0x008fe20000010000 */
[----:B------:R-:W-:Y:S01]  /*1f320*/  MOV R5, 0x3f800000 ;  /* 0x3f80000000057802 */ /* 0x000fe20000000f00 */
[----:B-1----:R-:W-:-:S03]  /*1f330*/  FADD.FTZ R197, R2, R197 ;  /* 0x000000c502c57221 */ /* 0x002fc60000010000 */
[----:B------:R-:W-:Y:S01]  /*1f340*/  FSETP.NE.FTZ.AND P6, PT, R241, RZ, PT ;  /* 0x000000fff100720b */ /* 0x000fe20003fd5000 */
[----:B----4-:R-:W-:Y:S01]  /*1f350*/  FADD.FTZ R38, R196, R3 ;  /* 0x00000003c4267221 */ /* 0x010fe20000010000 */
[----:B------:R-:W1:Y:S01]  /*1f360*/  SHFL.BFLY PT, R8, R197, 0x1, 0x1f ;  /* 0x0c201f00c5087f89 */ /* 0x000e6200000e0000 */
[----:B------:R-:W-:-:S03]  /*1f370*/  FADD.FTZ R37, R0, R4 ;  /* 0x0000000400257221 */ /* 0x000fc60000010000 */
[----:B------:R-:W-:Y:S02]  /*1f380*/  FSETP.NE.FTZ.AND P4, PT, R38, RZ, PT ;  /* 0x000000ff2600720b */ /* 0x000fe40003f95000 */
[----:B------:R-:W-:Y:S02]  /*1f390*/  LEA.HI R4, R56, R55, RZ, 0x2 ;  /* 0x0000003738047211 */ /* 0x000fe400078f10ff */
[----:B------:R-:W-:-:S03]  /*1f3a0*/  FSETP.NE.FTZ.AND P5, PT, R37, RZ, PT ;  /* 0x000000ff2500720b */ /* 0x000fc60003fb5000 */
[----:B------:R-:W3:Y:S01]  /*1f3b0*/  @P6 MUFU.RCP R5, R241 ;  /* 0x000000f100056308 */ /* 0x000ee20000001000 */
[--C-:B------:R-:W-:Y:S02]  /*1f3c0*/  SHF.R.S32.HI R0, RZ, 0x2, R4.reuse ;  /* 0x00000002ff007819 */ /* 0x100fe40000011404 */
[----:B------:R-:W-:Y:S02]  /*1f3d0*/  SHF.R.S32.HI R7, RZ, 0x1f, R4 ;  /* 0x0000001fff077819 */ /* 0x000fe40000011404 */
[----:B------:R-:W-:Y:S02]  /*1f3e0*/  LOP3.LUT R4, R4, 0x3ffffffc, RZ, 0xc0, !PT ;  /* 0x3ffffffc04047812 */ /* 0x000fe400078ec0ff */
[----:B------:R-:W-:-:S04]  /*1f3f0*/  LEA.HI R7, R7, R0, RZ, 0x3 ;  /* 0x0000000007077211 */ /* 0x000fc800078f18ff */
[----:B------:R-:W-:Y:S01]  /*1f400*/  LOP3.LUT R19, R7, 0xfffffff8, RZ, 0xc0, !PT ;  /* 0xfffffff807137812 */ /* 0x000fe200078ec0ff */
[----:B------:R-:W4:Y:S01]  /*1f410*/  @P5 MUFU.RCP R6, R37 ;  /* 0x0000002500065308 */ /* 0x000f220000001000 */
[----:B-1----:R-:W-:Y:S02]  /*1f420*/  FADD.FTZ R39, R197, R8 ;  /* 0x00000008c5277221 */ /* 0x002fe40000010000 */
[----:B------:R-:W-:Y:S01]  /*1f430*/  IADD3 R19, R0, -R19, RZ ;  /* 0x8000001300137210 */ /* 0x000fe20007ffe0ff */
[----:B---3--:R-:W-:Y:S02]  /*1f440*/  FMUL.FTZ R0, R5, c[0x0][0x2dc] ;  /* 0x0000b70005007a20 */ /* 0x008fe40000410000 */
[----:B------:R-:W-:Y:S02]  /*1f450*/  FSETP.NE.FTZ.AND P3, PT, R39, RZ, PT ;  /* 0x000000ff2700720b */ /* 0x000fe40003f75000 */
[C---:B------:R-:W-:Y:S02]  /*1f460*/  FMUL.FTZ R136, R0.reuse, R136 ;  /* 0x0000008800887220 */ /* 0x040fe40000410000 */
[----:B------:R-:W-:-:S02]  /*1f470*/  FMUL.FTZ R5, R0, R137 ;  /* 0x0000008900057220 */ /* 0x000fc40000410000 */
[C---:B------:R-:W-:Y:S02]  /*1f480*/  FMUL.FTZ R132, R0.reuse, R132 ;  /* 0x0000008400847220 */ /* 0x040fe40000410000 */
[C---:B------:R-:W-:Y:S01]  /*1f490*/  FMUL.FTZ R133, R0.reuse, R133 ;  /* 0x0000008500857220 */ /* 0x040fe20000410000 */
[----:B------:R-:W-:Y:S01]  /*1f4a0*/  F2FP.BF16.PACK_AB R5, R5, R136 ;  /* 0x000000880505723e */ /* 0x000fe200000010ff */
[C---:B------:R-:W-:Y:S02]  /*1f4b0*/  FMUL.FTZ R128, R0.reuse, R128 ;  /* 0x0000008000807220 */ /* 0x040fe40000410000 */
[C---:B------:R-:W-:Y:S02]  /*1f4c0*/  FMUL.FTZ R14, R0.reuse, R129 ;  /* 0x00000081000e7220 */ /* 0x040fe40000410000 */
[C---:B------:R-:W-:Y:S02]  /*1f4d0*/  FMUL.FTZ R124, R0.reuse, R124 ;  /* 0x0000007c007c7220 */ /* 0x040fe40000410000 */
        /* <DEDUP_REMOVED lines=13> */
[----:B------:R-:W-:-:S04]  /*1f5b0*/  F2FP.BF16.PACK_AB R28, R28, R112 ;  /* 0x000000701c1c723e */ /* 0x000fc800000010ff */
[----:B------:R-:W-:Y:S02]  /*1f5c0*/  F2FP.BF16.PACK_AB R32, R32, R100 ;  /* 0x000000642020723e */ /* 0x000fe400000010ff */
[----:B--2---:R-:W-:-:S13]  /*1f5d0*/  ISETP.NE.AND P0, PT, R57, -0x1, PT ;  /* 0xffffffff3900780c */ /* 0x004fda0003f05270 */
[----:B------:R-:W-:-:S04]  /*1f5e0*/  @P0 IMAD.WIDE.U32 R2, R57, c[0x0][0x1e8], RZ ;  /* 0x00007a0039020a25 */ /* 0x000fc800078e00ff */
[----:B------:R-:W-:Y:S01]  /*1f5f0*/  @P0 IMAD R53, R57, c[0x0][0x1ec], R3 ;  /* 0x00007b0039350a24 */ /* 0x000fe200078e0203 */
[----:B------:R-:W-:Y:S02]  /*1f600*/  @P0 MOV R52, R2 ;  /* 0x0000000200340202 */ /* 0x000fe40000000f00 */
[----:B------:R-:W-:Y:S02]  /*1f610*/  MOV R2, 0x3f800000 ;  /* 0x3f80000000027802 */ /* 0x000fe40000000f00 */
[----:B------:R-:W-:Y:S01]  /*1f620*/  IADD3 R3, -R4, R55, RZ ;  /* 0x0000003704037210 */ /* 0x000fe20007ffe1ff */
[----:B------:R-:W-:-:S03]  /*1f630*/  IMAD.MOV.U32 R4, RZ, RZ, 0x3f800000 ;  /* 0x3f800000ff047424 */ /* 0x000fc600078e00ff */
[----:B------:R-:W1:Y:S01]  /*1f640*/  @P4 MUFU.RCP R2, R38 ;  /* 0x0000002600024308 */ /* 0x000e620000001000 */
[----:B------:R-:W-:Y:S01]  /*1f650*/  LEA R30, R9, R3, 0x9 ;  /* 0x00000003091e7211 */ /* 0x000fe200078e48ff */
[----:B----4-:R-:W-:Y:S01]  /*1f660*/  FMUL.FTZ R3, R6, c[0x0][0x2dc] ;  /* 0x0000b70006037a20 */ /* 0x010fe20000410000 */
[----:B------:R-:W-:-:S03]  /*1f670*/  MOV R6, 0xfffffff0 ;  /* 0xfffffff000067802 */ /* 0x000fc60000000f00 */
[C---:B------:R-:W-:Y:S02]  /*1f680*/  FMUL.FTZ R138, R3.reuse, R138 ;  /* 0x0000008a038a7220 */ /* 0x040fe40000410000 */
[----:B------:R-:W2:Y:S01]  /*1f690*/  @P3 MUFU.RCP R4, R39 ;  /* 0x0000002700043308 */ /* 0x000ea20000001000 */
[C---:B------:R-:W-:Y:S02]  /*1f6a0*/  FMUL.FTZ R139, R3.reuse, R139 ;  /* 0x0000008b038b7220 */ /* 0x040fe40000410000 */
[C---:B------:R-:W-:Y:S02]  /*1f6b0*/  FMUL.FTZ R134, R3.reuse, R134 ;  /* 0x0000008603867220 */ /* 0x040fe40000410000 */
[C---:B------:R-:W-:Y:S02]  /*1f6c0*/  FMUL.FTZ R7, R3.reuse, R135 ;  /* 0x0000008703077220 */ /* 0x040fe40000410000 */
[----:B------:R-:W-:Y:S02]  /*1f6d0*/  FMUL.FTZ R130, R3, R130 ;  /* 0x0000008203827220 */ /* 0x000fe40000410000 */
[----:B-1----:R-:W-:Y:S01]  /*1f6e0*/  FMUL.FTZ R2, R2, c[0x0][0x2dc] ;  /* 0x0000b70002027a20 */ /* 0x002fe20000410000 */
[----:B------:R-:W-:Y:S01]  /*1f6f0*/  F2FP.BF16.PACK_AB R7, R7, R134 ;  /* 0x000000860707723e */ /* 0x000fe200000010ff */
[----:B------:R-:W-:-:S02]  /*1f700*/  FMUL.FTZ R13, R3, R131 ;  /* 0x00000083030d7220 */ /* 0x000fc40000410000 */
[C---:B------:R-:W-:Y:S02]  /*1f710*/  FMUL.FTZ R108, R2.reuse, R108 ;  /* 0x0000006c026c7220 */ /* 0x040fe40000410000 */
        /* <DEDUP_REMOVED lines=22> */
[----:B------:R-:W-:Y:S01]  /*1f880*/  LOP3.LUT R2, R19, 0x1, RZ, 0xc0, !PT ;  /* 0x0000000113027812 */ /* 0x000fe200078ec0ff */
[----:B--2---:R-:W-:Y:S01]  /*1f890*/  FMUL.FTZ R0, R4, c[0x0][0x2dc] ;  /* 0x0000b70004007a20 */ /* 0x004fe20000410000 */
[----:B------:R-:W-:Y:S01]  /*1f8a0*/  F2FP.BF16.PACK_AB R4, R139, R138 ;  /* 0x0000008a8b04723e */ /* 0x000fe200000010ff */
[C---:B------:R-:W-:Y:S01]  /*1f8b0*/  FMUL.FTZ R126, R3.reuse, R126 ;  /* 0x0000007e037e7220 */ /* 0x040fe20000410000 */
[----:B------:R-:W-:Y:S01]  /*1f8c0*/  ISETP.NE.U32.AND P1, PT, R2, 0x1, PT ;  /* 0x000000010200780c */ /* 0x000fe20003f25070 */
[----:B------:R-:W-:Y:S01]  /*1f8d0*/  FMUL.FTZ R10, R3, R127 ;  /* 0x0000007f030a7220 */ /* 0x000fe20000410000 */
[----:B------:R-:W-:Y:S01]  /*1f8e0*/  SHF.L.U32 R2, R19, 0x6, RZ ;  /* 0x0000000613027819 */ /* 0x000fe200000006ff */
[C---:B------:R-:W-:Y:S01]  /*1f8f0*/  FMUL.FTZ R122, R3.reuse, R122 ;  /* 0x0000007a037a7220 */ /* 0x040fe20000410000 */
[----:B------:R-:W-:Y:S01]  /*1f900*/  SEL R6, R6, 0x10, !P1 ;  /* 0x0000001006067807 */ /* 0x000fe20004800000 */
[C---:B------:R-:W-:Y:S01]  /*1f910*/  FMUL.FTZ R23, R3.reuse, R123 ;  /* 0x0000007b03177220 */ /* 0x040fe20000410000 */
[----:B------:R-:W-:Y:S01]  /*1f920*/  LOP3.LUT R2, R2, 0x1c0, RZ, 0xc0, !PT ;  /* 0x000001c002027812 */ /* 0x000fe200078ec0ff */
[----:B------:R-:W-:Y:S01]  /*1f930*/  FMUL.FTZ R118, R3, R118 ;  /* 0x0000007603767220 */ /* 0x000fe20000410000 */
[----:B------:R-:W-:Y:S01]  /*1f940*/  R2P PR, R19, 0x6 ;  /* 0x0000000613007804 */ /* 0x000fe20000000000 */
[C---:B------:R-:W-:Y:S01]  /*1f950*/  FMUL.FTZ R119, R3.reuse, R119 ;  /* 0x0000007703777220 */ /* 0x040fe20000410000 */
[----:B------:R-:W-:Y:S01]  /*1f960*/  LEA.HI R2, R2, R2, RZ, 0x1d ;  /* 0x0000000202027211 */ /* 0x000fe200078fe8ff */
[C---:B------:R-:W-:Y:S01]  /*1f970*/  FMUL.FTZ R114, R3.reuse, R114 ;  /* 0x0000007203727220 */ /* 0x040fe20000410000 */
[----:B------:R-:W-:Y:S01]  /*1f980*/  F2FP.BF16.PACK_AB R10, R10, R126 ;  /* 0x0000007e0a0a723e */ /* 0x000fe200000010ff */
[----:B------:R-:W-:Y:S01]  /*1f990*/  FMUL.FTZ R27, R3, R115 ;  /* 0x00000073031b7220 */ /* 0x000fe20000410000 */
[----:B------:R-:W-:Y:S01]  /*1f9a0*/  LEA R2, R30, R2, 0x1 ;  /* 0x000000021e027211 */ /* 0x000fe200078e08ff */
[----:B------:R-:W-:Y:S01]  /*1f9b0*/  IMAD.MOV.U32 R30, RZ, RZ, 0x20 ;  /* 0x00000020ff1e7424 */ /* 0x000fe200078e00ff */
[----:B------:R-:W-:Y:S01]  /*1f9c0*/  F2FP.BF16.PACK_AB R23, R23, R122 ;  /* 0x0000007a1717723e */ /* 0x000fe200000010ff */
[C---:B------:R-:W-:Y:S01]  /*1f9d0*/  FMUL.FTZ R102, R3.reuse, R102 ;  /* 0x0000006603667220 */ /* 0x040fe20000410000 */
[----:B------:R-:W-:Y:S01]  /*1f9e0*/  SHF.L.U32 R2, R2, 0x1, RZ ;  /* 0x0000000102027819 */ /* 0x000fe200000006ff */
[----:B------:R-:W-:Y:S01]  /*1f9f0*/  FMUL.FTZ R31, R3, R103 ;  /* 0x00000067031f7220 */ /* 0x000fe20000410000 */
[----:B------:R-:W-:Y:S01]  /*1fa00*/  SEL R30, R30, 0xffffffe0, !P1 ;  /* 0xffffffe01e1e7807 */ /* 0x000fe20004800000 */
[----:B------:R-:W-:Y:S01]  /*1fa10*/  FMUL.FTZ R110, R0, R110 ;  /* 0x0000006e006e7220 */ /* 0x000fe20000410000 */
[----:B------:R-:W-:Y:S01]  /*1fa20*/  IADD3 R3, R2, R6, RZ ;  /* 0x0000000602037210 */ /* 0x000fe20007ffe0ff */
[C---:B------:R-:W-:Y:S01]  /*1fa30*/  FMUL.FTZ R9, R0.reuse, R111 ;  /* 0x0000006f00097220 */ /* 0x040fe20000410000 */
[----:B------:R1:W-:Y:S01]  /*1fa40*/  STS [R2], R5 ;  /* 0x0000000502007388 */ /* 0x0003e20000000800 */
[C---:B------:R-:W-:Y:S01]  /*1fa50*/  FMUL.FTZ R106, R0.reuse, R106 ;  /* 0x0000006a006a7220 */ /* 0x040fe20000410000 */
[----:B------:R-:W-:Y:S01]  /*1fa60*/  F2FP.BF16.PACK_AB R19, R119, R118 ;  /* 0x000000767713723e */ /* 0x000fe200000010ff */
[C---:B------:R-:W-:Y:S01]  /*1fa70*/  FMUL.FTZ R15, R0.reuse, R107 ;  /* 0x0000006b000f7220 */ /* 0x040fe20000410000 */
[----:B------:R2:W-:Y:S01]  /*1fa80*/  STS [R2+0x400], R4 ;  /* 0x0004000402007388 */ /* 0x0005e20000000800 */
[C---:B------:R-:W-:Y:S01]  /*1fa90*/  FMUL.FTZ R98, R0.reuse, R98 ;  /* 0x0000006200627220 */ /* 0x040fe20000410000 */
[----:B------:R-:W-:Y:S01]  /*1faa0*/  F2FP.BF16.PACK_AB R9, R9, R110 ;  /* 0x0000006e0909723e */ /* 0x000fe200000010ff */
[C---:B------:R-:W-:Y:S01]  /*1fab0*/  FMUL.FTZ R18, R0.reuse, R99 ;  /* 0x0000006300127220 */ /* 0x040fe20000410000 */
[----:B------:R-:W-:Y:S01]  /*1fac0*/  F2FP.BF16.PACK_AB R15, R15, R106 ;  /* 0x0000006a0f0f723e */ /* 0x000fe200000010ff */
[C---:B------:R-:W-:Y:S01]  /*1fad0*/  FMUL.FTZ R94, R0.reuse, R94 ;  /* 0x0000005e005e7220 */ /* 0x040fe20000410000 */
[----:B------:R3:W-:Y:S01]  /*1fae0*/  STS [R3+0x400], R7 ;  /* 0x0004000703007388 */ /* 0x0007e20000000800 */
[----:B------:R-:W-:Y:S01]  /*1faf0*/  FMUL.FTZ R25, R0, R95 ;  /* 0x0000005f00197220 */ /* 0x000fe20000410000 */
        /* <DEDUP_REMOVED lines=13> */
[----:B------:R-:W-:Y:S01]  /*1fbd0*/  FMUL.FTZ R78, R0, R78 ;  /* 0x0000004e004e7220 */ /* 0x000fe20000410000 */
[----:B-1----:R-:W-:Y:S01]  /*1fbe0*/  IADD3 R5, R2, R30, RZ ;  /* 0x0000001e02057210 */ /* 0x002fe20007ffe0ff */
[----:B------:R-:W-:Y:S01]  /*1fbf0*/  FMUL.FTZ R35, R0, R79 ;  /* 0x0000004f00237220 */ /* 0x000fe20000410000 */
[----:B------:R-:W-:-:S02]  /*1fc00*/  F2FP.BF16.PACK_AB R0, R133, R132 ;  /* 0x000000848500723e */ /* 0x000fc400000010ff */
[----:B--2---:R-:W-:Y:S02]  /*1fc10*/  IADD3 R4, R3, R30, RZ ;  /* 0x0000001e03047210 */ /* 0x004fe40007ffe0ff */
[----:B------:R-:W-:Y:S01]  /*1fc20*/  F2FP.BF16.PACK_AB R33, R33, R82 ;  /* 0x000000522121723e */ /* 0x000fe200000010ff */
[----:B------:R1:W-:Y:S01]  /*1fc30*/  STS [R3], R0 ;  /* 0x0000000003007388 */ /* 0x0003e20000000800 */
[----:B------:R-:W-:Y:S01]  /*1fc40*/  F2FP.BF16.PACK_AB R36, R36, R76 ;  /* 0x0000004c2424723e */ /* 0x000fe200000010ff */
[----:B---3--:R-:W2:Y:S01]  /*1fc50*/  LDC.U8 R7, c[0x0][0x328] ;  /* 0x0000ca00ff077b82 */ /* 0x008ea20000000000 */
[----:B------:R-:W-:Y:S01]  /*1fc60*/  F2FP.BF16.PACK_AB R35, R35, R78 ;  /* 0x0000004e2323723e */ /* 0x000fe200000010ff */
[----:B------:R-:W-:Y:S01]  /*1fc70*/  STS [R2+0x2000], R8 ;  /* 0x0020000802007388 */ /* 0x000fe20000000800 */
[----:B------:R-:W-:-:S03]  /*1fc80*/  ISETP.NE.AND P1, PT, R40, RZ, PT ;  /* 0x000000ff2800720c */ /* 0x000fc60003f25270 */
[----:B------:R3:W-:Y:S04]  /*1fc90*/  STS [R2+0x2400], R9 ;  /* 0x0024000902007388 */ /* 0x0007e80000000800 */
[----:B------:R4:W-:Y:S04]  /*1fca0*/  STS [R3+0x2000], R16 ;  /* 0x0020001003007388 */ /* 0x0009e80000000800 */
[----:B------:R4:W-:Y:S04]  /*1fcb0*/  STS [R3+0x2400], R15 ;  /* 0x0024000f03007388 */ /* 0x0009e80000000800 */
[----:B------:R4:W-:Y:S04]  /*1fcc0*/  STS [R5], R14 ;  /* 0x0000000e05007388 */ /* 0x0009e80000000800 */
[----:B------:R4:W-:Y:S01]  /*1fcd0*/  STS [R5+0x400], R13 ;  /* 0x0004000d05007388 */ /* 0x0009e20000000800 */
[----:B-1----:R-:W-:-:S02]  /*1fce0*/  IADD3 R0, R2, 0x40, RZ ;  /* 0x0000004002007810 */ /* 0x002fc40007ffe0ff */
[----:B------:R-:W-:Y:S01]  /*1fcf0*/  @P2 IADD3 R0, R2, -0x40, RZ ;  /* 0xffffffc002002810 */ /* 0x000fe20007ffe0ff */
[----:B------:R1:W-:Y:S01]  /*1fd00*/  STS [R4], R11 ;  /* 0x0000000b04007388 */ /* 0x0003e20000000800 */
[----:B--2---:R-:W-:-:S03]  /*1fd10*/  ISETP.NE.AND P2, PT, R7, RZ, PT ;  /* 0x000000ff0700720c */ /* 0x004fc60003f45270 */
[----:B------:R2:W-:Y:S01]  /*1fd20*/  STS [R4+0x400], R10 ;  /* 0x0004000a04007388 */ /* 0x0005e20000000800 */
[----:B---3--:R-:W-:Y:S02]  /*1fd30*/  IADD3 R2, R30, 0x400, R0 ;  /* 0x000004001e027810 */ /* 0x008fe40007ffe000 */
[----:B------:R-:W-:Y:S01]  /*1fd40*/  @P1 MOV R9, c[0x0][0x210] ;  /* 0x0000840000091a02 */ /* 0x000fe20000000f00 */
[----:B------:R-:W-:Y:S01]  /*1fd50*/  STS [R5+0x2000], R12 ;  /* 0x0020000c05007388 */ /* 0x000fe20000000800 */
[----:B------:R-:W-:Y:S02]  /*1fd60*/  @!P1 MOV R9, 0x1 ;  /* 0x0000000100099802 */ /* 0x000fe40000000f00 */
[----:B----4-:R-:W-:Y:S01]  /*1fd70*/  MOV R16, 0x7f800000 ;  /* 0x7f80000000107802 */ /* 0x010fe20000000f00 */
[----:B------:R3:W-:Y:S01]  /*1fd80*/  STS [R5+0x2400], R18 ;  /* 0x0024001205007388 */ /* 0x0007e20000000800 */
[----:B------:R-:W-:-:S03]  /*1fd90*/  MOV R15, 0x7f800000 ;  /* 0x7f800000000f7802 */ /* 0x000fc60000000f00 */
[----:B------:R4:W-:Y:S01]  /*1fda0*/  STS [R4+0x2000], R17 ;  /* 0x0020001104007388 */ /* 0x0009e20000000800 */
[----:B------:R-:W-:-:S03]  /*1fdb0*/  MOV R14, 0x7f800000 ;  /* 0x7f800000000e7802 */ /* 0x000fc60000000f00 */
[----:B------:R4:W-:Y:S01]  /*1fdc0*/  STS [R4+0x2400], R25 ;  /* 0x0024001904007388 */ /* 0x0009e20000000800 */
[----:B------:R-:W-:-:S03]  /*1fdd0*/  MOV R13, 0x7f800000 ;  /* 0x7f800000000d7802 */ /* 0x000fc60000000f00 */
[----:B------:R-:W-:Y:S01]  /*1fde0*/  STS [R0], R24 ;  /* 0x0000001800007388 */ /* 0x000fe20000000800 */
[----:B-1----:R-:W1:Y:S03]  /*1fdf0*/  @P6 MUFU.LG2 R11, R241 ;  /* 0x000000f1000b6308 */ /* 0x002e660000000c00 */
[----:B------:R-:W-:Y:S04]  /*1fe00*/  STS [R0+0x400], R23 ;  /* 0x0004001700007388 */ /* 0x000fe80000000800 */
[----:B------:R-:W1:Y:S01]  /*1fe10*/  S2R R8, SR_CTAID.Y ;  /* 0x0000000000087919 */ /* 0x000e620000002600 */
[----:B--2---:R-:W2:Y:S01]  /*1fe20*/  @P4 MUFU.LG2 R10, R38 ;  /* 0x00000026000a4308 */ /* 0x004ea20000000c00 */
[----:B---3--:R-:W-:-:S02]  /*1fe30*/  IADD3 R5, R6, R2, RZ ;  /* 0x0000000206057210 */ /* 0x008fc40007ffe0ff */
[----:B------:R-:W3:Y:S01]  /*1fe40*/  S2R R18, SR_CTAID.X ;  /* 0x0000000000127919 */ /* 0x000ee20000002500 */
[----:B------:R-:W-:-:S04]  /*1fe50*/  IADD3 R2, R6, R0, RZ ;  /* 0x0000000006027210 */ /* 0x000fc80007ffe0ff */
[----:B------:R-:W2:Y:S01]  /*1fe60*/  @P5 MUFU.LG2 R12, R37 ;  /* 0x00000025000c5308 */ /* 0x000ea20000000c00 */
[----:B----4-:R-:W4:Y:S01]  /*1fe70*/  S2R R17, SR_CTAID.Z ;  /* 0x0000000000117919 */ /* 0x010f220000002700 */
[----:B------:R-:W-:Y:S01]  /*1fe80*/  IMAD.IADD R3, R30, 0x1, R2 ;  /* 0x000000011e037824 */ /* 0x000fe200078e0202 */
[----:B------:R-:W-:Y:S02]  /*1fe90*/  @P1 MOV R4, c[0x0][0x210] ;  /* 0x0000840000041a02 */ /* 0x000fe40000000f00 */
[----:B------:R-:W-:Y:S04]  /*1fea0*/  STS [R2], R20 ;  /* 0x0000001402007388 */ /* 0x000fe80000000800 */
[----:B------:R-:W-:Y:S01]  /*1feb0*/  STS [R2+0x400], R19 ;  /* 0x0004001302007388 */ /* 0x000fe20000000800 */
[----:B------:R-:W-:-:S03]  /*1fec0*/  @P1 IMAD R4, R4, c[0x0][0x214], RZ ;  /* 0x0000850004041a24 */ /* 0x000fc600078e02ff */
[----:B------:R-:W-:Y:S01]  /*1fed0*/  STS [R0+0x2000], R22 ;  /* 0x0020001600007388 */ /* 0x000fe20000000800 */
[----:B-1----:R-:W-:-:S03]  /*1fee0*/  @!P0 IMAD.WIDE.U32 R6, R8, c[0x0][0x1e0], RZ ;  /* 0x0000780008068a25 */ /* 0x002fc600078e00ff */
[----:B------:R1:W-:Y:S02]  /*1fef0*/  STS [R0+0x2400], R21 ;  /* 0x0024001500007388 */ /* 0x0003e40000000800 */
[----:B------:R-:W-:Y:S02]  /*1ff00*/  @!P0 MOV R52, R6 ;  /* 0x0000000600348202 */ /* 0x000fe40000000f00 */
[----:B------:R-:W-:Y:S01]  /*1ff10*/  STS [R2+0x2000], R26 ;  /* 0x0020001a02007388 */ /* 0x000fe20000000800 */
[----:B------:R-:W-:-:S03]  /*1ff20*/  @P6 FMUL.FTZ R6, R11, 0.69314718246459960938 ;  /* 0x3f3172180b066820 */ /* 0x000fc60000410000 */
[----:B------:R3:W-:Y:S01]  /*1ff30*/  STS [R2+0x2400], R29 ;  /* 0x0024001d02007388 */ /* 0x0007e20000000800 */
[----:B------:R-:W-:Y:S02]  /*1ff40*/  @P6 FFMA.FTZ R16, R70, c[0x0][0x238], R6 ;  /* 0x00008e0046106a23 */ /* 0x000fe40000010006 */
[----:B--2---:R-:W-:-:S04]  /*1ff50*/  @P4 FMUL.FTZ R6, R10, 0.69314718246459960938 ;  /* 0x3f3172180a064820 */ /* 0x004fc80000410000 */
[----:B------:R-:W-:Y:S01]  /*1ff60*/  @P4 FFMA.FTZ R13, R68, c[0x0][0x238], R6 ;  /* 0x00008e00440d4a23 */ /* 0x000fe20000010006 */
[----:B-1----:R-:W-:-:S05]  /*1ff70*/  IADD3 R0, R30, R0, RZ ;  /* 0x000000001e007210 */ /* 0x002fca0007ffe0ff */
[----:B------:R-:W-:Y:S01]  /*1ff80*/  STS [R0], R28 ;  /* 0x0000001c00007388 */ /* 0x000fe20000000800 */
[----:B---3--:R-:W-:-:S03]  /*1ff90*/  @!P1 MOV R2, c[0x0][0x214] ;  /* 0x0000850000029a02 */ /* 0x008fc60000000f00 */
[----:B------:R-:W-:Y:S01]  /*1ffa0*/  STS [R0+0x400], R27 ;  /* 0x0004001b00007388 */ /* 0x000fe20000000800 */
[----:B------:R-:W-:-:S03]  /*1ffb0*/  @!P1 SEL R4, R2, c[0x0][0x234], !P2 ;  /* 0x00008d0002049a07 */ /* 0x000fc60005000000 */
[----:B------:R-:W-:Y:S01]  /*1ffc0*/  STS [R3], R32 ;  /* 0x0000002003007388 */ /* 0x000fe20000000800 */
[----:B------:R-:W-:Y:S02]  /*1ffd0*/  @!P0 SHF.R.S32.HI R2, RZ, 0x1f, R8 ;  /* 0x0000001fff028819 */ /* 0x000fe40000011408 */
[----:B------:R-:W-:Y:S01]  /*1ffe0*/  ISETP.NE.OR P2, PT, R40, RZ, !P2 ;  /* 0x000000ff2800720c */ /* 0x000fe20005745670 */
[----:B------:R-:W-:Y:S02]  /*1fff0*/  STS [R5], R31 ;  /* 0x0000001f05007388 */ /* 0x000fe40000000800 */
[----:B------:R-:W-:Y:S02]  /*20000*/  @!P0 IMAD R2, R2, c[0x0][0x1e0], RZ ;  /* 0x0000780002028a24 */ /* 0x000fe400078e02ff */
[----:B------:R-:W-:Y:S02]  /*20010*/  STS [R0+0x2000], R34 ;  /* 0x0020002200007388 */ /* 0x000fe40000000800 */
[----:B------:R-:W-:-:S02]  /*20020*/  @!P0 IMAD R2, R8, c[0x0][0x1e4], R2 ;  /* 0x0000790008028a24 */ /* 0x000fc400078e0202 */
[----:B------:R1:W-:Y:S03]  /*20030*/  STS [R0+0x2400], R33 ;  /* 0x0024002100007388 */ /* 0x0003e60000000800 */
[----:B------:R-:W-:Y:S01]  /*20040*/  @!P0 IADD3 R53, R7, R2, RZ ;  /* 0x0000000207358210 */ /* 0x000fe20007ffe0ff */
[----:B------:R2:W-:Y:S04]  /*20050*/  STS [R3+0x2000], R36 ;  /* 0x0020002403007388 */ /* 0x0005e80000000800 */
[----:B------:R3:W-:Y:S04]  /*20060*/  STS [R5+0x2000], R35 ;  /* 0x0020002305007388 */ /* 0x0007e80000000800 */
[----:B------:R-:W-:Y:S01]  /*20070*/  BAR.SYNC.DEFER_BLOCKING 0x0 ;  /* 0x0000000000007b1d */ /* 0x000fe20000010000 */
[----:B-1----:R-:W-:Y:S01]  /*20080*/  @P1 MOV R0, 0x1 ;  /* 0x0000000100001802 */ /* 0x002fe20000000f00 */
[----:B------:R-:W-:-:S02]  /*20090*/  @!P1 IMAD R0, R4, c[0x0][0x1c0], RZ ;  /* 0x0000700004009a24 */ /* 0x000fc400078e02ff */
[C---:B--2---:R-:W-:Y:S02]  /*200a0*/  @!P2 IMAD R3, R8.reuse, c[0x0][0x214], RZ ;  /* 0x000085000803aa24 */ /* 0x044fe400078e02ff */
[----:B------:R-:W-:Y:S01]  /*200b0*/  IMAD R7, R8, R0, RZ ;  /* 0x0000000008077224 */ /* 0x000fe200078e02ff */
[----:B------:R-:W-:Y:S01]  /*200c0*/  LOP3.LUT R0, R54, 0xffffffe0, RZ, 0xc0, !PT ;  /* 0xffffffe036007812 */ /* 0x000fe200078ec0ff */
[----:B------:R-:W1:Y:S01]  /*200d0*/  @P3 MUFU.LG2 R8, R39 ;  /* 0x0000002700083308 */ /* 0x000e620000000c00 */
[----:B---3--:R-:W-:Y:S01]  /*200e0*/  @!P2 SEL R5, R3, R57, !P0 ;  /* 0x000000390305a207 */ /* 0x008fe20004000000 */
[----:B-----5:R2:W3:Y:S02]  /*200f0*/  LDS.128 R20, [R188] ;  /* 0x00000000bc147984 */ /* 0x0204e40000000c00 */
[----:B------:R-:W-:Y:S01]  /*20100*/  IMAD.IADD R0, R55, 0x1, -R0 ;  /* 0x0000000137007824 */ /* 0x000fe200078e0a00 */
[----:B------:R-:W-:Y:S01]  /*20110*/  SEL R7, R7, RZ, P2 ;  /* 0x000000ff07077207 */ /* 0x000fe20001000000 */
[----:B------:R-:W-:Y:S01]  /*20120*/  CS2R R2, SRZ ;  /* 0x0000000000027805 */ /* 0x000fe2000001ff00 */
[----:B------:R2:W2:Y:S01]  /*20130*/  LDS.128 R24, [R188+0x800] ;  /* 0x00080000bc187984 */ /* 0x0004a20000000c00 */
[----:B------:R-:W-:-:S02]  /*20140*/  @!P2 MOV R2, R5 ;  /* 0x000000050002a202 */ /* 0x000fc40000000f00 */
[----:B------:R-:W-:Y:S01]  /*20150*/  LOP3.LUT P0, RZ, R0, 0x3, RZ, 0xc0, !PT ;  /* 0x0000000300ff7812 */ /* 0x000fe2000780c0ff */
[----:B------:R2:W2:Y:S01]  /*20160*/  LDS.128 R28, [R188+0x1000] ;  /* 0x00100000bc1c7984 */ /* 0x0004a20000000c00 */
[----:B------:R-:W-:Y:S01]  /*20170*/  IMAD R0, R18, R9, RZ ;  /* 0x0000000912007224 */ /* 0x000fe200078e02ff */
[----:B------:R-:W-:Y:S01]  /*20180*/  @!P2 SHF.R.S32.HI R3, RZ, 0x1f, R5 ;  /* 0x0000001fff03a819 */ /* 0x000fe20000011405 */
[----:B----4-:R-:W-:Y:S01]  /*20190*/  IMAD R4, R17, R4, R7 ;  /* 0x0000000411047224 */ /* 0x010fe200078e0207 */
[----:B------:R4:W2:Y:S01]  /*201a0*/  LDS.128 R32, [R188+0x1800] ;  /* 0x00180000bc207984 */ /* 0x0008a20000000c00 */
[----:B------:R-:W-:Y:S01]  /*201b0*/  @P5 FMUL.FTZ R7, R12, 0.69314718246459960938 ;  /* 0x3f3172180c075820 */ /* 0x000fe20000410000 */
[----:B------:R-:W-:Y:S01]  /*201c0*/  SHF.L.U32 R0, R0, 0x7, RZ ;  /* 0x0000000700007819 */ /* 0x000fe200000006ff */
[----:B-1----:R-:W-:Y:S01]  /*201d0*/  @P3 FMUL.FTZ R5, R8, 0.69314718246459960938 ;  /* 0x3f31721808053820 */ /* 0x002fe20000410000 */
[----:B------:R4:W1:Y:S01]  /*201e0*/  LDS.128 R40, [R188+0x2000] ;  /* 0x00200000bc287984 */ /* 0x0008620000000c00 */
[----:B------:R-:W-:Y:S01]  /*201f0*/  @P5 FFMA.FTZ R15, R69, c[0x0][0x238], R7 ;  /* 0x00008e00450f5a23 */ /* 0x000fe20000010007 */
[----:B------:R-:W-:Y:S01]  /*20200*/  IADD3 R10, P2, P1, R0, R2, R4 ;  /* 0x00000002000a7210 */ /* 0x000fe2000795e004 */
[----:B------:R-:W-:Y:S01]  /*20210*/  @P3 FFMA.FTZ R14, R71, c[0x0][0x238], R5 ;  /* 0x00008e00470e3a23 */ /* 0x000fe20000010005 */
[----:B------:R4:W1:Y:S01]  /*20220*/  LDS.128 R44, [R188+0x2800] ;  /* 0x00280000bc2c7984 */ /* 0x0008620000000c00 */
[----:B------:R-:W-:-:S02]  /*20230*/  SHF.R.S32.HI R2, RZ, 0x1f, R0 ;  /* 0x0000001fff027819 */ /* 0x000fc40000011400 */
[----:B------:R-:W-:Y:S01]  /*20240*/  SHF.R.S32.HI R0, RZ, 0x1f, R4 ;  /* 0x0000001fff007819 */ /* 0x000fe20000011404 */
[----:B------:R4:W1:Y:S03]  /*20250*/  LDS.128 R48, [R188+0x3000] ;  /* 0x00300000bc307984 */ /* 0x0008660000000c00 */
[----:B------:R-:W-:Y:S01]  /*20260*/  IADD3.X R11, R2, R3, R0, P2, P1 ;  /* 0x00000003020b7210 */ /* 0x000fe200017e2400 */
[----:B------:R-:W1:Y:S01]  /*20270*/  LDS.128 R188, [R188+0x3800] ;  /* 0x00380000bcbc7984 */ /* 0x000e620000000c00 */
[----:B------:R-:W-:Y:S05]  /*20280*/  @P0 BRA `(.L_x_843) ;  /* 0x000002e000000947 */ /* 0x000fea0003800000 */
[----:B------:R-:W5:Y:S04]  /*20290*/  LDL.LU R19, [R1+0x158] ;  /* 0x0001580001137983 */ /* 0x000f680000300800 */
[----:B------:R-:W4:Y:S02]  /*202a0*/  S2R R4, SR_TID.X ;  /* 0x0000000000047919 */ /* 0x000f240000002100 */
[----:B----4-:R-:W-:-:S04]  /*202b0*/  SHF.R.S32.HI R2, RZ, 0x1f, R4 ;  /* 0x0000001fff027819 */ /* 0x010fc80000011404 */
[----:B------:R-:W-:-:S04]  /*202c0*/  LEA.HI R2, R2, R4, RZ, 0x5 ;  /* 0x0000000402027211 */ /* 0x000fc800078f28ff */
[----:B------:R-:W-:Y:S02]  /*202d0*/  LOP3.LUT R0, R2, 0xffffffe0, RZ, 0xc0, !PT ;  /* 0xffffffe002007812 */ /* 0x000fe400078ec0ff */
[--C-:B------:R-:W-:Y:S02]  /*202e0*/  SHF.R.S32.HI R3, RZ, 0x5, R2.reuse ;  /* 0x00000005ff037819 */ /* 0x100fe40000011402 */
[----:B------:R-:W-:Y:S01]  /*202f0*/  SHF.R.S32.HI R2, RZ, 0x1f, R2 ;  /* 0x0000001fff027819 */ /* 0x000fe20000011402 */
[----:B------:R-:W-:-:S03]  /*20300*/  IMAD.IADD R0, R4, 0x1, -R0 ;  /* 0x0000000104007824 */ /* 0x000fc600078e0a00 */
[----:B------:R-:W-:Y:S02]  /*20310*/  LEA.HI R2, R2, R3, RZ, 0x2 ;  /* 0x0000000302027211 */ /* 0x000fe400078f10ff */
[----:B------:R-:W-:Y:S02]  /*20320*/  SHF.R.S32.HI R4, RZ, 0x1f, R0 ;  /* 0x0000001fff047819 */ /* 0x000fe40000011400 */
[----:B------:R-:W-:Y:S02]  /*20330*/  LOP3.LUT R2, R2, 0xffffffc, RZ, 0xc0, !PT ;  /* 0x0ffffffc02027812 */ /* 0x000fe400078ec0ff */
[----:B------:R-:W-:-:S03]  /*20340*/  LEA.HI R0, R4, R0, RZ, 0x2 ;  /* 0x0000000004007211 */ /* 0x000fc600078f10ff */
[----:B------:R-:W-:Y:S01]  /*20350*/  IMAD.IADD R2, R3, 0x1, -R2 ;  /* 0x0000000103027824 */ /* 0x000fe200078e0a02 */
[----:B------:R-:W-:-:S05]  /*20360*/  SHF.R.S32.HI R0, RZ, 0x2, R0 ;  /* 0x00000002ff007819 */ /* 0x000fca0000011400 */
[----:B------:R-:W-:-:S05]  /*20370*/  IMAD R0, R2, 0x10, R0 ;  /* 0x0000001002007824 */ /* 0x000fca00078e0200 */
[C---:B------:R-:W-:Y:S02]  /*20380*/  IADD3 R3, R0.reuse, 0x8, RZ ;  /* 0x0000000800037810 */ /* 0x040fe40007ffe0ff */
[C---:B------:R-:W-:Y:S02]  /*20390*/  IADD3 R2, R0.reuse, 0x40, RZ ;  /* 0x0000004000027810 */ /* 0x040fe40007ffe0ff */
[C---:B------:R-:W-:Y:S02]  /*203a0*/  IADD3 R4, R0.reuse, 0x48, RZ ;  /* 0x0000004800047810 */ /* 0x040fe40007ffe0ff */
[-C--:B-----5:R-:W-:Y:S02]  /*203b0*/  ISETP.GE.AND P6, PT, R0, R19.reuse, PT ;  /* 0x000000130000720c */ /* 0x0a0fe40003fc6270 */
[-C--:B------:R-:W-:Y:S02]  /*203c0*/  ISETP.GE.AND P5, PT, R3, R19.reuse, PT ;  /* 0x000000130300720c */ /* 0x080fe40003fa6270 */
[----:B------:R-:W-:-:S02]  /*203d0*/  ISETP.GE.AND P4, PT, R2, R19, PT ;  /* 0x000000130200720c */ /* 0x000fc40003f86270 */
[----:B------:R-:W-:-:S07]  /*203e0*/  ISETP.GE.AND P3, PT, R4, R19, PT ;  /* 0x000000130400720c */ /* 0x000fce0003f66270 */
[-C--:B------:R-:W-:Y:S02]  /*203f0*/  @!P6 IMAD R0, R0, R9.reuse, RZ ;  /* 0x000000090000e224 */ /* 0x080fe400078e02ff */
[-C--:B------:R-:W-:Y:S02]  /*20400*/  @!P5 IMAD R3, R3, R9.reuse, RZ ;  /* 0x000000090303d224 */ /* 0x080fe400078e02ff */
[-C--:B------:R-:W-:Y:S01]  /*20410*/  @!P4 IMAD R7, R2, R9.reuse, RZ ;  /* 0x000000090207c224 */ /* 0x080fe200078e02ff */
[----:B------:R-:W-:Y:S01]  /*20420*/  @!P6 IADD3 R5, P0, R0, R10, RZ ;  /* 0x0000000a0005e210 */ /* 0x000fe20007f1e0ff */
[----:B------:R-:W-:-:S03]  /*20430*/  @!P3 IMAD R2, R4, R9, RZ ;  /* 0x000000090402b224 */ /* 0x000fc600078e02ff */
[-C--:B------:R-:W-:Y:S02]  /*20440*/  @!P6 LEA.HI.X.SX32 R6, R0, R11.reuse, 0x1, P0 ;  /* 0x0000000b0006e211 */ /* 0x080fe400000f0eff */
[----:B------:R-:W-:Y:S02]  /*20450*/  @!P6 LEA R8, P0, R5, c[0x0][0x200], 0x2 ;  /* 0x000080000508ea11 */ /* 0x000fe400078010ff */
        /* <DEDUP_REMOVED lines=17> */
.L_x_843:
[----:B------:R-:W-:Y:S05]  /*20570*/  BSYNC B0 ;  /* 0x0000000000007941 */ /* 0x000fea0003800000 */
.L_x_842:
[----:B----4-:R-:W4:Y:S04]  /*20580*/  LDL.LU R9, [R1+0x15c] ;  /* 0x00015c0001097983 */ /* 0x010f280000300800 */
[----:B------:R-:W5:Y:S01]  /*20590*/  LDL.LU.64 R6, [R1+0x140] ;  /* 0x0001400001067983 */ /* 0x000f620000300a00 */
[----:B------:R-:W-:Y:S01]  /*205a0*/  LEA.HI R12, R56, R55, RZ, 0x3 ;  /* 0x00000037380c7211 */ /* 0x000fe200078f18ff */
[----:B------:R-:W-:Y:S02]  /*205b0*/  BSSY B0, `(.L_x_844) ;  /* 0x0000020000007945 */ /* 0x000fe40003800000 */
[----:B------:R-:W3:Y:S02]  /*205c0*/  S2R R3, SR_TID.X ;  /* 0x0000000000037919 */ /* 0x000ee40000002100 */
[----:B---3--:R-:W-:-:S04]  /*205d0*/  SHF.R.S32.HI R2, RZ, 0x1f, R3 ;  /* 0x0000001fff027819 */ /* 0x008fc80000011403 */
[----:B------:R-:W-:-:S04]  /*205e0*/  LEA.HI R2, R2, R3, RZ, 0x3 ;  /* 0x0000000302027211 */ /* 0x000fc800078f18ff */
[----:B------:R-:W-:Y:S02]  /*205f0*/  LOP3.LUT R0, R2, 0xfffffff8, RZ, 0xc0, !PT ;  /* 0xfffffff802007812 */ /* 0x000fe400078ec0ff */
[----:B------:R-:W-:-:S03]  /*20600*/  SHF.R.S32.HI R2, RZ, 0x3, R2 ;  /* 0x00000003ff027819 */ /* 0x000fc60000011402 */
[----:B------:R-:W-:Y:S01]  /*20610*/  IMAD.IADD R0, R3, 0x1, -R0 ;  /* 0x0000000103007824 */ /* 0x000fe200078e0a00 */
[----:B------:R-:W-:-:S03]  /*20620*/  SHF.R.S32.HI R3, RZ, 0x1f, R17 ;  /* 0x0000001fff037819 */ /* 0x000fc60000011411 */
[----:B------:R-:W-:Y:S02]  /*20630*/  IMAD.SHL.U32 R0, R0, 0x8, RZ ;  /* 0x0000000800007824 */ /* 0x000fe400078e00ff */
[----:B------:R-:W-:-:S03]  /*20640*/  IMAD R3, R3, c[0x0][0x1f0], RZ ;  /* 0x00007c0003037a24 */ /* 0x000fc600078e02ff */
[----:B------:R-:W-:Y:S01]  /*20650*/  SHF.R.S32.HI R0, RZ, 0x1f, R0 ;  /* 0x0000001fff007819 */ /* 0x000fe20000011400 */
[----:B----4-:R-:W-:Y:S01]  /*20660*/  IMAD R13, R18, -0x80, R9 ;  /* 0xffffff80120d7824 */ /* 0x010fe200078e0209 */
[C---:B-----5:R-:W-:Y:S02]  /*20670*/  IADD3 R4, P0, R6.reuse, R52, RZ ;  /* 0x0000003406047210 */ /* 0x060fe40007f1e0ff */
[----:B------:R-:W-:Y:S02]  /*20680*/  ISETP.GE.AND P1, PT, R6, c[0x0][0x220], PT ;  /* 0x0000880006007a0c */ /* 0x000fe40003f26270 */
[----:B------:R-:W3:Y:S01]  /*20690*/  S2R R6, SR_CTAID.X ;  /* 0x0000000000067919 */ /* 0x000ee20000002500 */
[----:B------:R-:W-:Y:S01]  /*206a0*/  IMAD.X R5, R0, 0x1, R53, P0 ;  /* 0x0000000100057824 */ /* 0x000fe200000e0635 */
[----:B------:R-:W-:-:S03]  /*206b0*/  SHF.R.S32.HI R0, RZ, 0x3, R12 ;  /* 0x00000003ff007819 */ /* 0x000fc6000001140c */
[----:B------:R-:W-:Y:S01]  /*206c0*/  IMAD.WIDE.U32 R10, R17, c[0x0][0x1f0], R4 ;  /* 0x00007c00110a7a25 */ /* 0x000fe200078e0004 */
[----:B------:R-:W-:-:S03]  /*206d0*/  ISETP.GE.OR P0, PT, R0, R13, P1 ;  /* 0x0000000d0000720c */ /* 0x000fc60000f06670 */
[----:B------:R-:W-:Y:S01]  /*206e0*/  IMAD R0, R17, c[0x0][0x1f4], R3 ;  /* 0x00007d0011007a24 */ /* 0x000fe200078e0203 */
[----:B------:R-:W-:-:S03]  /*206f0*/  SHF.R.S32.HI R3, RZ, 0x1f, R2 ;  /* 0x0000001fff037819 */ /* 0x000fc60000011402 */
[----:B------:R-:W-:Y:S02]  /*20700*/  IMAD.IADD R9, R11, 0x1, R0 ;  /* 0x000000010b097824 */ /* 0x000fe400078e0200 */
[----:B---3--:R-:W-:-:S04]  /*20710*/  IMAD.WIDE R6, R6, 0x80, R2 ;  /* 0x0000008006067825 */ /* 0x008fc800078e0202 */
        /* <DEDUP_REMOVED lines=9> */
.L_x_845:
[----:B------:R-:W-:Y:S05]  /*207b0*/  BSYNC B0 ;  /* 0x0000000000007941 */ /* 0x000fea0003800000 */
.L_x_844:
[----:B------:R-:W-:Y:S01]  /*207c0*/  LEA.HI.SX32 R0, R12, 0x10, 0x1d ;  /* 0x000000100c007811 */ /* 0x000fe200078feaff */
[----:B------:R-:W-:Y:S03]  /*207d0*/  BSSY B0, `(.L_x_846) ;  /* 0x000000e000007945 */ /* 0x000fe60003800000 */
[----:B------:R-:W-:-:S13]  /*207e0*/  ISETP.GE.OR P0, PT, R0, R13, P1 ;  /* 0x0000000d0000720c */ /* 0x000fda0000f06670 */
        /* <DEDUP_REMOVED lines=12> */
.L_x_847:
[----:B------:R-:W-:Y:S05]  /*208b0*/  BSYNC B0 ;  /* 0x0000000000007941 */ /* 0x000fea0003800000 */
.L_x_846:
[----:B------:R-:W-:Y:S01]  /*208c0*/  LEA.HI.SX32 R0, R12, 0x20, 0x1d ;  /* 0x000000200c007811 */ /* 0x000fe200078feaff */
[----:B------:R-:W-:Y:S03]  /*208d0*/  BSSY B0, `(.L_x_848) ;  /* 0x000000e000007945 */ /* 0x000fe60003800000 */
[----:B------:R-:W-:-:S13]  /*208e0*/  ISETP.GE.OR P0, PT, R0, R13, P1 ;  /* 0x0000000d0000720c */ /* 0x000fda0000f06670 */
        /* <DEDUP_REMOVED lines=12> */
.L_x_849:
[----:B------:R-:W-:Y:S05]  /*209b0*/  BSYNC B0 ;  /* 0x0000000000007941 */ /* 0x000fea0003800000 */
.L_x_848:
        /* <DEDUP_REMOVED lines=15> */
.L_x_851:
[----:B------:R-:W-:Y:S05]  /*20ab0*/  BSYNC B0 ;  /* 0x0000000000007941 */ /* 0x000fea0003800000 */
.L_x_850:
        /* <DEDUP_REMOVED lines=15> */
.L_x_853:
[----:B------:R-:W-:Y:S05]  /*20bb0*/  BSYNC B0 ;  /* 0x0000000000007941 */ /* 0x000fea0003800000 */
.L_x_852:
[----:B------:R-:W-:Y:S01]  /*20bc0*/  LEA.HI.SX32 R0, R12, 0x50, 0x1d ;  /* 0x000000500c007811 */ /* 0x000fe200078feaff */
[----:B------:R-:W-:Y:S03]  /*20bd0*/  BSSY B0, `(.L_x_854) ;  /* 0x000000e000007945 */ /* 0x000fe60003800000 */
[----:B------:R-:W-:-:S13]  /*20be0*/  ISETP.GE.OR P0, PT, R0, R13, P1 ;  /* 0x0000000d0000720c */ /* 0x000fda0000f06670 */
        /* <DEDUP_REMOVED lines=12> */
.L_x_855:
[----:B------:R-:W-:Y:S05]  /*20cb0*/  BSYNC B0 ;  /* 0x0000000000007941 */ /* 0x000fea0003800000 */
.L_x_854:
        /* <DEDUP_REMOVED lines=15> */
.L_x_857:
[----:B------:R-:W-:Y:S05]  /*20db0*/  BSYNC B0 ;  /* 0x0000000000007941 */ /* 0x000fea0003800000 */
.L_x_856:
[----:B------:R-:W-:-:S04]  /*20dc0*/  LEA.HI.SX32 R0, R12, 0x70, 0x1d ;  /* 0x000000700c007811 */ /* 0x000fc800078feaff */
[----:B------:R-:W-:-:S13]  /*20dd0*/  ISETP.GE.OR P1, PT, R0, R13, P1 ;  /* 0x0000000d0000720c */ /* 0x000fda0000f26670 */
        /* <DEDUP_REMOVED lines=13> */
.L_x_792:
[----:B------:R-:W3:Y:S04]  /*20eb0*/  LDL.LU R12, [R1+0x134] ;  /* 0x00013400010c7983 */ /* 0x000ee80000300800 */
[----:B------:R-:W4:Y:S01]  /*20ec0*/  LDL.LU R9, [R1+0x15c] ;  /* 0x00015c0001097983 */ /* 0x000f220000300800 */
[----:B------:R-:W5:Y:S01]  /*20ed0*/  LDC.U8 R4, c[0x0][0x329] ;  /* 0x0000ca40ff047b82 */ /* 0x000f620000000000 */
[----:B------:R-:W-:Y:S01]  /*20ee0*/  LEA.HI R10, R17, R26, RZ, 0x3 ;  /* 0x0000001a110a7211 */ /* 0x000fe200078f18ff */
[----:B------:R-:W-:Y:S03]  /*20ef0*/  BSSY B0, `(.L_x_858) ;  /* 0x0000042000007945 */ /* 0x000fe60003800000 */
[----:B------:R-:W-:-:S02]  /*20f00*/  LOP3.LUT R8, R10, 0xfffffff8, RZ, 0xc0, !PT ;  /* 0xfffffff80a087812 */ /* 0x000fc400078ec0ff */
[----:B------:R-:W-:Y:S01]  /*20f10*/  SHF.R.S32.HI R10, RZ, 0x3, R10 ;  /* 0x00000003ff0a7819 */ /* 0x000fe2000001140a */
[----:B--2---:R-:W2:Y:S02]  /*20f20*/  LDC.U8 R6, c[0x0][0x328] ;  /* 0x0000ca00ff067b82 */ /* 0x004ea40000000000 */
[----:B------:R-:W-:Y:S01]  /*20f30*/  IMAD.IADD R17, R26, 0x1, -R8 ;  /* 0x000000011a117824 */ /* 0x000fe200078e0a08 */
[----:B------:R-:W-:Y:S02]  /*20f40*/  SHF.R.S32.HI R8, RZ, 0x1f, R19 ;  /* 0x0000001fff087819 */ /* 0x000fe40000011413 */
[----:B------:R-:W-:-:S03]  /*20f50*/  SHF.R.S32.HI R11, RZ, 0x1f, R10 ;  /* 0x0000001fff0b7819 */ /* 0x000fc6000001140a */
[----:B------:R-:W-:-:S04]  /*20f60*/  IMAD R8, R8, c[0x0][0x1f0], RZ ;  /* 0x00007c0008087a24 */ /* 0x000fc800078e02ff */
[----:B------:R-:W-:Y:S01]  /*20f70*/  IMAD R8, R19, c[0x0][0x1f4], R8 ;  /* 0x00007d0013087a24 */ /* 0x000fe200078e0208 */
[----:B-----5:R-:W-:Y:S02]  /*20f80*/  ISETP.NE.AND P0, PT, R4, RZ, PT ;  /* 0x000000ff0400720c */ /* 0x020fe40003f05270 */
[----:B--2---:R-:W-:-:S04]  /*20f90*/  ISETP.NE.AND P2, PT, R6, RZ, PT ;  /* 0x000000ff0600720c */ /* 0x004fc80003f45270 */
[----:B------:R-:W-:-:S07]  /*20fa0*/  ISETP.EQ.AND P2, PT, R4, RZ, P2 ;  /* 0x000000ff0400720c */ /* 0x000fce0001742270 */
[----:B------:R-:W-:Y:S01]  /*20fb0*/  @P0 IMAD.MOV.U32 R7, RZ, RZ, c[0x0][0x210] ;  /* 0x00008400ff070624 */ /* 0x000fe200078e00ff */
[----:B------:R-:W-:Y:S01]  /*20fc0*/  @!P0 ISETP.NE.AND P3, PT, R6, RZ, PT ;  /* 0x000000ff0600820c */ /* 0x000fe20003f65270 */
[----:B------:R-:W-:Y:S01]  /*20fd0*/  @!P0 IMAD.MOV.U32 R6, RZ, RZ, c[0x0][0x214] ;  /* 0x00008500ff068624 */ /* 0x000fe200078e00ff */
[----:B------:R-:W-:Y:S01]  /*20fe0*/  @P0 MOV R15, c[0x0][0x210] ;  /* 0x00008400000f0a02 */ /* 0x000fe20000000f00 */
[----:B------:R-:W-:Y:S02]  /*20ff0*/  @P0 IMAD R7, R7, c[0x0][0x214], RZ ;  /* 0x0000850007070a24 */ /* 0x000fe400078e02ff */
[----:B------:R-:W-:Y:S01]  /*21000*/  @!P0 IMAD.MOV.U32 R15, RZ, RZ, 0x1 ;  /* 0x00000001ff0f8424 */ /* 0x000fe200078e00ff */
[----:B------:R-:W-:Y:S01]  /*21010*/  @!P0 SEL R7, R6, c[0x0][0x234], !P3 ;  /* 0x00008d0006078a07 */ /* 0x000fe20005800000 */
[----:B------:R-:W-:-:S04]  /*21020*/  @P0 IMAD.MOV.U32 R6, RZ, RZ, 0x1 ;  /* 0x00000001ff060424 */ /* 0x000fc800078e00ff */
[----:B------:R-:W-:-:S04]  /*21030*/  @!P0 IMAD R6, R7, c[0x0][0x1c0], RZ ;  /* 0x0000700007068a24 */ /* 0x000fc800078e02ff */
[----:B------:R-:W-:Y:S01]  /*21040*/  IMAD R6, R18, R6, RZ ;  /* 0x0000000612067224 */ /* 0x000fe200078e02ff */
[C---:B---3--:R-:W-:Y:S02]  /*21050*/  ISETP.NE.AND P4, PT, R12.reuse, -0x1, PT ;  /* 0xffffffff0c00780c */ /* 0x048fe40003f85270 */
[----:B------:R-:W-:Y:S02]  /*21060*/  ISETP.NE.OR P1, PT, R12, -0x1, !P2 ;  /* 0xffffffff0c00780c */ /* 0x000fe40005725670 */
[----:B----4-:R-:W-:Y:S02]  /*21070*/  IADD3 R14, -R28, R9, RZ ;  /* 0x000000091c0e7210 */ /* 0x010fe40007ffe1ff */
[----:B------:R-:W2:Y:S02]  /*21080*/  S2R R9, SR_CTAID.X ;  /* 0x0000000000097919 */ /* 0x000ea40000002500 */
[----:B------:R-:W-:-:S04]  /*21090*/  ISETP.GE.AND P0, PT, R10, R14, PT ;  /* 0x0000000e0a00720c */ /* 0x000fc80003f06270 */
[----:B------:R-:W-:Y:S01]  /*210a0*/  P2R R27, PR, RZ, 0x1 ;  /* 0x00000001ff1b7803 */ /* 0x000fe20000000000 */
[----:B------:R-:W-:Y:S01]  /*210b0*/  @P4 IMAD.WIDE.U32 R2, R12, c[0x0][0x1e8], RZ ;  /* 0x00007a000c024a25 */ /* 0x000fe200078e00ff */
[----:B------:R-:W-:-:S03]  /*210c0*/  @!P4 SHF.R.S32.HI R0, RZ, 0x1f, R18 ;  /* 0x0000001fff00c819 */ /* 0x000fc60000011412 */
[----:B------:R-:W-:Y:S02]  /*210d0*/  @P4 IMAD R5, R12, c[0x0][0x1ec], R3 ;  /* 0x00007b000c054a24 */ /* 0x000fe400078e0203 */
[----:B------:R-:W-:Y:S02]  /*210e0*/  @!P4 IMAD R0, R0, c[0x0][0x1e0], RZ ;  /* 0x000078000000ca24 */ /* 0x000fe400078e02ff */
[----:B------:R-:W-:Y:S02]  /*210f0*/  @P4 IMAD.MOV.U32 R4, RZ, RZ, R2 ;  /* 0x000000ffff044224 */ /* 0x000fe400078e0002 */
[----:B------:R-:W-:-:S04]  /*21100*/  @!P4 IMAD.WIDE.U32 R2, R18, c[0x0][0x1e0], RZ ;  /* 0x000078001202ca25 */ /* 0x000fc800078e00ff */
[----:B------:R-:W-:Y:S01]  /*21110*/  @!P4 IMAD R0, R18, c[0x0][0x1e4], R0 ;  /* 0x000079001200ca24 */ /* 0x000fe200078e0200 */
[----:B------:R-:W-:Y:S01]  /*21120*/  @!P4 MOV R4, R2 ;  /* 0x000000020004c202 */ /* 0x000fe20000000f00 */
[----:B------:R-:W-:Y:S02]  /*21130*/  @!P1 IMAD R12, R18, c[0x0][0x214], RZ ;  /* 0x00008500120c9a24 */ /* 0x000fe400078e02ff */
[----:B------:R-:W-:Y:S02]  /*21140*/  @!P4 IMAD.IADD R5, R3, 0x1, R0 ;  /* 0x000000010305c824 */ /* 0x000fe400078e0200 */
[----:B------:R-:W-:Y:S01]  /*21150*/  IMAD.SHL.U32 R0, R17, 0x8, RZ ;  /* 0x0000000811007824 */ /* 0x000fe200078e00ff */
[----:B------:R3:W-:Y:S01]  /*21160*/  @!P1 STL [R1+0x134], R12 ;  /* 0x0001340c01009387 */ /* 0x0007e20000100800 */
[----:B------:R-:W-:Y:S02]  /*21170*/  @!P2 CS2R R2, SRZ ;  /* 0x000000000002a805 */ /* 0x000fe4000001ff00 */
[----:B------:R-:W-:Y:S01]  /*21180*/  @P2 IMAD.MOV.U32 R2, RZ, RZ, R12 ;  /* 0x000000ffff022224 */ /* 0x000fe200078e000c */
[----:B------:R-:W-:-:S02]  /*21190*/  IADD3 R4, P3, R0, R4, RZ ;  /* 0x0000000400047210 */ /* 0x000fc40007f7e0ff */
[C---:B------:R-:W-:Y:S02]  /*211a0*/  ISETP.GE.AND P1, PT, R0.reuse, c[0x0][0x220], PT ;  /* 0x0000880000007a0c */ /* 0x040fe40003f26270 */
[----:B------:R-:W-:Y:S02]  /*211b0*/  LEA.HI.X.SX32 R5, R0, R5, 0x1, P3 ;  /* 0x0000000500057211 */ /* 0x000fe400018f0eff */
[----:B------:R-:W-:Y:S01]  /*211c0*/  SEL R0, R6, RZ, !P2 ;  /* 0x000000ff06007207 */ /* 0x000fe20005000000 */
[----:B------:R-:W-:Y:S01]  /*211d0*/  IMAD R6, R28, R15, RZ ;  /* 0x0000000f1c067224 */ /* 0x000fe200078e02ff */
[----:B------:R-:W-:Y:S02]  /*211e0*/  ISETP.GE.OR P3, PT, R10, R14, P1 ;  /* 0x0000000e0a00720c */ /* 0x000fe40000f66670 */
[----:B------:R-:W-:Y:S01]  /*211f0*/  @P2 SHF.R.S32.HI R3, RZ, 0x1f, R12 ;  /* 0x0000001fff032819 */ /* 0x000fe2000001140c */
[----:B------:R-:W-:-:S05]  /*21200*/  IMAD R0, R19, R7, R0 ;  /* 0x0000000713007224 */ /* 0x000fca00078e0200 */
[--C-:B------:R-:W-:Y:S02]  /*21210*/  IADD3 R18, P2, P0, R6, R2, R0.reuse ;  /* 0x0000000206127210 */ /* 0x100fe4000785e000 */
[----:B------:R-:W-:Y:S01]  /*21220*/  SHF.R.S32.HI R0, RZ, 0x1f, R0 ;  /* 0x0000001fff007819 */ /* 0x000fe20000011400 */
[----:B---3--:R-:W-:Y:S01]  /*21230*/  IMAD.WIDE.U32 R12, R19, c[0x0][0x1f0], R4 ;  /* 0x00007c00130c7a25 */ /* 0x008fe200078e0004 */
[----:B------:R-:W-:-:S03]  /*21240*/  SHF.R.S32.HI R4, RZ, 0x1f, R6 ;  /* 0x0000001fff047819 */ /* 0x000fc60000011406 */
[----:B--2---:R-:W-:Y:S01]  /*21250*/  IMAD.WIDE R6, R9, 0x80, R10 ;  /* 0x0000008009067825 */ /* 0x004fe200078e020a */
[----:B------:R-:W-:-:S03]  /*21260*/  IADD3.X R16, R4, R3, R0, P2, P0 ;  /* 0x0000000304107210 */ /* 0x000fc600017e0400 */
[----:B------:R-:W-:Y:S01]  /*21270*/  IMAD.IADD R9, R8, 0x1, R13 ;  /* 0x0000000108097824 */ /* 0x000fe200078e020d */
        /* <DEDUP_REMOVED lines=9> */
.L_x_859:
[----:B------:R-:W-:Y:S05]  /*21310*/  BSYNC B0 ;  /* 0x0000000000007941 */ /* 0x000fea0003800000 */
.L_x_858:
[----:B------:R-:W-:Y:S01]  /*21320*/  IADD3 R25, R10, 0x10, RZ ;  /* 0x000000100a197810 */ /* 0x000fe20007ffe0ff */
[----:B------:R-:W-:Y:S03]  /*21330*/  BSSY B0, `(.L_x_860) ;  /* 0x0000010000007945 */ /* 0x000fe60003800000 */
[CC--:B------:R-:W-:Y:S02]  /*21340*/  ISETP.GE.OR P0, PT, R25.reuse, R14.reuse, P1 ;  /* 0x0000000e1900720c */ /* 0x0c0fe40000f06670 */
[----:B------:R-:W-:-:S04]  /*21350*/  ISETP.GE.AND P2, PT, R25, R14, PT ;  /* 0x0000000e1900720c */ /* 0x000fc80003f46270 */
[----:B------:R-:W-:-:S07]  /*21360*/  P2R R26, PR, RZ, 0x4 ;  /* 0x00000004ff1a7803 */ /* 0x000fce0000000000 */
[----:B------:R-:W-:Y:S05]  /*21370*/  @P0 BRA `(.L_x_861) ;  /* 0x000000b000000947 */ /* 0x000fea0003800000 */
[----:B------:R-:W-:Y:S02]  /*21380*/  IADD3 R0, P0, R6, 0x10, RZ ;  /* 0x0000001006007810 */ /* 0x000fe40007f1e0ff */
[----:B------:R-:W-:-:S03]  /*21390*/  MOV R3, R9 ;  /* 0x0000000900037202 */ /* 0x000fc60000000f00 */
[----:B------:R-:W-:-:S04]  /*213a0*/  IMAD.X R2, RZ, RZ, R7, P0 ;  /* 0x000000ffff027224 */ /* 0x000fc800000e0607 */
[----:B--2---:R-:W-:Y:S02]  /*213b0*/  IMAD R4, R2, c[0x0][0x1e8], RZ ;  /* 0x00007a0002047a24 */ /* 0x004fe400078e02ff */
[----:B------:R-:W-:-:S04]  /*213c0*/  IMAD.MOV.U32 R2, RZ, RZ, R12 ;  /* 0x000000ffff027224 */ /* 0x000fc800078e000c */
[----:B------:R-:W-:-:S04]  /*213d0*/  IMAD.WIDE.U32 R2, R0, c[0x0][0x1e8], R2 ;  /* 0x00007a0000027a25 */ /* 0x000fc800078e0002 */
[----:B------:R-:W-:Y:S01]  /*213e0*/  IMAD R0, R0, c[0x0][0x1ec], R4 ;  /* 0x00007b0000007a24 */ /* 0x000fe200078e0204 */
[----:B------:R-:W-:-:S04]  /*213f0*/  LEA R4, P0, R2, c[0x0][0x1d0], 0x1 ;  /* 0x0000740002047a11 */ /* 0x000fc800078008ff */
[----:B------:R-:W-:-:S04]  /*21400*/  IADD3 R0, R0, R3, RZ ;  /* 0x0000000300007210 */ /* 0x000fc80007ffe0ff */
[----:B------:R-:W-:-:S05]  /*21410*/  LEA.HI.X R5, R2, c[0x0][0x1d4], R0, 0x1, P0 ;  /* 0x0000750002057a11 */ /* 0x000fca00000f0c00 */
[----:B------:R2:W-:Y:S02]  /*21420*/  STG.E.128 [R4.64], RZ ;  /* 0x000000ff04007986 */ /* 0x0005e4000c101d22 */
.L_x_861:
[----:B------:R-:W-:Y:S05]  /*21430*/  BSYNC B0 ;  /* 0x0000000000007941 */ /* 0x000fea0003800000 */
.L_x_860:
[----:B------:R-:W-:Y:S01]  /*21440*/  IADD3 R24, R10, 0x20, RZ ;  /* 0x000000200a187810 */ /* 0x000fe20007ffe0ff */
[----:B------:R-:W-:Y:S03]  /*21450*/  BSSY B0, `(.L_x_862) ;  /* 0x000000f000007945 */ /* 0x000fe60003800000 */
[CC--:B------:R-:W-:Y:S02]  /*21460*/  ISETP.GE.OR P0, PT, R24.reuse, R14.reuse, P1 ;  /* 0x0000000e1800720c */ /* 0x0c0fe40000f06670 */
[----:B------:R-:W-:-:S11]  /*21470*/  ISETP.GE.AND P6, PT, R24, R14, PT ;  /* 0x0000000e1800720c */ /* 0x000fd60003fc6270 */
        /* <DEDUP_REMOVED lines=12> */
.L_x_863:
[----:B------:R-:W-:Y:S05]  /*21540*/  BSYNC B0 ;  /* 0x0000000000007941 */ /* 0x000fea0003800000 */
.L_x_862:
        /* <DEDUP_REMOVED lines=16> */
.L_x_865:
[----:B------:R-:W-:Y:S05]  /*21650*/  BSYNC B0 ;  /* 0x0000000000007941 */ /* 0x000fea0003800000 */
.L_x_864:
        /* <DEDUP_REMOVED lines=16> */
.L_x_867:
[----:B------:R-:W-:Y:S05]  /*21760*/  BSYNC B0 ;  /* 0x0000000000007941 */ /* 0x000fea0003800000 */
.L_x_866:
        /* <DEDUP_REMOVED lines=16> */
.L_x_869:
[----:B------:R-:W-:Y:S05]  /*21870*/  BSYNC B0 ;  /* 0x0000000000007941 */ /* 0x000fea0003800000 */
.L_x_868:
        /* <DEDUP_REMOVED lines=16> */
.L_x_871:
[----:B------:R-:W-:Y:S05]  /*21980*/  BSYNC B0 ;  /* 0x0000000000007941 */ /* 0x000fea0003800000 */
.L_x_870:
        /* <DEDUP_REMOVED lines=9> */
[----:B--2---:R-:W-:-:S04]  /*21a20*/  IMAD.WIDE.U32 R4, R0, c[0x0][0x1e8], R2 ;  /* 0x00007a0000047a25 */ /* 0x004fc800078e0002 */
[----:B------:R-:W-:Y:S01]  /*21a30*/  IMAD R6, R6, c[0x0][0x1e8], RZ ;  /* 0x00007a0006067a24 */ /* 0x000fe200078e02ff */
[----:B------:R-:W-:-:S03]  /*21a40*/  LEA R2, P0, R4, c[0x0][0x1d0], 0x1 ;  /* 0x0000740004027a11 */ /* 0x000fc600078008ff */
[----:B------:R-:W-:-:S05]  /*21a50*/  IMAD R0, R0, c[0x0][0x1ec], R6 ;  /* 0x00007b0000007a24 */ /* 0x000fca00078e0206 */
[----:B------:R-:W-:-:S04]  /*21a60*/  IADD3 R0, R0, R5, RZ ;  /* 0x0000000500007210 */ /* 0x000fc80007ffe0ff */
[----:B------:R-:W-:-:S05]  /*21a70*/  LEA.HI.X R3, R4, c[0x0][0x1d4], R0, 0x1, P0 ;  /* 0x0000750004037a11 */ /* 0x000fca00000f0c00 */
[----:B------:R2:W-:Y:S02]  /*21a80*/  STG.E.128 [R2.64], RZ ;  /* 0x000000ff02007986 */ /* 0x0005e4000c101d22 */
.L_x_873:
[----:B------:R-:W-:Y:S05]  /*21a90*/  BSYNC B0 ;  /* 0x0000000000007941 */ /* 0x000fea0003800000 */
.L_x_872:
        /* <DEDUP_REMOVED lines=11> */
[----:B------:R-:W-:-:S03]  /*21b50*/  @!P6 IMAD.MOV.U32 R12, RZ, RZ, 0x7f800000 ;  /* 0x7f800000ff0ce424 */ /* 0x000fc600078e00ff */
[----:B------:R-:W-:Y:S02]  /*21b60*/  @!P0 LEA.HI.X.SX32 R5, R0, R16, 0x1, P1 ;  /* 0x0000001000058211 */ /* 0x000fe400008f0eff */
[----:B------:R-:W-:-:S13]  /*21b70*/  ISETP.NE.OR P1, PT, R17, RZ, P2 ;  /* 0x000000ff1100720c */ /* 0x000fda0001725670 */
[----:B------:R-:W-:-:S05]  /*21b80*/  @!P1 IMAD R0, R25, R15, RZ ;  /* 0x0000000f19009224 */ /* 0x000fca00078e02ff */
[----:B------:R-:W-:-:S04]  /*21b90*/  @!P1 IADD3 R3, P2, R0, R18, RZ ;  /* 0x0000001200039210 */ /* 0x000fc80007f5e0ff */
[----:B------:R-:W-:Y:S02]  /*21ba0*/  @!P1 LEA.HI.X.SX32 R0, R0, R16, 0x1, P2 ;  /* 0x0000001000009211 */ /* 0x000fe400010f0eff */
        /* <DEDUP_REMOVED lines=8> */
[----:B--2---:R-:W-:Y:S02]  /*21c30*/  @!P1 IMAD.MOV.U32 R0, RZ, RZ, 0x7f800000 ;  /* 0x7f800000ff009424 */ /* 0x004fe400078e00ff */
[----:B------:R-:W-:-:S03]  /*21c40*/  @!P6 IMAD R4, R24, R15, RZ ;  /* 0x0000000f1804e224 */ /* 0x000fc600078e02ff */
[----:B------:R2:W-:Y:S01]  /*21c50*/  @!P1 STG.E [R2.64], R0 ;  /* 0x0000000002009986 */ /* 0x0005e2000c101922 */
[----:B------:R-:W-:-:S04]  /*21c60*/  ISETP.NE.AND P1, PT, R7, RZ, PT ;  /* 0x000000ff0700720c */ /* 0x000fc80003f25270 */
[----:B------:R-:W-:Y:S02]  /*21c70*/  ISETP.NE.OR P1, PT, R17, RZ, P1 ;  /* 0x000000ff1100720c */ /* 0x000fe40000f25670 */
[----:B--2---:R-:W-:Y:S01]  /*21c80*/  @!P6 IADD3 R0, P0, R4, R18, RZ ;  /* 0x000000120400e210 */ /* 0x004fe20007f1e0ff */
[----:B------:R-:W-:-:S03]  /*21c90*/  @!P5 IMAD R2, R23, R15, RZ ;  /* 0x0000000f1702d224 */ /* 0x000fc600078e02ff */
[----:B------:R-:W-:Y:S02]  /*21ca0*/  @!P6 LEA.HI.X.SX32 R3, R4, R16, 0x1, P0 ;  /* 0x000000100403e211 */ /* 0x000fe400000f0eff */
[----:B------:R-:W-:-:S04]  /*21cb0*/  @!P6 LEA R10, P0, R0, c[0x0][0x200], 0x2 ;  /* 0x00008000000aea11 */ /* 0x000fc800078010ff */
[----:B------:R-:W-:Y:S02]  /*21cc0*/  @!P6 LEA.HI.X R11, R0, c[0x0][0x204], R3, 0x2, P0 ;  /* 0x00008100000bea11 */ /* 0x000fe400000f1403 */
[----:B------:R-:W-:-:S03]  /*21cd0*/  @!P5 IADD3 R0, P0, R2, R18, RZ ;  /* 0x000000120200d210 */ /* 0x000fc60007f1e0ff */
[----:B------:R2:W-:Y:S01]  /*21ce0*/  @!P6 STG.E [R10.64], R12 ;  /* 0x0000000c0a00e986 */ /* 0x0005e2000c101922 */
[----:B------:R-:W-:Y:S01]  /*21cf0*/  @!P5 LEA.HI.X.SX32 R3, R2, R16, 0x1, P0 ;  /* 0x000000100203d211 */ /* 0x000fe200000f0eff */
[----:B------:R-:W-:Y:S01]  /*21d00*/  @!P4 IMAD R2, R22, R15, RZ ;  /* 0x0000000f1602c224 */ /* 0x000fe200078e02ff */
[----:B------:R-:W-:-:S04]  /*21d10*/  @!P5 LEA R8, P0, R0, c[0x0][0x200], 0x2 ;  /* 0x000080000008da11 */ /* 0x000fc800078010ff */
[----:B------:R-:W-:Y:S01]  /*21d20*/  @!P5 LEA.HI.X R9, R0, c[0x0][0x204], R3, 0x2, P0 ;  /* 0x000081000009da11 */ /* 0x000fe200000f1403 */
[----:B------:R-:W-:Y:S01]  /*21d30*/  @!P3 IMAD R3, R21, R15, RZ ;  /* 0x0000000f1503b224 */ /* 0x000fe200078e02ff */
[----:B------:R-:W-:-:S04]  /*21d40*/  @!P4 IADD3 R0, P0, R2, R18, RZ ;  /* 0x000000120200c210 */ /* 0x000fc80007f1e0ff */
[----:B------:R-:W-:Y:S02]  /*21d50*/  @!P4 LEA.HI.X.SX32 R2, R2, R16, 0x1, P0 ;  /* 0x000000100202c211 */ /* 0x000fe400000f0eff */
[----:B------:R-:W-:-:S04]  /*21d60*/  @!P4 LEA R6, P0, R0, c[0x0][0x200], 0x2 ;  /* 0x000080000006ca11 */ /* 0x000fc800078010ff */
[----:B------:R-:W-:Y:S01]  /*21d70*/  @!P4 LEA.HI.X R7, R0, c[0x0][0x204], R2, 0x2, P0 ;  /* 0x000081000007ca11 */ /* 0x000fe200000f1402 */
[----:B------:R-:W-:Y:S01]  /*21d80*/  @!P2 IMAD R2, R19, R15, RZ ;  /* 0x0000000f1302a224 */ /* 0x000fe200078e02ff */
[----:B------:R-:W-:-:S04]  /*21d90*/  @!P3 IADD3 R0, P0, R3, R18, RZ ;  /* 0x000000120300b210 */ /* 0x000fc80007f1e0ff */
[----:B------:R-:W-:Y:S02]  /*21da0*/  @!P3 LEA.HI.X.SX32 R3, R3, R16, 0x1, P0 ;  /* 0x000000100303b211 */ /* 0x000fe400000f0eff */
[----:B------:R-:W-:Y:S01]  /*21db0*/  @!P3 LEA R4, P0, R0, c[0x0][0x200], 0x2 ;  /* 0x000080000004ba11 */ /* 0x000fe200078010ff */
[----:B--2---:R-:W-:-:S03]  /*21dc0*/  @!P4 IMAD.MOV.U32 R10, RZ, RZ, 0x7f800000 ;  /* 0x7f800000ff0ac424 */ /* 0x004fc600078e00ff */
[----:B------:R-:W-:Y:S02]  /*21dd0*/  @!P3 LEA.HI.X R5, R0, c[0x0][0x204], R3, 0x2, P0 ;  /* 0x000081000005ba11 */ /* 0x000fe400000f1403 */
[----:B------:R-:W-:-:S04]  /*21de0*/  @!P2 IADD3 R0, P0, R2, R18, RZ ;  /* 0x000000120200a210 */ /* 0x000fc80007f1e0ff */
[----:B------:R-:W-:Y:S02]  /*21df0*/  @!P2 LEA.HI.X.SX32 R3, R2, R16, 0x1, P0 ;  /* 0x000000100203a211 */ /* 0x000fe400000f0eff */
[----:B------:R-:W-:-:S04]  /*21e00*/  @!P2 LEA R2, P0, R0, c[0x0][0x200], 0x2 ;  /* 0x000080000002aa11 */ /* 0x000fc800078010ff */
[----:B------:R-:W-:Y:S01]  /*21e10*/  @!P2 LEA.HI.X R3, R0, c[0x0][0x204], R3, 0x2, P0 ;  /* 0x000081000003aa11 */ /* 0x000fe200000f1403 */
[----:B------:R-:W-:-:S05]  /*21e20*/  @!P5 IMAD.MOV.U32 R0, RZ, RZ, 0x7f800000 ;  /* 0x7f800000ff00d424 */ /* 0x000fca00078e00ff */
[----:B------:R2:W-:Y:S04]  /*21e30*/  @!P5 STG.E [R8.64], R0 ;  /* 0x000000000800d986 */ /* 0x0005e8000c101922 */
[----:B------:R3:W-:Y:S01]  /*21e40*/  @!P4 STG.E [R6.64], R10 ;  /* 0x0000000a0600c986 */ /* 0x0007e2000c101922 */
[----:B--2---:R-:W-:Y:S02]  /*21e50*/  @!P3 IMAD.MOV.U32 R8, RZ, RZ, 0x7f800000 ;  /* 0x7f800000ff08b424 */ /* 0x004fe400078e00ff */
[----:B------:R-:W-:-:S03]  /*21e60*/  @!P2 IMAD.MOV.U32 R0, RZ, RZ, 0x7f800000 ;  /* 0x7f800000ff00a424 */ /* 0x000fc600078e00ff */
[----:B------:R3:W-:Y:S04]  /*21e70*/  @!P3 STG.E [R4.64], R8 ;  /* 0x000000080400b986 */ /* 0x0007e8000c101922 */
[----:B------:R3:W-:Y:S01]  /*21e80*/  @!P2 STG.E [R2.64], R0 ;  /* 0x000000000200a986 */ /* 0x0007e2000c101922 */
[----:B------:R-:W-:Y:S05]  /*21e90*/  @P1 EXIT ;  /* 0x000000000000194d */ /* 0x000fea0003800000 */
[----:B---3--:R-:W-:-:S05]  /*21ea0*/  IMAD R0, R20, R15, RZ ;  /* 0x0000000f14007224 */ /* 0x008fca00078e02ff */
[----:B------:R-:W-:-:S04]  /*21eb0*/  IADD3 R3, P0, R0, R18, RZ ;  /* 0x0000001200037210 */ /* 0x000fc80007f1e0ff */
[----:B------:R-:W-:Y:S02]  /*21ec0*/  LEA.HI.X.SX32 R0, R0, R16, 0x1, P0 ;  /* 0x0000001000007211 */ /* 0x000fe400000f0eff */
[----:B------:R-:W-:-:S04]  /*21ed0*/  LEA R2, P0, R3, c[0x0][0x200], 0x2 ;  /* 0x0000800003027a11 */ /* 0x000fc800078010ff */
[----:B------:R-:W-:Y:S01]  /*21ee0*/  LEA.HI.X R3, R3, c[0x0][0x204], R0, 0x2, P0 ;  /* 0x0000810003037a11 */ /* 0x000fe200000f1400 */
[----:B------:R-:W-:-:S05]  /*21ef0*/  IMAD.MOV.U32 R0, RZ, RZ, 0x7f800000 ;  /* 0x7f800000ff007424 */ /* 0x000fca00078e00ff */
[----:B------:R-:W-:Y:S01]  /*21f00*/  STG.E [R2.64], R0 ;  /* 0x0000000002007986 */ /* 0x000fe2000c101922 */
[----:B------:R-:W-:Y:S05]  /*21f10*/  EXIT ;  /* 0x000000000000794d */ /* 0x000fea0003800000 */
.L_x_874:
        /* <DEDUP_REMOVED lines=14> */
.L_x_1144:


//--------------------- .text._ZN5flash16flash_fwd_kernelI23Flash_fwd_kernel_traitsILi64ELi128ELi64ELi4ELb0ELb0EN7cutlass10bfloat16_tE19Flash_kernel_traitsILi64ELi128ELi64ELi4ES3_EELb0ELb1ELb0ELb0ELb0ELb0ELb1ELb0EEEvNS_16Flash_fwd_paramsE --------------------------
	.section	.text._ZN5flash16flash_fwd_kernelI23Flash_fwd_kernel_traitsILi64ELi128ELi64ELi4ELb0ELb0EN7cutlass10bfloat16_tE19Flash_kernel_traitsILi64ELi128ELi64ELi4ES3_EELb0ELb1ELb0ELb0ELb0ELb0ELb1ELb0EEEvNS_16Flash_fwd_paramsE,"ax",@progbits
	.sectioninfo	@"SHI_REGISTERS=255"
	.align	128
        .global         _ZN5flash16flash_fwd_kernelI23Flash_fwd_kernel_traitsILi64ELi128ELi64ELi4ELb0ELb0EN7cutlass10bfloat16_tE19Flash_kernel_traitsILi64ELi128ELi64ELi4ES3_EELb0ELb1ELb0ELb0ELb0ELb0ELb1ELb0EEEvNS_16Flash_fwd_paramsE
        .type           _ZN5flash16flash_fwd_kernelI23Flash_fwd_kernel_traitsILi64ELi128ELi64ELi4ELb0ELb0EN7cutlass10bfloat16_tE19Flash_kernel_traitsILi64ELi128ELi64ELi4ES3_EELb0ELb1ELb0ELb0ELb0ELb0ELb1ELb0EEEvNS_16Flash_fwd_paramsE,@function
        .size           _ZN5flash16flash_fwd_kernelI23Flash_fwd_kernel_traitsILi64ELi128ELi64ELi4ELb0ELb0EN7cutlass10bfloat16_tE19Flash_kernel_traitsILi64ELi128ELi64ELi4ES3_EELb0ELb1ELb0ELb0ELb0ELb0ELb1ELb0EEEvNS_16Flash_fwd_paramsE,(.L_x_1145 - _ZN5flash16flash_fwd_kernelI23Flash_fwd_kernel_traitsILi64ELi128ELi64ELi4ELb0ELb0EN7cutlass10bfloat16_tE19Flash_kernel_traitsILi64ELi128ELi64ELi4ES3_EELb0ELb1ELb0ELb0ELb0ELb0ELb1ELb0EEEvNS_16Flash_fwd_paramsE)
        .other          _ZN5flash16flash_fwd_kernelI23Flash_fwd_kernel_traitsILi64ELi128ELi64ELi4ELb0ELb0EN7cutlass10bfloat16_tE19Flash_kernel_traitsILi64ELi128ELi64ELi4ES3_EELb0ELb1ELb0ELb0ELb0ELb0ELb1ELb0EEEvNS_16Flash_fwd_paramsE,@"STO_CUDA_ENTRY STV_DEFAULT"
_ZN5flash16flash_fwd_kernelI23Flash_fwd_kernel_traitsILi64ELi128ELi64ELi4ELb0ELb0EN7cutlass10bfloat16_tE19Flash_kernel_traitsILi64ELi128ELi64ELi4ES3_EELb0ELb1ELb0ELb0ELb0ELb0ELb1ELb0EEEvNS_16Flash_fwd_paramsE:
.text._ZN5flash16flash_fwd_kernelI23Flash_fwd_kernel_traitsILi64ELi128ELi64ELi4ELb0ELb0EN7cutlass10bfloat16_tE19Flash_kernel_traitsILi64ELi128ELi64ELi4ES3_EELb0ELb1ELb0ELb0ELb0ELb0ELb1ELb0EEEvNS_16Flash_fwd_paramsE:
        /* <DEDUP_REMOVED lines=10> */
[----:B------:R-:W-:Y:S02]  /*00a0*/  ISETP.NE.U32.AND P0, PT, RZ, c[0x0][0x250], PT ;  /* 0x00009400ff007a0c */ /* 0x000fe40003f05070 */
[----:B------:R-:W-:-:S02]  /*00b0*/  IADD3 R1, R1, -0x48, RZ ;  /* 0xffffffb801017810 */ /* 0x000fc40007ffe0ff */
[----:B------:R-:W-:Y:S02]  /*00c0*/  ISETP.NE.AND.EX P0, PT, RZ, c[0x0][0x254], PT, P0 ;  /* 0x00009500ff007a0c */ /* 0x000fe40003f05300 */
[----:B-1----:R-:W-:Y:S01]  /*00d0*/  ISETP.NE.AND P3, PT, R0, RZ, PT ;  /* 0x000000ff0000720c */ /* 0x002fe20003f65270 */
[----:B--2---:R-:W-:-:S03]  /*00e0*/  IMAD.WIDE R2, R16, R22, c[0x0][0x240] ;  /* 0x0000900010027625 */ /* 0x004fc600078e0216 */
[----:B------:R-:W-:Y:S01]  /*00f0*/  ISETP.EQ.OR.EX P1, PT, RZ, c[0x0][0x24c], !P3, P1 ;  /* 0x00009300ff007a0c */ /* 0x000fe20005f22710 */
[----:B------:R-:W-:Y:S01]  /*0100*/  IMAD.WIDE R4, R16, R22, c[0x0][0x248] ;  /* 0x0000920010047625 */ /* 0x000fe200078e0216 */
[----:B------:R1:W2:Y:S04]  /*0110*/  @P2 LDG.E R252, [R2.64] ;  /* 0x0000000602fc2981 */ /* 0x0002a8000c1e1900 */
[----:B------:R1:W2:Y:S01]  /*0120*/  @P2 LDG.E R0, [R2.64+0x4] ;  /* 0x0000040602002981 */ /* 0x0002a2000c1e1900 */
[----:B------:R-:W-:-:S06]  /*0130*/  IMAD.MOV.U32 R7, RZ, RZ, RZ ;  /* 0x000000ffff077224 */ /* 0x000fcc00078e00ff */
[----:B------:R3:W5:Y:S04]  /*0140*/  @!P1 LDG.E R8, [R4.64] ;  /* 0x0000000604089981 */ /* 0x000768000c1e1900 */
[----:B------:R-:W4:Y:S04]  /*0150*/  S2R R250, SR_CTAID.X ;  /* 0x0000000000fa7919 */ /* 0x000f280000002500 */
[----:B------:R-:W2:Y:S01]  /*0160*/  S2R R19, SR_CTAID.Z ;  /* 0x0000000000137919 */ /* 0x000ea20000002700 */
[----:B-1----:R-:W-:-:S05]  /*0170*/  @P0 IMAD.WIDE R2, R16, R22, c[0x0][0x250] ;  /* 0x0000940010020625 */ /* 0x002fca00078e0216 */
[----:B------:R3:W5:Y:S01]  /*0180*/  @P0 LDG.E R7, [R2.64] ;  /* 0x0000000602070981 */ /* 0x000762000c1e1900 */
[----:B------:R-:W-:-:S04]  /*0190*/  ISETP.NE.U32.AND P0, PT, RZ, c[0x0][0x248], PT ;  /* 0x00009200ff007a0c */ /* 0x000fc80003f05070 */
[----:B------:R-:W-:Y:S01]  /*01a0*/  ISETP.NE.AND.EX P0, PT, RZ, c[0x0][0x24c], PT, P0 ;  /* 0x00009300ff007a0c */ /* 0x000fe20003f05300 */
[----:B--2---:R-:W-:Y:S02]  /*01b0*/  @P2 IMAD.IADD R18, R0, 0x1, -R252 ;  /* 0x0000000100122824 */ /* 0x004fe400078e0afc */
[----:B------:R-:W-:-:S10]  /*01c0*/  @!P2 IMAD.MOV.U32 R18, RZ, RZ, c[0x0][0x214] ;  /* 0x00008500ff12a624 */ /* 0x000fd400078e00ff */
[----:B------:R-:W-:Y:S05]  /*01d0*/  @!P0 BRA `(.L_x_875) ;  /* 0x0000004000008947 */ /* 0x000fea0003800000 */
[----:B---34-:R-:W2:Y:S02]  /*01e0*/  @P3 LDG.E R0, [R4.64+0x4] ;  /* 0x0000040604003981 */ /* 0x018ea4000c1e1900 */
[----:B--2--5:R-:W-:-:S06]  /*01f0*/  @P3 IADD3 R0, R0, -R8, RZ ;  /* 0x8000000800003210 */ /* 0x024fcc0007ffe0ff */
[----:B------:R1:W5:Y:S01]  /*0200*/  @!P3 LDG.E R0, [R4.64] ;  /* 0x000000060400b981 */ /* 0x000362000c1e1900 */
[----:B------:R-:W-:Y:S05]  /*0210*/  BRA `(.L_x_876) ;  /* 0x0000001000007947 */ /* 0x000fea0003800000 */
.L_x_875:
[----:B---34-:R-:W-:Y:S02]  /*0220*/  MOV R0, c[0x0][0x218] ;  /* 0x0000860000007a02 */ /* 0x018fe40000000f00 */
.L_x_876:
        /* <DEDUP_REMOVED lines=13> */
[----:B------:R-:W2:Y:S01]  /*0300*/  S2R R21, SR_TID.X ;  /* 0x0000000000157919 */ /* 0x000ea20000002100 */
[----:B------:R-:W-:Y:S02]  /*0310*/  IADD3 R2, R41, 0x3f, RZ ;  /* 0x0000003f29027810 */ /* 0x000fe40007ffe0ff */
[----:B------:R-:W-:Y:S02]  /*0320*/  IADD3 R0, R0, c[0x0][0x2e8], R41 ;  /* 0x0000ba0000007a10 */ /* 0x000fe40007ffe029 */
[----:B------:R-:W-:Y:S02]  /*0330*/  SHF.R.S32.HI R3, RZ, 0x1f, R2 ;  /* 0x0000001fff037819 */ /* 0x000fe40000011402 */
[----:B-1----:R-:W-:Y:S02]  /*0340*/  SHF.R.S32.HI R4, RZ, 0x1f, R0 ;  /* 0x0000001fff047819 */ /* 0x002fe40000011400 */
[----:B------:R-:W-:-:S02]  /*0350*/  LEA.HI R2, R3, R2, RZ, 0x6 ;  /* 0x0000000203027211 */ /* 0x000fc400078f30ff */
[----:B------:R-:W-:Y:S02]  /*0360*/  LEA.HI R0, R4, R0, RZ, 0x6 ;  /* 0x0000000004007211 */ /* 0x000fe400078f30ff */
[----:B------:R-:W-:Y:S02]  /*0370*/  SHF.R.S32.HI R2, RZ, 0x6, R2 ;  /* 0x00000006ff027819 */ /* 0x000fe40000011402 */
[----:B------:R-:W-:-:S04]  /*0380*/  SHF.R.S32.HI R0, RZ, 0x6, R0 ;  /* 0x00000006ff007819 */ /* 0x000fc80000011400 */
[----:B------:R-:W-:-:S04]  /*0390*/  IMNMX R216, R2, R0, PT ;  /* 0x0000000002d87217 */ /* 0x000fc80003800200 */
[----:B------:R-:W-:-:S13]  /*03a0*/  ISETP.GE.AND P0, PT, R216, 0x1, PT ;  /* 0x00000001d800780c */ /* 0x000fda0003f06270 */
[----:B------:R-:W-:Y:S05]  /*03b0*/  @!P0 BRA `(.L_x_877) ;  /* 0x00011af000008947 */ /* 0x000fea0003800000 */
[----:B--2---:R-:W-:Y:S02]  /*03c0*/  ISETP.NE.AND P1, PT, R252, -0x1, PT ;  /* 0xfffffffffc00780c */ /* 0x004fe40003f25270 */
[----:B------:R-:W-:-:S11]  /*03d0*/  ISETP.NE.AND P0, PT, R8, -0x1, PT ;  /* 0xffffffff0800780c */ /* 0x000fd60003f05270 */
[----:B------:R-:W-:Y:S01]  /*03e0*/  @!P1 SHF.R.S32.HI R4, RZ, 0x1f, R16 ;  /* 0x0000001fff049819 */ /* 0x000fe20000011410 */
[----:B------:R-:W-:Y:S01]  /*03f0*/  @P1 IMAD.WIDE.U32 R2, R252, c[0x0][0x190], RZ ;  /* 0x00006400fc021a25 */ /* 0x000fe200078e00ff */
[----:B------:R-:W-:-:S03]  /*0400*/  @P0 IADD3 R0, R7, R8, RZ ;  /* 0x0000000807000210 */ /* 0x000fc60007ffe0ff */
        /* <DEDUP_REMOVED lines=8> */
[----:B------:R-:W-:-:S03]  /*0490*/  @P0 IMAD R15, R0, c[0x0][0x19c], R3 ;  /* 0x00006700000f0a24 */ /* 0x000fc600078e0203 */
[----:B------:R-:W-:Y:S01]  /*04a0*/  @!P1 IADD3 R11, R5, R6, RZ ;  /* 0x00000006050b9210 */ /* 0x000fe20007ffe0ff */
        /* <DEDUP_REMOVED lines=12> */
.L_x_878:
[----:B------:R-:W-:Y:S02]  /*0570*/  IABS R4, c[0x0][0x1c8] ;  /* 0x0000720000047a13 */ /* 0x000fe40000000000 */
[----:B------:R-:W-:Y:S02]  /*0580*/  IABS R5, R19 ;  /* 0x0000001300057213 */ /* 0x000fe40000000000 */
[----:B------:R-:W1:Y:S08]  /*0590*/  I2F.RP R2, R4 ;  /* 0x0000000400027306 */ /* 0x000e700000209400 */
[----:B-1----:R-:W1:Y:S02]  /*05a0*/  MUFU.RCP R2, R2 ;  /* 0x0000000200027308 */ /* 0x002e640000001000 */
[----:B-1----:R-:W-:-:S06]  /*05b0*/  IADD3 R2, R2, 0xffffffe, RZ ;  /* 0x0ffffffe02027810 */ /* 0x002fcc0007ffe0ff */
[----:B------:R-:W1:Y:S02]  /*05c0*/  F2I.FTZ.U32.TRUNC.NTZ R3, R2 ;  /* 0x0000000200037305 */ /* 0x000e64000021f000 */
[----:B-1----:R-:W-:Y:S02]  /*05d0*/  IMAD.MOV R0, RZ, RZ, -R3 ;  /* 0x000000ffff007224 */ /* 0x002fe400078e0a03 */
        /* <DEDUP_REMOVED lines=35> */
.L_x_879:
[----:B------:R-:W-:Y:S01]  /*0810*/  SHF.R.S32.HI R17, RZ, 0x1f, R21 ;  /* 0x0000001fff117819 */ /* 0x000fe20000011415 */
[----:B------:R-:W-:Y:S01]  /*0820*/  IMAD.IADD R247, R18, 0x1, -R23 ;  /* 0x0000000112f77824 */ /* 0x000fe200078e0a17 */
[----:B------:R-:W-:Y:S01]  /*0830*/  BSSY B0, `(.L_x_880) ;  /* 0x000002d000007945 */ /* 0x000fe20003800000 */
[----:B------:R-:W-:Y:S01]  /*0840*/  IMAD R5, R5, c[0x0][0x1a8], RZ ;  /* 0x00006a0005057a24 */ /* 0x000fe200078e02ff */
[CC--:B------:R-:W-:Y:S02]  /*0850*/  LEA.HI R0, R17.reuse, R21.reuse, RZ, 0x3 ;  /* 0x0000001511007211 */ /* 0x0c0fe400078f18ff */
[----:B------:R-:W-:Y:S02]  /*0860*/  LEA.HI R4, R17, R21, RZ, 0x6 ;  /* 0x0000001511047211 */ /* 0x000fe400078f30ff */
[----:B------:R-:W-:-:S02]  /*0870*/  LOP3.LUT R2, R0, 0xfffffff8, RZ, 0xc0, !PT ;  /* 0xfffffff800027812 */ /* 0x000fc400078ec0ff */
[----:B------:R-:W-:Y:S01]  /*0880*/  SHF.R.S32.HI R32, RZ, 0x3, R0 ;  /* 0x00000003ff207819 */ /* 0x000fe20000011400 */
[----:B------:R-:W-:Y:S01]  /*0890*/  IMAD.SHL.U32 R4, R4, 0x8, RZ ;  /* 0x0000000804047824 */ /* 0x000fe200078e00ff */
[----:B------:R-:W-:Y:S01]  /*08a0*/  LEA.HI R16, R17, R21, RZ, 0x5 ;  /* 0x0000001511107211 */ /* 0x000fe200078f28ff */
[----:B------:R-:W-:Y:S01]  /*08b0*/  IMAD.IADD R20, R21, 0x1, -R2 ;  /* 0x0000000115147824 */ /* 0x000fe200078e0a02 */
[--C-:B------:R-:W-:Y:S01]  /*08c0*/  SHF.R.S32.HI R33, RZ, 0x1f, R32.reuse ;  /* 0x0000001fff217819 */ /* 0x100fe20000011420 */
[----:B------:R-:W-:Y:S02]  /*08d0*/  IMAD.SHL.U32 R0, R32, 0x40, RZ ;  /* 0x0000004020007824 */ /* 0x000fe400078e00ff */
[----:B------:R-:W-:Y:S02]  /*08e0*/  IMAD.SHL.U32 R234, R20, 0x8, RZ ;  /* 0x0000000814ea7824 */ /* 0x000fe400078e00ff */
[----:B------:R-:W-:Y:S01]  /*08f0*/  IMAD.WIDE R250, R250, 0x80, R32 ;  /* 0x00000080fafa7825 */ /* 0x000fe200078e0220 */
[----:B------:R-:W-:-:S02]  /*0900*/  LOP3.LUT R0, R0, 0x1c0, RZ, 0xc0, !PT ;  /* 0x000001c000007812 */ /* 0x000fc400078ec0ff */
[--C-:B------:R-:W-:Y:S02]  /*0910*/  SHF.R.S32.HI R235, RZ, 0x1f, R234.reuse ;  /* 0x0000001fffeb7819 */ /* 0x100fe400000114ea */
[----:B------:R-:W-:Y:S02]  /*0920*/  LOP3.LUT R3, R0, 0x38, R234, 0xf8, !PT ;  /* 0x0000003800037812 */ /* 0x000fe400078ef8ea */
[----:B------:R-:W-:Y:S01]  /*0930*/  SHF.R.U32.HI R0, RZ, 0x3, R0 ;  /* 0x00000003ff007819 */ /* 0x000fe20000011600 */
[----:B------:R1:W-:Y:S01]  /*0940*/  STL.64 [R1], R234 ;  /* 0x000000ea01007387 */ /* 0x0003e20000100a00 */
[----:B------:R-:W-:Y:S02]  /*0950*/  IADD3 R2, P0, R234, R9, RZ ;  /* 0x00000009ea027210 */ /* 0x000fe40007f1e0ff */
[----:B------:R-:W-:Y:S01]  /*0960*/  LOP3.LUT R0, R3, R0, RZ, 0x3c, !PT ;  /* 0x0000000003007212 */ /* 0x000fe200078e3cff */
[----:B------:R1:W-:Y:S02]  /*0970*/  STL.64 [R1+0x10], R32 ;  /* 0x0000102001007387 */ /* 0x0003e40000100a00 */
[----:B------:R-:W-:Y:S01]  /*0980*/  IMAD.X R3, R235, 0x1, R11, P0 ;  /* 0x00000001eb037824 */ /* 0x000fe200000e060b */
[----:B------:R-:W-:-:S02]  /*0990*/  ISETP.GE.AND P0, PT, R32, R247, PT ;  /* 0x000000f72000720c */ /* 0x000fc40003f06270 */
[----:B------:R-:W-:Y:S01]  /*09a0*/  LOP3.LUT R4, R0, 0xfffffe00, R4, 0xf8, !PT ;  /* 0xfffffe0000047812 */ /* 0x000fe200078ef804 */
[C---:B------:R-:W-:Y:S01]  /*09b0*/  IMAD R0, R19.reuse, c[0x0][0x1ac], R5 ;  /* 0x00006b0013007a24 */ /* 0x040fe200078e0205 */
[----:B------:R-:W-:Y:S01]  /*09c0*/  SHF.R.S32.HI R11, RZ, 0x1f, R10 ;  /* 0x0000001fff0b7819 */ /* 0x000fe2000001140a */
[----:B------:R-:W-:Y:S01]  /*09d0*/  IMAD.WIDE.U32 R8, R19, c[0x0][0x1a8], R2 ;  /* 0x00006a0013087a25 */ /* 0x000fe200078e0002 */
[----:B------:R-:W-:-:S03]  /*09e0*/  SHF.R.S32.HI R19, RZ, 0x5, R16 ;  /* 0x00000005ff137819 */ /* 0x000fc60000011410 */
[----:B------:R-:W-:Y:S02]  /*09f0*/  IMAD.SHL.U32 R203, R4, 0x2, RZ ;  /* 0x0000000204cb7824 */ /* 0x000fe400078e00ff */
[----:B------:R-:W-:Y:S02]  /*0a00*/  IMAD.IADD R7, R9, 0x1, R0 ;  /* 0x0000000109077824 */ /* 0x000fe400078e0200 */
        /* <DEDUP_REMOVED lines=15> */
.L_x_881:
[----:B------:R-:W-:Y:S05]  /*0b00*/  BSYNC B0 ;  /* 0x0000000000007941 */ /* 0x000fea0003800000 */
.L_x_880:
[----:B------:R-:W-:Y:S01]  /*0b10*/  IADD3 R28, R32, 0x10, RZ ;  /* 0x00000010201c7810 */ /* 0x000fe20007ffe0ff */
[----:B------:R-:W-:Y:S03]  /*0b20*/  BSSY B0, `(.L_x_882) ;  /* 0x0000015000007945 */ /* 0x000fe60003800000 */
[----:B------:R-:W-:Y:S01]  /*0b30*/  ISETP.GE.AND P0, PT, R28, R247, PT ;  /* 0x000000f71c00720c */ /* 0x000fe20003f06270 */
[----:B------:R4:W-:-:S12]  /*0b40*/  STL [R1+0x2c], R28 ;  /* 0x00002c1c01007387 */ /* 0x0009d80000100800 */
[----:B------:R-:W-:Y:S05]  /*0b50*/  @P0 BRA `(.L_x_883) ;  /* 0x0000011000000947 */ /* 0x000fea0003800000 */
[----:B------:R-:W-:-:S13]  /*0b60*/  ISETP.GE.AND P0, PT, R234, c[0x0][0x220], PT ;  /* 0x00008800ea007a0c */ /* 0x000fda0003f06270 */
[----:B------:R1:W-:Y:S01]  /*0b70*/  @P0 STS.128 [R203+0x800], RZ ;  /* 0x000800ffcb000388 */ /* 0x0003e20000000c00 */
        /* <DEDUP_REMOVED lines=15> */
.L_x_883:
[----:B------:R-:W-:Y:S05]  /*0c70*/  BSYNC B0 ;  /* 0x0000000000007941 */ /* 0x000fea0003800000 */
.L_x_882:
        /* <DEDUP_REMOVED lines=22> */
.L_x_885:
[----:B------:R-:W-:Y:S05]  /*0de0*/  BSYNC B0 ;  /* 0x0000000000007941 */ /* 0x000fea0003800000 */
.L_x_884:
        /* <DEDUP_REMOVED lines=22> */
.L_x_887:
[----:B------:R-:W-:Y:S05]  /*0f50*/  BSYNC B0 ;  /* 0x0000000000007941 */ /* 0x000fea0003800000 */
.L_x_886:
        /* <DEDUP_REMOVED lines=11> */
[----:B-1----:R-:W-:Y:S02]  /*1010*/  IMAD.X R0, RZ, RZ, R251, P0 ;  /* 0x000000ffff007224 */ /* 0x002fe400000e06fb */
        /* <DEDUP_REMOVED lines=10> */
.L_x_889:
[----:B------:R-:W-:Y:S05]  /*10c0*/  BSYNC B0 ;  /* 0x0000000000007941 */ /* 0x000fea0003800000 */
.L_x_888:
[----:B-1----:R-:W-:Y:S01]  /*10d0*/  IADD3 R0, R32, 0x50, RZ ;  /* 0x0000005020007810 */ /* 0x002fe20007ffe0ff */
        /* <DEDUP_REMOVED lines=21> */
.L_x_891:
[----:B------:R-:W-:Y:S05]  /*1230*/  BSYNC B0 ;  /* 0x0000000000007941 */ /* 0x000fea0003800000 */
.L_x_890:
        /* <DEDUP_REMOVED lines=22> */
.L_x_893:
[----:B------:R-:W-:Y:S05]  /*13a0*/  BSYNC B0 ;  /* 0x0000000000007941 */ /* 0x000fea0003800000 */
.L_x_892:
[----:B-1----:R-:W-:Y:S01]  /*13b0*/  IADD3 R0, R32, 0x70, RZ ;  /* 0x0000007020007810 */ /* 0x002fe20007ffe0ff */
[----:B------:R-:W-:Y:S01]  /*13c0*/  IMAD.MOV.U32 R221, RZ, RZ, c[0x0][0x198] ;  /* 0x00006600ffdd7624 */ /* 0x000fe200078e00ff */
[----:B------:R-:W-:Y:S01]  /*13d0*/  BSSY B0, `(.L_x_894) ;  /* 0x0000018000007945 */ /* 0x000fe20003800000 */
[----:B------:R-:W-:Y:S01]  /*13e0*/  IMAD.MOV.U32 R24, RZ, RZ, 0x6 ;  /* 0x00000006ff187424 */ /* 0x000fe200078e00ff */
[----:B------:R-:W-:Y:S01]  /*13f0*/  ISETP.GE.AND P0, PT, R0, R247, PT ;  /* 0x000000f70000720c */ /* 0x000fe20003f06270 */
[----:B------:R1:W-:Y:S01]  /*1400*/  STL [R1+0x38], R0 ;  /* 0x0000380001007387 */ /* 0x0003e20000100800 */
[C---:B------:R-:W-:Y:S02]  /*1410*/  IMAD.SHL.U32 R130, R221.reuse, 0x40, RZ ;  /* 0x00000040dd827824 */ /* 0x040fe400078e00ff */
[----:B------:R-:W-:-:S09]  /*1420*/  SHF.L.U64.HI R119, R221, R24, c[0x0][0x19c] ;  /* 0x00006700dd777619 */ /* 0x000fd20000010218 */
[----:B------:R-:W-:Y:S05]  /*1430*/  @P0 BRA `(.L_x_895) ;  /* 0x0000011000000947 */ /* 0x000fea0003800000 */
[----:B------:R-:W-:-:S13]  /*1440*/  ISETP.GE.AND P0, PT, R234, c[0x0][0x220], PT ;  /* 0x00008800ea007a0c */ /* 0x000fda0003f06270 */
[----:B------:R1:W-:Y:S01]  /*1450*/  @P0 STS.128 [R203+0x3800], RZ ;  /* 0x003800ffcb000388 */ /* 0x0003e20000000c00 */
[----:B------:R-:W-:Y:S05]  /*1460*/  @P0 BRA `(.L_x_895) ;  /* 0x000000e000000947 */ /* 0x000fea0003800000 */
[----:B------:R-:W-:Y:S01]  /*1470*/  IADD3 R6, P0, R250, 0x70, RZ ;  /* 0x00000070fa067810 */ /* 0x000fe20007f1e0ff */
[----:B------:R-:W-:Y:S01]  /*1480*/  IMAD.MOV.U32 R2, RZ, RZ, R8 ;  /* 0x000000ffff027224 */ /* 0x000fe200078e0008 */
[----:B------:R-:W-:-:S03]  /*1490*/  MOV R3, R7 ;  /* 0x0000000700037202 */ /* 0x000fc60000000f00 */
[----:B-1----:R-:W-:Y:S02]  /*14a0*/  IMAD.X R0, RZ, RZ, R251, P0 ;  /* 0x000000ffff007224 */ /* 0x002fe400000e06fb */
[----:B---3--:R-:W-:-:S04]  /*14b0*/  IMAD.WIDE.U32 R4, R6, c[0x0][0x190], R2 ;  /* 0x0000640006047a25 */ /* 0x008fc800078e0002 */
        /* <DEDUP_REMOVED lines=9> */
.L_x_895:
[----:B------:R-:W-:Y:S05]  /*1550*/  BSYNC B0 ;  /* 0x0000000000007941 */ /* 0x000fea0003800000 */
.L_x_894:
[----:B-1----:R-:W-:Y:S01]  /*1560*/  IMAD R0, R33, c[0x0][0x198], RZ ;  /* 0x0000660021007a24 */ /* 0x002fe200078e02ff */
[----:B------:R-:W-:Y:S01]  /*1570*/  LEA.HI R17, R17, R21, RZ, 0x4 ;  /* 0x0000001511117211 */ /* 0x000fe200078f20ff */
[----:B---3--:R-:W-:Y:S01]  /*1580*/  IMAD.WIDE.U32 R4, R32, c[0x0][0x198], R234 ;  /* 0x0000660020047a25 */ /* 0x008fe200078e00ea */
[----:B------:R-:W-:Y:S01]  /*1590*/  IADD3 R40, R216, -0x1, RZ ;  /* 0xffffffffd8287810 */ /* 0x000fe20007ffe0ff */
[----:B------:R-:W-:Y:S01]  /*15a0*/  BSSY B0, `(.L_x_896) ;  /* 0x0000036000007945 */ /* 0x000fe20003800000 */
[----:B------:R-:W-:Y:S01]  /*15b0*/  MOV R25, 0x10 ;  /* 0x0000001000197802 */ /* 0x000fe20000000f00 */
[----:B------:R-:W-:Y:S01]  /*15c0*/  IMAD R6, R32, c[0x0][0x19c], R0 ;  /* 0x0000670020067a24 */ /* 0x000fe200078e0200 */
[----:B------:R-:W-:Y:S01]  /*15d0*/  IADD3 R4, P0, R14, R4, RZ ;  /* 0x000000040e047210 */ /* 0x000fe20007f1e0ff */
[----:B------:R-:W-:Y:S01]  /*15e0*/  IMAD R7, R33, c[0x0][0x1a0], RZ ;  /* 0x0000680021077a24 */ /* 0x000fe200078e02ff */
[----:B------:R-:W-:Y:S01]  /*15f0*/  LOP3.LUT R0, R17, 0xfffffff0, RZ, 0xc0, !PT ;  /* 0xfffffff011007812 */ /* 0x000fe200078ec0ff */
[----:B------:R-:W-:Y:S01]  /*1600*/  IMAD.WIDE.U32 R2, R32, c[0x0][0x1a0], R234 ;  /* 0x0000680020027a25 */ /* 0x000fe200078e00ea */
[----:B------:R-:W-:-:S02]  /*1610*/  IADD3.X R5, R15, R5, R6, P0, !PT ;  /* 0x000000050f057210 */ /* 0x000fc400007fe406 */
[----:B------:R-:W-:Y:S01]  /*1620*/  SHF.R.S32.HI R15, RZ, 0x1f, R40 ;  /* 0x0000001fff0f7819 */ /* 0x000fe20000011428 */
[----:B------:R-:W-:Y:S01]  /*1630*/  IMAD R6, R32, c[0x0][0x1a4], R7 ;  /* 0x0000690020067a24 */ /* 0x000fe200078e0207 */
[----:B------:R-:W-:Y:S01]  /*1640*/  IADD3 R2, P0, R12, R2, RZ ;  /* 0x000000020c027210 */ /* 0x000fe20007f1e0ff */
[----:B------:R-:W-:Y:S01]  /*1650*/  IMAD R8, R11, c[0x0][0x1b0], RZ ;  /* 0x00006c000b087a24 */ /* 0x000fe200078e02ff */
[----:B------:R-:W-:Y:S01]  /*1660*/  MOV R179, R40 ;  /* 0x0000002800b37202 */ /* 0x000fe20000000f00 */
[----:B------:R-:W-:Y:S01]  /*1670*/  IMAD.WIDE.U32 R226, R10, c[0x0][0x1b0], R4 ;  /* 0x00006c000ae27a25 */ /* 0x000fe200078e0004 */
[----:B------:R-:W-:-:S03]  /*1680*/  IADD3.X R3, R13, R3, R6, P0, !PT ;  /* 0x000000030d037210 */ /* 0x000fc600007fe406 */
[C---:B------:R-:W-:Y:S01]  /*1690*/  IMAD R8, R10.reuse, c[0x0][0x1b4], R8 ;  /* 0x00006d000a087a24 */ /* 0x040fe200078e0208 */
[----:B------:R1:W-:Y:S01]  /*16a0*/  STL.64 [R1+0x18], R226 ;  /* 0x000018e201007387 */ /* 0x0003e20000100a00 */
[----:B------:R-:W-:Y:S02]  /*16b0*/  IMAD.IADD R0, R21, 0x1, -R0 ;  /* 0x0000000115007824 */ /* 0x000fe400078e0a00 */
[----:B------:R-:W-:Y:S01]  /*16c0*/  IMAD.WIDE.U32 R30, R10, c[0x0][0x1b8], R2 ;  /* 0x00006e000a1e7a25 */ /* 0x000fe200078e0002 */
[----:B------:R-:W-:Y:S02]  /*16d0*/  LOP3.LUT R2, R16, 0xffffffe0, RZ, 0xc0, !PT ;  /* 0xffffffe010027812 */ /* 0x000fe400078ec0ff */
[----:B------:R-:W-:Y:S01]  /*16e0*/  SHF.R.S32.HI R9, RZ, 0x1f, R0 ;  /* 0x0000001fff097819 */ /* 0x000fe20000011400 */
[----:B------:R-:W-:Y:S01]  /*16f0*/  IMAD.IADD R225, R227, 0x1, R8 ;  /* 0x00000001e3e17824 */ /* 0x000fe200078e0208 */
[----:B------:R1:W-:Y:S01]  /*1700*/  STL.64 [R1+0x20], R30 ;  /* 0x0000201e01007387 */ /* 0x0003e20000100a00 */
[----:B------:R-:W-:Y:S01]  /*1710*/  IMAD.MOV.U32 R224, RZ, RZ, R226 ;  /* 0x000000ffffe07224 */ /* 0x000fe200078e00e2 */
[----:B------:R-:W-:Y:S01]  /*1720*/  LEA.HI R6, R9, R0, RZ, 0x3 ;  /* 0x0000000009067211 */ /* 0x000fe200078f18ff */
[----:B------:R-:W-:-:S02]  /*1730*/  IMAD R7, R11, c[0x0][0x1b8], RZ ;  /* 0x00006e000b077a24 */ /* 0x000fc400078e02ff */
[----:B------:R-:W-:Y:S01]  /*1740*/  IMAD R14, R40, -0x40, R41 ;  /* 0xffffffc0280e7824 */ /* 0x000fe200078e0229 */
[----:B------:R1:W-:Y:S01]  /*1750*/  STL.64 [R1+0x8], R224 ;  /* 0x000008e001007387 */ /* 0x0003e20000100a00 */
[----:B------:R-:W-:Y:S01]  /*1760*/  IMAD R9, R10, c[0x0][0x1bc], R7 ;  /* 0x00006f000a097a24 */ /* 0x000fe200078e0207 */
[----:B------:R-:W-:Y:S01]  /*1770*/  LOP3.LUT R7, R6, 0xfffffff8, RZ, 0xc0, !PT ;  /* 0xfffffff806077812 */ /* 0x000fe200078ec0ff */
[----:B------:R-:W-:Y:S01]  /*1780*/  IMAD.MOV.U32 R4, RZ, RZ, 0x20 ;  /* 0x00000020ff047424 */ /* 0x000fe200078e00ff */
[----:B------:R-:W-:Y:S01]  /*1790*/  ISETP.GE.AND P0, PT, R32, R14, PT ;  /* 0x0000000e2000720c */ /* 0x000fe20003f06270 */
[----:B------:R-:W-:Y:S01]  /*17a0*/  IMAD.IADD R12, R21, 0x1, -R2 ;  /* 0x00000001150c7824 */ /* 0x000fe200078e0a02 */
[----:B------:R-:W-:Y:S01]  /*17b0*/  IADD3 R13, R0, -R7, RZ ;  /* 0x80000007000d7210 */ /* 0x000fe20007ffe0ff */
[----:B------:R-:W-:Y:S01]  /*17c0*/  IMAD R0, R119, R40, RZ ;  /* 0x0000002877007224 */ /* 0x000fe200078e02ff */
[----:B------:R-:W-:Y:S02]  /*17d0*/  IADD3 R249, R31, R9, RZ ;  /* 0x000000091ff97210 */ /* 0x000fe40007ffe0ff */
[----:B------:R-:W-:Y:S01]  /*17e0*/  R2P PR, R13, 0x6 ;  /* 0x000000060d007804 */ /* 0x000fe20000000000 */
[-C--:B------:R-:W-:Y:S01]  /*17f0*/  IMAD R8, R15, R130.reuse, R0 ;  /* 0x000000820f087224 */ /* 0x080fe200078e0200 */
[----:B------:R-:W-:Y:S01]  /*1800*/  SHF.L.U32 R0, R6, 0x6, RZ ;  /* 0x0000000606007819 */ /* 0x000fe200000006ff */
[----:B------:R-:W-:-:S02]  /*1810*/  IMAD.WIDE.U32 R6, R40, R130, R224 ;  /* 0x0000008228067225 */ /* 0x000fc400078e00e0 */
[----:B------:R-:W-:Y:S02]  /*1820*/  SEL R4, R4, 0xffffffe0, !P2 ;  /* 0xffffffe004047807 */ /* 0x000fe40005000000 */
[----:B------:R-:W-:Y:S01]  /*1830*/  LOP3.LUT R16, R0, 0xfffffe00, RZ, 0xc0, !PT ;  /* 0xfffffe0000107812 */ /* 0x000fe200078ec0ff */
[----:B------:R-:W-:Y:S01]  /*1840*/  IMAD.IADD R9, R7, 0x1, R8 ;  /* 0x0000000107097824 */ /* 0x000fe200078e0208 */
        /* <DEDUP_REMOVED lines=11> */
.L_x_897:
[----:B------:R-:W-:Y:S05]  /*1900*/  BSYNC B0 ;  /* 0x0000000000007941 */ /* 0x000fea0003800000 */
.L_x_896:
        /* <DEDUP_REMOVED lines=16> */
.L_x_899:
[----:B------:R-:W-:Y:S05]  /*1a10*/  BSYNC B0 ;  /* 0x0000000000007941 */ /* 0x000fea0003800000 */
.L_x_898:
        /* <DEDUP_REMOVED lines=15> */
.L_x_901:
[----:B------:R-:W-:Y:S05]  /*1b10*/  BSYNC B0 ;  /* 0x0000000000007941 */ /* 0x000fea0003800000 */
.L_x_900:
        /* <DEDUP_REMOVED lines=20> */
.L_x_903:
[----:B------:R-:W-:Y:S05]  /*1c60*/  BSYNC B0 ;  /* 0x0000000000007941 */ /* 0x000fea0003800000 */
.L_x_902:
[----:B------:R-:W0:Y:S01]  /*1c70*/  LDGDEPBAR ;  /* 0x00000000000079af */ /* 0x000e220000000000 */
[----:B------:R-:W-:Y:S01]  /*1c80*/  SHF.R.S32.HI R8, RZ, 0x4, R17 ;  /* 0x00000004ff087819 */ /* 0x000fe20000011411 */
[----:B------:R-:W-:Y:S01]  /*1c90*/  IMAD.SHL.U32 R0, R20, 0x40, RZ ;  /* 0x0000004014007824 */ /* 0x000fe200078e00ff */
[C---:B------:R-:W-:Y:S01]  /*1ca0*/  ISETP.GE.AND P0, PT, R32.reuse, R14, PT ;  /* 0x0000000e2000720c */ /* 0x040fe20003f06270 */
[----:B------:R-:W-:Y:S01]  /*1cb0*/  IMAD.SHL.U32 R3, R32, 0x8, RZ ;  /* 0x0000000820037824 */ /* 0x000fe200078e00ff */
[----:B------:R-:W-:Y:S01]  /*1cc0*/  LEA.HI R5, R17, R8, RZ, 0x1 ;  /* 0x0000000811057211 */ /* 0x000fe200078f08ff */
[----:B------:R-:W-:Y:S01]  /*1cd0*/  IMAD.MOV.U32 R248, RZ, RZ, R30 ;  /* 0x000000fffff87224 */ /* 0x000fe200078e001e */
[----:B------:R-:W-:Y:S01]  /*1ce0*/  LOP3.LUT R0, R0, 0x1c0, RZ, 0xc0, !PT ;  /* 0x000001c000007812 */ /* 0x000fe200078ec0ff */
[----:B------:R-:W-:Y:S01]  /*1cf0*/  IMAD.SHL.U32 R21, R21, 0x2, RZ ;  /* 0x0000000215157824 */ /* 0x000fe200078e00ff */
[----:B-1----:R-:W-:Y:S01]  /*1d00*/  SHF.R.S32.HI R7, RZ, 0x1f, R12 ;  /* 0x0000001fff077819 */ /* 0x002fe2000001140c */
[----:B------:R-:W-:Y:S01]  /*1d10*/  BSSY B0, `(.L_x_904) ;  /* 0x000002b000007945 */ /* 0x000fe20003800000 */
[----:B------:R-:W-:-:S02]  /*1d20*/  LOP3.LUT R5, R5, 0xfffffffe, RZ, 0xc0, !PT ;  /* 0xfffffffe05057812 */ /* 0x000fc400078ec0ff */
[----:B------:R-:W-:Y:S01]  /*1d30*/  LOP3.LUT R6, R0, 0x8, R3, 0xf8, !PT ;  /* 0x0000000800067812 */ /* 0x000fe200078ef803 */
[----:B------:R-:W-:Y:S01]  /*1d40*/  IMAD.SHL.U32 R3, R13, 0x40, RZ ;  /* 0x000000400d037824 */ /* 0x000fe200078e00ff */
[----:B------:R-:W-:Y:S01]  /*1d50*/  SHF.R.U32.HI R0, RZ, 0x3, R0 ;  /* 0x00000003ff007819 */ /* 0x000fe20000011600 */
[----:B------:R-:W-:Y:S01]  /*1d60*/  IMAD.IADD R5, R8, 0x1, -R5 ;  /* 0x0000000108057824 */ /* 0x000fe200078e0a05 */
[----:B------:R-:W-:Y:S01]  /*1d70*/  LEA.HI R7, R7, R12, RZ, 0x2 ;  /* 0x0000000c07077211 */ /* 0x000fe200078f10ff */
[----:B------:R-:W-:Y:S01]  /*1d80*/  IMAD R8, R233, R40, RZ ;  /* 0x00000028e9087224 */ /* 0x000fe200078e02ff */
[----:B------:R-:W-:Y:S01]  /*1d90*/  LOP3.LUT R9, R6, R0, RZ, 0x3c, !PT ;  /* 0x0000000006097212 */ /* 0x000fe200078e3cff */
[----:B------:R-:W-:Y:S01]  /*1da0*/  IMAD R6, R19, 0x10, R23 ;  /* 0x0000001013067824 */ /* 0x000fe200078e0217 */
[----:B------:R-:W-:Y:S01]  /*1db0*/  LOP3.LUT R0, R3, 0x1c0, RZ, 0xc0, !PT ;  /* 0x000001c003007812 */ /* 0x000fe200078ec0ff */
[----:B------:R-:W-:Y:S01]  /*1dc0*/  IMAD.SHL.U32 R3, R5, 0x8, RZ ;  /* 0x0000000805037824 */ /* 0x000fe200078e00ff */
[----:B------:R-:W-:Y:S01]  /*1dd0*/  SHF.R.S32.HI R7, RZ, 0x2, R7 ;  /* 0x00000002ff077819 */ /* 0x000fe20000011407 */
[----:B------:R-:W-:-:S04]  /*1de0*/  DEPBAR.LE SB0, 0x0 ;  /* 0x000080000000791a */ /* 0x000fc80000000000 */
[----:B------:R-:W-:Y:S01]  /*1df0*/  BAR.SYNC.DEFER_BLOCKING 0x0 ;  /* 0x0000000000007b1d */ /* 0x000fe20000010000 */
[----:B------:R-:W-:Y:S01]  /*1e00*/  IADD3 R6, R6, 0x1, R7 ;  /* 0x0000000106067810 */ /* 0x000fe20007ffe007 */
[----:B------:R-:W-:Y:S01]  /*1e10*/  IMAD R10, R15, R232, R8 ;  /* 0x000000e80f0a7224 */ /* 0x000fe200078e0208 */
[----:B------:R-:W-:Y:S02]  /*1e20*/  LOP3.LUT P1, RZ, R20, 0x2, RZ, 0xc0, !PT ;  /* 0x0000000214ff7812 */ /* 0x000fe4000782c0ff */
[----:B------:R-:W-:Y:S01]  /*1e30*/  IADD3 R12, R41, R6, -R18 ;  /* 0x00000006290c7210 */ /* 0x000fe20007ffe812 */
[----:B------:R1:W-:Y:S01]  /*1e40*/  STL [R1+0x34], R7 ;  /* 0x0000340701007387 */ /* 0x0003e20000100800 */
[----:B------:R-:W-:Y:S02]  /*1e50*/  LOP3.LUT R228, R21, 0x6, RZ, 0xc0, !PT ;  /* 0x0000000615e47812 */ /* 0x000fe400078ec0ff */
[----:B------:R-:W-:Y:S01]  /*1e60*/  IADD3 R42, R12, c[0x0][0x2e8], RZ ;  /* 0x0000ba000c2a7a10 */ /* 0x000fe20007ffe0ff */
[----:B------:R2:W-:Y:S01]  /*1e70*/  @P0 STS.128 [R203+0x6000], RZ ;  /* 0x006000ffcb000388 */ /* 0x0005e20000000c00 */
[----:B-1----:R-:W-:Y:S01]  /*1e80*/  LOP3.LUT R7, R0, 0x8, R3, 0xf8, !PT ;  /* 0x0000000800077812 */ /* 0x002fe200078ef803 */
[----:B------:R-:W-:Y:S01]  /*1e90*/  IMAD R3, R5, 0x200, R9 ;  /* 0x0000020005037824 */ /* 0x000fe200078e0209 */
[----:B------:R-:W-:Y:S01]  /*1ea0*/  SHF.R.U32.HI R0, RZ, 0x3, R0 ;  /* 0x00000003ff007819 */ /* 0x000fe20000011600 */
[----:B------:R-:W-:-:S02]  /*1eb0*/  IMAD R5, R19, 0x400, R16 ;  /* 0x0000040013057824 */ /* 0x000fc400078e0210 */
[----:B------:R-:W-:Y:S01]  /*1ec0*/  IMAD.WIDE.U32 R8, R40, R232, R248 ;  /* 0x000000e828087225 */ /* 0x000fe200078e00f8 */
[----:B------:R-:W-:-:S03]  /*1ed0*/  LOP3.LUT R0, R7, R0, RZ, 0x3c, !PT ;  /* 0x0000000007007212 */ /* 0x000fc600078e3cff */
[----:B------:R-:W-:Y:S02]  /*1ee0*/  IMAD.IADD R11, R9, 0x1, R10 ;  /* 0x00000001090b7824 */ /* 0x000fe400078e020a */
[----:B------:R-:W-:Y:S02]  /*1ef0*/  IMAD.IADD R5, R0, 0x1, R5 ;  /* 0x0000000100057824 */ /* 0x000fe400078e0205 */
        /* <DEDUP_REMOVED lines=12> */
.L_x_905:
[----:B------:R-:W-:Y:S05]  /*1fc0*/  BSYNC B0 ;  /* 0x0000000000007941 */ /* 0x000fea0003800000 */
.L_x_904:
[----:B------:R-:W-:Y:S01]  /*1fd0*/  ISETP.GE.AND P0, PT, R28, R14, PT ;  /* 0x0000000e1c00720c */ /* 0x000fe20003f06270 */
[----:B------:R-:W-:Y:S01]  /*1fe0*/  BSSY B0, `(.L_x_906) ;  /* 0x0000010000007945 */ /* 0x000fe20003800000 */
[C---:B------:R-:W-:Y:S01]  /*1ff0*/  SHF.L.U64.HI R230, R229.reuse, R22, c[0x0][0x1a4] ;  /* 0x00006900e5e67619 */ /* 0x040fe20000010216 */
[----:B------:R-:W-:-:S10]  /*2000*/  IMAD.SHL.U32 R231, R229, 0x10, RZ ;  /* 0x00000010e5e77824 */ /* 0x000fd400078e00ff */
[----:B------:R1:W-:Y:S01]  /*2010*/  @P0 STS.128 [R203+0x6800], RZ ;  /* 0x006800ffcb000388 */ /* 0x0003e20000000c00 */
[----:B------:R-:W-:Y:S05]  /*2020*/  @P0 BRA `(.L_x_907) ;  /* 0x000000b000000947 */ /* 0x000fea0003800000 */
[----:B------:R-:W-:-:S13]  /*2030*/  ISETP.GE.AND P0, PT, R234, c[0x0][0x220], PT ;  /* 0x00008800ea007a0c */ /* 0x000fda0003f06270 */
[----:B------:R1:W-:Y:S01]  /*2040*/  @P0 STS.128 [R203+0x6800], RZ ;  /* 0x006800ffcb000388 */ /* 0x0003e20000000c00 */
[----:B------:R-:W-:Y:S05]  /*2050*/  @P0 BRA `(.L_x_907) ;  /* 0x0000008000000947 */ /* 0x000fea0003800000 */
[----:B------:R-:W-:-:S05]  /*2060*/  IADD3 R7, P0, R231, R8, RZ ;  /* 0x00000008e7077210 */ /* 0x000fca0007f1e0ff */
[----:B-1----:R-:W-:Y:S01]  /*2070*/  IMAD.X R13, R230, 0x1, R11, P0 ;  /* 0x00000001e60d7824 */ /* 0x002fe200000e060b */
[----:B------:R-:W-:-:S04]  /*2080*/  LEA R12, P0, R7, c[0x0][0x170], 0x1 ;  /* 0x00005c00070c7a11 */ /* 0x000fc800078008ff */
[----:B------:R-:W-:-:S05]  /*2090*/  LEA.HI.X R13, R7, c[0x0][0x174], R13, 0x1, P0 ;  /* 0x00005d00070d7a11 */ /* 0x000fca00000f0c0d */
[----:B------:R-:W-:Y:S01]  /*20a0*/  @!PT LDS RZ, [RZ] ;  /* 0x00000000fffff984 */ /* 0x000fe20000000800 */
[----:B------:R-:W-:Y:S01]  /*20b0*/  @!PT LDS RZ, [RZ] ;  /* 0x00000000fffff984 */ /* 0x000fe20000000800 */
[----:B------:R-:W-:Y:S01]  /*20c0*/  @!PT LDS RZ, [RZ] ;  /* 0x00000000fffff984 */ /* 0x000fe20000000800 */
[----:B------:R1:W-:Y:S04]  /*20d0*/  LDGSTS.E.BYPASS.LTC128B.128 [R203+0x6800], [R12.64] ;  /* 0x068000000ccb7fae */ /* 0x0003e8000b901d46 */
.L_x_907:
[----:B------:R-:W-:Y:S05]  /*20e0*/  BSYNC B0 ;  /* 0x0000000000007941 */ /* 0x000fea0003800000 */
.L_x_906:
        /* <DEDUP_REMOVED lines=16> */
.L_x_909:
[----:B------:R-:W-:Y:S05]  /*21f0*/  BSYNC B0 ;  /* 0x0000000000007941 */ /* 0x000fea0003800000 */
.L_x_908:
        /* <DEDUP_REMOVED lines=18> */
.L_x_911:
[----:B------:R-:W-:Y:S05]  /*2320*/  BSYNC B0 ;  /* 0x0000000000007941 */ /* 0x000fea0003800000 */
.L_x_910:
[----:B------:R-:W-:Y:S01]  /*2330*/  IMAD.SHL.U32 R195, R5, 0x2, RZ ;  /* 0x0000000205c37824 */ /* 0x000fe200078e00ff */
[----:B------:R-:W-:Y:S01]  /*2340*/  LOP3.LUT P0, RZ, R20, 0x4, RZ, 0xc0, !PT ;  /* 0x0000000414ff7812 */ /* 0x000fe2000780c0ff */
[----:B------:R-:W-:Y:S01]  /*2350*/  IMAD.SHL.U32 R188, R3, 0x2, RZ ;  /* 0x0000000203bc7824 */ /* 0x000fe200078e00ff */
[----:B------:R-:W-:Y:S01]  /*2360*/  IADD3 R5, R42, 0x40, RZ ;  /* 0x000000402a057810 */ /* 0x000fe20007ffe0ff */
[--C-:B------:R-:W-:Y:S01]  /*2370*/  IMAD R198, R2, 0x2, R195.reuse ;  /* 0x0000000202c67824 */ /* 0x100fe200078e02c3 */
[----:B------:R-:W-:Y:S01]  /*2380*/  LDSM.16.M88.4 R16, [R195] ;  /* 0x00000000c310783b */ /* 0x000fe20000000200 */
[----:B------:R-:W-:Y:S01]  /*2390*/  IMAD R194, R0, 0x2, R188 ;  /* 0x0000000200c27824 */ /* 0x000fe200078e02bc */
[----:B------:R-:W-:Y:S01]  /*23a0*/  IADD3 R3, R188, 0x4000, RZ ;  /* 0x00004000bc037810 */ /* 0x000fe20007ffe0ff */
[----:B------:R-:W-:Y:S01]  /*23b0*/  IMAD R196, R4, 0x2, R195 ;  /* 0x0000000204c47824 */ /* 0x000fe200078e02c3 */
[----:B------:R-:W5:Y:S01]  /*23c0*/  LDSM.16.M88.4 R44, [R188+0x4000] ;  /* 0x00400000bc2c783b */ /* 0x000f620000000200 */
[----:B------:R-:W-:-:S02]  /*23d0*/  IADD3 R199, R188, 0x4040, RZ ;  /* 0x00004040bcc77810 */ /* 0x000fc40007ffe0ff */
[----:B------:R-:W-:Y:S01]  /*23e0*/  IMAD R197, R2, 0x2, R196 ;  /* 0x0000000202c57824 */ /* 0x000fe200078e02c4 */
[----:B-1----:R-:W1:Y:S01]  /*23f0*/  LDSM.16.M88.4 R12, [R195+0x2000] ;  /* 0x00200000c30c783b */ /* 0x002e620000000200 */
[----:B------:R-:W-:Y:S02]  /*2400*/  @P0 IADD3 R199, R3, -0x40, RZ ;  /* 0xffffffc003c70810 */ /* 0x000fe40007ffe0ff */
[C---:B------:R-:W-:Y:S01]  /*2410*/  IADD3 R3, R42.reuse, 0x8, RZ ;  /* 0x000000082a037810 */ /* 0x040fe20007ffe0ff */
[----:B------:R-:W-:Y:S01]  /*2420*/  LDSM.16.M88.4 R8, [R198] ;  /* 0x00000000c608783b */ /* 0x000fe20000000200 */
[----:B------:R-:W-:Y:S01]  /*2430*/  IADD3 R7, R42, 0x48, RZ ;  /* 0x000000482a077810 */ /* 0x000fe20007ffe0ff */
[----:B------:R-:W-:Y:S01]  /*2440*/  IMAD R193, R0, 0x2, R199 ;  /* 0x0000000200c17824 */ /* 0x000fe200078e02c7 */
[C---:B------:R-:W-:Y:S01]  /*2450*/  IADD3 R202, R199.reuse, 0x800, RZ ;  /* 0x00000800c7ca7810 */ /* 0x040fe20007ffe0ff */
[----:B------:R-:W2:Y:S01]  /*2460*/  LDSM.16.M88.4 R48, [R194+0x4000] ;  /* 0x00400000c230783b */ /* 0x000ea20000000200 */
[----:B------:R-:W-:-:S02]  /*2470*/  IADD3 R201, R199, 0x1000, RZ ;  /* 0x00001000c7c97810 */ /* 0x000fc40007ffe0ff */
[----:B------:R-:W-:Y:S01]  /*2480*/  IADD3 R200, R199, 0x1800, RZ ;  /* 0x00001800c7c87810 */ /* 0x000fe20007ffe0ff */
[----:B------:R-:W3:Y:S04]  /*2490*/  LDSM.16.M88.4 R36, [R198+0x2000] ;  /* 0x00200000c624783b */ /* 0x000ee80000000200 */
[----:B------:R-:W-:Y:S04]  /*24a0*/  LDSM.16.M88.4 R32, [R196] ;  /* 0x00000000c420783b */ /* 0x000fe80000000200 */
[----:B------:R-:W4:Y:S04]  /*24b0*/  LDSM.16.M88.4 R56, [R199] ;  /* 0x00000000c738783b */ /* 0x000f280000000200 */
[----:B----4-:R-:W4:Y:S04]  /*24c0*/  LDSM.16.M88.4 R28, [R196+0x2000] ;  /* 0x00200000c41c783b */ /* 0x010f280000000200 */
[----:B------:R-:W-:Y:S04]  /*24d0*/  LDSM.16.M88.4 R64, [R188+0x4800] ;  /* 0x00480000bc40783b */ /* 0x000fe80000000200 */
[----:B------:R-:W-:Y:S01]  /*24e0*/  LDSM.16.M88.4 R24, [R197] ;  /* 0x00000000c518783b */ /* 0x000fe20000000200 */
[-C--:B-----5:R-:W-:Y:S03]  /*24f0*/  HMMA.16816.F32.BF16 R20, R16, R44.reuse, RZ ;  /* 0x0000002c1014723c */ /* 0x0a0fe600000418ff */
[----:B------:R-:W5:Y:S04]  /*2500*/  LDSM.16.M88.4 R60, [R193] ;  /* 0x00000000c13c783b */ /* 0x000f680000000200 */
[----:B------:R-:W0:Y:S01]  /*2510*/  LDGDEPBAR ;  /* 0x00000000000079af */ /* 0x000e220000000000 */
[----:B-1----:R-:W-:Y:S08]  /*2520*/  HMMA.16816.F32.BF16 R52, R12, R44, RZ ;  /* 0x0000002c0c34723c */ /* 0x002ff000000418ff */
[----:B------:R-:W-:Y:S08]  /*2530*/  HMMA.16816.F32.BF16 R76, R16, R46, RZ ;  /* 0x0000002e104c723c */ /* 0x000ff000000418ff */
[-C--:B--2---:R-:W-:Y:S01]  /*2540*/  HMMA.16816.F32.BF16 R68, R8, R48.reuse, R20 ;  /* 0x000000300844723c */ /* 0x084fe20000041814 */
[----:B------:R-:W1:Y:S07]  /*2550*/  LDSM.16.M88.4 R20, [R197+0x2000] ;  /* 0x00200000c514783b */ /* 0x000e6e0000000200 */
[----:B---3--:R-:W-:Y:S08]  /*2560*/  HMMA.16816.F32.BF16 R52, R36, R48, R52 ;  /* 0x000000302434723c */ /* 0x008ff00000041834 */
[----:B------:R-:W-:Y:S08]  /*2570*/  HMMA.16816.F32.BF16 R76, R8, R50, R76 ;  /* 0x00000032084c723c */ /* 0x000ff0000004184c */
[----:B------:R-:W-:Y:S08]  /*2580*/  HMMA.16816.F32.BF16 R72, R32, R56, R68 ;  /* 0x000000382048723c */ /* 0x000ff00000041844 */
[----:B------:R-:W-:Y:S08]  /*2590*/  HMMA.16816.F32.BF16 R68, R12, R46, RZ ;  /* 0x0000002e0c44723c */ /* 0x000ff000000418ff */
[----:B----4-:R-:W-:Y:S01]  /*25a0*/  HMMA.16816.F32.BF16 R44, R28, R56, R52 ;  /* 0x000000381c2c723c */ /* 0x010fe20000041834 */
[----:B------:R-:W2:Y:S07]  /*25b0*/  LDSM.16.M88.4 R52, [R194+0x4800] ;  /* 0x00480000c234783b */ /* 0x000eae0000000200 */
[----:B-----5:R-:W-:Y:S08]  /*25c0*/  HMMA.16816.F32.BF16 R84, R24, R60, R72 ;  /* 0x0000003c1854723c */ /* 0x020ff00000041848 */
[----:B------:R-:W-:Y:S08]  /*25d0*/  HMMA.16816.F32.BF16 R48, R36, R50, R68 ;  /* 0x000000322430723c */ /* 0x000ff00000041844 */
[----:B------:R-:W-:Y:S08]  /*25e0*/  HMMA.16816.F32.BF16 R68, R12, R64, RZ ;  /* 0x000000400c44723c */ /* 0x000ff000000418ff */
[----:B-1----:R-:W-:Y:S01]  /*25f0*/  HMMA.16816.F32.BF16 R88, R20, R60, R44 ;  /* 0x0000003c1458723c */ /* 0x002fe2000004182c */
[----:B------:R-:W-:-:S02]  /*2600*/  FMUL.FTZ R84, R84, c[0x0][0x2ec] ;  /* 0x0000bb0054547a20 */ /* 0x000fc40000410000 */
[----:B------:R-:W-:Y:S02]  /*2610*/  FMUL.FTZ R85, R85, c[0x0][0x2ec] ;  /* 0x0000bb0055557a20 */ /* 0x000fe40000410000 */
[----:B------:R-:W-:Y:S01]  /*2620*/  FMUL.FTZ R86, R86, c[0x0][0x2ec] ;  /* 0x0000bb0056567a20 */ /* 0x000fe20000410000 */
[----:B------:R-:W-:Y:S01]  /*2630*/  MUFU.TANH R118, R84 ;  /* 0x0000005400767308 */ /* 0x000fe20000002400 */
[----:B------:R-:W-:Y:S01]  /*2640*/  FMUL.FTZ R87, R87, c[0x0][0x2ec] ;  /* 0x0000bb0057577a20 */ /* 0x000fe20000410000 */
[----:B------:R-:W-:Y:S06]  /*2650*/  HMMA.16816.F32.BF16 R72, R16, R64, RZ ;  /* 0x000000401048723c */ /* 0x000fec00000418ff */
[----:B------:R-:W-:Y:S02]  /*2660*/  MUFU.TANH R114, R85 ;  /* 0x0000005500727308 */ /* 0x000fe40000002400 */
[-C--:B------:R-:W-:Y:S06]  /*2670*/  HMMA.16816.F32.BF16 R44, R32, R58.reuse, R76 ;  /* 0x0000003a202c723c */ /* 0x080fec000004184c */
[----:B------:R-:W-:Y:S02]  /*2680*/  MUFU.TANH R117, R86 ;  /* 0x0000005600757308 */ /* 0x000fe40000002400 */
[----:B------:R-:W-:Y:S01]  /*2690*/  HMMA.16816.F32.BF16 R56, R28, R58, R48 ;  /* 0x0000003a1c38723c */ /* 0x000fe20000041830 */
[----:B------:R-:W1:Y:S01]  /*26a0*/  LDSM.16.M88.4 R48, [R199+0x800] ;  /* 0x00080000c730783b */ /* 0x000e620000000200 */
[----:B------:R-:W-:-:S02]  /*26b0*/  FMUL.FTZ R88, R88, c[0x0][0x2ec] ;  /* 0x0000bb0058587a20 */ /* 0x000fc40000410000 */
[----:B------:R-:W-:Y:S02]  /*26c0*/  FMUL.FTZ R89, R89, c[0x0][0x2ec] ;  /* 0x0000bb0059597a20 */ /* 0x000fe40000410000 */
[----:B------:R3:W4:Y:S01]  /*26d0*/  MUFU.TANH R113, R87 ;  /* 0x0000005700717308 */ /* 0x0007220000002400 */
[----:B------:R-:W-:Y:S01]  /*26e0*/  FMUL.FTZ R90, R90, c[0x0][0x2ec] ;  /* 0x0000bb005a5a7a20 */ /* 0x000fe20000410000 */
[----:B--2---:R-:W-:Y:S01]  /*26f0*/  HMMA.16816.F32.BF16 R76, R36, R52, R68 ;  /* 0x00000034244c723c */ /* 0x004fe20000041844 */
[----:B------:R-:W-:-:S05]  /*2700*/  FMUL.FTZ R91, R91, c[0x0][0x2ec] ;  /* 0x0000bb005b5b7a20 */ /* 0x000fca0000410000 */
[----:B------:R-:W-:Y:S02]  /*2710*/  MUFU.TANH R116, R88 ;  /* 0x0000005800747308 */ /* 0x000fe40000002400 */
[----:B------:R-:W-:Y:S06]  /*2720*/  HMMA.16816.F32.BF16 R80, R8, R52, R72 ;  /* 0x000000340850723c */ /* 0x000fec0000041848 */
[----:B------:R-:W2:Y:S02]  /*2730*/  MUFU.TANH R112, R89 ;  /* 0x0000005900707308 */ /* 0x000ea40000002400 */
[-C--:B------:R-:W-:Y:S01]  /*2740*/  HMMA.16816.F32.BF16 R72, R24, R62.reuse, R44 ;  /* 0x0000003e1848723c */ /* 0x080fe2000004182c */
[----:B------:R-:W5:Y:S05]  /*2750*/  LDSM.16.M88.4 R44, [R193+0x800] ;  /* 0x00080000c12c783b */ /* 0x000f6a0000000200 */
[----:B------:R-:W-:Y:S02]  /*2760*/  MUFU.TANH R115, R90 ;  /* 0x0000005a00737308 */ /* 0x000fe40000002400 */
[----:B---3--:R-:W-:Y:S01]  /*2770*/  HMMA.16816.F32.BF16 R84, R20, R62, R56 ;  /* 0x0000003e1454723c */ /* 0x008fe20000041838 */
[----:B------:R-:W3:Y:S05]  /*2780*/  LDSM.16.M88.4 R56, [R188+0x5000] ;  /* 0x00500000bc38783b */ /* 0x000eea0000000200 */
[----:B------:R-:W1:Y:S02]  /*2790*/  MUFU.TANH R111, R91 ;  /* 0x0000005b006f7308 */ /* 0x000e640000002400 */
[-C--:B------:R-:W-:Y:S08]  /*27a0*/  HMMA.16816.F32.BF16 R60, R16, R66.reuse, RZ ;  /* 0x00000042103c723c */ /* 0x080ff000000418ff */
[----:B------:R-:W-:Y:S01]  /*27b0*/  HMMA.16816.F32.BF16 R68, R12, R66, RZ ;  /* 0x000000420c44723c */ /* 0x000fe200000418ff */
[----:B------:R-:W-:-:S02]  /*27c0*/  FMUL.FTZ R72, R72, c[0x0][0x2ec] ;  /* 0x0000bb0048487a20 */ /* 0x000fc40000410000 */
[----:B------:R-:W-:Y:S02]  /*27d0*/  FMUL.FTZ R73, R73, c[0x0][0x2ec] ;  /* 0x0000bb0049497a20 */ /* 0x000fe40000410000 */
[----:B------:R-:W-:Y:S01]  /*27e0*/  FMUL.FTZ R74, R74, c[0x0][0x2ec] ;  /* 0x0000bb004a4a7a20 */ /* 0x000fe20000410000 */
[----:B------:R-:W2:Y:S01]  /*27f0*/  MUFU.TANH R107, R72 ;  /* 0x00000048006b7308 */ /* 0x000ea20000002400 */
[----:B------:R-:W-:Y:S01]  /*2800*/  FMUL.FTZ R75, R75, c[0x0][0x2ec] ;  /* 0x0000bb004b4b7a20 */ /* 0x000fe20000410000 */
[-C--:B-1----:R-:W-:Y:S01]  /*2810*/  HMMA.16816.F32.BF16 R76, R28, R48.reuse, R76 ;  /* 0x000000301c4c723c */ /* 0x082fe2000004184c */
[----:B------:R-:W-:Y:S02]  /*2820*/  FMUL.FTZ R84, R84, c[0x0][0x2ec] ;  /* 0x0000bb0054547a20 */ /* 0x000fe40000410000 */
[----:B------:R-:W-:Y:S02]  /*2830*/  FMUL.FTZ R85, R85, c[0x0][0x2ec] ;  /* 0x0000bb0055557a20 */ /* 0x000fe40000410000 */
[----:B------:R-:W-:Y:S01]  /*2840*/  FMUL.FTZ R86, R86, c[0x0][0x2ec] ;  /* 0x0000bb0056567a20 */ /* 0x000fe20000410000 */
[----:B------:R-:W-:Y:S01]  /*2850*/  MUFU.TANH R110, R73 ;  /* 0x00000049006e7308 */ /* 0x000fe20000002400 */
[----:B------:R-:W-:Y:S01]  /*2860*/  FMUL.FTZ R87, R87, c[0x0][0x2ec] ;  /* 0x0000bb0057577a20 */ /* 0x000fe20000410000 */
[----:B------:R-:W-:Y:S06]  /*2870*/  HMMA.16816.F32.BF16 R64, R32, R48, R80 ;  /* 0x000000302040723c */ /* 0x000fec0000041850 */
[----:B------:R-:W1:Y:S02]  /*2880*/  MUFU.TANH R105, R74 ;  /* 0x0000004a00697308 */ /* 0x000e640000002400 */
[-C--:B------:R-:W-:Y:S06]  /*2890*/  HMMA.16816.F32.BF16 R60, R8, R54.reuse, R60 ;  /* 0x00000036083c723c */ /* 0x080fec000004183c */
[----:B------:R1:W-:Y:S02]  /*28a0*/  MUFU.TANH R106, R75 ;  /* 0x0000004b006a7308 */ /* 0x0003e40000002400 */
[----:B------:R-:W-:Y:S01]  /*28b0*/  HMMA.16816.F32.BF16 R80, R36, R54, R68 ;  /* 0x000000362450723c */ /* 0x000fe20000041844 */
[----:B------:R-:W2:Y:S05]  /*28c0*/  LDSM.16.M88.4 R52, [R194+0x5000] ;  /* 0x00500000c234783b */ /* 0x000eaa0000000200 */
[----:B------:R-:W1:Y:S02]  /*28d0*/  MUFU.TANH R98, R84 ;  /* 0x0000005400627308 */ /* 0x000e640000002400 */
[----:B-----5:R-:W-:Y:S06]  /*28e0*/  HMMA.16816.F32.BF16 R92, R20, R44, R76 ;  /* 0x0000002c145c723c */ /* 0x020fec000004184c */
[----:B------:R-:W-:Y:S02]  /*28f0*/  MUFU.TANH R104, R85 ;  /* 0x0000005500687308 */ /* 0x000fe40000002400 */
[----:B---3--:R-:W-:Y:S06]  /*2900*/  HMMA.16816.F32.BF16 R76, R16, R56, RZ ;  /* 0x00000038104c723c */ /* 0x008fec00000418ff */
[----:B------:R-:W3:Y:S02]  /*2910*/  MUFU.TANH R96, R86 ;  /* 0x0000005600607308 */ /* 0x000ee40000002400 */
[----:B-1----:R-:W-:Y:S06]  /*2920*/  HMMA.16816.F32.BF16 R72, R24, R44, R64 ;  /* 0x0000002c1848723c */ /* 0x002fec0000041840 */
[----:B------:R2:W1:Y:S02]  /*2930*/  MUFU.TANH R101, R87 ;  /* 0x0000005700657308 */ /* 0x0004640000002400 */
[----:B------:R-:W-:Y:S01]  /*2940*/  HMMA.16816.F32.BF16 R64, R32, R50, R60 ;  /* 0x000000322040723c */ /* 0x000fe2000004183c */
[----:B------:R-:W-:-:S02]  /*2950*/  FMUL.FTZ R92, R92, c[0x0][0x2ec] ;  /* 0x0000bb005c5c7a20 */ /* 0x000fc40000410000 */
[----:B------:R-:W-:Y:S02]  /*2960*/  FMUL.FTZ R94, R94, c[0x0][0x2ec] ;  /* 0x0000bb005e5e7a20 */ /* 0x000fe40000410000 */
[----:B------:R-:W-:Y:S02]  /*2970*/  FMUL.FTZ R93, R93, c[0x0][0x2ec] ;  /* 0x0000bb005d5d7a20 */ /* 0x000fe40000410000 */
[----:B------:R-:W-:Y:S01]  /*2980*/  FMUL.FTZ R95, R95, c[0x0][0x2ec] ;  /* 0x0000bb005f5f7a20 */ /* 0x000fe20000410000 */
[----:B------:R-:W-:Y:S01]  /*2990*/  HMMA.16816.F32.BF16 R60, R28, R50, R80 ;  /* 0x000000321c3c723c */ /* 0x000fe20000041850 */
[----:B------:R-:W5:Y:S01]  /*29a0*/  LDSM.16.M88.4 R48, [R199+0x1000] ;  /* 0x00100000c730783b */ /* 0x000f620000000200 */
[----:B------:R-:W-:Y:S06]  /*29b0*/  MUFU.TANH R92, R92 ;  /* 0x0000005c005c7308 */ /* 0x000fec0000002400 */
[----:B------:R-:W-:Y:S01]  /*29c0*/  HMMA.16816.F32.BF16 R68, R12, R56, RZ ;  /* 0x000000380c44723c */ /* 0x000fe200000418ff */
[----:B------:R-:W-:Y:S01]  /*29d0*/  FMUL.FTZ R72, R72, c[0x0][0x2ec] ;  /* 0x0000bb0048487a20 */ /* 0x000fe20000410000 */
[----:B------:R-:W-:Y:S01]  /*29e0*/  MUFU.TANH R94, R94 ;  /* 0x0000005e005e7308 */ /* 0x000fe20000002400 */
[----:B------:R-:W-:-:S02]  /*29f0*/  FMUL.FTZ R73, R73, c[0x0][0x2ec] ;  /* 0x0000bb0049497a20 */ /* 0x000fc40000410000 */
[----:B------:R-:W-:Y:S02]  /*2a00*/  FMUL.FTZ R74, R74, c[0x0][0x2ec] ;  /* 0x0000bb004a4a7a20 */ /* 0x000fe40000410000 */
[----:B------:R-:W-:Y:S01]  /*2a10*/  FMUL.FTZ R75, R75, c[0x0][0x2ec] ;  /* 0x0000bb004b4b7a20 */ /* 0x000fe20000410000 */
[----:B--2---:R-:W-:Y:S02]  /*2a20*/  HMMA.16816.F32.BF16 R84, R8, R52, R76 ;  /* 0x000000340854723c */ /* 0x004fe4000004184c */
[----:B------:R-:W2:Y:S06]  /*2a30*/  MUFU.TANH R97, R72 ;  /* 0x0000004800617308 */ /* 0x000eac0000002400 */
[-C--:B------:R-:W-:Y:S01]  /*2a40*/  HMMA.16816.F32.BF16 R88, R20, R46.reuse, R60 ;  /* 0x0000002e1458723c */ /* 0x080fe2000004183c */
[----:B------:R-:W1:Y:S01]  /*2a50*/  LDSM.16.M88.4 R60, [R193+0x1000] ;  /* 0x00100000c13c783b */ /* 0x000e620000000200 */
[----:B------:R-:W-:Y:S06]  /*2a60*/  MUFU.TANH R99, R73 ;  /* 0x0000004900637308 */ /* 0x000fec0000002400 */
[----:B------:R-:W-:Y:S01]  /*2a70*/  HMMA.16816.F32.BF16 R76, R24, R46, R64 ;  /* 0x0000002e184c723c */ /* 0x000fe20000041840 */
[----:B------:R-:W1:Y:S01]  /*2a80*/  LDSM.16.M88.4 R44, [R188+0x5800] ;  /* 0x00580000bc2c783b */ /* 0x000e620000000200 */
[----:B------:R-:W1:Y:S06]  /*2a90*/  MUFU.TANH R129, R74 ;  /* 0x0000004a00817308 */ /* 0x000e6c0000002400 */
[----:B------:R-:W-:Y:S02]  /*2aa0*/  HMMA.16816.F32.BF16 R64, R12, R58, RZ ;  /* 0x0000003a0c40723c */ /* 0x000fe400000418ff */
[----:B------:R1:W1:Y:S06]  /*2ab0*/  MUFU.TANH R127, R75 ;  /* 0x0000004b007f7308 */ /* 0x00026c0000002400 */
[----:B------:R-:W-:Y:S01]  /*2ac0*/  HMMA.16816.F32.BF16 R80, R36, R52, R68 ;  /* 0x000000342450723c */ /* 0x000fe20000041844 */
[----:B------:R-:W-:Y:S01]  /*2ad0*/  FMUL.FTZ R0, R90, c[0x0][0x2ec] ;  /* 0x0000bb005a007a20 */ /* 0x000fe20000410000 */
[----:B------:R-:W-:Y:S01]  /*2ae0*/  MUFU.TANH R93, R93 ;  /* 0x0000005d005d7308 */ /* 0x000fe20000002400 */
[----:B------:R-:W-:-:S02]  /*2af0*/  FMUL.FTZ R88, R88, c[0x0][0x2ec] ;  /* 0x0000bb0058587a20 */ /* 0x000fc40000410000 */
[----:B------:R-:W-:-:S03]  /*2b00*/  FMUL.FTZ R89, R89, c[0x0][0x2ec] ;  /* 0x0000bb0059597a20 */ /* 0x000fc60000410000 */
[----:B------:R-:W-:Y:S01]  /*2b10*/  HMMA.16816.F32.BF16 R56, R16, R58, RZ ;  /* 0x0000003a1038723c */ /* 0x000fe200000418ff */
[----:B------:R-:W-:Y:S01]  /*2b20*/  FMUL.FTZ R76, R76, c[0x0][0x2ec] ;  /* 0x0000bb004c4c7a20 */ /* 0x000fe20000410000 */
[----:B------:R-:W1:Y:S01]  /*2b30*/  MUFU.TANH R95, R95 ;  /* 0x0000005f005f7308 */ /* 0x000e620000002400 */
[----:B------:R-:W-:Y:S02]  /*2b40*/  FMUL.FTZ R77, R77, c[0x0][0x2ec] ;  /* 0x0000bb004d4d7a20 */ /* 0x000fe40000410000 */
[----:B------:R-:W-:Y:S02]  /*2b50*/  FMUL.FTZ R78, R78, c[0x0][0x2ec] ;  /* 0x0000bb004e4e7a20 */ /* 0x000fe40000410000 */
[----:B------:R-:W-:Y:S01]  /*2b60*/  FMUL.FTZ R79, R79, c[0x0][0x2ec] ;  /* 0x0000bb004f4f7a20 */ /* 0x000fe20000410000 */
[----:B-----5:R-:W-:Y:S02]  /*2b70*/  HMMA.16816.F32.BF16 R68, R32, R48, R84 ;  /* 0x000000302044723c */ /* 0x020fe40000041854 */
[----:B------:R-:W5:Y:S06]  /*2b80*/  MUFU.TANH R103, R76 ;  /* 0x0000004c00677308 */ /* 0x000f6c0000002400 */
[-C--:B------:R-:W-:Y:S02]  /*2b90*/  HMMA.16816.F32.BF16 R64, R36, R54.reuse, R64 ;  /* 0x000000362440723c */ /* 0x080fe40000041840 */
[----:B------:R-:W-:Y:S06]  /*2ba0*/  MUFU.TANH R102, R77 ;  /* 0x0000004d00667308 */ /* 0x000fec0000002400 */
[----:B------:R-:W-:Y:S02]  /*2bb0*/  HMMA.16816.F32.BF16 R52, R8, R54, R56 ;  /* 0x000000360834723c */ /* 0x000fe40000041838 */
[----:B------:R-:W2:Y:S06]  /*2bc0*/  MUFU.TANH R126, R78 ;  /* 0x0000004e007e7308 */ /* 0x000eac0000002400 */
[----:B-1----:R-:W-:Y:S01]  /*2bd0*/  HMMA.16816.F32.BF16 R56, R24, R60, R68 ;  /* 0x0000003c1838723c */ /* 0x002fe20000041844 */
[----:B------:R-:W1:Y:S01]  /*2be0*/  LDSM.16.M88.4 R68, [R194+0x5800] ;  /* 0x00580000c244783b */ /* 0x000e620000000200 */
[----:B------:R2:W-:Y:S06]  /*2bf0*/  MUFU.TANH R124, R79 ;  /* 0x0000004f007c7308 */ /* 0x0005ec0000002400 */
[----:B------:R-:W-:Y:S02]  /*2c00*/  HMMA.16816.F32.BF16 R72, R28, R48, R80 ;  /* 0x000000301c48723c */ /* 0x000fe40000041850 */
[----:B------:R3:W-:Y:S06]  /*2c10*/  MUFU.TANH R84, R0 ;  /* 0x0000000000547308 */ /* 0x0007ec0000002400 */
[C---:B------:R-:W-:Y:S02]  /*2c20*/  HMMA.16816.F32.BF16 R80, R12.reuse, R46, RZ ;  /* 0x0000002e0c50723c */ /* 0x040fe400000418ff */
[----:B------:R-:W1:Y:S06]  /*2c30*/  MUFU.TANH R85, R88 ;  /* 0x0000005800557308 */ /* 0x000e6c0000002400 */
[-C--:B--2---:R-:W-:Y:S01]  /*2c40*/  HMMA.16816.F32.BF16 R76, R12, R44.reuse, RZ ;  /* 0x0000002c0c4c723c */ /* 0x084fe200000418ff */
[----:B---3--:R-:W-:Y:S01]  /*2c50*/  FMUL.FTZ R0, R91, c[0x0][0x2ec] ;  /* 0x0000bb005b007a20 */ /* 0x008fe20000410000 */
[----:B------:R-:W2:Y:S06]  /*2c60*/  MUFU.TANH R89, R89 ;  /* 0x0000005900597308 */ /* 0x000eac0000002400 */
[C---:B------:R-:W-:Y:S02]  /*2c70*/  HMMA.16816.F32.BF16 R12, R16.reuse, R44, RZ ;  /* 0x0000002c100c723c */ /* 0x040fe400000418ff */
[----:B------:R3:W1:Y:S06]  /*2c80*/  MUFU.TANH R100, R0 ;  /* 0x0000000000647308 */ /* 0x00066c0000002400 */
[----:B------:R-:W-:Y:S01]  /*2c90*/  HMMA.16816.F32.BF16 R44, R16, R46, RZ ;  /* 0x0000002e102c723c */ /* 0x000fe200000418ff */
[----:B------:R-:W2:Y:S07]  /*2ca0*/  LDSM.16.M88.4 R16, [R199+0x1800] ;  /* 0x00180000c710783b */ /* 0x000eae0000000200 */
[----:B------:R-:W-:Y:S01]  /*2cb0*/  HMMA.16816.F32.BF16 R72, R20, R60, R72 ;  /* 0x0000003c1448723c */ /* 0x000fe20000041848 */
[----:B---3--:R-:W-:-:S04]  /*2cc0*/  FMUL.FTZ R0, R56, c[0x0][0x2ec] ;  /* 0x0000bb0038007a20 */ /* 0x008fc80000410000 */
[----:B------:R3:W1:Y:S03]  /*2cd0*/  MUFU.TANH R109, R0 ;  /* 0x00000000006d7308 */ /* 0x0006660000002400 */
[-C--:B------:R-:W-:Y:S08]  /*2ce0*/  HMMA.16816.F32.BF16 R52, R32, R50.reuse, R52 ;  /* 0x000000322034723c */ /* 0x080ff00000041834 */
[----:B------:R-:W-:Y:S01]  /*2cf0*/  HMMA.16816.F32.BF16 R64, R28, R50, R64 ;  /* 0x000000321c40723c */ /* 0x000fe20000041840 */
[----:B---3--:R-:W-:-:S07]  /*2d00*/  FMUL.FTZ R0, R57, c[0x0][0x2ec] ;  /* 0x0000bb0039007a20 */ /* 0x008fce0000410000 */
[----:B-1----:R-:W-:Y:S01]  /*2d10*/  HMMA.16816.F32.BF16 R48, R8, R68, R12 ;  /* 0x000000440830723c */ /* 0x002fe2000004180c */
[----:B------:R-:W1:Y:S01]  /*2d20*/  LDSM.16.M88.4 R12, [R193+0x1800] ;  /* 0x00180000c10c783b */ /* 0x000e620000000200 */
[----:B------:R-:W-:-:S04]  /*2d30*/  DEPBAR.LE SB0, 0x0 ;  /* 0x000080000000791a */ /* 0x000fc80000000000 */
[----:B------:R3:W-:Y:S02]  /*2d40*/  MUFU.TANH R108, R0 ;  /* 0x00000000006c7308 */ /* 0x0007e40000002400 */
[-C--:B------:R-:W-:Y:S08]  /*2d50*/  HMMA.16816.F32.BF16 R52, R24, R62.reuse, R52 ;  /* 0x0000003e1834723c */ /* 0x080ff00000041834 */
[----:B------:R-:W-:Y:S01]  /*2d60*/  HMMA.16816.F32.BF16 R60, R20, R62, R64 ;  /* 0x0000003e143c723c */ /* 0x000fe20000041840 */
[----:B---3--:R-:W-:-:S04]  /*2d70*/  FMUL.FTZ R0, R58, c[0x0][0x2ec] ;  /* 0x0000bb003a007a20 */ /* 0x008fc80000410000 */
[----:B------:R3:W1:Y:S02]  /*2d80*/  MUFU.TANH R147, R0 ;  /* 0x0000000000937308 */ /* 0x0006640000002400 */
[----:B---3--:R-:W-:Y:S02]  /*2d90*/  FMUL.FTZ R0, R59, c[0x0][0x2ec] ;  /* 0x0000bb003b007a20 */ /* 0x008fe40000410000 */
[----:B------:R-:W-:Y:S04]  /*2da0*/  HMMA.16816.F32.BF16 R56, R8, R70, R44 ;  /* 0x000000460838723c */ /* 0x000fe8000004182c */
[----:B------:R3:W-:Y:S03]  /*2db0*/  MUFU.TANH R146, R0 ;  /* 0x0000000000927308 */ /* 0x0007e60000002400 */
[----:B------:R-:W-:Y:S01]  /*2dc0*/  FMUL.FTZ R10, R75, c[0x0][0x2ec] ;  /* 0x0000bb004b0a7a20 */ /* 0x000fe20000410000 */
[-C--:B------:R-:W-:Y:S01]  /*2dd0*/  IMNMX R8, R42, R41.reuse, PT ;  /* 0x000000292a087217 */ /* 0x080fe20003800200 */
[----:B------:R-:W-:Y:S01]  /*2de0*/  HMMA.16816.F32.BF16 R44, R36, R68, R76 ;  /* 0x00000044242c723c */ /* 0x000fe2000004184c */
[----:B------:R-:W-:-:S02]  /*2df0*/  IMNMX R9, R3, R41, PT ;  /* 0x0000002903097217 */ /* 0x000fc40003800200 */
[----:B------:R1:W-:Y:S01]  /*2e00*/  MUFU.TANH R134, R10 ;  /* 0x0000000a00867308 */ /* 0x0003e20000002400 */
[----:B------:R-:W-:-:S04]  /*2e10*/  IMNMX R11, R5, R41, PT ;  /* 0x00000029050b7217 */ /* 0x000fc80003800200 */
[----:B------:R-:W-:Y:S01]  /*2e20*/  HMMA.16816.F32.BF16 R36, R36, R70, R80 ;  /* 0x000000462424723c */ /* 0x000fe20000041850 */
[----:B---3--:R-:W-:-:S04]  /*2e30*/  FMUL.FTZ R0, R72, c[0x0][0x2ec] ;  /* 0x0000bb0048007a20 */ /* 0x008fc80000410000 */
[----:B------:R3:W2:Y:S01]  /*2e40*/  MUFU.TANH R123, R0 ;  /* 0x00000000007b7308 */ /* 0x0006a20000002400 */
[----:B-1----:R-:W-:Y:S01]  /*2e50*/  IMNMX R10, R7, R41, PT ;  /* 0x00000029070a7217 */ /* 0x002fe20003800200 */
[----:B------:R-:W-:-:S06]  /*2e60*/  FMUL.FTZ R7, R52, c[0x0][0x2ec] ;  /* 0x0000bb0034077a20 */ /* 0x000fcc0000410000 */
[----:B------:R1:W-:Y:S01]  /*2e70*/  MUFU.TANH R120, R7 ;  /* 0x0000000700787308 */ /* 0x0003e20000002400 */
[----:B---3--:R-:W-:-:S07]  /*2e80*/  FMUL.FTZ R0, R73, c[0x0][0x2ec] ;  /* 0x0000bb0049007a20 */ /* 0x008fce0000410000 */
[----:B------:R3:W-:Y:S01]  /*2e90*/  MUFU.TANH R125, R0 ;  /* 0x00000000007d7308 */ /* 0x0007e20000002400 */
[----:B-1----:R-:W-:-:S07]  /*2ea0*/  FMUL.FTZ R7, R55, c[0x0][0x2ec] ;  /* 0x0000bb0037077a20 */ /* 0x002fce0000410000 */
[----:B------:R-:W-:Y:S01]  /*2eb0*/  MUFU.TANH R72, R7 ;  /* 0x0000000700487308 */ /* 0x000fe20000002400 */
[----:B---3--:R-:W-:-:S07]  /*2ec0*/  FMUL.FTZ R0, R74, c[0x0][0x2ec] ;  /* 0x0000bb004a007a20 */ /* 0x008fce0000410000 */
[----:B------:R1:W3:Y:S02]  /*2ed0*/  MUFU.TANH R128, R0 ;  /* 0x0000000000807308 */ /* 0x0002e40000002400 */
[----:B-1----:R-:W-:Y:S02]  /*2ee0*/  IMAD R0, R40, 0x40, R228 ;  /* 0x0000004028007824 */ /* 0x002fe400078e02e4 */
[C---:B--2---:R-:W-:Y:S03]  /*2ef0*/  HMMA.16816.F32.BF16 R40, R32.reuse, R16, R48 ;  /* 0x000000102028723c */ /* 0x044fe60000041830 */
[C---:B------:R-:W-:Y:S02]  /*2f00*/  IADD3 R5, R0.reuse, 0x1, RZ ;  /* 0x0000000100057810 */ /* 0x040fe40007ffe0ff */
[----:B------:R-:W-:Y:S02]  /*2f10*/  IADD3 R3, R0, 0x8, RZ ;  /* 0x0000000800037810 */ /* 0x000fe40007ffe0ff */
[C---:B------:R-:W-:Y:S01]  /*2f20*/  ISETP.GE.AND P0, PT, R5.reuse, R8, PT ;  /* 0x000000080500720c */ /* 0x040fe20003f06270 */
[----:B------:R-:W-:Y:S01]  /*2f30*/  HMMA.16816.F32.BF16 R32, R32, R18, R56 ;  /* 0x000000122020723c */ /* 0x000fe20000041838 */
[----:B------:R-:W-:-:S02]  /*2f40*/  ISETP.GE.AND P1, PT, R5, R9, PT ;  /* 0x000000090500720c */ /* 0x000fc40003f26270 */
[C---:B------:R-:W-:Y:S01]  /*2f50*/  ISETP.GE.AND P4, PT, R5.reuse, R11, PT ;  /* 0x0000000b0500720c */ /* 0x040fe20003f86270 */
[----:B------:R-:W-:Y:S01]  /*2f60*/  BAR.SYNC.DEFER_BLOCKING 0x0 ;  /* 0x0000000000007b1d */ /* 0x000fe20000010000 */
[----:B------:R-:W-:Y:S01]  /*2f70*/  ISETP.GE.AND P2, PT, R5, R10, PT ;  /* 0x0000000a0500720c */ /* 0x000fe20003f46270 */
[----:B------:R-:W-:Y:S01]  /*2f80*/  FMUL.FTZ R5, R53, c[0x0][0x2ec] ;  /* 0x0000bb0035057a20 */ /* 0x000fe20000410000 */
[----:B------:R-:W-:Y:S02]  /*2f90*/  ISETP.GE.AND P6, PT, R3, R8, PT ;  /* 0x000000080300720c */ /* 0x000fe40003fc6270 */
[----:B----4-:R-:W-:Y:S01]  /*2fa0*/  FSEL R66, R113, -INF , !P1 ;  /* 0xff80000071427808 */ /* 0x010fe20004800000 */
[----:B------:R1:W2:Y:S01]  /*2fb0*/  MUFU.TANH R138, R5 ;  /* 0x00000005008a7308 */ /* 0x0002a20000002400 */
[----:B------:R-:W-:Y:S02]  /*2fc0*/  FSEL R53, R112, -INF , !P4 ;  /* 0xff80000070357808 */ /* 0x000fe40006000000 */
[----:B------:R-:W-:-:S02]  /*2fd0*/  FSEL R55, R111, -INF , !P2 ;  /* 0xff8000006f377808 */ /* 0x000fc40005000000 */
[----:B------:R-:W-:Y:S01]  /*2fe0*/  FSEL R52, R107, -INF , !P6 ;  /* 0xff8000006b347808 */ /* 0x000fe20007000000 */
[----:B------:R-:W-:Y:S01]  /*2ff0*/  HMMA.16816.F32.BF16 R48, R24, R12, R40 ;  /* 0x0000000c1830723c */ /* 0x000fe20000041828 */
[----:B------:R-:W-:Y:S02]  /*3000*/  FSEL R64, R114, -INF , !P0 ;  /* 0xff80000072407808 */ /* 0x000fe40004000000 */
[C---:B------:R-:W-:Y:S02]  /*3010*/  ISETP.GE.AND P5, PT, R3.reuse, R9, PT ;  /* 0x000000090300720c */ /* 0x040fe40003fa6270 */
[C---:B------:R-:W-:Y:S02]  /*3020*/  ISETP.GE.AND P3, PT, R3.reuse, R11, PT ;  /* 0x0000000b0300720c */ /* 0x040fe40003f66270 */
[----:B------:R-:W-:Y:S01]  /*3030*/  ISETP.GE.AND P0, PT, R3, R10, PT ;  /* 0x0000000a0300720c */ /* 0x000fe20003f06270 */
[----:B------:R-:W-:Y:S01]  /*3040*/  HMMA.16816.F32.BF16 R40, R28, R16, R44 ;  /* 0x000000101c28723c */ /* 0x000fe2000004182c */
[----:B------:R-:W-:Y:S01]  /*3050*/  FMUL.FTZ R3, R54, c[0x0][0x2ec] ;  /* 0x0000bb0036037a20 */ /* 0x000fe20000410000 */
[----:B-1----:R-:W-:-:S02]  /*3060*/  IADD3 R5, R0, 0x9, RZ ;  /* 0x0000000900057810 */ /* 0x002fc40007ffe0ff */
[----:B------:R-:W-:Y:S01]  /*3070*/  FSEL R76, R105, -INF , !P5 ;  /* 0xff800000694c7808 */ /* 0x000fe20006800000 */
[----:B------:R1:W4:Y:S01]  /*3080*/  MUFU.TANH R69, R3 ;  /* 0x0000000300457308 */ /* 0x0003220000002400 */
[C---:B------:R-:W-:Y:S02]  /*3090*/  ISETP.GE.AND P1, PT, R5.reuse, R8, PT ;  /* 0x000000080500720c */ /* 0x040fe40003f26270 */
[C---:B------:R-:W-:Y:S01]  /*30a0*/  ISETP.GE.AND P4, PT, R5.reuse, R9, PT ;  /* 0x000000090500720c */ /* 0x040fe20003f86270 */
[----:B------:R-:W-:Y:S01]  /*30b0*/  HMMA.16816.F32.BF16 R28, R28, R18, R36 ;  /* 0x000000121c1c723c */ /* 0x000fe20000041824 */
[C---:B------:R-:W-:Y:S02]  /*30c0*/  ISETP.GE.AND P2, PT, R5.reuse, R11, PT ;  /* 0x0000000b0500720c */ /* 0x040fe40003f46270 */
[----:B------:R-:W-:Y:S01]  /*30d0*/  ISETP.GE.AND P6, PT, R5, R10, PT ;  /* 0x0000000a0500720c */ /* 0x000fe20003fc6270 */
[----:B------:R-:W-:Y:S01]  /*30e0*/  FMUL.FTZ R5, R60, c[0x0][0x2ec] ;  /* 0x0000bb003c057a20 */ /* 0x000fe20000410000 */
[----:B------:R-:W-:-:S02]  /*30f0*/  FSEL R54, R98, -INF , !P3 ;  /* 0xff80000062367808 */ /* 0x000fc40005800000 */
[----:B------:R-:W-:Y:S01]  /*3100*/  FSEL R60, R96, -INF , !P0 ;  /* 0xff800000603c7808 */ /* 0x000fe20004000000 */
[----:B------:R2:W2:Y:S01]  /*3110*/  MUFU.TANH R122, R5 ;  /* 0x00000005007a7308 */ /* 0x0004a20000002400 */
[----:B------:R-:W-:Y:S01]  /*3120*/  FSEL R65, R110, -INF , !P1 ;  /* 0xff8000006e417808 */ /* 0x000fe20004800000 */
[----:B------:R-:W-:Y:S01]  /*3130*/  HMMA.16816.F32.BF16 R24, R24, R14, R32 ;  /* 0x0000000e1818723c */ /* 0x000fe20000041820 */
[----:B------:R-:W-:Y:S01]  /*3140*/  FSEL R67, R106, -INF , !P4 ;  /* 0xff8000006a437808 */ /* 0x000fe20006000000 */
[----:B------:R-:W-:Y:S01]  /*3150*/  FMUL.FTZ R51, R51, c[0x0][0x2ec] ;  /* 0x0000bb0033337a20 */ /* 0x000fe20000410000 */
[----:B-1----:R-:W-:Y:S02]  /*3160*/  IADD3 R3, R0, 0x10, RZ ;  /* 0x0000001000037810 */ /* 0x002fe40007ffe0ff */
[----:B------:R-:W-:Y:S02]  /*3170*/  FSEL R44, R104, -INF , !P2 ;  /* 0xff800000682c7808 */ /* 0x000fe40005000000 */
[C---:B------:R-:W-:Y:S01]  /*3180*/  ISETP.GE.AND P5, PT, R3.reuse, R8, PT ;  /* 0x000000080300720c */ /* 0x040fe20003fa6270 */
[----:B------:R-:W-:Y:S01]  /*3190*/  HMMA.16816.F32.BF16 R40, R20, R12, R40 ;  /* 0x0000000c1428723c */ /* 0x000fe20000041828 */
[C---:B------:R-:W-:Y:S01]  /*31a0*/  ISETP.GE.AND P3, PT, R3.reuse, R9, PT ;  /* 0x000000090300720c */ /* 0x040fe20003f66270 */
[----:B------:R-:W-:Y:S01]  /*31b0*/  MUFU.TANH R51, R51 ;  /* 0x0000003300337308 */ /* 0x000fe20000002400 */
[----:B------:R-:W-:-:S02]  /*31c0*/  ISETP.GE.AND P0, PT, R3, R11, PT ;  /* 0x0000000b0300720c */ /* 0x000fc40003f06270 */
[----:B------:R-:W-:Y:S01]  /*31d0*/  ISETP.GE.AND P1, PT, R3, R10, PT ;  /* 0x0000000a0300720c */ /* 0x000fe20003f26270 */
[----:B--2---:R-:W-:Y:S01]  /*31e0*/  FMUL.FTZ R5, R61, c[0x0][0x2ec] ;  /* 0x0000bb003d057a20 */ /* 0x004fe20000410000 */
[----:B------:R-:W-:Y:S01]  /*31f0*/  IADD3 R3, R0, 0x11, RZ ;  /* 0x0000001100037810 */ /* 0x000fe20007ffe0ff */
[----:B------:R-:W-:Y:S01]  /*3200*/  HMMA.16816.F32.BF16 R20, R20, R14, R28 ;  /* 0x0000000e1414723c */ /* 0x000fe2000004181c */
[----:B------:R-:W-:Y:S01]  /*3210*/  FSEL R45, R101, -INF , !P6 ;  /* 0xff800000652d7808 */ /* 0x000fe20007000000 */
[----:B------:R1:W-:Y:S01]  /*3220*/  MUFU.TANH R68, R5 ;  /* 0x0000000500447308 */ /* 0x0003e20000002400 */
[----:B------:R-:W-:Y:S02]  /*3230*/  FSEL R61, R97, -INF , !P5 ;  /* 0xff800000613d7808 */ /* 0x000fe40006800000 */
[C---:B------:R-:W-:Y:S02]  /*3240*/  ISETP.GE.AND P4, PT, R3.reuse, R8, PT ;  /* 0x000000080300720c */ /* 0x040fe40003f86270 */
[C---:B------:R-:W-:Y:S01]  /*3250*/  ISETP.GE.AND P2, PT, R3.reuse, R9, PT ;  /* 0x000000090300720c */ /* 0x040fe20003f46270 */
[----:B------:R-:W-:Y:S01]  /*3260*/  FMUL.FTZ R12, R24, c[0x0][0x2ec] ;  /* 0x0000bb00180c7a20 */ /* 0x000fe20000410000 */
[----:B------:R-:W-:-:S02]  /*3270*/  ISETP.GE.AND P6, PT, R3, R11, PT ;  /* 0x0000000b0300720c */ /* 0x000fc40003fc6270 */
[----:B------:R-:W-:Y:S02]  /*3280*/  ISETP.GE.AND P5, PT, R3, R10, PT ;  /* 0x0000000a0300720c */ /* 0x000fe40003fa6270 */
[----:B------:R-:W-:Y:S01]  /*3290*/  IADD3 R3, R0, 0x18, RZ ;  /* 0x0000001800037810 */ /* 0x000fe20007ffe0ff */
[----:B------:R-:W-:Y:S01]  /*32a0*/  MUFU.TANH R12, R12 ;  /* 0x0000000c000c7308 */ /* 0x000fe20000002400 */
[----:B------:R-:W-:Y:S01]  /*32b0*/  FSEL R129, R129, -INF , !P3 ;  /* 0xff80000081817808 */ /* 0x000fe20005800000 */
[----:B------:R-:W-:Y:S01]  /*32c0*/  FMUL.FTZ R41, R41, c[0x0][0x2ec] ;  /* 0x0000bb0029297a20 */ /* 0x000fe20000410000 */
[----:B------:R-:W-:Y:S01]  /*32d0*/  FSEL R56, R92, -INF , !P0 ;  /* 0xff8000005c387808 */ /* 0x000fe20004000000 */
[----:B-1----:R-:W-:Y:S01]  /*32e0*/  FMUL.FTZ R5, R62, c[0x0][0x2ec] ;  /* 0x0000bb003e057a20 */ /* 0x002fe20000410000 */
[----:B------:R-:W-:Y:S01]  /*32f0*/  FSEL R88, R94, -INF , !P1 ;  /* 0xff8000005e587808 */ /* 0x000fe20004800000 */
[----:B------:R-:W-:Y:S01]  /*3300*/  FMUL.FTZ R40, R40, c[0x0][0x2ec] ;  /* 0x0000bb0028287a20 */ /* 0x000fe20000410000 */
[C---:B------:R-:W-:Y:S01]  /*3310*/  ISETP.GE.AND P3, PT, R3.reuse, R8, PT ;  /* 0x000000080300720c */ /* 0x040fe20003f66270 */
[----:B------:R1:W2:Y:S01]  /*3320*/  MUFU.TANH R7, R5 ;  /* 0x0000000500077308 */ /* 0x0002a20000002400 */
[C---:B------:R-:W-:Y:S01]  /*3330*/  ISETP.GE.AND P0, PT, R3.reuse, R9, PT ;  /* 0x000000090300720c */ /* 0x040fe20003f06270 */
[----:B------:R-:W-:Y:S01]  /*3340*/  FMUL.FTZ R42, R42, c[0x0][0x2ec] ;  /* 0x0000bb002a2a7a20 */ /* 0x000fe20000410000 */
[----:B------:R-:W-:Y:S01]  /*3350*/  ISETP.GE.AND P1, PT, R3, R11, PT ;  /* 0x0000000b0300720c */ /* 0x000fe20003f26270 */
[----:B------:R-:W-:Y:S01]  /*3360*/  FMUL.FTZ R43, R43, c[0x0][0x2ec] ;  /* 0x0000bb002b2b7a20 */ /* 0x000fe20000410000 */
[----:B------:R-:W-:Y:S01]  /*3370*/  FSEL R127, R127, -INF , !P2 ;  /* 0xff8000007f7f7808 */ /* 0x000fe20005000000 */
[----:B------:R-:W-:Y:S01]  /*3380*/  FMUL.FTZ R22, R22, c[0x0][0x2ec] ;  /* 0x0000bb0016167a20 */ /* 0x000fe20000410000 */
[----:B------:R-:W-:Y:S01]  /*3390*/  FSEL R101, R95, -INF , !P5 ;  /* 0xff8000005f657808 */ /* 0x000fe20006800000 */
[----:B------:R-:W-:Y:S01]  /*33a0*/  MUFU.TANH R41, R41 ;  /* 0x0000002900297308 */ /* 0x000fe20000002400 */
[----:B-----5:R-:W-:Y:S01]  /*33b0*/  FSEL R103, R103, -INF , !P3 ;  /* 0xff80000067677808 */ /* 0x020fe20005800000 */
[----:B------:R-:W-:Y:S01]  /*33c0*/  FMUL.FTZ R20, R20, c[0x0][0x2ec] ;  /* 0x0000bb0014147a20 */ /* 0x000fe20000410000 */
[----:B------:R-:W-:Y:S01]  /*33d0*/  FSEL R126, R126, -INF , !P0 ;  /* 0xff8000007e7e7808 */ /* 0x000fe20004000000 */
[----:B------:R-:W-:Y:S01]  /*33e0*/  FMUL.FTZ R21, R21, c[0x0][0x2ec] ;  /* 0x0000bb0015157a20 */ /* 0x000fe20000410000 */
[----:B------:R-:W-:Y:S01]  /*33f0*/  FSEL R80, R85, -INF , !P1 ;  /* 0xff80000055507808 */ /* 0x000fe20004800000 */
[----:B------:R-:W-:-:S02]  /*3400*/  FMUL.FTZ R23, R23, c[0x0][0x2ec] ;  /* 0x0000bb0017177a20 */ /* 0x000fc40000410000 */
[----:B-1----:R-:W-:Y:S01]  /*3410*/  FMUL.FTZ R5, R63, c[0x0][0x2ec] ;  /* 0x0000bb003f057a20 */ /* 0x002fe20000410000 */
[----:B------:R-:W-:Y:S08]  /*3420*/  MUFU.TANH R40, R40 ;  /* 0x0000002800287308 */ /* 0x000ff00000002400 */
[----:B------:R1:W5:Y:S08]  /*3430*/  MUFU.TANH R47, R5 ;  /* 0x00000005002f7308 */ /* 0x0003700000002400 */
[----:B------:R-:W-:Y:S01]  /*3440*/  MUFU.TANH R42, R42 ;  /* 0x0000002a002a7308 */ /* 0x000fe20000002400 */
[----:B-1----:R-:W-:Y:S01]  /*3450*/  FMUL.FTZ R5, R48, c[0x0][0x2ec] ;  /* 0x0000bb0030057a20 */ /* 0x002fe20000410000 */
[----:B------:R-:W-:-:S06]  /*3460*/  FSEL R48, R99, -INF , !P4 ;  /* 0xff80000063307808 */ /* 0x000fcc0006000000 */
[----:B------:R-:W-:Y:S01]  /*3470*/  MUFU.TANH R43, R43 ;  /* 0x0000002b002b7308 */ /* 0x000fe20000002400 */
[----:B------:R-:W-:Y:S02]  /*3480*/  ISETP.GE.AND P4, PT, R3, R10, PT ;  /* 0x0000000a0300720c */ /* 0x000fe40003f86270 */
[----:B------:R-:W-:Y:S02]  /*3490*/  IADD3 R3, R0, 0x19, RZ ;  /* 0x0000001900037810 */ /* 0x000fe40007ffe0ff */
[----:B------:R-:W-:Y:S02]  /*34a0*/  FSEL R81, R84, -INF , !P4 ;  /* 0xff80000054517808 */ /* 0x000fe40006000000 */
[C---:B------:R-:W-:Y:S01]  /*34b0*/  ISETP.GE.AND P2, PT, R3.reuse, R8, PT ;  /* 0x000000080300720c */ /* 0x040fe20003f46270 */
[----:B------:R1:W1:Y:S01]  /*34c0*/  MUFU.TANH R46, R5 ;  /* 0x00000005002e7308 */ /* 0x0002620000002400 */
[C---:B------:R-:W-:Y:S02]  /*34d0*/  ISETP.GE.AND P5, PT, R3.reuse, R11, PT ;  /* 0x0000000b0300720c */ /* 0x040fe40003fa6270 */
[----:B------:R-:W-:-:S02]  /*34e0*/  ISETP.GE.AND P3, PT, R3, R10, PT ;  /* 0x0000000a0300720c */ /* 0x000fc40003f66270 */
[----:B------:R-:W-:Y:S02]  /*34f0*/  FSEL R102, R102, -INF , !P2 ;  /* 0xff80000066667808 */ /* 0x000fe40005000000 */
[----:B------:R-:W-:Y:S01]  /*3500*/  FSEL R71, R89, -INF , !P5 ;  /* 0xff80000059477808 */ /* 0x000fe20006800000 */
[----:B------:R-:W-:Y:S01]  /*3510*/  MUFU.TANH R22, R22 ;  /* 0x0000001600167308 */ /* 0x000fe20000002400 */
[----:B------:R-:W-:Y:S01]  /*3520*/  FSEL R100, R100, -INF , !P3 ;  /* 0xff80000064647808 */ /* 0x000fe20005800000 */
[----:B-1----:R-:W-:Y:S01]  /*3530*/  FMUL.FTZ R5, R49, c[0x0][0x2ec] ;  /* 0x0000bb0031057a20 */ /* 0x002fe20000410000 */
[----:B------:R-:W-:-:S05]  /*3540*/  FSEL R49, R93, -INF , !P6 ;  /* 0xff8000005d317808 */ /* 0x000fca0007000000 */
[----:B------:R-:W-:Y:S01]  /*3550*/  MUFU.TANH R20, R20 ;  /* 0x0000001400147308 */ /* 0x000fe20000002400 */
[-C--:B------:R-:W-:Y:S02]  /*3560*/  ISETP.GE.AND P6, PT, R3, R9.reuse, PT ;  /* 0x000000090300720c */ /* 0x080fe40003fc6270 */
[----:B------:R-:W-:Y:S02]  /*3570*/  IADD3 R3, R0, 0x20, RZ ;  /* 0x0000002000037810 */ /* 0x000fe40007ffe0ff */
[----:B------:R-:W-:Y:S02]  /*3580*/  FSEL R124, R124, -INF , !P6 ;  /* 0xff8000007c7c7808 */ /* 0x000fe40007000000 */
[C---:B------:R-:W-:Y:S01]  /*3590*/  ISETP.GE.AND P0, PT, R3.reuse, R8, PT ;  /* 0x000000080300720c */ /* 0x040fe20003f06270 */
[----:B------:R1:W-:Y:S01]  /*35a0*/  MUFU.TANH R17, R5 ;  /* 0x0000000500117308 */ /* 0x0003e20000002400 */
[C---:B------:R-:W-:Y:S02]  /*35b0*/  ISETP.GE.AND P1, PT, R3.reuse, R9, PT ;  /* 0x000000090300720c */ /* 0x040fe40003f26270 */
[----:B------:R-:W-:-:S02]  /*35c0*/  ISETP.GE.AND P4, PT, R3, R11, PT ;  /* 0x0000000b0300720c */ /* 0x000fc40003f86270 */
[----:B------:R-:W-:Y:S02]  /*35d0*/  ISETP.GE.AND P2, PT, R3, R10, PT ;  /* 0x0000000a0300720c */ /* 0x000fe40003f46270 */
[----:B------:R-:W-:Y:S01]  /*35e0*/  IADD3 R3, R0, 0x21, RZ ;  /* 0x0000002100037810 */ /* 0x000fe20007ffe0ff */
[----:B------:R-:W-:Y:S01]  /*35f0*/  MUFU.TANH R21, R21 ;  /* 0x0000001500157308 */ /* 0x000fe20000002400 */
[----:B------:R-:W-:Y:S02]  /*3600*/  FSEL R109, R109, -INF , !P0 ;  /* 0xff8000006d6d7808 */ /* 0x000fe40004000000 */
[----:B------:R-:W-:Y:S02]  /*3610*/  FSEL R147, R147, -INF , !P1 ;  /* 0xff80000093937808 */ /* 0x000fe40004800000 */
[C---:B------:R-:W-:Y:S02]  /*3620*/  ISETP.GE.AND P6, PT, R3.reuse, R8, PT ;  /* 0x000000080300720c */ /* 0x040fe40003fc6270 */
[C---:B------:R-:W-:Y:S01]  /*3630*/  ISETP.GE.AND P5, PT, R3.reuse, R9, PT ;  /* 0x000000090300720c */ /* 0x040fe20003fa6270 */
[----:B-1----:R-:W-:Y:S01]  /*3640*/  FMUL.FTZ R5, R50, c[0x0][0x2ec] ;  /* 0x0000bb0032057a20 */ /* 0x002fe20000410000 */
[C---:B------:R-:W-:Y:S01]  /*3650*/  ISETP.GE.AND P3, PT, R3.reuse, R11, PT ;  /* 0x0000000b0300720c */ /* 0x040fe20003f66270 */
[----:B------:R-:W-:Y:S01]  /*3660*/  MUFU.TANH R23, R23 ;  /* 0x0000001700177308 */ /* 0x000fe20000002400 */
[----:B------:R-:W-:-:S02]  /*3670*/  ISETP.GE.AND P0, PT, R3, R10, PT ;  /* 0x0000000a0300720c */ /* 0x000fc40003f06270 */
[----:B------:R-:W-:Y:S02]  /*3680*/  IADD3 R3, R0, 0x29, RZ ;  /* 0x0000002900037810 */ /* 0x000fe40007ffe0ff */
[----:B------:R-:W-:Y:S02]  /*3690*/  FSEL R123, R123, -INF , !P4 ;  /* 0xff8000007b7b7808 */ /* 0x000fe40006000000 */
[----:B---3--:R-:W-:Y:S01]  /*36a0*/  FSEL R128, R128, -INF , !P2 ;  /* 0xff80000080807808 */ /* 0x008fe20005000000 */
[----:B------:R1:W3:Y:S01]  /*36b0*/  MUFU.TANH R16, R5 ;  /* 0x0000000500107308 */ /* 0x0002e20000002400 */
[----:B------:R-:W-:Y:S02]  /*36c0*/  FSEL R108, R108, -INF , !P6 ;  /* 0xff8000006c6c7808 */ /* 0x000fe40007000000 */
[----:B------:R-:W-:Y:S02]  /*36d0*/  FSEL R146, R146, -INF , !P5 ;  /* 0xff80000092927808 */ /* 0x000fe40006800000 */
[----:B------:R-:W-:-:S02]  /*36e0*/  FSEL R125, R125, -INF , !P3 ;  /* 0xff8000007d7d7808 */ /* 0x000fc40005800000 */
[----:B------:R-:W-:Y:S02]  /*36f0*/  FSEL R134, R134, -INF , !P0 ;  /* 0xff80000086867808 */ /* 0x000fe40004000000 */
[C---:B------:R-:W-:Y:S02]  /*3700*/  ISETP.GE.AND P5, PT, R3.reuse, R8, PT ;  /* 0x000000080300720c */ /* 0x040fe40003fa6270 */
[C---:B------:R-:W-:Y:S02]  /*3710*/  ISETP.GE.AND P3, PT, R3.reuse, R9, PT ;  /* 0x000000090300720c */ /* 0x040fe40003f66270 */
[----:B------:R-:W-:Y:S02]  /*3720*/  ISETP.GE.AND P0, PT, R3, R11, PT ;  /* 0x0000000b0300720c */ /* 0x000fe40003f06270 */
[----:B------:R-:W-:Y:S02]  /*3730*/  FSEL R138, R138, -INF , !P5 ;  /* 0xff8000008a8a7808 */ /* 0x000fe40006800000 */
[----:B-1----:R-:W-:-:S02]  /*3740*/  IADD3 R5, R0, 0x28, RZ ;  /* 0x0000002800057810 */ /* 0x002fc40007ffe0ff */
[----:B------:R-:W-:Y:S02]  /*3750*/  FSEL R142, R72, -INF , !P3 ;  /* 0xff800000488e7808 */ /* 0x000fe40005800000 */
[C---:B------:R-:W-:Y:S02]  /*3760*/  ISETP.GE.AND P1, PT, R5.reuse, R8, PT ;  /* 0x000000080500720c */ /* 0x040fe40003f26270 */
[C---:B------:R-:W-:Y:S02]  /*3770*/  ISETP.GE.AND P4, PT, R5.reuse, R9, PT ;  /* 0x000000090500720c */ /* 0x040fe40003f86270 */
[----:B------:R-:W-:Y:S02]  /*3780*/  FSEL R120, R120, -INF , !P1 ;  /* 0xff80000078787808 */ /* 0x000fe40004800000 */
[C---:B------:R-:W-:Y:S02]  /*3790*/  ISETP.GE.AND P2, PT, R5.reuse, R11, PT ;  /* 0x0000000b0500720c */ /* 0x040fe40003f46270 */
[-C--:B------:R-:W-:Y:S01]  /*37a0*/  ISETP.GE.AND P6, PT, R5, R10.reuse, PT ;  /* 0x0000000a0500720c */ /* 0x080fe20003fc6270 */
[----:B------:R-:W-:Y:S01]  /*37b0*/  FMUL.FTZ R5, R25, c[0x0][0x2ec] ;  /* 0x0000bb0019057a20 */ /* 0x000fe20000410000 */
[----:B------:R-:W-:-:S02]  /*37c0*/  ISETP.GE.AND P1, PT, R3, R10, PT ;  /* 0x0000000a0300720c */ /* 0x000fc40003f26270 */
[----:B------:R-:W-:Y:S01]  /*37d0*/  IADD3 R3, R0, 0x30, RZ ;  /* 0x0000003000037810 */ /* 0x000fe20007ffe0ff */
[----:B------:R1:W-:Y:S01]  /*37e0*/  MUFU.TANH R13, R5 ;  /* 0x00000005000d7308 */ /* 0x0003e20000002400 */
[----:B----4-:R-:W-:Y:S02]  /*37f0*/  FSEL R145, R69, -INF , !P4 ;  /* 0xff80000045917808 */ /* 0x010fe40006000000 */
[----:B------:R-:W-:Y:S02]  /*3800*/  FSEL R122, R122, -INF , !P2 ;  /* 0xff8000007a7a7808 */ /* 0x000fe40005000000 */
[----:B--2---:R-:W-:Y:S01]  /*3810*/  FSEL R132, R7, -INF , !P6 ;  /* 0xff80000007847808 */ /* 0x004fe20007000000 */
[----:B------:R-:W-:Y:S01]  /*3820*/  FMUL.FTZ R7, R27, c[0x0][0x2ec] ;  /* 0x0000bb001b077a20 */ /* 0x000fe20000410000 */
[C---:B------:R-:W-:Y:S02]  /*3830*/  ISETP.GE.AND P4, PT, R3.reuse, R8, PT ;  /* 0x000000080300720c */ /* 0x040fe40003f86270 */
[----:B------:R-:W-:-:S02]  /*3840*/  ISETP.GE.AND P2, PT, R3, R9, PT ;  /* 0x000000090300720c */ /* 0x000fc40003f46270 */
[CC--:B------:R-:W-:Y:S01]  /*3850*/  ISETP.GE.AND P6, PT, R3.reuse, R11.reuse, PT ;  /* 0x0000000b0300720c */ /* 0x0c0fe20003fc6270 */
[----:B------:R-:W-:Y:S01]  /*3860*/  MUFU.TANH R7, R7 ;  /* 0x0000000700077308 */ /* 0x000fe20000002400 */
[----:B------:R-:W-:Y:S02]  /*3870*/  ISETP.GE.AND P5, PT, R3, R10, PT ;  /* 0x0000000a0300720c */ /* 0x000fe40003fa6270 */
[----:B------:R-:W-:Y:S01]  /*3880*/  IADD3 R3, R0, 0x31, RZ ;  /* 0x0000003100037810 */ /* 0x000fe20007ffe0ff */
[----:B-1----:R-:W-:Y:S01]  /*3890*/  FMUL.FTZ R5, R26, c[0x0][0x2ec] ;  /* 0x0000bb001a057a20 */ /* 0x002fe20000410000 */
[----:B-----5:R-:W-:Y:S02]  /*38a0*/  FSEL R133, R47, -INF , !P1 ;  /* 0xff8000002f857808 */ /* 0x020fe40004800000 */
[----:B------:R-:W-:Y:S02]  /*38b0*/  ISETP.GE.AND P1, PT, R3, R11, PT ;  /* 0x0000000b0300720c */ /* 0x000fe40003f26270 */
[----:B------:R-:W-:Y:S01]  /*38c0*/  FSEL R121, R68, -INF , !P0 ;  /* 0xff80000044797808 */ /* 0x000fe20004000000 */
[----:B------:R-:W1:Y:S01]  /*38d0*/  MUFU.TANH R5, R5 ;  /* 0x0000000500057308 */ /* 0x000e620000002400 */
[----:B------:R-:W-:-:S02]  /*38e0*/  FSEL R144, R41, -INF , !P1 ;  /* 0xff80000029907808 */ /* 0x000fc40004800000 */
[----:B------:R-:W-:Y:S02]  /*38f0*/  FSEL R136, R46, -INF , !P4 ;  /* 0xff8000002e887808 */ /* 0x000fe40006000000 */
[CC--:B------:R-:W-:Y:S02]  /*3900*/  ISETP.GE.AND P1, PT, R0.reuse, R9.reuse, PT ;  /* 0x000000090000720c */ /* 0x0c0fe40003f26270 */
[C---:B------:R-:W-:Y:S02]  /*3910*/  ISETP.GE.AND P3, PT, R3.reuse, R8, PT ;  /* 0x000000080300720c */ /* 0x040fe40003f66270 */
[C---:B------:R-:W-:Y:S02]  /*3920*/  ISETP.GE.AND P0, PT, R3.reuse, R9, PT ;  /* 0x000000090300720c */ /* 0x040fe40003f06270 */
[----:B------:R-:W-:Y:S02]  /*3930*/  ISETP.GE.AND P4, PT, R3, R10, PT ;  /* 0x0000000a0300720c */ /* 0x000fe40003f86270 */
[----:B------:R-:W-:-:S02]  /*3940*/  IADD3 R3, R0, 0x38, RZ ;  /* 0x0000003800037810 */ /* 0x000fc40007ffe0ff */
[----:B------:R-:W-:Y:S02]  /*3950*/  FSEL R26, R117, -INF , !P1 ;  /* 0xff800000751a7808 */ /* 0x000fe40004800000 */
[----:B---3--:R-:W-:Y:S02]  /*3960*/  FSEL R155, R16, -INF , !P2 ;  /* 0xff800000109b7808 */ /* 0x008fe40005000000 */
[----:B------:R-:W-:Y:S02]  /*3970*/  ISETP.GE.AND P1, PT, R216, 0x2, PT ;  /* 0x00000002d800780c */ /* 0x000fe40003f26270 */
[----:B------:R-:W-:Y:S02]  /*3980*/  ISETP.GE.AND P2, PT, R3, R8, PT ;  /* 0x000000080300720c */ /* 0x000fe40003f46270 */
[----:B------:R-:W-:Y:S02]  /*3990*/  FSEL R137, R17, -INF , !P3 ;  /* 0xff80000011897808 */ /* 0x000fe40005800000 */
[----:B------:R-:W-:-:S02]  /*39a0*/  FSEL R143, R40, -INF , !P6 ;  /* 0xff800000288f7808 */ /* 0x000fc40007000000 */
[----:B------:R-:W-:Y:S02]  /*39b0*/  FSEL R150, R42, -INF , !P5 ;  /* 0xff8000002a967808 */ /* 0x000fe40006800000 */
[----:B------:R-:W-:Y:S02]  /*39c0*/  ISETP.GE.AND P3, PT, R3, R10, PT ;  /* 0x0000000a0300720c */ /* 0x000fe40003f66270 */
[----:B------:R-:W-:Y:S02]  /*39d0*/  FSEL R154, R51, -INF , !P0 ;  /* 0xff800000339a7808 */ /* 0x000fe40004000000 */
[----:B------:R-:W-:Y:S02]  /*39e0*/  FSEL R151, R43, -INF , !P4 ;  /* 0xff8000002b977808 */ /* 0x000fe40006000000 */
[----:B------:R-:W-:Y:S02]  /*39f0*/  FSEL R135, R12, -INF , !P2 ;  /* 0xff8000000c877808 */ /* 0x000fe40005000000 */
[----:B------:R-:W-:-:S02]  /*3a00*/  ISETP.GE.AND P6, PT, R3, R9, PT ;  /* 0x000000090300720c */ /* 0x000fc40003fc6270 */
[-C--:B------:R-:W-:Y:S02]  /*3a10*/  ISETP.GE.AND P5, PT, R3, R11.reuse, PT ;  /* 0x0000000b0300720c */ /* 0x080fe40003fa6270 */
[C---:B------:R-:W-:Y:S02]  /*3a20*/  ISETP.GE.AND P0, PT, R0.reuse, R8, PT ;  /* 0x000000080000720c */ /* 0x040fe40003f06270 */
[C---:B------:R-:W-:Y:S02]  /*3a30*/  ISETP.GE.AND P4, PT, R0.reuse, R11, PT ;  /* 0x0000000b0000720c */ /* 0x040fe40003f86270 */
[C---:B------:R-:W-:Y:S02]  /*3a40*/  ISETP.GE.AND P2, PT, R0.reuse, R10, PT ;  /* 0x0000000a0000720c */ /* 0x040fe40003f46270 */
[----:B------:R-:W-:Y:S02]  /*3a50*/  IADD3 R0, R0, 0x39, RZ ;  /* 0x0000003900007810 */ /* 0x000fe40007ffe0ff */
[----:B------:R-:W-:-:S02]  /*3a60*/  FSEL R149, R22, -INF , !P3 ;  /* 0xff80000016957808 */ /* 0x000fc40005800000 */
[----:B-1----:R-:W-:Y:S02]  /*3a70*/  FSEL R153, R5, -INF , !P6 ;  /* 0xff80000005997808 */ /* 0x002fe40007000000 */
[----:B------:R-:W-:Y:S02]  /*3a80*/  FSEL R141, R20, -INF , !P5 ;  /* 0xff800000148d7808 */ /* 0x000fe40006800000 */
[----:B------:R-:W-:Y:S02]  /*3a90*/  FSEL R22, R118, -INF , !P0 ;  /* 0xff80000076167808 */ /* 0x000fe40004000000 */
[C---:B------:R-:W-:Y:S02]  /*3aa0*/  ISETP.GE.AND P6, PT, R0.reuse, R8, PT ;  /* 0x000000080000720c */ /* 0x040fe40003fc6270 */
[C---:B------:R-:W-:Y:S02]  /*3ab0*/  ISETP.GE.AND P5, PT, R0.reuse, R9, PT ;  /* 0x000000090000720c */ /* 0x040fe40003fa6270 */
[----:B------:R-:W-:-:S02]  /*3ac0*/  ISETP.GE.AND P3, PT, R0, R11, PT ;  /* 0x0000000b0000720c */ /* 0x000fc40003f66270 */
[----:B------:R-:W-:Y:S02]  /*3ad0*/  ISETP.GE.AND P0, PT, R0, R10, PT ;  /* 0x0000000a0000720c */ /* 0x000fe40003f06270 */
[----:B------:R-:W-:Y:S02]  /*3ae0*/  FSEL R24, R116, -INF , !P4 ;  /* 0xff80000074187808 */ /* 0x000fe40006000000 */
[----:B------:R-:W-:Y:S02]  /*3af0*/  FSEL R25, R115, -INF , !P2 ;  /* 0xff80000073197808 */ /* 0x000fe40005000000 */
[----:B------:R-:W-:Y:S02]  /*3b00*/  FSEL R139, R13, -INF , !P6 ;  /* 0xff8000000d8b7808 */ /* 0x000fe40007000000 */
[----:B------:R-:W-:Y:S02]  /*3b10*/  FSEL R152, R7, -INF , !P5 ;  /* 0xff80000007987808 */ /* 0x000fe40006800000 */
[----:B------:R-:W-:-:S02]  /*3b20*/  FSEL R140, R21, -INF , !P3 ;  /* 0xff800000158c7808 */ /* 0x000fc40005800000 */
        /* <DEDUP_REMOVED lines=49> */
.L_x_914:
[----:B------:R-:W-:Y:S05]  /*3e40*/  BSYNC B0 ;  /* 0x0000000000007941 */ /* 0x000fea0003800000 */
.L_x_913:
[----:B------:R-:W0:Y:S02]  /*3e50*/  LDGDEPBAR ;  /* 0x00000000000079af */ /* 0x000e240000000000 */
.L_x_912:
[----:B------:R-:W-:Y:S02]  /*3e60*/  FMNMX.FTZ R0, R22, R64, !PT ;  /* 0x0000004016007209 */ /* 0x000fe40007810000 */
[----:B------:R-:W-:Y:S02]  /*3e70*/  SHF.L.U32 R189, R6, 0x1, RZ ;  /* 0x0000000106bd7819 */ /* 0x000fe400000006ff */
[----:B------:R-:W-:Y:S02]  /*3e80*/  FMNMX.FTZ R0, R52, R0, !PT ;  /* 0x0000000034007209 */ /* 0x000fe40007810000 */
[-C--:B------:R-:W-:Y:S02]  /*3e90*/  LEA R190, R4, R189.reuse, 0x1 ;  /* 0x000000bd04be7211 */ /* 0x080fe400078e08ff */
[----:B------:R-:W-:Y:S02]  /*3ea0*/  FMNMX.FTZ R0, R65, R0, !PT ;  /* 0x0000000041007209 */ /* 0x000fe40007810000 */
[----:B------:R-:W-:Y:S01]  /*3eb0*/  LEA R192, R2, R189, 0x1 ;  /* 0x000000bd02c07211 */ /* 0x000fe200078e08ff */
[----:B------:R-:W-:Y:S01]  /*3ec0*/  LDSM.16.MT88.4 R32, [R190+0x6000] ;  /* 0x00600000be20783b */ /* 0x000fe20000004200 */
[----:B------:R-:W-:-:S02]  /*3ed0*/  FMNMX.FTZ R0, R61, R0, !PT ;  /* 0x000000003d007209 */ /* 0x000fc40007810000 */
[----:B------:R-:W-:Y:S01]  /*3ee0*/  LEA R191, R2, R190, 0x1 ;  /* 0x000000be02bf7211 */ /* 0x000fe200078e08ff */
        /* <DEDUP_REMOVED lines=35> */
[----:B------:R-:W3:Y:S01]  /*4120*/  SHFL.BFLY PT, R7, R70, 0x2, 0x1f ;  /* 0x0c401f0046077f89 */ /* 0x000ee200000e0000 */
[----:B------:R-:W-:Y:S02]  /*4130*/  FMNMX.FTZ R0, R134, R0, !PT ;  /* 0x0000000086007209 */ /* 0x000fe40007810000 */
[----:B------:R-:W-:Y:S02]  /*4140*/  FMNMX.FTZ R5, R141, R5, !PT ;  /* 0x000000058d057209 */ /* 0x000fe40007810000 */
[----:B------:R-:W-:-:S02]  /*4150*/  FMNMX.FTZ R3, R132, R0, !PT ;  /* 0x0000000084037209 */ /* 0x000fc40007810000 */
[----:B------:R-:W-:Y:S02]  /*4160*/  FMNMX.FTZ R0, R140, R5, !PT ;  /* 0x000000058c007209 */ /* 0x000fe40007810000 */
[----:B------:R-:W-:Y:S02]  /*4170*/  FMNMX.FTZ R3, R133, R3, !PT ;  /* 0x0000000385037209 */ /* 0x000fe40007810000 */
[----:B------:R-:W-:Y:S01]  /*4180*/  FMNMX.FTZ R5, R26, R66, !PT ;  /* 0x000000421a057209 */ /* 0x000fe20007810000 */
[----:B--2---:R-:W2:Y:S01]  /*4190*/  SHFL.BFLY PT, R13, R0, 0x2, 0x1f ;  /* 0x0c401f00000d7f89 */ /* 0x004ea200000e0000 */
[----:B------:R-:W-:Y:S02]  /*41a0*/  FMNMX.FTZ R3, R150, R3, !PT ;  /* 0x0000000396037209 */ /* 0x000fe40007810000 */
[----:B------:R-:W-:Y:S02]  /*41b0*/  FMNMX.FTZ R5, R76, R5, !PT ;  /* 0x000000054c057209 */ /* 0x000fe40007810000 */
[----:B------:R-:W-:-:S02]  /*41c0*/  FMNMX.FTZ R3, R151, R3, !PT ;  /* 0x0000000397037209 */ /* 0x000fc40007810000 */
[----:B------:R-:W-:Y:S02]  /*41d0*/  FMNMX.FTZ R5, R67, R5, !PT ;  /* 0x0000000543057209 */ /* 0x000fe40007810000 */
[----:B------:R-:W-:Y:S02]  /*41e0*/  FMNMX.FTZ R3, R149, R3, !PT ;  /* 0x0000000395037209 */ /* 0x000fe40007810000 */
[----:B------:R-:W-:Y:S02]  /*41f0*/  FMNMX.FTZ R5, R129, R5, !PT ;  /* 0x0000000581057209 */ /* 0x000fe40007810000 */
[----:B---3--:R-:W-:Y:S02]  /*4200*/  FMNMX.FTZ R70, R70, R7, !PT ;  /* 0x0000000746467209 */ /* 0x008fe40007810000 */
[----:B------:R-:W-:Y:S02]  /*4210*/  FMNMX.FTZ R3, R148, R3, !PT ;  /* 0x0000000394037209 */ /* 0x000fe40007810000 */
[----:B------:R-:W-:Y:S01]  /*4220*/  FMNMX.FTZ R5, R127, R5, !PT ;  /* 0x000000057f057209 */ /* 0x000fe20007810000 */
[----:B------:R-:W3:Y:S03]  /*4230*/  SHFL.BFLY PT, R7, R70, 0x1, 0x1f ;  /* 0x0c201f0046077f89 */ /* 0x000ee600000e0000 */
[----:B------:R-:W-:Y:S01]  /*4240*/  FMNMX.FTZ R5, R126, R5, !PT ;  /* 0x000000057e057209 */ /* 0x000fe20007810000 */
[----:B------:R-:W4:Y:S01]  /*4250*/  SHFL.BFLY PT, R12, R3, 0x2, 0x1f ;  /* 0x0c401f00030c7f89 */ /* 0x000f2200000e0000 */
[----:B--2---:R-:W-:-:S02]  /*4260*/  FMNMX.FTZ R0, R0, R13, !PT ;  /* 0x0000000d00007209 */ /* 0x004fc40007810000 */
[----:B------:R-:W-:-:S03]  /*4270*/  FMNMX.FTZ R5, R124, R5, !PT ;  /* 0x000000057c057209 */ /* 0x000fc60007810000 */
[----:B------:R-:W2:Y:S01]  /*4280*/  SHFL.BFLY PT, R68, R0, 0x1, 0x1f ;  /* 0x0c201f0000447f89 */ /* 0x000ea200000e0000 */
[----:B------:R-:W-:-:S04]  /*4290*/  FMNMX.FTZ R5, R147, R5, !PT ;  /* 0x0000000593057209 */ /* 0x000fc80007810000 */
[----:B------:R-:W-:Y:S02]  /*42a0*/  FMNMX.FTZ R5, R146, R5, !PT ;  /* 0x0000000592057209 */ /* 0x000fe40007810000 */
[----:B---3--:R-:W-:Y:S02]  /*42b0*/  FMNMX.FTZ R70, R70, R7, !PT ;  /* 0x0000000746467209 */ /* 0x008fe40007810000 */
[----:B----4-:R-:W-:-:S03]  /*42c0*/  FMNMX.FTZ R3, R3, R12, !PT ;  /* 0x0000000c03037209 */ /* 0x010fc60007810000 */
[C---:B------:R-:W-:Y:S01]  /*42d0*/  FMUL.FTZ R7, R70.reuse, c[0x0][0x23c] ;  /* 0x00008f0046077a20 */ /* 0x040fe20000410000 */
[----:B------:R-:W-:Y:S02]  /*42e0*/  FMNMX.FTZ R12, R145, R5, !PT ;  /* 0x00000005910c7209 */ /* 0x000fe40007810000 */
[----:B------:R-:W-:Y:S01]  /*42f0*/  FSETP.NEU.FTZ.AND P0, PT, R70, -INF , PT ;  /* 0xff8000004600780b */ /* 0x000fe20003f1d000 */
[----:B------:R-:W3:Y:S01]  /*4300*/  SHFL.BFLY PT, R15, R3, 0x1, 0x1f ;  /* 0x0c201f00030f7f89 */ /* 0x000ee200000e0000 */
[----:B------:R-:W-:Y:S02]  /*4310*/  FMNMX.FTZ R12, R142, R12, !PT ;  /* 0x0000000c8e0c7209 */ /* 0x000fe40007810000 */
[----:B--2---:R-:W-:Y:S02]  /*4320*/  FMNMX.FTZ R68, R0, R68, !PT ;  /* 0x0000004400447209 */ /* 0x004fe40007810000 */
[----:B------:R-:W-:Y:S02]  /*4330*/  FSEL R7, R7, RZ, P0 ;  /* 0x000000ff07077208 */ /* 0x000fe40000000000 */
[----:B------:R-:W-:Y:S01]  /*4340*/  FMNMX.FTZ R0, R155, R12, !PT ;  /* 0x0000000c9b007209 */ /* 0x000fe20007810000 */
[C---:B------:R-:W-:Y:S01]  /*4350*/  FMUL.FTZ R13, R68.reuse, c[0x0][0x23c] ;  /* 0x00008f00440d7a20 */ /* 0x040fe20000410000 */
[----:B------:R-:W-:Y:S01]  /*4360*/  FSETP.NEU.FTZ.AND P0, PT, R68, -INF , PT ;  /* 0xff8000004400780b */ /* 0x000fe20003f1d000 */
[--C-:B------:R-:W-:Y:S01]  /*4370*/  FFMA.FTZ R5, R22, c[0x0][0x23c], -R7.reuse ;  /* 0x00008f0016057a23 */ /* 0x100fe20000010807 */
[----:B------:R-:W-:Y:S01]  /*4380*/  FMNMX.FTZ R0, R154, R0, !PT ;  /* 0x000000009a007209 */ /* 0x000fe20007810000 */
[----:B-1----:R-:W-:Y:S02]  /*4390*/  LDSM.16.MT88.4 R20, [R189+0x6000] ;  /* 0x00600000bd14783b */ /* 0x002fe40000004200 */
[----:B------:R1:W-:Y:S01]  /*43a0*/  MUFU.EX2 R220, R5 ;  /* 0x0000000500dc7308 */ /* 0x0003e20000000800 */
[----:B------:R-:W-:Y:S01]  /*43b0*/  FMNMX.FTZ R12, R153, R0, !PT ;  /* 0x00000000990c7209 */ /* 0x000fe20007810000 */
[----:B------:R-:W-:-:S03]  /*43c0*/  FFMA.FTZ R0, R52, c[0x0][0x23c], -R7 ;  /* 0x00008f0034007a23 */ /* 0x000fc60000010807 */
[----:B------:R-:W-:-:S03]  /*43d0*/  FMNMX.FTZ R12, R152, R12, !PT ;  /* 0x0000000c980c7209 */ /* 0x000fc60007810000 */
[----:B------:R-:W-:Y:S02]  /*43e0*/  MUFU.EX2 R219, R0 ;  /* 0x0000000000db7308 */ /* 0x000fe40000000800 */
[----:B------:R-:W2:Y:S01]  /*43f0*/  SHFL.BFLY PT, R14, R12, 0x2, 0x1f ;  /* 0x0c401f000c0e7f89 */ /* 0x000ea200000e0000 */
[----:B---3--:R-:W-:Y:S01]  /*4400*/  FMNMX.FTZ R3, R3, R15, !PT ;  /* 0x0000000f03037209 */ /* 0x008fe20007810000 */
[----:B-1----:R-:W-:-:S04]  /*4410*/  FFMA.FTZ R5, R64, c[0x0][0x23c], -R7 ;  /* 0x00008f0040057a23 */ /* 0x002fc80000010807 */
[----:B------:R1:W3:Y:S01]  /*4420*/  MUFU.EX2 R217, R5 ;  /* 0x0000000500d97308 */ /* 0x0002e20000000800 */
[----:B--2---:R-:W-:Y:S02]  /*4430*/  FMNMX.FTZ R12, R12, R14, !PT ;  /* 0x0000000e0c0c7209 */ /* 0x004fe40007810000 */
[----:B-1----:R-:W-:Y:S02]  /*4440*/  FSEL R5, R13, RZ, P0 ;  /* 0x000000ff0d057208 */ /* 0x002fe40000000000 */
[----:B------:R-:W-:Y:S02]  /*4450*/  FSETP.NEU.FTZ.AND P0, PT, R3, -INF , PT ;  /* 0xff8000000300780b */ /* 0x000fe40003f1d000 */
[----:B---3--:R-:W-:Y:S01]  /*4460*/  F2FP.BF16.PACK_AB R16, R217, R220 ;  /* 0x000000dcd910723e */ /* 0x008fe200000010ff */
[--C-:B------:R-:W-:Y:S02]  /*4470*/  FFMA.FTZ R0, R24, c[0x0][0x23c], -R5.reuse ;  /* 0x00008f0018007a23 */ /* 0x100fe40000010805 */
[----:B------:R-:W-:-:S02]  /*4480*/  FFMA.FTZ R13, R54, c[0x0][0x23c], -R5 ;  /* 0x00008f00360d7a23 */ /* 0x000fc40000010805 */
[----:B------:R1:W-:Y:S08]  /*4490*/  MUFU.EX2 R215, R0 ;  /* 0x0000000000d77308 */ /* 0x0003f00000000800 */
[----:B------:R2:W-:Y:S01]  /*44a0*/  MUFU.EX2 R214, R13 ;  /* 0x0000000d00d67308 */ /* 0x0005e20000000800 */
[----:B-1----:R-:W-:-:S07]  /*44b0*/  FFMA.FTZ R0, R53, c[0x0][0x23c], -R5 ;  /* 0x00008f0035007a23 */ /* 0x002fce0000010805 */
[----:B------:R1:W-:Y:S01]  /*44c0*/  MUFU.EX2 R213, R0 ;  /* 0x0000000000d57308 */ /* 0x0003e20000000800 */
[----:B--2---:R-:W-:-:S07]  /*44d0*/  FFMA.FTZ R13, R44, c[0x0][0x23c], -R5 ;  /* 0x00008f002c0d7a23 */ /* 0x004fce0000010805 */
[----:B------:R-:W2:Y:S01]  /*44e0*/  MUFU.EX2 R218, R13 ;  /* 0x0000000d00da7308 */ /* 0x000ea20000000800 */
[----:B-1----:R-:W-:-:S05]  /*44f0*/  FMUL.FTZ R0, R3, c[0x0][0x23c] ;  /* 0x00008f0003007a20 */ /* 0x002fca0000410000 */
[----:B------:R-:W-:Y:S02]  /*4500*/  FSEL R0, R0, RZ, P0 ;  /* 0x000000ff00007208 */ /* 0x000fe40000000000 */
[----:B--2---:R-:W-:-:S03]  /*4510*/  F2FP.BF16.PACK_AB R14, R218, R214 ;  /* 0x000000d6da0e723e */ /* 0x004fc600000010ff */
[--C-:B------:R-:W-:Y:S02]  /*4520*/  FFMA.FTZ R13, R25, c[0x0][0x23c], -R0.reuse ;  /* 0x00008f00190d7a23 */ /* 0x100fe40000010800 */
[--C-:B------:R-:W-:Y:S02]  /*4530*/  FFMA.FTZ R2, R45, c[0x0][0x23c], -R0.reuse ;  /* 0x00008f002d027a23 */ /* 0x100fe40000010800 */
[----:B------:R1:W-:Y:S01]  /*4540*/  MUFU.EX2 R210, R13 ;  /* 0x0000000d00d27308 */ /* 0x0003e20000000800 */
[----:B------:R-:W-:Y:S01]  /*4550*/  FFMA.FTZ R6, R55, c[0x0][0x23c], -R0 ;  /* 0x00008f0037067a23 */ /* 0x000fe20000010800 */
[----:B------:R-:W-:Y:S06]  /*4560*/  LDSM.16.MT88.4 R44, [R191+0x6000] ;  /* 0x00600000bf2c783b */ /* 0x000fec0000004200 */
[----:B------:R2:W-:Y:S01]  /*4570*/  MUFU.EX2 R211, R2 ;  /* 0x0000000200d37308 */ /* 0x0005e20000000800 */
[----:B-1----:R-:W1:Y:S07]  /*4580*/  SHFL.BFLY PT, R13, R12, 0x1, 0x1f ;  /* 0x0c201f000c0d7f89 */ /* 0x002e6e00000e0000 */
[----:B------:R3:W4:Y:S01]  /*4590*/  MUFU.EX2 R207, R6 ;  /* 0x0000000600cf7308 */ /* 0x0007220000000800 */
[----:B--2---:R-:W-:-:S07]  /*45a0*/  FFMA.FTZ R2, R65, c[0x0][0x23c], -R7 ;  /* 0x00008f0041027a23 */ /* 0x004fce0000010807 */
[----:B------:R2:W5:Y:S01]  /*45b0*/  MUFU.EX2 R206, R2 ;  /* 0x0000000200ce7308 */ /* 0x0005620000000800 */
[----:B---3--:R-:W-:-:S07]  /*45c0*/  FFMA.FTZ R6, R60, c[0x0][0x23c], -R0 ;  /* 0x00008f003c067a23 */ /* 0x008fce0000010800 */
[----:B------:R-:W3:Y:S01]  /*45d0*/  MUFU.EX2 R208, R6 ;  /* 0x0000000600d07308 */ /* 0x000ee20000000800 */
[----:B-1----:R-:W-:Y:S02]  /*45e0*/  FMNMX.FTZ R69, R12, R13, !PT ;  /* 0x0000000d0c457209 */ /* 0x002fe40007810000 */
[----:B------:R-:W-:Y:S01]  /*45f0*/  F2FP.BF16.PACK_AB R12, R213, R215 ;  /* 0x000000d7d50c723e */ /* 0x000fe200000010ff */
[----:B--2---:R-:W-:Y:S01]  /*4600*/  FFMA.FTZ R2, R61, c[0x0][0x23c], -R7 ;  /* 0x00008f003d027a23 */ /* 0x004fe20000010807 */
[C---:B------:R-:W-:Y:S01]  /*4610*/  FSETP.NEU.FTZ.AND P0, PT, R69.reuse, -INF , PT ;  /* 0xff8000004500780b */ /* 0x040fe20003f1d000 */
[----:B------:R-:W-:Y:S01]  /*4620*/  FMUL.FTZ R4, R69, c[0x0][0x23c] ;  /* 0x00008f0045047a20 */ /* 0x000fe20000410000 */
[----:B----4-:R-:W-:Y:S01]  /*4630*/  F2FP.BF16.PACK_AB R13, R207, R210 ;  /* 0x000000d2cf0d723e */ /* 0x010fe200000010ff */
[----:B------:R1:W-:Y:S01]  /*4640*/  MUFU.EX2 R209, R2 ;  /* 0x0000000200d17308 */ /* 0x0003e20000000800 */
[----:B-----5:R-:W-:Y:S02]  /*4650*/  F2FP.BF16.PACK_AB R18, R206, R219 ;  /* 0x000000dbce12723e */ /* 0x020fe400000010ff */
[----:B---3--:R-:W-:-:S07]  /*4660*/  F2FP.BF16.PACK_AB R15, R211, R208 ;  /* 0x000000d0d30f723e */ /* 0x008fce00000010ff */
[----:B------:R-:W-:Y:S01]  /*4670*/  HMMA.16816.F32.BF16 R72, R12, R28, RZ ;  /* 0x0000001c0c48723c */ /* 0x000fe200000418ff */
[----:B-1----:R-:W-:Y:S01]  /*4680*/  FSEL R2, R4, RZ, P0 ;  /* 0x000000ff04027208 */ /* 0x002fe20000000000 */
[----:B------:R-:W-:-:S06]  /*4690*/  FFMA.FTZ R4, R48, c[0x0][0x23c], -R7 ;  /* 0x00008f0030047a23 */ /* 0x000fcc0000010807 */
[C---:B------:R-:W-:Y:S01]  /*46a0*/  HMMA.16816.F32.BF16 R84, R12.reuse, R20, RZ ;  /* 0x000000140c54723c */ /* 0x040fe200000418ff */
[----:B------:R1:W-:Y:S07]  /*46b0*/  MUFU.EX2 R212, R4 ;  /* 0x0000000400d47308 */ /* 0x0003ee0000000800 */
[C---:B------:R-:W-:Y:S08]  /*46c0*/  HMMA.16816.F32.BF16 R60, R12.reuse, R32, RZ ;  /* 0x000000200c3c723c */ /* 0x040ff000000418ff */
[----:B------:R-:W-:Y:S01]  /*46d0*/  HMMA.16816.F32.BF16 R52, R12, R44, RZ ;  /* 0x0000002c0c34723c */ /* 0x000fe200000418ff */
[----:B-1----:R-:W-:-:S02]  /*46e0*/  FFMA.FTZ R4, R26, c[0x0][0x23c], -R2 ;  /* 0x00008f001a047a23 */ /* 0x002fc40000010802 */
[----:B------:R-:W1:Y:S02]  /*46f0*/  LDSM.16.MT88.4 R24, [R189+0x6800] ;  /* 0x00680000bd18783b */ /* 0x000e640000004200 */
[----:B------:R2:W-:Y:S02]  /*4700*/  MUFU.EX2 R183, R4 ;  /* 0x0000000400b77308 */ /* 0x0005e40000000800 */
[----:B--2---:R-:W-:-:S06]  /*4710*/  FFMA.FTZ R4, R66, c[0x0][0x23c], -R2 ;  /* 0x00008f0042047a23 */ /* 0x004fcc0000010802 */
[----:B------:R2:W3:Y:S02]  /*4720*/  MUFU.EX2 R178, R4 ;  /* 0x0000000400b27308 */ /* 0x0004e40000000800 */
[--C-:B--2---:R-:W-:Y:S01]  /*4730*/  FFMA.FTZ R4, R76, c[0x0][0x23c], -R2.reuse ;  /* 0x00008f004c047a23 */ /* 0x104fe20000010802 */
[----:B---3--:R-:W-:Y:S01]  /*4740*/  F2FP.BF16.PACK_AB R17, R178, R183 ;  /* 0x000000b7b211723e */ /* 0x008fe200000010ff */
[----:B------:R-:W-:Y:S04]  /*4750*/  HMMA.16816.F32.BF16 R76, R12, R22, RZ ;  /* 0x000000160c4c723c */ /* 0x000fe800000418ff */
[----:B------:R2:W-:Y:S02]  /*4760*/  MUFU.EX2 R184, R4 ;  /* 0x0000000400b87308 */ /* 0x0005e40000000800 */
[----:B--2---:R-:W-:-:S02]  /*4770*/  FFMA.FTZ R4, R67, c[0x0][0x23c], -R2 ;  /* 0x00008f0043047a23 */ /* 0x004fc40000010802 */
[C---:B------:R-:W-:Y:S04]  /*4780*/  HMMA.16816.F32.BF16 R64, R12.reuse, R30, RZ ;  /* 0x0000001e0c40723c */ /* 0x040fe800000418ff */
[----:B------:R2:W3:Y:S02]  /*4790*/  MUFU.EX2 R185, R4 ;  /* 0x0000000400b97308 */ /* 0x0004e40000000800 */
[--C-:B--2---:R-:W-:Y:S01]  /*47a0*/  FFMA.FTZ R4, R56, c[0x0][0x23c], -R5.reuse ;  /* 0x00008f0038047a23 */ /* 0x104fe20000010805 */
[----:B---3--:R-:W-:Y:S01]  /*47b0*/  F2FP.BF16.PACK_AB R19, R185, R184 ;  /* 0x000000b8b913723e */ /* 0x008fe200000010ff */
[----:B------:R-:W-:Y:S04]  /*47c0*/  HMMA.16816.F32.BF16 R56, R12, R34, RZ ;  /* 0x000000220c38723c */ /* 0x000fe800000418ff */
[----:B------:R2:W-:Y:S04]  /*47d0*/  MUFU.EX2 R186, R4 ;  /* 0x0000000400ba7308 */ /* 0x0005e80000000800 */
[C---:B------:R-:W-:Y:S08]  /*47e0*/  HMMA.16816.F32.BF16 R104, R16.reuse, R30, RZ ;  /* 0x0000001e1068723c */ /* 0x040ff000000418ff */
[----:B------:R-:W-:Y:S01]  /*47f0*/  HMMA.16816.F32.BF16 R92, R16, R20, RZ ;  /* 0x00000014105c723c */ /* 0x000fe200000418ff */
[----:B--2---:R-:W-:-:S04]  /*4800*/  FFMA.FTZ R4, R49, c[0x0][0x23c], -R5 ;  /* 0x00008f0031047a23 */ /* 0x004fc80000010805 */
[----:B------:R2:W3:Y:S03]  /*4810*/  MUFU.EX2 R205, R4 ;  /* 0x0000000400cd7308 */ /* 0x0004e60000000800 */
[----:B------:R-:W-:Y:S08]  /*4820*/  HMMA.16816.F32.BF16 R48, R12, R46, RZ ;  /* 0x0000002e0c30723c */ /* 0x000ff000000418ff */
[----:B------:R-:W-:Y:S01]  /*4830*/  HMMA.16816.F32.BF16 R96, R16, R22, RZ ;  /* 0x000000161060723c */ /* 0x000fe200000418ff */
[----:B--2---:R-:W-:Y:S01]  /*4840*/  FFMA.FTZ R4, R80, c[0x0][0x23c], -R5 ;  /* 0x00008f0050047a23 */ /* 0x004fe20000010805 */
[----:B---3--:R-:W-:-:S06]  /*4850*/  F2FP.BF16.PACK_AB R12, R205, R186 ;  /* 0x000000bacd0c723e */ /* 0x008fcc00000010ff */
[C---:B------:R-:W-:Y:S01]  /*4860*/  HMMA.16816.F32.BF16 R20, R16.reuse, R44, RZ ;  /* 0x0000002c1014723c */ /* 0x040fe200000418ff */
[----:B------:R2:W-:Y:S07]  /*4870*/  MUFU.EX2 R204, R4 ;  /* 0x0000000400cc7308 */ /* 0x0005ee0000000800 */
[----:B------:R-:W-:Y:S01]  /*4880*/  HMMA.16816.F32.BF16 R116, R16, R34, RZ ;  /* 0x000000221074723c */ /* 0x000fe200000418ff */
[----:B--2---:R-:W-:-:S04]  /*4890*/  FFMA.FTZ R4, R71, c[0x0][0x23c], -R5 ;  /* 0x00008f0047047a23 */ /* 0x004fc80000010805 */
[----:B------:R2:W3:Y:S02]  /*48a0*/  MUFU.EX2 R187, R4 ;  /* 0x0000000400bb7308 */ /* 0x0004e40000000800 */
[--C-:B--2---:R-:W-:Y:S01]  /*48b0*/  FFMA.FTZ R4, R88, c[0x0][0x23c], -R0.reuse ;  /* 0x00008f0058047a23 */ /* 0x104fe20000010800 */
[----:B---3--:R-:W-:Y:S01]  /*48c0*/  F2FP.BF16.PACK_AB R14, R187, R204 ;  /* 0x000000ccbb0e723e */ /* 0x008fe200000010ff */
[----:B------:R-:W-:Y:S01]  /*48d0*/  HMMA.16816.F32.BF16 R88, R16, R28, RZ ;  /* 0x0000001c1058723c */ /* 0x000fe200000418ff */
[----:B------:R-:W2:Y:S03]  /*48e0*/  LDSM.16.MT88.4 R28, [R190+0x6800] ;  /* 0x00680000be1c783b */ /* 0x000ea60000004200 */
[----:B------:R3:W-:Y:S02]  /*48f0*/  MUFU.EX2 R177, R4 ;  /* 0x0000000400b17308 */ /* 0x0007e40000000800 */
[----:B---3--:R-:W-:-:S06]  /*4900*/  FFMA.FTZ R4, R101, c[0x0][0x23c], -R0 ;  /* 0x00008f0065047a23 */ /* 0x008fcc0000010800 */
[----:B------:R3:W4:Y:S02]  /*4910*/  MUFU.EX2 R182, R4 ;  /* 0x0000000400b67308 */ /* 0x0007240000000800 */
[--C-:B---3--:R-:W-:Y:S01]  /*4920*/  FFMA.FTZ R4, R81, c[0x0][0x23c], -R0.reuse ;  /* 0x00008f0051047a23 */ /* 0x108fe20000010800 */
[----:B----4-:R-:W-:Y:S01]  /*4930*/  F2FP.BF16.PACK_AB R13, R182, R177 ;  /* 0x000000b1b60d723e */ /* 0x010fe200000010ff */
[----:B------:R-:W-:Y:S01]  /*4940*/  HMMA.16816.F32.BF16 R80, R16, R32, RZ ;  /* 0x000000201050723c */ /* 0x000fe200000418ff */
[----:B------:R-:W-:Y:S03]  /*4950*/  LDSM.16.MT88.4 R32, [R191+0x7000] ;  /* 0x00700000bf20783b */ /* 0x000fe60000004200 */
[----:B------:R3:W-:Y:S02]  /*4960*/  MUFU.EX2 R181, R4 ;  /* 0x0000000400b57308 */ /* 0x0007e40000000800 */
[----:B---3--:R-:W-:-:S06]  /*4970*/  FFMA.FTZ R4, R100, c[0x0][0x23c], -R0 ;  /* 0x00008f0064047a23 */ /* 0x008fcc0000010800 */
[----:B------:R3:W4:Y:S02]  /*4980*/  MUFU.EX2 R180, R4 ;  /* 0x0000000400b47308 */ /* 0x0007240000000800 */
[----:B---3--:R-:W-:Y:S01]  /*4990*/  FFMA.FTZ R4, R103, c[0x0][0x23c], -R7 ;  /* 0x00008f0067047a23 */ /* 0x008fe20000010807 */
[----:B----4-:R-:W-:-:S05]  /*49a0*/  F2FP.BF16.PACK_AB R15, R180, R181 ;  /* 0x000000b5b40f723e */ /* 0x010fca00000010ff */
[----:B------:R3:W-:Y:S02]  /*49b0*/  MUFU.EX2 R176, R4 ;  /* 0x0000000400b07308 */ /* 0x0007e40000000800 */
[C---:B-1----:R-:W-:Y:S08]  /*49c0*/  HMMA.16816.F32.BF16 R112, R12.reuse, R24, R84 ;  /* 0x000000180c70723c */ /* 0x042ff00000041854 */
[----:B--2---:R-:W-:Y:S01]  /*49d0*/  HMMA.16816.F32.BF16 R84, R12, R28, R60 ;  /* 0x0000001c0c54723c */ /* 0x004fe2000004183c */
[----:B---3--:R-:W-:-:S04]  /*49e0*/  FFMA.FTZ R4, R102, c[0x0][0x23c], -R7 ;  /* 0x00008f0066047a23 */ /* 0x008fc80000010807 */
[----:B------:R1:W2:Y:S03]  /*49f0*/  MUFU.EX2 R175, R4 ;  /* 0x0000000400af7308 */ /* 0x0002a60000000800 */
[C---:B------:R-:W-:Y:S08]  /*4a00*/  HMMA.16816.F32.BF16 R76, R12.reuse, R26, R76 ;  /* 0x0000001a0c4c723c */ /* 0x040ff0000004184c */
[----:B------:R-:W-:Y:S01]  /*4a10*/  HMMA.16816.F32.BF16 R64, R12, R38, R64 ;  /* 0x000000260c40723c */ /* 0x000fe20000041840 */
[----:B-1----:R-:W-:-:S07]  /*4a20*/  FFMA.FTZ R4, R109, c[0x0][0x23c], -R7 ;  /* 0x00008f006d047a23 */ /* 0x002fce0000010807 */
[C---:B------:R-:W-:Y:S01]  /*4a30*/  HMMA.16816.F32.BF16 R60, R12.reuse, R30, R56 ;  /* 0x0000001e0c3c723c */ /* 0x040fe20000041838 */
[----:B------:R1:W-:Y:S07]  /*4a40*/  MUFU.EX2 R174, R4 ;  /* 0x0000000400ae7308 */ /* 0x0003ee0000000800 */
[----:B------:R-:W-:Y:S08]  /*4a50*/  HMMA.16816.F32.BF16 R48, R12, R42, R48 ;  /* 0x0000002a0c30723c */ /* 0x000ff00000041830 */
[----:B------:R-:W-:Y:S01]  /*4a60*/  HMMA.16816.F32.BF16 R100, R16, R46, RZ ;  /* 0x0000002e1064723c */ /* 0x000fe200000418ff */
[----:B------:R-:W-:Y:S01]  /*4a70*/  LDSM.16.MT88.4 R16, [R192+0x7000] ;  /* 0x00700000c010783b */ /* 0x000fe20000004200 */
[----:B-1----:R-:W-:-:S04]  /*4a80*/  FFMA.FTZ R4, R108, c[0x0][0x23c], -R7 ;  /* 0x00008f006c047a23 */ /* 0x002fc80000010807 */
[----:B------:R1:W-:Y:S02]  /*4a90*/  MUFU.EX2 R173, R4 ;  /* 0x0000000400ad7308 */ /* 0x0003e40000000800 */
[C---:B------:R-:W-:Y:S08]  /*4aa0*/  HMMA.16816.F32.BF16 R108, R12.reuse, R36, R72 ;  /* 0x000000240c6c723c */ /* 0x040ff00000041848 */
[----:B------:R-:W-:Y:S01]  /*4ab0*/  HMMA.16816.F32.BF16 R72, R12, R40, R52 ;  /* 0x000000280c48723c */ /* 0x000fe20000041834 */
[----:B-1----:R-:W-:-:S06]  /*4ac0*/  FFMA.FTZ R4, R129, c[0x0][0x23c], -R2 ;  /* 0x00008f0081047a23 */ /* 0x002fcc0000010802 */
[----:B------:R-:W-:Y:S02]  /*4ad0*/  F2FP.BF16.PACK_AB R12, R212, R209 ;  /* 0x000000d1d40c723e */ /* 0x000fe400000010ff */
[----:B--2---:R-:W-:Y:S01]  /*4ae0*/  F2FP.BF16.PACK_AB R14, R175, R176 ;  /* 0x000000b0af0e723e */ /* 0x004fe200000010ff */
        /* <DEDUP_REMOVED lines=11> */
[C---:B------:R-:W-:Y:S01]  /*4ba0*/  HMMA.16816.F32.BF16 R56, R12.reuse, R24, R92 ;  /* 0x000000180c38723c */ /* 0x040fe2000004185c */
[----:B------:R-:W-:Y:S07]  /*4bb0*/  LDSM.16.MT88.4 R92, [R189+0x7800] ;  /* 0x00780000bd5c783b */ /* 0x000fee0000004200 */
[----:B------:R-:W-:Y:S01]  /*4bc0*/  HMMA.16816.F32.BF16 R44, R12, R26, R96 ;  /* 0x0000001a0c2c723c */ /* 0x000fe20000041860 */
[----:B------:R-:W-:Y:S01]  /*4bd0*/  LDSM.16.MT88.4 R24, [R190+0x7000] ;  /* 0x00700000be18783b */ /* 0x000fe20000004200 */
[----:B-1----:R-:W-:-:S04]  /*4be0*/  FFMA.FTZ R4, R123, c[0x0][0x23c], -R5 ;  /* 0x00008f007b047a23 */ /* 0x002fc80000010805 */
[----:B------:R1:W-:Y:S02]  /*4bf0*/  MUFU.EX2 R166, R4 ;  /* 0x0000000400a67308 */ /* 0x0003e40000000800 */
[C---:B------:R-:W-:Y:S08]  /*4c00*/  HMMA.16816.F32.BF16 R52, R12.reuse, R36, R88 ;  /* 0x000000240c34723c */ /* 0x040ff00000041858 */
[----:B------:R-:W-:Y:S01]  /*4c10*/  HMMA.16816.F32.BF16 R36, R12, R38, R104 ;  /* 0x000000260c24723c */ /* 0x000fe20000041868 */
[----:B-1----:R-:W-:-:S02]  /*4c20*/  FFMA.FTZ R4, R125, c[0x0][0x23c], -R5 ;  /* 0x00008f007d047a23 */ /* 0x002fc40000010805 */
[----:B------:R-:W-:Y:S02]  /*4c30*/  LDSM.16.MT88.4 R124, [R190+0x7800] ;  /* 0x00780000be7c783b */ /* 0x000fe40000004200 */
[----:B------:R1:W2:Y:S02]  /*4c40*/  MUFU.EX2 R167, R4 ;  /* 0x0000000400a77308 */ /* 0x0002a40000000800 */
[----:B-1----:R-:W-:-:S06]  /*4c50*/  FFMA.FTZ R4, R122, c[0x0][0x23c], -R5 ;  /* 0x00008f007a047a23 */ /* 0x002fcc0000010805 */
[----:B------:R1:W-:Y:S02]  /*4c60*/  MUFU.EX2 R165, R4 ;  /* 0x0000000400a57308 */ /* 0x0003e40000000800 */
[----:B-1----:R-:W-:Y:S02]  /*4c70*/  FFMA.FTZ R4, R121, c[0x0][0x23c], -R5 ;  /* 0x00008f0079047a23 */ /* 0x002fe40000010805 */
[C---:B------:R-:W-:Y:S04]  /*4c80*/  HMMA.16816.F32.BF16 R120, R12.reuse, R28, R80 ;  /* 0x0000001c0c78723c */ /* 0x040fe80000041850 */
[----:B------:R1:W3:Y:S04]  /*4c90*/  MUFU.EX2 R164, R4 ;  /* 0x0000000400a47308 */ /* 0x0002e80000000800 */
[----:B------:R-:W-:Y:S01]  /*4ca0*/  HMMA.16816.F32.BF16 R28, R12, R30, R116 ;  /* 0x0000001e0c1c723c */ /* 0x000fe20000041874 */
[----:B-1----:R-:W-:-:S07]  /*4cb0*/  FFMA.FTZ R4, R128, c[0x0][0x23c], -R0 ;  /* 0x00008f0080047a23 */ /* 0x002fce0000010800 */
[C---:B------:R-:W-:Y:S01]  /*4cc0*/  HMMA.16816.F32.BF16 R128, R12.reuse, R40, R20 ;  /* 0x000000280c80723c */ /* 0x040fe20000041814 */
[----:B------:R-:W1:Y:S01]  /*4cd0*/  LDSM.16.MT88.4 R20, [R189+0x7000] ;  /* 0x00700000bd14783b */ /* 0x000e620000004200 */
[----:B------:R4:W-:Y:S06]  /*4ce0*/  MUFU.EX2 R163, R4 ;  /* 0x0000000400a37308 */ /* 0x0009ec0000000800 */
[----:B------:R-:W-:Y:S07]  /*4cf0*/  HMMA.16816.F32.BF16 R40, R12, R42, R100 ;  /* 0x0000002a0c28723c */ /* 0x000fee0000041864 */
[----:B--2---:R-:W-:-:S02]  /*4d00*/  F2FP.BF16.PACK_AB R12, R167, R166 ;  /* 0x000000a6a70c723e */ /* 0x004fc400000010ff */
[----:B---3--:R-:W-:Y:S01]  /*4d10*/  F2FP.BF16.PACK_AB R14, R164, R165 ;  /* 0x000000a5a40e723e */ /* 0x008fe200000010ff */
[----:B----4-:R-:W-:-:S04]  /*4d20*/  FFMA.FTZ R4, R134, c[0x0][0x23c], -R0 ;  /* 0x00008f0086047a23 */ /* 0x010fc80000010800 */
        /* <DEDUP_REMOVED lines=9> */
[C---:B-1----:R-:W-:Y:S08]  /*4dc0*/  HMMA.16816.F32.BF16 R88, R12.reuse, R22, R76 ;  /* 0x000000160c58723c */ /* 0x042ff0000004184c */
[----:B------:R-:W-:Y:S01]  /*4dd0*/  HMMA.16816.F32.BF16 R80, R12, R20, R112 ;  /* 0x000000140c50723c */ /* 0x000fe20000041870 */
[----:B--2---:R-:W-:-:S04]  /*4de0*/  FFMA.FTZ R4, R136, c[0x0][0x23c], -R7 ;  /* 0x00008f0088047a23 */ /* 0x004fc80000010807 */
[----:B------:R1:W-:Y:S03]  /*4df0*/  MUFU.EX2 R158, R4 ;  /* 0x00000004009e7308 */ /* 0x0003e60000000800 */
[C---:B------:R-:W-:Y:S01]  /*4e00*/  HMMA.16816.F32.BF16 R100, R12.reuse, R16, R108 ;  /* 0x000000100c64723c */ /* 0x040fe2000004186c */
[----:B------:R-:W-:Y:S07]  /*4e10*/  LDSM.16.MT88.4 R108, [R192+0x7800] ;  /* 0x00780000c06c783b */ /* 0x000fee0000004200 */
[----:B------:R-:W-:Y:S01]  /*4e20*/  HMMA.16816.F32.BF16 R84, R12, R24, R84 ;  /* 0x000000180c54723c */ /* 0x000fe20000041854 */
[----:B-1----:R-:W-:-:S07]  /*4e30*/  FFMA.FTZ R4, R137, c[0x0][0x23c], -R7 ;  /* 0x00008f0089047a23 */ /* 0x002fce0000010807 */
[C---:B------:R-:W-:Y:S01]  /*4e40*/  HMMA.16816.F32.BF16 R72, R12.reuse, R32, R72 ;  /* 0x000000200c48723c */ /* 0x040fe20000041848 */
[----:B------:R1:W-:Y:S07]  /*4e50*/  MUFU.EX2 R157, R4 ;  /* 0x00000004009d7308 */ /* 0x0003ee0000000800 */
[C---:B------:R-:W-:Y:S08]  /*4e60*/  HMMA.16816.F32.BF16 R64, R12.reuse, R18, R64 ;  /* 0x000000120c40723c */ /* 0x040ff00000041840 */
[----:B------:R-:W-:Y:S01]  /*4e70*/  HMMA.16816.F32.BF16 R60, R12, R26, R60 ;  /* 0x0000001a0c3c723c */ /* 0x000fe2000004183c */
[----:B-1----:R-:W-:-:S02]  /*4e80*/  FFMA.FTZ R4, R135, c[0x0][0x23c], -R7 ;  /* 0x00008f0087047a23 */ /* 0x002fc40000010807 */
[----:B------:R-:W-:Y:S02]  /*4e90*/  FFMA.FTZ R7, R139, c[0x0][0x23c], -R7 ;  /* 0x00008f008b077a23 */ /* 0x000fe40000010807 */
[----:B------:R1:W-:Y:S03]  /*4ea0*/  MUFU.EX2 R156, R4 ;  /* 0x00000004009c7308 */ /* 0x0003e60000000800 */
[----:B------:R-:W-:Y:S07]  /*4eb0*/  HMMA.16816.F32.BF16 R48, R12, R34, R48 ;  /* 0x000000220c30723c */ /* 0x000fee0000041830 */
[----:B------:R-:W-:Y:S01]  /*4ec0*/  F2FP.BF16.PACK_AB R12, R173, R174 ;  /* 0x000000aead0c723e */ /* 0x000fe200000010ff */
[----:B------:R-:W-:Y:S01]  /*4ed0*/  MUFU.EX2 R243, R7 ;  /* 0x0000000700f37308 */ /* 0x000fe20000000800 */
[----:B---3--:R-:W-:Y:S01]  /*4ee0*/  F2FP.BF16.PACK_AB R14, R159, R172 ;  /* 0x000000ac9f0e723e */ /* 0x008fe200000010ff */
[----:B-1----:R-:W-:-:S06]  /*4ef0*/  FFMA.FTZ R4, R147, c[0x0][0x23c], -R2 ;  /* 0x00008f0093047a23 */ /* 0x002fcc0000010802 */
[----:B------:R1:W-:Y:S02]  /*4f00*/  MUFU.EX2 R147, R4 ;  /* 0x0000000400937308 */ /* 0x0003e40000000800 */
[----:B-1----:R-:W-:-:S06]  /*4f10*/  FFMA.FTZ R4, R146, c[0x0][0x23c], -R2 ;  /* 0x00008f0092047a23 */ /* 0x002fcc0000010802 */
[----:B------:R1:W2:Y:S02]  /*4f20*/  MUFU.EX2 R146, R4 ;  /* 0x0000000400927308 */ /* 0x0002a40000000800 */
[----:B-1----:R-:W-:Y:S01]  /*4f30*/  FFMA.FTZ R4, R145, c[0x0][0x23c], -R2 ;  /* 0x00008f0091047a23 */ /* 0x002fe20000010802 */
[----:B--2---:R-:W-:-:S05]  /*4f40*/  F2FP.BF16.PACK_AB R13, R146, R147 ;  /* 0x00000093920d723e */ /* 0x004fca00000010ff */
[----:B------:R1:W-:Y:S02]  /*4f50*/  MUFU.EX2 R78, R4 ;  /* 0x00000004004e7308 */ /* 0x0003e40000000800 */
[----:B-1----:R-:W-:Y:S01]  /*4f60*/  FFMA.FTZ R4, R142, c[0x0][0x23c], -R2 ;  /* 0x00008f008e047a23 */ /* 0x002fe20000010802 */
[----:B------:R-:W-:-:S05]  /*4f70*/  F2FP.BF16.PACK_AB R142, R243, R156 ;  /* 0x0000009cf38e723e */ /* 0x000fca00000010ff */
        /* <DEDUP_REMOVED lines=10> */
[----:B-1----:R-:W-:-:S07]  /*5020*/  FFMA.FTZ R4, R141, c[0x0][0x23c], -R5 ;  /* 0x00008f008d047a23 */ /* 0x002fce0000010805 */
[----:B------:R-:W-:Y:S01]  /*5030*/  HMMA.16816.F32.BF16 R112, R12, R24, R120 ;  /* 0x000000180c70723c */ /* 0x000fe20000041878 */
[----:B------:R-:W-:Y:S01]  /*5040*/  FFMA.FTZ R5, R140, c[0x0][0x23c], -R5 ;  /* 0x00008f008c057a23 */ /* 0x000fe20000010805 */
[----:B--2---:R-:W-:Y:S01]  /*5050*/  F2FP.BF16.PACK_AB R136, R76, R71 ;  /* 0x000000474c88723e */ /* 0x004fe200000010ff */
[----:B------:R1:W-:Y:S01]  /*5060*/  MUFU.EX2 R21, R4 ;  /* 0x0000000400157308 */ /* 0x0003e20000000800 */
[----:B------:R-:W-:-:S04]  /*5070*/  F2FP.BF16.PACK_AB R140, R157, R158 ;  /* 0x0000009e9d8c723e */ /* 0x000fc800000010ff */
[C---:B------:R-:W-:Y:S03]  /*5080*/  HMMA.16816.F32.BF16 R28, R12.reuse, R26, R28 ;  /* 0x0000001a0c1c723c */ /* 0x040fe6000004181c */
[----:B------:R-:W2:Y:S05]  /*5090*/  MUFU.EX2 R245, R5 ;  /* 0x0000000500f57308 */ /* 0x000eaa0000000800 */
[----:B------:R-:W-:Y:S01]  /*50a0*/  HMMA.16816.F32.BF16 R128, R12, R32, R128 ;  /* 0x000000200c80723c */ /* 0x000fe20000041880 */
[----:B-1----:R-:W-:-:S04]  /*50b0*/  FFMA.FTZ R4, R150, c[0x0][0x23c], -R0 ;  /* 0x00008f0096047a23 */ /* 0x002fc80000010800 */
[----:B------:R1:W-:Y:S03]  /*50c0*/  MUFU.EX2 R20, R4 ;  /* 0x0000000400147308 */ /* 0x0003e60000000800 */
[----:B------:R-:W-:Y:S01]  /*50d0*/  HMMA.16816.F32.BF16 R40, R12, R34, R40 ;  /* 0x000000220c28723c */ /* 0x000fe20000041828 */
[----:B--2---:R-:W-:-:S06]  /*50e0*/  F2FP.BF16.PACK_AB R138, R245, R21 ;  /* 0x00000015f58a723e */ /* 0x004fcc00000010ff */
[----:B------:R-:W-:Y:S02]  /*50f0*/  FADD.FTZ R12, R215, R213 ;  /* 0x000000d5d70c7221 */ /* 0x000fe40000010000 */
[----:B------:R-:W-:Y:S02]  /*5100*/  FADD.FTZ R13, R210, R207 ;  /* 0x000000cfd20d7221 */ /* 0x000fe40000010000 */
[----:B------:R-:W-:Y:S02]  /*5110*/  FADD.FTZ R12, R214, R12 ;  /* 0x0000000cd60c7221 */ /* 0x000fe40000010000 */
[----:B------:R-:W-:Y:S02]  /*5120*/  FADD.FTZ R13, R208, R13 ;  /* 0x0000000dd00d7221 */ /* 0x000fe40000010000 */
[----:B-1----:R-:W-:-:S04]  /*5130*/  FFMA.FTZ R4, R151, c[0x0][0x23c], -R0 ;  /* 0x00008f0097047a23 */ /* 0x002fc80000010800 */
[----:B------:R1:W2:Y:S02]  /*5140*/  MUFU.EX2 R18, R4 ;  /* 0x0000000400127308 */ /* 0x0002a40000000800 */
[--C-:B-1----:R-:W-:Y:S01]  /*5150*/  FFMA.FTZ R4, R149, c[0x0][0x23c], -R0.reuse ;  /* 0x00008f0095047a23 */ /* 0x102fe20000010800 */
[----:B--2---:R-:W-:Y:S01]  /*5160*/  F2FP.BF16.PACK_AB R137, R18, R20 ;  /* 0x000000141289723e */ /* 0x004fe200000010ff */
[----:B------:R-:W-:-:S04]  /*5170*/  FFMA.FTZ R0, R148, c[0x0][0x23c], -R0 ;  /* 0x00008f0094007a23 */ /* 0x000fc80000010800 */
[----:B------:R1:W-:Y:S08]  /*5180*/  MUFU.EX2 R17, R4 ;  /* 0x0000000400117308 */ /* 0x0003f00000000800 */
[----:B------:R2:W3:Y:S01]  /*5190*/  MUFU.EX2 R246, R0 ;  /* 0x0000000000f67308 */ /* 0x0004e20000000800 */
[----:B-1----:R-:W1:Y:S01]  /*51a0*/  LDSM.16.MT88.4 R4, [R191+0x7800] ;  /* 0x00780000bf04783b */ /* 0x002e620000004200 */
[----:B--2---:R-:W-:Y:S01]  /*51b0*/  FFMA.FTZ R0, R155, c[0x0][0x23c], -R2 ;  /* 0x00008f009b007a23 */ /* 0x004fe20000010802 */
[----:B---3--:R-:W-:-:S05]  /*51c0*/  F2FP.BF16.PACK_AB R139, R246, R17 ;  /* 0x00000011f68b723e */ /* 0x008fca00000010ff */
[----:B------:R2:W-:Y:S02]  /*51d0*/  MUFU.EX2 R16, R0 ;  /* 0x0000000000107308 */ /* 0x0005e40000000800 */
[C---:B------:R-:W-:Y:S08]  /*51e0*/  HMMA.16816.F32.BF16 R116, R136.reuse, R124, R84 ;  /* 0x0000007c8874723c */ /* 0x040ff00000041854 */
[----:B------:R-:W-:Y:S01]  /*51f0*/  HMMA.16816.F32.BF16 R80, R136, R92, R80 ;  /* 0x0000005c8850723c */ /* 0x000fe20000041850 */
[----:B--2---:R-:W-:-:S04]  /*5200*/  FFMA.FTZ R0, R154, c[0x0][0x23c], -R2 ;  /* 0x00008f009a007a23 */ /* 0x004fc80000010802 */
[----:B------:R2:W3:Y:S03]  /*5210*/  MUFU.EX2 R15, R0 ;  /* 0x00000000000f7308 */ /* 0x0004e60000000800 */
[C---:B------:R-:W-:Y:S08]  /*5220*/  HMMA.16816.F32.BF16 R88, R136.reuse, R94, R88 ;  /* 0x0000005e8858723c */ /* 0x040ff00000041858 */
[----:B-1----:R-:W-:Y:S01]  /*5230*/  HMMA.16816.F32.BF16 R132, R136, R4, R72 ;  /* 0x000000048884723c */ /* 0x002fe20000041848 */
[--C-:B--2---:R-:W-:Y:S01]  /*5240*/  FFMA.FTZ R0, R153, c[0x0][0x23c], -R2.reuse ;  /* 0x00008f0099007a23 */ /* 0x104fe20000010802 */
[----:B---3--:R-:W-:Y:S01]  /*5250*/  F2FP.BF16.PACK_AB R141, R15, R16 ;  /* 0x000000100f8d723e */ /* 0x008fe200000010ff */
[----:B------:R-:W-:-:S05]  /*5260*/  FFMA.FTZ R2, R152, c[0x0][0x23c], -R2 ;  /* 0x00008f0098027a23 */ /* 0x000fca0000010802 */
[C---:B------:R-:W-:Y:S01]  /*5270*/  HMMA.16816.F32.BF16 R100, R136.reuse, R108, R100 ;  /* 0x0000006c8864723c */ /* 0x040fe20000041864 */
[----:B------:R1:W-:Y:S07]  /*5280*/  MUFU.EX2 R14, R0 ;  /* 0x00000000000e7308 */ /* 0x0003ee0000000800 */
[C---:B------:R-:W-:Y:S01]  /*5290*/  HMMA.16816.F32.BF16 R104, R136.reuse, R110, R64 ;  /* 0x0000006e8868723c */ /* 0x040fe20000041840 */
[----:B------:R2:W3:Y:S07]  /*52a0*/  MUFU.EX2 R244, R2 ;  /* 0x0000000200f47308 */ /* 0x0004ee0000000800 */
[----:B------:R-:W-:Y:S01]  /*52b0*/  HMMA.16816.F32.BF16 R120, R136, R126, R60 ;  /* 0x0000007e8878723c */ /* 0x000fe2000004183c */
[----:B-1----:R-:W-:-:S04]  /*52c0*/  FADD.FTZ R0, R220, R217 ;  /* 0x000000d9dc007221 */ /* 0x002fc80000010000 */
[----:B------:R-:W-:-:S03]  /*52d0*/  FADD.FTZ R0, R219, R0 ;  /* 0x00000000db007221 */ /* 0x000fc60000010000 */
[----:B------:R-:W-:Y:S01]  /*52e0*/  HMMA.16816.F32.BF16 R136, R136, R6, R48 ;  /* 0x000000068888723c */ /* 0x000fe20000041830 */
[----:B--2---:R-:W-:Y:S01]  /*52f0*/  FADD.FTZ R2, R183, R178 ;  /* 0x000000b2b7027221 */ /* 0x004fe20000010000 */
[----:B---3--:R-:W-:Y:S01]  /*5300*/  F2FP.BF16.PACK_AB R143, R244, R14 ;  /* 0x0000000ef48f723e */ /* 0x008fe200000010ff */
[----:B------:R-:W-:Y:S02]  /*5310*/  FADD.FTZ R0, R206, R0 ;  /* 0x00000000ce007221 */ /* 0x000fe40000010000 */
[----:B------:R-:W-:Y:S02]  /*5320*/  FADD.FTZ R2, R184, R2 ;  /* 0x00000002b8027221 */ /* 0x000fe40000010000 */
[----:B------:R-:W-:Y:S02]  /*5330*/  FADD.FTZ R0, R209, R0 ;  /* 0x00000000d1007221 */ /* 0x000fe40000010000 */
[----:B------:R-:W-:Y:S01]  /*5340*/  HMMA.16816.F32.BF16 R128, R140, R4, R128 ;  /* 0x000000048c80723c */ /* 0x000fe20000041880 */
[----:B------:R-:W-:-:S04]  /*5350*/  FADD.FTZ R2, R185, R2 ;  /* 0x00000002b9027221 */ /* 0x000fc80000010000 */
[----:B------:R-:W-:Y:S02]  /*5360*/  FADD.FTZ R2, R170, R2 ;  /* 0x00000002aa027221 */ /* 0x000fe40000010000 */
[----:B------:R-:W-:Y:S01]  /*5370*/  FADD.FTZ R5, R218, R12 ;  /* 0x0000000cda057221 */ /* 0x000fe20000010000 */
[C---:B------:R-:W-:Y:S01]  /*5380*/  HMMA.16816.F32.BF16 R84, R140.reuse, R92, R56 ;  /* 0x0000005c8c54723c */ /* 0x040fe20000041838 */
[----:B------:R-:W-:Y:S02]  /*5390*/  FADD.FTZ R4, R211, R13 ;  /* 0x0000000dd3047221 */ /* 0x000fe40000010000 */
[----:B------:R-:W-:Y:S02]  /*53a0*/  FADD.FTZ R5, R186, R5 ;  /* 0x00000005ba057221 */ /* 0x000fe40000010000 */
[----:B------:R-:W-:Y:S02]  /*53b0*/  FADD.FTZ R12, R177, R4 ;  /* 0x00000004b10c7221 */ /* 0x000fe40000010000 */
[----:B------:R-:W-:Y:S01]  /*53c0*/  FADD.FTZ R4, R212, R0 ;  /* 0x00000000d4047221 */ /* 0x000fe20000010000 */
[----:B------:R-:W-:Y:S01]  /*53d0*/  HMMA.16816.F32.BF16 R96, R140, R108, R52 ;  /* 0x0000006c8c60723c */ /* 0x000fe20000041834 */
[----:B------:R-:W-:-:S02]  /*53e0*/  FADD.FTZ R2, R171, R2 ;  /* 0x00000002ab027221 */ /* 0x000fc40000010000 */
[----:B------:R-:W-:Y:S02]  /*53f0*/  FADD.FTZ R0, R205, R5 ;  /* 0x00000005cd007221 */ /* 0x000fe40000010000 */
[----:B------:R-:W-:-:S03]  /*5400*/  FADD.FTZ R5, R182, R12 ;  /* 0x0000000cb6057221 */ /* 0x000fc60000010000 */
[C---:B------:R-:W-:Y:S08]  /*5410*/  HMMA.16816.F32.BF16 R112, R140.reuse, R124, R112 ;  /* 0x0000007c8c70723c */ /* 0x040ff00000041870 */
[C---:B------:R-:W-:Y:S08]  /*5420*/  HMMA.16816.F32.BF16 R92, R140.reuse, R94, R44 ;  /* 0x0000005e8c5c723c */ /* 0x040ff0000004182c */
[C---:B------:R-:W-:Y:S08]  /*5430*/  HMMA.16816.F32.BF16 R108, R140.reuse, R110, R36 ;  /* 0x0000006e8c6c723c */ /* 0x040ff00000041824 */
[C---:B------:R-:W-:Y:S08]  /*5440*/  HMMA.16816.F32.BF16 R124, R140.reuse, R126, R28 ;  /* 0x0000007e8c7c723c */ /* 0x040ff0000004181c */
[----:B------:R-:W-:Y:S07]  /*5450*/  HMMA.16816.F32.BF16 R140, R140, R6, R40 ;  /* 0x000000068c8c723c */ /* 0x000fee0000041828 */
        /* <DEDUP_REMOVED lines=40> */
[----:B------:R-:W-:Y:S05]  /*56e0*/  @!P1 BRA `(.L_x_915) ;  /* 0x0000785000009947 */ /* 0x000fea0003800000 */
[----:B------:R-:W-:Y:S01]  /*56f0*/  ISETP.GE.AND P0, PT, R234, c[0x0][0x220], PT ;  /* 0x00008800ea007a0c */ /* 0x000fe20003f06270 */
[----:B------:R-:W-:-:S04]  /*5700*/  DEPBAR.LE SB0, 0x0 ;  /* 0x000080000000791a */ /* 0x000fc80000000000 */
[----:B------:R-:W-:Y:S01]  /*5710*/  IADD3 R160, R216, -0x2, RZ ;  /* 0xfffffffed8a07810 */ /* 0x000fe20007ffe0ff */
[----:B------:R-:W-:Y:S01]  /*5720*/  BAR.SYNC.DEFER_BLOCKING 0x0 ;  /* 0x0000000000007b1d */ /* 0x000fe20000010000 */
[----:B------:R-:W-:Y:S02]  /*5730*/  IMAD.MOV.U32 R18, RZ, RZ, c[0x0][0x1a4] ;  /* 0x00006900ff127624 */ /* 0x000fe400078e00ff */
[----:B------:R-:W-:Y:S01]  /*5740*/  SHF.R.S32.HI R2, RZ, 0x1f, R160 ;  /* 0x0000001fff027819 */ /* 0x000fe200000114a0 */
[----:B------:R-:W-:Y:S02]  /*5750*/  IMAD R0, R233, R160, RZ ;  /* 0x000000a0e9007224 */ /* 0x000fe400078e02ff */
[----:B------:R-:W-:-:S04]  /*5760*/  IMAD.WIDE.U32 R4, R160, R232, R248 ;  /* 0x000000e8a0047225 */ /* 0x000fc800078e00f8 */
[----:B------:R-:W-:Y:S01]  /*5770*/  IMAD R6, R2, R232, R0 ;  /* 0x000000e802067224 */ /* 0x000fe200078e0200 */
[----:B------:R-:W-:Y:S01]  /*5780*/  @!P0 IADD3 R0, P3, R231, R4, RZ ;  /* 0x00000004e7008210 */ /* 0x000fe20007f7e0ff */
[----:B------:R-:W-:Y:S01]  /*5790*/  IMAD.WIDE.U32 R12, R229, 0x20, RZ ;  /* 0x00000020e50c7825 */ /* 0x000fe200078e00ff */
[----:B------:R-:W-:Y:S02]  /*57a0*/  @!P0 LEA R16, P4, R4, c[0x0][0x170], 0x1 ;  /* 0x00005c0004108a11 */ /* 0x000fe400078808ff */
[----:B------:R-:W-:Y:S01]  /*57b0*/  @!P0 LEA R14, P2, R0, c[0x0][0x170], 0x1 ;  /* 0x00005c00000e8a11 */ /* 0x000fe200078408ff */
[----:B------:R-:W-:Y:S01]  /*57c0*/  IMAD.IADD R5, R5, 0x1, R6 ;  /* 0x0000000105057824 */ /* 0x000fe200078e0206 */
[----:B------:R-:W-:Y:S01]  /*57d0*/  @!P0 IADD3 R2, P1, R4, R12, RZ ;  /* 0x0000000c04028210 */ /* 0x000fe20007f3e0ff */
[----:B------:R-:W-:Y:S02]  /*57e0*/  IMAD.SHL.U32 R7, R18, 0x20, RZ ;  /* 0x0000002012077824 */ /* 0x000fe400078e00ff */
[--C-:B------:R-:W-:Y:S01]  /*57f0*/  @!P0 IMAD.X R6, R230, 0x1, R5.reuse, P3 ;  /* 0x00000001e6068824 */ /* 0x100fe200018e0605 */
[----:B------:R-:W-:-:S02]  /*5800*/  @!P0 LEA.HI.X R17, R4, c[0x0][0x174], R5, 0x1, P4 ;  /* 0x00005d0004118a11 */ /* 0x000fc400020f0c05 */
[----:B------:R-:W-:Y:S01]  /*5810*/  @!P0 IADD3.X R7, R5, R13, R7, P1, !PT ;  /* 0x0000000d05078210 */ /* 0x000fe20000ffe407 */
[----:B------:R-:W-:Y:S01]  /*5820*/  @!P0 IMAD.WIDE.U32 R4, R229, 0x30, R4 ;  /* 0x00000030e5048825 */ /* 0x000fe200078e0004 */
[----:B------:R-:W-:Y:S01]  /*5830*/  @!P0 LEA.HI.X R15, R0, c[0x0][0x174], R6, 0x1, P2 ;  /* 0x00005d00000f8a11 */ /* 0x000fe200010f0c06 */
[----:B------:R-:W-:Y:S01]  /*5840*/  @P0 STS.128 [R203+0x6000], RZ ;  /* 0x006000ffcb000388 */ /* 0x000fe20000000c00 */
[----:B------:R-:W-:Y:S01]  /*5850*/  @!P0 LEA R12, P1, R2, c[0x0][0x170], 0x1 ;  /* 0x00005c00020c8a11 */ /* 0x000fe200078208ff */
[----:B------:R-:W-:Y:S02]  /*5860*/  @!P0 IMAD R0, R18, 0x30, RZ ;  /* 0x0000003012008824 */ /* 0x000fe400078e02ff */
[----:B------:R-:W-:Y:S01]  /*5870*/  @!PT LDS RZ, [RZ] ;  /* 0x00000000fffff984 */ /* 0x000fe20000000800 */
[----:B------:R-:W-:Y:S01]  /*5880*/  @!PT LDS RZ, [RZ] ;  /* 0x00000000fffff984 */ /* 0x000fe20000000800 */
[----:B------:R-:W-:Y:S01]  /*5890*/  @!PT LDS RZ, [RZ] ;  /* 0x00000000fffff984 */ /* 0x000fe20000000800 */
[----:B------:R1:W-:Y:S01]  /*58a0*/  @!P0 LDGSTS.E.BYPASS.LTC128B.128 [R203+0x6000], [R16.64] ;  /* 0x0600000010cb8fae */ /* 0x0003e2000b901d46 */
        /* <DEDUP_REMOVED lines=11> */
[----:B------:R-:W-:Y:S02]  /*5960*/  IADD3 R2, R0, 0x8, RZ ;  /* 0x0000000800027810 */ /* 0x000fe40007ffe0ff */
[----:B------:R-:W-:Y:S01]  /*5970*/  @!PT LDS RZ, [RZ] ;  /* 0x00000000fffff984 */ /* 0x000fe20000000800 */
[----:B------:R-:W-:Y:S01]  /*5980*/  @!PT LDS RZ, [RZ] ;  /* 0x00000000fffff984 */ /* 0x000fe20000000800 */
[----:B------:R-:W-:Y:S01]  /*5990*/  @!PT LDS RZ, [RZ] ;  /* 0x00000000fffff984 */ /* 0x000fe20000000800 */
[----:B------:R2:W-:Y:S02]  /*59a0*/  @!P0 LDGSTS.E.BYPASS.LTC128B.128 [R203+0x7000], [R12.64] ;  /* 0x070000000ccb8fae */ /* 0x0005e4000b901d46 */
[C---:B------:R-:W-:Y:S02]  /*59b0*/  ISETP.GE.AND P1, PT, R2.reuse, R8, PT ;  /* 0x000000080200720c */ /* 0x040fe40003f26270 */
[----:B------:R-:W-:Y:S01]  /*59c0*/  @P0 STS.128 [R203+0x7800], RZ ;  /* 0x007800ffcb000388 */ /* 0x000fe20000000c00 */
[----:B------:R-:W-:-:S03]  /*59d0*/  ISETP.GE.AND P3, PT, R2, R9, PT ;  /* 0x000000090200720c */ /* 0x000fc60003f66270 */
[----:B------:R-:W-:Y:S01]  /*59e0*/  @!PT LDS RZ, [RZ] ;  /* 0x00000000fffff984 */ /* 0x000fe20000000800 */
[----:B------:R-:W-:Y:S01]  /*59f0*/  @!PT LDS RZ, [RZ] ;  /* 0x00000000fffff984 */ /* 0x000fe20000000800 */
[----:B------:R-:W-:Y:S01]  /*5a00*/  @!PT LDS RZ, [RZ] ;  /* 0x00000000fffff984 */ /* 0x000fe20000000800 */
[----:B------:R3:W-:Y:S04]  /*5a10*/  @!P0 LDGSTS.E.BYPASS.LTC128B.128 [R203+0x7800], [R6.64] ;  /* 0x0780000006cb8fae */ /* 0x0007e8000b901d46 */
[----:B------:R-:W-:Y:S04]  /*5a20*/  LDSM.16.M88.4 R36, [R195] ;  /* 0x00000000c324783b */ /* 0x000fe80000000200 */
[----:B------:R-:W3:Y:S04]  /*5a30*/  LDSM.16.M88.4 R40, [R188+0x4000] ;  /* 0x00400000bc28783b */ /* 0x000ee80000000200 */
[----:B------:R-:W4:Y:S04]  /*5a40*/  LDSM.16.M88.4 R32, [R195+0x2000] ;  /* 0x00200000c320783b */ /* 0x000f280000000200 */
[----:B------:R-:W-:Y:S04]  /*5a50*/  LDSM.16.M88.4 R28, [R198] ;  /* 0x00000000c61c783b */ /* 0x000fe80000000200 */
[----:B------:R-:W5:Y:S04]  /*5a60*/  LDSM.16.M88.4 R48, [R194+0x4000] ;  /* 0x00400000c230783b */ /* 0x000f680000000200 */
[----:B------:R-:W5:Y:S04]  /*5a70*/  LDSM.16.M88.4 R24, [R198+0x2000] ;  /* 0x00200000c618783b */ /* 0x000f680000000200 */
[----:B------:R-:W-:Y:S04]  /*5a80*/  LDSM.16.M88.4 R52, [R199] ;  /* 0x00000000c734783b */ /* 0x000fe80000000200 */
[----:B------:R-:W5:Y:S04]  /*5a90*/  LDSM.16.M88.4 R20, [R196] ;  /* 0x00000000c414783b */ /* 0x000f680000000200 */
[----:B-1----:R-:W1:Y:S04]  /*5aa0*/  LDSM.16.M88.4 R16, [R196+0x2000] ;  /* 0x00200000c410783b */ /* 0x002e680000000200 */
[----:B------:R-:W-:Y:S04]  /*5ab0*/  LDSM.16.M88.4 R56, [R193] ;  /* 0x00000000c138783b */ /* 0x000fe80000000200 */
[----:B--2---:R-:W2:Y:S01]  /*5ac0*/  LDSM.16.M88.4 R12, [R197] ;  /* 0x00000000c50c783b */ /* 0x004ea20000000200 */
[-C--:B---3--:R-:W-:Y:S03]  /*5ad0*/  HMMA.16816.F32.BF16 R4, R36, R40.reuse, RZ ;  /* 0x000000282404723c */ /* 0x088fe600000418ff */
[----:B------:R-:W-:Y:S04]  /*5ae0*/  LDSM.16.M88.4 R64, [R188+0x4800] ;  /* 0x00480000bc40783b */ /* 0x000fe80000000200 */
[----:B------:R-:W0:Y:S01]  /*5af0*/  LDGDEPBAR ;  /* 0x00000000000079af */ /* 0x000e220000000000 */
[C---:B----4-:R-:W-:Y:S08]  /*5b00*/  HMMA.16816.F32.BF16 R44, R32.reuse, R40, RZ ;  /* 0x00000028202c723c */ /* 0x050ff000000418ff */
[----:B------:R-:W-:Y:S08]  /*5b10*/  HMMA.16816.F32.BF16 R144, R32, R42, RZ ;  /* 0x0000002a2090723c */ /* 0x000ff000000418ff */
[-C--:B-----5:R-:W-:Y:S01]  /*5b20*/  HMMA.16816.F32.BF16 R60, R28, R48.reuse, R4 ;  /* 0x000000301c3c723c */ /* 0x0a0fe20000041804 */
[----:B------:R-:W3:Y:S07]  /*5b30*/  LDSM.16.M88.4 R4, [R197+0x2000] ;  /* 0x00200000c504783b */ /* 0x000eee0000000200 */
[----:B------:R-:W-:Y:S08]  /*5b40*/  HMMA.16816.F32.BF16 R44, R24, R48, R44 ;  /* 0x00000030182c723c */ /* 0x000ff0000004182c */
[----:B------:R-:W-:Y:S08]  /*5b50*/  HMMA.16816.F32.BF16 R76, R36, R42, RZ ;  /* 0x0000002a244c723c */ /* 0x000ff000000418ff */
[-C--:B------:R-:W-:Y:S08]  /*5b60*/  HMMA.16816.F32.BF16 R72, R20, R52.reuse, R60 ;  /* 0x000000341448723c */ /* 0x080ff0000004183c */
[----:B-1----:R-:W-:Y:S01]  /*5b70*/  HMMA.16816.F32.BF16 R40, R16, R52, R44 ;  /* 0x000000341028723c */ /* 0x002fe2000004182c */
[----:B------:R-:W1:Y:S07]  /*5b80*/  LDSM.16.M88.4 R44, [R194+0x4800] ;  /* 0x00480000c22c783b */ /* 0x000e6e0000000200 */
[----:B------:R-:W-:Y:S08]  /*5b90*/  HMMA.16816.F32.BF16 R60, R28, R50, R76 ;  /* 0x000000321c3c723c */ /* 0x000ff0000004184c */
[----:B--2---:R-:W-:Y:S08]  /*5ba0*/  HMMA.16816.F32.BF16 R148, R12, R56, R72 ;  /* 0x000000380c94723c */ /* 0x004ff00000041848 */
[----:B------:R-:W-:Y:S08]  /*5bb0*/  HMMA.16816.F32.BF16 R72, R24, R50, R144 ;  /* 0x000000321848723c */ /* 0x000ff00000041890 */
[----:B---3--:R-:W-:Y:S08]  /*5bc0*/  HMMA.16816.F32.BF16 R144, R4, R56, R40 ;  /* 0x000000380490723c */ /* 0x008ff00000041828 */
[----:B------:R-:W-:Y:S01]  /*5bd0*/  HMMA.16816.F32.BF16 R76, R36, R64, RZ ;  /* 0x00000040244c723c */ /* 0x000fe200000418ff */
[----:B------:R-:W-:-:S02]  /*5be0*/  FMUL.FTZ R148, R148, c[0x0][0x2ec] ;  /* 0x0000bb0094947a20 */ /* 0x000fc40000410000 */
[----:B------:R-:W-:Y:S02]  /*5bf0*/  FMUL.FTZ R149, R149, c[0x0][0x2ec] ;  /* 0x0000bb0095957a20 */ /* 0x000fe40000410000 */
[----:B------:R-:W-:Y:S01]  /*5c00*/  FMUL.FTZ R150, R150, c[0x0][0x2ec] ;  /* 0x0000bb0096967a20 */ /* 0x000fe20000410000 */
[----:B------:R-:W-:Y:S01]  /*5c10*/  MUFU.TANH R218, R148 ;  /* 0x0000009400da7308 */ /* 0x000fe20000002400 */
[----:B------:R-:W-:Y:S01]  /*5c20*/  FMUL.FTZ R151, R151, c[0x0][0x2ec] ;  /* 0x0000bb0097977a20 */ /* 0x000fe20000410000 */
[----:B------:R-:W-:Y:S06]  /*5c30*/  HMMA.16816.F32.BF16 R72, R16, R54, R72 ;  /* 0x000000361048723c */ /* 0x000fec0000041848 */
[----:B------:R-:W-:Y:S02]  /*5c40*/  MUFU.TANH R185, R149 ;  /* 0x0000009500b97308 */ /* 0x000fe40000002400 */
[----:B------:R-:W-:Y:S01]  /*5c50*/  HMMA.16816.F32.BF16 R40, R32, R64, RZ ;  /* 0x000000402028723c */ /* 0x000fe200000418ff */
[----:B------:R-:W-:-:S02]  /*5c60*/  FMUL.FTZ R144, R144, c[0x0][0x2ec] ;  /* 0x0000bb0090907a20 */ /* 0x000fc40000410000 */
[----:B------:R-:W-:Y:S02]  /*5c70*/  FMUL.FTZ R145, R145, c[0x0][0x2ec] ;  /* 0x0000bb0091917a20 */ /* 0x000fe40000410000 */
[----:B------:R-:W-:Y:S01]  /*5c80*/  FMUL.FTZ R146, R146, c[0x0][0x2ec] ;  /* 0x0000bb0092927a20 */ /* 0x000fe20000410000 */
[----:B------:R-:W-:Y:S01]  /*5c90*/  MUFU.TANH R212, R144 ;  /* 0x0000009000d47308 */ /* 0x000fe20000002400 */
[----:B------:R-:W-:Y:S01]  /*5ca0*/  FMUL.FTZ R147, R147, c[0x0][0x2ec] ;  /* 0x0000bb0093937a20 */ /* 0x000fe20000410000 */
[----:B------:R-:W-:Y:S01]  /*5cb0*/  HMMA.16816.F32.BF16 R48, R20, R54, R60 ;  /* 0x000000361430723c */ /* 0x000fe2000004183c */
[----:B------:R-:W2:Y:S05]  /*5cc0*/  LDSM.16.M88.4 R60, [R202] ;  /* 0x00000000ca3c783b */ /* 0x000eaa0000000200 */
[----:B------:R-:W3:Y:S02]  /*5cd0*/  MUFU.TANH R183, R145 ;  /* 0x0000009100b77308 */ /* 0x000ee40000002400 */
[----:B-1----:R-:W-:Y:S06]  /*5ce0*/  HMMA.16816.F32.BF16 R76, R28, R44, R76 ;  /* 0x0000002c1c4c723c */ /* 0x002fec000004184c */
[----:B------:R-:W-:Y:S02]  /*5cf0*/  MUFU.TANH R207, R146 ;  /* 0x0000009200cf7308 */ /* 0x000fe40000002400 */
[----:B------:R-:W-:Y:S06]  /*5d00*/  HMMA.16816.F32.BF16 R156, R4, R58, R72 ;  /* 0x0000003a049c723c */ /* 0x000fec0000041848 */
[----:B------:R1:W-:Y:S02]  /*5d10*/  MUFU.TANH R181, R147 ;  /* 0x0000009300b57308 */ /* 0x0003e40000002400 */
[----:B------:R-:W-:Y:S01]  /*5d20*/  HMMA.16816.F32.BF16 R52, R24, R44, R40 ;  /* 0x0000002c1834723c */ /* 0x000fe20000041828 */
[----:B------:R-:W4:Y:S05]  /*5d30*/  LDSM.16.M88.4 R40, [R193+0x800] ;  /* 0x00080000c128783b */ /* 0x000f2a0000000200 */
[----:B------:R-:W-:Y:S02]  /*5d40*/  MUFU.TANH R217, R150 ;  /* 0x0000009600d97308 */ /* 0x000fe40000002400 */
[-C--:B------:R-:W-:Y:S06]  /*5d50*/  HMMA.16816.F32.BF16 R72, R36, R66.reuse, RZ ;  /* 0x000000422448723c */ /* 0x080fec00000418ff */
[----:B------:R5:W3:Y:S02]  /*5d60*/  MUFU.TANH R184, R151 ;  /* 0x0000009700b87308 */ /* 0x000ae40000002400 */
[----:B-1----:R-:W-:Y:S01]  /*5d70*/  HMMA.16816.F32.BF16 R144, R32, R66, RZ ;  /* 0x000000422090723c */ /* 0x002fe200000418ff */
[----:B------:R-:W-:-:S02]  /*5d80*/  FMUL.FTZ R156, R156, c[0x0][0x2ec] ;  /* 0x0000bb009c9c7a20 */ /* 0x000fc40000410000 */
[----:B------:R-:W-:Y:S02]  /*5d90*/  FMUL.FTZ R157, R157, c[0x0][0x2ec] ;  /* 0x0000bb009d9d7a20 */ /* 0x000fe40000410000 */
[----:B------:R-:W-:Y:S01]  /*5da0*/  FMUL.FTZ R158, R158, c[0x0][0x2ec] ;  /* 0x0000bb009e9e7a20 */ /* 0x000fe20000410000 */
[----:B------:R-:W1:Y:S01]  /*5db0*/  MUFU.TANH R165, R156 ;  /* 0x0000009c00a57308 */ /* 0x000e620000002400 */
[----:B------:R-:W-:Y:S01]  /*5dc0*/  FMUL.FTZ R159, R159, c[0x0][0x2ec] ;  /* 0x0000bb009f9f7a20 */ /* 0x000fe20000410000 */
[----:B--2---:R-:W-:Y:S06]  /*5dd0*/  HMMA.16816.F32.BF16 R76, R20, R60, R76 ;  /* 0x0000003c144c723c */ /* 0x004fec000004184c */
[----:B------:R-:W-:Y:S02]  /*5de0*/  MUFU.TANH R177, R157 ;  /* 0x0000009d00b17308 */ /* 0x000fe40000002400 */
[----:B-----5:R-:W-:Y:S01]  /*5df0*/  HMMA.16816.F32.BF16 R148, R12, R58, R48 ;  /* 0x0000003a0c94723c */ /* 0x020fe20000041830 */
[----:B------:R-:W2:Y:S05]  /*5e00*/  LDSM.16.M88.4 R48, [R188+0x5000] ;  /* 0x00500000bc30783b */ /* 0x000eaa0000000200 */
[----:B------:R-:W-:Y:S02]  /*5e10*/  MUFU.TANH R156, R158 ;  /* 0x0000009e009c7308 */ /* 0x000fe40000002400 */
[----:B------:R-:W-:Y:S01]  /*5e20*/  HMMA.16816.F32.BF16 R56, R16, R60, R52 ;  /* 0x0000003c1038723c */ /* 0x000fe20000041834 */
[----:B------:R-:W5:Y:S05]  /*5e30*/  LDSM.16.M88.4 R52, [R194+0x5000] ;  /* 0x00500000c234783b */ /* 0x000f6a0000000200 */
[----:B------:R-:W-:Y:S02]  /*5e40*/  MUFU.TANH R173, R159 ;  /* 0x0000009f00ad7308 */ /* 0x000fe40000002400 */
[-C--:B------:R-:W-:Y:S08]  /*5e50*/  HMMA.16816.F32.BF16 R64, R28, R46.reuse, R72 ;  /* 0x0000002e1c40723c */ /* 0x080ff00000041848 */
[----:B------:R-:W-:Y:S01]  /*5e60*/  HMMA.16816.F32.BF16 R72, R24, R46, R144 ;  /* 0x0000002e1848723c */ /* 0x000fe20000041890 */
[----:B------:R-:W-:Y:S01]  /*5e70*/  FMUL.FTZ R148, R148, c[0x0][0x2ec] ;  /* 0x0000bb0094947a20 */ /* 0x000fe20000410000 */
[----:B------:R-:W1:Y:S01]  /*5e80*/  LDSM.16.M88.4 R44, [R201] ;  /* 0x00000000c92c783b */ /* 0x000e620000000200 */
[----:B------:R-:W-:-:S02]  /*5e90*/  FMUL.FTZ R149, R149, c[0x0][0x2ec] ;  /* 0x0000bb0095957a20 */ /* 0x000fc40000410000 */
[----:B------:R-:W-:Y:S01]  /*5ea0*/  FMUL.FTZ R150, R150, c[0x0][0x2ec] ;  /* 0x0000bb0096967a20 */ /* 0x000fe20000410000 */
[----:B------:R-:W1:Y:S01]  /*5eb0*/  MUFU.TANH R179, R148 ;  /* 0x0000009400b37308 */ /* 0x000e620000002400 */
[----:B------:R-:W-:Y:S01]  /*5ec0*/  FMUL.FTZ R151, R151, c[0x0][0x2ec] ;  /* 0x0000bb0097977a20 */ /* 0x000fe20000410000 */
[----:B----4-:R-:W-:Y:S06]  /*5ed0*/  HMMA.16816.F32.BF16 R152, R4, R40, R56 ;  /* 0x000000280498723c */ /* 0x010fec0000041838 */
[----:B------:R-:W4:Y:S02]  /*5ee0*/  MUFU.TANH R182, R149 ;  /* 0x0000009500b67308 */ /* 0x000f240000002400 */
[----:B------:R-:W-:Y:S06]  /*5ef0*/  HMMA.16816.F32.BF16 R64, R20, R62, R64 ;  /* 0x0000003e1440723c */ /* 0x000fec0000041840 */
[----:B------:R-:W-:Y:S02]  /*5f00*/  MUFU.TANH R167, R150 ;  /* 0x0000009600a77308 */ /* 0x000fe40000002400 */
[----:B--2---:R-:W-:Y:S06]  /*5f10*/  HMMA.16816.F32.BF16 R56, R32, R48, RZ ;  /* 0x000000302038723c */ /* 0x004fec00000418ff */
[----:B------:R2:W-:Y:S02]  /*5f20*/  MUFU.TANH R178, R151 ;  /* 0x0000009700b27308 */ /* 0x0005e40000002400 */
[----:B------:R-:W-:Y:S01]  /*5f30*/  HMMA.16816.F32.BF16 R72, R16, R62, R72 ;  /* 0x0000003e1048723c */ /* 0x000fe20000041848 */
[----:B------:R-:W-:-:S02]  /*5f40*/  FMUL.FTZ R152, R152, c[0x0][0x2ec] ;  /* 0x0000bb0098987a20 */ /* 0x000fc40000410000 */
[----:B------:R-:W-:Y:S02]  /*5f50*/  FMUL.FTZ R153, R153, c[0x0][0x2ec] ;  /* 0x0000bb0099997a20 */ /* 0x000fe40000410000 */
[----:B------:R-:W-:Y:S01]  /*5f60*/  FMUL.FTZ R154, R154, c[0x0][0x2ec] ;  /* 0x0000bb009a9a7a20 */ /* 0x000fe20000410000 */
[----:B------:R-:W1:Y:S01]  /*5f70*/  MUFU.TANH R164, R152 ;  /* 0x0000009800a47308 */ /* 0x000e620000002400 */
[----:B------:R-:W-:Y:S01]  /*5f80*/  FMUL.FTZ R155, R155, c[0x0][0x2ec] ;  /* 0x0000bb009b9b7a20 */ /* 0x000fe20000410000 */
[C---:B------:R-:W-:Y:S06]  /*5f90*/  HMMA.16816.F32.BF16 R144, R12.reuse, R42, R64 ;  /* 0x0000002a0c90723c */ /* 0x040fec0000041840 */
[----:B------:R-:W-:Y:S02]  /*5fa0*/  MUFU.TANH R171, R153 ;  /* 0x0000009900ab7308 */ /* 0x000fe40000002400 */
[----:B--2---:R-:W-:Y:S06]  /*5fb0*/  HMMA.16816.F32.BF16 R148, R12, R40, R76 ;  /* 0x000000280c94723c */ /* 0x004fec000004184c */
[----:B------:R-:W-:Y:S02]  /*5fc0*/  MUFU.TANH R158, R154 ;  /* 0x0000009a009e7308 */ /* 0x000fe40000002400 */
[----:B------:R-:W-:Y:S06]  /*5fd0*/  HMMA.16816.F32.BF16 R76, R36, R48, RZ ;  /* 0x00000030244c723c */ /* 0x000fec00000418ff */
[----:B------:R-:W-:Y:S02]  /*5fe0*/  MUFU.TANH R157, R155 ;  /* 0x0000009b009d7308 */ /* 0x000fe40000002400 */
[----:B-----5:R-:W-:Y:S01]  /*5ff0*/  HMMA.16816.F32.BF16 R60, R24, R52, R56 ;  /* 0x00000034183c723c */ /* 0x020fe20000041838 */
[----:B------:R-:W2:Y:S01]  /*6000*/  LDSM.16.M88.4 R56, [R193+0x1000] ;  /* 0x00100000c138783b */ /* 0x000ea20000000200 */
[----:B------:R-:W-:-:S02]  /*6010*/  FMUL.FTZ R144, R144, c[0x0][0x2ec] ;  /* 0x0000bb0090907a20 */ /* 0x000fc40000410000 */
[----:B------:R-:W-:Y:S02]  /*6020*/  FMUL.FTZ R145, R145, c[0x0][0x2ec] ;  /* 0x0000bb0091917a20 */ /* 0x000fe40000410000 */
[----:B------:R-:W-:Y:S01]  /*6030*/  FMUL.FTZ R146, R146, c[0x0][0x2ec] ;  /* 0x0000bb0092927a20 */ /* 0x000fe20000410000 */
[----:B------:R-:W-:Y:S01]  /*6040*/  MUFU.TANH R162, R144 ;  /* 0x0000009000a27308 */ /* 0x000fe20000002400 */
[----:B------:R-:W-:Y:S01]  /*6050*/  FMUL.FTZ R148, R148, c[0x0][0x2ec] ;  /* 0x0000bb0094947a20 */ /* 0x000fe20000410000 */
[----:B------:R-:W-:Y:S01]  /*6060*/  HMMA.16816.F32.BF16 R64, R32, R50, RZ ;  /* 0x000000322040723c */ /* 0x000fe200000418ff */
[----:B------:R-:W-:Y:S02]  /*6070*/  FMUL.FTZ R149, R149, c[0x0][0x2ec] ;  /* 0x0000bb0095957a20 */ /* 0x000fe40000410000 */
[----:B------:R-:W-:Y:S02]  /*6080*/  FMUL.FTZ R150, R150, c[0x0][0x2ec] ;  /* 0x0000bb0096967a20 */ /* 0x000fe40000410000 */
[----:B------:R-:W-:Y:S01]  /*6090*/  FMUL.FTZ R151, R151, c[0x0][0x2ec] ;  /* 0x0000bb0097977a20 */ /* 0x000fe20000410000 */
[----:B------:R-:W5:Y:S01]  /*60a0*/  MUFU.TANH R172, R148 ;  /* 0x0000009400ac7308 */ /* 0x000f620000002400 */
[----:B------:R-:W-:Y:S01]  /*60b0*/  FMUL.FTZ R147, R147, c[0x0][0x2ec] ;  /* 0x0000bb0093937a20 */ /* 0x000fe20000410000 */
[----:B------:R-:W-:Y:S06]  /*60c0*/  HMMA.16816.F32.BF16 R76, R28, R52, R76 ;  /* 0x000000341c4c723c */ /* 0x000fec000004184c */
[----:B------:R-:W-:Y:S08]  /*60d0*/  MUFU.TANH R175, R149 ;  /* 0x0000009500af7308 */ /* 0x000ff00000002400 */
[----:B------:R-:W1:Y:S02]  /*60e0*/  MUFU.TANH R180, R150 ;  /* 0x0000009600b47308 */ /* 0x000e640000002400 */
[----:B------:R-:W-:Y:S06]  /*60f0*/  HMMA.16816.F32.BF16 R64, R24, R54, R64 ;  /* 0x000000361840723c */ /* 0x000fec0000041840 */
[----:B------:R1:W1:Y:S08]  /*6100*/  MUFU.TANH R176, R151 ;  /* 0x0000009700b07308 */ /* 0x0002700000002400 */
[----:B------:R-:W-:Y:S01]  /*6110*/  MUFU.TANH R169, R145 ;  /* 0x0000009100a97308 */ /* 0x000fe20000002400 */
[----:B-1----:R-:W-:Y:S07]  /*6120*/  HMMA.16816.F32.BF16 R148, R4, R42, R72 ;  /* 0x0000002a0494723c */ /* 0x002fee0000041848 */
[----:B------:R-:W1:Y:S01]  /*6130*/  MUFU.TANH R174, R146 ;  /* 0x0000009200ae7308 */ /* 0x000e620000002400 */
[----:B------:R-:W-:Y:S07]  /*6140*/  HMMA.16816.F32.BF16 R40, R36, R50, RZ ;  /* 0x000000322428723c */ /* 0x000fee00000418ff */
[----:B------:R-:W-:Y:S01]  /*6150*/  MUFU.TANH R170, R147 ;  /* 0x0000009300aa7308 */ /* 0x000fe20000002400 */
[-C--:B------:R-:W-:Y:S08]  /*6160*/  HMMA.16816.F32.BF16 R72, R20, R44.reuse, R76 ;  /* 0x0000002c1448723c */ /* 0x080ff0000004184c */
[----:B------:R-:W-:Y:S01]  /*6170*/  HMMA.16816.F32.BF16 R48, R16, R44, R60 ;  /* 0x0000002c1030723c */ /* 0x000fe2000004183c */
[----:B------:R-:W-:-:S02]  /*6180*/  FMUL.FTZ R148, R148, c[0x0][0x2ec] ;  /* 0x0000bb0094947a20 */ /* 0x000fc40000410000 */
[----:B------:R-:W-:Y:S02]  /*6190*/  FMUL.FTZ R149, R149, c[0x0][0x2ec] ;  /* 0x0000bb0095957a20 */ /* 0x000fe40000410000 */
[----:B------:R-:W-:Y:S01]  /*61a0*/  FMUL.FTZ R150, R150, c[0x0][0x2ec] ;  /* 0x0000bb0096967a20 */ /* 0x000fe20000410000 */
[----:B------:R-:W1:Y:S01]  /*61b0*/  MUFU.TANH R166, R148 ;  /* 0x0000009400a67308 */ /* 0x000e620000002400 */
[----:B------:R-:W-:Y:S01]  /*61c0*/  FMUL.FTZ R151, R151, c[0x0][0x2ec] ;  /* 0x0000bb0097977a20 */ /* 0x000fe20000410000 */
[----:B------:R-:W-:Y:S01]  /*61d0*/  HMMA.16816.F32.BF16 R60, R28, R54, R40 ;  /* 0x000000361c3c723c */ /* 0x000fe20000041828 */
[----:B------:R-:W1:Y:S05]  /*61e0*/  LDSM.16.M88.4 R40, [R188+0x5800] ;  /* 0x00580000bc28783b */ /* 0x000e6a0000000200 */
[----:B------:R-:W-:Y:S02]  /*61f0*/  MUFU.TANH R168, R149 ;  /* 0x0000009500a87308 */ /* 0x000fe40000002400 */
[-C--:B--2---:R-:W-:Y:S06]  /*6200*/  HMMA.16816.F32.BF16 R76, R12, R56.reuse, R72 ;  /* 0x000000380c4c723c */ /* 0x084fec0000041848 */
[----:B------:R-:W2:Y:S02]  /*6210*/  MUFU.TANH R71, R150 ;  /* 0x0000009600477308 */ /* 0x000ea40000002400 */
[----:B------:R-:W-:Y:S01]  /*6220*/  HMMA.16816.F32.BF16 R72, R4, R56, R48 ;  /* 0x000000380448723c */ /* 0x000fe20000041830 */
[----:B------:R-:W2:Y:S05]  /*6230*/  LDSM.16.M88.4 R48, [R194+0x5800] ;  /* 0x00580000c230783b */ /* 0x000eaa0000000200 */
[----:B------:R3:W1:Y:S02]  /*6240*/  MUFU.TANH R161, R151 ;  /* 0x0000009700a17308 */ /* 0x0006640000002400 */
[----:B------:R-:W-:Y:S08]  /*6250*/  HMMA.16816.F32.BF16 R52, R20, R46, R60 ;  /* 0x0000002e1434723c */ /* 0x000ff0000004183c */
[----:B------:R-:W-:-:S02]  /*6260*/  FMUL.FTZ R76, R76, c[0x0][0x2ec] ;  /* 0x0000bb004c4c7a20 */ /* 0x000fc40000410000 */
[----:B------:R-:W-:Y:S02]  /*6270*/  FMUL.FTZ R77, R77, c[0x0][0x2ec] ;  /* 0x0000bb004d4d7a20 */ /* 0x000fe40000410000 */
[----:B------:R-:W-:Y:S01]  /*6280*/  FMUL.FTZ R78, R78, c[0x0][0x2ec] ;  /* 0x0000bb004e4e7a20 */ /* 0x000fe20000410000 */
[----:B------:R-:W2:Y:S01]  /*6290*/  MUFU.TANH R159, R76 ;  /* 0x0000004c009f7308 */ /* 0x000ea20000002400 */
[----:B---3--:R-:W-:Y:S01]  /*62a0*/  HMMA.16816.F32.BF16 R148, R16, R46, R64 ;  /* 0x0000002e1094723c */ /* 0x008fe20000041840 */
[----:B------:R-:W3:Y:S01]  /*62b0*/  LDSM.16.M88.4 R44, [R200] ;  /* 0x00000000c82c783b */ /* 0x000ee20000000200 */
[----:B------:R-:W-:Y:S02]  /*62c0*/  FMUL.FTZ R79, R79, c[0x0][0x2ec] ;  /* 0x0000bb004f4f7a20 */ /* 0x000fe40000410000 */
[----:B------:R-:W-:Y:S02]  /*62d0*/  FMUL.FTZ R72, R72, c[0x0][0x2ec] ;  /* 0x0000bb0048487a20 */ /* 0x000fe40000410000 */
[----:B------:R-:W-:Y:S01]  /*62e0*/  FMUL.FTZ R74, R74, c[0x0][0x2ec] ;  /* 0x0000bb004a4a7a20 */ /* 0x000fe20000410000 */
[----:B------:R-:W-:Y:S01]  /*62f0*/  MUFU.TANH R163, R77 ;  /* 0x0000004d00a37308 */ /* 0x000fe20000002400 */
[----:B-1----:R-:W-:Y:S01]  /*6300*/  HMMA.16816.F32.BF16 R64, R32, R40, RZ ;  /* 0x000000282040723c */ /* 0x002fe200000418ff */
[----:B------:R-:W-:-:S02]  /*6310*/  FMUL.FTZ R73, R73, c[0x0][0x2ec] ;  /* 0x0000bb0049497a20 */ /* 0x000fc40000410000 */
[----:B------:R-:W-:-:S04]  /*6320*/  FMUL.FTZ R75, R75, c[0x0][0x2ec] ;  /* 0x0000bb004b4b7a20 */ /* 0x000fc80000410000 */
[----:B------:R-:W1:Y:S01]  /*6330*/  MUFU.TANH R211, R78 ;  /* 0x0000004e00d37308 */ /* 0x000e620000002400 */
[C---:B------:R-:W-:Y:S07]  /*6340*/  HMMA.16816.F32.BF16 R60, R36.reuse, R40, RZ ;  /* 0x00000028243c723c */ /* 0x040fee00000418ff */
[----:B------:R1:W-:Y:S01]  /*6350*/  MUFU.TANH R205, R79 ;  /* 0x0000004f00cd7308 */ /* 0x0003e20000002400 */
[-C--:B------:R-:W-:Y:S07]  /*6360*/  HMMA.16816.F32.BF16 R144, R36, R42.reuse, RZ ;  /* 0x0000002a2490723c */ /* 0x080fee00000418ff */
[----:B------:R-:W-:Y:S01]  /*6370*/  IADD3 R36, R0, 0x1, RZ ;  /* 0x0000000100247810 */ /* 0x000fe20007ffe0ff */
[----:B------:R-:W-:Y:S01]  /*6380*/  HMMA.16816.F32.BF16 R152, R32, R42, RZ ;  /* 0x0000002a2098723c */ /* 0x000fe200000418ff */
[----:B------:R-:W3:Y:S01]  /*6390*/  LDSM.16.M88.4 R32, [R193+0x1800] ;  /* 0x00180000c120783b */ /* 0x000ee20000000200 */
[----:B------:R-:W3:Y:S01]  /*63a0*/  MUFU.TANH R72, R72 ;  /* 0x0000004800487308 */ /* 0x000ee20000002400 */
[----:B------:R-:W-:Y:S01]  /*63b0*/  ISETP.GE.AND P6, PT, R36, R8, PT ;  /* 0x000000082400720c */ /* 0x000fe20003fc6270 */
[----:B------:R-:W-:-:S04]  /*63c0*/  DEPBAR.LE SB0, 0x0 ;  /* 0x000080000000791a */ /* 0x000fc80000000000 */
[----:B-1----:R-:W-:Y:S01]  /*63d0*/  HMMA.16816.F32.BF16 R76, R12, R58, R52 ;  /* 0x0000003a0c4c723c */ /* 0x002fe20000041834 */
[C---:B------:R-:W-:Y:S01]  /*63e0*/  ISETP.GE.AND P5, PT, R36.reuse, R9, PT ;  /* 0x000000092400720c */ /* 0x040fe20003fa6270 */
[----:B------:R-:W1:Y:S01]  /*63f0*/  MUFU.TANH R74, R74 ;  /* 0x0000004a004a7308 */ /* 0x000e620000002400 */
[C---:B------:R-:W-:Y:S02]  /*6400*/  ISETP.GE.AND P4, PT, R36.reuse, R11, PT ;  /* 0x0000000b2400720c */ /* 0x040fe40003f86270 */
[----:B------:R-:W-:Y:S02]  /*6410*/  ISETP.GE.AND P2, PT, R36, R10, PT ;  /* 0x0000000a2400720c */ /* 0x000fe40003f46270 */
[----:B------:R-:W-:Y:S01]  /*6420*/  IADD3 R36, R0, 0x9, RZ ;  /* 0x0000000900247810 */ /* 0x000fe20007ffe0ff */
[----:B--2---:R-:W-:Y:S01]  /*6430*/  HMMA.16816.F32.BF16 R52, R24, R48, R64 ;  /* 0x000000301834723c */ /* 0x004fe20000041840 */
[----:B------:R-:W-:Y:S01]  /*6440*/  FSEL R39, R183, -INF , !P4 ;  /* 0xff800000b7277808 */ /* 0x000fe20006000000 */
[----:B------:R-:W2:Y:S01]  /*6450*/  MUFU.TANH R73, R73 ;  /* 0x0000004900497308 */ /* 0x000ea20000002400 */
[----:B------:R-:W-:-:S05]  /*6460*/  ISETP.GE.AND P4, PT, R36, R8, PT ;  /* 0x000000082400720c */ /* 0x000fca0003f86270 */
[C---:B------:R-:W-:Y:S02]  /*6470*/  HMMA.16816.F32.BF16 R40, R28.reuse, R48, R60 ;  /* 0x000000301c28723c */ /* 0x040fe4000004183c */
[----:B------:R-:W1:Y:S05]  /*6480*/  MUFU.TANH R75, R75 ;  /* 0x0000004b004b7308 */ /* 0x000e6a0000002400 */
[----:B------:R-:W-:Y:S01]  /*6490*/  FSEL R60, R185, -INF , !P6 ;  /* 0xff800000b93c7808 */ /* 0x000fe20007000000 */
[-C--:B------:R-:W-:Y:S01]  /*64a0*/  HMMA.16816.F32.BF16 R28, R28, R50.reuse, R144 ;  /* 0x000000321c1c723c */ /* 0x080fe20000041890 */
[----:B------:R-:W-:Y:S01]  /*64b0*/  ISETP.GE.AND P6, PT, R2, R11, PT ;  /* 0x0000000b0200720c */ /* 0x000fe20003fc6270 */
[----:B------:R-:W-:Y:S01]  /*64c0*/  FMUL.FTZ R76, R76, c[0x0][0x2ec] ;  /* 0x0000bb004c4c7a20 */ /* 0x000fe20000410000 */
[----:B------:R-:W-:Y:S01]  /*64d0*/  FSEL R61, R184, -INF , !P5 ;  /* 0xff800000b83d7808 */ /* 0x000fe20006800000 */
[----:B------:R-:W-:Y:S01]  /*64e0*/  FMUL.FTZ R78, R78, c[0x0][0x2ec] ;  /* 0x0000bb004e4e7a20 */ /* 0x000fe20000410000 */
[----:B------:R-:W-:Y:S01]  /*64f0*/  ISETP.GE.AND P5, PT, R2, R10, PT ;  /* 0x0000000a0200720c */ /* 0x000fe20003fa6270 */
[----:B------:R-:W-:Y:S01]  /*6500*/  FMUL.FTZ R77, R77, c[0x0][0x2ec] ;  /* 0x0000bb004d4d7a20 */ /* 0x000fe20000410000 */
[----:B------:R-:W-:Y:S01]  /*6510*/  IADD3 R2, R0, 0x10, RZ ;  /* 0x0000001000027810 */ /* 0x000fe20007ffe0ff */
[----:B------:R-:W-:Y:S01]  /*6520*/  HMMA.16816.F32.BF16 R24, R24, R50, R152 ;  /* 0x000000321818723c */ /* 0x000fe20000041898 */
[----:B------:R-:W-:Y:S01]  /*6530*/  FSEL R38, R165, -INF , !P6 ;  /* 0xff800000a5267808 */ /* 0x000fe20007000000 */
[----:B------:R-:W-:Y:S01]  /*6540*/  FMUL.FTZ R79, R79, c[0x0][0x2ec] ;  /* 0x0000bb004f4f7a20 */ /* 0x000fe20000410000 */
[----:B------:R-:W-:Y:S01]  /*6550*/  FSEL R49, R179, -INF , !P1 ;  /* 0xff800000b3317808 */ /* 0x000fe20004800000 */
[----:B------:R-:W1:Y:S01]  /*6560*/  MUFU.TANH R76, R76 ;  /* 0x0000004c004c7308 */ /* 0x000e620000002400 */
[----:B----4-:R-:W-:-:S02]  /*6570*/  FSEL R48, R182, -INF , !P4 ;  /* 0xff800000b6307808 */ /* 0x010fc40006000000 */
[-C--:B------:R-:W-:Y:S01]  /*6580*/  ISETP.GE.AND P1, PT, R36, R11.reuse, PT ;  /* 0x0000000b2400720c */ /* 0x080fe20003f26270 */
[----:B------:R-:W-:Y:S01]  /*6590*/  HMMA.16816.F32.BF16 R56, R4, R58, R148 ;  /* 0x0000003a0438723c */ /* 0x000fe20000041894 */
[C---:B------:R-:W-:Y:S02]  /*65a0*/  ISETP.GE.AND P6, PT, R2.reuse, R8, PT ;  /* 0x000000080200720c */ /* 0x040fe40003fc6270 */
[----:B------:R-:W-:Y:S01]  /*65b0*/  ISETP.GE.AND P4, PT, R2, R11, PT ;  /* 0x0000000b0200720c */ /* 0x000fe20003f86270 */
[----:B------:R-:W4:Y:S03]  /*65c0*/  MUFU.TANH R78, R78 ;  /* 0x0000004e004e7308 */ /* 0x000f260000002400 */
[----:B------:R-:W-:Y:S01]  /*65d0*/  FSEL R150, R164, -INF , !P4 ;  /* 0xff800000a4967808 */ /* 0x000fe20006000000 */
[-C--:B---3--:R-:W-:Y:S04]  /*65e0*/  HMMA.16816.F32.BF16 R52, R16, R44.reuse, R52 ;  /* 0x0000002c1034723c */ /* 0x088fe80000041834 */
[----:B------:R-:W-:Y:S04]  /*65f0*/  MUFU.TANH R77, R77 ;  /* 0x0000004d004d7308 */ /* 0x000fe80000002400 */
[C---:B------:R-:W-:Y:S04]  /*6600*/  HMMA.16816.F32.BF16 R40, R20.reuse, R44, R40 ;  /* 0x0000002c1428723c */ /* 0x040fe80000041828 */
[----:B------:R-:W-:Y:S03]  /*6610*/  MUFU.TANH R79, R79 ;  /* 0x0000004f004f7308 */ /* 0x000fe60000002400 */
[----:B------:R-:W-:Y:S01]  /*6620*/  FSEL R45, R181, -INF , !P2 ;  /* 0xff800000b52d7808 */ /* 0x000fe20005000000 */
[-C--:B------:R-:W-:Y:S01]  /*6630*/  HMMA.16816.F32.BF16 R20, R20, R46.reuse, R28 ;  /* 0x0000002e1414723c */ /* 0x080fe2000004181c */
[----:B------:R-:W-:Y:S01]  /*6640*/  FMUL.FTZ R57, R57, c[0x0][0x2ec] ;  /* 0x0000bb0039397a20 */ /* 0x000fe20000410000 */
[-C--:B------:R-:W-:Y:S01]  /*6650*/  ISETP.GE.AND P2, PT, R36, R9.reuse, PT ;  /* 0x000000092400720c */ /* 0x080fe20003f46270 */
[----:B------:R-:W-:Y:S01]  /*6660*/  FMUL.FTZ R37, R56, c[0x0][0x2ec] ;  /* 0x0000bb0038257a20 */ /* 0x000fe20000410000 */
[----:B------:R-:W-:Y:S01]  /*6670*/  FSEL R56, R167, -INF , !P3 ;  /* 0xff800000a7387808 */ /* 0x000fe20005800000 */
[----:B------:R3:W-:Y:S01]  /*6680*/  MUFU.TANH R165, R57 ;  /* 0x0000003900a57308 */ /* 0x0007e20000002400 */
[----:B------:R-:W-:Y:S01]  /*6690*/  FSEL R44, R156, -INF , !P5 ;  /* 0xff8000009c2c7808 */ /* 0x000fe20006800000 */
[----:B------:R-:W-:Y:S01]  /*66a0*/  FMUL.FTZ R58, R58, c[0x0][0x2ec] ;  /* 0x0000bb003a3a7a20 */ /* 0x000fe20000410000 */
[----:B------:R-:W-:Y:S01]  /*66b0*/  HMMA.16816.F32.BF16 R16, R16, R46, R24 ;  /* 0x0000002e1010723c */ /* 0x000fe20000041818 */
[----:B------:R-:W-:Y:S01]  /*66c0*/  ISETP.GE.AND P3, PT, R36, R10, PT ;  /* 0x0000000a2400720c */ /* 0x000fe20003f66270 */
[----:B------:R-:W-:Y:S01]  /*66d0*/  FMUL.FTZ R59, R59, c[0x0][0x2ec] ;  /* 0x0000bb003b3b7a20 */ /* 0x000fe20000410000 */
[----:B------:R-:W-:-:S02]  /*66e0*/  ISETP.GE.AND P5, PT, R2, R9, PT ;  /* 0x000000090200720c */ /* 0x000fc40003fa6270 */
[----:B------:R1:W1:Y:S01]  /*66f0*/  MUFU.TANH R167, R37 ;  /* 0x0000002500a77308 */ /* 0x0002620000002400 */
[----:B------:R-:W-:Y:S02]  /*6700*/  FSEL R36, R177, -INF , !P1 ;  /* 0xff800000b1247808 */ /* 0x000fe40004800000 */
[-C--:B------:R-:W-:Y:S01]  /*6710*/  HMMA.16816.F32.BF16 R52, R4, R32.reuse, R52 ;  /* 0x000000200434723c */ /* 0x080fe20000041834 */
[----:B-----5:R-:W-:Y:S02]  /*6720*/  FSEL R156, R172, -INF , !P6 ;  /* 0xff800000ac9c7808 */ /* 0x020fe40007000000 */
[----:B------:R-:W-:Y:S02]  /*6730*/  FSEL R180, R180, -INF , !P5 ;  /* 0xff800000b4b47808 */ /* 0x000fe40006800000 */
[----:B---3--:R-:W-:Y:S01]  /*6740*/  FSEL R57, R178, -INF , !P2 ;  /* 0xff800000b2397808 */ /* 0x008fe20005000000 */
[----:B------:R-:W3:Y:S01]  /*6750*/  MUFU.TANH R58, R58 ;  /* 0x0000003a003a7308 */ /* 0x000ee20000002400 */
[----:B------:R-:W-:Y:S01]  /*6760*/  ISETP.GE.AND P2, PT, R2, R10, PT ;  /* 0x0000000a0200720c */ /* 0x000fe20003f46270 */
[----:B------:R-:W-:Y:S01]  /*6770*/  HMMA.16816.F32.BF16 R40, R12, R32, R40 ;  /* 0x000000200c28723c */ /* 0x000fe20000041828 */
[----:B------:R-:W-:-:S02]  /*6780*/  IADD3 R2, R0, 0x11, RZ ;  /* 0x0000001100027810 */ /* 0x000fc40007ffe0ff */
[----:B------:R-:W-:Y:S02]  /*6790*/  FSEL R158, R158, -INF , !P2 ;  /* 0xff8000009e9e7808 */ /* 0x000fe40005000000 */
[----:B-1----:R-:W-:Y:S01]  /*67a0*/  FSEL R37, R173, -INF , !P3 ;  /* 0xff800000ad257808 */ /* 0x002fe20005800000 */
[----:B------:R-:W1:Y:S01]  /*67b0*/  MUFU.TANH R59, R59 ;  /* 0x0000003b003b7308 */ /* 0x000e620000002400 */
[C---:B------:R-:W-:Y:S01]  /*67c0*/  ISETP.GE.AND P1, PT, R2.reuse, R8, PT ;  /* 0x000000080200720c */ /* 0x040fe20003f26270 */
[----:B------:R-:W-:Y:S01]  /*67d0*/  HMMA.16816.F32.BF16 R20, R12, R34, R20 ;  /* 0x000000220c14723c */ /* 0x000fe20000041814 */
[C---:B------:R-:W-:Y:S02]  /*67e0*/  ISETP.GE.AND P3, PT, R2.reuse, R9, PT ;  /* 0x000000090200720c */ /* 0x040fe40003f66270 */
[C---:B------:R-:W-:Y:S02]  /*67f0*/  ISETP.GE.AND P6, PT, R2.reuse, R11, PT ;  /* 0x0000000b0200720c */ /* 0x040fe40003fc6270 */
[----:B------:R-:W-:-:S02]  /*6800*/  ISETP.GE.AND P5, PT, R2, R10, PT ;  /* 0x0000000a0200720c */ /* 0x000fc40003fa6270 */
[----:B------:R-:W-:Y:S01]  /*6810*/  IADD3 R2, R0, 0x18, RZ ;  /* 0x0000001800027810 */ /* 0x000fe20007ffe0ff */
[----:B------:R-:W-:Y:S01]  /*6820*/  HMMA.16816.F32.BF16 R32, R4, R34, R16 ;  /* 0x000000220420723c */ /* 0x000fe20000041810 */
[----:B------:R-:W-:Y:S01]  /*6830*/  FSEL R164, R175, -INF , !P1 ;  /* 0xff800000afa47808 */ /* 0x000fe20004800000 */
[----:B------:R-:W-:Y:S01]  /*6840*/  FMUL.FTZ R52, R52, c[0x0][0x2ec] ;  /* 0x0000bb0034347a20 */ /* 0x000fe20000410000 */
[----:B------:R-:W-:Y:S01]  /*6850*/  FSEL R176, R176, -INF , !P3 ;  /* 0xff800000b0b07808 */ /* 0x000fe20005800000 */
[----:B------:R-:W-:Y:S01]  /*6860*/  FMUL.FTZ R54, R54, c[0x0][0x2ec] ;  /* 0x0000bb0036367a20 */ /* 0x000fe20000410000 */
[C---:B------:R-:W-:Y:S01]  /*6870*/  ISETP.GE.AND P4, PT, R2.reuse, R8, PT ;  /* 0x000000080200720c */ /* 0x040fe20003f86270 */
[----:B------:R-:W-:Y:S01]  /*6880*/  FMUL.FTZ R53, R53, c[0x0][0x2ec] ;  /* 0x0000bb0035357a20 */ /* 0x000fe20000410000 */
[----:B------:R-:W-:Y:S01]  /*6890*/  ISETP.GE.AND P2, PT, R2, R9, PT ;  /* 0x000000090200720c */ /* 0x000fe20003f46270 */
[----:B------:R-:W-:Y:S01]  /*68a0*/  FMUL.FTZ R40, R40, c[0x0][0x2ec] ;  /* 0x0000bb0028287a20 */ /* 0x000fe20000410000 */
[----:B------:R-:W-:Y:S01]  /*68b0*/  ISETP.GE.AND P1, PT, R2, R11, PT ;  /* 0x0000000b0200720c */ /* 0x000fe20003f26270 */
[----:B------:R-:W-:Y:S01]  /*68c0*/  FMUL.FTZ R42, R42, c[0x0][0x2ec] ;  /* 0x0000bb002a2a7a20 */ /* 0x000fe20000410000 */
[----:B------:R-:W-:Y:S01]  /*68d0*/  ISETP.GE.AND P3, PT, R2, R10, PT ;  /* 0x0000000a0200720c */ /* 0x000fe20003f66270 */
[----:B------:R-:W-:Y:S01]  /*68e0*/  FMUL.FTZ R41, R41, c[0x0][0x2ec] ;  /* 0x0000bb0029297a20 */ /* 0x000fe20000410000 */
[----:B------:R-:W-:Y:S01]  /*68f0*/  IADD3 R2, R0, 0x19, RZ ;  /* 0x0000001900027810 */ /* 0x000fe20007ffe0ff */
[----:B------:R-:W-:Y:S01]  /*6900*/  FMUL.FTZ R43, R43, c[0x0][0x2ec] ;  /* 0x0000bb002b2b7a20 */ /* 0x000fe20000410000 */
[----:B------:R-:W-:Y:S01]  /*6910*/  FSEL R149, R171, -INF , !P6 ;  /* 0xff800000ab957808 */ /* 0x000fe20007000000 */
[----:B------:R-:W-:Y:S01]  /*6920*/  FMUL.FTZ R20, R20, c[0x0][0x2ec] ;  /* 0x0000bb0014147a20 */ /* 0x000fe20000410000 */
[----:B------:R-:W-:Y:S01]  /*6930*/  FSEL R157, R157, -INF , !P5 ;  /* 0xff8000009d9d7808 */ /* 0x000fe20006800000 */
[----:B------:R-:W5:Y:S01]  /*6940*/  MUFU.TANH R52, R52 ;  /* 0x0000003400347308 */ /* 0x000f620000002400 */
[----:B------:R-:W-:Y:S01]  /*6950*/  FSEL R162, R162, -INF , !P4 ;  /* 0xff800000a2a27808 */ /* 0x000fe20006000000 */
[----:B------:R-:W-:Y:S01]  /*6960*/  FMUL.FTZ R55, R55, c[0x0][0x2ec] ;  /* 0x0000bb0037377a20 */ /* 0x000fe20000410000 */
[----:B------:R-:W-:Y:S01]  /*6970*/  FSEL R174, R174, -INF , !P2 ;  /* 0xff800000aeae7808 */ /* 0x000fe20005000000 */
[----:B------:R-:W-:Y:S01]  /*6980*/  FMUL.FTZ R22, R22, c[0x0][0x2ec] ;  /* 0x0000bb0016167a20 */ /* 0x000fe20000410000 */
[----:B------:R-:W-:Y:S01]  /*6990*/  ISETP.GE.AND P6, PT, R2, R8, PT ;  /* 0x000000080200720c */ /* 0x000fe20003fc6270 */
[----:B------:R-:W-:Y:S01]  /*69a0*/  FMUL.FTZ R32, R32, c[0x0][0x2ec] ;  /* 0x0000bb0020207a20 */ /* 0x000fe20000410000 */
[C---:B------:R-:W-:Y:S01]  /*69b0*/  ISETP.GE.AND P5, PT, R2.reuse, R9, PT ;  /* 0x000000090200720c */ /* 0x040fe20003fa6270 */
[----:B------:R-:W1:Y:S01]  /*69c0*/  MUFU.TANH R40, R40 ;  /* 0x0000002800287308 */ /* 0x000e620000002400 */
[----:B------:R-:W-:Y:S01]  /*69d0*/  ISETP.GE.AND P4, PT, R2, R11, PT ;  /* 0x0000000b0200720c */ /* 0x000fe20003f86270 */
[----:B------:R-:W-:Y:S01]  /*69e0*/  FMUL.FTZ R34, R34, c[0x0][0x2ec] ;  /* 0x0000bb0022227a20 */ /* 0x000fe20000410000 */
[----:B------:R-:W-:Y:S01]  /*69f0*/  ISETP.GE.AND P2, PT, R2, R10, PT ;  /* 0x0000000a0200720c */ /* 0x000fe20003f46270 */
[----:B------:R-:W-:Y:S01]  /*6a00*/  FMUL.FTZ R21, R21, c[0x0][0x2ec] ;  /* 0x0000bb0015157a20 */ /* 0x000fe20000410000 */
[----:B------:R-:W-:Y:S01]  /*6a10*/  IADD3 R2, R0, 0x20, RZ ;  /* 0x0000002000027810 */ /* 0x000fe20007ffe0ff */
[----:B------:R-:W-:Y:S01]  /*6a20*/  FMUL.FTZ R23, R23, c[0x0][0x2ec] ;  /* 0x0000bb0017177a20 */ /* 0x000fe20000410000 */
[----:B------:R-:W-:Y:S01]  /*6a30*/  FSEL R148, R166, -INF , !P1 ;  /* 0xff800000a6947808 */ /* 0x000fe20004800000 */
[----:B------:R-:W1:Y:S01]  /*6a40*/  MUFU.TANH R42, R42 ;  /* 0x0000002a002a7308 */ /* 0x000e620000002400 */
[----:B------:R-:W-:Y:S01]  /*6a50*/  FSEL R152, R71, -INF , !P3 ;  /* 0xff80000047987808 */ /* 0x000fe20005800000 */
[----:B------:R-:W-:Y:S01]  /*6a60*/  FMUL.FTZ R5, R33, c[0x0][0x2ec] ;  /* 0x0000bb0021057a20 */ /* 0x000fe20000410000 */
[----:B------:R-:W-:-:S02]  /*6a70*/  FSEL R154, R169, -INF , !P6 ;  /* 0xff800000a99a7808 */ /* 0x000fc40007000000 */
[----:B------:R-:W-:Y:S02]  /*6a80*/  FSEL R170, R170, -INF , !P5 ;  /* 0xff800000aaaa7808 */ /* 0x000fe40006800000 */
[C---:B------:R-:W-:Y:S01]  /*6a90*/  ISETP.GE.AND P1, PT, R2.reuse, R8, PT ;  /* 0x000000080200720c */ /* 0x040fe20003f26270 */
[----:B------:R-:W-:Y:S01]  /*6aa0*/  MUFU.TANH R41, R41 ;  /* 0x0000002900297308 */ /* 0x000fe20000002400 */
[C---:B------:R-:W-:Y:S02]  /*6ab0*/  ISETP.GE.AND P3, PT, R2.reuse, R9, PT ;  /* 0x000000090200720c */ /* 0x040fe40003f66270 */
[C---:B------:R-:W-:Y:S02]  /*6ac0*/  ISETP.GE.AND P6, PT, R2.reuse, R11, PT ;  /* 0x0000000b0200720c */ /* 0x040fe40003fc6270 */
[----:B------:R-:W-:Y:S02]  /*6ad0*/  ISETP.GE.AND P5, PT, R2, R10, PT ;  /* 0x0000000a0200720c */ /* 0x000fe40003fa6270 */
[C---:B------:R-:W-:Y:S01]  /*6ae0*/  IADD3 R2, R0.reuse, 0x21, RZ ;  /* 0x0000002100027810 */ /* 0x040fe20007ffe0ff */
[----:B------:R-:W-:Y:S01]  /*6af0*/  MUFU.TANH R43, R43 ;  /* 0x0000002b002b7308 */ /* 0x000fe20000002400 */
[----:B------:R-:W-:-:S02]  /*6b00*/  IADD3 R12, R0, 0x28, RZ ;  /* 0x00000028000c7810 */ /* 0x000fc40007ffe0ff */
[----:B------:R-:W-:Y:S02]  /*6b10*/  FSEL R71, R168, -INF , !P4 ;  /* 0xff800000a8477808 */ /* 0x000fe40006000000 */
[----:B------:R-:W-:Y:S02]  /*6b20*/  ISETP.GE.AND P4, PT, R2, R8, PT ;  /* 0x000000080200720c */ /* 0x000fe40003f86270 */
[----:B------:R-:W-:Y:S01]  /*6b30*/  FSEL R151, R161, -INF , !P2 ;  /* 0xff800000a1977808 */ /* 0x000fe20005000000 */
[----:B------:R-:W1:Y:S01]  /*6b40*/  MUFU.TANH R54, R54 ;  /* 0x0000003600367308 */ /* 0x000e620000002400 */
[----:B------:R-:W-:Y:S02]  /*6b50*/  FSEL R153, R159, -INF , !P1 ;  /* 0xff8000009f997808 */ /* 0x000fe40004800000 */
[----:B------:R-:W-:Y:S02]  /*6b60*/  FSEL R211, R211, -INF , !P3 ;  /* 0xff800000d3d37808 */ /* 0x000fe40005800000 */
[----:B------:R-:W-:-:S02]  /*6b70*/  FSEL R168, R72, -INF , !P6 ;  /* 0xff80000048a87808 */ /* 0x000fc40007000000 */
[----:B------:R-:W-:Y:S01]  /*6b80*/  FSEL R175, R74, -INF , !P5 ;  /* 0xff8000004aaf7808 */ /* 0x000fe20006800000 */
[----:B------:R-:W1:Y:S01]  /*6b90*/  MUFU.TANH R20, R20 ;  /* 0x0000001400147308 */ /* 0x000e620000002400 */
[C---:B------:R-:W-:Y:S02]  /*6ba0*/  ISETP.GE.AND P2, PT, R2.reuse, R9, PT ;  /* 0x000000090200720c */ /* 0x040fe40003f46270 */
[C---:B------:R-:W-:Y:S02]  /*6bb0*/  ISETP.GE.AND P1, PT, R2.reuse, R11, PT ;  /* 0x0000000b0200720c */ /* 0x040fe40003f26270 */
[----:B------:R-:W-:Y:S02]  /*6bc0*/  ISETP.GE.AND P3, PT, R2, R10, PT ;  /* 0x0000000a0200720c */ /* 0x000fe40003f66270 */
[C---:B------:R-:W-:Y:S01]  /*6bd0*/  ISETP.GE.AND P6, PT, R12.reuse, R8, PT ;  /* 0x000000080c00720c */ /* 0x040fe20003fc6270 */
[----:B------:R-:W1:Y:S01]  /*6be0*/  MUFU.TANH R53, R53 ;  /* 0x0000003500357308 */ /* 0x000e620000002400 */
[----:B------:R-:W-:-:S02]  /*6bf0*/  ISETP.GE.AND P5, PT, R12, R9, PT ;  /* 0x000000090c00720c */ /* 0x000fc40003fa6270 */
[----:B------:R-:W-:Y:S02]  /*6c00*/  IADD3 R2, R0, 0x29, RZ ;  /* 0x0000002900027810 */ /* 0x000fe40007ffe0ff */
[----:B------:R-:W-:Y:S02]  /*6c10*/  FSEL R155, R163, -INF , !P4 ;  /* 0xff800000a39b7808 */ /* 0x000fe40006000000 */
[----:B------:R-:W-:Y:S01]  /*6c20*/  FSEL R205, R205, -INF , !P2 ;  /* 0xff800000cdcd7808 */ /* 0x000fe20005000000 */
[----:B------:R-:W1:Y:S01]  /*6c30*/  MUFU.TANH R55, R55 ;  /* 0x0000003700377308 */ /* 0x000e620000002400 */
[----:B--2---:R-:W-:Y:S02]  /*6c40*/  FSEL R169, R73, -INF , !P1 ;  /* 0xff80000049a97808 */ /* 0x004fe40004800000 */
[----:B------:R-:W-:Y:S02]  /*6c50*/  FSEL R178, R75, -INF , !P3 ;  /* 0xff8000004bb27808 */ /* 0x000fe40005800000 */
[----:B------:R-:W-:-:S02]  /*6c60*/  FSEL R163, R76, -INF , !P6 ;  /* 0xff8000004ca37808 */ /* 0x000fc40007000000 */
[----:B----4-:R-:W-:Y:S01]  /*6c70*/  FSEL R206, R78, -INF , !P5 ;  /* 0xff8000004ece7808 */ /* 0x010fe20006800000 */
[----:B------:R-:W2:Y:S01]  /*6c80*/  MUFU.TANH R22, R22 ;  /* 0x0000001600167308 */ /* 0x000ea20000002400 */
[C---:B------:R-:W-:Y:S02]  /*6c90*/  ISETP.GE.AND P4, PT, R12.reuse, R11, PT ;  /* 0x0000000b0c00720c */ /* 0x040fe40003f86270 */
[----:B------:R-:W-:Y:S02]  /*6ca0*/  ISETP.GE.AND P2, PT, R12, R10, PT ;  /* 0x0000000a0c00720c */ /* 0x000fe40003f46270 */
[C---:B------:R-:W-:Y:S02]  /*6cb0*/  ISETP.GE.AND P1, PT, R2.reuse, R8, PT ;  /* 0x000000080200720c */ /* 0x040fe40003f26270 */
[C---:B------:R-:W-:Y:S01]  /*6cc0*/  ISETP.GE.AND P3, PT, R2.reuse, R9, PT ;  /* 0x000000090200720c */ /* 0x040fe20003f66270 */
[----:B------:R-:W4:Y:S01]  /*6cd0*/  MUFU.TANH R32, R32 ;  /* 0x0000002000207308 */ /* 0x000f220000002400 */
[----:B------:R-:W-:-:S02]  /*6ce0*/  ISETP.GE.AND P6, PT, R2, R11, PT ;  /* 0x0000000b0200720c */ /* 0x000fc40003fc6270 */
[----:B------:R-:W-:Y:S02]  /*6cf0*/  ISETP.GE.AND P5, PT, R2, R10, PT ;  /* 0x0000000a0200720c */ /* 0x000fe40003fa6270 */
[----:B------:R-:W-:Y:S02]  /*6d00*/  IADD3 R2, R0, 0x30, RZ ;  /* 0x0000003000027810 */ /* 0x000fe40007ffe0ff */
[----:B------:R-:W-:Y:S01]  /*6d10*/  FSEL R167, R167, -INF , !P4 ;  /* 0xff800000a7a77808 */ /* 0x000fe20006000000 */
[----:B------:R-:W-:Y:S01]  /*6d20*/  MUFU.TANH R21, R21 ;  /* 0x0000001500157308 */ /* 0x000fe20000002400 */
[----:B---3--:R-:W-:Y:S02]  /*6d30*/  FSEL R171, R58, -INF , !P2 ;  /* 0xff8000003aab7808 */ /* 0x008fe40005000000 */
[----:B------:R-:W-:Y:S02]  /*6d40*/  FSEL R181, R77, -INF , !P1 ;  /* 0xff8000004db57808 */ /* 0x000fe40004800000 */
[----:B------:R-:W-:-:S02]  /*6d50*/  FSEL R204, R79, -INF , !P3 ;  /* 0xff8000004fcc7808 */ /* 0x000fc40005800000 */
[----:B------:R-:W-:Y:S01]  /*6d60*/  IADD3 R4, R0, 0x31, RZ ;  /* 0x0000003100047810 */ /* 0x000fe20007ffe0ff */
[----:B------:R-:W-:Y:S01]  /*6d70*/  MUFU.TANH R23, R23 ;  /* 0x0000001700177308 */ /* 0x000fe20000002400 */
[----:B------:R-:W-:Y:S01]  /*6d80*/  BAR.SYNC.DEFER_BLOCKING 0x0 ;  /* 0x0000000000007b1d */ /* 0x000fe20000010000 */
[C---:B------:R-:W-:Y:S02]  /*6d90*/  ISETP.GE.AND P4, PT, R2.reuse, R8, PT ;  /* 0x000000080200720c */ /* 0x040fe40003f86270 */
[C---:B------:R-:W-:Y:S02]  /*6da0*/  ISETP.GE.AND P2, PT, R2.reuse, R9, PT ;  /* 0x000000090200720c */ /* 0x040fe40003f46270 */
[C---:B------:R-:W-:Y:S02]  /*6db0*/  ISETP.GE.AND P1, PT, R2.reuse, R11, PT ;  /* 0x0000000b0200720c */ /* 0x040fe40003f26270 */
[----:B------:R-:W-:Y:S01]  /*6dc0*/  ISETP.GE.AND P3, PT, R2, R10, PT ;  /* 0x0000000a0200720c */ /* 0x000fe20003f66270 */
[----:B------:R-:W-:Y:S01]  /*6dd0*/  MUFU.TANH R5, R5 ;  /* 0x0000000500057308 */ /* 0x000fe20000002400 */
[----:B------:R-:W-:-:S02]  /*6de0*/  IADD3 R2, R0, 0x38, RZ ;  /* 0x0000003800027810 */ /* 0x000fc40007ffe0ff */
[----:B------:R-:W-:Y:S02]  /*6df0*/  FSEL R165, R165, -INF , !P6 ;  /* 0xff800000a5a57808 */ /* 0x000fe40007000000 */
[----:B-1----:R-:W-:Y:S02]  /*6e00*/  FSEL R173, R59, -INF , !P5 ;  /* 0xff8000003bad7808 */ /* 0x002fe40006800000 */
[CC--:B------:R-:W-:Y:S02]  /*6e10*/  ISETP.GE.AND P6, PT, R4.reuse, R8.reuse, PT ;  /* 0x000000080400720c */ /* 0x0c0fe40003fc6270 */
[----:B------:R-:W-:Y:S02]  /*6e20*/  ISETP.GE.AND P5, PT, R4, R9, PT ;  /* 0x000000090400720c */ /* 0x000fe40003fa6270 */
[----:B-----5:R-:W-:Y:S02]  /*6e30*/  FSEL R187, R52, -INF , !P1 ;  /* 0xff80000034bb7808 */ /* 0x020fe40004800000 */
[----:B------:R-:W-:-:S02]  /*6e40*/  ISETP.GE.AND P1, PT, R2, R8, PT ;  /* 0x000000080200720c */ /* 0x000fc40003f26270 */
[----:B------:R-:W-:Y:S02]  /*6e50*/  FSEL R177, R40, -INF , !P4 ;  /* 0xff80000028b17808 */ /* 0x000fe40006000000 */
[----:B------:R-:W-:Y:S02]  /*6e60*/  FSEL R215, R42, -INF , !P2 ;  /* 0xff8000002ad77808 */ /* 0x000fe40005000000 */
[C---:B------:R-:W-:Y:S02]  /*6e70*/  ISETP.GE.AND P4, PT, R4.reuse, R11, PT ;  /* 0x0000000b0400720c */ /* 0x040fe40003f86270 */
[----:B------:R-:W-:Y:S01]  /*6e80*/  ISETP.GE.AND P2, PT, R4, R10, PT ;  /* 0x0000000a0400720c */ /* 0x000fe20003f46270 */
[----:B------:R-:W-:Y:S01]  /*6e90*/  FMUL.FTZ R4, R35, c[0x0][0x2ec] ;  /* 0x0000bb0023047a20 */ /* 0x000fe20000410000 */
[----:B------:R-:W-:Y:S02]  /*6ea0*/  FSEL R210, R54, -INF , !P3 ;  /* 0xff80000036d27808 */ /* 0x000fe40005800000 */
[----:B------:R-:W-:-:S02]  /*6eb0*/  FSEL R182, R41, -INF , !P6 ;  /* 0xff80000029b67808 */ /* 0x000fc40007000000 */
[----:B------:R-:W-:Y:S01]  /*6ec0*/  FSEL R213, R43, -INF , !P5 ;  /* 0xff8000002bd57808 */ /* 0x000fe20006800000 */
[----:B------:R-:W-:Y:S01]  /*6ed0*/  MUFU.TANH R4, R4 ;  /* 0x0000000400047308 */ /* 0x000fe20000002400 */
[C---:B------:R-:W-:Y:S02]  /*6ee0*/  ISETP.GE.AND P3, PT, R2.reuse, R9, PT ;  /* 0x000000090200720c */ /* 0x040fe40003f66270 */
[CC--:B------:R-:W-:Y:S02]  /*6ef0*/  ISETP.GE.AND P6, PT, R2.reuse, R11.reuse, PT ;  /* 0x0000000b0200720c */ /* 0x0c0fe40003fc6270 */
[----:B------:R-:W-:Y:S02]  /*6f00*/  ISETP.GE.AND P5, PT, R2, R10, PT ;  /* 0x0000000a0200720c */ /* 0x000fe40003fa6270 */
[----:B------:R-:W-:Y:S01]  /*6f10*/  FSEL R179, R20, -INF , !P1 ;  /* 0xff80000014b37808 */ /* 0x000fe20004800000 */
[----:B------:R-:W1:Y:S01]  /*6f20*/  MUFU.TANH R2, R34 ;  /* 0x0000002200027308 */ /* 0x000e620000002400 */
[----:B------:R-:W-:-:S02]  /*6f30*/  ISETP.GE.AND P1, PT, R0, R11, PT ;  /* 0x0000000b0000720c */ /* 0x000fc40003f26270 */
[----:B------:R-:W-:Y:S02]  /*6f40*/  FSEL R186, R53, -INF , !P4 ;  /* 0xff80000035ba7808 */ /* 0x000fe40006000000 */
[----:B------:R-:W-:Y:S02]  /*6f50*/  FSEL R17, R212, -INF , !P1 ;  /* 0xff800000d4117808 */ /* 0x000fe40004800000 */
[----:B------:R-:W-:Y:S02]  /*6f60*/  ISETP.GE.AND P1, PT, R216, 0x3, PT ;  /* 0x00000003d800780c */ /* 0x000fe40003f26270 */
[----:B------:R-:W-:Y:S02]  /*6f70*/  FSEL R209, R55, -INF , !P2 ;  /* 0xff80000037d17808 */ /* 0x000fe40005000000 */
[----:B--2---:R-:W-:Y:S02]  /*6f80*/  FSEL R214, R22, -INF , !P3 ;  /* 0xff80000016d67808 */ /* 0x004fe40005800000 */
[----:B------:R-:W-:-:S02]  /*6f90*/  ISETP.GE.AND P4, PT, R0, R8, PT ;  /* 0x000000080000720c */ /* 0x000fc40003f86270 */
[C---:B------:R-:W-:Y:S02]  /*6fa0*/  ISETP.GE.AND P2, PT, R0.reuse, R9, PT ;  /* 0x000000090000720c */ /* 0x040fe40003f46270 */
[C---:B------:R-:W-:Y:S02]  /*6fb0*/  ISETP.GE.AND P3, PT, R0.reuse, R10, PT ;  /* 0x0000000a0000720c */ /* 0x040fe40003f66270 */
[----:B------:R-:W-:Y:S02]  /*6fc0*/  IADD3 R0, R0, 0x39, RZ ;  /* 0x0000003900007810 */ /* 0x000fe40007ffe0ff */
[----:B----4-:R-:W-:Y:S02]  /*6fd0*/  FSEL R185, R32, -INF , !P6 ;  /* 0xff80000020b97808 */ /* 0x010fe40007000000 */
[----:B-1----:R-:W-:Y:S02]  /*6fe0*/  FSEL R208, R2, -INF , !P5 ;  /* 0xff80000002d07808 */ /* 0x002fe40006800000 */
[----:B------:R-:W-:-:S02]  /*6ff0*/  FSEL R16, R218, -INF , !P4 ;  /* 0xff800000da107808 */ /* 0x000fc40006000000 */
[----:B------:R-:W-:Y:S02]  /*7000*/  FSEL R19, R217, -INF , !P2 ;  /* 0xff800000d9137808 */ /* 0x000fe40005000000 */
[C---:B------:R-:W-:Y:S02]  /*7010*/  ISETP.GE.AND P6, PT, R0.reuse, R8, PT ;  /* 0x000000080000720c */ /* 0x040fe40003fc6270 */
[C---:B------:R-:W-:Y:S02]  /*7020*/  ISETP.GE.AND P5, PT, R0.reuse, R9, PT ;  /* 0x000000090000720c */ /* 0x040fe40003fa6270 */
[C---:B------:R-:W-:Y:S02]  /*7030*/  ISETP.GE.AND P4, PT, R0.reuse, R11, PT ;  /* 0x0000000b0000720c */ /* 0x040fe40003f86270 */
        /* <DEDUP_REMOVED lines=15> */
[-C--:B------:R-:W-:Y:S02]  /*7130*/  @!P0 LEA R2, P3, R221, R4.reuse, 0x5 ;  /* 0x00000004dd028211 */ /* 0x080fe400078628ff */
[----:B------:R-:W-:Y:S01]  /*7140*/  @!P0 LEA R14, P6, R4, c[0x0][0x168], 0x1 ;  /* 0x00005a00040e8a11 */ /* 0x000fe200078c08ff */
[----:B------:R-:W-:Y:S01]  /*7150*/  IMAD.IADD R5, R7, 0x1, R0 ;  /* 0x0000000107057824 */ /* 0x000fe200078e0200 */
[----:B------:R-:W-:Y:S01]  /*7160*/  @!P0 IADD3 R0, P5, R223, R4, RZ ;  /* 0x00000004df008210 */ /* 0x000fe20007fbe0ff */
[----:B------:R-:W-:-:S03]  /*7170*/  @!P0 IMAD.MOV.U32 R7, RZ, RZ, c[0x0][0x19c] ;  /* 0x00006700ff078624 */ /* 0x000fc600078e00ff */
[----:B------:R-:W-:Y:S02]  /*7180*/  LEA.HI.X R5, R6, R225, R5, 0x6, P2 ;  /* 0x000000e106057211 */ /* 0x000fe400010f3405 */
[----:B------:R-:W-:Y:S02]  /*7190*/  @!P0 LEA R12, P4, R0, c[0x0][0x168], 0x1 ;  /* 0x00005a00000c8a11 */ /* 0x000fe400078808ff */
[----:B------:R-:W-:Y:S01]  /*71a0*/  @!P0 LEA R6, P2, R2, c[0x0][0x168], 0x1 ;  /* 0x00005a0002068a11 */ /* 0x000fe200078408ff */
[----:B------:R-:W-:Y:S01]  /*71b0*/  @!P0 IMAD.X R13, R222, 0x1, R5, P5 ;  /* 0x00000001de0d8824 */ /* 0x000fe200028e0605 */
[----:B------:R-:W-:Y:S02]  /*71c0*/  @!P0 LEA.HI.X R7, R221, R5, R7, 0x5, P3 ;  /* 0x00000005dd078211 */ /* 0x000fe400018f2c07 */
[----:B------:R-:W-:Y:S02]  /*71d0*/  @!P0 LEA.HI.X R15, R4, c[0x0][0x16c], R5, 0x1, P6 ;  /* 0x00005b00040f8a11 */ /* 0x000fe400030f0c05 */
[----:B------:R-:W-:-:S02]  /*71e0*/  @!P0 LEA.HI.X R13, R0, c[0x0][0x16c], R13, 0x1, P4 ;  /* 0x00005b00000d8a11 */ /* 0x000fc400020f0c0d */
        /* <DEDUP_REMOVED lines=27> */
.L_x_918:
[----:B------:R-:W-:Y:S05]  /*73a0*/  BSYNC B0 ;  /* 0x0000000000007941 */ /* 0x000fea0003800000 */
.L_x_917:
[----:B------:R-:W0:Y:S02]  /*73b0*/  LDGDEPBAR ;  /* 0x00000000000079af */ /* 0x000e240000000000 */
.L_x_916:
[----:B------:R-:W-:Y:S01]  /*73c0*/  FMNMX.FTZ R0, R70, R16, !PT ;  /* 0x0000001046007209 */ /* 0x000fe20007810000 */
[----:B------:R-:W-:Y:S03]  /*73d0*/  LDSM.16.MT88.4 R20, [R189+0x6000] ;  /* 0x00600000bd14783b */ /* 0x000fe60000004200 */
        /* <DEDUP_REMOVED lines=56> */
[----:B-1----:R-:W-:-:S03]  /*7760*/  FMNMX.FTZ R2, R0, R7, !PT ;  /* 0x0000000700027209 */ /* 0x002fc60007810000 */
[----:B------:R-:W1:Y:S04]  /*7770*/  SHFL.BFLY PT, R7, R5, 0x2, 0x1f ;  /* 0x0c401f0005077f89 */ /* 0x000e6800000e0000 */
[----:B------:R-:W3:Y:S01]  /*7780*/  SHFL.BFLY PT, R13, R2, 0x1, 0x1f ;  /* 0x0c201f00020d7f89 */ /* 0x000ee200000e0000 */
[----:B--2---:R-:W-:Y:S02]  /*7790*/  FMNMX.FTZ R0, R4, R12, !PT ;  /* 0x0000000c04007209 */ /* 0x004fe40007810000 */
[----:B------:R-:W-:-:S03]  /*77a0*/  FMNMX.FTZ R4, R180, R6, !PT ;  /* 0x00000006b4047209 */ /* 0x000fc60007810000 */
[----:B------:R-:W2:Y:S01]  /*77b0*/  SHFL.BFLY PT, R6, R0, 0x1, 0x1f ;  /* 0x0c201f0000067f89 */ /* 0x000ea200000e0000 */
[----:B------:R-:W-:-:S04]  /*77c0*/  FMNMX.FTZ R4, R176, R4, !PT ;  /* 0x00000004b0047209 */ /* 0x000fc80007810000 */
[----:B------:R-:W-:-:S04]  /*77d0*/  FMNMX.FTZ R4, R174, R4, !PT ;  /* 0x00000004ae047209 */ /* 0x000fc80007810000 */
[----:B------:R-:W-:-:S04]  /*77e0*/  FMNMX.FTZ R4, R170, R4, !PT ;  /* 0x00000004aa047209 */ /* 0x000fc80007810000 */
[----:B------:R-:W-:Y:S02]  /*77f0*/  FMNMX.FTZ R4, R211, R4, !PT ;  /* 0x00000004d3047209 */ /* 0x000fe40007810000 */
[----:B-1----:R-:W-:Y:S02]  /*7800*/  FMNMX.FTZ R5, R5, R7, !PT ;  /* 0x0000000705057209 */ /* 0x002fe40007810000 */
[----:B------:R-:W-:Y:S02]  /*7810*/  FMNMX.FTZ R4, R205, R4, !PT ;  /* 0x00000004cd047209 */ /* 0x000fe40007810000 */
[----:B---3--:R-:W-:Y:S01]  /*7820*/  FMNMX.FTZ R172, R2, R13, !PT ;  /* 0x0000000d02ac7209 */ /* 0x008fe20007810000 */
[----:B------:R-:W1:Y:S01]  /*7830*/  SHFL.BFLY PT, R7, R5, 0x1, 0x1f ;  /* 0x0c201f0005077f89 */ /* 0x000e6200000e0000 */
[----:B------:R-:W-:Y:S02]  /*7840*/  FMNMX.FTZ R2, R206, R4, !PT ;  /* 0x00000004ce027209 */ /* 0x000fe40007810000 */
[C---:B------:R-:W-:Y:S01]  /*7850*/  FSETP.NEU.FTZ.AND P4, PT, R172.reuse, -INF , PT ;  /* 0xff800000ac00780b */ /* 0x040fe20003f9d000 */
[----:B------:R-:W-:Y:S01]  /*7860*/  FMUL.FTZ R4, R172, c[0x0][0x23c] ;  /* 0x00008f00ac047a20 */ /* 0x000fe20000410000 */
[----:B------:R-:W-:-:S02]  /*7870*/  FMNMX.FTZ R2, R204, R2, !PT ;  /* 0x00000002cc027209 */ /* 0x000fc40007810000 */
[----:B--2---:R-:W-:Y:S02]  /*7880*/  FMNMX.FTZ R161, R0, R6, !PT ;  /* 0x0000000600a17209 */ /* 0x004fe40007810000 */
[----:B------:R-:W-:Y:S02]  /*7890*/  FSEL R0, R4, RZ, P4 ;  /* 0x000000ff04007208 */ /* 0x000fe40002000000 */
[----:B------:R-:W-:Y:S01]  /*78a0*/  FMNMX.FTZ R2, R215, R2, !PT ;  /* 0x00000002d7027209 */ /* 0x000fe20007810000 */
[C---:B------:R-:W-:Y:S01]  /*78b0*/  FMUL.FTZ R12, R161.reuse, c[0x0][0x23c] ;  /* 0x00008f00a10c7a20 */ /* 0x040fe20000410000 */
[----:B------:R-:W-:Y:S01]  /*78c0*/  FSETP.NEU.FTZ.AND P3, PT, R161, -INF , PT ;  /* 0xff800000a100780b */ /* 0x000fe20003f7d000 */
[----:B------:R-:W-:Y:S01]  /*78d0*/  FFMA.FTZ R4, R16, c[0x0][0x23c], -R0 ;  /* 0x00008f0010047a23 */ /* 0x000fe20000010800 */
[----:B------:R-:W-:Y:S02]  /*78e0*/  FMNMX.FTZ R2, R213, R2, !PT ;  /* 0x00000002d5027209 */ /* 0x000fe40007810000 */
[----:B------:R-:W-:Y:S01]  /*78f0*/  FSEL R12, R12, RZ, P3 ;  /* 0x000000ff0c0c7208 */ /* 0x000fe20001800000 */
[----:B------:R2:W-:Y:S01]  /*7900*/  MUFU.EX2 R50, R4 ;  /* 0x0000000400327308 */ /* 0x0005e20000000800 */
[----:B-1----:R-:W-:-:S03]  /*7910*/  FMNMX.FTZ R159, R5, R7, !PT ;  /* 0x00000007059f7209 */ /* 0x002fc60007810000 */
[----:B------:R-:W-:Y:S01]  /*7920*/  FFMA.FTZ R5, R38, c[0x0][0x23c], -R12 ;  /* 0x00008f0026057a23 */ /* 0x000fe2000001080c */
[----:B------:R-:W-:-:S03]  /*7930*/  FSETP.NEU.FTZ.AND P2, PT, R159, -INF , PT ;  /* 0xff8000009f00780b */ /* 0x000fc60003f5d000 */
[----:B------:R1:W-:Y:S01]  /*7940*/  MUFU.EX2 R43, R5 ;  /* 0x00000005002b7308 */ /* 0x0003e20000000800 */
[----:B--2---:R-:W-:Y:S01]  /*7950*/  FMNMX.FTZ R4, R214, R2, !PT ;  /* 0x00000002d6047209 */ /* 0x004fe20007810000 */
[----:B------:R-:W-:-:S03]  /*7960*/  FFMA.FTZ R2, R17, c[0x0][0x23c], -R12 ;  /* 0x00008f0011027a23 */ /* 0x000fc6000001080c */
[----:B------:R-:W-:-:S03]  /*7970*/  FMNMX.FTZ R4, R212, R4, !PT ;  /* 0x00000004d4047209 */ /* 0x000fc60007810000 */
[----:B------:R2:W-:Y:S02]  /*7980*/  MUFU.EX2 R47, R2 ;  /* 0x00000002002f7308 */ /* 0x0005e40000000800 */
[----:B------:R-:W3:Y:S01]  /*7990*/  SHFL.BFLY PT, R6, R4, 0x2, 0x1f ;  /* 0x0c401f0004067f89 */ /* 0x000ee200000e0000 */
[----:B-1----:R-:W-:-:S05]  /*79a0*/  FFMA.FTZ R5, R36, c[0x0][0x23c], -R12 ;  /* 0x00008f0024057a23 */ /* 0x002fca000001080c */
[----:B------:R-:W1:Y:S01]  /*79b0*/  MUFU.EX2 R41, R5 ;  /* 0x0000000500297308 */ /* 0x000e620000000800 */
[----:B--2---:R-:W-:-:S07]  /*79c0*/  FFMA.FTZ R2, R39, c[0x0][0x23c], -R12 ;  /* 0x00008f0027027a23 */ /* 0x004fce000001080c */
[----:B------:R2:W-:Y:S01]  /*79d0*/  MUFU.EX2 R15, R2 ;  /* 0x00000002000f7308 */ /* 0x0005e20000000800 */
[----:B---3--:R-:W-:Y:S02]  /*79e0*/  FMNMX.FTZ R4, R4, R6, !PT ;  /* 0x0000000604047209 */ /* 0x008fe40007810000 */
[----:B------:R-:W-:-:S03]  /*79f0*/  FSEL R6, R161, RZ, P3 ;  /* 0x000000ffa1067208 */ /* 0x000fc60001800000 */
[----:B------:R-:W3:Y:S02]  /*7a00*/  SHFL.BFLY PT, R13, R4, 0x1, 0x1f ;  /* 0x0c201f00040d7f89 */ /* 0x000ee400000e0000 */
[----:B------:R-:W-:Y:S02]  /*7a10*/  FADD.FTZ R6, R68, -R6 ;  /* 0x8000000644067221 */ /* 0x000fe40000010000 */
[----:B--2---:R-:W-:Y:S02]  /*7a20*/  FMUL.FTZ R2, R159, c[0x0][0x23c] ;  /* 0x00008f009f027a20 */ /* 0x004fe40000410000 */
[----:B------:R-:W-:-:S03]  /*7a30*/  FMUL.FTZ R6, R6, c[0x0][0x23c] ;  /* 0x00008f0006067a20 */ /* 0x000fc60000410000 */
[----:B------:R-:W-:Y:S01]  /*7a40*/  FSEL R2, R2, RZ, P2 ;  /* 0x000000ff02027208 */ /* 0x000fe20001000000 */
[----:B------:R1:W2:Y:S04]  /*7a50*/  MUFU.EX2 R147, R6 ;  /* 0x0000000600937308 */ /* 0x0002a80000000800 */
[--C-:B------:R-:W-:Y:S02]  /*7a60*/  FFMA.FTZ R5, R18, c[0x0][0x23c], -R2.reuse ;  /* 0x00008f0012057a23 */ /* 0x100fe40000010802 */
[----:B------:R-:W-:Y:S02]  /*7a70*/  FFMA.FTZ R7, R37, c[0x0][0x23c], -R2 ;  /* 0x00008f0025077a23 */ /* 0x000fe40000010802 */
[----:B------:R4:W-:Y:S01]  /*7a80*/  MUFU.EX2 R46, R5 ;  /* 0x00000005002e7308 */ /* 0x0009e20000000800 */
[----:B---3--:R-:W-:Y:S01]  /*7a90*/  FMNMX.FTZ R166, R4, R13, !PT ;  /* 0x0000000d04a67209 */ /* 0x008fe20007810000 */
[----:B------:R-:W-:-:S06]  /*7aa0*/  FFMA.FTZ R13, R48, c[0x0][0x23c], -R0 ;  /* 0x00008f00300d7a23 */ /* 0x000fcc0000010800 */
[----:B------:R-:W-:Y:S01]  /*7ab0*/  MUFU.EX2 R40, R7 ;  /* 0x0000000700287308 */ /* 0x000fe20000000800 */
[----:B------:R-:W-:Y:S01]  /*7ac0*/  FFMA.FTZ R4, R49, c[0x0][0x23c], -R0 ;  /* 0x00008f0031047a23 */ /* 0x000fe20000010800 */
[----:B-1----:R-:W-:Y:S01]  /*7ad0*/  F2FP.BF16.PACK_AB R6, R41, R43 ;  /* 0x0000002b2906723e */ /* 0x002fe200000010ff */
[-C--:B--2---:R-:W-:Y:S02]  /*7ae0*/  FMUL.FTZ R80, R80, R147.reuse ;  /* 0x0000009350507220 */ /* 0x084fe40000410000 */
[-C--:B------:R-:W-:Y:S02]  /*7af0*/  FMUL.FTZ R81, R81, R147.reuse ;  /* 0x0000009351517220 */ /* 0x080fe40000410000 */
[-C--:B------:R-:W-:Y:S01]  /*7b00*/  FMUL.FTZ R88, R88, R147.reuse ;  /* 0x0000009358587220 */ /* 0x080fe20000410000 */
[----:B------:R1:W-:Y:S01]  /*7b10*/  MUFU.EX2 R241, R13 ;  /* 0x0000000d00f17308 */ /* 0x0003e20000000800 */
[----:B----4-:R-:W-:Y:S02]  /*7b20*/  FFMA.FTZ R5, R45, c[0x0][0x23c], -R2 ;  /* 0x00008f002d057a23 */ /* 0x010fe40000010802 */
[----:B------:R-:W-:-:S02]  /*7b30*/  FMUL.FTZ R89, R89, R147 ;  /* 0x0000009359597220 */ /* 0x000fc40000410000 */
[-C--:B------:R-:W-:Y:S02]  /*7b40*/  FMUL.FTZ R100, R100, R147.reuse ;  /* 0x0000009364647220 */ /* 0x080fe40000410000 */
[-C--:B------:R-:W-:Y:S01]  /*7b50*/  FMUL.FTZ R101, R101, R147.reuse ;  /* 0x0000009365657220 */ /* 0x080fe20000410000 */
[----:B------:R2:W-:Y:S01]  /*7b60*/  MUFU.EX2 R242, R5 ;  /* 0x0000000500f27308 */ /* 0x0005e20000000800 */
[-C--:B------:R-:W-:Y:S02]  /*7b70*/  FMUL.FTZ R104, R104, R147.reuse ;  /* 0x0000009368687220 */ /* 0x080fe40000410000 */
[-C--:B------:R-:W-:Y:S02]  /*7b80*/  FMUL.FTZ R105, R105, R147.reuse ;  /* 0x0000009369697220 */ /* 0x080fe40000410000 */
[-C--:B------:R-:W-:Y:S02]  /*7b90*/  FMUL.FTZ R116, R116, R147.reuse ;  /* 0x0000009374747220 */ /* 0x080fe40000410000 */
[-C--:B------:R-:W-:Y:S01]  /*7ba0*/  FMUL.FTZ R117, R117, R147.reuse ;  /* 0x0000009375757220 */ /* 0x080fe20000410000 */
[----:B-1----:R-:W-:Y:S01]  /*7bb0*/  FSEL R13, R172, RZ, P4 ;  /* 0x000000ffac0d7208 */ /* 0x002fe20002000000 */
[----:B------:R1:W-:Y:S01]  /*7bc0*/  MUFU.EX2 R239, R4 ;  /* 0x0000000400ef7308 */ /* 0x0003e20000000800 */
[----:B------:R-:W-:-:S02]  /*7bd0*/  FMUL.FTZ R120, R120, R147 ;  /* 0x0000009378787220 */ /* 0x000fc40000410000 */
[-C--:B------:R-:W-:Y:S02]  /*7be0*/  FMUL.FTZ R121, R121, R147.reuse ;  /* 0x0000009379797220 */ /* 0x080fe40000410000 */
[----:B------:R-:W-:Y:S02]  /*7bf0*/  FADD.FTZ R16, R70, -R13 ;  /* 0x8000000d46107221 */ /* 0x000fe40000010000 */
[----:B--2---:R-:W-:Y:S02]  /*7c00*/  FFMA.FTZ R5, R44, c[0x0][0x23c], -R2 ;  /* 0x00008f002c057a23 */ /* 0x004fe40000010802 */
[-C--:B------:R-:W-:Y:S02]  /*7c10*/  FMUL.FTZ R132, R132, R147.reuse ;  /* 0x0000009384847220 */ /* 0x080fe40000410000 */
[----:B------:R2:W3:Y:S01]  /*7c20*/  MUFU.EX2 R42, R5 ;  /* 0x00000005002a7308 */ /* 0x0004e20000000800 */
[-C--:B------:R-:W-:Y:S02]  /*7c30*/  FMUL.FTZ R133, R133, R147.reuse ;  /* 0x0000009385857220 */ /* 0x080fe40000410000 */
[----:B------:R-:W-:Y:S01]  /*7c40*/  FMUL.FTZ R136, R136, R147 ;  /* 0x0000009388887220 */ /* 0x000fe20000410000 */
[----:B-1----:R-:W-:Y:S01]  /*7c50*/  F2FP.BF16.PACK_AB R4, R15, R47 ;  /* 0x0000002f0f04723e */ /* 0x002fe200000010ff */
[----:B------:R-:W-:Y:S01]  /*7c60*/  FMUL.FTZ R137, R137, R147 ;  /* 0x0000009389897220 */ /* 0x000fe20000410000 */
[----:B--2---:R-:W-:-:S02]  /*7c70*/  FSEL R5, R159, RZ, P2 ;  /* 0x000000ff9f057208 */ /* 0x004fc40001000000 */
[----:B------:R-:W-:Y:S02]  /*7c80*/  FSETP.NEU.FTZ.AND P2, PT, R166, -INF , PT ;  /* 0xff800000a600780b */ /* 0x000fe40003f5d000 */
[----:B---3--:R-:W-:Y:S01]  /*7c90*/  F2FP.BF16.PACK_AB R7, R40, R42 ;  /* 0x0000002a2807723e */ /* 0x008fe200000010ff */
[----:B------:R-:W-:Y:S01]  /*7ca0*/  FADD.FTZ R3, R3, -R5 ;  /* 0x8000000503037221 */ /* 0x000fe20000010000 */
[----:B------:R-:W-:Y:S02]  /*7cb0*/  FSEL R13, R166, RZ, P2 ;  /* 0x000000ffa60d7208 */ /* 0x000fe40001000000 */
[----:B------:R-:W-:Y:S01]  /*7cc0*/  F2FP.BF16.PACK_AB R5, R242, R46 ;  /* 0x0000002ef205723e */ /* 0x000fe200000010ff */
[----:B------:R-:W-:Y:S02]  /*7cd0*/  FMUL.FTZ R3, R3, c[0x0][0x23c] ;  /* 0x00008f0003037a20 */ /* 0x000fe40000410000 */
[----:B------:R-:W-:Y:S02]  /*7ce0*/  FADD.FTZ R13, R69, -R13 ;  /* 0x8000000d450d7221 */ /* 0x000fe40000010000 */
[----:B------:R1:W2:Y:S02]  /*7cf0*/  MUFU.EX2 R146, R3 ;  /* 0x0000000300927308 */ /* 0x0002a40000000800 */
[----:B------:R-:W-:-:S06]  /*7d00*/  FMUL.FTZ R13, R13, c[0x0][0x23c] ;  /* 0x00008f000d0d7a20 */ /* 0x000fcc0000410000 */
[----:B------:R3:W4:Y:S01]  /*7d10*/  MUFU.EX2 R144, R13 ;  /* 0x0000000d00907308 */ /* 0x0007220000000800 */
[----:B-1----:R-:W-:Y:S02]  /*7d20*/  FFMA.FTZ R3, R60, c[0x0][0x23c], -R0 ;  /* 0x00008f003c037a23 */ /* 0x002fe40000010800 */
[----:B--2---:R-:W-:-:S05]  /*7d30*/  FMUL.FTZ R82, R82, R146 ;  /* 0x0000009252527220 */ /* 0x004fca0000410000 */
[----:B------:R1:W2:Y:S01]  /*7d40*/  MUFU.EX2 R240, R3 ;  /* 0x0000000300f07308 */ /* 0x0002a20000000800 */
[-C--:B------:R-:W-:Y:S02]  /*7d50*/  FMUL.FTZ R83, R83, R146.reuse ;  /* 0x0000009253537220 */ /* 0x080fe40000410000 */
[-C--:B------:R-:W-:Y:S02]  /*7d60*/  FMUL.FTZ R90, R90, R146.reuse ;  /* 0x000000925a5a7220 */ /* 0x080fe40000410000 */
[----:B---3--:R-:W-:Y:S02]  /*7d70*/  FFMA.FTZ R13, R156, c[0x0][0x23c], -R0 ;  /* 0x00008f009c0d7a23 */ /* 0x008fe40000010800 */
[-C--:B------:R-:W-:Y:S01]  /*7d80*/  FMUL.FTZ R91, R91, R146.reuse ;  /* 0x000000925b5b7220 */ /* 0x080fe20000410000 */
[----:B------:R-:W-:Y:S01]  /*7d90*/  HMMA.16816.F32.BF16 R76, R4, R20, R80 ;  /* 0x00000014044c723c */ /* 0x000fe20000041850 */
[----:B------:R3:W-:Y:S01]  /*7da0*/  MUFU.EX2 R233, R13 ;  /* 0x0000000d00e97308 */ /* 0x0007e20000000800 */
[----:B------:R-:W-:-:S02]  /*7db0*/  FMUL.FTZ R102, R102, R146 ;  /* 0x0000009266667220 */ /* 0x000fc40000410000 */
[-C--:B------:R-:W-:Y:S02]  /*7dc0*/  FMUL.FTZ R103, R103, R146.reuse ;  /* 0x0000009267677220 */ /* 0x080fe40000410000 */
[----:B------:R-:W-:Y:S01]  /*7dd0*/  FMUL.FTZ R106, R106, R146 ;  /* 0x000000926a6a7220 */ /* 0x000fe20000410000 */
[----:B------:R-:W-:Y:S01]  /*7de0*/  MOV R80, R15 ;  /* 0x0000000f00507202 */ /* 0x000fe20000000f00 */
[----:B-1----:R-:W-:Y:S01]  /*7df0*/  FMUL.FTZ R3, R166, c[0x0][0x23c] ;  /* 0x00008f00a6037a20 */ /* 0x002fe20000410000 */
[----:B------:R-:W-:Y:S01]  /*7e00*/  MOV R83, R50 ;  /* 0x0000003200537202 */ /* 0x000fe20000000f00 */
[-C--:B------:R-:W-:Y:S01]  /*7e10*/  FMUL.FTZ R107, R107, R146.reuse ;  /* 0x000000926b6b7220 */ /* 0x080fe20000410000 */
[----:B------:R-:W-:Y:S01]  /*7e20*/  MOV R82, R47 ;  /* 0x0000002f00527202 */ /* 0x000fe20000000f00 */
[-C--:B------:R-:W-:Y:S01]  /*7e30*/  FMUL.FTZ R118, R118, R146.reuse ;  /* 0x0000009276767220 */ /* 0x080fe20000410000 */
[----:B------:R-:W-:Y:S01]  /*7e40*/  FSEL R3, R3, RZ, P2 ;  /* 0x000000ff03037208 */ /* 0x000fe20001000000 */
[----:B------:R-:W-:Y:S01]  /*7e50*/  FMUL.FTZ R119, R119, R146 ;  /* 0x0000009277777220 */ /* 0x000fe20000410000 */
[----:B------:R-:W-:Y:S01]  /*7e60*/  MOV R81, R46 ;  /* 0x0000002e00517202 */ /* 0x000fe20000000f00 */
[----:B------:R-:W-:Y:S01]  /*7e70*/  FMUL.FTZ R122, R122, R146 ;  /* 0x000000927a7a7220 */ /* 0x000fe20000410000 */
[----:B------:R-:W-:Y:S01]  /*7e80*/  HMMA.16816.F32.BF16 R72, R4, R22, R88 ;  /* 0x000000160448723c */ /* 0x000fe20000041858 */
[----:B---3--:R-:W-:-:S02]  /*7e90*/  FFMA.FTZ R13, R149, c[0x0][0x23c], -R12 ;  /* 0x00008f00950d7a23 */ /* 0x008fc4000001080c */
[--C-:B------:R-:W-:Y:S02]  /*7ea0*/  FFMA.FTZ R14, R19, c[0x0][0x23c], -R3.reuse ;  /* 0x00008f00130e7a23 */ /* 0x100fe40000010803 */
[----:B------:R1:W-:Y:S01]  /*7eb0*/  MUFU.EX2 R231, R13 ;  /* 0x0000000d00e77308 */ /* 0x0003e20000000800 */
[----:B------:R-:W-:Y:S01]  /*7ec0*/  FFMA.FTZ R15, R61, c[0x0][0x23c], -R3 ;  /* 0x00008f003d0f7a23 */ /* 0x000fe20000010803 */
[----:B------:R-:W-:Y:S01]  /*7ed0*/  MOV R91, R43 ;  /* 0x0000002b005b7202 */ /* 0x000fe20000000f00 */
[-C--:B------:R-:W-:Y:S01]  /*7ee0*/  FMUL.FTZ R123, R123, R146.reuse ;  /* 0x000000927b7b7220 */ /* 0x080fe20000410000 */
[C---:B------:R-:W-:Y:S01]  /*7ef0*/  HMMA.16816.F32.BF16 R100, R4.reuse, R24, R100 ;  /* 0x000000180464723c */ /* 0x040fe20000041864 */
[----:B------:R-:W-:Y:S01]  /*7f00*/  FMUL.FTZ R134, R134, R146 ;  /* 0x0000009286867220 */ /* 0x000fe20000410000 */
[----:B------:R-:W-:Y:S01]  /*7f10*/  MOV R90, R42 ;  /* 0x0000002a005a7202 */ /* 0x000fe20000000f00 */
[-C--:B------:R-:W-:Y:S01]  /*7f20*/  FMUL.FTZ R135, R135, R146.reuse ;  /* 0x0000009287877220 */ /* 0x080fe20000410000 */
[----:B------:R3:W-:Y:S01]  /*7f30*/  MUFU.EX2 R238, R14 ;  /* 0x0000000e00ee7308 */ /* 0x0007e20000000800 */
[-C--:B------:R-:W-:Y:S01]  /*7f40*/  FMUL.FTZ R138, R138, R146.reuse ;  /* 0x000000928a8a7220 */ /* 0x080fe20000410000 */
[----:B------:R-:W-:Y:S01]  /*7f50*/  MOV R89, R41 ;  /* 0x0000002900597202 */ /* 0x000fe20000000f00 */
[----:B------:R-:W-:Y:S01]  /*7f60*/  FMUL.FTZ R139, R139, R146 ;  /* 0x000000928b8b7220 */ /* 0x000fe20000410000 */
[----:B------:R-:W-:Y:S01]  /*7f70*/  HMMA.16816.F32.BF16 R64, R4, R26, R104 ;  /* 0x0000001a0440723c */ /* 0x000fe20000041868 */
[----:B----4-:R-:W-:Y:S01]  /*7f80*/  FMUL.FTZ R86, R86, R144 ;  /* 0x0000009056567220 */ /* 0x010fe20000410000 */
[----:B------:R-:W-:Y:S01]  /*7f90*/  MOV R88, R40 ;  /* 0x0000002800587202 */ /* 0x000fe20000000f00 */
[----:B------:R-:W-:Y:S01]  /*7fa0*/  FMUL.FTZ R87, R87, R144 ;  /* 0x0000009057577220 */ /* 0x000fe20000410000 */
[----:B------:R4:W5:Y:S01]  /*7fb0*/  MUFU.EX2 R237, R15 ;  /* 0x0000000f00ed7308 */ /* 0x0009620000000800 */
[----:B-1----:R-:W-:-:S02]  /*7fc0*/  FFMA.FTZ R13, R71, c[0x0][0x23c], -R12 ;  /* 0x00008f00470d7a23 */ /* 0x002fc4000001080c */
[-C--:B------:R-:W-:Y:S01]  /*7fd0*/  FMUL.FTZ R94, R94, R144.reuse ;  /* 0x000000905e5e7220 */ /* 0x080fe20000410000 */
[C---:B------:R-:W-:Y:S01]  /*7fe0*/  HMMA.16816.F32.BF16 R60, R4.reuse, R28, R116 ;  /* 0x0000001c043c723c */ /* 0x040fe20000041874 */
[-C--:B------:R-:W-:Y:S02]  /*7ff0*/  FMUL.FTZ R95, R95, R144.reuse ;  /* 0x000000905f5f7220 */ /* 0x080fe40000410000 */
[-C--:B------:R-:W-:Y:S01]  /*8000*/  FMUL.FTZ R98, R98, R144.reuse ;  /* 0x0000009062627220 */ /* 0x080fe20000410000 */
[----:B------:R1:W-:Y:S01]  /*8010*/  MUFU.EX2 R230, R13 ;  /* 0x0000000d00e67308 */ /* 0x0003e20000000800 */
[----:B---3--:R-:W-:Y:S02]  /*8020*/  FFMA.FTZ R14, R56, c[0x0][0x23c], -R3 ;  /* 0x00008f00380e7a23 */ /* 0x008fe40000010803 */
[-C--:B------:R-:W-:Y:S01]  /*8030*/  FMUL.FTZ R99, R99, R144.reuse ;  /* 0x0000009063637220 */ /* 0x080fe20000410000 */
[----:B------:R-:W-:Y:S01]  /*8040*/  HMMA.16816.F32.BF16 R52, R4, R32, R132 ;  /* 0x000000200434723c */ /* 0x000fe20000041884 */
[----:B------:R-:W-:-:S02]  /*8050*/  FMUL.FTZ R110, R110, R144 ;  /* 0x000000906e6e7220 */ /* 0x000fc40000410000 */
[-C--:B------:R-:W-:Y:S01]  /*8060*/  FMUL.FTZ R111, R111, R144.reuse ;  /* 0x000000906f6f7220 */ /* 0x080fe20000410000 */
[----:B------:R3:W-:Y:S01]  /*8070*/  MUFU.EX2 R236, R14 ;  /* 0x0000000e00ec7308 */ /* 0x0007e20000000800 */
[----:B----4-:R-:W-:Y:S02]  /*8080*/  FFMA.FTZ R15, R57, c[0x0][0x23c], -R3 ;  /* 0x00008f00390f7a23 */ /* 0x010fe40000010803 */
[-C--:B------:R-:W-:Y:S01]  /*8090*/  FMUL.FTZ R114, R114, R144.reuse ;  /* 0x0000009072727220 */ /* 0x080fe20000410000 */
[----:B------:R-:W-:Y:S01]  /*80a0*/  HMMA.16816.F32.BF16 R56, R4, R30, R120 ;  /* 0x0000001e0438723c */ /* 0x000fe20000041878 */
[-C--:B------:R-:W-:Y:S02]  /*80b0*/  FMUL.FTZ R115, R115, R144.reuse ;  /* 0x0000009073737220 */ /* 0x080fe40000410000 */
[----:B------:R-:W-:Y:S01]  /*80c0*/  FMUL.FTZ R126, R126, R144 ;  /* 0x000000907e7e7220 */ /* 0x000fe20000410000 */
[----:B------:R-:W4:Y:S01]  /*80d0*/  MUFU.EX2 R235, R15 ;  /* 0x0000000f00eb7308 */ /* 0x000f220000000800 */
[----:B-1----:R-:W-:-:S02]  /*80e0*/  FFMA.FTZ R13, R157, c[0x0][0x23c], -R2 ;  /* 0x00008f009d0d7a23 */ /* 0x002fc40000010802 */
[-C--:B------:R-:W-:Y:S01]  /*80f0*/  FMUL.FTZ R127, R127, R144.reuse ;  /* 0x000000907f7f7220 */ /* 0x080fe20000410000 */
[----:B------:R-:W-:Y:S01]  /*8100*/  HMMA.16816.F32.BF16 R44, R4, R34, R136 ;  /* 0x00000022042c723c */ /* 0x000fe20000041888 */
[-C--:B------:R-:W-:Y:S02]  /*8110*/  FMUL.FTZ R130, R130, R144.reuse ;  /* 0x0000009082827220 */ /* 0x080fe40000410000 */
[----:B------:R-:W-:Y:S01]  /*8120*/  FMUL.FTZ R131, R131, R144 ;  /* 0x0000009083837220 */ /* 0x000fe20000410000 */
[----:B------:R1:W-:Y:S01]  /*8130*/  MUFU.EX2 R227, R13 ;  /* 0x0000000d00e37308 */ /* 0x0003e20000000800 */
[----:B---3--:R-:W-:Y:S02]  /*8140*/  FMUL.FTZ R14, R16, c[0x0][0x23c] ;  /* 0x00008f00100e7a20 */ /* 0x008fe40000410000 */
[----:B--2---:R-:W-:Y:S01]  /*8150*/  F2FP.BF16.PACK_AB R4, R240, R83 ;  /* 0x00000053f004723e */ /* 0x004fe200000010ff */
[----:B------:R-:W-:Y:S01]  /*8160*/  LDSM.16.MT88.4 R16, [R191+0x6800] ;  /* 0x00680000bf10783b */ /* 0x000fe20000004200 */
[----:B-----5:R-:W-:Y:S01]  /*8170*/  F2FP.BF16.PACK_AB R5, R237, R238 ;  /* 0x000000eeed05723e */ /* 0x020fe200000010ff */
[----:B------:R-:W-:Y:S01]  /*8180*/  FMUL.FTZ R142, R142, R144 ;  /* 0x000000908e8e7220 */ /* 0x000fe20000410000 */
[----:B------:R-:W-:Y:S01]  /*8190*/  F2FP.BF16.PACK_AB R6, R241, R239 ;  /* 0x000000eff106723e */ /* 0x000fe200000010ff */
[----:B------:R-:W2:Y:S01]  /*81a0*/  MUFU.EX2 R145, R14 ;  /* 0x0000000e00917308 */ /* 0x000ea20000000800 */
[----:B----4-:R-:W-:Y:S01]  /*81b0*/  F2FP.BF16.PACK_AB R7, R235, R236 ;  /* 0x000000eceb07723e */ /* 0x010fe200000010ff */
[----:B------:R-:W-:-:S02]  /*81c0*/  FMUL.FTZ R143, R143, R144 ;  /* 0x000000908f8f7220 */ /* 0x000fc40000410000 */
[----:B-1----:R-:W-:-:S04]  /*81d0*/  FFMA.FTZ R13, R152, c[0x0][0x23c], -R2 ;  /* 0x00008f00980d7a23 */ /* 0x002fc80000010802 */
[----:B------:R1:W-:Y:S01]  /*81e0*/  MUFU.EX2 R228, R13 ;  /* 0x0000000d00e47308 */ /* 0x0003e20000000800 */
[-C--:B--2---:R-:W-:Y:S02]  /*81f0*/  FMUL.FTZ R84, R84, R145.reuse ;  /* 0x0000009154547220 */ /* 0x084fe40000410000 */
[-C--:B------:R-:W-:Y:S02]  /*8200*/  FMUL.FTZ R85, R85, R145.reuse ;  /* 0x0000009155557220 */ /* 0x080fe40000410000 */
[-C--:B------:R-:W-:Y:S02]  /*8210*/  FMUL.FTZ R92, R92, R145.reuse ;  /* 0x000000915c5c7220 */ /* 0x080fe40000410000 */
[-C--:B------:R-:W-:Y:S02]  /*8220*/  FMUL.FTZ R93, R93, R145.reuse ;  /* 0x000000915d5d7220 */ /* 0x080fe40000410000 */
[-C--:B------:R-:W-:Y:S01]  /*8230*/  FMUL.FTZ R96, R96, R145.reuse ;  /* 0x0000009160607220 */ /* 0x080fe20000410000 */
[----:B------:R-:W-:Y:S01]  /*8240*/  HMMA.16816.F32.BF16 R48, R4, R20, R84 ;  /* 0x000000140430723c */ /* 0x000fe20000041854 */
[----:B------:R-:W-:-:S02]  /*8250*/  FMUL.FTZ R97, R97, R145 ;  /* 0x0000009161617220 */ /* 0x000fc40000410000 */
[----:B-1----:R-:W-:Y:S02]  /*8260*/  FFMA.FTZ R13, R151, c[0x0][0x23c], -R2 ;  /* 0x00008f00970d7a23 */ /* 0x002fe40000010802 */
[-C--:B------:R-:W-:Y:S02]  /*8270*/  FMUL.FTZ R108, R108, R145.reuse ;  /* 0x000000916c6c7220 */ /* 0x080fe40000410000 */
[----:B------:R1:W-:Y:S01]  /*8280*/  MUFU.EX2 R226, R13 ;  /* 0x0000000d00e27308 */ /* 0x0003e20000000800 */
[-C--:B------:R-:W-:Y:S01]  /*8290*/  FMUL.FTZ R109, R109, R145.reuse ;  /* 0x000000916d6d7220 */ /* 0x080fe20000410000 */
[C---:B------:R-:W-:Y:S01]  /*82a0*/  HMMA.16816.F32.BF16 R40, R4.reuse, R22, R92 ;  /* 0x000000160428723c */ /* 0x040fe2000004185c */
[-C--:B------:R-:W-:Y:S01]  /*82b0*/  FMUL.FTZ R112, R112, R145.reuse ;  /* 0x0000009170707220 */ /* 0x080fe20000410000 */
[----:B------:R-:W-:Y:S01]  /*82c0*/  LDSM.16.MT88.4 R20, [R192+0x6800] ;  /* 0x00680000c014783b */ /* 0x000fe20000004200 */
[-C--:B------:R-:W-:Y:S02]  /*82d0*/  FMUL.FTZ R113, R113, R145.reuse ;  /* 0x0000009171717220 */ /* 0x080fe40000410000 */
[-C--:B------:R-:W-:Y:S01]  /*82e0*/  FMUL.FTZ R124, R124, R145.reuse ;  /* 0x000000917c7c7220 */ /* 0x080fe20000410000 */
[----:B------:R-:W-:Y:S01]  /*82f0*/  LDSM.16.MT88.4 R92, [R189+0x7800] ;  /* 0x00780000bd5c783b */ /* 0x000fe20000004200 */
[----:B------:R-:W-:Y:S01]  /*8300*/  FMUL.FTZ R125, R125, R145 ;  /* 0x000000917d7d7220 */ /* 0x000fe20000410000 */
[----:B------:R-:W-:Y:S01]  /*8310*/  HMMA.16816.F32.BF16 R36, R4, R24, R96 ;  /* 0x000000180424723c */ /* 0x000fe20000041860 */
[----:B------:R-:W-:-:S02]  /*8320*/  FFMA.FTZ R14, R150, c[0x0][0x23c], -R12 ;  /* 0x00008f00960e7a23 */ /* 0x000fc4000001080c */
[-C--:B------:R-:W-:Y:S02]  /*8330*/  FMUL.FTZ R128, R128, R145.reuse ;  /* 0x0000009180807220 */ /* 0x080fe40000410000 */
[----:B------:R2:W3:Y:S01]  /*8340*/  MUFU.EX2 R234, R14 ;  /* 0x0000000e00ea7308 */ /* 0x0004e20000000800 */
[----:B-1----:R-:W-:Y:S02]  /*8350*/  FFMA.FTZ R13, R162, c[0x0][0x23c], -R0 ;  /* 0x00008f00a20d7a23 */ /* 0x002fe40000010800 */
[----:B------:R-:W-:Y:S01]  /*8360*/  HMMA.16816.F32.BF16 R108, R4, R26, R108 ;  /* 0x0000001a046c723c */ /* 0x000fe2000004186c */
[----:B------:R-:W-:Y:S01]  /*8370*/  LDSM.16.MT88.4 R24, [R190+0x6800] ;  /* 0x00680000be18783b */ /* 0x000fe20000004200 */
[-C--:B------:R-:W-:Y:S02]  /*8380*/  FMUL.FTZ R129, R129, R145.reuse ;  /* 0x0000009181817220 */ /* 0x080fe40000410000 */
[-C--:B------:R-:W-:Y:S01]  /*8390*/  FMUL.FTZ R140, R140, R145.reuse ;  /* 0x000000918c8c7220 */ /* 0x080fe20000410000 */
[----:B------:R1:W-:Y:S01]  /*83a0*/  MUFU.EX2 R224, R13 ;  /* 0x0000000d00e07308 */ /* 0x0003e20000000800 */
[----:B------:R-:W-:-:S02]  /*83b0*/  FMUL.FTZ R141, R141, R145 ;  /* 0x000000918d8d7220 */ /* 0x000fc40000410000 */
[----:B------:R-:W-:Y:S01]  /*83c0*/  HMMA.16816.F32.BF16 R112, R4, R28, R112 ;  /* 0x0000001c0470723c */ /* 0x000fe20000041870 */
[----:B--2---:R-:W-:-:S07]  /*83d0*/  FFMA.FTZ R14, R148, c[0x0][0x23c], -R12 ;  /* 0x00008f00940e7a23 */ /* 0x004fce000001080c */
[----:B------:R-:W-:Y:S01]  /*83e0*/  HMMA.16816.F32.BF16 R124, R4, R30, R124 ;  /* 0x0000001e047c723c */ /* 0x000fe2000004187c */
[----:B------:R-:W2:Y:S01]  /*83f0*/  LDSM.16.MT88.4 R28, [R189+0x6800] ;  /* 0x00680000bd1c783b */ /* 0x000ea20000004200 */
[----:B------:R4:W5:Y:S01]  /*8400*/  MUFU.EX2 R232, R14 ;  /* 0x0000000e00e87308 */ /* 0x0009620000000800 */
[----:B-1----:R-:W-:-:S05]  /*8410*/  FFMA.FTZ R13, R154, c[0x0][0x23c], -R0 ;  /* 0x00008f009a0d7a23 */ /* 0x002fca0000010800 */
[C---:B------:R-:W-:Y:S02]  /*8420*/  HMMA.16816.F32.BF16 R128, R4.reuse, R32, R128 ;  /* 0x000000200480723c */ /* 0x040fe40000041880 */
[----:B------:R1:W-:Y:S06]  /*8430*/  MUFU.EX2 R223, R13 ;  /* 0x0000000d00df7308 */ /* 0x0003ec0000000800 */
[----:B------:R-:W-:Y:S01]  /*8440*/  HMMA.16816.F32.BF16 R140, R4, R34, R140 ;  /* 0x00000022048c723c */ /* 0x000fe2000004188c */
[----:B----4-:R-:W-:-:S04]  /*8450*/  FFMA.FTZ R14, R158, c[0x0][0x23c], -R2 ;  /* 0x00008f009e0e7a23 */ /* 0x010fc80000010802 */
[----:B------:R4:W4:Y:S02]  /*8460*/  MUFU.EX2 R229, R14 ;  /* 0x0000000e00e57308 */ /* 0x0009240000000800 */
[----:B---3--:R-:W-:Y:S02]  /*8470*/  F2FP.BF16.PACK_AB R4, R231, R234 ;  /* 0x000000eae704723e */ /* 0x008fe400000010ff */
[----:B-----5:R-:W-:Y:S01]  /*8480*/  F2FP.BF16.PACK_AB R6, R230, R232 ;  /* 0x000000e8e606723e */ /* 0x020fe200000010ff */
[----:B-1----:R-:W-:Y:S01]  /*8490*/  FFMA.FTZ R13, R153, c[0x0][0x23c], -R0 ;  /* 0x00008f00990d7a23 */ /* 0x002fe20000010800 */
[----:B------:R-:W-:-:S03]  /*84a0*/  F2FP.BF16.PACK_AB R7, R226, R228 ;  /* 0x000000e4e207723e */ /* 0x000fc600000010ff */
[----:B------:R1:W-:Y:S01]  /*84b0*/  MUFU.EX2 R222, R13 ;  /* 0x0000000d00de7308 */ /* 0x0003e20000000800 */
[----:B----4-:R-:W-:Y:S01]  /*84c0*/  FFMA.FTZ R14, R164, c[0x0][0x23c], -R0 ;  /* 0x00008f00a40e7a23 */ /* 0x010fe20000010800 */
[----:B------:R-:W-:-:S06]  /*84d0*/  F2FP.BF16.PACK_AB R5, R227, R229 ;  /* 0x000000e5e305723e */ /* 0x000fcc00000010ff */
[----:B------:R-:W3:Y:S01]  /*84e0*/  MUFU.EX2 R225, R14 ;  /* 0x0000000e00e17308 */ /* 0x000ee20000000800 */
[--C-:B-1----:R-:W-:Y:S01]  /*84f0*/  FFMA.FTZ R13, R180, c[0x0][0x23c], -R3.reuse ;  /* 0x00008f00b40d7a23 */ /* 0x102fe20000010803 */
[C---:B--2---:R-:W-:Y:S06]  /*8500*/  HMMA.16816.F32.BF16 R76, R4.reuse, R28, R76 ;  /* 0x0000001c044c723c */ /* 0x044fec000004184c */
        /* <DEDUP_REMOVED lines=8> */
[C---:B------:R-:W-:Y:S01]  /*8590*/  HMMA.16816.F32.BF16 R56, R4.reuse, R26, R56 ;  /* 0x0000001a0438723c */ /* 0x040fe20000041838 */
[----:B------:R1:W-:Y:S07]  /*85a0*/  MUFU.EX2 R219, R13 ;  /* 0x0000000d00db7308 */ /* 0x0003ee0000000800 */
[C---:B------:R-:W-:Y:S08]  /*85b0*/  HMMA.16816.F32.BF16 R52, R4.reuse, R16, R52 ;  /* 0x000000100434723c */ /* 0x040ff00000041834 */
[----:B------:R-:W-:Y:S01]  /*85c0*/  HMMA.16816.F32.BF16 R44, R4, R18, R44 ;  /* 0x00000012042c723c */ /* 0x000fe2000004182c */
[----:B-1----:R-:W-:-:S04]  /*85d0*/  FFMA.FTZ R13, R170, c[0x0][0x23c], -R3 ;  /* 0x00008f00aa0d7a23 */ /* 0x002fc80000010803 */
[----:B------:R1:W4:Y:S02]  /*85e0*/  MUFU.EX2 R217, R13 ;  /* 0x0000000d00d97308 */ /* 0x0003240000000800 */
[----:B---3--:R-:W-:Y:S02]  /*85f0*/  F2FP.BF16.PACK_AB R4, R225, R233 ;  /* 0x000000e9e104723e */ /* 0x008fe400000010ff */
[----:B--2---:R-:W-:Y:S02]  /*8600*/  F2FP.BF16.PACK_AB R5, R220, R221 ;  /* 0x000000dddc05723e */ /* 0x004fe400000010ff */
[----:B------:R-:W-:Y:S01]  /*8610*/  F2FP.BF16.PACK_AB R6, R223, R224 ;  /* 0x000000e0df06723e */ /* 0x000fe200000010ff */
[----:B-1----:R-:W-:Y:S01]  /*8620*/  FFMA.FTZ R13, R155, c[0x0][0x23c], -R0 ;  /* 0x00008f009b0d7a23 */ /* 0x002fe20000010800 */
[----:B----4-:R-:W-:-:S03]  /*8630*/  F2FP.BF16.PACK_AB R7, R217, R219 ;  /* 0x000000dbd907723e */ /* 0x010fc600000010ff */
[----:B------:R1:W-:Y:S04]  /*8640*/  MUFU.EX2 R218, R13 ;  /* 0x0000000d00da7308 */ /* 0x0003e80000000800 */
[C---:B------:R-:W-:Y:S08]  /*8650*/  HMMA.16816.F32.BF16 R48, R4.reuse, R28, R48 ;  /* 0x0000001c0430723c */ /* 0x040ff00000041830 */
[----:B------:R-:W-:Y:S01]  /*8660*/  HMMA.16816.F32.BF16 R40, R4, R30, R40 ;  /* 0x0000001e0428723c */ /* 0x000fe20000041828 */
[----:B------:R-:W2:Y:S01]  /*8670*/  LDSM.16.MT88.4 R28, [R189+0x7000] ;  /* 0x00700000bd1c783b */ /* 0x000ea20000004200 */
[----:B-1----:R-:W-:-:S04]  /*8680*/  FFMA.FTZ R13, R163, c[0x0][0x23c], -R0 ;  /* 0x00008f00a30d7a23 */ /* 0x002fc80000010800 */
[----:B------:R1:W-:Y:S02]  /*8690*/  MUFU.EX2 R180, R13 ;  /* 0x0000000d00b47308 */ /* 0x0003e40000000800 */
[C---:B------:R-:W-:Y:S08]  /*86a0*/  HMMA.16816.F32.BF16 R36, R4.reuse, R20, R36 ;  /* 0x000000140424723c */ /* 0x040ff00000041824 */
[----:B------:R-:W-:Y:S01]  /*86b0*/  HMMA.16816.F32.BF16 R32, R4, R22, R108 ;  /* 0x000000160420723c */ /* 0x000fe2000004186c */
[----:B------:R-:W-:Y:S04]  /*86c0*/  LDSM.16.MT88.4 R20, [R190+0x7000] ;  /* 0x00700000be14783b */ /* 0x000fe80000004200 */
[----:B------:R-:W-:Y:S01]  /*86d0*/  LDSM.16.MT88.4 R108, [R192+0x7800] ;  /* 0x00780000c06c783b */ /* 0x000fe20000004200 */
[----:B-1----:R-:W-:-:S02]  /*86e0*/  FFMA.FTZ R13, R168, c[0x0][0x23c], -R12 ;  /* 0x00008f00a80d7a23 */ /* 0x002fc4000001080c */
[C---:B------:R-:W-:Y:S02]  /*86f0*/  HMMA.16816.F32.BF16 R112, R4.reuse, R24, R112 ;  /* 0x000000180470723c */ /* 0x040fe40000041870 */
[----:B------:R1:W-:Y:S06]  /*8700*/  MUFU.EX2 R176, R13 ;  /* 0x0000000d00b07308 */ /* 0x0003ec0000000800 */
[C---:B------:R-:W-:Y:S01]  /*8710*/  HMMA.16816.F32.BF16 R124, R4.reuse, R26, R124 ;  /* 0x0000001a047c723c */ /* 0x040fe2000004187c */
[----:B------:R-:W3:Y:S07]  /*8720*/  LDSM.16.MT88.4 R24, [R192+0x7000] ;  /* 0x00700000c018783b */ /* 0x000eee0000004200 */
[----:B------:R-:W-:Y:S01]  /*8730*/  HMMA.16816.F32.BF16 R128, R4, R16, R128 ;  /* 0x000000100480723c */ /* 0x000fe20000041880 */
[----:B-1----:R-:W-:-:S04]  /*8740*/  FFMA.FTZ R13, R169, c[0x0][0x23c], -R12 ;  /* 0x00008f00a90d7a23 */ /* 0x002fc8000001080c */
[----:B------:R1:W4:Y:S03]  /*8750*/  MUFU.EX2 R174, R13 ;  /* 0x0000000d00ae7308 */ /* 0x0003260000000800 */
[----:B------:R-:W-:Y:S01]  /*8760*/  HMMA.16816.F32.BF16 R140, R4, R18, R140 ;  /* 0x00000012048c723c */ /* 0x000fe2000004188c */
[----:B------:R-:W5:Y:S01]  /*8770*/  LDSM.16.MT88.4 R16, [R191+0x7000] ;  /* 0x00700000bf10783b */ /* 0x000f620000004200 */
[----:B-1----:R-:W-:-:S05]  /*8780*/  FFMA.FTZ R13, R167, c[0x0][0x23c], -R12 ;  /* 0x00008f00a70d7a23 */ /* 0x002fca000001080c */
[----:B----4-:R-:W-:Y:S01]  /*8790*/  F2FP.BF16.PACK_AB R4, R174, R176 ;  /* 0x000000b0ae04723e */ /* 0x010fe200000010ff */
[----:B------:R1:W-:Y:S02]  /*87a0*/  MUFU.EX2 R170, R13 ;  /* 0x0000000d00aa7308 */ /* 0x0003e40000000800 */
[----:B-1----:R-:W-:-:S06]  /*87b0*/  FFMA.FTZ R13, R165, c[0x0][0x23c], -R12 ;  /* 0x00008f00a50d7a23 */ /* 0x002fcc000001080c */
[----:B------:R1:W4:Y:S02]  /*87c0*/  MUFU.EX2 R169, R13 ;  /* 0x0000000d00a97308 */ /* 0x0003240000000800 */
[----:B-1----:R-:W-:Y:S01]  /*87d0*/  FFMA.FTZ R13, R175, c[0x0][0x23c], -R2 ;  /* 0x00008f00af0d7a23 */ /* 0x002fe20000010802 */
[----:B----4-:R-:W-:Y:S02]  /*87e0*/  F2FP.BF16.PACK_AB R6, R169, R170 ;  /* 0x000000aaa906723e */ /* 0x010fe400000010ff */
[----:B------:R-:W-:-:S03]  /*87f0*/  MOV R175, R88 ;  /* 0x0000005800af7202 */ /* 0x000fc60000000f00 */
[----:B------:R1:W-:Y:S02]  /*8800*/  MUFU.EX2 R168, R13 ;  /* 0x0000000d00a87308 */ /* 0x0003e40000000800 */
[----:B-1----:R-:W-:Y:S01]  /*8810*/  FFMA.FTZ R13, R178, c[0x0][0x23c], -R2 ;  /* 0x00008f00b20d7a23 */ /* 0x002fe20000010802 */
[----:B------:R-:W-:-:S05]  /*8820*/  MOV R178, R89 ;  /* 0x0000005900b27202 */ /* 0x000fca0000000f00 */
        /* <DEDUP_REMOVED lines=21> */
[----:B------:R-:W-:Y:S01]  /*8980*/  MOV R182, R82 ;  /* 0x0000005200b67202 */ /* 0x000fe20000000f00 */
[----:B------:R1:W-:Y:S06]  /*8990*/  MUFU.EX2 R158, R13 ;  /* 0x0000000d009e7308 */ /* 0x0003ec0000000800 */
[C---:B------:R-:W-:Y:S08]  /*89a0*/  HMMA.16816.F32.BF16 R56, R4.reuse, R22, R56 ;  /* 0x000000160438723c */ /* 0x040ff00000041838 */
[----:B-----5:R-:W-:Y:S01]  /*89b0*/  HMMA.16816.F32.BF16 R52, R4, R16, R52 ;  /* 0x000000100434723c */ /* 0x020fe20000041834 */
[--C-:B-1----:R-:W-:Y:S01]  /*89c0*/  FFMA.FTZ R13, R179, c[0x0][0x23c], -R0.reuse ;  /* 0x00008f00b30d7a23 */ /* 0x102fe20000010800 */
[----:B------:R-:W-:Y:S01]  /*89d0*/  MOV R179, R83 ;  /* 0x0000005300b37202 */ /* 0x000fe20000000f00 */
[----:B------:R-:W-:-:S02]  /*89e0*/  FFMA.FTZ R0, R183, c[0x0][0x23c], -R0 ;  /* 0x00008f00b7007a23 */ /* 0x000fc40000010800 */
[----:B------:R1:W-:Y:S03]  /*89f0*/  MUFU.EX2 R157, R13 ;  /* 0x0000000d009d7308 */ /* 0x0003e60000000800 */
[----:B------:R-:W-:Y:S05]  /*8a00*/  HMMA.16816.F32.BF16 R44, R4, R18, R44 ;  /* 0x00000012042c723c */ /* 0x000fea000004182c */
[----:B------:R2:W-:Y:S02]  /*8a10*/  MUFU.EX2 R156, R0 ;  /* 0x00000000009c7308 */ /* 0x0005e40000000800 */
[----:B------:R-:W-:-:S02]  /*8a20*/  F2FP.BF16.PACK_AB R4, R218, R222 ;  /* 0x000000deda04723e */ /* 0x000fc400000010ff */
[----:B----4-:R-:W-:Y:S01]  /*8a30*/  F2FP.BF16.PACK_AB R6, R163, R180 ;  /* 0x000000b4a306723e */ /* 0x010fe200000010ff */
[----:B-1----:R-:W-:-:S04]  /*8a40*/  FFMA.FTZ R13, R211, c[0x0][0x23c], -R3 ;  /* 0x00008f00d30d7a23 */ /* 0x002fc80000010803 */
[----:B------:R1:W-:Y:S01]  /*8a50*/  MUFU.EX2 R155, R13 ;  /* 0x0000000d009b7308 */ /* 0x0003e20000000800 */
[----:B--2---:R-:W-:-:S07]  /*8a60*/  FFMA.FTZ R0, R187, c[0x0][0x23c], -R12 ;  /* 0x00008f00bb007a23 */ /* 0x004fce000001080c */
[----:B------:R2:W-:Y:S01]  /*8a70*/  MUFU.EX2 R150, R0 ;  /* 0x0000000000967308 */ /* 0x0005e20000000800 */
[----:B-1----:R-:W-:-:S07]  /*8a80*/  FFMA.FTZ R13, R205, c[0x0][0x23c], -R3 ;  /* 0x00008f00cd0d7a23 */ /* 0x002fce0000010803 */
[----:B------:R1:W3:Y:S01]  /*8a90*/  MUFU.EX2 R154, R13 ;  /* 0x0000000d009a7308 */ /* 0x0002e20000000800 */
[----:B--2---:R-:W-:-:S07]  /*8aa0*/  FFMA.FTZ R0, R186, c[0x0][0x23c], -R12 ;  /* 0x00008f00ba007a23 */ /* 0x004fce000001080c */
[----:B------:R2:W4:Y:S01]  /*8ab0*/  MUFU.EX2 R151, R0 ;  /* 0x0000000000977308 */ /* 0x0005220000000800 */
[----:B-1----:R-:W-:Y:S01]  /*8ac0*/  FFMA.FTZ R13, R206, c[0x0][0x23c], -R3 ;  /* 0x00008f00ce0d7a23 */ /* 0x002fe20000010803 */
[----:B---3--:R-:W-:-:S06]  /*8ad0*/  F2FP.BF16.PACK_AB R5, R154, R155 ;  /* 0x0000009b9a05723e */ /* 0x008fcc00000010ff */
[----:B------:R1:W-:Y:S01]  /*8ae0*/  MUFU.EX2 R153, R13 ;  /* 0x0000000d00997308 */ /* 0x0003e20000000800 */
[----:B--2---:R-:W-:Y:S01]  /*8af0*/  FFMA.FTZ R0, R185, c[0x0][0x23c], -R12 ;  /* 0x00008f00b9007a23 */ /* 0x004fe2000001080c */
[----:B----4-:R-:W-:-:S06]  /*8b00*/  F2FP.BF16.PACK_AB R136, R151, R150 ;  /* 0x000000969788723e */ /* 0x010fcc00000010ff */
[----:B------:R2:W-:Y:S01]  /*8b10*/  MUFU.EX2 R149, R0 ;  /* 0x0000000000957308 */ /* 0x0005e20000000800 */
[----:B-1----:R-:W-:-:S07]  /*8b20*/  FFMA.FTZ R13, R204, c[0x0][0x23c], -R3 ;  /* 0x00008f00cc0d7a23 */ /* 0x002fce0000010803 */
[----:B------:R-:W1:Y:S01]  /*8b30*/  MUFU.EX2 R152, R13 ;  /* 0x0000000d00987308 */ /* 0x000e620000000800 */
[----:B--2---:R-:W-:-:S07]  /*8b40*/  FFMA.FTZ R0, R184, c[0x0][0x23c], -R12 ;  /* 0x00008f00b8007a23 */ /* 0x004fce000001080c */
[----:B------:R2:W3:Y:S01]  /*8b50*/  MUFU.EX2 R148, R0 ;  /* 0x0000000000947308 */ /* 0x0004e20000000800 */
[----:B-1----:R-:W-:Y:S01]  /*8b60*/  F2FP.BF16.PACK_AB R7, R152, R153 ;  /* 0x000000999807723e */ /* 0x002fe200000010ff */
[----:B------:R-:W-:Y:S06]  /*8b70*/  LDSM.16.MT88.4 R12, [R191+0x7800] ;  /* 0x00780000bf0c783b */ /* 0x000fec0000004200 */
[----:B------:R-:W-:Y:S01]  /*8b80*/  HMMA.16816.F32.BF16 R40, R4, R30, R40 ;  /* 0x0000001e0428723c */ /* 0x000fe20000041828 */
[----:B--2---:R-:W-:Y:S01]  /*8b90*/  FFMA.FTZ R0, R210, c[0x0][0x23c], -R2 ;  /* 0x00008f00d2007a23 */ /* 0x004fe20000010802 */
[----:B---3--:R-:W-:-:S03]  /*8ba0*/  F2FP.BF16.PACK_AB R138, R148, R149 ;  /* 0x00000095948a723e */ /* 0x008fc600000010ff */
        /* <DEDUP_REMOVED lines=8> */
[--C-:B-1----:R-:W-:Y:S01]  /*8c30*/  FFMA.FTZ R0, R208, c[0x0][0x23c], -R2.reuse ;  /* 0x00008f00d0007a23 */ /* 0x102fe20000010802 */
[----:B--2---:R-:W-:Y:S01]  /*8c40*/  F2FP.BF16.PACK_AB R137, R30, R31 ;  /* 0x0000001f1e89723e */ /* 0x004fe200000010ff */
[----:B------:R-:W-:-:S02]  /*8c50*/  FFMA.FTZ R2, R207, c[0x0][0x23c], -R2 ;  /* 0x00008f00cf027a23 */ /* 0x000fc40000010802 */
[----:B------:R1:W-:Y:S03]  /*8c60*/  MUFU.EX2 R29, R0 ;  /* 0x00000000001d7308 */ /* 0x0003e60000000800 */
[C---:B------:R-:W-:Y:S01]  /*8c70*/  HMMA.16816.F32.BF16 R20, R4.reuse, R22, R124 ;  /* 0x000000160414723c */ /* 0x040fe2000004187c */
[----:B------:R-:W2:Y:S04]  /*8c80*/  LDSM.16.MT88.4 R124, [R190+0x7800] ;  /* 0x00780000be7c783b */ /* 0x000ea80000004200 */
[----:B------:R3:W4:Y:S03]  /*8c90*/  MUFU.EX2 R28, R2 ;  /* 0x00000002001c7308 */ /* 0x0007260000000800 */
[----:B------:R-:W-:Y:S01]  /*8ca0*/  HMMA.16816.F32.BF16 R16, R4, R18, R140 ;  /* 0x000000120410723c */ /* 0x000fe2000004188c */
[----:B-1----:R-:W-:-:S06]  /*8cb0*/  FFMA.FTZ R0, R215, c[0x0][0x23c], -R3 ;  /* 0x00008f00d7007a23 */ /* 0x002fcc0000010803 */
[----:B------:R-:W-:Y:S01]  /*8cc0*/  FFMA.FTZ R4, R243, R145, R179 ;  /* 0x00000091f3047223 */ /* 0x000fe200000100b3 */
[----:B------:R-:W-:Y:S01]  /*8cd0*/  F2FP.BF16.PACK_AB R140, R158, R162 ;  /* 0x000000a29e8c723e */ /* 0x000fe200000010ff */
[----:B------:R1:W-:Y:S01]  /*8ce0*/  MUFU.EX2 R27, R0 ;  /* 0x00000000001b7308 */ /* 0x0003e20000000800 */
[----:B------:R-:W-:Y:S01]  /*8cf0*/  F2FP.BF16.PACK_AB R142, R156, R157 ;  /* 0x0000009d9c8e723e */ /* 0x000fe200000010ff */
[----:B------:R-:W-:Y:S01]  /*8d00*/  FADD.FTZ R4, R240, R4 ;  /* 0x00000004f0047221 */ /* 0x000fe20000010000 */
[----:B------:R-:W-:Y:S01]  /*8d10*/  MOV R179, R160 ;  /* 0x000000a000b37202 */ /* 0x000fe20000000f00 */
[----:B---3--:R-:W-:Y:S01]  /*8d20*/  FFMA.FTZ R2, R245, R147, R182 ;  /* 0x00000093f5027223 */ /* 0x008fe200000100b6 */
[----:B----4-:R-:W-:-:S03]  /*8d30*/  F2FP.BF16.PACK_AB R139, R28, R29 ;  /* 0x0000001d1c8b723e */ /* 0x010fc600000010ff */
[----:B------:R-:W-:-:S04]  /*8d40*/  FADD.FTZ R6, R181, R2 ;  /* 0x00000002b5067221 */ /* 0x000fc80000010000 */
[----:B------:R-:W-:Y:S01]  /*8d50*/  HMMA.16816.F32.BF16 R80, R136, R92, R76 ;  /* 0x0000005c8850723c */ /* 0x000fe2000004184c */
[----:B-1----:R-:W-:-:S04]  /*8d60*/  FFMA.FTZ R0, R213, c[0x0][0x23c], -R3 ;  /* 0x00008f00d5007a23 */ /* 0x002fc80000010803 */
[----:B------:R1:W3:Y:S03]  /*8d70*/  MUFU.EX2 R26, R0 ;  /* 0x00000000001a7308 */ /* 0x0002e60000000800 */
[C---:B------:R-:W-:Y:S08]  /*8d80*/  HMMA.16816.F32.BF16 R88, R136.reuse, R94, R72 ;  /* 0x0000005e8858723c */ /* 0x040ff00000041848 */
[----:B------:R-:W-:Y:S01]  /*8d90*/  HMMA.16816.F32.BF16 R100, R136, R108, R68 ;  /* 0x0000006c8864723c */ /* 0x000fe20000041844 */
[--C-:B-1----:R-:W-:Y:S01]  /*8da0*/  FFMA.FTZ R0, R214, c[0x0][0x23c], -R3.reuse ;  /* 0x00008f00d6007a23 */ /* 0x102fe20000010803 */
[----:B---3--:R-:W-:Y:S01]  /*8db0*/  F2FP.BF16.PACK_AB R141, R26, R27 ;  /* 0x0000001b1a8d723e */ /* 0x008fe200000010ff */
[----:B------:R-:W-:-:S05]  /*8dc0*/  FFMA.FTZ R3, R212, c[0x0][0x23c], -R3 ;  /* 0x00008f00d4037a23 */ /* 0x000fca0000010803 */
[C---:B------:R-:W-:Y:S01]  /*8dd0*/  HMMA.16816.F32.BF16 R104, R136.reuse, R110, R64 ;  /* 0x0000006e8868723c */ /* 0x040fe20000041840 */
[----:B------:R1:W-:Y:S01]  /*8de0*/  MUFU.EX2 R25, R0 ;  /* 0x0000000000197308 */ /* 0x0003e20000000800 */
[----:B------:R-:W-:Y:S02]  /*8df0*/  MOV R69, R166 ;  /* 0x000000a600457202 */ /* 0x000fe40000000f00 */
[----:B------:R-:W-:Y:S02]  /*8e00*/  MOV R70, R172 ;  /* 0x000000ac00467202 */ /* 0x000fe40000000f00 */
[----:B------:R-:W-:Y:S02]  /*8e10*/  MOV R68, R161 ;  /* 0x000000a100447202 */ /* 0x000fe40000000f00 */
[C---:B--2---:R-:W-:Y:S01]  /*8e20*/  HMMA.16816.F32.BF16 R116, R136.reuse, R124, R60 ;  /* 0x0000007c8874723c */ /* 0x044fe2000004183c */
[----:B------:R2:W3:Y:S07]  /*8e30*/  MUFU.EX2 R24, R3 ;  /* 0x0000000300187308 */ /* 0x0004ee0000000800 */
[----:B------:R-:W-:Y:S01]  /*8e40*/  HMMA.16816.F32.BF16 R120, R136, R126, R56 ;  /* 0x0000007e8878723c */ /* 0x000fe20000041838 */
[----:B-1----:R-:W-:-:S04]  /*8e50*/  FFMA.FTZ R0, R246, R146, R177 ;  /* 0x00000092f6007223 */ /* 0x002fc800000100b1 */
[----:B------:R-:W-:Y:S02]  /*8e60*/  FADD.FTZ R5, R242, R0 ;  /* 0x00000000f2057221 */ /* 0x000fe40000010000 */
[----:B------:R-:W-:Y:S01]  /*8e70*/  FADD.FTZ R0, R173, R6 ;  /* 0x00000006ad007221 */ /* 0x000fe20000010000 */
[C---:B------:R-:W-:Y:S01]  /*8e80*/  HMMA.16816.F32.BF16 R132, R136.reuse, R12, R52 ;  /* 0x0000000c8884723c */ /* 0x040fe20000041834 */
[----:B--2---:R-:W-:Y:S01]  /*8e90*/  FFMA.FTZ R3, R244, R144, R238 ;  /* 0x00000090f4037223 */ /* 0x004fe200000100ee */
[----:B---3--:R-:W-:Y:S01]  /*8ea0*/  F2FP.BF16.PACK_AB R143, R24, R25 ;  /* 0x00000019188f723e */ /* 0x008fe200000010ff */
[----:B------:R-:W-:Y:S02]  /*8eb0*/  FADD.FTZ R0, R178, R0 ;  /* 0x00000000b2007221 */ /* 0x000fe40000010000 */
[----:B------:R-:W-:Y:S02]  /*8ec0*/  FADD.FTZ R7, R237, R3 ;  /* 0x00000003ed077221 */ /* 0x000fe40000010000 */
[----:B------:R-:W-:Y:S01]  /*8ed0*/  FADD.FTZ R3, R239, R4 ;  /* 0x00000004ef037221 */ /* 0x000fe20000010000 */
[----:B------:R-:W-:Y:S01]  /*8ee0*/  HMMA.16816.F32.BF16 R136, R136, R14, R44 ;  /* 0x0000000e8888723c */ /* 0x000fe2000004182c */
[----:B------:R-:W-:-:S02]  /*8ef0*/  FADD.FTZ R2, R236, R7 ;  /* 0x00000007ec027221 */ /* 0x000fc40000010000 */
[----:B------:R-:W-:Y:S02]  /*8f00*/  FADD.FTZ R4, R171, R5 ;  /* 0x00000005ab047221 */ /* 0x000fe40000010000 */
[----:B------:R-:W-:Y:S02]  /*8f10*/  FADD.FTZ R3, R241, R3 ;  /* 0x00000003f1037221 */ /* 0x000fe40000010000 */
[----:B------:R-:W-:Y:S01]  /*8f20*/  FADD.FTZ R2, R235, R2 ;  /* 0x00000002eb027221 */ /* 0x000fe20000010000 */
[----:B------:R-:W-:Y:S01]  /*8f30*/  HMMA.16816.F32.BF16 R84, R140, R92, R48 ;  /* 0x0000005c8c54723c */ /* 0x000fe20000041830 */
[----:B------:R-:W-:Y:S02]  /*8f40*/  FADD.FTZ R4, R175, R4 ;  /* 0x00000004af047221 */ /* 0x000fe40000010000 */
[----:B------:R-:W-:Y:S02]  /*8f50*/  FADD.FTZ R3, R233, R3 ;  /* 0x00000003e9037221 */ /* 0x000fe40000010000 */
[----:B------:R-:W-:-:S02]  /*8f60*/  FADD.FTZ R2, R221, R2 ;  /* 0x00000002dd027221 */ /* 0x000fc40000010000 */
        /* <DEDUP_REMOVED lines=31> */
[----:B------:R-:W-:Y:S01]  /*9160*/  HMMA.16816.F32.BF16 R140, R140, R14, R16 ;  /* 0x0000000e8c8c723c */ /* 0x000fe20000041810 */
        /* <DEDUP_REMOVED lines=18> */
[----:B------:R-:W-:Y:S01]  /*9290*/  MOV R3, R159 ;  /* 0x0000009f00037202 */ /* 0x000fe20000000f00 */
[----:B------:R-:W-:Y:S02]  /*92a0*/  FADD.FTZ R243, R156, R4 ;  /* 0x000000049cf37221 */ /* 0x000fe40000010000 */
[----:B------:R-:W-:Y:S02]  /*92b0*/  FADD.FTZ R245, R148, R2 ;  /* 0x0000000294f57221 */ /* 0x000fe40000010000 */
[----:B------:R-:W-:Y:S01]  /*92c0*/  FADD.FTZ R246, R28, R0 ;  /* 0x000000001cf67221 */ /* 0x000fe20000010000 */
[----:B------:R-:W-:Y:S05]  /*92d0*/  @!P1 BRA `(.L_x_915) ;  /* 0x00003c6000009947 */ /* 0x000fea0003800000 */
[----:B------:R-:W2:Y:S01]  /*92e0*/  LDL.64 R204, [R1+0x20] ;  /* 0x0000200001cc7983 */ /* 0x000ea20000100a00 */
[----:B------:R-:W-:Y:S01]  /*92f0*/  IADD3 R179, R216, -0x3, RZ ;  /* 0xfffffffdd8b37810 */ /* 0x000fe20007ffe0ff */
[----:B------:R-:W-:Y:S01]  /*9300*/  IMAD.MOV.U32 R175, RZ, RZ, c[0x0][0x1a0] ;  /* 0x00006800ffaf7624 */ /* 0x000fe200078e00ff */
[----:B------:R-:W-:-:S04]  /*9310*/  DEPBAR.LE SB0, 0x0 ;  /* 0x000080000000791a */ /* 0x000fc80000000000 */
[----:B------:R-:W-:Y:S01]  /*9320*/  SHF.R.S32.HI R0, RZ, 0x1f, R179 ;  /* 0x0000001fff007819 */ /* 0x000fe200000114b3 */
[----:B------:R-:W-:Y:S01]  /*9330*/  IMAD.WIDE.U32 R6, R179, c[0x0][0x1a0], RZ ;  /* 0x00006800b3067a25 */ /* 0x000fe200078e00ff */
[----:B------:R-:W-:Y:S03]  /*9340*/  BAR.SYNC.DEFER_BLOCKING 0x0 ;  /* 0x0000000000007b1d */ /* 0x000fe60000010000 */
[----:B------:R-:W-:Y:S02]  /*9350*/  IMAD R0, R0, c[0x0][0x1a0], RZ ;  /* 0x0000680000007a24 */ /* 0x000fe400078e02ff */
[----:B------:R-:W-:Y:S01]  /*9360*/  IMAD.SHL.U32 R178, R175, 0x10, RZ ;  /* 0x00000010afb27824 */ /* 0x000fe200078e00ff */
[----:B------:R-:W1:Y:S01]  /*9370*/  S2R R211, SR_TID.X ;  /* 0x0000000000d37919 */ /* 0x000e620000002100 */
[----:B------:R-:W-:Y:S02]  /*9380*/  IMAD R0, R179, c[0x0][0x1a4], R0 ;  /* 0x00006900b3007a24 */ /* 0x000fe400078e0200 */
[----:B------:R-:W-:-:S02]  /*9390*/  IMAD.MOV.U32 R171, RZ, RZ, 0x4 ;  /* 0x00000004ffab7424 */ /* 0x000fc400078e00ff */
[----:B------:R-:W-:Y:S01]  /*93a0*/  IMAD.IADD R3, R7, 0x1, R0 ;  /* 0x0000000107037824 */ /* 0x000fe200078e0200 */
[----:B------:R-:W-:Y:S01]  /*93b0*/  @P0 STS.128 [R203+0x6000], RZ ;  /* 0x006000ffcb000388 */ /* 0x000fe20000000c00 */
[----:B-1----:R-:W-:-:S05]  /*93c0*/  IMAD.SHL.U32 R211, R211, 0x2, RZ ;  /* 0x00000002d3d37824 */ /* 0x002fca00078e00ff */
[----:B------:R-:W-:Y:S02]  /*93d0*/  LOP3.LUT R211, R211, 0x6, RZ, 0xc0, !PT ;  /* 0x00000006d3d37812 */ /* 0x000fe400078ec0ff */
[----:B--2---:R-:W-:-:S04]  /*93e0*/  LEA R2, P1, R6, R204, 0x6 ;  /* 0x000000cc06027211 */ /* 0x004fc800078230ff */
[-C--:B------:R-:W-:Y:S01]  /*93f0*/  @!P0 IADD3 R0, P4, R178, R2.reuse, RZ ;  /* 0x00000002b2008210 */ /* 0x080fe20007f9e0ff */
[----:B------:R-:W-:Y:S01]  /*9400*/  IMAD.MOV.U32 R178, RZ, RZ, c[0x0][0x1a0] ;  /* 0x00006800ffb27624 */ /* 0x000fe200078e00ff */
[----:B------:R-:W-:Y:S02]  /*9410*/  LEA.HI.X R3, R6, R249, R3, 0x6, P1 ;  /* 0x000000f906037211 */ /* 0x000fe400008f3403 */
[----:B------:R-:W-:Y:S02]  /*9420*/  @!P0 LEA R4, P2, R175, R2, 0x5 ;  /* 0x00000002af048211 */ /* 0x000fe400078428ff */
[----:B------:R-:W-:Y:S01]  /*9430*/  SHF.L.U64.HI R171, R178, R171, c[0x0][0x1a4] ;  /* 0x00006900b2ab7619 */ /* 0x000fe200000102ab */
[----:B------:R-:W-:Y:S01]  /*9440*/  IMAD.MOV.U32 R178, RZ, RZ, c[0x0][0x1a4] ;  /* 0x00006900ffb27624 */ /* 0x000fe200078e00ff */
[----:B------:R-:W-:Y:S02]  /*9450*/  @!P0 LEA R12, P3, R0, c[0x0][0x170], 0x1 ;  /* 0x00005c00000c8a11 */ /* 0x000fe400078608ff */
[----:B------:R-:W-:Y:S01]  /*9460*/  @!P0 LEA R6, P1, R4, c[0x0][0x170], 0x1 ;  /* 0x00005c0004068a11 */ /* 0x000fe200078208ff */
[----:B------:R-:W-:Y:S01]  /*9470*/  @!P0 IMAD.X R5, R171, 0x1, R3, P4 ;  /* 0x00000001ab058824 */ /* 0x000fe200020e0603 */
[----:B------:R-:W-:-:S02]  /*9480*/  @!P0 LEA.HI.X R7, R175, R3, R178, 0x5, P2 ;  /* 0x00000003af078211 */ /* 0x000fc400010f2cb2 */
[----:B------:R-:W-:Y:S02]  /*9490*/  @!P0 LEA R14, P2, R2, c[0x0][0x170], 0x1 ;  /* 0x00005c00020e8a11 */ /* 0x000fe400078408ff */
[----:B------:R-:W-:Y:S01]  /*94a0*/  @!P0 LEA.HI.X R13, R0, c[0x0][0x174], R5, 0x1, P3 ;  /* 0x00005d00000d8a11 */ /* 0x000fe200018f0c05 */
[----:B------:R-:W-:Y:S01]  /*94b0*/  @!P0 IMAD R0, R178, 0x30, RZ ;  /* 0x00000030b2008824 */ /* 0x000fe200078e02ff */
[--C-:B------:R-:W-:Y:S01]  /*94c0*/  @!P0 LEA.HI.X R15, R2, c[0x0][0x174], R3.reuse, 0x1, P2 ;  /* 0x00005d00020f8a11 */ /* 0x100fe200010f0c03 */
[----:B------:R-:W-:Y:S01]  /*94d0*/  @!P0 IMAD.WIDE.U32 R2, R175, 0x30, R2 ;  /* 0x00000030af028825 */ /* 0x000fe200078e0002 */
[----:B------:R-:W-:-:S03]  /*94e0*/  @!P0 LEA.HI.X R7, R4, c[0x0][0x174], R7, 0x1, P1 ;  /* 0x00005d0004078a11 */ /* 0x000fc600008f0c07 */
        /* <DEDUP_REMOVED lines=15> */
[-C--:B------:R-:W-:Y:S02]  /*95e0*/  ISETP.GE.AND P1, PT, R0, R8.reuse, PT ;  /* 0x000000080000720c */ /* 0x080fe40003f26270 */
[----:B------:R-:W-:Y:S01]  /*95f0*/  ISETP.GE.AND P2, PT, R2, R8, PT ;  /* 0x000000080200720c */ /* 0x000fe20003f46270 */
[----:B------:R-:W-:Y:S01]  /*9600*/  @!PT LDS RZ, [RZ] ;  /* 0x00000000fffff984 */ /* 0x000fe20000000800 */
[----:B------:R-:W-:Y:S01]  /*9610*/  @!PT LDS RZ, [RZ] ;  /* 0x00000000fffff984 */ /* 0x000fe20000000800 */
[----:B------:R-:W-:Y:S01]  /*9620*/  @!PT LDS RZ, [RZ] ;  /* 0x00000000fffff984 */ /* 0x000fe20000000800 */
[----:B------:R2:W-:Y:S01]  /*9630*/  @!P0 LDGSTS.E.BYPASS.LTC128B.128 [R203+0x7000], [R6.64] ;  /* 0x0700000006cb8fae */ /* 0x0005e2000b901d46 */
[----:B------:R-:W-:Y:S02]  /*9640*/  IADD3 R3, R0, 0x8, RZ ;  /* 0x0000000800037810 */ /* 0x000fe40007ffe0ff */
[C---:B------:R-:W-:Y:S01]  /*9650*/  ISETP.GE.AND P4, PT, R2.reuse, R9, PT ;  /* 0x000000090200720c */ /* 0x040fe20003f86270 */
[----:B------:R-:W-:Y:S01]  /*9660*/  @P0 STS.128 [R203+0x7800], RZ ;  /* 0x007800ffcb000388 */ /* 0x000fe20000000c00 */
[----:B------:R-:W-:-:S02]  /*9670*/  ISETP.GE.AND P6, PT, R2, R11, PT ;  /* 0x0000000b0200720c */ /* 0x000fc40003fc6270 */
[----:B------:R-:W-:Y:S01]  /*9680*/  ISETP.GE.AND P5, PT, R2, R10, PT ;  /* 0x0000000a0200720c */ /* 0x000fe20003fa6270 */
[----:B------:R-:W-:Y:S01]  /*9690*/  @!PT LDS RZ, [RZ] ;  /* 0x00000000fffff984 */ /* 0x000fe20000000800 */
[----:B------:R-:W-:Y:S01]  /*96a0*/  @!PT LDS RZ, [RZ] ;  /* 0x00000000fffff984 */ /* 0x000fe20000000800 */
[----:B------:R-:W-:Y:S01]  /*96b0*/  @!PT LDS RZ, [RZ] ;  /* 0x00000000fffff984 */ /* 0x000fe20000000800 */
[----:B------:R2:W-:Y:S01]  /*96c0*/  @!P0 LDGSTS.E.BYPASS.LTC128B.128 [R203+0x7800], [R4.64] ;  /* 0x0780000004cb8fae */ /* 0x0005e2000b901d46 */
[C---:B------:R-:W-:Y:S02]  /*96d0*/  IADD3 R2, R0.reuse, 0x9, RZ ;  /* 0x0000000900027810 */ /* 0x040fe40007ffe0ff */
[----:B------:R-:W-:Y:S01]  /*96e0*/  ISETP.GE.AND P3, PT, R0, R9, PT ;  /* 0x000000090000720c */ /* 0x000fe20003f66270 */
[----:B------:R-:W-:Y:S04]  /*96f0*/  LDSM.16.M88.4 R36, [R195] ;  /* 0x00000000c324783b */ /* 0x000fe80000000200 */
[----:B------:R-:W-:Y:S04]  /*9700*/  LDSM.16.M88.4 R32, [R195+0x2000] ;  /* 0x00200000c320783b */ /* 0x000fe80000000200 */
[----:B------:R-:W-:Y:S04]  /*9710*/  LDSM.16.M88.4 R28, [R198] ;  /* 0x00000000c61c783b */ /* 0x000fe80000000200 */
[----:B------:R-:W-:Y:S04]  /*9720*/  LDSM.16.M88.4 R40, [R194+0x4000] ;  /* 0x00400000c228783b */ /* 0x000fe80000000200 */
[----:B------:R-:W-:Y:S04]  /*9730*/  LDSM.16.M88.4 R24, [R198+0x2000] ;  /* 0x00200000c618783b */ /* 0x000fe80000000200 */
[----:B------:R-:W-:Y:S04]  /*9740*/  LDSM.16.M88.4 R48, [R199] ;  /* 0x00000000c730783b */ /* 0x000fe80000000200 */
[----:B--2---:R-:W1:Y:S04]  /*9750*/  LDSM.16.M88.4 R4, [R188+0x4000] ;  /* 0x00400000bc04783b */ /* 0x004e680000000200 */
[----:B------:R-:W2:Y:S04]  /*9760*/  LDSM.16.M88.4 R20, [R196] ;  /* 0x00000000c414783b */ /* 0x000ea80000000200 */
[----:B------:R-:W3:Y:S04]  /*9770*/  LDSM.16.M88.4 R16, [R196+0x2000] ;  /* 0x00200000c410783b */ /* 0x000ee80000000200 */
[----:B------:R-:W-:Y:S04]  /*9780*/  LDSM.16.M88.4 R52, [R193] ;  /* 0x00000000c134783b */ /* 0x000fe80000000200 */
[----:B------:R-:W0:Y:S01]  /*9790*/  LDGDEPBAR ;  /* 0x00000000000079af */ /* 0x000e220000000000 */
[-C--:B-1----:R-:W-:Y:S08]  /*97a0*/  HMMA.16816.F32.BF16 R12, R36, R4.reuse, RZ ;  /* 0x00000004240c723c */ /* 0x082ff000000418ff */
[C---:B------:R-:W-:Y:S08]  /*97b0*/  HMMA.16816.F32.BF16 R44, R32.reuse, R4, RZ ;  /* 0x00000004202c723c */ /* 0x040ff000000418ff */
[----:B------:R-:W-:Y:S08]  /*97c0*/  HMMA.16816.F32.BF16 R60, R32, R6, RZ ;  /* 0x00000006203c723c */ /* 0x000ff000000418ff */
[----:B------:R-:W-:Y:S01]  /*97d0*/  HMMA.16816.F32.BF16 R64, R28, R40, R12 ;  /* 0x000000281c40723c */ /* 0x000fe2000004180c */
[----:B------:R-:W1:Y:S07]  /*97e0*/  LDSM.16.M88.4 R12, [R197] ;  /* 0x00000000c50c783b */ /* 0x000e6e0000000200 */
[----:B------:R-:W-:Y:S01]  /*97f0*/  HMMA.16816.F32.BF16 R56, R36, R6, RZ ;  /* 0x000000062438723c */ /* 0x000fe200000418ff */
[----:B------:R-:W-:Y:S07]  /*9800*/  LDSM.16.M88.4 R4, [R197+0x2000] ;  /* 0x00200000c504783b */ /* 0x000fee0000000200 */
[----:B------:R-:W-:Y:S01]  /*9810*/  HMMA.16816.F32.BF16 R68, R24, R40, R44 ;  /* 0x000000281844723c */ /* 0x000fe2000004182c */
[----:B------:R-:W4:Y:S07]  /*9820*/  LDSM.16.M88.4 R44, [R188+0x4800] ;  /* 0x00480000bc2c783b */ /* 0x000f2e0000000200 */
[----:B--2---:R-:W-:Y:S08]  /*9830*/  HMMA.16816.F32.BF16 R64, R20, R48, R64 ;  /* 0x000000301440723c */ /* 0x004ff00000041840 */
[-C--:B------:R-:W-:Y:S08]  /*9840*/  HMMA.16816.F32.BF16 R72, R24, R42.reuse, R60 ;  /* 0x0000002a1848723c */ /* 0x080ff0000004183c */
[----:B------:R-:W-:Y:S01]  /*9850*/  HMMA.16816.F32.BF16 R60, R28, R42, R56 ;  /* 0x0000002a1c3c723c */ /* 0x000fe20000041838 */
[----:B------:R-:W2:Y:S07]  /*9860*/  LDSM.16.M88.4 R40, [R194+0x4800] ;  /* 0x00480000c228783b */ /* 0x000eae0000000200 */
[----:B---3--:R-:W-:Y:S08]  /*9870*/  HMMA.16816.F32.BF16 R56, R16, R48, R68 ;  /* 0x000000301038723c */ /* 0x008ff00000041844 */
[----:B-1----:R-:W-:Y:S08]  /*9880*/  HMMA.16816.F32.BF16 R68, R12, R52, R64 ;  /* 0x000000340c44723c */ /* 0x002ff00000041840 */
[----:B----4-:R-:W-:Y:S08]  /*9890*/  HMMA.16816.F32.BF16 R76, R36, R44, RZ ;  /* 0x0000002c244c723c */ /* 0x010ff000000418ff */
[----:B------:R-:W-:Y:S08]  /*98a0*/  HMMA.16816.F32.BF16 R148, R4, R52, R56 ;  /* 0x000000340494723c */ /* 0x000ff00000041838 */
[----:B------:R-:W-:Y:S01]  /*98b0*/  HMMA.16816.F32.BF16 R56, R32, R44, RZ ;  /* 0x0000002c2038723c */ /* 0x000fe200000418ff */
[----:B------:R-:W-:-:S02]  /*98c0*/  FMUL.FTZ R68, R68, c[0x0][0x2ec] ;  /* 0x0000bb0044447a20 */ /* 0x000fc40000410000 */
[----:B------:R-:W-:Y:S02]  /*98d0*/  FMUL.FTZ R69, R69, c[0x0][0x2ec] ;  /* 0x0000bb0045457a20 */ /* 0x000fe40000410000 */
[----:B------:R-:W-:Y:S01]  /*98e0*/  FMUL.FTZ R70, R70, c[0x0][0x2ec] ;  /* 0x0000bb0046467a20 */ /* 0x000fe20000410000 */
[----:B------:R-:W1:Y:S01]  /*98f0*/  MUFU.TANH R206, R68 ;  /* 0x0000004400ce7308 */ /* 0x000e620000002400 */
[----:B------:R-:W-:Y:S01]  /*9900*/  FMUL.FTZ R71, R71, c[0x0][0x2ec] ;  /* 0x0000bb0047477a20 */ /* 0x000fe20000410000 */
[-C--:B------:R-:W-:Y:S06]  /*9910*/  HMMA.16816.F32.BF16 R60, R20, R50.reuse, R60 ;  /* 0x00000032143c723c */ /* 0x080fec000004183c */
[----:B------:R-:W-:Y:S02]  /*9920*/  MUFU.TANH R170, R69 ;  /* 0x0000004500aa7308 */ /* 0x000fe40000002400 */
[----:B------:R-:W-:Y:S01]  /*9930*/  HMMA.16816.F32.BF16 R144, R16, R50, R72 ;  /* 0x000000321090723c */ /* 0x000fe20000041848 */
[----:B------:R-:W3:Y:S01]  /*9940*/  LDSM.16.M88.4 R48, [R202] ;  /* 0x00000000ca30783b */ /* 0x000ee20000000200 */
[----:B------:R-:W-:-:S02]  /*9950*/  FMUL.FTZ R148, R148, c[0x0][0x2ec] ;  /* 0x0000bb0094947a20 */ /* 0x000fc40000410000 */
[----:B------:R-:W-:Y:S02]  /*9960*/  FMUL.FTZ R149, R149, c[0x0][0x2ec] ;  /* 0x0000bb0095957a20 */ /* 0x000fe40000410000 */
[----:B------:R-:W-:Y:S01]  /*9970*/  MUFU.TANH R204, R70 ;  /* 0x0000004600cc7308 */ /* 0x000fe20000002400 */
[----:B------:R-:W-:Y:S01]  /*9980*/  FMUL.FTZ R150, R150, c[0x0][0x2ec] ;  /* 0x0000bb0096967a20 */ /* 0x000fe20000410000 */
[----:B------:R-:W-:Y:S01]  /*9990*/  HMMA.16816.F32.BF16 R64, R36, R46, RZ ;  /* 0x0000002e2440723c */ /* 0x000fe200000418ff */
[----:B------:R-:W-:-:S05]  /*99a0*/  FMUL.FTZ R151, R151, c[0x0][0x2ec] ;  /* 0x0000bb0097977a20 */ /* 0x000fca0000410000 */
[----:B------:R4:W-:Y:S02]  /*99b0*/  MUFU.TANH R186, R71 ;  /* 0x0000004700ba7308 */ /* 0x0009e40000002400 */
[----:B--2---:R-:W-:Y:S06]  /*99c0*/  HMMA.16816.F32.BF16 R72, R28, R40, R76 ;  /* 0x000000281c48723c */ /* 0x004fec000004184c */
[----:B------:R-:W-:Y:S02]  /*99d0*/  MUFU.TANH R185, R148 ;  /* 0x0000009400b97308 */ /* 0x000fe40000002400 */
[----:B------:R-:W-:Y:S06]  /*99e0*/  HMMA.16816.F32.BF16 R76, R12, R54, R60 ;  /* 0x000000360c4c723c */ /* 0x000fec000004183c */
[----:B------:R-:W-:Y:S02]  /*99f0*/  MUFU.TANH R205, R149 ;  /* 0x0000009500cd7308 */ /* 0x000fe40000002400 */
[----:B----4-:R-:W-:Y:S06]  /*9a00*/  HMMA.16816.F32.BF16 R68, R24, R40, R56 ;  /* 0x000000281844723c */ /* 0x010fec0000041838 */
[----:B------:R-:W-:Y:S02]  /*9a10*/  MUFU.TANH R187, R150 ;  /* 0x0000009600bb7308 */ /* 0x000fe40000002400 */
[----:B------:R-:W-:Y:S01]  /*9a20*/  HMMA.16816.F32.BF16 R56, R32, R46, RZ ;  /* 0x0000002e2038723c */ /* 0x000fe200000418ff */
[----:B------:R-:W2:Y:S05]  /*9a30*/  LDSM.16.M88.4 R44, [R193+0x800] ;  /* 0x00080000c12c783b */ /* 0x000eaa0000000200 */
[----:B------:R2:W-:Y:S02]  /*9a40*/  MUFU.TANH R176, R151 ;  /* 0x0000009700b07308 */ /* 0x0005e40000002400 */
[----:B------:R-:W-:Y:S01]  /*9a50*/  HMMA.16816.F32.BF16 R60, R28, R42, R64 ;  /* 0x0000002a1c3c723c */ /* 0x000fe20000041840 */
[----:B------:R-:W-:-:S02]  /*9a60*/  FMUL.FTZ R76, R76, c[0x0][0x2ec] ;  /* 0x0000bb004c4c7a20 */ /* 0x000fc40000410000 */
[----:B------:R-:W-:Y:S02]  /*9a70*/  FMUL.FTZ R77, R77, c[0x0][0x2ec] ;  /* 0x0000bb004d4d7a20 */ /* 0x000fe40000410000 */
[----:B------:R-:W-:Y:S01]  /*9a80*/  FMUL.FTZ R78, R78, c[0x0][0x2ec] ;  /* 0x0000bb004e4e7a20 */ /* 0x000fe20000410000 */
[----:B------:R-:W4:Y:S01]  /*9a90*/  MUFU.TANH R184, R76 ;  /* 0x0000004c00b87308 */ /* 0x000f220000002400 */
[----:B------:R-:W-:Y:S01]  /*9aa0*/  FMUL.FTZ R79, R79, c[0x0][0x2ec] ;  /* 0x0000bb004f4f7a20 */ /* 0x000fe20000410000 */
[----:B------:R-:W-:Y:S06]  /*9ab0*/  HMMA.16816.F32.BF16 R144, R4, R54, R144 ;  /* 0x000000360490723c */ /* 0x000fec0000041890 */
[----:B------:R-:W5:Y:S02]  /*9ac0*/  MUFU.TANH R181, R77 ;  /* 0x0000004d00b57308 */ /* 0x000f640000002400 */
[----:B------:R-:W-:Y:S01]  /*9ad0*/  HMMA.16816.F32.BF16 R52, R24, R42, R56 ;  /* 0x0000002a1834723c */ /* 0x000fe20000041838 */
[----:B------:R-:W1:Y:S05]  /*9ae0*/  LDSM.16.M88.4 R40, [R188+0x5000] ;  /* 0x00500000bc28783b */ /* 0x000e6a0000000200 */
[----:B------:R-:W-:Y:S02]  /*9af0*/  MUFU.TANH R183, R78 ;  /* 0x0000004e00b77308 */ /* 0x000fe40000002400 */
[-C--:B---3--:R-:W-:Y:S06]  /*9b00*/  HMMA.16816.F32.BF16 R56, R16, R48.reuse, R68 ;  /* 0x000000301038723c */ /* 0x088fec0000041844 */
[----:B------:R3:W-:Y:S02]  /*9b10*/  MUFU.TANH R180, R79 ;  /* 0x0000004f00b47308 */ /* 0x0007e40000002400 */
[----:B------:R-:W-:Y:S01]  /*9b20*/  HMMA.16816.F32.BF16 R64, R20, R48, R72 ;  /* 0x000000301440723c */ /* 0x000fe20000041848 */
        /* <DEDUP_REMOVED lines=8> */
[----:B------:R-:W4:Y:S05]  /*9bb0*/  LDSM.16.M88.4 R52, [R194+0x5000] ;  /* 0x00500000c234783b */ /* 0x000f2a0000000200 */
[----:B------:R-:W3:Y:S02]  /*9bc0*/  MUFU.TANH R177, R146 ;  /* 0x0000009200b17308 */ /* 0x000ee40000002400 */
[----:B--2---:R-:W-:Y:S06]  /*9bd0*/  HMMA.16816.F32.BF16 R148, R4, R44, R56 ;  /* 0x0000002c0494723c */ /* 0x004fec0000041838 */
[----:B------:R-:W-:Y:S02]  /*9be0*/  MUFU.TANH R175, R147 ;  /* 0x0000009300af7308 */ /* 0x000fe40000002400 */
[----:B-1----:R-:W-:Y:S08]  /*9bf0*/  HMMA.16816.F32.BF16 R56, R36, R42, RZ ;  /* 0x0000002a2438723c */ /* 0x002ff000000418ff */
[----:B------:R-:W-:Y:S01]  /*9c00*/  HMMA.16816.F32.BF16 R152, R4, R46, R48 ;  /* 0x0000002e0498723c */ /* 0x000fe20000041830 */
[----:B------:R-:W1:Y:S07]  /*9c10*/  LDSM.16.M88.4 R48, [R201] ;  /* 0x00000000c930783b */ /* 0x000e6e0000000200 */
[----:B------:R-:W-:Y:S01]  /*9c20*/  HMMA.16816.F32.BF16 R72, R12, R44, R64 ;  /* 0x0000002c0c48723c */ /* 0x000fe20000041840 */
[----:B------:R-:W-:-:S02]  /*9c30*/  FMUL.FTZ R148, R148, c[0x0][0x2ec] ;  /* 0x0000bb0094947a20 */ /* 0x000fc40000410000 */
[----:B------:R-:W-:Y:S02]  /*9c40*/  FMUL.FTZ R149, R149, c[0x0][0x2ec] ;  /* 0x0000bb0095957a20 */ /* 0x000fe40000410000 */
[----:B------:R-:W-:Y:S02]  /*9c50*/  FMUL.FTZ R150, R150, c[0x0][0x2ec] ;  /* 0x0000bb0096967a20 */ /* 0x000fe40000410000 */
[----:B------:R-:W-:Y:S01]  /*9c60*/  MUFU.TANH R148, R148 ;  /* 0x0000009400947308 */ /* 0x000fe20000002400 */
[----:B---3--:R-:W-:Y:S01]  /*9c70*/  HMMA.16816.F32.BF16 R76, R12, R46, R60 ;  /* 0x0000002e0c4c723c */ /* 0x008fe2000004183c */
[----:B------:R-:W2:Y:S01]  /*9c80*/  LDSM.16.M88.4 R44, [R193+0x1000] ;  /* 0x00100000c12c783b */ /* 0x000ea20000000200 */
[----:B------:R-:W-:-:S05]  /*9c90*/  FMUL.FTZ R151, R151, c[0x0][0x2ec] ;  /* 0x0000bb0097977a20 */ /* 0x000fca0000410000 */
[----:B------:R-:W-:Y:S01]  /*9ca0*/  MUFU.TANH R149, R149 ;  /* 0x0000009500957308 */ /* 0x000fe20000002400 */
[----:B----4-:R-:W-:Y:S01]  /*9cb0*/  HMMA.16816.F32.BF16 R56, R28, R54, R56 ;  /* 0x000000361c38723c */ /* 0x010fe20000041838 */
[----:B------:R-:W-:Y:S02]  /*9cc0*/  FMUL.FTZ R152, R152, c[0x0][0x2ec] ;  /* 0x0000bb0098987a20 */ /* 0x000fe40000410000 */
[----:B------:R-:W-:Y:S02]  /*9cd0*/  FMUL.FTZ R153, R153, c[0x0][0x2ec] ;  /* 0x0000bb0099997a20 */ /* 0x000fe40000410000 */
[----:B------:R-:W-:Y:S02]  /*9ce0*/  FMUL.FTZ R155, R155, c[0x0][0x2ec] ;  /* 0x0000bb009b9b7a20 */ /* 0x000fe40000410000 */
[----:B------:R-:W-:Y:S01]  /*9cf0*/  MUFU.TANH R169, R152 ;  /* 0x0000009800a97308 */ /* 0x000fe20000002400 */
[----:B------:R-:W-:Y:S01]  /*9d00*/  HMMA.16816.F32.BF16 R60, R36, R40, RZ ;  /* 0x00000028243c723c */ /* 0x000fe200000418ff */
[----:B------:R-:W-:-:S02]  /*9d10*/  FMUL.FTZ R72, R72, c[0x0][0x2ec] ;  /* 0x0000bb0048487a20 */ /* 0x000fc40000410000 */
[----:B------:R-:W-:Y:S02]  /*9d20*/  FMUL.FTZ R73, R73, c[0x0][0x2ec] ;  /* 0x0000bb0049497a20 */ /* 0x000fe40000410000 */
[----:B------:R-:W-:Y:S02]  /*9d30*/  FMUL.FTZ R74, R74, c[0x0][0x2ec] ;  /* 0x0000bb004a4a7a20 */ /* 0x000fe40000410000 */
[----:B------:R-:W-:Y:S01]  /*9d40*/  FMUL.FTZ R75, R75, c[0x0][0x2ec] ;  /* 0x0000bb004b4b7a20 */ /* 0x000fe20000410000 */
[----:B------:R-:W-:Y:S01]  /*9d50*/  HMMA.16816.F32.BF16 R64, R32, R40, RZ ;  /* 0x000000282040723c */ /* 0x000fe200000418ff */
[----:B------:R-:W3:Y:S01]  /*9d60*/  MUFU.TANH R173, R72 ;  /* 0x0000004800ad7308 */ /* 0x000ee20000002400 */
[----:B------:R-:W-:Y:S02]  /*9d70*/  FMUL.FTZ R76, R76, c[0x0][0x2ec] ;  /* 0x0000bb004c4c7a20 */ /* 0x000fe40000410000 */
[----:B------:R-:W-:Y:S02]  /*9d80*/  FMUL.FTZ R77, R77, c[0x0][0x2ec] ;  /* 0x0000bb004d4d7a20 */ /* 0x000fe40000410000 */
[----:B------:R-:W-:-:S02]  /*9d90*/  FMUL.FTZ R78, R78, c[0x0][0x2ec] ;  /* 0x0000bb004e4e7a20 */ /* 0x000fc40000410000 */
[----:B------:R-:W-:Y:S01]  /*9da0*/  HMMA.16816.F32.BF16 R68, R32, R42, RZ ;  /* 0x0000002a2044723c */ /* 0x000fe200000418ff */
[----:B------:R-:W4:Y:S01]  /*9db0*/  LDSM.16.M88.4 R40, [R188+0x5800] ;  /* 0x00580000bc28783b */ /* 0x000f220000000200 */
[----:B------:R-:W-:Y:S01]  /*9dc0*/  MUFU.TANH R157, R73 ;  /* 0x00000049009d7308 */ /* 0x000fe20000002400 */
[----:B------:R-:W-:Y:S02]  /*9dd0*/  FMUL.FTZ R79, R79, c[0x0][0x2ec] ;  /* 0x0000bb004f4f7a20 */ /* 0x000fe40000410000 */
[----:B------:R-:W-:-:S03]  /*9de0*/  FMUL.FTZ R154, R154, c[0x0][0x2ec] ;  /* 0x0000bb009a9a7a20 */ /* 0x000fc60000410000 */
[----:B-1----:R-:W-:Y:S02]  /*9df0*/  HMMA.16816.F32.BF16 R56, R20, R50, R56 ;  /* 0x000000321438723c */ /* 0x002fe40000041838 */
[----:B------:R-:W-:Y:S06]  /*9e00*/  MUFU.TANH R162, R74 ;  /* 0x0000004a00a27308 */ /* 0x000fec0000002400 */
[-C--:B------:R-:W-:Y:S02]  /*9e10*/  HMMA.16816.F32.BF16 R60, R28, R52.reuse, R60 ;  /* 0x000000341c3c723c */ /* 0x080fe4000004183c */
[----:B------:R1:W-:Y:S06]  /*9e20*/  MUFU.TANH R168, R75 ;  /* 0x0000004b00a87308 */ /* 0x0003ec0000002400 */
[C---:B------:R-:W-:Y:S02]  /*9e30*/  HMMA.16816.F32.BF16 R64, R24.reuse, R52, R64 ;  /* 0x000000341840723c */ /* 0x040fe40000041840 */
[----:B------:R-:W2:Y:S06]  /*9e40*/  MUFU.TANH R158, R76 ;  /* 0x0000004c009e7308 */ /* 0x000eac0000002400 */
[----:B-1----:R-:W-:Y:S01]  /*9e50*/  HMMA.16816.F32.BF16 R72, R24, R54, R68 ;  /* 0x000000361848723c */ /* 0x002fe20000041844 */
[----:B------:R-:W1:Y:S01]  /*9e60*/  LDSM.16.M88.4 R52, [R194+0x5800] ;  /* 0x00580000c234783b */ /* 0x000e620000000200 */
[----:B------:R-:W-:Y:S06]  /*9e70*/  MUFU.TANH R165, R77 ;  /* 0x0000004d00a57308 */ /* 0x000fec0000002400 */
[----:B--2---:R-:W-:Y:S02]  /*9e80*/  HMMA.16816.F32.BF16 R68, R12, R46, R56 ;  /* 0x0000002e0c44723c */ /* 0x004fe40000041838 */
[----:B------:R-:W2:Y:S06]  /*9e90*/  MUFU.TANH R171, R78 ;  /* 0x0000004e00ab7308 */ /* 0x000eac0000002400 */
[C---:B----4-:R-:W-:Y:S02]  /*9ea0*/  HMMA.16816.F32.BF16 R56, R36.reuse, R40, RZ ;  /* 0x000000282438723c */ /* 0x050fe400000418ff */
[----:B------:R4:W1:Y:S06]  /*9eb0*/  MUFU.TANH R174, R79 ;  /* 0x0000004f00ae7308 */ /* 0x00086c0000002400 */
[----:B------:R-:W-:Y:S02]  /*9ec0*/  HMMA.16816.F32.BF16 R36, R36, R42, RZ ;  /* 0x0000002a2424723c */ /* 0x000fe400000418ff */
[----:B------:R-:W1:Y:S06]  /*9ed0*/  MUFU.TANH R164, R153 ;  /* 0x0000009900a47308 */ /* 0x000e6c0000002400 */
[----:B------:R-:W-:Y:S01]  /*9ee0*/  HMMA.16816.F32.BF16 R144, R32, R40, RZ ;  /* 0x000000282090723c */ /* 0x000fe200000418ff */
[----:B------:R-:W-:Y:S01]  /*9ef0*/  FMUL.FTZ R68, R68, c[0x0][0x2ec] ;  /* 0x0000bb0044447a20 */ /* 0x000fe20000410000 */
[----:B------:R-:W1:Y:S01]  /*9f00*/  MUFU.TANH R160, R150 ;  /* 0x0000009600a07308 */ /* 0x000e620000002400 */
[----:B------:R-:W-:-:S02]  /*9f10*/  FMUL.FTZ R70, R70, c[0x0][0x2ec] ;  /* 0x0000bb0046467a20 */ /* 0x000fc40000410000 */
[----:B------:R-:W-:Y:S02]  /*9f20*/  FMUL.FTZ R71, R71, c[0x0][0x2ec] ;  /* 0x0000bb0047477a20 */ /* 0x000fe40000410000 */
[----:B------:R-:W-:Y:S01]  /*9f30*/  FMUL.FTZ R69, R69, c[0x0][0x2ec] ;  /* 0x0000bb0045457a20 */ /* 0x000fe20000410000 */
[----:B----4-:R-:W-:Y:S01]  /*9f40*/  HMMA.16816.F32.BF16 R76, R32, R42, RZ ;  /* 0x0000002a204c723c */ /* 0x010fe200000418ff */
[----:B------:R-:W4:Y:S01]  /*9f50*/  LDSM.16.M88.4 R32, [R200] ;  /* 0x00000000c820783b */ /* 0x000f220000000200 */
[----:B------:R-:W1:Y:S06]  /*9f60*/  MUFU.TANH R153, R151 ;  /* 0x0000009700997308 */ /* 0x000e6c0000002400 */
[-C--:B------:R-:W-:Y:S02]  /*9f70*/  HMMA.16816.F32.BF16 R60, R20, R48.reuse, R60 ;  /* 0x00000030143c723c */ /* 0x080fe4000004183c */
[----:B------:R-:W1:Y:S06]  /*9f80*/  MUFU.TANH R155, R155 ;  /* 0x0000009b009b7308 */ /* 0x000e6c0000002400 */
[C---:B------:R-:W-:Y:S02]  /*9f90*/  HMMA.16816.F32.BF16 R64, R16.reuse, R48, R64 ;  /* 0x000000301040723c */ /* 0x040fe40000041840 */
[----:B------:R-:W-:Y:S06]  /*9fa0*/  MUFU.TANH R154, R154 ;  /* 0x0000009a009a7308 */ /* 0x000fec0000002400 */
[----:B------:R-:W-:Y:S02]  /*9fb0*/  HMMA.16816.F32.BF16 R48, R16, R50, R72 ;  /* 0x000000321030723c */ /* 0x000fe40000041848 */
[----:B------:R-:W-:Y:S06]  /*9fc0*/  MUFU.TANH R68, R68 ;  /* 0x0000004400447308 */ /* 0x000fec0000002400 */
[C---:B-1----:R-:W-:Y:S02]  /*9fd0*/  HMMA.16816.F32.BF16 R56, R28.reuse, R52, R56 ;  /* 0x000000341c38723c */ /* 0x042fe40000041838 */
[----:B------:R-:W-:Y:S06]  /*9fe0*/  MUFU.TANH R70, R70 ;  /* 0x0000004600467308 */ /* 0x000fec0000002400 */
[----:B------:R-:W-:Y:S01]  /*9ff0*/  HMMA.16816.F32.BF16 R36, R28, R54, R36 ;  /* 0x000000361c24723c */ /* 0x000fe20000041824 */
[----:B------:R-:W1:Y:S01]  /*a000*/  LDSM.16.M88.4 R28, [R193+0x1800] ;  /* 0x00180000c11c783b */ /* 0x000e620000000200 */
[----:B------:R-:W-:Y:S01]  /*a010*/  MUFU.TANH R71, R71 ;  /* 0x0000004700477308 */ /* 0x000fe20000002400 */
[----:B------:R-:W-:-:S05]  /*a020*/  DEPBAR.LE SB0, 0x0 ;  /* 0x000080000000791a */ /* 0x000fca0000000000 */
[----:B------:R-:W-:Y:S02]  /*a030*/  HMMA.16816.F32.BF16 R48, R4, R46, R48 ;  /* 0x0000002e0430723c */ /* 0x000fe40000041830 */
[----:B------:R-:W-:Y:S05]  /*a040*/  MUFU.TANH R69, R69 ;  /* 0x0000004500457308 */ /* 0x000fea0000002400 */
[----:B------:R-:W-:Y:S01]  /*a050*/  FSEL R46, R206, -INF , !P1 ;  /* 0xff800000ce2e7808 */ /* 0x000fe20004800000 */
[----:B------:R-:W-:Y:S01]  /*a060*/  HMMA.16816.F32.BF16 R40, R24, R52, R144 ;  /* 0x000000341828723c */ /* 0x000fe20000041890 */
[----:B------:R-:W-:Y:S01]  /*a070*/  BAR.SYNC.DEFER_BLOCKING 0x0 ;  /* 0x0000000000007b1d */ /* 0x000fe20000010000 */
[----:B------:R-:W-:-:S06]  /*a080*/  ISETP.GE.AND P1, PT, R3, R8, PT ;  /* 0x000000080300720c */ /* 0x000fcc0003f26270 */
[----:B------:R-:W-:Y:S08]  /*a090*/  HMMA.16816.F32.BF16 R52, R24, R54, R76 ;  /* 0x000000361834723c */ /* 0x000ff0000004184c */
[----:B----4-:R-:W-:Y:S01]  /*a0a0*/  HMMA.16816.F32.BF16 R24, R20, R32, R56 ;  /* 0x000000201418723c */ /* 0x010fe20000041838 */
[----:B------:R-:W-:Y:S02]  /*a0b0*/  FMUL.FTZ R48, R48, c[0x0][0x2ec] ;  /* 0x0000bb0030307a20 */ /* 0x000fe40000410000 */
[----:B------:R-:W-:-:S02]  /*a0c0*/  FMUL.FTZ R50, R50, c[0x0][0x2ec] ;  /* 0x0000bb0032327a20 */ /* 0x000fc40000410000 */
[----:B------:R4:W-:Y:S01]  /*a0d0*/  MUFU.TANH R167, R48 ;  /* 0x0000003000a77308 */ /* 0x0009e20000002400 */
[----:B------:R-:W-:Y:S01]  /*a0e0*/  FMUL.FTZ R51, R51, c[0x0][0x2ec] ;  /* 0x0000bb0033337a20 */ /* 0x000fe20000410000 */
[----:B------:R-:W-:Y:S01]  /*a0f0*/  FSEL R56, R184, -INF , !P1 ;  /* 0xff800000b8387808 */ /* 0x000fe20004800000 */
[----:B------:R-:W-:Y:S01]  /*a100*/  HMMA.16816.F32.BF16 R20, R20, R34, R36 ;  /* 0x000000221414723c */ /* 0x000fe20000041824 */
[-C--:B------:R-:W-:Y:S02]  /*a110*/  ISETP.GE.AND P1, PT, R3, R9.reuse, PT ;  /* 0x000000090300720c */ /* 0x080fe40003f26270 */
[----:B------:R-:W-:Y:S02]  /*a120*/  FSEL R59, R186, -INF , !P4 ;  /* 0xff800000ba3b7808 */ /* 0x000fe40006000000 */
[----:B------:R-:W-:Y:S01]  /*a130*/  ISETP.GE.AND P4, PT, R2, R9, PT ;  /* 0x000000090200720c */ /* 0x000fe20003f86270 */
[----:B------:R-:W-:Y:S01]  /*a140*/  MUFU.TANH R50, R50 ;  /* 0x0000003200327308 */ /* 0x000fe20000002400 */
[----:B------:R-:W-:Y:S01]  /*a150*/  FMUL.FTZ R36, R49, c[0x0][0x2ec] ;  /* 0x0000bb0031247a20 */ /* 0x000fe20000410000 */
[----:B------:R-:W-:Y:S01]  /*a160*/  HMMA.16816.F32.BF16 R60, R12, R44, R60 ;  /* 0x0000002c0c3c723c */ /* 0x000fe2000004183c */
[----:B------:R-:W-:-:S02]  /*a170*/  FSEL R49, R170, -INF , !P2 ;  /* 0xff800000aa317808 */ /* 0x000fc40005000000 */
[----:B------:R-:W-:Y:S02]  /*a180*/  ISETP.GE.AND P2, PT, R2, R8, PT ;  /* 0x000000080200720c */ /* 0x000fe40003f46270 */
[----:B------:R-:W-:Y:S01]  /*a190*/  FSEL R58, R204, -INF , !P3 ;  /* 0xff800000cc3a7808 */ /* 0x000fe20005800000 */
[----:B------:R1:W-:Y:S01]  /*a1a0*/  MUFU.TANH R170, R36 ;  /* 0x0000002400aa7308 */ /* 0x0003e20000002400 */
[----:B-----5:R-:W-:Y:S01]  /*a1b0*/  FSEL R57, R181, -INF , !P2 ;  /* 0xff800000b5397808 */ /* 0x020fe20005000000 */
[----:B------:R-:W-:Y:S01]  /*a1c0*/  HMMA.16816.F32.BF16 R64, R4, R44, R64 ;  /* 0x0000002c0440723c */ /* 0x000fe20000041840 */
[C---:B------:R-:W-:Y:S02]  /*a1d0*/  ISETP.GE.AND P2, PT, R3.reuse, R11, PT ;  /* 0x0000000b0300720c */ /* 0x040fe40003f46270 */
[----:B------:R-:W-:Y:S02]  /*a1e0*/  ISETP.GE.AND P3, PT, R3, R10, PT ;  /* 0x0000000a0300720c */ /* 0x000fe40003f66270 */
[----:B------:R-:W-:Y:S01]  /*a1f0*/  IADD3 R3, R0, 0x18, RZ ;  /* 0x0000001800037810 */ /* 0x000fe20007ffe0ff */
[----:B------:R-:W-:Y:S01]  /*a200*/  MUFU.TANH R51, R51 ;  /* 0x0000003300337308 */ /* 0x000fe20000002400 */
[----:B------:R-:W-:-:S02]  /*a210*/  FSEL R45, R182, -INF , !P2 ;  /* 0xff800000b62d7808 */ /* 0x000fc40005000000 */
[----:B----4-:R-:W-:Y:S01]  /*a220*/  FSEL R48, R176, -INF , !P5 ;  /* 0xff800000b0307808 */ /* 0x010fe20006800000 */
[C---:B-1----:R-:W-:Y:S06]  /*a230*/  HMMA.16816.F32.BF16 R36, R12.reuse, R28, R24 ;  /* 0x0000001c0c24723c */ /* 0x042fec0000041818 */
[----:B------:R-:W-:Y:S02]  /*a240*/  FMUL.FTZ R60, R60, c[0x0][0x2ec] ;  /* 0x0000bb003c3c7a20 */ /* 0x000fe40000410000 */
[----:B------:R-:W-:Y:S02]  /*a250*/  FMUL.FTZ R61, R61, c[0x0][0x2ec] ;  /* 0x0000bb003d3d7a20 */ /* 0x000fe40000410000 */
[----:B------:R1:W4:Y:S01]  /*a260*/  MUFU.TANH R156, R60 ;  /* 0x0000003c009c7308 */ /* 0x0003220000002400 */
[----:B------:R-:W-:Y:S01]  /*a270*/  FMUL.FTZ R62, R62, c[0x0][0x2ec] ;  /* 0x0000bb003e3e7a20 */ /* 0x000fe20000410000 */
[----:B------:R-:W-:Y:S01]  /*a280*/  HMMA.16816.F32.BF16 R24, R12, R30, R20 ;  /* 0x0000001e0c18723c */ /* 0x000fe20000041814 */
[----:B------:R-:W-:-:S02]  /*a290*/  FMUL.FTZ R63, R63, c[0x0][0x2ec] ;  /* 0x0000bb003f3f7a20 */ /* 0x000fc40000410000 */
[----:B------:R-:W-:Y:S02]  /*a2a0*/  FMUL.FTZ R65, R65, c[0x0][0x2ec] ;  /* 0x0000bb0041417a20 */ /* 0x000fe40000410000 */
[----:B------:R-:W-:Y:S01]  /*a2b0*/  FMUL.FTZ R64, R64, c[0x0][0x2ec] ;  /* 0x0000bb0040407a20 */ /* 0x000fe20000410000 */
[----:B------:R5:W-:Y:S01]  /*a2c0*/  MUFU.TANH R163, R61 ;  /* 0x0000003d00a37308 */ /* 0x000be20000002400 */
[----:B------:R-:W-:Y:S01]  /*a2d0*/  FSEL R15, R205, -INF , !P6 ;  /* 0xff800000cd0f7808 */ /* 0x000fe20007000000 */
[C---:B------:R-:W-:Y:S01]  /*a2e0*/  HMMA.16816.F32.BF16 R20, R16.reuse, R32, R40 ;  /* 0x000000201014723c */ /* 0x040fe20000041828 */
[CC--:B------:R-:W-:Y:S01]  /*a2f0*/  ISETP.GE.AND P6, PT, R0.reuse, R10.reuse, PT ;  /* 0x0000000a0000720c */ /* 0x0c0fe20003fc6270 */
[----:B------:R-:W-:Y:S01]  /*a300*/  FMUL.FTZ R67, R67, c[0x0][0x2ec] ;  /* 0x0000bb0043437a20 */ /* 0x000fe20000410000 */
[----:B------:R-:W-:Y:S01]  /*a310*/  IADD3 R12, R0, 0x11, RZ ;  /* 0x00000011000c7810 */ /* 0x000fe20007ffe0ff */
[----:B------:R-:W-:Y:S01]  /*a320*/  FMUL.FTZ R66, R66, c[0x0][0x2ec] ;  /* 0x0000bb0042427a20 */ /* 0x000fe20000410000 */
[----:B------:R-:W-:Y:S01]  /*a330*/  FSEL R13, R187, -INF , !P6 ;  /* 0xff800000bb0d7808 */ /* 0x000fe20007000000 */
[----:B------:R-:W2:Y:S01]  /*a340*/  MUFU.TANH R62, R62 ;  /* 0x0000003e003e7308 */ /* 0x000ea20000002400 */
[----:B-1----:R-:W-:Y:S01]  /*a350*/  FSEL R60, R183, -INF , !P1 ;  /* 0xff800000b73c7808 */ /* 0x002fe20004800000 */
[----:B------:R-:W-:Y:S01]  /*a360*/  HMMA.16816.F32.BF16 R32, R16, R34, R52 ;  /* 0x000000221020723c */ /* 0x000fe20000041834 */
[-C--:B------:R-:W-:Y:S01]  /*a370*/  ISETP.GE.AND P1, PT, R0, R11.reuse, PT ;  /* 0x0000000b0000720c */ /* 0x080fe20003f26270 */
[----:B------:R-:W-:Y:S01]  /*a380*/  FMUL.FTZ R36, R36, c[0x0][0x2ec] ;  /* 0x0000bb0024247a20 */ /* 0x000fe20000410000 */
[----:B------:R-:W-:Y:S01]  /*a390*/  FSEL R14, R177, -INF , !P3 ;  /* 0xff800000b10e7808 */ /* 0x000fe20005800000 */
[----:B------:R-:W-:Y:S01]  /*a3a0*/  FMUL.FTZ R38, R38, c[0x0][0x2ec] ;  /* 0x0000bb0026267a20 */ /* 0x000fe20000410000 */
[----:B------:R-:W-:Y:S01]  /*a3b0*/  FSEL R44, R185, -INF , !P1 ;  /* 0xff800000b92c7808 */ /* 0x000fe20004800000 */
[----:B------:R1:W-:Y:S01]  /*a3c0*/  MUFU.TANH R40, R36 ;  /* 0x0000002400287308 */ /* 0x0003e20000002400 */
[----:B-----5:R-:W-:Y:S01]  /*a3d0*/  FSEL R61, R180, -INF , !P4 ;  /* 0xff800000b43d7808 */ /* 0x020fe20006000000 */
[----:B------:R-:W-:Y:S01]  /*a3e0*/  FMUL.FTZ R39, R39, c[0x0][0x2ec] ;  /* 0x0000bb0027277a20 */ /* 0x000fe20000410000 */
[C---:B------:R-:W-:Y:S01]  /*a3f0*/  ISETP.GE.AND P4, PT, R2.reuse, R11, PT ;  /* 0x0000000b0200720c */ /* 0x040fe20003f86270 */
[----:B------:R-:W-:Y:S01]  /*a400*/  FMUL.FTZ R25, R25, c[0x0][0x2ec] ;  /* 0x0000bb0019197a20 */ /* 0x000fe20000410000 */
[----:B------:R-:W-:Y:S01]  /*a410*/  ISETP.GE.AND P1, PT, R2, R10, PT ;  /* 0x0000000a0200720c */ /* 0x000fe20003f26270 */
[----:B------:R-:W-:Y:S01]  /*a420*/  FMUL.FTZ R24, R24, c[0x0][0x2ec] ;  /* 0x0000bb0018187a20 */ /* 0x000fe20000410000 */
[----:B------:R-:W-:Y:S01]  /*a430*/  IADD3 R2, R0, 0x10, RZ ;  /* 0x0000001000027810 */ /* 0x000fe20007ffe0ff */
[----:B------:R-:W5:Y:S01]  /*a440*/  MUFU.TANH R63, R63 ;  /* 0x0000003f003f7308 */ /* 0x000f620000002400 */
[----:B------:R-:W-:Y:S01]  /*a450*/  FSEL R47, R178, -INF , !P4 ;  /* 0xff800000b22f7808 */ /* 0x000fe20006000000 */
[C---:B------:R-:W-:Y:S01]  /*a460*/  HMMA.16816.F32.BF16 R16, R4.reuse, R28, R20 ;  /* 0x0000001c0410723c */ /* 0x040fe20000041814 */
[CC--:B------:R-:W-:Y:S01]  /*a470*/  ISETP.GE.AND P2, PT, R2.reuse, R8.reuse, PT ;  /* 0x000000080200720c */ /* 0x0c0fe20003f46270 */
[----:B------:R-:W-:Y:S01]  /*a480*/  FMUL.FTZ R37, R37, c[0x0][0x2ec] ;  /* 0x0000bb0025257a20 */ /* 0x000fe20000410000 */
[----:B------:R-:W-:Y:S01]  /*a490*/  ISETP.GE.AND P4, PT, R2, R9, PT ;  /* 0x000000090200720c */ /* 0x000fe20003f86270 */
[----:B------:R-:W-:Y:S01]  /*a4a0*/  FMUL.FTZ R26, R26, c[0x0][0x2ec] ;  /* 0x0000bb001a1a7a20 */ /* 0x000fe20000410000 */
[----:B---3--:R-:W-:Y:S01]  /*a4b0*/  FSEL R152, R173, -INF , !P2 ;  /* 0xff800000ad987808 */ /* 0x008fe20005000000 */
[----:B------:R-:W3:Y:S01]  /*a4c0*/  MUFU.TANH R65, R65 ;  /* 0x0000004100417308 */ /* 0x000ee20000002400 */
[----:B------:R-:W-:Y:S01]  /*a4d0*/  ISETP.GE.AND P2, PT, R3, R8, PT ;  /* 0x000000080300720c */ /* 0x000fe20003f46270 */
[----:B------:R-:W-:Y:S01]  /*a4e0*/  HMMA.16816.F32.BF16 R28, R4, R30, R32 ;  /* 0x0000001e041c723c */ /* 0x000fe20000041820 */
[----:B-1----:R-:W-:Y:S01]  /*a4f0*/  FSEL R36, R175, -INF , !P1 ;  /* 0xff800000af247808 */ /* 0x002fe20004800000 */
[----:B------:R-:W-:Y:S01]  /*a500*/  FMUL.FTZ R27, R27, c[0x0][0x2ec] ;  /* 0x0000bb001b1b7a20 */ /* 0x000fe20000410000 */
[----:B------:R-:W-:-:S02]  /*a510*/  FSEL R158, R158, -INF , !P2 ;  /* 0xff8000009e9e7808 */ /* 0x000fc40005000000 */
[----:B------:R-:W-:Y:S01]  /*a520*/  FSEL R162, R162, -INF , !P4 ;  /* 0xff800000a2a27808 */ /* 0x000fe20006000000 */
[----:B------:R-:W1:Y:S01]  /*a530*/  MUFU.TANH R64, R64 ;  /* 0x0000004000407308 */ /* 0x000e620000002400 */
[C---:B------:R-:W-:Y:S02]  /*a540*/  ISETP.GE.AND P6, PT, R2.reuse, R11, PT ;  /* 0x0000000b0200720c */ /* 0x040fe40003fc6270 */
[----:B------:R-:W-:Y:S02]  /*a550*/  ISETP.GE.AND P5, PT, R2, R10, PT ;  /* 0x0000000a0200720c */ /* 0x000fe40003fa6270 */
[CC--:B------:R-:W-:Y:S02]  /*a560*/  ISETP.GE.AND P3, PT, R12.reuse, R8.reuse, PT ;  /* 0x000000080c00720c */ /* 0x0c0fe40003f66270 */
[C---:B------:R-:W-:Y:S01]  /*a570*/  ISETP.GE.AND P1, PT, R12.reuse, R9, PT ;  /* 0x000000090c00720c */ /* 0x040fe20003f26270 */
[----:B------:R-:W1:Y:S01]  /*a580*/  MUFU.TANH R67, R67 ;  /* 0x0000004300437308 */ /* 0x000e620000002400 */
[----:B------:R-:W-:Y:S01]  /*a590*/  ISETP.GE.AND P2, PT, R12, R11, PT ;  /* 0x0000000b0c00720c */ /* 0x000fe20003f46270 */
[----:B------:R-:W-:Y:S01]  /*a5a0*/  FMUL.FTZ R18, R18, c[0x0][0x2ec] ;  /* 0x0000bb0012127a20 */ /* 0x000fe20000410000 */
[-C--:B------:R-:W-:Y:S01]  /*a5b0*/  ISETP.GE.AND P4, PT, R3, R9.reuse, PT ;  /* 0x000000090300720c */ /* 0x080fe20003f86270 */
[----:B------:R-:W-:Y:S01]  /*a5c0*/  FMUL.FTZ R16, R16, c[0x0][0x2ec] ;  /* 0x0000bb0010107a20 */ /* 0x000fe20000410000 */
[----:B------:R-:W-:Y:S01]  /*a5d0*/  IADD3 R2, R0, 0x19, RZ ;  /* 0x0000001900027810 */ /* 0x000fe20007ffe0ff */
[----:B------:R-:W-:Y:S01]  /*a5e0*/  FMUL.FTZ R17, R17, c[0x0][0x2ec] ;  /* 0x0000bb0011117a20 */ /* 0x000fe20000410000 */
[----:B------:R-:W-:Y:S01]  /*a5f0*/  FSEL R157, R157, -INF , !P3 ;  /* 0xff8000009d9d7808 */ /* 0x000fe20005800000 */
[----:B------:R-:W1:Y:S01]  /*a600*/  MUFU.TANH R38, R38 ;  /* 0x0000002600267308 */ /* 0x000e620000002400 */
[----:B------:R-:W-:Y:S01]  /*a610*/  FSEL R168, R168, -INF , !P1 ;  /* 0xff800000a8a87808 */ /* 0x000fe20004800000 */
[----:B------:R-:W-:Y:S01]  /*a620*/  FMUL.FTZ R6, R19, c[0x0][0x2ec] ;  /* 0x0000bb0013067a20 */ /* 0x000fe20000410000 */
[----:B--2---:R-:W-:Y:S01]  /*a630*/  FSEL R171, R171, -INF , !P4 ;  /* 0xff800000abab7808 */ /* 0x004fe20006000000 */
[----:B------:R-:W-:Y:S01]  /*a640*/  FMUL.FTZ R28, R28, c[0x0][0x2ec] ;  /* 0x0000bb001c1c7a20 */ /* 0x000fe20000410000 */
[----:B------:R-:W-:Y:S01]  /*a650*/  FSEL R148, R148, -INF , !P6 ;  /* 0xff80000094947808 */ /* 0x000fe20007000000 */
[----:B------:R-:W-:Y:S01]  /*a660*/  FMUL.FTZ R5, R29, c[0x0][0x2ec] ;  /* 0x0000bb001d057a20 */ /* 0x000fe20000410000 */
[----:B------:R-:W-:Y:S01]  /*a670*/  FSEL R149, R149, -INF , !P2 ;  /* 0xff80000095957808 */ /* 0x000fe20005000000 */
[----:B------:R-:W2:Y:S01]  /*a680*/  MUFU.TANH R39, R39 ;  /* 0x0000002700277308 */ /* 0x000ea20000002400 */
[----:B------:R-:W-:Y:S01]  /*a690*/  ISETP.GE.AND P3, PT, R2, R8, PT ;  /* 0x000000080200720c */ /* 0x000fe20003f66270 */
[----:B------:R-:W-:Y:S01]  /*a6a0*/  FMUL.FTZ R30, R30, c[0x0][0x2ec] ;  /* 0x0000bb001e1e7a20 */ /* 0x000fe20000410000 */
[----:B------:R-:W-:-:S02]  /*a6b0*/  ISETP.GE.AND P1, PT, R2, R9, PT ;  /* 0x000000090200720c */ /* 0x000fc40003f26270 */
[-C--:B------:R-:W-:Y:S02]  /*a6c0*/  ISETP.GE.AND P4, PT, R3, R11.reuse, PT ;  /* 0x0000000b0300720c */ /* 0x080fe40003f86270 */
[C---:B------:R-:W-:Y:S01]  /*a6d0*/  ISETP.GE.AND P6, PT, R2.reuse, R11, PT ;  /* 0x0000000b0200720c */ /* 0x040fe20003fc6270 */
[----:B------:R-:W1:Y:S01]  /*a6e0*/  MUFU.TANH R66, R66 ;  /* 0x0000004200427308 */ /* 0x000e620000002400 */
[----:B------:R-:W-:Y:S02]  /*a6f0*/  ISETP.GE.AND P2, PT, R2, R10, PT ;  /* 0x0000000a0200720c */ /* 0x000fe40003f46270 */
[----:B------:R-:W-:Y:S02]  /*a700*/  IADD3 R2, R0, 0x20, RZ ;  /* 0x0000002000027810 */ /* 0x000fe40007ffe0ff */
[----:B------:R-:W-:Y:S02]  /*a710*/  FSEL R165, R165, -INF , !P3 ;  /* 0xff800000a5a57808 */ /* 0x000fe40005800000 */
[----:B------:R-:W-:Y:S01]  /*a720*/  FSEL R174, R174, -INF , !P1 ;  /* 0xff800000aeae7808 */ /* 0x000fe20004800000 */
[----:B------:R-:W1:Y:S01]  /*a730*/  MUFU.TANH R25, R25 ;  /* 0x0000001900197308 */ /* 0x000e620000002400 */
[----:B------:R-:W-:-:S02]  /*a740*/  FSEL R147, R169, -INF , !P4 ;  /* 0xff800000a9937808 */ /* 0x000fc40006000000 */
[-C--:B------:R-:W-:Y:S02]  /*a750*/  ISETP.GE.AND P3, PT, R12, R10.reuse, PT ;  /* 0x0000000a0c00720c */ /* 0x080fe40003f66270 */
[----:B------:R-:W-:Y:S02]  /*a760*/  ISETP.GE.AND P1, PT, R3, R10, PT ;  /* 0x0000000a0300720c */ /* 0x000fe40003f26270 */
[----:B------:R-:W-:Y:S01]  /*a770*/  ISETP.GE.AND P4, PT, R2, R8, PT ;  /* 0x000000080200720c */ /* 0x000fe20003f86270 */
[----:B------:R-:W1:Y:S01]  /*a780*/  MUFU.TANH R24, R24 ;  /* 0x0000001800187308 */ /* 0x000e620000002400 */
[C---:B------:R-:W-:Y:S02]  /*a790*/  IADD3 R12, R0.reuse, 0x21, RZ ;  /* 0x00000021000c7810 */ /* 0x040fe40007ffe0ff */
[----:B------:R-:W-:Y:S02]  /*a7a0*/  IADD3 R3, R0, 0x28, RZ ;  /* 0x0000002800037810 */ /* 0x000fe40007ffe0ff */
[----:B------:R-:W-:-:S02]  /*a7b0*/  FSEL R150, R164, -INF , !P6 ;  /* 0xff800000a4967808 */ /* 0x000fc40007000000 */
[----:B------:R-:W-:Y:S01]  /*a7c0*/  FSEL R151, R160, -INF , !P5 ;  /* 0xff800000a0977808 */ /* 0x000fe20006800000 */
[----:B------:R-:W1:Y:S01]  /*a7d0*/  MUFU.TANH R18, R18 ;  /* 0x0000001200127308 */ /* 0x000e620000002400 */
[----:B------:R-:W-:Y:S02]  /*a7e0*/  FSEL R153, R153, -INF , !P3 ;  /* 0xff80000099997808 */ /* 0x000fe40005800000 */
[----:B------:R-:W-:Y:S02]  /*a7f0*/  FSEL R155, R155, -INF , !P2 ;  /* 0xff8000009b9b7808 */ /* 0x000fe40005000000 */
[----:B----4-:R-:W-:Y:S02]  /*a800*/  FSEL R156, R156, -INF , !P4 ;  /* 0xff8000009c9c7808 */ /* 0x010fe40006000000 */
[C---:B------:R-:W-:Y:S01]  /*a810*/  ISETP.GE.AND P6, PT, R2.reuse, R9, PT ;  /* 0x000000090200720c */ /* 0x040fe20003fc6270 */
[----:B------:R-:W4:Y:S01]  /*a820*/  MUFU.TANH R37, R37 ;  /* 0x0000002500257308 */ /* 0x000f220000002400 */
[----:B------:R-:W-:-:S02]  /*a830*/  ISETP.GE.AND P5, PT, R2, R11, PT ;  /* 0x0000000b0200720c */ /* 0x000fc40003fa6270 */
[----:B------:R-:W-:Y:S02]  /*a840*/  ISETP.GE.AND P3, PT, R2, R10, PT ;  /* 0x0000000a0200720c */ /* 0x000fe40003f66270 */
[----:B------:R-:W-:Y:S02]  /*a850*/  ISETP.GE.AND P2, PT, R12, R9, PT ;  /* 0x000000090c00720c */ /* 0x000fe40003f46270 */
[-C--:B------:R-:W-:Y:S01]  /*a860*/  ISETP.GE.AND P4, PT, R3, R8.reuse, PT ;  /* 0x000000080300720c */ /* 0x080fe20003f86270 */
[----:B------:R-:W1:Y:S01]  /*a870*/  MUFU.TANH R26, R26 ;  /* 0x0000001a001a7308 */ /* 0x000e620000002400 */
[----:B------:R-:W-:Y:S02]  /*a880*/  IADD3 R2, R0, 0x29, RZ ;  /* 0x0000002900027810 */ /* 0x000fe40007ffe0ff */
[----:B------:R-:W-:Y:S02]  /*a890*/  FSEL R154, R154, -INF , !P1 ;  /* 0xff8000009a9a7808 */ /* 0x000fe40004800000 */
[----:B------:R-:W-:-:S02]  /*a8a0*/  ISETP.GE.AND P1, PT, R12, R8, PT ;  /* 0x000000080c00720c */ /* 0x000fc40003f26270 */
[----:B------:R-:W-:Y:S01]  /*a8b0*/  FSEL R169, R68, -INF , !P4 ;  /* 0xff80000044a97808 */ /* 0x000fe20006000000 */
[----:B------:R-:W1:Y:S01]  /*a8c0*/  MUFU.TANH R27, R27 ;  /* 0x0000001b001b7308 */ /* 0x000e620000002400 */
[----:B------:R-:W-:Y:S02]  /*a8d0*/  FSEL R204, R62, -INF , !P6 ;  /* 0xff8000003ecc7808 */ /* 0x000fe40007000000 */
[----:B-----5:R-:W-:Y:S02]  /*a8e0*/  FSEL R205, R63, -INF , !P2 ;  /* 0xff8000003fcd7808 */ /* 0x020fe40005000000 */
[----:B------:R-:W-:Y:S02]  /*a8f0*/  ISETP.GE.AND P4, PT, R12, R11, PT ;  /* 0x0000000b0c00720c */ /* 0x000fe40003f86270 */
[-C--:B------:R-:W-:Y:S01]  /*a900*/  ISETP.GE.AND P6, PT, R3, R9.reuse, PT ;  /* 0x000000090300720c */ /* 0x080fe20003fc6270 */
[----:B------:R-:W5:Y:S01]  /*a910*/  MUFU.TANH R16, R16 ;  /* 0x0000001000107308 */ /* 0x000f620000002400 */
[----:B------:R-:W-:-:S02]  /*a920*/  ISETP.GE.AND P2, PT, R2, R9, PT ;  /* 0x000000090200720c */ /* 0x000fc40003f46270 */
[----:B------:R-:W-:Y:S02]  /*a930*/  FSEL R163, R163, -INF , !P1 ;  /* 0xff800000a3a37808 */ /* 0x000fe40004800000 */
[----:B------:R-:W-:Y:S02]  /*a940*/  ISETP.GE.AND P1, PT, R2, R8, PT ;  /* 0x000000080200720c */ /* 0x000fe40003f26270 */
[----:B------:R-:W-:Y:S01]  /*a950*/  FSEL R207, R70, -INF , !P6 ;  /* 0xff80000046cf7808 */ /* 0x000fe20007000000 */
[----:B------:R-:W2:Y:S01]  /*a960*/  MUFU.TANH R17, R17 ;  /* 0x0000001100117308 */ /* 0x000ea20000002400 */
[----:B------:R-:W-:Y:S02]  /*a970*/  FSEL R209, R71, -INF , !P2 ;  /* 0xff80000047d17808 */ /* 0x000fe40005000000 */
[----:B---3--:R-:W-:Y:S02]  /*a980*/  FSEL R164, R65, -INF , !P4 ;  /* 0xff80000041a47808 */ /* 0x008fe40006000000 */
[----:B------:R-:W-:-:S02]  /*a990*/  ISETP.GE.AND P6, PT, R3, R11, PT ;  /* 0x0000000b0300720c */ /* 0x000fc40003fc6270 */
[-C--:B------:R-:W-:Y:S01]  /*a9a0*/  ISETP.GE.AND P2, PT, R3, R10.reuse, PT ;  /* 0x0000000a0300720c */ /* 0x080fe20003f46270 */
[----:B------:R-:W3:Y:S01]  /*a9b0*/  MUFU.TANH R6, R6 ;  /* 0x0000000600067308 */ /* 0x000ee20000002400 */
[----:B------:R-:W-:Y:S02]  /*a9c0*/  ISETP.GE.AND P4, PT, R2, R10, PT ;  /* 0x0000000a0200720c */ /* 0x000fe40003f86270 */
[----:B-1----:R-:W-:Y:S02]  /*a9d0*/  FSEL R160, R64, -INF , !P5 ;  /* 0xff80000040a07808 */ /* 0x002fe40006800000 */
[C---:B------:R-:W-:Y:S02]  /*a9e0*/  IADD3 R4, R0.reuse, 0x30, RZ ;  /* 0x0000003000047810 */ /* 0x040fe40007ffe0ff */
[----:B------:R-:W-:Y:S01]  /*a9f0*/  IADD3 R3, R0, 0x31, RZ ;  /* 0x0000003100037810 */ /* 0x000fe20007ffe0ff */
[----:B------:R-:W1:Y:S01]  /*aa00*/  MUFU.TANH R28, R28 ;  /* 0x0000001c001c7308 */ /* 0x000e620000002400 */
[----:B------:R-:W-:-:S02]  /*aa10*/  FSEL R182, R69, -INF , !P1 ;  /* 0xff80000045b67808 */ /* 0x000fc40004800000 */
[----:B------:R-:W-:Y:S02]  /*aa20*/  ISETP.GE.AND P5, PT, R2, R11, PT ;  /* 0x0000000b0200720c */ /* 0x000fe40003fa6270 */
[----:B------:R-:W-:Y:S02]  /*aa30*/  ISETP.GE.AND P1, PT, R12, R10, PT ;  /* 0x0000000a0c00720c */ /* 0x000fe40003f26270 */
[C---:B------:R-:W-:Y:S01]  /*aa40*/  IADD3 R2, R0.reuse, 0x38, RZ ;  /* 0x0000003800027810 */ /* 0x040fe20007ffe0ff */
[----:B------:R-:W1:Y:S01]  /*aa50*/  MUFU.TANH R5, R5 ;  /* 0x0000000500057308 */ /* 0x000e620000002400 */
[----:B------:R-:W-:Y:S02]  /*aa60*/  IADD3 R0, R0, 0x39, RZ ;  /* 0x0000003900007810 */ /* 0x000fe40007ffe0ff */
[----:B------:R-:W-:Y:S02]  /*aa70*/  FSEL R175, R50, -INF , !P2 ;  /* 0xff80000032af7808 */ /* 0x000fe40005000000 */
[----:B------:R-:W-:-:S02]  /*aa80*/  FSEL R177, R51, -INF , !P4 ;  /* 0xff80000033b17808 */ /* 0x000fc40006000000 */
[-C--:B------:R-:W-:Y:S02]  /*aa90*/  ISETP.GE.AND P2, PT, R4, R9.reuse, PT ;  /* 0x000000090400720c */ /* 0x080fe40003f46270 */
[----:B------:R-:W-:Y:S02]  /*aaa0*/  ISETP.GE.AND P4, PT, R3, R9, PT ;  /* 0x000000090300720c */ /* 0x000fe40003f86270 */
[----:B------:R-:W-:Y:S02]  /*aab0*/  FSEL R176, R67, -INF , !P1 ;  /* 0xff80000043b07808 */ /* 0x000fe40004800000 */
[----:B------:R-:W-:Y:S02]  /*aac0*/  ISETP.GE.AND P1, PT, R0, R8, PT ;  /* 0x000000080000720c */ /* 0x000fe40003f26270 */
[----:B------:R-:W-:Y:S02]  /*aad0*/  FSEL R170, R170, -INF , !P5 ;  /* 0xff800000aaaa7808 */ /* 0x000fe40006800000 */
[----:B------:R-:W-:-:S02]  /*aae0*/  FSEL R213, R38, -INF , !P2 ;  /* 0xff80000026d57808 */ /* 0x000fc40005000000 */
[----:B--2---:R-:W-:Y:S02]  /*aaf0*/  FSEL R212, R39, -INF , !P4 ;  /* 0xff80000027d47808 */ /* 0x004fe40006000000 */
[C---:B------:R-:W-:Y:S02]  /*ab00*/  ISETP.GE.AND P5, PT, R3.reuse, R8, PT ;  /* 0x000000080300720c */ /* 0x040fe40003fa6270 */
[----:B------:R-:W-:Y:S02]  /*ab10*/  FSEL R173, R66, -INF , !P3 ;  /* 0xff80000042ad7808 */ /* 0x000fe40005800000 */
[C---:B------:R-:W-:Y:S02]  /*ab20*/  ISETP.GE.AND P2, PT, R3.reuse, R11, PT ;  /* 0x0000000b0300720c */ /* 0x040fe40003f46270 */
[----:B------:R-:W-:Y:S01]  /*ab30*/  ISETP.GE.AND P4, PT, R3, R10, PT ;  /* 0x0000000a0300720c */ /* 0x000fe20003f86270 */
[----:B------:R-:W-:Y:S01]  /*ab40*/  FMUL.FTZ R3, R31, c[0x0][0x2ec] ;  /* 0x0000bb001f037a20 */ /* 0x000fe20000410000 */
[----:B------:R-:W-:-:S02]  /*ab50*/  ISETP.GE.AND P3, PT, R2, R8, PT ;  /* 0x000000080200720c */ /* 0x000fc40003f66270 */
[----:B------:R-:W-:Y:S02]  /*ab60*/  FSEL R184, R25, -INF , !P1 ;  /* 0xff80000019b87808 */ /* 0x000fe40004800000 */
[----:B------:R-:W-:Y:S01]  /*ab70*/  ISETP.GE.AND P1, PT, R4, R10, PT ;  /* 0x0000000a0400720c */ /* 0x000fe20003f26270 */
[----:B------:R-:W-:Y:S01]  /*ab80*/  MUFU.TANH R3, R3 ;  /* 0x0000000300037308 */ /* 0x000fe20000002400 */
[----:B------:R-:W-:Y:S02]  /*ab90*/  FSEL R167, R167, -INF , !P6 ;  /* 0xff800000a7a77808 */ /* 0x000fe40007000000 */
[----:B------:R-:W-:Y:S02]  /*aba0*/  FSEL R181, R24, -INF , !P3 ;  /* 0xff80000018b57808 */ /* 0x000fe40005800000 */
[C---:B------:R-:W-:Y:S02]  /*abb0*/  ISETP.GE.AND P6, PT, R4.reuse, R8, PT ;  /* 0x000000080400720c */ /* 0x040fe40003fc6270 */
[----:B------:R-:W-:-:S02]  /*abc0*/  ISETP.GE.AND P3, PT, R4, R11, PT ;  /* 0x0000000b0400720c */ /* 0x000fc40003f66270 */
[----:B------:R-:W2:Y:S01]  /*abd0*/  MUFU.TANH R4, R30 ;  /* 0x0000001e00047308 */ /* 0x000ea20000002400 */
[----:B------:R-:W-:Y:S02]  /*abe0*/  FSEL R206, R18, -INF , !P1 ;  /* 0xff80000012ce7808 */ /* 0x000fe40004800000 */
[----:B------:R-:W-:Y:S02]  /*abf0*/  ISETP.GE.AND P1, PT, R216, 0x4, PT ;  /* 0x00000004d800780c */ /* 0x000fe40003f26270 */
[----:B------:R-:W-:Y:S02]  /*ac00*/  FSEL R178, R40, -INF , !P6 ;  /* 0xff80000028b27808 */ /* 0x000fe40007000000 */
[----:B----4-:R-:W-:Y:S02]  /*ac10*/  FSEL R180, R37, -INF , !P5 ;  /* 0xff80000025b47808 */ /* 0x010fe40006800000 */
[-C--:B------:R-:W-:Y:S02]  /*ac20*/  ISETP.GE.AND P6, PT, R2, R9.reuse, PT ;  /* 0x000000090200720c */ /* 0x080fe40003fc6270 */
[----:B------:R-:W-:-:S02]  /*ac30*/  ISETP.GE.AND P5, PT, R0, R9, PT ;  /* 0x000000090000720c */ /* 0x000fc40003fa6270 */
[----:B------:R-:W-:Y:S02]  /*ac40*/  FSEL R214, R26, -INF , !P6 ;  /* 0xff8000001ad67808 */ /* 0x000fe40007000000 */
[----:B------:R-:W-:Y:S02]  /*ac50*/  FSEL R215, R27, -INF , !P5 ;  /* 0xff8000001bd77808 */ /* 0x000fe40006800000 */
[----:B-----5:R-:W-:Y:S02]  /*ac60*/  FSEL R183, R16, -INF , !P3 ;  /* 0xff80000010b77808 */ /* 0x020fe40005800000 */
[----:B------:R-:W-:Y:S02]  /*ac70*/  FSEL R186, R17, -INF , !P2 ;  /* 0xff80000011ba7808 */ /* 0x000fe40005000000 */
[-C--:B------:R-:W-:Y:S02]  /*ac80*/  ISETP.GE.AND P6, PT, R2, R11.reuse, PT ;  /* 0x0000000b0200720c */ /* 0x080fe40003fc6270 */
[----:B------:R-:W-:-:S02]  /*ac90*/  ISETP.GE.AND P5, PT, R0, R11, PT ;  /* 0x0000000b0000720c */ /* 0x000fc40003fa6270 */
[-C--:B------:R-:W-:Y:S02]  /*aca0*/  ISETP.GE.AND P3, PT, R2, R10.reuse, PT ;  /* 0x0000000a0200720c */ /* 0x080fe40003f66270 */
[----:B------:R-:W-:Y:S02]  /*acb0*/  ISETP.GE.AND P2, PT, R0, R10, PT ;  /* 0x0000000a0000720c */ /* 0x000fe40003f46270 */
[----:B---3--:R-:W-:Y:S02]  /*acc0*/  FSEL R208, R6, -INF , !P4 ;  /* 0xff80000006d07808 */ /* 0x008fe40006000000 */
[----:B-1----:R-:W-:Y:S02]  /*acd0*/  FSEL R185, R28, -INF , !P6 ;  /* 0xff8000001cb97808 */ /* 0x002fe40007000000 */
[----:B------:R-:W-:Y:S02]  /*ace0*/  FSEL R187, R5, -INF , !P5 ;  /* 0xff80000005bb7808 */ /* 0x000fe40006800000 */
[----:B--2---:R-:W-:-:S02]  /*acf0*/  FSEL R210, R4, -INF , !P3 ;  /* 0xff80000004d27808 */ /* 0x004fc40005800000 */
[----:B------:R-:W-:Y:S01]  /*ad00*/  FSEL R211, R3, -INF , !P2 ;  /* 0xff80000003d37808 */ /* 0x000fe20005000000 */
        /* <DEDUP_REMOVED lines=11> */
[----:B------:R-:W-:Y:S02]  /*adc0*/  IMAD.SHL.U32 R237, R238, 0x10, RZ ;  /* 0x00000010eeed7824 */ /* 0x000fe400078e00ff */
[----:B------:R-:W-:-:S04]  /*add0*/  IMAD R0, R0, c[0x0][0x19c], R2 ;  /* 0x0000670000007a24 */ /* 0x000fc800078e0202 */
[----:B------:R-:W-:Y:S01]  /*ade0*/  IMAD.IADD R3, R5, 0x1, R0 ;  /* 0x0000000105037824 */ /* 0x000fe200078e0200 */
[----:B--2---:R-:W-:-:S04]  /*adf0*/  LEA R2, P2, R4, R234, 0x6 ;  /* 0x000000ea04027211 */ /* 0x004fc800078430ff */
[-C--:B------:R-:W-:Y:S01]  /*ae00*/  @!P0 IADD3 R0, P5, R237, R2.reuse, RZ ;  /* 0x00000002ed008210 */ /* 0x080fe20007fbe0ff */
[----:B------:R-:W-:Y:S01]  /*ae10*/  IMAD.MOV.U32 R237, RZ, RZ, c[0x0][0x198] ;  /* 0x00006600ffed7624 */ /* 0x000fe200078e00ff */
[----:B---3--:R-:W-:Y:S01]  /*ae20*/  LEA.HI.X R3, R4, R241, R3, 0x6, P2 ;  /* 0x000000f104037211 */ /* 0x008fe200010f3403 */
[----:B------:R-:W-:Y:S01]  /*ae30*/  IMAD.MOV.U32 R240, RZ, RZ, 0x4 ;  /* 0x00000004fff07424 */ /* 0x000fe200078e00ff */
[----:B------:R-:W-:Y:S02]  /*ae40*/  @!P0 LEA R5, P3, R238, R2, 0x5 ;  /* 0x00000002ee058211 */ /* 0x000fe400078628ff */
[----:B------:R-:W-:Y:S02]  /*ae50*/  @!P0 LEA R8, P6, R2, c[0x0][0x168], 0x1 ;  /* 0x00005a0002088a11 */ /* 0x000fe400078c08ff */
[----:B------:R-:W-:Y:S02]  /*ae60*/  SHF.L.U64.HI R240, R237, R240, c[0x0][0x19c] ;  /* 0x00006700edf07619 */ /* 0x000fe400000102f0 */
[----:B------:R-:W-:-:S02]  /*ae70*/  @!P0 LEA R6, P4, R0, c[0x0][0x168], 0x1 ;  /* 0x00005a0000068a11 */ /* 0x000fc400078808ff */
[C---:B------:R-:W-:Y:S01]  /*ae80*/  @!P0 LEA R4, P2, R5.reuse, c[0x0][0x168], 0x1 ;  /* 0x00005a0005048a11 */ /* 0x040fe200078408ff */
        /* <DEDUP_REMOVED lines=31> */
.L_x_921:
[----:B------:R-:W-:Y:S05]  /*b080*/  BSYNC B0 ;  /* 0x0000000000007941 */ /* 0x000fea0003800000 */
.L_x_920:
[----:B------:R-:W0:Y:S02]  /*b090*/  LDGDEPBAR ;  /* 0x00000000000079af */ /* 0x000e240000000000 */
.L_x_919:
[----:B------:R-:W-:Y:S01]  /*b0a0*/  FMNMX.FTZ R0, R172, R46, !PT ;  /* 0x0000002eac007209 */ /* 0x000fe20007810000 */
[----:B------:R-:W-:Y:S03]  /*b0b0*/  LDSM.16.MT88.4 R16, [R189+0x6000] ;  /* 0x00600000bd10783b */ /* 0x000fe60000004200 */
[----:B-1----:R-:W-:Y:S01]  /*b0c0*/  FMNMX.FTZ R2, R49, R0, !PT ;  /* 0x0000000031027209 */ /* 0x002fe20007810000 */
        /* <DEDUP_REMOVED lines=56> */
[----:B------:R-:W1:Y:S03]  /*b450*/  SHFL.BFLY PT, R5, R70, 0x1, 0x1f ;  /* 0x0c201f0046057f89 */ /* 0x000e6600000e0000 */
[----:B------:R-:W-:Y:S01]  /*b460*/  FMNMX.FTZ R2, R162, R2, !PT ;  /* 0x00000002a2027209 */ /* 0x000fe20007810000 */
[----:B------:R-:W3:Y:S03]  /*b470*/  SHFL.BFLY PT, R3, R0, 0x2, 0x1f ;  /* 0x0c401f0000037f89 */ /* 0x000ee600000e0000 */
[----:B------:R-:W-:-:S02]  /*b480*/  FMNMX.FTZ R2, R168, R2, !PT ;  /* 0x00000002a8027209 */ /* 0x000fc40007810000 */
[----:B--2---:R-:W-:Y:S02]  /*b490*/  FMNMX.FTZ R68, R68, R4, !PT ;  /* 0x0000000444447209 */ /* 0x004fe40007810000 */
[----:B------:R-:W-:-:S03]  /*b4a0*/  FMNMX.FTZ R2, R171, R2, !PT ;  /* 0x00000002ab027209 */ /* 0x000fc60007810000 */
[----:B------:R-:W2:Y:S01]  /*b4b0*/  SHFL.BFLY PT, R4, R68, 0x1, 0x1f ;  /* 0x0c201f0044047f89 */ /* 0x000ea200000e0000 */
[----:B------:R-:W-:-:S04]  /*b4c0*/  FMNMX.FTZ R2, R174, R2, !PT ;  /* 0x00000002ae027209 */ /* 0x000fc80007810000 */
[----:B------:R-:W-:-:S04]  /*b4d0*/  FMNMX.FTZ R2, R204, R2, !PT ;  /* 0x00000002cc027209 */ /* 0x000fc80007810000 */
[----:B------:R-:W-:Y:S02]  /*b4e0*/  FMNMX.FTZ R2, R205, R2, !PT ;  /* 0x00000002cd027209 */ /* 0x000fe40007810000 */
[----:B-1----:R-:W-:Y:S02]  /*b4f0*/  FMNMX.FTZ R70, R70, R5, !PT ;  /* 0x0000000546467209 */ /* 0x002fe40007810000 */
[----:B------:R-:W-:Y:S02]  /*b500*/  FMNMX.FTZ R2, R207, R2, !PT ;  /* 0x00000002cf027209 */ /* 0x000fe40007810000 */
[----:B---3--:R-:W-:Y:S01]  /*b510*/  FMNMX.FTZ R3, R0, R3, !PT ;  /* 0x0000000300037209 */ /* 0x008fe20007810000 */
[C---:B------:R-:W-:Y:S01]  /*b520*/  FMUL.FTZ R0, R70.reuse, c[0x0][0x23c] ;  /* 0x00008f0046007a20 */ /* 0x040fe20000410000 */
[----:B------:R-:W-:Y:S02]  /*b530*/  FSETP.NEU.FTZ.AND P3, PT, R70, -INF , PT ;  /* 0xff8000004600780b */ /* 0x000fe40003f7d000 */
[----:B------:R-:W-:Y:S01]  /*b540*/  FMNMX.FTZ R2, R209, R2, !PT ;  /* 0x00000002d1027209 */ /* 0x000fe20007810000 */
[----:B------:R-:W1:Y:S01]  /*b550*/  SHFL.BFLY PT, R5, R3, 0x1, 0x1f ;  /* 0x0c201f0003057f89 */ /* 0x000e6200000e0000 */
[----:B------:R-:W-:-:S02]  /*b560*/  FSEL R0, R0, RZ, P3 ;  /* 0x000000ff00007208 */ /* 0x000fc40001800000 */
[----:B------:R-:W-:Y:S02]  /*b570*/  FMNMX.FTZ R2, R213, R2, !PT ;  /* 0x00000002d5027209 */ /* 0x000fe40007810000 */
[----:B--2---:R-:W-:Y:S01]  /*b580*/  FMNMX.FTZ R68, R68, R4, !PT ;  /* 0x0000000444447209 */ /* 0x004fe20007810000 */
[----:B------:R-:W-:Y:S01]  /*b590*/  FFMA.FTZ R4, R46, c[0x0][0x23c], -R0 ;  /* 0x00008f002e047a23 */ /* 0x000fe20000010800 */
[----:B------:R-:W-:Y:S02]  /*b5a0*/  FMNMX.FTZ R2, R212, R2, !PT ;  /* 0x00000002d4027209 */ /* 0x000fe40007810000 */
[C---:B------:R-:W-:Y:S01]  /*b5b0*/  FSETP.NEU.FTZ.AND P2, PT, R68.reuse, -INF , PT ;  /* 0xff8000004400780b */ /* 0x040fe20003f5d000 */
[----:B------:R2:W-:Y:S01]  /*b5c0*/  MUFU.EX2 R10, R4 ;  /* 0x00000004000a7308 */ /* 0x0005e20000000800 */
[----:B------:R-:W-:-:S05]  /*b5d0*/  FMUL.FTZ R8, R68, c[0x0][0x23c] ;  /* 0x00008f0044087a20 */ /* 0x000fca0000410000 */
[----:B------:R-:W-:Y:S02]  /*b5e0*/  FSEL R8, R8, RZ, P2 ;  /* 0x000000ff08087208 */ /* 0x000fe40001000000 */
[----:B-1----:R-:W-:-:S03]  /*b5f0*/  FMNMX.FTZ R3, R3, R5, !PT ;  /* 0x0000000503037209 */ /* 0x002fc60007810000 */
[--C-:B------:R-:W-:Y:S01]  /*b600*/  FFMA.FTZ R5, R45, c[0x0][0x23c], -R8.reuse ;  /* 0x00008f002d057a23 */ /* 0x100fe20000010808 */
[----:B--2---:R-:W-:Y:S01]  /*b610*/  FMNMX.FTZ R4, R214, R2, !PT ;  /* 0x00000002d6047209 */ /* 0x004fe20007810000 */
[----:B------:R-:W-:Y:S01]  /*b620*/  FFMA.FTZ R2, R44, c[0x0][0x23c], -R8 ;  /* 0x00008f002c027a23 */ /* 0x000fe20000010808 */
[----:B------:R-:W-:Y:S01]  /*b630*/  FSETP.NEU.FTZ.AND P0, PT, R3, -INF , PT ;  /* 0xff8000000300780b */ /* 0x000fe20003f1d000 */
[----:B------:R1:W-:Y:S01]  /*b640*/  MUFU.EX2 R33, R5 ;  /* 0x0000000500217308 */ /* 0x0003e20000000800 */
[----:B------:R-:W-:-:S05]  /*b650*/  FMNMX.FTZ R4, R215, R4, !PT ;  /* 0x00000004d7047209 */ /* 0x000fca0007810000 */
[----:B------:R-:W2:Y:S02]  /*b660*/  SHFL.BFLY PT, R6, R4, 0x2, 0x1f ;  /* 0x0c401f0004067f89 */ /* 0x000ea400000e0000 */
[----:B------:R3:W-:Y:S01]  /*b670*/  MUFU.EX2 R12, R2 ;  /* 0x00000002000c7308 */ /* 0x0007e20000000800 */
[----:B-1----:R-:W-:-:S07]  /*b680*/  FFMA.FTZ R5, R47, c[0x0][0x23c], -R8 ;  /* 0x00008f002f057a23 */ /* 0x002fce0000010808 */
[----:B------:R-:W-:Y:S01]  /*b690*/  MUFU.EX2 R11, R5 ;  /* 0x00000005000b7308 */ /* 0x000fe20000000800 */
[----:B---3--:R-:W-:-:S07]  /*b6a0*/  FFMA.FTZ R2, R15, c[0x0][0x23c], -R8 ;  /* 0x00008f000f027a23 */ /* 0x008fce0000010808 */
[----:B------:R1:W-:Y:S01]  /*b6b0*/  MUFU.EX2 R34, R2 ;  /* 0x0000000200227308 */ /* 0x0003e20000000800 */
[----:B--2---:R-:W-:-:S05]  /*b6c0*/  FMNMX.FTZ R4, R4, R6, !PT ;  /* 0x0000000604047209 */ /* 0x004fca0007810000 */
[----:B------:R-:W2:Y:S01]  /*b6d0*/  SHFL.BFLY PT, R9, R4, 0x1, 0x1f ;  /* 0x0c201f0004097f89 */ /* 0x000ea200000e0000 */
[----:B-1----:R-:W-:-:S05]  /*b6e0*/  FMUL.FTZ R2, R3, c[0x0][0x23c] ;  /* 0x00008f0003027a20 */ /* 0x002fca0000410000 */
[----:B------:R-:W-:-:S05]  /*b6f0*/  FSEL R2, R2, RZ, P0 ;  /* 0x000000ff02027208 */ /* 0x000fca0000000000 */
[--C-:B------:R-:W-:Y:S02]  /*b700*/  FFMA.FTZ R5, R13, c[0x0][0x23c], -R2.reuse ;  /* 0x00008f000d057a23 */ /* 0x100fe40000010802 */
[----:B------:R-:W-:Y:S02]  /*b710*/  FFMA.FTZ R7, R36, c[0x0][0x23c], -R2 ;  /* 0x00008f0024077a23 */ /* 0x000fe40000010802 */
[----:B------:R1:W-:Y:S01]  /*b720*/  MUFU.EX2 R241, R5 ;  /* 0x0000000500f17308 */ /* 0x0003e20000000800 */
[----:B--2---:R-:W-:Y:S01]  /*b730*/  FMNMX.FTZ R69, R4, R9, !PT ;  /* 0x0000000904457209 */ /* 0x004fe20007810000 */
[----:B------:R-:W-:-:S06]  /*b740*/  FFMA.FTZ R4, R49, c[0x0][0x23c], -R0 ;  /* 0x00008f0031047a23 */ /* 0x000fcc0000010800 */
[----:B------:R2:W-:Y:S01]  /*b750*/  MUFU.EX2 R238, R4 ;  /* 0x0000000400ee7308 */ /* 0x0005e20000000800 */
[----:B-1----:R-:W-:-:S07]  /*b760*/  FFMA.FTZ R5, R48, c[0x0][0x23c], -R2 ;  /* 0x00008f0030057a23 */ /* 0x002fce0000010802 */
[----:B------:R-:W-:Y:S01]  /*b770*/  MUFU.EX2 R242, R7 ;  /* 0x0000000700f27308 */ /* 0x000fe20000000800 */
[----:B--2---:R-:W-:-:S07]  /*b780*/  FMUL.FTZ R4, R69, c[0x0][0x23c] ;  /* 0x00008f0045047a20 */ /* 0x004fce0000410000 */
[----:B------:R1:W-:Y:S02]  /*b790*/  MUFU.EX2 R240, R5 ;  /* 0x0000000500f07308 */ /* 0x0003e40000000800 */
[----:B-1----:R-:W-:-:S06]  /*b7a0*/  FFMA.FTZ R5, R14, c[0x0][0x23c], -R2 ;  /* 0x00008f000e057a23 */ /* 0x002fcc0000010802 */
[----:B------:R1:W2:Y:S02]  /*b7b0*/  MUFU.EX2 R32, R5 ;  /* 0x0000000500207308 */ /* 0x0002a40000000800 */
[----:B-1----:R-:W-:Y:S02]  /*b7c0*/  FSEL R5, R68, RZ, P2 ;  /* 0x000000ff44057208 */ /* 0x002fe40001000000 */
[----:B--2---:R-:W-:-:S03]  /*b7d0*/  F2FP.BF16.PACK_AB R7, R242, R32 ;  /* 0x00000020f207723e */ /* 0x004fc600000010ff */
[----:B------:R-:W-:Y:S01]  /*b7e0*/  FADD.FTZ R6, R161, -R5 ;  /* 0x80000005a1067221 */ /* 0x000fe20000010000 */
[----:B------:R-:W-:Y:S02]  /*b7f0*/  FSEL R5, R3, RZ, P0 ;  /* 0x000000ff03057208 */ /* 0x000fe40000000000 */
[----:B------:R-:W-:Y:S01]  /*b800*/  FSETP.NEU.FTZ.AND P0, PT, R69, -INF , PT ;  /* 0xff8000004500780b */ /* 0x000fe20003f1d000 */
[----:B------:R-:W-:Y:S01]  /*b810*/  FMUL.FTZ R6, R6, c[0x0][0x23c] ;  /* 0x00008f0006067a20 */ /* 0x000fe20000410000 */
[----:B------:R-:W-:Y:S01]  /*b820*/  MOV R161, R12 ;  /* 0x0000000c00a17202 */ /* 0x000fe20000000f00 */
[----:B------:R-:W-:Y:S01]  /*b830*/  FADD.FTZ R5, R159, -R5 ;  /* 0x800000059f057221 */ /* 0x000fe20000010000 */
[----:B------:R-:W-:Y:S01]  /*b840*/  MOV R159, R10 ;  /* 0x0000000a009f7202 */ /* 0x000fe20000000f00 */
[----:B------:R-:W-:Y:S01]  /*b850*/  FFMA.FTZ R10, R57, c[0x0][0x23c], -R0 ;  /* 0x00008f00390a7a23 */ /* 0x000fe20000010800 */
[----:B------:R-:W-:Y:S01]  /*b860*/  FSEL R9, R4, RZ, P0 ;  /* 0x000000ff04097208 */ /* 0x000fe20000000000 */
[----:B------:R-:W-:Y:S01]  /*b870*/  FMUL.FTZ R5, R5, c[0x0][0x23c] ;  /* 0x00008f0005057a20 */ /* 0x000fe20000410000 */
[----:B------:R1:W2:Y:S01]  /*b880*/  MUFU.EX2 R146, R6 ;  /* 0x0000000600927308 */ /* 0x0002a20000000800 */
[----:B------:R-:W-:-:S02]  /*b890*/  F2FP.BF16.PACK_AB R4, R34, R161 ;  /* 0x000000a12204723e */ /* 0x000fc400000010ff */
[----:B------:R-:W-:-:S05]  /*b8a0*/  FFMA.FTZ R12, R58, c[0x0][0x23c], -R9 ;  /* 0x00008f003a0c7a23 */ /* 0x000fca0000010809 */
[----:B------:R3:W-:Y:S08]  /*b8b0*/  MUFU.EX2 R239, R10 ;  /* 0x0000000a00ef7308 */ /* 0x0007f00000000800 */
[----:B------:R4:W5:Y:S01]  /*b8c0*/  MUFU.EX2 R145, R5 ;  /* 0x0000000500917308 */ /* 0x0009620000000800 */
[----:B-1----:R-:W-:Y:S01]  /*b8d0*/  F2FP.BF16.PACK_AB R6, R11, R33 ;  /* 0x000000210b06723e */ /* 0x002fe200000010ff */
[----:B--2---:R-:W-:-:S02]  /*b8e0*/  FMUL.FTZ R80, R80, R146 ;  /* 0x0000009250507220 */ /* 0x004fc40000410000 */
[-C--:B------:R-:W-:Y:S02]  /*b8f0*/  FMUL.FTZ R81, R81, R146.reuse ;  /* 0x0000009251517220 */ /* 0x080fe40000410000 */
[-C--:B------:R-:W-:Y:S02]  /*b900*/  FMUL.FTZ R88, R88, R146.reuse ;  /* 0x0000009258587220 */ /* 0x080fe40000410000 */
[----:B---3--:R-:W-:Y:S01]  /*b910*/  FFMA.FTZ R10, R59, c[0x0][0x23c], -R9 ;  /* 0x00008f003b0a7a23 */ /* 0x008fe20000010809 */
[----:B------:R1:W-:Y:S01]  /*b920*/  MUFU.EX2 R236, R12 ;  /* 0x0000000c00ec7308 */ /* 0x0003e20000000800 */
[-C--:B------:R-:W-:Y:S02]  /*b930*/  FMUL.FTZ R89, R89, R146.reuse ;  /* 0x0000009259597220 */ /* 0x080fe40000410000 */
[-C--:B------:R-:W-:Y:S02]  /*b940*/  FMUL.FTZ R100, R100, R146.reuse ;  /* 0x0000009264647220 */ /* 0x080fe40000410000 */
[----:B------:R-:W-:-:S02]  /*b950*/  FMUL.FTZ R101, R101, R146 ;  /* 0x0000009265657220 */ /* 0x000fc40000410000 */
[----:B----4-:R-:W-:Y:S01]  /*b960*/  FFMA.FTZ R5, R56, c[0x0][0x23c], -R0 ;  /* 0x00008f0038057a23 */ /* 0x010fe20000010800 */
[----:B------:R2:W-:Y:S01]  /*b970*/  MUFU.EX2 R235, R10 ;  /* 0x0000000a00eb7308 */ /* 0x0005e20000000800 */
[-C--:B-----5:R-:W-:Y:S02]  /*b980*/  FMUL.FTZ R82, R82, R145.reuse ;  /* 0x0000009152527220 */ /* 0x0a0fe40000410000 */
[-C--:B------:R-:W-:Y:S02]  /*b990*/  FMUL.FTZ R83, R83, R145.reuse ;  /* 0x0000009153537220 */ /* 0x080fe40000410000 */
[-C--:B------:R-:W-:Y:S02]  /*b9a0*/  FMUL.FTZ R90, R90, R145.reuse ;  /* 0x000000915a5a7220 */ /* 0x080fe40000410000 */
[----:B------:R-:W-:Y:S01]  /*b9b0*/  FMUL.FTZ R91, R91, R145 ;  /* 0x000000915b5b7220 */ /* 0x000fe20000410000 */
[----:B------:R3:W-:Y:S01]  /*b9c0*/  MUFU.EX2 R237, R5 ;  /* 0x0000000500ed7308 */ /* 0x0007e20000000800 */
[----:B-1----:R-:W-:-:S02]  /*b9d0*/  FFMA.FTZ R12, R60, c[0x0][0x23c], -R9 ;  /* 0x00008f003c0c7a23 */ /* 0x002fc40000010809 */
[-C--:B------:R-:W-:Y:S02]  /*b9e0*/  FMUL.FTZ R102, R102, R145.reuse ;  /* 0x0000009166667220 */ /* 0x080fe40000410000 */
[-C--:B------:R-:W-:Y:S02]  /*b9f0*/  FMUL.FTZ R103, R103, R145.reuse ;  /* 0x0000009167677220 */ /* 0x080fe40000410000 */
[-C--:B------:R-:W-:Y:S01]  /*ba00*/  FMUL.FTZ R104, R104, R146.reuse ;  /* 0x0000009268687220 */ /* 0x080fe20000410000 */
[----:B--2---:R-:W-:Y:S01]  /*ba10*/  FSEL R10, R69, RZ, P0 ;  /* 0x000000ff450a7208 */ /* 0x004fe20000000000 */
[----:B------:R-:W-:Y:S01]  /*ba20*/  MUFU.EX2 R234, R12 ;  /* 0x0000000c00ea7308 */ /* 0x000fe20000000800 */
[----:B------:R-:W-:Y:S02]  /*ba30*/  FMUL.FTZ R105, R105, R146 ;  /* 0x0000009269697220 */ /* 0x000fe40000410000 */
[----:B------:R-:W-:Y:S02]  /*ba40*/  FMUL.FTZ R106, R106, R145 ;  /* 0x000000916a6a7220 */ /* 0x000fe40000410000 */
[----:B------:R-:W-:Y:S01]  /*ba50*/  FADD.FTZ R10, R166, -R10 ;  /* 0x8000000aa60a7221 */ /* 0x000fe20000010000 */
[----:B---3--:R-:W-:Y:S01]  /*ba60*/  F2FP.BF16.PACK_AB R5, R240, R241 ;  /* 0x000000f1f005723e */ /* 0x008fe200000010ff */
[----:B------:R-:W-:-:S02]  /*ba70*/  FMUL.FTZ R107, R107, R145 ;  /* 0x000000916b6b7220 */ /* 0x000fc40000410000 */
[----:B------:R-:W-:Y:S02]  /*ba80*/  FMUL.FTZ R10, R10, c[0x0][0x23c] ;  /* 0x00008f000a0a7a20 */ /* 0x000fe40000410000 */
[-C--:B------:R-:W-:Y:S02]  /*ba90*/  FMUL.FTZ R116, R116, R146.reuse ;  /* 0x0000009274747220 */ /* 0x080fe40000410000 */
[----:B------:R1:W2:Y:S01]  /*baa0*/  MUFU.EX2 R71, R10 ;  /* 0x0000000a00477308 */ /* 0x0002a20000000800 */
[----:B------:R-:W-:Y:S01]  /*bab0*/  HMMA.16816.F32.BF16 R76, R4, R16, R80 ;  /* 0x00000010044c723c */ /* 0x000fe20000041850 */
[----:B------:R-:W-:Y:S02]  /*bac0*/  FMUL.FTZ R117, R117, R146 ;  /* 0x0000009275757220 */ /* 0x000fe40000410000 */
[-C--:B------:R-:W-:Y:S02]  /*bad0*/  FMUL.FTZ R118, R118, R145.reuse ;  /* 0x0000009176767220 */ /* 0x080fe40000410000 */
[----:B------:R-:W-:-:S02]  /*bae0*/  FMUL.FTZ R119, R119, R145 ;  /* 0x0000009177777220 */ /* 0x000fc40000410000 */
[----:B------:R-:W-:Y:S01]  /*baf0*/  MOV R80, R11 ;  /* 0x0000000b00507202 */ /* 0x000fe20000000f00 */
[-C--:B------:R-:W-:Y:S01]  /*bb00*/  FMUL.FTZ R120, R120, R146.reuse ;  /* 0x0000009278787220 */ /* 0x080fe20000410000 */
[----:B------:R-:W-:Y:S01]  /*bb10*/  FSEL R11, R70, RZ, P3 ;  /* 0x000000ff460b7208 */ /* 0x000fe20001800000 */
[----:B------:R-:W-:Y:S01]  /*bb20*/  FMUL.FTZ R121, R121, R146 ;  /* 0x0000009279797220 */ /* 0x000fe20000410000 */
[C---:B------:R-:W-:Y:S01]  /*bb30*/  HMMA.16816.F32.BF16 R72, R4.reuse, R18, R88 ;  /* 0x000000120448723c */ /* 0x040fe20000041858 */
[----:B------:R-:W-:Y:S01]  /*bb40*/  FMUL.FTZ R122, R122, R145 ;  /* 0x000000917a7a7220 */ /* 0x000fe20000410000 */
[----:B------:R-:W-:Y:S01]  /*bb50*/  MOV R83, R34 ;  /* 0x0000002200537202 */ /* 0x000fe20000000f00 */
[----:B------:R-:W-:Y:S01]  /*bb60*/  FADD.FTZ R13, R172, -R11 ;  /* 0x8000000bac0d7221 */ /* 0x000fe20000010000 */
[----:B------:R-:W-:Y:S01]  /*bb70*/  MOV R82, R33 ;  /* 0x0000002100527202 */ /* 0x000fe20000000f00 */
[----:B-1----:R-:W-:Y:S01]  /*bb80*/  FFMA.FTZ R10, R152, c[0x0][0x23c], -R0 ;  /* 0x00008f00980a7a23 */ /* 0x002fe20000010800 */
[----:B------:R-:W-:Y:S01]  /*bb90*/  MOV R81, R32 ;  /* 0x0000002000517202 */ /* 0x000fe20000000f00 */
[----:B------:R-:W-:Y:S01]  /*bba0*/  FFMA.FTZ R11, R61, c[0x0][0x23c], -R9 ;  /* 0x00008f003d0b7a23 */ /* 0x000fe20000010809 */
[----:B------:R-:W-:Y:S01]  /*bbb0*/  HMMA.16816.F32.BF16 R64, R4, R20, R100 ;  /* 0x000000140440723c */ /* 0x000fe20000041864 */
[----:B------:R1:W-:Y:S01]  /*bbc0*/  MUFU.EX2 R231, R10 ;  /* 0x0000000a00e77308 */ /* 0x0003e20000000800 */
[----:B------:R-:W-:-:S02]  /*bbd0*/  FMUL.FTZ R13, R13, c[0x0][0x23c] ;  /* 0x00008f000d0d7a20 */ /* 0x000fc40000410000 */
[-C--:B------:R-:W-:Y:S02]  /*bbe0*/  FMUL.FTZ R123, R123, R145.reuse ;  /* 0x000000917b7b7220 */ /* 0x080fe40000410000 */
[-C--:B------:R-:W-:Y:S02]  /*bbf0*/  FMUL.FTZ R132, R132, R146.reuse ;  /* 0x0000009284847220 */ /* 0x080fe40000410000 */
[-C--:B------:R-:W-:Y:S01]  /*bc00*/  FMUL.FTZ R133, R133, R146.reuse ;  /* 0x0000009285857220 */ /* 0x080fe20000410000 */
[----:B------:R-:W-:Y:S01]  /*bc10*/  MUFU.EX2 R233, R11 ;  /* 0x0000000b00e97308 */ /* 0x000fe20000000800 */
[-C--:B------:R-:W-:Y:S01]  /*bc20*/  FMUL.FTZ R134, R134, R145.reuse ;  /* 0x0000009186867220 */ /* 0x080fe20000410000 */
[----:B------:R-:W-:Y:S01]  /*bc30*/  HMMA.16816.F32.BF16 R60, R4, R22, R104 ;  /* 0x00000016043c723c */ /* 0x000fe20000041868 */
[----:B------:R-:W-:Y:S02]  /*bc40*/  FMUL.FTZ R135, R135, R145 ;  /* 0x0000009187877220 */ /* 0x000fe40000410000 */
[----:B------:R-:W-:-:S02]  /*bc50*/  FMUL.FTZ R136, R136, R146 ;  /* 0x0000009288887220 */ /* 0x000fc40000410000 */
[----:B------:R-:W-:Y:S01]  /*bc60*/  FMUL.FTZ R137, R137, R146 ;  /* 0x0000009289897220 */ /* 0x000fe20000410000 */
[----:B------:R3:W4:Y:S01]  /*bc70*/  MUFU.EX2 R144, R13 ;  /* 0x0000000d00907308 */ /* 0x0007220000000800 */
[----:B-1----:R-:W-:Y:S01]  /*bc80*/  FFMA.FTZ R10, R149, c[0x0][0x23c], -R8 ;  /* 0x00008f00950a7a23 */ /* 0x002fe20000010808 */
[C---:B------:R-:W-:Y:S01]  /*bc90*/  HMMA.16816.F32.BF16 R56, R4.reuse, R24, R116 ;  /* 0x000000180438723c */ /* 0x040fe20000041874 */
[-C--:B------:R-:W-:Y:S02]  /*bca0*/  FMUL.FTZ R138, R138, R145.reuse ;  /* 0x000000918a8a7220 */ /* 0x080fe40000410000 */
[----:B------:R-:W-:Y:S02]  /*bcb0*/  FMUL.FTZ R139, R139, R145 ;  /* 0x000000918b8b7220 */ /* 0x000fe40000410000 */
[-C--:B--2---:R-:W-:Y:S01]  /*bcc0*/  FMUL.FTZ R86, R86, R71.reuse ;  /* 0x0000004756567220 */ /* 0x084fe20000410000 */
[----:B------:R1:W-:Y:S01]  /*bcd0*/  MUFU.EX2 R229, R10 ;  /* 0x0000000a00e57308 */ /* 0x0003e20000000800 */
[-C--:B------:R-:W-:Y:S01]  /*bce0*/  FMUL.FTZ R87, R87, R71.reuse ;  /* 0x0000004757577220 */ /* 0x080fe20000410000 */
[----:B------:R-:W-:Y:S01]  /*bcf0*/  HMMA.16816.F32.BF16 R52, R4, R26, R120 ;  /* 0x0000001a0434723c */ /* 0x000fe20000041878 */
[----:B------:R-:W-:-:S02]  /*bd00*/  FMUL.FTZ R94, R94, R71 ;  /* 0x000000475e5e7220 */ /* 0x000fc40000410000 */
[-C--:B------:R-:W-:Y:S02]  /*bd10*/  FMUL.FTZ R95, R95, R71.reuse ;  /* 0x000000475f5f7220 */ /* 0x080fe40000410000 */
[----:B------:R-:W-:Y:S01]  /*bd20*/  FMUL.FTZ R98, R98, R71 ;  /* 0x0000004762627220 */ /* 0x000fe20000410000 */
[----:B---3--:R-:W-:Y:S01]  /*bd30*/  LDSM.16.MT88.4 R12, [R191+0x6800] ;  /* 0x00680000bf0c783b */ /* 0x008fe20000004200 */
[-C--:B----4-:R-:W-:Y:S01]  /*bd40*/  FMUL.FTZ R84, R84, R144.reuse ;  /* 0x0000009054547220 */ /* 0x090fe20000410000 */
[----:B------:R-:W-:Y:S01]  /*bd50*/  HMMA.16816.F32.BF16 R48, R4, R28, R132 ;  /* 0x0000001c0430723c */ /* 0x000fe20000041884 */
[-C--:B------:R-:W-:Y:S02]  /*bd60*/  FMUL.FTZ R85, R85, R144.reuse ;  /* 0x0000009055557220 */ /* 0x080fe40000410000 */
[-C--:B------:R-:W-:Y:S02]  /*bd70*/  FMUL.FTZ R92, R92, R144.reuse ;  /* 0x000000905c5c7220 */ /* 0x080fe40000410000 */
[----:B------:R-:W-:-:S02]  /*bd80*/  FMUL.FTZ R93, R93, R144 ;  /* 0x000000905d5d7220 */ /* 0x000fc40000410000 */
[----:B-1----:R-:W-:Y:S01]  /*bd90*/  FFMA.FTZ R10, R150, c[0x0][0x23c], -R8 ;  /* 0x00008f00960a7a23 */ /* 0x002fe20000010808 */
[----:B------:R-:W-:Y:S01]  /*bda0*/  HMMA.16816.F32.BF16 R40, R4, R30, R136 ;  /* 0x0000001e0428723c */ /* 0x000fe20000041888 */
[-C--:B------:R-:W-:Y:S02]  /*bdb0*/  FMUL.FTZ R96, R96, R144.reuse ;  /* 0x0000009060607220 */ /* 0x080fe40000410000 */
[----:B------:R1:W-:Y:S01]  /*bdc0*/  MUFU.EX2 R228, R10 ;  /* 0x0000000a00e47308 */ /* 0x0003e20000000800 */
[-C--:B------:R-:W-:Y:S02]  /*bdd0*/  FMUL.FTZ R97, R97, R144.reuse ;  /* 0x0000009061617220 */ /* 0x080fe40000410000 */
[----:B------:R-:W-:Y:S01]  /*bde0*/  FMUL.FTZ R99, R99, R71 ;  /* 0x0000004763637220 */ /* 0x000fe20000410000 */
[----:B------:R-:W-:Y:S01]  /*bdf0*/  F2FP.BF16.PACK_AB R4, R238, R159 ;  /* 0x0000009fee04723e */ /* 0x000fe200000010ff */
        /* <DEDUP_REMOVED lines=8> */
[-C--:B------:R-:W-:Y:S02]  /*be80*/  FMUL.FTZ R113, R113, R144.reuse ;  /* 0x0000009071717220 */ /* 0x080fe40000410000 */
[----:B-1----:R-:W-:Y:S01]  /*be90*/  FFMA.FTZ R10, R153, c[0x0][0x23c], -R2 ;  /* 0x00008f00990a7a23 */ /* 0x002fe20000010802 */
[----:B------:R-:W-:Y:S01]  /*bea0*/  HMMA.16816.F32.BF16 R44, R4, R16, R84 ;  /* 0x00000010042c723c */ /* 0x000fe20000041854 */
[-C--:B------:R-:W-:Y:S02]  /*beb0*/  FMUL.FTZ R114, R114, R71.reuse ;  /* 0x0000004772727220 */ /* 0x080fe40000410000 */
[----:B------:R1:W-:Y:S01]  /*bec0*/  MUFU.EX2 R225, R10 ;  /* 0x0000000a00e17308 */ /* 0x0003e20000000800 */
[----:B------:R-:W-:Y:S02]  /*bed0*/  FMUL.FTZ R115, R115, R71 ;  /* 0x0000004773737220 */ /* 0x000fe40000410000 */
[----:B------:R-:W-:-:S02]  /*bee0*/  FMUL.FTZ R124, R124, R144 ;  /* 0x000000907c7c7220 */ /* 0x000fc40000410000 */
[-C--:B------:R-:W-:Y:S01]  /*bef0*/  FMUL.FTZ R125, R125, R144.reuse ;  /* 0x000000907d7d7220 */ /* 0x080fe20000410000 */
[C---:B------:R-:W-:Y:S01]  /*bf00*/  HMMA.16816.F32.BF16 R36, R4.reuse, R18, R92 ;  /* 0x000000120424723c */ /* 0x040fe2000004185c */
[-C--:B------:R-:W-:Y:S01]  /*bf10*/  FMUL.FTZ R126, R126, R71.reuse ;  /* 0x000000477e7e7220 */ /* 0x080fe20000410000 */
[----:B------:R-:W-:Y:S01]  /*bf20*/  LDSM.16.MT88.4 R16, [R192+0x6800] ;  /* 0x00680000c010783b */ /* 0x000fe20000004200 */
[----:B------:R-:W-:Y:S02]  /*bf30*/  FMUL.FTZ R127, R127, R71 ;  /* 0x000000477f7f7220 */ /* 0x000fe40000410000 */
[----:B------:R-:W-:Y:S01]  /*bf40*/  FFMA.FTZ R11, R148, c[0x0][0x23c], -R8 ;  /* 0x00008f00940b7a23 */ /* 0x000fe20000010808 */
[----:B------:R-:W-:Y:S01]  /*bf50*/  LDSM.16.MT88.4 R92, [R189+0x7800] ;  /* 0x00780000bd5c783b */ /* 0x000fe20000004200 */
[----:B------:R-:W-:Y:S01]  /*bf60*/  FMUL.FTZ R128, R128, R144 ;  /* 0x0000009080807220 */ /* 0x000fe20000410000 */
[----:B------:R-:W-:Y:S01]  /*bf70*/  HMMA.16816.F32.BF16 R32, R4, R20, R96 ;  /* 0x000000140420723c */ /* 0x000fe20000041860 */
[----:B------:R2:W3:Y:S01]  /*bf80*/  MUFU.EX2 R232, R11 ;  /* 0x0000000b00e87308 */ /* 0x0004e20000000800 */
[----:B-1----:R-:W-:-:S02]  /*bf90*/  FFMA.FTZ R10, R154, c[0x0][0x23c], -R2 ;  /* 0x00008f009a0a7a23 */ /* 0x002fc40000010802 */
[-C--:B------:R-:W-:Y:S02]  /*bfa0*/  FMUL.FTZ R129, R129, R144.reuse ;  /* 0x0000009081817220 */ /* 0x080fe40000410000 */
[-C--:B------:R-:W-:Y:S02]  /*bfb0*/  FMUL.FTZ R130, R130, R71.reuse ;  /* 0x0000004782827220 */ /* 0x080fe40000410000 */
[C---:B------:R-:W-:Y:S01]  /*bfc0*/  HMMA.16816.F32.BF16 R108, R4.reuse, R22, R108 ;  /* 0x00000016046c723c */ /* 0x040fe2000004186c */
[----:B------:R1:W-:Y:S01]  /*bfd0*/  MUFU.EX2 R226, R10 ;  /* 0x0000000a00e27308 */ /* 0x0003e20000000800 */
[----:B------:R-:W-:Y:S01]  /*bfe0*/  LDSM.16.MT88.4 R20, [R190+0x6800] ;  /* 0x00680000be14783b */ /* 0x000fe20000004200 */
[----:B------:R-:W-:Y:S02]  /*bff0*/  FMUL.FTZ R131, R131, R71 ;  /* 0x0000004783837220 */ /* 0x000fe40000410000 */
[-C--:B------:R-:W-:Y:S02]  /*c000*/  FMUL.FTZ R140, R140, R144.reuse ;  /* 0x000000908c8c7220 */ /* 0x080fe40000410000 */
[----:B------:R-:W-:Y:S01]  /*c010*/  FMUL.FTZ R141, R141, R144 ;  /* 0x000000908d8d7220 */ /* 0x000fe20000410000 */
[----:B------:R-:W-:Y:S01]  /*c020*/  HMMA.16816.F32.BF16 R112, R4, R24, R112 ;  /* 0x000000180470723c */ /* 0x000fe20000041870 */
[----:B--2---:R-:W-:-:S02]  /*c030*/  FFMA.FTZ R11, R147, c[0x0][0x23c], -R8 ;  /* 0x00008f00930b7a23 */ /* 0x004fc40000010808 */
[-C--:B------:R-:W-:Y:S02]  /*c040*/  FMUL.FTZ R142, R142, R71.reuse ;  /* 0x000000478e8e7220 */ /* 0x080fe40000410000 */
[----:B------:R2:W4:Y:S01]  /*c050*/  MUFU.EX2 R230, R11 ;  /* 0x0000000b00e67308 */ /* 0x0005220000000800 */
[----:B------:R-:W-:Y:S02]  /*c060*/  FMUL.FTZ R143, R143, R71 ;  /* 0x000000478f8f7220 */ /* 0x000fe40000410000 */
[C---:B------:R-:W-:Y:S01]  /*c070*/  HMMA.16816.F32.BF16 R124, R4.reuse, R26, R124 ;  /* 0x0000001a047c723c */ /* 0x040fe2000004187c */
[--C-:B-1----:R-:W-:Y:S01]  /*c080*/  FFMA.FTZ R10, R155, c[0x0][0x23c], -R2.reuse ;  /* 0x00008f009b0a7a23 */ /* 0x102fe20000010802 */
[----:B------:R-:W1:Y:S03]  /*c090*/  LDSM.16.MT88.4 R24, [R189+0x6800] ;  /* 0x00680000bd18783b */ /* 0x000e660000004200 */
[----:B------:R5:W3:Y:S03]  /*c0a0*/  MUFU.EX2 R224, R10 ;  /* 0x0000000a00e07308 */ /* 0x000ae60000000800 */
[----:B------:R-:W-:Y:S01]  /*c0b0*/  HMMA.16816.F32.BF16 R128, R4, R28, R128 ;  /* 0x0000001c0480723c */ /* 0x000fe20000041880 */
[----:B--2---:R-:W-:-:S07]  /*c0c0*/  FFMA.FTZ R11, R151, c[0x0][0x23c], -R2 ;  /* 0x00008f00970b7a23 */ /* 0x004fce0000010802 */
[----:B------:R-:W-:Y:S01]  /*c0d0*/  HMMA.16816.F32.BF16 R140, R4, R30, R140 ;  /* 0x0000001e048c723c */ /* 0x000fe2000004188c */
[----:B------:R2:W2:Y:S01]  /*c0e0*/  MUFU.EX2 R227, R11 ;  /* 0x0000000b00e37308 */ /* 0x0004a20000000800 */
[----:B-----5:R-:W-:-:S05]  /*c0f0*/  FFMA.FTZ R10, R158, c[0x0][0x23c], -R0 ;  /* 0x00008f009e0a7a23 */ /* 0x020fca0000010800 */
[----:B---3--:R-:W-:Y:S02]  /*c100*/  F2FP.BF16.PACK_AB R4, R229, R232 ;  /* 0x000000e8e504723e */ /* 0x008fe400000010ff */
[----:B------:R3:W-:Y:S01]  /*c110*/  MUFU.EX2 R222, R10 ;  /* 0x0000000a00de7308 */ /* 0x0007e20000000800 */
[----:B----4-:R-:W-:Y:S02]  /*c120*/  F2FP.BF16.PACK_AB R6, R228, R230 ;  /* 0x000000e6e406723e */ /* 0x010fe400000010ff */
[----:B------:R-:W-:Y:S01]  /*c130*/  F2FP.BF16.PACK_AB R7, R224, R226 ;  /* 0x000000e2e007723e */ /* 0x000fe200000010ff */
[----:B--2---:R-:W-:Y:S01]  /*c140*/  FFMA.FTZ R11, R157, c[0x0][0x23c], -R0 ;  /* 0x00008f009d0b7a23 */ /* 0x004fe20000010800 */
[----:B------:R-:W-:-:S03]  /*c150*/  F2FP.BF16.PACK_AB R5, R225, R227 ;  /* 0x000000e3e105723e */ /* 0x000fc600000010ff */
[----:B------:R-:W2:Y:S01]  /*c160*/  MUFU.EX2 R223, R11 ;  /* 0x0000000b00df7308 */ /* 0x000ea20000000800 */
[----:B---3--:R-:W-:-:S03]  /*c170*/  FFMA.FTZ R10, R165, c[0x0][0x23c], -R0 ;  /* 0x00008f00a50a7a23 */ /* 0x008fc60000010800 */
[C---:B-1----:R-:W-:Y:S04]  /*c180*/  HMMA.16816.F32.BF16 R76, R4.reuse, R24, R76 ;  /* 0x00000018044c723c */ /* 0x042fe8000004184c */
[----:B------:R1:W3:Y:S04]  /*c190*/  MUFU.EX2 R221, R10 ;  /* 0x0000000a00dd7308 */ /* 0x0002e80000000800 */
[C---:B------:R-:W-:Y:S08]  /*c1a0*/  HMMA.16816.F32.BF16 R72, R4.reuse, R26, R72 ;  /* 0x0000001a0448723c */ /* 0x040ff00000041848 */
[----:B------:R-:W-:Y:S01]  /*c1b0*/  HMMA.16816.F32.BF16 R64, R4, R16, R64 ;  /* 0x000000100440723c */ /* 0x000fe20000041840 */
[----:B-1----:R-:W-:-:S04]  /*c1c0*/  FFMA.FTZ R10, R156, c[0x0][0x23c], -R0 ;  /* 0x00008f009c0a7a23 */ /* 0x002fc80000010800 */
[----:B------:R1:W-:Y:S03]  /*c1d0*/  MUFU.EX2 R220, R10 ;  /* 0x0000000a00dc7308 */ /* 0x0003e60000000800 */
        /* <DEDUP_REMOVED lines=9> */
[----:B--2---:R-:W-:Y:S02]  /*c270*/  F2FP.BF16.PACK_AB R4, R223, R231 ;  /* 0x000000e7df04723e */ /* 0x004fe400000010ff */
[----:B---3--:R-:W-:Y:S01]  /*c280*/  F2FP.BF16.PACK_AB R6, R221, R222 ;  /* 0x000000dedd06723e */ /* 0x008fe200000010ff */
[----:B-1----:R-:W-:Y:S01]  /*c290*/  FFMA.FTZ R10, R171, c[0x0][0x23c], -R9 ;  /* 0x00008f00ab0a7a23 */ /* 0x002fe20000010809 */
[----:B----4-:R-:W-:-:S03]  /*c2a0*/  F2FP.BF16.PACK_AB R5, R218, R219 ;  /* 0x000000dbda05723e */ /* 0x010fc600000010ff */
        /* <DEDUP_REMOVED lines=26> */
[----:B----4-:R-:W-:Y:S02]  /*c450*/  F2FP.BF16.PACK_AB R4, R168, R169 ;  /* 0x000000a9a804723e */ /* 0x010fe400000010ff */
[----:B------:R-:W-:Y:S01]  /*c460*/  MOV R167, R80 ;  /* 0x0000005000a77202 */ /* 0x000fe20000000f00 */
        /* <DEDUP_REMOVED lines=12> */
[----:B------:R-:W-:Y:S02]  /*c530*/  MOV R175, R161 ;  /* 0x000000a100af7202 */ /* 0x000fe40000000f00 */
[----:B----4-:R-:W-:-:S03]  /*c540*/  F2FP.BF16.PACK_AB R5, R163, R164 ;  /* 0x000000a4a305723e */ /* 0x010fc600000010ff */
[----:B------:R1:W-:Y:S02]  /*c550*/  MUFU.EX2 R161, R10 ;  /* 0x0000000a00a17308 */ /* 0x0003e40000000800 */
[----:B-1----:R-:W-:Y:S01]  /*c560*/  FFMA.FTZ R10, R177, c[0x0][0x23c], -R2 ;  /* 0x00008f00b10a7a23 */ /* 0x002fe20000010802 */
[----:B------:R-:W-:-:S05]  /*c570*/  MOV R177, R159 ;  /* 0x0000009f00b17202 */ /* 0x000fca0000000f00 */
[----:B------:R1:W4:Y:S02]  /*c580*/  MUFU.EX2 R162, R10 ;  /* 0x0000000a00a27308 */ /* 0x0003240000000800 */
[----:B-1----:R-:W-:Y:S01]  /*c590*/  FFMA.FTZ R10, R182, c[0x0][0x23c], -R0 ;  /* 0x00008f00b60a7a23 */ /* 0x002fe20000010800 */
[----:B----4-:R-:W-:-:S05]  /*c5a0*/  F2FP.BF16.PACK_AB R7, R162, R161 ;  /* 0x000000a1a207723e */ /* 0x010fca00000010ff */
[----:B------:R1:W4:Y:S02]  /*c5b0*/  MUFU.EX2 R160, R10 ;  /* 0x0000000a00a07308 */ /* 0x0003240000000800 */
[C---:B--2---:R-:W-:Y:S08]  /*c5c0*/  HMMA.16816.F32.BF16 R76, R4.reuse, R24, R76 ;  /* 0x00000018044c723c */ /* 0x044ff0000004184c */
[----:B------:R-:W-:Y:S01]  /*c5d0*/  HMMA.16816.F32.BF16 R72, R4, R26, R72 ;  /* 0x0000001a0448723c */ /* 0x000fe20000041848 */
[----:B-1----:R-:W-:-:S04]  /*c5e0*/  FFMA.FTZ R10, R178, c[0x0][0x23c], -R0 ;  /* 0x00008f00b20a7a23 */ /* 0x002fc80000010800 */
[----:B------:R1:W-:Y:S03]  /*c5f0*/  MUFU.EX2 R159, R10 ;  /* 0x0000000a009f7308 */ /* 0x0003e60000000800 */
[C---:B---3--:R-:W-:Y:S08]  /*c600*/  HMMA.16816.F32.BF16 R64, R4.reuse, R20, R64 ;  /* 0x000000140440723c */ /* 0x048ff00000041840 */
[----:B------:R-:W-:Y:S01]  /*c610*/  HMMA.16816.F32.BF16 R60, R4, R22, R60 ;  /* 0x00000016043c723c */ /* 0x000fe2000004183c */
[----:B-1----:R-:W-:-:S07]  /*c620*/  FFMA.FTZ R10, R180, c[0x0][0x23c], -R0 ;  /* 0x00008f00b40a7a23 */ /* 0x002fce0000010800 */
[C---:B------:R-:W-:Y:S01]  /*c630*/  HMMA.16816.F32.BF16 R56, R4.reuse, R16, R56 ;  /* 0x000000100438723c */ /* 0x040fe20000041838 */
[----:B------:R1:W-:Y:S07]  /*c640*/  MUFU.EX2 R158, R10 ;  /* 0x0000000a009e7308 */ /* 0x0003ee0000000800 */
[C---:B------:R-:W-:Y:S08]  /*c650*/  HMMA.16816.F32.BF16 R52, R4.reuse, R18, R52 ;  /* 0x000000120434723c */ /* 0x040ff00000041834 */
[----:B-----5:R-:W-:Y:S01]  /*c660*/  HMMA.16816.F32.BF16 R48, R4, R12, R48 ;  /* 0x0000000c0430723c */ /* 0x020fe20000041830 */
[----:B-1----:R-:W-:-:S02]  /*c670*/  FFMA.FTZ R10, R181, c[0x0][0x23c], -R0 ;  /* 0x00008f00b50a7a23 */ /* 0x002fc40000010800 */
[----:B------:R-:W-:Y:S02]  /*c680*/  FFMA.FTZ R0, R184, c[0x0][0x23c], -R0 ;  /* 0x00008f00b8007a23 */ /* 0x000fe40000010800 */
[----:B------:R1:W-:Y:S03]  /*c690*/  MUFU.EX2 R157, R10 ;  /* 0x0000000a009d7308 */ /* 0x0003e60000000800 */
[----:B------:R-:W-:Y:S05]  /*c6a0*/  HMMA.16816.F32.BF16 R40, R4, R14, R40 ;  /* 0x0000000e0428723c */ /* 0x000fea0000041828 */
[----:B------:R2:W-:Y:S02]  /*c6b0*/  MUFU.EX2 R156, R0 ;  /* 0x00000000009c7308 */ /* 0x0005e40000000800 */
[----:B------:R-:W-:-:S02]  /*c6c0*/  F2FP.BF16.PACK_AB R4, R174, R220 ;  /* 0x000000dcae04723e */ /* 0x000fc400000010ff */
[----:B----4-:R-:W-:Y:S01]  /*c6d0*/  F2FP.BF16.PACK_AB R6, R160, R171 ;  /* 0x000000aba006723e */ /* 0x010fe200000010ff */
[----:B-1----:R-:W-:Y:S01]  /*c6e0*/  FFMA.FTZ R10, R204, c[0x0][0x23c], -R9 ;  /* 0x00008f00cc0a7a23 */ /* 0x002fe20000010809 */
[----:B------:R-:W-:-:S03]  /*c6f0*/  @P1 IADD3 R204, R216, -0x4, RZ ;  /* 0xfffffffcd8cc1810 */ /* 0x000fc60007ffe0ff */
        /* <DEDUP_REMOVED lines=17> */
[----:B-1----:R-:W-:-:S07]  /*c810*/  F2FP.BF16.PACK_AB R7, R152, R153 ;  /* 0x000000999807723e */ /* 0x002fce00000010ff */
        /* <DEDUP_REMOVED lines=17> */
[----:B------:R-:W3:Y:S01]  /*c930*/  MUFU.EX2 R25, R2 ;  /* 0x0000000200197308 */ /* 0x000ee20000000800 */
[----:B------:R-:W4:Y:S02]  /*c940*/  LDSM.16.MT88.4 R16, [R191+0x7800] ;  /* 0x00780000bf10783b */ /* 0x000f240000004200 */
[----:B------:R-:W-:Y:S01]  /*c950*/  HMMA.16816.F32.BF16 R12, R4, R14, R140 ;  /* 0x0000000e040c723c */ /* 0x000fe2000004188c */
[----:B-1----:R-:W-:-:S06]  /*c960*/  FFMA.FTZ R0, R213, c[0x0][0x23c], -R9 ;  /* 0x00008f00d5007a23 */ /* 0x002fcc0000010809 */
[----:B------:R-:W-:Y:S01]  /*c970*/  FFMA.FTZ R5, R243, R144, R177 ;  /* 0x00000090f3057223 */ /* 0x000fe200000100b1 */
[----:B------:R-:W-:Y:S01]  /*c980*/  F2FP.BF16.PACK_AB R140, R158, R159 ;  /* 0x0000009f9e8c723e */ /* 0x000fe200000010ff */
[----:B------:R1:W-:Y:S01]  /*c990*/  MUFU.EX2 R24, R0 ;  /* 0x0000000000187308 */ /* 0x0003e20000000800 */
[----:B------:R-:W-:Y:S01]  /*c9a0*/  FFMA.FTZ R4, R244, R71, R236 ;  /* 0x00000047f4047223 */ /* 0x000fe200000100ec */
[----:B------:R-:W-:Y:S01]  /*c9b0*/  F2FP.BF16.PACK_AB R142, R156, R157 ;  /* 0x0000009d9c8e723e */ /* 0x000fe200000010ff */
[----:B------:R-:W-:Y:S01]  /*c9c0*/  FADD.FTZ R5, R238, R5 ;  /* 0x00000005ee057221 */ /* 0x000fe20000010000 */
[----:B---3--:R-:W-:Y:S01]  /*c9d0*/  F2FP.BF16.PACK_AB R139, R25, R26 ;  /* 0x0000001a198b723e */ /* 0x008fe200000010ff */
[----:B------:R-:W-:Y:S02]  /*c9e0*/  FFMA.FTZ R2, R245, R146, R175 ;  /* 0x00000092f5027223 */ /* 0x000fe400000100af */
[----:B------:R-:W-:Y:S02]  /*c9f0*/  FADD.FTZ R7, R235, R4 ;  /* 0x00000004eb077221 */ /* 0x000fe40000010000 */
[----:B------:R-:W-:-:S02]  /*ca00*/  FADD.FTZ R4, R176, R2 ;  /* 0x00000002b0047221 */ /* 0x000fc40000010000 */
[----:B------:R-:W-:Y:S01]  /*ca10*/  FADD.FTZ R2, R234, R7 ;  /* 0x00000007ea027221 */ /* 0x000fe20000010000 */
[C---:B------:R-:W-:Y:S03]  /*ca20*/  HMMA.16816.F32.BF16 R80, R136.reuse, R92, R76 ;  /* 0x0000005c8850723c */ /* 0x040fe6000004184c */
[----:B------:R-:W-:Y:S02]  /*ca30*/  FADD.FTZ R2, R233, R2 ;  /* 0x00000002e9027221 */ /* 0x000fe40000010000 */
[----:B-1----:R-:W-:Y:S02]  /*ca40*/  FFMA.FTZ R0, R212, c[0x0][0x23c], -R9 ;  /* 0x00008f00d4007a23 */ /* 0x002fe40000010809 */
[----:B------:R-:W-:Y:S01]  /*ca50*/  FADD.FTZ R2, R219, R2 ;  /* 0x00000002db027221 */ /* 0x000fe20000010000 */
[----:B------:R-:W-:Y:S01]  /*ca60*/  HMMA.16816.F32.BF16 R88, R136, R94, R72 ;  /* 0x0000005e8858723c */ /* 0x000fe20000041848 */
[----:B------:R1:W3:Y:S02]  /*ca70*/  MUFU.EX2 R11, R0 ;  /* 0x00000000000b7308 */ /* 0x0002e40000000800 */
[----:B------:R-:W-:-:S05]  /*ca80*/  FADD.FTZ R2, R218, R2 ;  /* 0x00000002da027221 */ /* 0x000fca0000010000 */
[C---:B------:R-:W-:Y:S08]  /*ca90*/  HMMA.16816.F32.BF16 R100, R136.reuse, R108, R64 ;  /* 0x0000006c8864723c */ /* 0x040ff00000041840 */
[----:B------:R-:W-:Y:S01]  /*caa0*/  HMMA.16816.F32.BF16 R104, R136, R110, R60 ;  /* 0x0000006e8868723c */ /* 0x000fe2000004183c */
[----:B-1----:R-:W-:Y:S01]  /*cab0*/  FFMA.FTZ R0, R214, c[0x0][0x23c], -R9 ;  /* 0x00008f00d6007a23 */ /* 0x002fe20000010809 */
[----:B---3--:R-:W-:-:S03]  /*cac0*/  F2FP.BF16.PACK_AB R141, R11, R24 ;  /* 0x000000180b8d723e */ /* 0x008fc600000010ff */
[----:B------:R1:W-:Y:S03]  /*cad0*/  MUFU.EX2 R10, R0 ;  /* 0x00000000000a7308 */ /* 0x0003e60000000800 */
[C---:B--2---:R-:W-:Y:S08]  /*cae0*/  HMMA.16816.F32.BF16 R116, R136.reuse, R124, R56 ;  /* 0x0000007c8874723c */ /* 0x044ff00000041838 */
[----:B------:R-:W-:Y:S01]  /*caf0*/  HMMA.16816.F32.BF16 R120, R136, R126, R52 ;  /* 0x0000007e8878723c */ /* 0x000fe20000041834 */
[----:B-1----:R-:W-:-:S07]  /*cb00*/  FFMA.FTZ R0, R215, c[0x0][0x23c], -R9 ;  /* 0x00008f00d7007a23 */ /* 0x002fce0000010809 */
[C---:B----4-:R-:W-:Y:S01]  /*cb10*/  HMMA.16816.F32.BF16 R132, R136.reuse, R16, R48 ;  /* 0x000000108884723c */ /* 0x050fe20000041830 */
[----:B------:R1:W2:Y:S07]  /*cb20*/  MUFU.EX2 R8, R0 ;  /* 0x0000000000087308 */ /* 0x0002ae0000000800 */
[----:B------:R-:W-:Y:S01]  /*cb30*/  HMMA.16816.F32.BF16 R136, R136, R18, R40 ;  /* 0x000000128888723c */ /* 0x000fe20000041828 */
[----:B-1----:R-:W-:Y:S01]  /*cb40*/  FFMA.FTZ R0, R246, R145, R241 ;  /* 0x00000091f6007223 */ /* 0x002fe200000100f1 */
[----:B--2---:R-:W-:-:S03]  /*cb50*/  F2FP.BF16.PACK_AB R143, R8, R10 ;  /* 0x0000000a088f723e */ /* 0x004fc600000010ff */
        /* <DEDUP_REMOVED lines=61> */
[----:B------:R-:W-:Y:S05]  /*cf30*/  @P1 BRA `(.L_x_922) ;  /* 0x0000001000001947 */ /* 0x000fea0003800000 */
.L_x_915:
[----:B------:R-:W-:-:S04]  /*cf40*/  IADD3 R204, R179, -0x1, RZ ;  /* 0xffffffffb3cc7810 */ /* 0x000fc80007ffe0ff */
.L_x_922:
[----:B------:R-:W-:-:S13]  /*cf50*/  ISETP.GE.AND P0, PT, R204, RZ, PT ;  /* 0x000000ffcc00720c */ /* 0x000fda0003f06270 */
[----:B------:R-:W-:Y:S05]  /*cf60*/  @!P0 BRA `(.L_x_923) ;  /* 0x0000344000008947 */ /* 0x000fea0003800000 */
[----:B------:R-:W-:Y:S01]  /*cf70*/  IMAD.MOV.U32 R9, RZ, RZ, c[0x0][0x1a0] ;  /* 0x00006800ff097624 */ /* 0x000fe200078e00ff */
[----:B------:R-:W-:Y:S01]  /*cf80*/  MOV R8, c[0x0][0x198] ;  /* 0x0000660000087a02 */ /* 0x000fe20000000f00 */
[----:B------:R-:W-:Y:S01]  /*cf90*/  IMAD.MOV.U32 R0, RZ, RZ, c[0x0][0x1a4] ;  /* 0x00006900ff007624 */ /* 0x000fe200078e00ff */
[----:B------:R-:W-:Y:S01]  /*cfa0*/  MOV R2, c[0x0][0x19c] ;  /* 0x0000670000027a02 */ /* 0x000fe20000000f00 */
[C---:B------:R-:W-:Y:S01]  /*cfb0*/  IMAD.WIDE.U32 R6, R9.reuse, 0x30, RZ ;  /* 0x0000003009067825 */ /* 0x040fe200078e00ff */
[----:B------:R-:W-:Y:S02]  /*cfc0*/  MOV R73, R69 ;  /* 0x0000004500497202 */ /* 0x000fe40000000f00 */
[----:B------:R-:W-:Y:S01]  /*cfd0*/  SHF.L.U64.HI R9, R9, 0x5, R0 ;  /* 0x0000000509097819 */ /* 0x000fe20000010200 */
[----:B------:R-:W-:Y:S01]  /*cfe0*/  IMAD.MOV.U32 R75, RZ, RZ, R3 ;  /* 0x000000ffff4b7224 */ /* 0x000fe200078e0003 */
[----:B------:R-:W-:Y:S01]  /*cff0*/  MOV R71, R70 ;  /* 0x0000004600477202 */ /* 0x000fe20000000f00 */
[C---:B------:R-:W-:Y:S01]  /*d000*/  IMAD.WIDE.U32 R4, R8.reuse, 0x30, RZ ;  /* 0x0000003008047825 */ /* 0x040fe200078e00ff */
[----:B------:R-:W-:-:S02]  /*d010*/  SHF.L.U64.HI R8, R8, 0x5, R2 ;  /* 0x0000000508087819 */ /* 0x000fc40000010202 */
[----:B------:R-:W-:Y:S01]  /*d020*/  MOV R74, R68 ;  /* 0x00000044004a7202 */ /* 0x000fe20000000f00 */
[----:B------:R-:W-:Y:S02]  /*d030*/  IMAD R0, R0, 0x30, RZ ;  /* 0x0000003000007824 */ /* 0x000fe400078e02ff */
[----:B------:R-:W-:Y:S02]  /*d040*/  IMAD R3, R2, 0x30, RZ ;  /* 0x0000003002037824 */ /* 0x000fe400078e02ff */
[----:B------:R-:W-:-:S03]  /*d050*/  IMAD.IADD R2, R0, 0x1, R7 ;  /* 0x0000000100027824 */ /* 0x000fc600078e0207 */
[----:B------:R-:W-:Y:S02]  /*d060*/  IADD3 R0, R3, R5, RZ ;  /* 0x0000000503007210 */ /* 0x000fe40007ffe0ff */
[----:B------:R-:W2:Y:S04]  /*d070*/  LDL.LU.64 R4, [R1+0x20] ;  /* 0x0000200001047983 */ /* 0x000ea80000300a00 */
[----:B------:R-:W3:Y:S01]  /*d080*/  LDL.64 R6, [R1] ;  /* 0x0000000001067983 */ /* 0x000ee20000100a00 */
[----:B--2---:R-:W-:Y:S01]  /*d090*/  IMAD.MOV.U32 R248, RZ, RZ, R4 ;  /* 0x000000fffff87224 */ /* 0x004fe200078e0004 */
[----:B---3--:R-:W-:Y:S01]  /*d0a0*/  ISETP.GE.AND P0, PT, R6, c[0x0][0x220], PT ;  /* 0x0000880006007a0c */ /* 0x008fe20003f06270 */
[----:B------:R-:W-:Y:S05]  /*d0b0*/  BRA `(.L_x_924) ;  /* 0x000003b000007947 */ /* 0x000fea0003800000 */
.L_x_926:
[----:B------:R-:W2:Y:S01]  /*d0c0*/  LDL.64 R212, [R1+0x18] ;  /* 0x0000180001d47983 */ /* 0x000ea20000100a00 */
[----:B------:R-:W-:Y:S01]  /*d0d0*/  IADD3 R0, R204, -0x1, RZ ;  /* 0xffffffffcc007810 */ /* 0x000fe20007ffe0ff */
[----:B------:R-:W-:Y:S02]  /*d0e0*/  IMAD.MOV.U32 R68, RZ, RZ, c[0x0][0x198] ;  /* 0x00006600ff447624 */ /* 0x000fe400078e00ff */
[----:B------:R-:W3:Y:S01]  /*d0f0*/  LDL.64 R214, [R1+0x8] ;  /* 0x0000080001d67983 */ /* 0x000ee20000100a00 */
[----:B------:R-:W-:Y:S01]  /*d100*/  SHF.R.S32.HI R4, RZ, 0x1f, R0 ;  /* 0x0000001fff047819 */ /* 0x000fe20000011400 */
[----:B------:R-:W-:Y:S02]  /*d110*/  IMAD.WIDE.U32 R2, R0, c[0x0][0x198], RZ ;  /* 0x0000660000027a25 */ /* 0x000fe400078e00ff */
[----:B------:R1:W-:Y:S02]  /*d120*/  @P0 STS.128 [R203+0x4000], RZ ;  /* 0x004000ffcb000388 */ /* 0x0003e40000000c00 */
[----:B------:R-:W-:Y:S02]  /*d130*/  IMAD R4, R4, c[0x0][0x198], RZ ;  /* 0x0000660004047a24 */ /* 0x000fe400078e02ff */
[----:B------:R-:W-:Y:S02]  /*d140*/  IMAD.SHL.U32 R69, R68, 0x10, RZ ;  /* 0x0000001044457824 */ /* 0x000fe400078e00ff */
[----:B------:R-:W-:Y:S02]  /*d150*/  IMAD R4, R0, c[0x0][0x19c], R4 ;  /* 0x0000670000047a24 */ /* 0x000fe400078e0204 */
[----:B------:R-:W-:Y:S02]  /*d160*/  IMAD.SHL.U32 R68, R68, 0x20, RZ ;  /* 0x0000002044447824 */ /* 0x000fe400078e00ff */
[----:B------:R-:W-:Y:S02]  /*d170*/  IMAD.IADD R4, R3, 0x1, R4 ;  /* 0x0000000103047824 */ /* 0x000fe400078e0204 */
[----:B------:R-:W-:Y:S01]  /*d180*/  IMAD.MOV.U32 R70, RZ, RZ, c[0x0][0x198] ;  /* 0x00006600ff467624 */ /* 0x000fe200078e00ff */
[----:B--2---:R-:W-:Y:S03]  /*d190*/  LEA R0, P3, R2, R212, 0x6 ;  /* 0x000000d402007211 */ /* 0x004fe600078630ff */
[----:B------:R-:W-:Y:S01]  /*d1a0*/  IMAD.WIDE.U32 R212, R70, 0x30, RZ ;  /* 0x0000003046d47825 */ /* 0x000fe200078e00ff */
[----:B------:R-:W-:Y:S03]  /*d1b0*/  @!P0 IADD3 R5, P4, R69, R0, RZ ;  /* 0x0000000045058210 */ /* 0x000fe60007f9e0ff */
[----:B------:R-:W-:Y:S01]  /*d1c0*/  IMAD.MOV.U32 R69, RZ, RZ, c[0x0][0x198] ;  /* 0x00006600ff457624 */ /* 0x000fe200078e00ff */
[C---:B------:R-:W-:Y:S02]  /*d1d0*/  @!P0 IADD3 R7, P2, R0.reuse, R68, RZ ;  /* 0x0000004400078210 */ /* 0x040fe40007f5e0ff */
[----:B------:R-:W-:Y:S02]  /*d1e0*/  MOV R68, 0x4 ;  /* 0x0000000400447802 */ /* 0x000fe40000000f00 */
[----:B------:R-:W-:Y:S02]  /*d1f0*/  @!P0 LEA R10, P6, R0, c[0x0][0x168], 0x1 ;  /* 0x00005a00000a8a11 */ /* 0x000fe400078c08ff */
[----:B---3--:R-:W-:Y:S02]  /*d200*/  LEA.HI.X R2, R2, R215, R4, 0x6, P3 ;  /* 0x000000d702027211 */ /* 0x008fe400018f3404 */
[----:B------:R-:W-:Y:S01]  /*d210*/  SHF.L.U64.HI R68, R69, R68, c[0x0][0x19c] ;  /* 0x0000670045447619 */ /* 0x000fe20000010244 */
[----:B------:R-:W-:Y:S01]  /*d220*/  IMAD.MOV.U32 R69, RZ, RZ, c[0x0][0x19c] ;  /* 0x00006700ff457624 */ /* 0x000fe200078e00ff */
[--C-:B------:R-:W-:Y:S02]  /*d230*/  @!P0 LEA.HI.X R11, R0, c[0x0][0x16c], R2.reuse, 0x1, P6 ;  /* 0x00005b00000b8a11 */ /* 0x100fe400030f0c02 */
[----:B------:R-:W-:Y:S01]  /*d240*/  @!P0 LEA R8, P5, R5, c[0x0][0x168], 0x1 ;  /* 0x00005a0005088a11 */ /* 0x000fe200078a08ff */
[----:B------:R-:W-:Y:S01]  /*d250*/  @!P0 IMAD.X R9, R68, 0x1, R2, P4 ;  /* 0x0000000144098824 */ /* 0x000fe200020e0602 */
[----:B------:R-:W-:Y:S01]  /*d260*/  @!P0 LEA R6, P4, R7, c[0x0][0x168], 0x1 ;  /* 0x00005a0007068a11 */ /* 0x000fe200078808ff */
[----:B------:R-:W-:Y:S01]  /*d270*/  @!PT LDS RZ, [RZ] ;  /* 0x00000000fffff984 */ /* 0x000fe20000000800 */
[----:B------:R-:W-:Y:S01]  /*d280*/  @!PT LDS RZ, [RZ] ;  /* 0x00000000fffff984 */ /* 0x000fe20000000800 */
[----:B------:R-:W-:Y:S01]  /*d290*/  @!PT LDS RZ, [RZ] ;  /* 0x00000000fffff984 */ /* 0x000fe20000000800 */
[----:B------:R1:W-:Y:S01]  /*d2a0*/  @!P0 LDGSTS.E.BYPASS.LTC128B.128 [R203+0x4000], [R10.64] ;  /* 0x040000000acb8fae */ /* 0x0003e2000b901d46 */
[----:B------:R-:W-:Y:S01]  /*d2b0*/  IMAD.MOV.U32 R68, RZ, RZ, c[0x0][0x19c] ;  /* 0x00006700ff447624 */ /* 0x000fe200078e00ff */
[----:B------:R-:W-:Y:S02]  /*d2c0*/  SHF.L.U64.HI R69, R70, 0x5, R69 ;  /* 0x0000000546457819 */ /* 0x000fe40000010245 */
[----:B------:R1:W-:Y:S01]  /*d2d0*/  @P0 STS.128 [R203+0x4800], RZ ;  /* 0x004800ffcb000388 */ /* 0x0003e20000000c00 */
[----:B------:R-:W-:Y:S01]  /*d2e0*/  @!P0 LEA.HI.X R9, R5, c[0x0][0x16c], R9, 0x1, P5 ;  /* 0x00005b0005098a11 */ /* 0x000fe200028f0c09 */
[----:B------:R-:W-:Y:S01]  /*d2f0*/  IMAD R68, R68, 0x30, RZ ;  /* 0x0000003044447824 */ /* 0x000fe200078e02ff */
[----:B------:R-:W-:Y:S01]  /*d300*/  @!P0 IADD3 R3, P3, R0, R212, RZ ;  /* 0x000000d400038210 */ /* 0x000fe20007f7e0ff */
[----:B------:R-:W-:Y:S02]  /*d310*/  @!P0 IMAD.X R12, R2, 0x1, R69, P2 ;  /* 0x00000001020c8824 */ /* 0x000fe400010e0645 */
[----:B------:R-:W-:Y:S01]  /*d320*/  @!PT LDS RZ, [RZ] ;  /* 0x00000000fffff984 */ /* 0x000fe20000000800 */
[----:B------:R-:W-:Y:S01]  /*d330*/  @!PT LDS RZ, [RZ] ;  /* 0x00000000fffff984 */ /* 0x000fe20000000800 */
[----:B------:R-:W-:Y:S01]  /*d340*/  @!PT LDS RZ, [RZ] ;  /* 0x00000000fffff984 */ /* 0x000fe20000000800 */
[----:B------:R1:W-:Y:S01]  /*d350*/  @!P0 LDGSTS.E.BYPASS.LTC128B.128 [R203+0x4800], [R8.64] ;  /* 0x0480000008cb8fae */ /* 0x0003e2000b901d46 */
[----:B------:R-:W-:Y:S02]  /*d360*/  IADD3 R68, R68, R213, RZ ;  /* 0x000000d544447210 */ /* 0x000fe40007ffe0ff */
[----:B------:R-:W-:Y:S01]  /*d370*/  @!P0 LEA.HI.X R7, R7, c[0x0][0x16c], R12, 0x1, P4 ;  /* 0x00005b0007078a11 */ /* 0x000fe200020f0c0c */
[----:B------:R1:W-:Y:S01]  /*d380*/  @P0 STS.128 [R203+0x5000], RZ ;  /* 0x005000ffcb000388 */ /* 0x0003e20000000c00 */
[C---:B------:R-:W-:Y:S01]  /*d390*/  @!P0 LEA R4, P2, R3.reuse, c[0x0][0x168], 0x1 ;  /* 0x00005a0003048a11 */ /* 0x040fe200078408ff */
[----:B------:R-:W-:Y:S02]  /*d3a0*/  @!P0 IMAD.X R13, R2, 0x1, R68, P3 ;  /* 0x00000001020d8824 */ /* 0x000fe400018e0644 */
        /* <DEDUP_REMOVED lines=12> */
.L_x_924:
[----:B------:R-:W-:Y:S04]  /*d470*/  DEPBAR.LE SB0, 0x0 ;  /* 0x000080000000791a */ /* 0x000fe80000000000 */
[----:B------:R-:W-:Y:S01]  /*d480*/  BAR.SYNC.DEFER_BLOCKING 0x0 ;  /* 0x0000000000007b1d */ /* 0x000fe20000010000 */
[----:B------:R-:W-:Y:S02]  /*d490*/  MOV R2, c[0x0][0x1a0] ;  /* 0x0000680000027a02 */ /* 0x000fe40000000f00 */
[----:B------:R-:W-:Y:S02]  /*d4a0*/  MOV R0, 0x6 ;  /* 0x0000000600007802 */ /* 0x000fe40000000f00 */
[----:B------:R-:W-:Y:S02]  /*d4b0*/  MOV R6, c[0x0][0x1a0] ;  /* 0x0000680000067a02 */ /* 0x000fe40000000f00 */
[----:B------:R-:W-:Y:S02]  /*d4c0*/  SHF.L.U64.HI R0, R2, R0, c[0x0][0x1a4] ;  /* 0x0000690002007619 */ /* 0x000fe40000010200 */
[----:B------:R-:W-:Y:S02]  /*d4d0*/  SHF.R.S32.HI R4, RZ, 0x1f, R204 ;  /* 0x0000001fff047819 */ /* 0x000fe400000114cc */
[----:B------:R-:W-:Y:S01]  /*d4e0*/  SHF.L.U32 R7, R6, 0x6, RZ ;  /* 0x0000000606077819 */ /* 0x000fe200000006ff */
[----:B------:R-:W-:Y:S01]  /*d4f0*/  IMAD R0, R0, R204, RZ ;  /* 0x000000cc00007224 */ /* 0x000fe200078e02ff */
[----:B------:R-:W-:Y:S02]  /*d500*/  MOV R18, c[0x0][0x1a0] ;  /* 0x0000680000127a02 */ /* 0x000fe40000000f00 */
[----:B------:R-:W-:Y:S01]  /*d510*/  MOV R15, 0x4 ;  /* 0x00000004000f7802 */ /* 0x000fe20000000f00 */
[----:B------:R-:W-:Y:S01]  /*d520*/  IMAD.WIDE.U32 R2, R204, R7, R248 ;  /* 0x00000007cc027225 */ /* 0x000fe200078e00f8 */
[----:B------:R-:W-:Y:S02]  /*d530*/  SHF.L.U32 R5, R6, 0x4, RZ ;  /* 0x0000000406057819 */ /* 0x000fe400000006ff */
[----:B------:R-:W-:Y:S01]  /*d540*/  SHF.L.U64.HI R15, R18, R15, c[0x0][0x1a4] ;  /* 0x00006900120f7619 */ /* 0x000fe2000001020f */
[----:B------:R-:W-:Y:S01]  /*d550*/  IMAD R0, R4, R7, R0 ;  /* 0x0000000704007224 */ /* 0x000fe200078e0200 */
[----:B------:R-:W-:Y:S01]  /*d560*/  @!P0 LEA R10, P6, R2, c[0x0][0x170], 0x1 ;  /* 0x00005c00020a8a11 */ /* 0x000fe200078c08ff */
[----:B------:R-:W-:Y:S01]  /*d570*/  IMAD.WIDE.U32 R16, R18, 0x30, RZ ;  /* 0x0000003012107825 */ /* 0x000fe200078e00ff */
[----:B------:R-:W-:Y:S01]  /*d580*/  @!P0 IADD3 R5, P1, R5, R2, RZ ;  /* 0x0000000205058210 */ /* 0x000fe20007f3e0ff */
[----:B------:R-:W-:Y:S01]  /*d590*/  @P0 STS.128 [R203+0x6000], RZ ;  /* 0x006000ffcb000388 */ /* 0x000fe20000000c00 */
[----:B------:R-:W-:Y:S02]  /*d5a0*/  IADD3 R0, R3, R0, RZ ;  /* 0x0000000003007210 */ /* 0x000fe40007ffe0ff */
[----:B------:R-:W-:Y:S02]  /*d5b0*/  @!P0 LEA R8, P5, R5, c[0x0][0x170], 0x1 ;  /* 0x00005c0005088a11 */ /* 0x000fe400078a08ff */
[----:B------:R-:W-:Y:S02]  /*d5c0*/  @!P0 LEA.HI.X R11, R2, c[0x0][0x174], R0, 0x1, P6 ;  /* 0x00005d00020b8a11 */ /* 0x000fe400030f0c00 */
[----:B------:R-:W-:Y:S02]  /*d5d0*/  @!P0 IADD3.X R3, R15, R0, RZ, P1, !PT ;  /* 0x000000000f038210 */ /* 0x000fe40000ffe4ff */
[----:B------:R-:W-:Y:S01]  /*d5e0*/  MOV R13, c[0x0][0x1a4] ;  /* 0x00006900000d7a02 */ /* 0x000fe20000000f00 */
[----:B------:R-:W-:Y:S01]  /*d5f0*/  @!PT LDS RZ, [RZ] ;  /* 0x00000000fffff984 */ /* 0x000fe20000000800 */
[----:B------:R-:W-:Y:S01]  /*d600*/  @!PT LDS RZ, [RZ] ;  /* 0x00000000fffff984 */ /* 0x000fe20000000800 */
[----:B------:R-:W-:Y:S01]  /*d610*/  @!PT LDS RZ, [RZ] ;  /* 0x00000000fffff984 */ /* 0x000fe20000000800 */
[----:B------:R1:W-:Y:S01]  /*d620*/  @!P0 LDGSTS.E.BYPASS.LTC128B.128 [R203+0x6000], [R10.64] ;  /* 0x060000000acb8fae */ /* 0x0003e2000b901d46 */
[----:B------:R-:W-:Y:S02]  /*d630*/  @!P0 LEA.HI.X R9, R5, c[0x0][0x174], R3, 0x1, P5 ;  /* 0x00005d0005098a11 */ /* 0x000fe400028f0c03 */
[----:B------:R-:W-:Y:S02]  /*d640*/  SHF.L.U32 R6, R6, 0x5, RZ ;  /* 0x0000000506067819 */ /* 0x000fe400000006ff */
[----:B------:R-:W-:Y:S02]  /*d650*/  SHF.L.U64.HI R13, R18, 0x5, R13 ;  /* 0x00000005120d7819 */ /* 0x000fe4000001020d */
[-C--:B------:R-:W-:Y:S01]  /*d660*/  @!P0 IADD3 R7, P4, R6, R2.reuse, RZ ;  /* 0x0000000206078210 */ /* 0x080fe20007f9e0ff */
[----:B------:R-:W-:Y:S01]  /*d670*/  @P0 STS.128 [R203+0x6800], RZ ;  /* 0x006800ffcb000388 */ /* 0x000fe20000000c00 */
[----:B------:R-:W-:Y:S02]  /*d680*/  MOV R14, c[0x0][0x1a4] ;  /* 0x00006900000e7a02 */ /* 0x000fe40000000f00 */
[C---:B------:R-:W-:Y:S02]  /*d690*/  @!P0 LEA R6, P3, R7.reuse, c[0x0][0x170], 0x1 ;  /* 0x00005c0007068a11 */ /* 0x040fe400078608ff */
[----:B------:R-:W-:Y:S01]  /*d6a0*/  @!P0 IADD3.X R13, R0, R13, RZ, P4, !PT ;  /* 0x0000000d000d8210 */ /* 0x000fe200027fe4ff */
[----:B------:R-:W-:Y:S01]  /*d6b0*/  IMAD R14, R14, 0x30, RZ ;  /* 0x000000300e0e7824 */ /* 0x000fe200078e02ff */
[----:B------:R-:W-:Y:S01]  /*d6c0*/  @!P0 IADD3 R12, P2, R16, R2, RZ ;  /* 0x00000002100c8210 */ /* 0x000fe20007f5e0ff */
[----:B------:R-:W-:Y:S01]  /*d6d0*/  @!PT LDS RZ, [RZ] ;  /* 0x00000000fffff984 */ /* 0x000fe20000000800 */
[----:B------:R-:W-:Y:S01]  /*d6e0*/  @!PT LDS RZ, [RZ] ;  /* 0x00000000fffff984 */ /* 0x000fe20000000800 */
[----:B------:R-:W-:Y:S01]  /*d6f0*/  @!PT LDS RZ, [RZ] ;  /* 0x00000000fffff984 */ /* 0x000fe20000000800 */
[----:B------:R1:W-:Y:S01]  /*d700*/  @!P0 LDGSTS.E.BYPASS.LTC128B.128 [R203+0x6800], [R8.64] ;  /* 0x0680000008cb8fae */ /* 0x0003e2000b901d46 */
[----:B------:R-:W-:Y:S02]  /*d710*/  @!P0 LEA.HI.X R7, R7, c[0x0][0x174], R13, 0x1, P3 ;  /* 0x00005d0007078a11 */ /* 0x000fe400018f0c0d */
[----:B------:R-:W-:Y:S02]  /*d720*/  IADD3 R14, R14, R17, RZ ;  /* 0x000000110e0e7210 */ /* 0x000fe40007ffe0ff */
[----:B------:R-:W-:Y:S02]  /*d730*/  @!P0 LEA R4, P1, R12, c[0x0][0x170], 0x1 ;  /* 0x00005c000c048a11 */ /* 0x000fe400078208ff */
[----:B------:R-:W-:Y:S01]  /*d740*/  @!P0 IADD3.X R14, R0, R14, RZ, P2, !PT ;  /* 0x0000000e000e8210 */ /* 0x000fe200017fe4ff */
[----:B------:R-:W-:Y:S03]  /*d750*/  @P0 STS.128 [R203+0x7000], RZ ;  /* 0x007000ffcb000388 */ /* 0x000fe60000000c00 */
[----:B------:R-:W-:Y:S02]  /*d760*/  @!P0 LEA.HI.X R5, R12, c[0x0][0x174], R14, 0x1, P1 ;  /* 0x00005d000c058a11 */ /* 0x000fe400008f0c0e */
[----:B------:R-:W-:Y:S03]  /*d770*/  ISETP.GT.AND P1, PT, R204, RZ, PT ;  /* 0x000000ffcc00720c */ /* 0x000fe60003f24270 */
        /* <DEDUP_REMOVED lines=98> */
[----:B------:R-:W-:Y:S05]  /*dda0*/  FMUL.FTZ R13, R13, c[0x0][0x2ec] ;  /* 0x0000bb000d0d7a20 */ /* 0x000fea0000410000 */
        /* <DEDUP_REMOVED lines=10> */
[----:B------:R4:W3:Y:S01]  /*de50*/  MUFU.TANH R144, R16 ;  /* 0x0000001000907308 */ /* 0x0008e20000002400 */
[C---:B------:R-:W-:Y:S04]  /*de60*/  HMMA.16816.F32.BF16 R24, R76.reuse, R4, R24 ;  /* 0x000000044c18723c */ /* 0x040fe80000041818 */
[----:B-1----:R-:W-:Y:S05]  /*de70*/  FMUL.FTZ R14, R18, c[0x0][0x2ec] ;  /* 0x0000bb00120e7a20 */ /* 0x002fea0000410000 */
[----:B------:R1:W1:Y:S01]  /*de80*/  MUFU.TANH R152, R12 ;  /* 0x0000000c00987308 */ /* 0x0002620000002400 */
[-C--:B------:R-:W-:Y:S03]  /*de90*/  HMMA.16816.F32.BF16 R28, R76, R6.reuse, R28 ;  /* 0x000000064c1c723c */ /* 0x080fe6000004181c */
[----:B--2---:R-:W-:Y:S05]  /*dea0*/  FMUL.FTZ R15, R17, c[0x0][0x2ec] ;  /* 0x0000bb00110f7a20 */ /* 0x004fea0000410000 */
[C---:B------:R-:W-:Y:S01]  /*deb0*/  HMMA.16816.F32.BF16 R32, R156.reuse, R6, R32 ;  /* 0x000000069c20723c */ /* 0x040fe20000041820 */
[----:B------:R2:W1:Y:S01]  /*dec0*/  MUFU.TANH R151, R13 ;  /* 0x0000000d00977308 */ /* 0x0004620000002400 */
[----:B------:R-:W1:Y:S01]  /*ded0*/  LDSM.16.M88.4 R4, [R193+0x1800] ;  /* 0x00180000c104783b */ /* 0x000e620000000200 */
[----:B------:R-:W-:Y:S04]  /*dee0*/  DEPBAR.LE SB0, 0x0 ;  /* 0x000080000000791a */ /* 0x000fe80000000000 */
[----:B----4-:R-:W-:Y:S02]  /*def0*/  FMUL.FTZ R16, R19, c[0x0][0x2ec] ;  /* 0x0000bb0013107a20 */ /* 0x010fe40000410000 */
[----:B------:R-:W-:Y:S02]  /*df00*/  FMUL.FTZ R24, R24, c[0x0][0x2ec] ;  /* 0x0000bb0018187a20 */ /* 0x000fe40000410000 */
[----:B------:R-:W4:Y:S01]  /*df10*/  MUFU.TANH R15, R15 ;  /* 0x0000000f000f7308 */ /* 0x000f220000002400 */
[----:B------:R-:W-:Y:S01]  /*df20*/  BAR.SYNC.DEFER_BLOCKING 0x0 ;  /* 0x0000000000007b1d */ /* 0x000fe20000010000 */
[----:B------:R-:W-:Y:S01]  /*df30*/  FMUL.FTZ R20, R20, c[0x0][0x2ec] ;  /* 0x0000bb0014147a20 */ /* 0x000fe20000410000 */
[-C--:B-----5:R-:W-:Y:S05]  /*df40*/  HMMA.16816.F32.BF16 R36, R156, R8.reuse, R36 ;  /* 0x000000089c24723c */ /* 0x0a0fea0000041824 */
[----:B------:R-:W-:Y:S02]  /*df50*/  FMUL.FTZ R21, R21, c[0x0][0x2ec] ;  /* 0x0000bb0015157a20 */ /* 0x000fe40000410000 */
[----:B------:R-:W1:Y:S01]  /*df60*/  MUFU.TANH R14, R14 ;  /* 0x0000000e000e7308 */ /* 0x000e620000002400 */
[----:B------:R-:W-:Y:S01]  /*df70*/  FMUL.FTZ R22, R22, c[0x0][0x2ec] ;  /* 0x0000bb0016167a20 */ /* 0x000fe20000410000 */
[C---:B------:R-:W-:Y:S04]  /*df80*/  HMMA.16816.F32.BF16 R40, R76.reuse, R8, R40 ;  /* 0x000000084c28723c */ /* 0x040fe80000041828 */
[----:B------:R-:W-:Y:S02]  /*df90*/  FMUL.FTZ R32, R32, c[0x0][0x2ec] ;  /* 0x0000bb0020207a20 */ /* 0x000fe40000410000 */
[----:B------:R-:W-:Y:S02]  /*dfa0*/  FMUL.FTZ R33, R33, c[0x0][0x2ec] ;  /* 0x0000bb0021217a20 */ /* 0x000fe40000410000 */
[----:B------:R-:W2:Y:S01]  /*dfb0*/  MUFU.TANH R16, R16 ;  /* 0x0000001000107308 */ /* 0x000ea20000002400 */
[-C--:B------:R-:W-:Y:S03]  /*dfc0*/  HMMA.16816.F32.BF16 R44, R76, R10.reuse, R44 ;  /* 0x0000000a4c2c723c */ /* 0x080fe6000004182c */
[----:B------:R-:W-:Y:S02]  /*dfd0*/  FMUL.FTZ R34, R34, c[0x0][0x2ec] ;  /* 0x0000bb0022227a20 */ /* 0x000fe40000410000 */
[----:B------:R-:W-:Y:S02]  /*dfe0*/  FMUL.FTZ R35, R35, c[0x0][0x2ec] ;  /* 0x0000bb0023237a20 */ /* 0x000fe40000410000 */
[----:B------:R-:W-:Y:S01]  /*dff0*/  FMUL.FTZ R23, R23, c[0x0][0x2ec] ;  /* 0x0000bb0017177a20 */ /* 0x000fe20000410000 */
[C---:B------:R-:W-:Y:S01]  /*e000*/  HMMA.16816.F32.BF16 R48, R156.reuse, R10, R48 ;  /* 0x0000000a9c30723c */ /* 0x040fe20000041830 */
[----:B------:R2:W2:Y:S03]  /*e010*/  MUFU.TANH R19, R20 ;  /* 0x0000001400137308 */ /* 0x0004a60000002400 */
[----:B------:R-:W-:Y:S02]  /*e020*/  FMUL.FTZ R25, R25, c[0x0][0x2ec] ;  /* 0x0000bb0019197a20 */ /* 0x000fe40000410000 */
[----:B------:R-:W-:Y:S02]  /*e030*/  FMUL.FTZ R26, R26, c[0x0][0x2ec] ;  /* 0x0000bb001a1a7a20 */ /* 0x000fe40000410000 */
[-C--:B-1----:R-:W-:Y:S03]  /*e040*/  HMMA.16816.F32.BF16 R52, R156, R4.reuse, R52 ;  /* 0x000000049c34723c */ /* 0x082fe60000041834 */
[----:B------:R1:W1:Y:S01]  /*e050*/  MUFU.TANH R18, R21 ;  /* 0x0000001500127308 */ /* 0x0002620000002400 */
[----:B------:R-:W-:Y:S02]  /*e060*/  FMUL.FTZ R27, R27, c[0x0][0x2ec] ;  /* 0x0000bb001b1b7a20 */ /* 0x000fe40000410000 */
[----:B------:R-:W-:Y:S02]  /*e070*/  FMUL.FTZ R28, R28, c[0x0][0x2ec] ;  /* 0x0000bb001c1c7a20 */ /* 0x000fe40000410000 */
[C---:B------:R-:W-:Y:S04]  /*e080*/  HMMA.16816.F32.BF16 R56, R76.reuse, R4, R56 ;  /* 0x000000044c38723c */ /* 0x040fe80000041838 */
[----:B------:R-:W-:Y:S01]  /*e090*/  FMUL.FTZ R29, R29, c[0x0][0x2ec] ;  /* 0x0000bb001d1d7a20 */ /* 0x000fe20000410000 */
[----:B------:R1:W1:Y:S01]  /*e0a0*/  MUFU.TANH R17, R22 ;  /* 0x0000001600117308 */ /* 0x0002620000002400 */
[----:B------:R-:W-:Y:S02]  /*e0b0*/  FMUL.FTZ R30, R30, c[0x0][0x2ec] ;  /* 0x0000bb001e1e7a20 */ /* 0x000fe40000410000 */
[-C--:B------:R-:W-:Y:S04]  /*e0c0*/  HMMA.16816.F32.BF16 R60, R76, R6.reuse, R60 ;  /* 0x000000064c3c723c */ /* 0x080fe8000004183c */
[----:B------:R-:W-:Y:S02]  /*e0d0*/  FMUL.FTZ R31, R31, c[0x0][0x2ec] ;  /* 0x0000bb001f1f7a20 */ /* 0x000fe40000410000 */
[----:B------:R-:W-:Y:S01]  /*e0e0*/  FMUL.FTZ R36, R36, c[0x0][0x2ec] ;  /* 0x0000bb0024247a20 */ /* 0x000fe20000410000 */
[----:B------:R1:W1:Y:S01]  /*e0f0*/  MUFU.TANH R145, R23 ;  /* 0x0000001700917308 */ /* 0x0002620000002400 */
        /* <DEDUP_REMOVED lines=37> */
[----:B------:R-:W-:Y:S03]  /*e350*/  FMUL.FTZ R67, R67, c[0x0][0x2ec] ;  /* 0x0000bb0043437a20 */ /* 0x000fe60000410000 */
        /* <DEDUP_REMOVED lines=39> */
.L_x_925:
[----:B------:R-:W-:Y:S01]  /*e5d0*/  FMNMX.FTZ R0, R146, R71, !PT ;  /* 0x0000004792007209 */ /* 0x000fe20007810000 */
[----:B------:R-:W-:Y:S01]  /*e5e0*/  LDSM.16.MT88.4 R20, [R189+0x6000] ;  /* 0x00600000bd14783b */ /* 0x000fe20000004200 */
[----:B------:R-:W-:Y:S02]  /*e5f0*/  IADD3 R204, R204, -0x1, RZ ;  /* 0xffffffffcccc7810 */ /* 0x000fe40007ffe0ff */
[----:B------:R-:W-:Y:S02]  /*e600*/  FMNMX.FTZ R2, R161, R0, !PT ;  /* 0x00000000a1027209 */ /* 0x000fe40007810000 */
[----:B------:R-:W-:Y:S02]  /*e610*/  FMNMX.FTZ R0, R147, R73, !PT ;  /* 0x0000004993007209 */ /* 0x000fe40007810000 */
[----:B------:R-:W-:Y:S01]  /*e620*/  FMNMX.FTZ R3, R144, R2, !PT ;  /* 0x0000000290037209 */ /* 0x000fe20007810000 */
[----:B------:R-:W-:Y:S01]  /*e630*/  LDSM.16.MT88.4 R36, [R192+0x6000] ;  /* 0x00600000c024783b */ /* 0x000fe20000004200 */
[----:B------:R-:W-:Y:S02]  /*e640*/  FMNMX.FTZ R2, R155, R0, !PT ;  /* 0x000000009b027209 */ /* 0x000fe40007810000 */
[----:B-1----:R-:W-:Y:S02]  /*e650*/  FMNMX.FTZ R4, R15, R3, !PT ;  /* 0x000000030f047209 */ /* 0x002fe40007810000 */
        /* <DEDUP_REMOVED lines=63> */
[----:B------:R-:W3:Y:S08]  /*ea50*/  SHFL.BFLY PT, R2, R0, 0x2, 0x1f ;  /* 0x0c401f0000027f89 */ /* 0x000ef000000e0000 */
[----:B------:R-:W4:Y:S01]  /*ea60*/  SHFL.BFLY PT, R5, R4, 0x2, 0x1f ;  /* 0x0c401f0004057f89 */ /* 0x000f2200000e0000 */
[----:B-1----:R-:W-:Y:S04]  /*ea70*/  FMNMX.FTZ R70, R70, R6, !PT ;  /* 0x0000000646467209 */ /* 0x002fe80007810000 */
[----:B------:R-:W-:Y:S02]  /*ea80*/  FSETP.NEU.FTZ.AND P2, PT, R70, -INF , PT ;  /* 0xff8000004600780b */ /* 0x000fe40003f5d000 */
[----:B--2---:R-:W-:Y:S05]  /*ea90*/  FMNMX.FTZ R69, R3, R69, !PT ;  /* 0x0000004503457209 */ /* 0x004fea0007810000 */
[----:B------:R-:W1:Y:S01]  /*eaa0*/  SHFL.BFLY PT, R7, R69, 0x1, 0x1f ;  /* 0x0c201f0045077f89 */ /* 0x000e6200000e0000 */
[----:B---3--:R-:W-:Y:S01]  /*eab0*/  FMNMX.FTZ R2, R0, R2, !PT ;  /* 0x0000000200027209 */ /* 0x008fe20007810000 */
[----:B------:R-:W-:Y:S04]  /*eac0*/  FADD.FTZ R0, -R70, R71 ;  /* 0x0000004746007221 */ /* 0x000fe80000010100 */
[----:B------:R-:W-:Y:S02]  /*ead0*/  FMUL.FTZ R0, R0, c[0x0][0x23c] ;  /* 0x00008f0000007a20 */ /* 0x000fe40000410000 */
[----:B------:R-:W2:Y:S01]  /*eae0*/  SHFL.BFLY PT, R3, R2, 0x1, 0x1f ;  /* 0x0c201f0002037f89 */ /* 0x000ea200000e0000 */
[----:B----4-:R-:W-:Y:S01]  /*eaf0*/  FMNMX.FTZ R4, R4, R5, !PT ;  /* 0x0000000504047209 */ /* 0x010fe20007810000 */
[----:B------:R3:W4:Y:S06]  /*eb00*/  MUFU.EX2 R72, R0 ;  /* 0x0000000000487308 */ /* 0x00072c0000000800 */
[----:B------:R-:W5:Y:S01]  /*eb10*/  SHFL.BFLY PT, R68, R4, 0x1, 0x1f ;  /* 0x0c201f0004447f89 */ /* 0x000f6200000e0000 */
[----:B-1----:R-:W-:Y:S02]  /*eb20*/  FMNMX.FTZ R69, R69, R7, !PT ;  /* 0x0000000745457209 */ /* 0x002fe40007810000 */
[----:B--2---:R-:W-:Y:S03]  /*eb30*/  FMNMX.FTZ R3, R2, R3, !PT ;  /* 0x0000000302037209 */ /* 0x004fe60007810000 */
[----:B---3--:R-:W-:Y:S02]  /*eb40*/  FADD.FTZ R0, -R69, R73 ;  /* 0x0000004945007221 */ /* 0x008fe40000010100 */
[----:B------:R-:W-:Y:S02]  /*eb50*/  FMUL.FTZ R73, R70, c[0x0][0x23c] ;  /* 0x00008f0046497a20 */ /* 0x000fe40000410000 */
[----:B------:R-:W-:Y:S01]  /*eb60*/  FMUL.FTZ R0, R0, c[0x0][0x23c] ;  /* 0x00008f0000007a20 */ /* 0x000fe20000410000 */
[----:B-----5:R-:W-:Y:S01]  /*eb70*/  FMNMX.FTZ R68, R4, R68, !PT ;  /* 0x0000004404447209 */ /* 0x020fe20007810000 */
[----:B----4-:R-:W-:Y:S01]  /*eb80*/  FMUL.FTZ R48, R72, R124 ;  /* 0x0000007c48307220 */ /* 0x010fe20000410000 */
[----:B------:R-:W-:Y:S01]  /*eb90*/  FSEL R73, R73, RZ, P2 ;  /* 0x000000ff49497208 */ /* 0x000fe20001000000 */
[----:B------:R1:W2:Y:S01]  /*eba0*/  MUFU.EX2 R71, R0 ;  /* 0x0000000000477308 */ /* 0x0002a20000000800 */
[----:B------:R-:W-:Y:S01]  /*ebb0*/  FSETP.NEU.FTZ.AND P2, PT, R69, -INF , PT ;  /* 0xff8000004500780b */ /* 0x000fe20003f5d000 */
[----:B------:R-:W-:Y:S02]  /*ebc0*/  FMUL.FTZ R78, R3, c[0x0][0x23c] ;  /* 0x00008f00034e7a20 */ /* 0x000fe40000410000 */
[--C-:B------:R-:W-:Y:S02]  /*ebd0*/  FFMA.FTZ R4, R146, c[0x0][0x23c], -R73.reuse ;  /* 0x00008f0092047a23 */ /* 0x100fe40000010849 */
[--C-:B------:R-:W-:Y:S02]  /*ebe0*/  FFMA.FTZ R5, R161, c[0x0][0x23c], -R73.reuse ;  /* 0x00008f00a1057a23 */ /* 0x100fe40000010849 */
[--C-:B------:R-:W-:Y:S02]  /*ebf0*/  FFMA.FTZ R7, R19, c[0x0][0x23c], -R73.reuse ;  /* 0x00008f0013077a23 */ /* 0x100fe40000010849 */
[----:B------:R3:W-:Y:S01]  /*ec00*/  MUFU.EX2 R240, R4 ;  /* 0x0000000400f07308 */ /* 0x0007e20000000800 */
[--C-:B------:R-:W-:Y:S02]  /*ec10*/  FFMA.FTZ R12, R32, c[0x0][0x23c], -R73.reuse ;  /* 0x00008f00200c7a23 */ /* 0x100fe40000010849 */
[----:B------:R-:W-:Y:S02]  /*ec20*/  FMUL.FTZ R32, R72, R108 ;  /* 0x0000006c48207220 */ /* 0x000fe40000410000 */
[--C-:B------:R-:W-:Y:S02]  /*ec30*/  FFMA.FTZ R56, R167, c[0x0][0x23c], -R73.reuse ;  /* 0x00008f00a7387a23 */ /* 0x100fe40000010849 */
[----:B------:R-:W-:Y:S03]  /*ec40*/  FFMA.FTZ R60, R169, c[0x0][0x23c], -R73 ;  /* 0x00008f00a93c7a23 */ /* 0x000fe60000010849 */
[----:B------:R4:W-:Y:S01]  /*ec50*/  MUFU.EX2 R242, R5 ;  /* 0x0000000500f27308 */ /* 0x0009e20000000800 */
[----:B-1----:R-:W-:Y:S02]  /*ec60*/  FADD.FTZ R0, -R68, R74 ;  /* 0x0000004a44007221 */ /* 0x002fe40000010100 */
[----:B------:R-:W-:Y:S02]  /*ec70*/  FMUL.FTZ R74, R69, c[0x0][0x23c] ;  /* 0x00008f00454a7a20 */ /* 0x000fe40000410000 */
[----:B------:R-:W-:Y:S05]  /*ec80*/  FMUL.FTZ R0, R0, c[0x0][0x23c] ;  /* 0x00008f0000007a20 */ /* 0x000fea0000410000 */
[----:B------:R1:W-:Y:S01]  /*ec90*/  MUFU.EX2 R227, R7 ;  /* 0x0000000700e37308 */ /* 0x0003e20000000800 */
[----:B------:R-:W-:Y:S01]  /*eca0*/  FSEL R74, R74, RZ, P2 ;  /* 0x000000ff4a4a7208 */ /* 0x000fe20001000000 */
[C---:B--2---:R-:W-:Y:S01]  /*ecb0*/  FMUL.FTZ R19, R71.reuse, R95 ;  /* 0x0000005f47137220 */ /* 0x044fe20000410000 */
[----:B------:R-:W-:Y:S01]  /*ecc0*/  FSETP.NEU.FTZ.AND P2, PT, R68, -INF , PT ;  /* 0xff8000004400780b */ /* 0x000fe20003f5d000 */
[----:B------:R-:W-:Y:S02]  /*ecd0*/  FMUL.FTZ R50, R71, R126 ;  /* 0x0000007e47327220 */ /* 0x000fe40000410000 */
[--C-:B---3--:R-:W-:Y:S02]  /*ece0*/  FFMA.FTZ R4, R147, c[0x0][0x23c], -R74.reuse ;  /* 0x00008f0093047a23 */ /* 0x108fe4000001084a */
[C---:B------:R-:W-:Y:S02]  /*ecf0*/  FMUL.FTZ R51, R71.reuse, R127 ;  /* 0x0000007f47337220 */ /* 0x040fe40000410000 */
[----:B------:R2:W-:Y:S01]  /*ed00*/  MUFU.EX2 R236, R4 ;  /* 0x0000000400ec7308 */ /* 0x0005e20000000800 */
[----:B------:R-:W-:Y:S02]  /*ed10*/  FMUL.FTZ R6, R71, R86 ;  /* 0x0000005647067220 */ /* 0x000fe40000410000 */
[--C-:B------:R-:W-:Y:S02]  /*ed20*/  FFMA.FTZ R79, R176, c[0x0][0x23c], -R74.reuse ;  /* 0x00008f00b04f7a23 */ /* 0x100fe4000001084a */
[--C-:B----4-:R-:W-:Y:S02]  /*ed30*/  FFMA.FTZ R5, R16, c[0x0][0x23c], -R74.reuse ;  /* 0x00008f0010057a23 */ /* 0x110fe4000001084a */
[----:B------:R-:W-:Y:S02]  /*ed40*/  FMUL.FTZ R16, R72, R92 ;  /* 0x0000005c48107220 */ /* 0x000fe40000410000 */
[--C-:B------:R-:W-:Y:S01]  /*ed50*/  FFMA.FTZ R62, R172, c[0x0][0x23c], -R74.reuse ;  /* 0x00008f00ac3e7a23 */ /* 0x100fe2000001084a */
[----:B------:R3:W4:Y:S01]  /*ed60*/  MUFU.EX2 R2, R0 ;  /* 0x0000000000027308 */ /* 0x0007220000000800 */
[--C-:B-1----:R-:W-:Y:S09]  /*ed70*/  FFMA.FTZ R7, R145, c[0x0][0x23c], -R74.reuse ;  /* 0x00008f0091077a23 */ /* 0x102ff2000001084a */
[----:B------:R1:W-:Y:S01]  /*ed80*/  MUFU.EX2 R237, R5 ;  /* 0x0000000500ed7308 */ /* 0x0003e20000000800 */
[----:B--2---:R-:W-:Y:S09]  /*ed90*/  FFMA.FTZ R4, R155, c[0x0][0x23c], -R74 ;  /* 0x00008f009b047a23 */ /* 0x004ff2000001084a */
[----:B------:R2:W5:Y:S01]  /*eda0*/  MUFU.EX2 R238, R4 ;  /* 0x0000000400ee7308 */ /* 0x0005620000000800 */
[----:B---3--:R-:W-:Y:S02]  /*edb0*/  FADD.FTZ R0, -R3, R75 ;  /* 0x0000004b03007221 */ /* 0x008fe40000010100 */
[----:B------:R-:W-:Y:S02]  /*edc0*/  FMUL.FTZ R75, R68, c[0x0][0x23c] ;  /* 0x00008f00444b7a20 */ /* 0x000fe40000410000 */
[C---:B----4-:R-:W-:Y:S05]  /*edd0*/  FMUL.FTZ R8, R2.reuse, R80 ;  /* 0x0000005002087220 */ /* 0x050fea0000410000 */
[----:B------:R3:W-:Y:S01]  /*ede0*/  MUFU.EX2 R222, R7 ;  /* 0x0000000700de7308 */ /* 0x0007e20000000800 */
[----:B------:R-:W-:Y:S01]  /*edf0*/  FSEL R75, R75, RZ, P2 ;  /* 0x000000ff4b4b7208 */ /* 0x000fe20001000000 */
[C---:B------:R-:W-:Y:S01]  /*ee00*/  FMUL.FTZ R9, R2.reuse, R81 ;  /* 0x0000005102097220 */ /* 0x040fe20000410000 */
[----:B------:R-:W-:Y:S01]  /*ee10*/  FSETP.NEU.FTZ.AND P2, PT, R3, -INF , PT ;  /* 0xff8000000300780b */ /* 0x000fe20003f5d000 */
[----:B------:R-:W-:Y:S02]  /*ee20*/  FMUL.FTZ R13, R2, R89 ;  /* 0x00000059020d7220 */ /* 0x000fe40000410000 */
[----:B-1----:R-:W-:Y:S01]  /*ee30*/  FFMA.FTZ R5, R152, c[0x0][0x23c], -R75 ;  /* 0x00008f0098057a23 */ /* 0x002fe2000001084b */
[----:B------:R-:W-:Y:S01]  /*ee40*/  FSEL R78, R78, RZ, P2 ;  /* 0x000000ff4e4e7208 */ /* 0x000fe20001000000 */
[----:B------:R-:W-:Y:S02]  /*ee50*/  FMUL.FTZ R0, R0, c[0x0][0x23c] ;  /* 0x00008f0000007a20 */ /* 0x000fe40000410000 */
[----:B------:R1:W-:Y:S01]  /*ee60*/  MUFU.EX2 R230, R5 ;  /* 0x0000000500e67308 */ /* 0x0003e20000000800 */
[----:B------:R-:W-:Y:S02]  /*ee70*/  FMUL.FTZ R57, R2, R133 ;  /* 0x0000008502397220 */ /* 0x000fe40000410000 */
[--C-:B------:R-:W-:Y:S02]  /*ee80*/  FFMA.FTZ R49, R170, c[0x0][0x23c], -R78.reuse ;  /* 0x00008f00aa317a23 */ /* 0x100fe4000001084e */
[----:B--2---:R-:W-:Y:S02]  /*ee90*/  FFMA.FTZ R4, R144, c[0x0][0x23c], -R73 ;  /* 0x00008f0090047a23 */ /* 0x004fe40000010849 */
[C---:B------:R-:W-:Y:S02]  /*eea0*/  FMUL.FTZ R29, R2.reuse, R105 ;  /* 0x00000069021d7220 */ /* 0x040fe40000410000 */
[C---:B------:R-:W-:Y:S01]  /*eeb0*/  FMUL.FTZ R40, R2.reuse, R116 ;  /* 0x0000007402287220 */ /* 0x040fe20000410000 */
[----:B------:R2:W-:Y:S01]  /*eec0*/  MUFU.EX2 R239, R4 ;  /* 0x0000000400ef7308 */ /* 0x0005e20000000800 */
[C---:B------:R-:W-:Y:S02]  /*eed0*/  FMUL.FTZ R45, R2.reuse, R121 ;  /* 0x00000079022d7220 */ /* 0x040fe40000410000 */
[----:B------:R-:W-:Y:S02]  /*eee0*/  FMUL.FTZ R61, R2, R137 ;  /* 0x00000089023d7220 */ /* 0x000fe40000410000 */
[----:B---3--:R-:W-:Y:S02]  /*eef0*/  FMUL.FTZ R7, R71, R87 ;  /* 0x0000005747077220 */ /* 0x008fe40000410000 */
[--C-:B------:R-:W-:Y:S02]  /*ef00*/  FFMA.FTZ R25, R24, c[0x0][0x23c], -R75.reuse ;  /* 0x00008f0018197a23 */ /* 0x100fe4000001084b */
[----:B------:R-:W-:Y:S01]  /*ef10*/  FMUL.FTZ R24, R2, R100 ;  /* 0x0000006402187220 */ /* 0x000fe20000410000 */
[----:B------:R3:W-:Y:S01]  /*ef20*/  MUFU.EX2 R226, R12 ;  /* 0x0000000c00e27308 */ /* 0x0007e20000000800 */
[--C-:B------:R-:W-:Y:S02]  /*ef30*/  FFMA.FTZ R41, R164, c[0x0][0x23c], -R75.reuse ;  /* 0x00008f00a4297a23 */ /* 0x100fe4000001084b */
[--C-:B------:R-:W-:Y:S02]  /*ef40*/  FFMA.FTZ R28, R162, c[0x0][0x23c], -R75.reuse ;  /* 0x00008f00a21c7a23 */ /* 0x100fe4000001084b */
[----:B-1----:R-:W-:Y:S01]  /*ef50*/  FMUL.FTZ R5, R72, R85 ;  /* 0x0000005548057220 */ /* 0x002fe20000410000 */
[----:B-----5:R-:W-:Y:S01]  /*ef60*/  F2FP.BF16.PACK_AB R85, R238, R236 ;  /* 0x000000ecee55723e */ /* 0x020fe200000010ff */
[----:B------:R-:W-:Y:S02]  /*ef70*/  FFMA.FTZ R44, R168, c[0x0][0x23c], -R75 ;  /* 0x00008f00a82c7a23 */ /* 0x000fe4000001084b */
[--C-:B------:R-:W-:Y:S01]  /*ef80*/  FFMA.FTZ R76, R76, c[0x0][0x23c], -R78.reuse ;  /* 0x00008f004c4c7a23 */ /* 0x100fe2000001084e */
[----:B------:R-:W1:Y:S01]  /*ef90*/  MUFU.EX2 R0, R0 ;  /* 0x0000000000007308 */ /* 0x000e620000000800 */
[--C-:B--2---:R-:W-:Y:S09]  /*efa0*/  FFMA.FTZ R4, R15, c[0x0][0x23c], -R73.reuse ;  /* 0x00008f000f047a23 */ /* 0x104ff20000010849 */
[----:B------:R-:W2:Y:S01]  /*efb0*/  MUFU.EX2 R241, R4 ;  /* 0x0000000400f17308 */ /* 0x000ea20000000800 */
[--C-:B---3--:R-:W-:Y:S02]  /*efc0*/  FFMA.FTZ R12, R33, c[0x0][0x23c], -R73.reuse ;  /* 0x00008f00210c7a23 */ /* 0x108fe40000010849 */
[----:B------:R-:W-:Y:S07]  /*efd0*/  FFMA.FTZ R33, R163, c[0x0][0x23c], -R78 ;  /* 0x00008f00a3217a23 */ /* 0x000fee000001084e */
[----:B------:R3:W-:Y:S01]  /*efe0*/  MUFU.EX2 R223, R12 ;  /* 0x0000000c00df7308 */ /* 0x0007e20000000800 */
[C---:B-1----:R-:W-:Y:S02]  /*eff0*/  FMUL.FTZ R10, R0.reuse, R82 ;  /* 0x00000052000a7220 */ /* 0x042fe40000410000 */
[C---:B------:R-:W-:Y:S02]  /*f000*/  FMUL.FTZ R11, R0.reuse, R83 ;  /* 0x00000053000b7220 */ /* 0x040fe40000410000 */
[C---:B------:R-:W-:Y:S01]  /*f010*/  FMUL.FTZ R59, R0.reuse, R135 ;  /* 0x00000087003b7220 */ /* 0x040fe20000410000 */
[----:B------:R-:W1:Y:S04]  /*f020*/  LDSM.16.MT88.4 R80, [R191+0x6000] ;  /* 0x00600000bf50783b */ /* 0x000e680000004200 */
[----:B------:R4:W-:Y:S01]  /*f030*/  MUFU.EX2 R135, R79 ;  /* 0x0000004f00877308 */ /* 0x0009e20000000800 */
[C---:B------:R-:W-:Y:S02]  /*f040*/  FMUL.FTZ R15, R0.reuse, R91 ;  /* 0x0000005b000f7220 */ /* 0x040fe40000410000 */
[----:B------:R-:W-:Y:S01]  /*f050*/  FMUL.FTZ R26, R0, R102 ;  /* 0x00000066001a7220 */ /* 0x000fe20000410000 */
[----:B--2---:R-:W-:Y:S01]  /*f060*/  F2FP.BF16.PACK_AB R86, R241, R239 ;  /* 0x000000eff156723e */ /* 0x004fe200000010ff */
[----:B------:R-:W-:Y:S02]  /*f070*/  FFMA.FTZ R4, R14, c[0x0][0x23c], -R74 ;  /* 0x00008f000e047a23 */ /* 0x000fe4000001084a */
[C---:B------:R-:W-:Y:S02]  /*f080*/  FMUL.FTZ R14, R0.reuse, R90 ;  /* 0x0000005a000e7220 */ /* 0x040fe40000410000 */
[C---:B------:R-:W-:Y:S01]  /*f090*/  FMUL.FTZ R27, R0.reuse, R103 ;  /* 0x00000067001b7220 */ /* 0x040fe20000410000 */
[----:B------:R2:W5:Y:S01]  /*f0a0*/  MUFU.EX2 R235, R4 ;  /* 0x0000000400eb7308 */ /* 0x0005620000000800 */
[C---:B------:R-:W-:Y:S02]  /*f0b0*/  FMUL.FTZ R58, R0.reuse, R134 ;  /* 0x00000086003a7220 */ /* 0x040fe40000410000 */
[----:B------:R-:W-:Y:S02]  /*f0c0*/  FMUL.FTZ R30, R0, R106 ;  /* 0x0000006a001e7220 */ /* 0x000fe40000410000 */
[----:B---3--:R-:W-:Y:S02]  /*f0d0*/  FMUL.FTZ R12, R2, R88 ;  /* 0x00000058020c7220 */ /* 0x008fe40000410000 */
[C---:B------:R-:W-:Y:S01]  /*f0e0*/  FMUL.FTZ R31, R0.reuse, R107 ;  /* 0x0000006b001f7220 */ /* 0x040fe20000410000 */
[----:B------:R-:W3:Y:S01]  /*f0f0*/  LDSM.16.MT88.4 R88, [R189+0x6800] ;  /* 0x00680000bd58783b */ /* 0x000ee20000004200 */
[C---:B------:R-:W-:Y:S01]  /*f100*/  FMUL.FTZ R42, R0.reuse, R118 ;  /* 0x00000076002a7220 */ /* 0x040fe20000410000 */
[----:B------:R1:W-:Y:S01]  /*f110*/  MUFU.EX2 R218, R25 ;  /* 0x0000001900da7308 */ /* 0x0003e20000000800 */
[C---:B------:R-:W-:Y:S02]  /*f120*/  FMUL.FTZ R43, R0.reuse, R119 ;  /* 0x00000077002b7220 */ /* 0x040fe40000410000 */
[----:B------:R-:W-:Y:S02]  /*f130*/  FMUL.FTZ R46, R0, R122 ;  /* 0x0000007a002e7220 */ /* 0x000fe40000410000 */
[----:B----4-:R-:W-:Y:S02]  /*f140*/  FFMA.FTZ R79, R166, c[0x0][0x23c], -R73 ;  /* 0x00008f00a64f7a23 */ /* 0x010fe40000010849 */
[C---:B------:R-:W-:Y:S02]  /*f150*/  FMUL.FTZ R47, R0.reuse, R123 ;  /* 0x0000007b002f7220 */ /* 0x040fe40000410000 */
[----:B------:R-:W-:Y:S01]  /*f160*/  FMUL.FTZ R63, R0, R139 ;  /* 0x0000008b003f7220 */ /* 0x000fe20000410000 */
[----:B------:R4:W-:Y:S01]  /*f170*/  MUFU.EX2 R166, R79 ;  /* 0x0000004f00a67308 */ /* 0x0009e20000000800 */
[----:B--2---:R-:W-:Y:S01]  /*f180*/  FFMA.FTZ R4, R153, c[0x0][0x23c], -R75 ;  /* 0x00008f0099047a23 */ /* 0x004fe2000001084b */
[----:B-----5:R-:W-:Y:S08]  /*f190*/  F2FP.BF16.PACK_AB R87, R237, R235 ;  /* 0x000000ebed57723e */ /* 0x020ff000000010ff */
[----:B------:R2:W-:Y:S01]  /*f1a0*/  MUFU.EX2 R232, R4 ;  /* 0x0000000400e87308 */ /* 0x0005e20000000800 */
[----:B-1----:R-:W-:Y:S09]  /*f1b0*/  FMUL.FTZ R25, R2, R101 ;  /* 0x0000006502197220 */ /* 0x002ff20000410000 */
[----:B------:R1:W-:Y:S01]  /*f1c0*/  MUFU.EX2 R170, R56 ;  /* 0x0000003800aa7308 */ /* 0x0003e20000000800 */
[----:B----4-:R-:W-:Y:S09]  /*f1d0*/  FFMA.FTZ R79, R171, c[0x0][0x23c], -R73 ;  /* 0x00008f00ab4f7a23 */ /* 0x010ff20000010849 */
[----:B------:R4:W-:Y:S01]  /*f1e0*/  MUFU.EX2 R217, R28 ;  /* 0x0000001c00d97308 */ /* 0x0009e20000000800 */
[--C-:B--2---:R-:W-:Y:S09]  /*f1f0*/  FFMA.FTZ R4, R160, c[0x0][0x23c], -R75.reuse ;  /* 0x00008f00a0047a23 */ /* 0x104ff2000001084b */
[----:B------:R2:W5:Y:S01]  /*f200*/  MUFU.EX2 R234, R4 ;  /* 0x0000000400ea7308 */ /* 0x0005620000000800 */
[C---:B-1----:R-:W-:Y:S09]  /*f210*/  FMUL.FTZ R56, R2.reuse, R132 ;  /* 0x0000008402387220 */ /* 0x042ff20000410000 */
[----:B------:R1:W-:Y:S01]  /*f220*/  MUFU.EX2 R216, R33 ;  /* 0x0000002100d87308 */ /* 0x0003e20000000800 */
[----:B----4-:R-:W-:Y:S09]  /*f230*/  FMUL.FTZ R28, R2, R104 ;  /* 0x00000068021c7220 */ /* 0x010ff20000410000 */
[----:B------:R4:W-:Y:S01]  /*f240*/  MUFU.EX2 R214, R41 ;  /* 0x0000002900d67308 */ /* 0x0009e20000000800 */
[--C-:B--2---:R-:W-:Y:S01]  /*f250*/  FFMA.FTZ R4, R149, c[0x0][0x23c], -R78.reuse ;  /* 0x00008f0095047a23 */ /* 0x104fe2000001084e */
[----:B-----5:R-:W-:Y:S08]  /*f260*/  F2FP.BF16.PACK_AB R64, R234, R232 ;  /* 0x000000e8ea40723e */ /* 0x020ff000000010ff */
[----:B------:R2:W-:Y:S01]  /*f270*/  MUFU.EX2 R225, R4 ;  /* 0x0000000400e17308 */ /* 0x0005e20000000800 */
[----:B-1----:R-:W-:Y:S09]  /*f280*/  FMUL.FTZ R33, R72, R109 ;  /* 0x0000006d48217220 */ /* 0x002ff20000410000 */
[----:B------:R1:W-:Y:S01]  /*f290*/  MUFU.EX2 R212, R49 ;  /* 0x0000003100d47308 */ /* 0x0003e20000000800 */
[----:B----4-:R-:W-:Y:S09]  /*f2a0*/  FMUL.FTZ R41, R2, R117 ;  /* 0x0000007502297220 */ /* 0x010ff20000410000 */
[----:B------:R4:W-:Y:S01]  /*f2b0*/  MUFU.EX2 R213, R44 ;  /* 0x0000002c00d57308 */ /* 0x0009e20000000800 */
[----:B--2---:R-:W-:Y:S09]  /*f2c0*/  FFMA.FTZ R4, R154, c[0x0][0x23c], -R78 ;  /* 0x00008f009a047a23 */ /* 0x004ff2000001084e */
[----:B------:R2:W5:Y:S01]  /*f2d0*/  MUFU.EX2 R229, R4 ;  /* 0x0000000400e57308 */ /* 0x0005620000000800 */
[----:B-1----:R-:W-:Y:S02]  /*f2e0*/  FMUL.FTZ R49, R72, R125 ;  /* 0x0000007d48317220 */ /* 0x002fe40000410000 */
[----:B------:R-:W-:Y:S07]  /*f2f0*/  LDSM.16.MT88.4 R124, [R190+0x7800] ;  /* 0x00780000be7c783b */ /* 0x000fee0000004200 */
[----:B------:R1:W-:Y:S01]  /*f300*/  MUFU.EX2 R168, R60 ;  /* 0x0000003c00a87308 */ /* 0x0003e20000000800 */
[C---:B----4-:R-:W-:Y:S09]  /*f310*/  FMUL.FTZ R44, R2.reuse, R120 ;  /* 0x00000078022c7220 */ /* 0x050ff20000410000 */
[----:B------:R4:W-:Y:S01]  /*f320*/  MUFU.EX2 R167, R62 ;  /* 0x0000003e00a77308 */ /* 0x0009e20000000800 */
[----:B--2---:R-:W-:Y:S01]  /*f330*/  FFMA.FTZ R4, R151, c[0x0][0x23c], -R75 ;  /* 0x00008f0097047a23 */ /* 0x004fe2000001084b */
[C---:B-----5:R-:W-:Y:S08]  /*f340*/  F2FP.BF16.PACK_AB R65, R229.reuse, R225 ;  /* 0x000000e1e541723e */ /* 0x060ff000000010ff */
[----:B------:R2:W5:Y:S01]  /*f350*/  MUFU.EX2 R233, R4 ;  /* 0x0000000400e97308 */ /* 0x0005620000000800 */
[C---:B-1----:R-:W-:Y:S02]  /*f360*/  FMUL.FTZ R60, R2.reuse, R136 ;  /* 0x00000088023c7220 */ /* 0x042fe40000410000 */
[----:B------:R-:W-:Y:S07]  /*f370*/  FFMA.FTZ R2, R2, R245, R232 ;  /* 0x000000f502027223 */ /* 0x000fee00000100e8 */
[----:B------:R-:W-:Y:S01]  /*f380*/  MUFU.EX2 R76, R76 ;  /* 0x0000004c004c7308 */ /* 0x000fe20000000800 */
[----:B------:R-:W-:Y:S02]  /*f390*/  FADD.FTZ R2, R234, R2 ;  /* 0x00000002ea027221 */ /* 0x000fe40000010000 */
[C---:B----4-:R-:W-:Y:S02]  /*f3a0*/  FMUL.FTZ R62, R0.reuse, R138 ;  /* 0x0000008a003e7220 */ /* 0x050fe40000410000 */
[----:B------:R-:W-:Y:S02]  /*f3b0*/  FFMA.FTZ R0, R0, R246, R225 ;  /* 0x000000f600007223 */ /* 0x000fe400000100e1 */
[----:B------:R-:W-:Y:S02]  /*f3c0*/  FADD.FTZ R2, R230, R2 ;  /* 0x00000002e6027221 */ /* 0x000fe40000010000 */
[----:B------:R-:W-:Y:S02]  /*f3d0*/  FADD.FTZ R0, R229, R0 ;  /* 0x00000000e5007221 */ /* 0x000fe40000010000 */
[----:B--2---:R-:W-:Y:S01]  /*f3e0*/  FFMA.FTZ R4, R150, c[0x0][0x23c], -R78 ;  /* 0x00008f0096047a23 */ /* 0x004fe2000001084e */
[C---:B-----5:R-:W-:Y:S01]  /*f3f0*/  F2FP.BF16.PACK_AB R66, R233.reuse, R230 ;  /* 0x000000e6e942723e */ /* 0x060fe200000010ff */
[----:B------:R-:W-:Y:S02]  /*f400*/  FADD.FTZ R2, R233, R2 ;  /* 0x00000002e9027221 */ /* 0x000fe40000010000 */
[----:B------:R1:W2:Y:S02]  /*f410*/  MUFU.EX2 R224, R4 ;  /* 0x0000000400e07308 */ /* 0x0002a40000000800 */
[----:B------:R-:W-:Y:S04]  /*f420*/  FADD.FTZ R2, R218, R2 ;  /* 0x00000002da027221 */ /* 0x000fe80000010000 */
[----:B------:R-:W-:Y:S04]  /*f430*/  FADD.FTZ R2, R217, R2 ;  /* 0x00000002d9027221 */ /* 0x000fe80000010000 */
[----:B------:R-:W-:Y:S02]  /*f440*/  FADD.FTZ R2, R214, R2 ;  /* 0x00000002d6027221 */ /* 0x000fe40000010000 */
[----:B-1----:R-:W-:Y:S02]  /*f450*/  FFMA.FTZ R4, R148, c[0x0][0x23c], -R78 ;  /* 0x00008f0094047a23 */ /* 0x002fe4000001084e */
[----:B--2---:R-:W-:Y:S02]  /*f460*/  FADD.FTZ R0, R224, R0 ;  /* 0x00000000e0007221 */ /* 0x004fe40000010000 */
[----:B------:R1:W2:Y:S02]  /*f470*/  MUFU.EX2 R228, R4 ;  /* 0x0000000400e47308 */ /* 0x0002a40000000800 */
[----:B-1----:R-:W-:Y:S01]  /*f480*/  FFMA.FTZ R4, R18, c[0x0][0x23c], -R73 ;  /* 0x00008f0012047a23 */ /* 0x002fe20000010849 */
[C---:B--2---:R-:W-:Y:S01]  /*f490*/  F2FP.BF16.PACK_AB R67, R228.reuse, R224 ;  /* 0x000000e0e443723e */ /* 0x044fe200000010ff */
[----:B------:R-:W-:Y:S06]  /*f4a0*/  FMUL.FTZ R18, R71, R94 ;  /* 0x0000005e47127220 */ /* 0x000fec0000410000 */
[----:B------:R1:W-:Y:S01]  /*f4b0*/  MUFU.EX2 R231, R4 ;  /* 0x0000000400e77308 */ /* 0x0003e20000000800 */
[----:B------:R-:W-:Y:S04]  /*f4c0*/  FADD.FTZ R0, R228, R0 ;  /* 0x00000000e4007221 */ /* 0x000fe80000010000 */
[----:B------:R-:W-:Y:S02]  /*f4d0*/  FADD.FTZ R0, R216, R0 ;  /* 0x00000000d8007221 */ /* 0x000fe40000010000 */
[--C-:B-1----:R-:W-:Y:S02]  /*f4e0*/  FFMA.FTZ R4, R17, c[0x0][0x23c], -R74.reuse ;  /* 0x00008f0011047a23 */ /* 0x102fe4000001084a */
[--C-:B------:R-:W-:Y:S02]  /*f4f0*/  FFMA.FTZ R17, R34, c[0x0][0x23c], -R74.reuse ;  /* 0x00008f0022117a23 */ /* 0x100fe4000001084a */
[----:B------:R1:W-:Y:S01]  /*f500*/  MUFU.EX2 R221, R4 ;  /* 0x0000000400dd7308 */ /* 0x0003e20000000800 */
[----:B------:R-:W-:Y:S09]  /*f510*/  FMUL.FTZ R34, R71, R110 ;  /* 0x0000006e47227220 */ /* 0x000ff20000410000 */
[----:B------:R2:W-:Y:S01]  /*f520*/  MUFU.EX2 R220, R17 ;  /* 0x0000001100dc7308 */ /* 0x0005e20000000800 */
[----:B-1----:R-:W-:Y:S01]  /*f530*/  FMUL.FTZ R4, R72, R84 ;  /* 0x0000005448047220 */ /* 0x002fe20000410000 */
[----:B------:R-:W-:Y:S07]  /*f540*/  F2FP.BF16.PACK_AB R84, R242, R240 ;  /* 0x000000f0f254723e */ /* 0x000fee00000010ff */
[-C--:B------:R-:W-:Y:S05]  /*f550*/  HMMA.16816.F32.BF16 R4, R84, R20.reuse, R4 ;  /* 0x000000145404723c */ /* 0x080fea0000041804 */
[C---:B--2---:R-:W-:Y:S02]  /*f560*/  FMUL.FTZ R17, R72.reuse, R93 ;  /* 0x0000005d48117220 */ /* 0x044fe40000410000 */
[----:B------:R-:W1:Y:S01]  /*f570*/  LDSM.16.MT88.4 R92, [R192+0x6800] ;  /* 0x00680000c05c783b */ /* 0x000e620000004200 */
[C---:B------:R-:W-:Y:S07]  /*f580*/  HMMA.16816.F32.BF16 R8, R64.reuse, R20, R8 ;  /* 0x000000144008723c */ /* 0x040fee0000041808 */
[----:B------:R-:W-:Y:S01]  /*f590*/  FFMA.FTZ R20, R35, c[0x0][0x23c], -R74 ;  /* 0x00008f0023147a23 */ /* 0x000fe2000001084a */
[-C--:B------:R-:W-:Y:S03]  /*f5a0*/  HMMA.16816.F32.BF16 R12, R64, R22.reuse, R12 ;  /* 0x00000016400c723c */ /* 0x080fe6000004180c */
[----:B------:R2:W-:Y:S01]  /*f5b0*/  MUFU.EX2 R219, R20 ;  /* 0x0000001400db7308 */ /* 0x0005e20000000800 */
[C---:B------:R-:W-:Y:S02]  /*f5c0*/  FMUL.FTZ R21, R72.reuse, R97 ;  /* 0x0000006148157220 */ /* 0x040fe40000410000 */
[C---:B------:R-:W-:Y:S02]  /*f5d0*/  FMUL.FTZ R35, R71.reuse, R111 ;  /* 0x0000006f47237220 */ /* 0x040fe40000410000 */
[C---:B------:R-:W-:Y:S01]  /*f5e0*/  HMMA.16816.F32.BF16 R16, R84.reuse, R22, R16 ;  /* 0x000000165410723c */ /* 0x040fe20000041810 */
[----:B------:R-:W-:Y:S06]  /*f5f0*/  LDSM.16.MT88.4 R108, [R192+0x7800] ;  /* 0x00780000c06c783b */ /* 0x000fec0000004200 */
[C---:B------:R-:W-:Y:S02]  /*f600*/  FMUL.FTZ R22, R71.reuse, R98 ;  /* 0x0000006247167220 */ /* 0x040fe40000410000 */
[----:B------:R-:W-:Y:S03]  /*f610*/  FMUL.FTZ R23, R71, R99 ;  /* 0x0000006347177220 */ /* 0x000fe60000410000 */
[C---:B--2---:R-:W-:Y:S02]  /*f620*/  FMUL.FTZ R20, R72.reuse, R96 ;  /* 0x0000006048147220 */ /* 0x044fe40000410000 */
[----:B------:R-:W2:Y:S05]  /*f630*/  LDSM.16.MT88.4 R96, [R190+0x6800] ;  /* 0x00680000be60783b */ /* 0x000eaa0000004200 */
[-C--:B------:R-:W-:Y:S08]  /*f640*/  HMMA.16816.F32.BF16 R20, R84, R36.reuse, R20 ;  /* 0x000000245414723c */ /* 0x080ff00000041814 */
[C---:B------:R-:W-:Y:S07]  /*f650*/  HMMA.16816.F32.BF16 R24, R64.reuse, R36, R24 ;  /* 0x000000244018723c */ /* 0x040fee0000041818 */
[----:B------:R-:W-:Y:S01]  /*f660*/  FFMA.FTZ R36, R165, c[0x0][0x23c], -R78 ;  /* 0x00008f00a5247a23 */ /* 0x000fe2000001084e */
[-C--:B------:R-:W-:Y:S01]  /*f670*/  HMMA.16816.F32.BF16 R28, R64, R38.reuse, R28 ;  /* 0x00000026401c723c */ /* 0x080fe2000004181c */
[----:B------:R4:W-:Y:S03]  /*f680*/  MUFU.EX2 R165, R79 ;  /* 0x0000004f00a57308 */ /* 0x0009e60000000800 */
[----:B------:R-:W-:Y:S04]  /*f690*/  FMUL.FTZ R37, R72, R113 ;  /* 0x0000007148257220 */ /* 0x000fe80000410000 */
[C---:B------:R-:W-:Y:S03]  /*f6a0*/  HMMA.16816.F32.BF16 R32, R84.reuse, R38, R32 ;  /* 0x000000265420723c */ /* 0x040fe60000041820 */
[----:B------:R5:W1:Y:S04]  /*f6b0*/  MUFU.EX2 R215, R36 ;  /* 0x0000002400d77308 */ /* 0x000a680000000800 */
[C---:B------:R-:W-:Y:S02]  /*f6c0*/  FMUL.FTZ R38, R71.reuse, R114 ;  /* 0x0000007247267220 */ /* 0x040fe40000410000 */
[----:B------:R-:W-:Y:S03]  /*f6d0*/  FMUL.FTZ R39, R71, R115 ;  /* 0x0000007347277220 */ /* 0x000fe60000410000 */
[----:B----4-:R-:W-:Y:S04]  /*f6e0*/  FFMA.FTZ R79, R174, c[0x0][0x23c], -R74 ;  /* 0x00008f00ae4f7a23 */ /* 0x010fe8000001084a */
[----:B------:R4:W-:Y:S01]  /*f6f0*/  MUFU.EX2 R164, R79 ;  /* 0x0000004f00a47308 */ /* 0x0009e20000000800 */
[----:B-----5:R-:W-:Y:S02]  /*f700*/  FMUL.FTZ R36, R72, R112 ;  /* 0x0000007048247220 */ /* 0x020fe40000410000 */
[----:B-1----:R-:W-:Y:S04]  /*f710*/  FADD.FTZ R0, R215, R0 ;  /* 0x00000000d7007221 */ /* 0x002fe80000010000 */
[----:B------:R-:W-:Y:S01]  /*f720*/  FADD.FTZ R0, R212, R0 ;  /* 0x00000000d4007221 */ /* 0x000fe20000010000 */
[-C--:B------:R-:W-:Y:S08]  /*f730*/  HMMA.16816.F32.BF16 R36, R84, R52.reuse, R36 ;  /* 0x000000345424723c */ /* 0x080ff00000041824 */
[C---:B------:R-:W-:Y:S04]  /*f740*/  HMMA.16816.F32.BF16 R40, R64.reuse, R52, R40 ;  /* 0x000000344028723c */ /* 0x040fe80000041828 */
[----:B----4-:R-:W-:Y:S03]  /*f750*/  FFMA.FTZ R79, R175, c[0x0][0x23c], -R74 ;  /* 0x00008f00af4f7a23 */ /* 0x010fe6000001084a */
[----:B------:R-:W-:Y:S01]  /*f760*/  FFMA.FTZ R52, R173, c[0x0][0x23c], -R78 ;  /* 0x00008f00ad347a23 */ /* 0x000fe2000001084e */
[-C--:B------:R-:W-:Y:S01]  /*f770*/  HMMA.16816.F32.BF16 R44, R64, R54.reuse, R44 ;  /* 0x00000036402c723c */ /* 0x080fe2000004182c */
[----:B------:R1:W-:Y:S03]  /*f780*/  MUFU.EX2 R163, R79 ;  /* 0x0000004f00a37308 */ /* 0x0003e60000000800 */
[----:B------:R-:W-:Y:S04]  /*f790*/  FMUL.FTZ R53, R72, R129 ;  /* 0x0000008148357220 */ /* 0x000fe80000410000 */
[C---:B------:R-:W-:Y:S03]  /*f7a0*/  HMMA.16816.F32.BF16 R48, R84.reuse, R54, R48 ;  /* 0x000000365430723c */ /* 0x040fe60000041830 */
[----:B------:R4:W5:Y:S04]  /*f7b0*/  MUFU.EX2 R173, R52 ;  /* 0x0000003400ad7308 */ /* 0x0009680000000800 */
[C---:B------:R-:W-:Y:S02]  /*f7c0*/  FMUL.FTZ R54, R71.reuse, R130 ;  /* 0x0000008247367220 */ /* 0x040fe40000410000 */
[----:B------:R-:W-:Y:S03]  /*f7d0*/  FMUL.FTZ R55, R71, R131 ;  /* 0x0000008347377220 */ /* 0x000fe60000410000 */
[--C-:B-1----:R-:W-:Y:S04]  /*f7e0*/  FFMA.FTZ R79, R178, c[0x0][0x23c], -R75.reuse ;  /* 0x00008f00b24f7a23 */ /* 0x102fe8000001084b */
[----:B------:R1:W-:Y:S01]  /*f7f0*/  MUFU.EX2 R134, R79 ;  /* 0x0000004f00867308 */ /* 0x0003e20000000800 */
[----:B----4-:R-:W-:Y:S07]  /*f800*/  FMUL.FTZ R52, R72, R128 ;  /* 0x0000008048347220 */ /* 0x010fee0000410000 */
[-C--:B------:R-:W-:Y:S08]  /*f810*/  HMMA.16816.F32.BF16 R52, R84, R80.reuse, R52 ;  /* 0x000000505434723c */ /* 0x080ff00000041834 */
[C---:B------:R-:W-:Y:S04]  /*f820*/  HMMA.16816.F32.BF16 R56, R64.reuse, R80, R56 ;  /* 0x000000504038723c */ /* 0x040fe80000041838 */
[--C-:B-1----:R-:W-:Y:S03]  /*f830*/  FFMA.FTZ R79, R177, c[0x0][0x23c], -R75.reuse ;  /* 0x00008f00b14f7a23 */ /* 0x102fe6000001084b */
[----:B------:R-:W-:Y:S01]  /*f840*/  F2FP.BF16.PACK_AB R80, R231, R227 ;  /* 0x000000e3e750723e */ /* 0x000fe200000010ff */
[-C--:B------:R-:W-:Y:S01]  /*f850*/  HMMA.16816.F32.BF16 R60, R64, R82.reuse, R60 ;  /* 0x00000052403c723c */ /* 0x080fe2000004183c */
[----:B------:R1:W4:Y:S03]  /*f860*/  MUFU.EX2 R133, R79 ;  /* 0x0000004f00857308 */ /* 0x0003260000000800 */
[----:B------:R-:W-:Y:S03]  /*f870*/  F2FP.BF16.PACK_AB R81, R222, R221 ;  /* 0x000000ddde51723e */ /* 0x000fe600000010ff */
[C---:B------:R-:W-:Y:S02]  /*f880*/  FMUL.FTZ R64, R72.reuse, R140 ;  /* 0x0000008c48407220 */ /* 0x040fe40000410000 */
[C---:B------:R-:W-:Y:S03]  /*f890*/  FMUL.FTZ R65, R72.reuse, R141 ;  /* 0x0000008d48417220 */ /* 0x040fe60000410000 */
[C---:B------:R-:W-:Y:S02]  /*f8a0*/  FMUL.FTZ R66, R71.reuse, R142 ;  /* 0x0000008e47427220 */ /* 0x040fe40000410000 */
[C---:B------:R-:W-:Y:S02]  /*f8b0*/  FMUL.FTZ R67, R71.reuse, R143 ;  /* 0x0000008f47437220 */ /* 0x040fe40000410000 */
[----:B------:R-:W-:Y:S02]  /*f8c0*/  FFMA.FTZ R72, R72, R243, R240 ;  /* 0x000000f348487223 */ /* 0x000fe400000100f0 */
[----:B------:R-:W-:Y:S03]  /*f8d0*/  FFMA.FTZ R71, R71, R244, R236 ;  /* 0x000000f447477223 */ /* 0x000fe600000100ec */
[----:B------:R-:W-:Y:S04]  /*f8e0*/  HMMA.16816.F32.BF16 R64, R84, R82, R64 ;  /* 0x000000525440723c */ /* 0x000fe80000041840 */
[--C-:B-1----:R-:W-:Y:S03]  /*f8f0*/  FFMA.FTZ R79, R179, c[0x0][0x23c], -R78.reuse ;  /* 0x00008f00b34f7a23 */ /* 0x102fe6000001084e */
[----:B------:R-:W-:Y:S01]  /*f900*/  F2FP.BF16.PACK_AB R82, R223, R226 ;  /* 0x000000e2df52723e */ /* 0x000fe200000010ff */
[----:B------:R1:W-:Y:S01]  /*f910*/  MUFU.EX2 R132, R79 ;  /* 0x0000004f00847308 */ /* 0x0003e20000000800 */
[----:B------:R-:W-:Y:S03]  /*f920*/  F2FP.BF16.PACK_AB R83, R219, R220 ;  /* 0x000000dcdb53723e */ /* 0x000fe600000010ff */
[----:B------:R-:W-:Y:S02]  /*f930*/  F2FP.BF16.PACK_AB R84, R217, R218 ;  /* 0x000000dad954723e */ /* 0x000fe400000010ff */
[----:B------:R-:W-:Y:S02]  /*f940*/  F2FP.BF16.PACK_AB R85, R215, R216 ;  /* 0x000000d8d755723e */ /* 0x000fe400000010ff */
[-C--:B---3--:R-:W-:Y:S05]  /*f950*/  HMMA.16816.F32.BF16 R4, R80, R88.reuse, R4 ;  /* 0x000000585004723c */ /* 0x088fea0000041804 */
[----:B------:R-:W-:Y:S02]  /*f960*/  F2FP.BF16.PACK_AB R86, R213, R214 ;  /* 0x000000d6d556723e */ /* 0x000fe400000010ff */
[----:B-----5:R-:W-:Y:S07]  /*f970*/  F2FP.BF16.PACK_AB R87, R173, R212 ;  /* 0x000000d4ad57723e */ /* 0x020fee00000010ff */
[C---:B------:R-:W-:Y:S04]  /*f980*/  HMMA.16816.F32.BF16 R8, R84.reuse, R88, R8 ;  /* 0x000000585408723c */ /* 0x040fe80000041808 */
[--C-:B-1----:R-:W-:Y:S04]  /*f990*/  FFMA.FTZ R79, R181, c[0x0][0x23c], -R78.reuse ;  /* 0x00008f00b54f7a23 */ /* 0x102fe8000001084e */
[-C--:B------:R-:W-:Y:S01]  /*f9a0*/  HMMA.16816.F32.BF16 R12, R84, R90.reuse, R12 ;  /* 0x0000005a540c723c */ /* 0x080fe2000004180c */
[----:B------:R1:W3:Y:S07]  /*f9b0*/  MUFU.EX2 R162, R79 ;  /* 0x0000004f00a27308 */ /* 0x0002ee0000000800 */
[C---:B------:R-:W-:Y:S01]  /*f9c0*/  HMMA.16816.F32.BF16 R16, R80.reuse, R90, R16 ;  /* 0x0000005a5010723c */ /* 0x040fe20000041810 */
[----:B------:R-:W5:Y:S07]  /*f9d0*/  LDSM.16.MT88.4 R88, [R191+0x6800] ;  /* 0x00680000bf58783b */ /* 0x000f6e0000004200 */
[-C--:B------:R-:W-:Y:S08]  /*f9e0*/  HMMA.16816.F32.BF16 R20, R80, R92.reuse, R20 ;  /* 0x0000005c5014723c */ /* 0x080ff00000041814 */
[C---:B------:R-:W-:Y:S04]  /*f9f0*/  HMMA.16816.F32.BF16 R24, R84.reuse, R92, R24 ;  /* 0x0000005c5418723c */ /* 0x040fe80000041818 */
[--C-:B-1----:R-:W-:Y:S03]  /*fa00*/  FFMA.FTZ R79, R180, c[0x0][0x23c], -R75.reuse ;  /* 0x00008f00b44f7a23 */ /* 0x102fe6000001084b */
[----:B------:R-:W-:Y:S01]  /*fa10*/  FFMA.FTZ R92, R184, c[0x0][0x23c], -R75 ;  /* 0x00008f00b85c7a23 */ /* 0x000fe2000001084b */
[-C--:B------:R-:W-:Y:S01]  /*fa20*/  HMMA.16816.F32.BF16 R28, R84, R94.reuse, R28 ;  /* 0x0000005e541c723c */ /* 0x080fe2000004181c */
[----:B------:R1:W-:Y:S07]  /*fa30*/  MUFU.EX2 R160, R79 ;  /* 0x0000004f00a07308 */ /* 0x0003ee0000000800 */
[C---:B------:R-:W-:Y:S03]  /*fa40*/  HMMA.16816.F32.BF16 R32, R80.reuse, R94, R32 ;  /* 0x0000005e5020723c */ /* 0x040fe60000041820 */
[----:B------:R3:W3:Y:S05]  /*fa50*/  MUFU.EX2 R161, R92 ;  /* 0x0000005c00a17308 */ /* 0x0006ea0000000800 */
[-C--:B--2---:R-:W-:Y:S08]  /*fa60*/  HMMA.16816.F32.BF16 R36, R80, R96.reuse, R36 ;  /* 0x000000605024723c */ /* 0x084ff00000041824 */
[C---:B------:R-:W-:Y:S04]  /*fa70*/  HMMA.16816.F32.BF16 R40, R84.reuse, R96, R40 ;  /* 0x000000605428723c */ /* 0x040fe80000041828 */
[--C-:B-1----:R-:W-:Y:S04]  /*fa80*/  FFMA.FTZ R79, R183, c[0x0][0x23c], -R78.reuse ;  /* 0x00008f00b74f7a23 */ /* 0x102fe8000001084e */
[-C--:B------:R-:W-:Y:S01]  /*fa90*/  HMMA.16816.F32.BF16 R44, R84, R98.reuse, R44 ;  /* 0x00000062542c723c */ /* 0x080fe2000004182c */
[----:B------:R1:W-:Y:S01]  /*faa0*/  MUFU.EX2 R155, R79 ;  /* 0x0000004f009b7308 */ /* 0x0003e20000000800 */
[----:B---3--:R-:W2:Y:S06]  /*fab0*/  LDSM.16.MT88.4 R92, [R189+0x7000] ;  /* 0x00700000bd5c783b */ /* 0x008eac0000004200 */
[C---:B------:R-:W-:Y:S02]  /*fac0*/  HMMA.16816.F32.BF16 R48, R80.reuse, R98, R48 ;  /* 0x000000625030723c */ /* 0x040fe40000041830 */
[----:B------:R-:W3:Y:S06]  /*fad0*/  LDSM.16.MT88.4 R96, [R192+0x7000] ;  /* 0x00700000c060783b */ /* 0x000eec0000004200 */
[-C--:B-----5:R-:W-:Y:S08]  /*fae0*/  HMMA.16816.F32.BF16 R52, R80, R88.reuse, R52 ;  /* 0x000000585034723c */ /* 0x0a0ff00000041834 */
[C---:B------:R-:W-:Y:S04]  /*faf0*/  HMMA.16816.F32.BF16 R56, R84.reuse, R88, R56 ;  /* 0x000000585438723c */ /* 0x040fe80000041838 */
[----:B-1----:R-:W-:Y:S04]  /*fb00*/  FFMA.FTZ R79, R187, c[0x0][0x23c], -R78 ;  /* 0x00008f00bb4f7a23 */ /* 0x002fe8000001084e */
[-C--:B------:R-:W-:Y:S01]  /*fb10*/  HMMA.16816.F32.BF16 R60, R84, R90.reuse, R60 ;  /* 0x0000005a543c723c */ /* 0x080fe2000004183c */
[----:B------:R1:W5:Y:S06]  /*fb20*/  MUFU.EX2 R154, R79 ;  /* 0x0000004f009a7308 */ /* 0x00036c0000000800 */
[----:B----4-:R-:W-:Y:S01]  /*fb30*/  F2FP.BF16.PACK_AB R84, R133, R134 ;  /* 0x000000868554723e */ /* 0x010fe200000010ff */
[----:B------:R-:W-:Y:S01]  /*fb40*/  HMMA.16816.F32.BF16 R64, R80, R90, R64 ;  /* 0x0000005a5040723c */ /* 0x000fe20000041840 */
[----:B------:R-:W4:Y:S03]  /*fb50*/  LDSM.16.MT88.4 R88, [R190+0x7000] ;  /* 0x00700000be58783b */ /* 0x000f260000004200 */
[----:B------:R-:W-:Y:S02]  /*fb60*/  F2FP.BF16.PACK_AB R85, R162, R132 ;  /* 0x00000084a255723e */ /* 0x000fe400000010ff */
[----:B------:R-:W-:Y:S02]  /*fb70*/  F2FP.BF16.PACK_AB R86, R160, R161 ;  /* 0x000000a1a056723e */ /* 0x000fe400000010ff */
[----:B------:R-:W-:Y:S04]  /*fb80*/  F2FP.BF16.PACK_AB R80, R168, R170 ;  /* 0x000000aaa850723e */ /* 0x000fe800000010ff */
[----:B------:R-:W-:Y:S02]  /*fb90*/  F2FP.BF16.PACK_AB R81, R135, R167 ;  /* 0x000000a78751723e */ /* 0x000fe400000010ff */
[----:B------:R-:W-:Y:S02]  /*fba0*/  F2FP.BF16.PACK_AB R82, R165, R166 ;  /* 0x000000a6a552723e */ /* 0x000fe400000010ff */
[----:B------:R-:W-:Y:S01]  /*fbb0*/  F2FP.BF16.PACK_AB R83, R163, R164 ;  /* 0x000000a4a353723e */ /* 0x000fe200000010ff */
[--C-:B-1----:R-:W-:Y:S01]  /*fbc0*/  FFMA.FTZ R79, R186, c[0x0][0x23c], -R73.reuse ;  /* 0x00008f00ba4f7a23 */ /* 0x102fe20000010849 */
[----:B-----5:R-:W-:Y:S03]  /*fbd0*/  F2FP.BF16.PACK_AB R87, R154, R155 ;  /* 0x0000009b9a57723e */ /* 0x020fe600000010ff */
[----:B------:R1:W-:Y:S02]  /*fbe0*/  MUFU.EX2 R153, R79 ;  /* 0x0000004f00997308 */ /* 0x0003e40000000800 */
[-C--:B--2---:R-:W-:Y:S08]  /*fbf0*/  HMMA.16816.F32.BF16 R4, R80, R92.reuse, R4 ;  /* 0x0000005c5004723c */ /* 0x084ff00000041804 */
[C---:B------:R-:W-:Y:S08]  /*fc00*/  HMMA.16816.F32.BF16 R8, R84.reuse, R92, R8 ;  /* 0x0000005c5408723c */ /* 0x040ff00000041808 */
[-C--:B------:R-:W-:Y:S04]  /*fc10*/  HMMA.16816.F32.BF16 R12, R84, R94.reuse, R12 ;  /* 0x0000005e540c723c */ /* 0x080fe8000004180c */
[--C-:B-1----:R-:W-:Y:S04]  /*fc20*/  FFMA.FTZ R79, R182, c[0x0][0x23c], -R73.reuse ;  /* 0x00008f00b64f7a23 */ /* 0x102fe80000010849 */
[C---:B------:R-:W-:Y:S01]  /*fc30*/  HMMA.16816.F32.BF16 R16, R80.reuse, R94, R16 ;  /* 0x0000005e5010723c */ /* 0x040fe20000041810 */
[----:B------:R-:W1:Y:S01]  /*fc40*/  LDSM.16.MT88.4 R92, [R191+0x7000] ;  /* 0x00700000bf5c783b */ /* 0x000e620000004200 */
[----:B------:R2:W5:Y:S06]  /*fc50*/  MUFU.EX2 R152, R79 ;  /* 0x0000004f00987308 */ /* 0x00056c0000000800 */
[-C--:B---3--:R-:W-:Y:S08]  /*fc60*/  HMMA.16816.F32.BF16 R20, R80, R96.reuse, R20 ;  /* 0x000000605014723c */ /* 0x088ff00000041814 */
[C---:B------:R-:W-:Y:S08]  /*fc70*/  HMMA.16816.F32.BF16 R24, R84.reuse, R96, R24 ;  /* 0x000000605418723c */ /* 0x040ff00000041818 */
[-C--:B------:R-:W-:Y:S04]  /*fc80*/  HMMA.16816.F32.BF16 R28, R84, R98.reuse, R28 ;  /* 0x00000062541c723c */ /* 0x080fe8000004181c */
[--C-:B--2---:R-:W-:Y:S01]  /*fc90*/  FFMA.FTZ R79, R185, c[0x0][0x23c], -R74.reuse ;  /* 0x00008f00b94f7a23 */ /* 0x104fe2000001084a */
[----:B-----5:R-:W-:Y:S03]  /*fca0*/  F2FP.BF16.PACK_AB R140, R152, R153 ;  /* 0x00000099988c723e */ /* 0x020fe600000010ff */
[C---:B------:R-:W-:Y:S01]  /*fcb0*/  HMMA.16816.F32.BF16 R32, R80.reuse, R98, R32 ;  /* 0x000000625020723c */ /* 0x040fe20000041820 */
[----:B------:R2:W-:Y:S01]  /*fcc0*/  MUFU.EX2 R151, R79 ;  /* 0x0000004f00977308 */ /* 0x0005e20000000800 */
[----:B------:R-:W3:Y:S06]  /*fcd0*/  LDSM.16.MT88.4 R96, [R189+0x7800] ;  /* 0x00780000bd60783b */ /* 0x000eec0000004200 */
[-C--:B----4-:R-:W-:Y:S08]  /*fce0*/  HMMA.16816.F32.BF16 R36, R80, R88.reuse, R36 ;  /* 0x000000585024723c */ /* 0x090ff00000041824 */
[C---:B------:R-:W-:Y:S08]  /*fcf0*/  HMMA.16816.F32.BF16 R40, R84.reuse, R88, R40 ;  /* 0x000000585428723c */ /* 0x040ff00000041828 */
[-C--:B------:R-:W-:Y:S04]  /*fd00*/  HMMA.16816.F32.BF16 R44, R84, R90.reuse, R44 ;  /* 0x0000005a542c723c */ /* 0x080fe8000004182c */
[--C-:B--2---:R-:W-:Y:S04]  /*fd10*/  FFMA.FTZ R79, R205, c[0x0][0x23c], -R74.reuse ;  /* 0x00008f00cd4f7a23 */ /* 0x104fe8000001084a */
[C---:B------:R-:W-:Y:S01]  /*fd20*/  HMMA.16816.F32.BF16 R48, R80.reuse, R90, R48 ;  /* 0x0000005a5030723c */ /* 0x040fe20000041830 */
[----:B------:R2:W4:Y:S07]  /*fd30*/  MUFU.EX2 R150, R79 ;  /* 0x0000004f00967308 */ /* 0x00052e0000000800 */
[-C--:B-1----:R-:W-:Y:S08]  /*fd40*/  HMMA.16816.F32.BF16 R52, R80, R92.reuse, R52 ;  /* 0x0000005c5034723c */ /* 0x082ff00000041834 */
[C---:B------:R-:W-:Y:S08]  /*fd50*/  HMMA.16816.F32.BF16 R56, R84.reuse, R92, R56 ;  /* 0x0000005c5438723c */ /* 0x040ff00000041838 */
[-C--:B------:R-:W-:Y:S04]  /*fd60*/  HMMA.16816.F32.BF16 R60, R84, R94.reuse, R60 ;  /* 0x0000005e543c723c */ /* 0x080fe8000004183c */
[--C-:B--2---:R-:W-:Y:S01]  /*fd70*/  FFMA.FTZ R79, R156, c[0x0][0x23c], -R73.reuse ;  /* 0x00008f009c4f7a23 */ /* 0x104fe20000010849 */
[----:B----4-:R-:W-:Y:S01]  /*fd80*/  F2FP.BF16.PACK_AB R141, R150, R151 ;  /* 0x00000097968d723e */ /* 0x010fe200000010ff */
[----:B------:R-:W-:Y:S02]  /*fd90*/  FFMA.FTZ R73, R157, c[0x0][0x23c], -R73 ;  /* 0x00008f009d497a23 */ /* 0x000fe40000010849 */
[----:B------:R-:W-:Y:S01]  /*fda0*/  HMMA.16816.F32.BF16 R64, R80, R94, R64 ;  /* 0x0000005e5040723c */ /* 0x000fe20000041840 */
[----:B------:R-:W-:Y:S10]  /*fdb0*/  MUFU.EX2 R149, R79 ;  /* 0x0000004f00957308 */ /* 0x000ff40000000800 */
[----:B------:R1:W2:Y:S02]  /*fdc0*/  MUFU.EX2 R148, R73 ;  /* 0x0000004900947308 */ /* 0x0002a40000000800 */
[--C-:B-1----:R-:W-:Y:S01]  /*fdd0*/  FFMA.FTZ R73, R158, c[0x0][0x23c], -R74.reuse ;  /* 0x00008f009e497a23 */ /* 0x102fe2000001084a */
[----:B--2---:R-:W-:Y:S01]  /*fde0*/  F2FP.BF16.PACK_AB R142, R148, R149 ;  /* 0x00000095948e723e */ /* 0x004fe200000010ff */
[----:B------:R-:W-:Y:S06]  /*fdf0*/  FFMA.FTZ R74, R159, c[0x0][0x23c], -R74 ;  /* 0x00008f009f4a7a23 */ /* 0x000fec000001084a */
[----:B------:R1:W-:Y:S10]  /*fe00*/  MUFU.EX2 R147, R73 ;  /* 0x0000004900937308 */ /* 0x0003f40000000800 */
[----:B------:R-:W2:Y:S01]  /*fe10*/  MUFU.EX2 R146, R74 ;  /* 0x0000004a00927308 */ /* 0x000ea20000000800 */
[--C-:B-1----:R-:W-:Y:S09]  /*fe20*/  FFMA.FTZ R73, R206, c[0x0][0x23c], -R75.reuse ;  /* 0x00008f00ce497a23 */ /* 0x102ff2000001084b */
[----:B------:R1:W-:Y:S01]  /*fe30*/  MUFU.EX2 R145, R73 ;  /* 0x0000004900917308 */ /* 0x0003e20000000800 */
[----:B--2---:R-:W-:Y:S07]  /*fe40*/  F2FP.BF16.PACK_AB R143, R146, R147 ;  /* 0x00000093928f723e */ /* 0x004fee00000010ff */
[-C--:B---3--:R-:W-:Y:S01]  /*fe50*/  HMMA.16816.F32.BF16 R84, R140, R96.reuse, R4 ;  /* 0x000000608c54723c */ /* 0x088fe20000041804 */
[----:B------:R-:W2:Y:S04]  /*fe60*/  LDSM.16.MT88.4 R4, [R191+0x7800] ;  /* 0x00780000bf04783b */ /* 0x000ea80000004200 */
[--C-:B-1----:R-:W-:Y:S04]  /*fe70*/  FFMA.FTZ R73, R207, c[0x0][0x23c], -R75.reuse ;  /* 0x00008f00cf497a23 */ /* 0x102fe8000001084b */
[----:B------:R1:W3:Y:S03]  /*fe80*/  MUFU.EX2 R144, R73 ;  /* 0x0000004900907308 */ /* 0x0002e60000000800 */
[--C-:B-1----:R-:W-:Y:S01]  /*fe90*/  FFMA.FTZ R73, R209, c[0x0][0x23c], -R78.reuse ;  /* 0x00008f00d1497a23 */ /* 0x102fe2000001084e */
[----:B---3--:R-:W-:Y:S06]  /*fea0*/  F2FP.BF16.PACK_AB R136, R144, R145 ;  /* 0x000000919088723e */ /* 0x008fec00000010ff */
[----:B------:R1:W-:Y:S02]  /*feb0*/  MUFU.EX2 R79, R73 ;  /* 0x00000049004f7308 */ /* 0x0003e40000000800 */
[--C-:B-1----:R-:W-:Y:S02]  /*fec0*/  FFMA.FTZ R73, R210, c[0x0][0x23c], -R78.reuse ;  /* 0x00008f00d2497a23 */ /* 0x102fe4000001084e */
[----:B------:R-:W-:Y:S06]  /*fed0*/  FFMA.FTZ R78, R77, c[0x0][0x23c], -R78 ;  /* 0x00008f004d4e7a23 */ /* 0x000fec000001084e */
[----:B------:R1:W3:Y:S10]  /*fee0*/  MUFU.EX2 R74, R73 ;  /* 0x00000049004a7308 */ /* 0x0002f40000000800 */
[----:B------:R-:W4:Y:S01]  /*fef0*/  MUFU.EX2 R78, R78 ;  /* 0x0000004e004e7308 */ /* 0x000f220000000800 */
[--C-:B-1----:R-:W-:Y:S01]  /*ff00*/  FFMA.FTZ R73, R211, c[0x0][0x23c], -R75.reuse ;  /* 0x00008f00d3497a23 */ /* 0x102fe2000001084b */
[----:B---3--:R-:W-:Y:S01]  /*ff10*/  F2FP.BF16.PACK_AB R137, R74, R79 ;  /* 0x0000004f4a89723e */ /* 0x008fe200000010ff */
[----:B------:R-:W-:Y:S07]  /*ff20*/  FFMA.FTZ R75, R208, c[0x0][0x23c], -R75 ;  /* 0x00008f00d04b7a23 */ /* 0x000fee000001084b */
[----:B------:R-:W-:Y:S01]  /*ff30*/  MUFU.EX2 R73, R73 ;  /* 0x0000004900497308 */ /* 0x000fe20000000800 */
[----:B----4-:R-:W-:Y:S09]  /*ff40*/  F2FP.BF16.PACK_AB R139, R78, R76 ;  /* 0x0000004c4e8b723e */ /* 0x010ff200000010ff */
[----:B------:R-:W1:Y:S02]  /*ff50*/  MUFU.EX2 R75, R75 ;  /* 0x0000004b004b7308 */ /* 0x000e640000000800 */
[----:B-1----:R-:W-:Y:S07]  /*ff60*/  F2FP.BF16.PACK_AB R138, R75, R73 ;  /* 0x000000494b8a723e */ /* 0x002fee00000010ff */
[C---:B------:R-:W-:Y:S07]  /*ff70*/  HMMA.16816.F32.BF16 R80, R136.reuse, R96, R8 ;  /* 0x000000608850723c */ /* 0x040fee0000041808 */
[----:B------:R-:W-:Y:S01]  /*ff80*/  FADD.FTZ R8, R242, R72 ;  /* 0x00000048f2087221 */ /* 0x000fe20000010000 */
[-C--:B------:R-:W-:Y:S04]  /*ff90*/  HMMA.16816.F32.BF16 R88, R136, R98.reuse, R12 ;  /* 0x000000628858723c */ /* 0x080fe8000004180c */
[----:B------:R-:W-:Y:S01]  /*ffa0*/  FADD.FTZ R9, R238, R71 ;  /* 0x00000047ee097221 */ /* 0x000fe20000010000 */
[----:B------:R-:W-:Y:S01]  /*ffb0*/  MOV R71, R70 ;  /* 0x0000004600477202 */ /* 0x000fe20000000f00 */
[----:B------:R-:W-:Y:S02]  /*ffc0*/  FADD.FTZ R8, R239, R8 ;  /* 0x00000008ef087221 */ /* 0x000fe40000010000 */
[C---:B------:R-:W-:Y:S04]  /*ffd0*/  HMMA.16816.F32.BF16 R92, R140.reuse, R98, R16 ;  /* 0x000000628c5c723c */ /* 0x040fe80000041810 */
[----:B------:R-:W-:Y:S02]  /*ffe0*/  FADD.FTZ R9, R235, R9 ;  /* 0x00000009eb097221 */ /* 0x000fe40000010000 */
[----:B------:R-:W-:Y:S02]  /*fff0*/  FADD.FTZ R8, R241, R8 ;  /* 0x00000008f1087221 */ /* 0x000fe40000010000 */
[-C--:B------:R-:W-:Y:S04]  /*10000*/  HMMA.16816.F32.BF16 R96, R140, R108.reuse, R20 ;  /* 0x0000006c8c60723c */ /* 0x080fe80000041814 */
[----:B------:R-:W-:Y:S02]  /*10010*/  FADD.FTZ R9, R237, R9 ;  /* 0x00000009ed097221 */ /* 0x000fe40000010000 */
[----:B------:R-:W-:Y:S02]  /*10020*/  FADD.FTZ R8, R227, R8 ;  /* 0x00000008e3087221 */ /* 0x000fe40000010000 */
[C---:B------:R-:W-:Y:S04]  /*10030*/  HMMA.16816.F32.BF16 R100, R136.reuse, R108, R24 ;  /* 0x0000006c8864723c */ /* 0x040fe80000041818 */
[----:B------:R-:W-:Y:S02]  /*10040*/  FADD.FTZ R9, R221, R9 ;  /* 0x00000009dd097221 */ /* 0x000fe40000010000 */
[----:B------:R-:W-:Y:S02]  /*10050*/  FADD.FTZ R8, R231, R8 ;  /* 0x00000008e7087221 */ /* 0x000fe40000010000 */
        /* <DEDUP_REMOVED lines=26> */
[----:B------:R-:W-:Y:S03]  /*10200*/  FADD.FTZ R9, R151, R9 ;  /* 0x0000000997097221 */ /* 0x000fe60000010000 */
[C---:B------:R-:W-:Y:S07]  /*10210*/  HMMA.16816.F32.BF16 R132, R136.reuse, R4, R56 ;  /* 0x000000048884723c */ /* 0x040fee0000041838 */
[----:B------:R-:W-:Y:S01]  /*10220*/  FADD.FTZ R4, R166, R10 ;  /* 0x0000000aa6047221 */ /* 0x000fe20000010000 */
[-C--:B------:R-:W-:Y:S04]  /*10230*/  HMMA.16816.F32.BF16 R136, R136, R6.reuse, R60 ;  /* 0x000000068888723c */ /* 0x080fe8000004183c */
        /* <DEDUP_REMOVED lines=10> */
[----:B------:R-:W-:Y:S01]  /*102e0*/  FADD.FTZ R4, R74, R5 ;  /* 0x000000054a047221 */ /* 0x000fe20000010000 */
[----:B------:R-:W-:Y:S01]  /*102f0*/  MOV R74, R68 ;  /* 0x00000044004a7202 */ /* 0x000fe20000000f00 */
        /* <DEDUP_REMOVED lines=9> */
[----:B------:R-:W-:Y:S01]  /*10390*/  FADD.FTZ R246, R78, R0 ;  /* 0x000000004ef67221 */ /* 0x000fe20000010000 */
[----:B------:R-:W-:-:S05]  /*103a0*/  @P1 BRA `(.L_x_924) ;  /* 0xffffd0c000001947 */ /* 0x000fca000383ffff */
.L_x_923:
[----:B------:R-:W1:Y:S01]  /*103b0*/  SHFL.BFLY PT, R0, R243, 0x2, 0x1f ;  /* 0x0c401f00f3007f89 */ /* 0x000e6200000e0000 */
[----:B------:R-:W-:Y:S01]  /*103c0*/  ISETP.NE.AND P0, PT, R252, -0x1, PT ;  /* 0xfffffffffc00780c */ /* 0x000fe20003f05270 */
[----:B------:R-:W2:Y:S01]  /*103d0*/  LDC.U8 R44, c[0x0][0x329] ;  /* 0x0000ca40ff2c7b82 */ /* 0x000ea20000000000 */
[----:B------:R-:W-:Y:S01]  /*103e0*/  BSSY B0, `(.L_x_927) ;  /* 0x0000127000007945 */ /* 0x000fe20003800000 */
[----:B------:R-:W3:Y:S04]  /*103f0*/  SHFL.BFLY PT, R2, R244, 0x2, 0x1f ;  /* 0x0c401f00f4027f89 */ /* 0x000ee800000e0000 */
[----:B------:R-:W4:Y:S04]  /*10400*/  SHFL.BFLY PT, R7, R245, 0x2, 0x1f ;  /* 0x0c401f00f5077f89 */ /* 0x000f2800000e0000 */
[----:B------:R-:W5:Y:S04]  /*10410*/  SHFL.BFLY PT, R6, R246, 0x2, 0x1f ;  /* 0x0c401f00f6067f89 */ /* 0x000f6800000e0000 */
[----:B------:R-:W2:Y:S01]  /*10420*/  S2R R62, SR_TID.X ;  /* 0x00000000003e7919 */ /* 0x000ea20000002100 */
[----:B-1----:R-:W-:-:S02]  /*10430*/  FADD.FTZ R0, R0, R243 ;  /* 0x000000f300007221 */ /* 0x002fc40000010000 */
[----:B---3--:R-:W-:-:S03]  /*10440*/  FADD.FTZ R2, R2, R244 ;  /* 0x000000f402027221 */ /* 0x008fc60000010000 */
[----:B------:R-:W1:Y:S01]  /*10450*/  SHFL.BFLY PT, R4, R0, 0x1, 0x1f ;  /* 0x0c201f0000047f89 */ /* 0x000e6200000e0000 */
[----:B----4-:R-:W-:-:S03]  /*10460*/  FADD.FTZ R7, R7, R245 ;  /* 0x000000f507077221 */ /* 0x010fc60000010000 */
[----:B------:R-:W3:Y:S01]  /*10470*/  SHFL.BFLY PT, R5, R2, 0x1, 0x1f ;  /* 0x0c201f0002057f89 */ /* 0x000ee200000e0000 */
[----:B-----5:R-:W-:-:S03]  /*10480*/  FADD.FTZ R6, R6, R246 ;  /* 0x000000f606067221 */ /* 0x020fc60000010000 */
[----:B------:R-:W4:Y:S01]  /*10490*/  SHFL.BFLY PT, R8, R7, 0x1, 0x1f ;  /* 0x0c201f0007087f89 */ /* 0x000f2200000e0000 */
[----:B--2---:R-:W-:-:S03]  /*104a0*/  SHF.R.S32.HI R43, RZ, 0x1f, R62 ;  /* 0x0000001fff2b7819 */ /* 0x004fc6000001143e */
[----:B------:R-:W2:Y:S01]  /*104b0*/  SHFL.BFLY PT, R9, R6, 0x1, 0x1f ;  /* 0x0c201f0006097f89 */ /* 0x000ea200000e0000 */
[----:B-1----:R-:W-:Y:S01]  /*104c0*/  FADD.FTZ R39, R0, R4 ;  /* 0x0000000400277221 */ /* 0x002fe20000010000 */
[----:B------:R-:W-:Y:S01]  /*104d0*/  MOV R0, 0x3f800000 ;  /* 0x3f80000000007802 */ /* 0x000fe20000000f00 */
[----:B---3--:R-:W-:-:S03]  /*104e0*/  FADD.FTZ R40, R2, R5 ;  /* 0x0000000502287221 */ /* 0x008fc60000010000 */
[----:B------:R-:W-:Y:S01]  /*104f0*/  FSETP.NE.FTZ.AND P6, PT, R39, RZ, PT ;  /* 0x000000ff2700720b */ /* 0x000fe20003fd5000 */
[----:B------:R-:W-:Y:S01]  /*10500*/  @P0 IMAD.WIDE.U32 R4, R252, c[0x0][0x1e8], RZ ;  /* 0x00007a00fc040a25 */ /* 0x000fe200078e00ff */
[----:B------:R-:W-:Y:S02]  /*10510*/  MOV R2, 0x3f800000 ;  /* 0x3f80000000027802 */ /* 0x000fe40000000f00 */
[----:B------:R-:W-:Y:S01]  /*10520*/  FSETP.NE.FTZ.AND P5, PT, R40, RZ, PT ;  /* 0x000000ff2800720b */ /* 0x000fe20003fb5000 */
[----:B----4-:R-:W-:Y:S01]  /*10530*/  FADD.FTZ R41, R7, R8 ;  /* 0x0000000807297221 */ /* 0x010fe20000010000 */
[----:B------:R-:W-:Y:S01]  /*10540*/  @P0 MOV R60, R4 ;  /* 0x00000004003c0202 */ /* 0x000fe20000000f00 */
[----:B--2---:R-:W-:Y:S01]  /*10550*/  FADD.FTZ R42, R6, R9 ;  /* 0x00000009062a7221 */ /* 0x004fe20000010000 */
[----:B------:R-:W-:Y:S01]  /*10560*/  MOV R4, 0x3f800000 ;  /* 0x3f80000000047802 */ /* 0x000fe20000000f00 */
[----:B------:R-:W-:Y:S01]  /*10570*/  @P0 IMAD R61, R252, c[0x0][0x1ec], R5 ;  /* 0x00007b00fc3d0a24 */ /* 0x000fe200078e0205 */
[----:B------:R-:W-:-:S02]  /*10580*/  FSETP.NE.FTZ.AND P4, PT, R41, RZ, PT ;  /* 0x000000ff2900720b */ /* 0x000fc40003f95000 */
[----:B------:R-:W-:Y:S01]  /*10590*/  FSETP.NE.FTZ.AND P3, PT, R42, RZ, PT ;  /* 0x000000ff2a00720b */ /* 0x000fe20003f75000 */
[----:B------:R-:W1:Y:S08]  /*105a0*/  @P6 MUFU.RCP R0, R39 ;  /* 0x0000002700006308 */ /* 0x000e700000001000 */
[----:B------:R-:W2:Y:S08]  /*105b0*/  @P5 MUFU.RCP R4, R40 ;  /* 0x0000002800045308 */ /* 0x000eb00000001000 */
[----:B------:R-:W3:Y:S01]  /*105c0*/  @P4 MUFU.RCP R2, R41 ;  /* 0x0000002900024308 */ /* 0x000ee20000001000 */
[----:B-1----:R-:W-:-:S02]  /*105d0*/  FMUL.FTZ R84, R0, R84 ;  /* 0x0000005400547220 */ /* 0x002fc40000410000 */
[C---:B------:R-:W-:Y:S02]  /*105e0*/  FMUL.FTZ R8, R0.reuse, R85 ;  /* 0x0000005500087220 */ /* 0x040fe40000410000 */
[C---:B------:R-:W-:Y:S02]  /*105f0*/  FMUL.FTZ R92, R0.reuse, R92 ;  /* 0x0000005c005c7220 */ /* 0x040fe40000410000 */
[----:B------:R-:W-:Y:S01]  /*10600*/  FMUL.FTZ R5, R0, R93 ;  /* 0x0000005d00057220 */ /* 0x000fe20000410000 */
        /* <DEDUP_REMOVED lines=19> */
[----:B------:R-:W-:Y:S02]  /*10740*/  IMAD.MOV.U32 R0, RZ, RZ, 0x3f800000 ;  /* 0x3f800000ff007424 */ /* 0x000fe400078e00ff */
[C---:B--2---:R-:W-:Y:S01]  /*10750*/  FMUL.FTZ R86, R4.reuse, R86 ;  /* 0x0000005604567220 */ /* 0x044fe20000410000 */
[----:B------:R-:W-:Y:S01]  /*10760*/  F2FP.BF16.PACK_AB R11, R11, R140 ;  /* 0x0000008c0b0b723e */ /* 0x000fe200000010ff */
[----:B------:R-:W-:-:S02]  /*10770*/  FMUL.FTZ R6, R4, R87 ;  /* 0x0000005704067220 */ /* 0x000fc40000410000 */
[C---:B------:R-:W-:Y:S01]  /*10780*/  FMUL.FTZ R94, R4.reuse, R94 ;  /* 0x0000005e045e7220 */ /* 0x040fe20000410000 */
[----:B------:R-:W1:Y:S01]  /*10790*/  @P3 MUFU.RCP R0, R42 ;  /* 0x0000002a00003308 */ /* 0x000e620000001000 */
        /* <DEDUP_REMOVED lines=19> */
[C---:B------:R-:W-:Y:S01]  /*108d0*/  LEA.HI R4, R43.reuse, R62, RZ, 0x2 ;  /* 0x0000003e2b047211 */ /* 0x040fe200078f10ff */
[C---:B---3--:R-:W-:Y:S01]  /*108e0*/  FMUL.FTZ R80, R2.reuse, R80 ;  /* 0x0000005002507220 */ /* 0x048fe20000410000 */
[----:B------:R-:W-:Y:S01]  /*108f0*/  LEA.HI R43, R43, R62, RZ, 0x5 ;  /* 0x0000003e2b2b7211 */ /* 0x000fe200078f28ff */
[C---:B------:R-:W-:Y:S01]  /*10900*/  FMUL.FTZ R13, R2.reuse, R81 ;  /* 0x00000051020d7220 */ /* 0x040fe20000410000 */
[----:B------:R-:W-:Y:S01]  /*10910*/  SHF.R.S32.HI R7, RZ, 0x2, R4 ;  /* 0x00000002ff077819 */ /* 0x000fe20000011404 */
[C---:B------:R-:W-:Y:S01]  /*10920*/  FMUL.FTZ R88, R2.reuse, R88 ;  /* 0x0000005802587220 */ /* 0x040fe20000410000 */
[----:B------:R-:W-:Y:S01]  /*10930*/  SHF.R.S32.HI R38, RZ, 0x5, R43 ;  /* 0x00000005ff267819 */ /* 0x000fe2000001142b */
[C---:B------:R-:W-:Y:S01]  /*10940*/  FMUL.FTZ R21, R2.reuse, R89 ;  /* 0x0000005902157220 */ /* 0x040fe20000410000 */
[----:B------:R-:W-:Y:S01]  /*10950*/  F2FP.BF16.PACK_AB R13, R13, R80 ;  /* 0x000000500d0d723e */ /* 0x000fe200000010ff */
[----:B------:R-:W-:Y:S01]  /*10960*/  FMUL.FTZ R100, R2, R100 ;  /* 0x0000006402647220 */ /* 0x000fe20000410000 */
[----:B------:R-:W-:Y:S01]  /*10970*/  F2FP.BF16.PACK_AB R36, R36, R130 ;  /* 0x000000822424723e */ /* 0x000fe200000010ff */
[C---:B------:R-:W-:Y:S01]  /*10980*/  FMUL.FTZ R17, R2.reuse, R101 ;  /* 0x0000006502117220 */ /* 0x040fe20000410000 */
[----:B------:R-:W-:Y:S01]  /*10990*/  F2FP.BF16.PACK_AB R21, R21, R88 ;  /* 0x000000581515723e */ /* 0x000fe200000010ff */
[----:B------:R-:W-:Y:S01]  /*109a0*/  FMUL.FTZ R104, R2, R104 ;  /* 0x0000006802687220 */ /* 0x000fe20000410000 */
[----:B------:R-:W-:Y:S01]  /*109b0*/  F2FP.BF16.PACK_AB R22, R22, R142 ;  /* 0x0000008e1616723e */ /* 0x000fe200000010ff */
        /* <DEDUP_REMOVED lines=9> */
[C---:B------:R-:W-:Y:S01]  /*10a50*/  FMUL.FTZ R35, R2.reuse, R133 ;  /* 0x0000008502237220 */ /* 0x040fe20000410000 */
        /* <DEDUP_REMOVED lines=32> */
[C---:B------:R-:W-:Y:S02]  /*10c60*/  SHF.L.U32 R4, R0.reuse, 0x6, RZ ;  /* 0x0000000600047819 */ /* 0x040fe400000006ff */
[----:B------:R-:W-:-:S02]  /*10c70*/  LOP3.LUT R7, R0, 0x1, RZ, 0xc0, !PT ;  /* 0x0000000100077812 */ /* 0x000fc400078ec0ff */
[----:B------:R-:W-:Y:S02]  /*10c80*/  IADD3 R2, -R2, R62, RZ ;  /* 0x0000003e02027210 */ /* 0x000fe40007ffe1ff */
[----:B------:R-:W-:Y:S02]  /*10c90*/  LOP3.LUT R4, R4, 0x1c0, RZ, 0xc0, !PT ;  /* 0x000001c004047812 */ /* 0x000fe400078ec0ff */
[----:B------:R-:W-:Y:S01]  /*10ca0*/  ISETP.NE.U32.AND P1, PT, R7, 0x1, PT ;  /* 0x000000010700780c */ /* 0x000fe20003f25070 */
[----:B------:R-:W-:Y:S01]  /*10cb0*/  IMAD.MOV.U32 R7, RZ, RZ, -0x10 ;  /* 0xfffffff0ff077424 */ /* 0x000fe200078e00ff */
[----:B------:R-:W-:Y:S02]  /*10cc0*/  LEA R2, R38, R2, 0x9 ;  /* 0x0000000226027211 */ /* 0x000fe400078e48ff */
[----:B------:R-:W-:Y:S02]  /*10cd0*/  LEA.HI R4, R4, R4, RZ, 0x1d ;  /* 0x0000000404047211 */ /* 0x000fe400078fe8ff */
[----:B------:R-:W-:-:S02]  /*10ce0*/  SEL R7, R7, 0x10, !P1 ;  /* 0x0000001007077807 */ /* 0x000fc40004800000 */
[----:B------:R-:W-:Y:S02]  /*10cf0*/  LEA R2, R2, R4, 0x1 ;  /* 0x0000000402027211 */ /* 0x000fe400078e08ff */
[----:B------:R-:W-:Y:S02]  /*10d00*/  R2P PR, R0, 0x6 ;  /* 0x0000000600007804 */ /* 0x000fe40000000000 */
[----:B------:R-:W-:Y:S02]  /*10d10*/  SHF.L.U32 R2, R2, 0x1, RZ ;  /* 0x0000000102027819 */ /* 0x000fe400000006ff */
[----:B------:R-:W-:Y:S02]  /*10d20*/  MOV R0, 0x20 ;  /* 0x0000002000007802 */ /* 0x000fe40000000f00 */
[----:B------:R-:W-:Y:S01]  /*10d30*/  IADD3 R4, R2, R7, RZ ;  /* 0x0000000702047210 */ /* 0x000fe20007ffe0ff */
[----:B------:R1:W-:Y:S01]  /*10d40*/  STS [R2], R8 ;  /* 0x0000000802007388 */ /* 0x0003e20000000800 */
[----:B------:R-:W-:-:S02]  /*10d50*/  F2FP.BF16.PACK_AB R32, R135, R32 ;  /* 0x000000208720723e */ /* 0x000fc400000010ff */
[----:B------:R-:W-:Y:S01]  /*10d60*/  F2FP.BF16.PACK_AB R9, R139, R9 ;  /* 0x000000098b09723e */ /* 0x000fe200000010ff */
[----:B------:R2:W-:Y:S04]  /*10d70*/  STS [R2+0x400], R6 ;  /* 0x0004000602007388 */ /* 0x0005e80000000800 */
[----:B------:R3:W-:Y:S04]  /*10d80*/  STS [R4], R5 ;  /* 0x0000000504007388 */ /* 0x0007e80000000800 */
[----:B------:R4:W-:Y:S04]  /*10d90*/  STS [R4+0x400], R12 ;  /* 0x0004000c04007388 */ /* 0x0009e80000000800 */
[----:B------:R-:W-:Y:S04]  /*10da0*/  STS [R2+0x2000], R13 ;  /* 0x0020000d02007388 */ /* 0x000fe80000000800 */
[----:B------:R5:W-:Y:S04]  /*10db0*/  STS [R2+0x2400], R14 ;  /* 0x0024000e02007388 */ /* 0x000be80000000800 */
[----:B------:R-:W-:Y:S01]  /*10dc0*/  STS [R4+0x2000], R21 ;  /* 0x0020001504007388 */ /* 0x000fe20000000800 */
[----:B-1----:R-:W-:-:S02]  /*10dd0*/  SEL R8, R0, 0xffffffe0, !P1 ;  /* 0xffffffe000087807 */ /* 0x002fc40004800000 */
[C---:B------:R-:W-:Y:S01]  /*10de0*/  IADD3 R0, R2.reuse, 0x40, RZ ;  /* 0x0000004002007810 */ /* 0x040fe20007ffe0ff */
[----:B------:R-:W-:Y:S01]  /*10df0*/  STS [R4+0x2400], R20 ;  /* 0x0024001404007388 */ /* 0x000fe20000000800 */
[C---:B------:R-:W-:Y:S01]  /*10e00*/  @P2 IADD3 R0, R2.reuse, -0x40, RZ ;  /* 0xffffffc002002810 */ /* 0x040fe20007ffe0ff */
[----:B--2---:R-:W-:Y:S01]  /*10e10*/  IMAD.IADD R6, R2, 0x1, R8 ;  /* 0x0000000102067824 */ /* 0x004fe200078e0208 */
[----:B------:R-:W-:Y:S02]  /*10e20*/  ISETP.NE.AND P1, PT, R44, RZ, PT ;  /* 0x000000ff2c00720c */ /* 0x000fe40003f25270 */
[----:B---3--:R-:W-:Y:S02]  /*10e30*/  IADD3 R5, R4, R8, RZ ;  /* 0x0000000804057210 */ /* 0x008fe40007ffe0ff */
[----:B------:R-:W-:Y:S01]  /*10e40*/  STS [R6], R19 ;  /* 0x0000001306007388 */ /* 0x000fe20000000800 */
[----:B----4-:R-:W1:Y:S03]  /*10e50*/  LDC.U8 R12, c[0x0][0x328] ;  /* 0x0000ca00ff0c7b82 */ /* 0x010e660000000000 */
[----:B------:R-:W-:Y:S04]  /*10e60*/  STS [R6+0x400], R18 ;  /* 0x0004001206007388 */ /* 0x000fe80000000800 */
[----:B------:R2:W-:Y:S01]  /*10e70*/  STS [R5], R16 ;  /* 0x0000001005007388 */ /* 0x0005e20000000800 */
[----:B-----5:R-:W-:-:S03]  /*10e80*/  IADD3 R2, R8, 0x400, R0 ;  /* 0x0000040008027810 */ /* 0x020fc60007ffe000 */
[----:B------:R3:W-:Y:S04]  /*10e90*/  STS [R5+0x400], R15 ;  /* 0x0004000f05007388 */ /* 0x0007e80000000800 */
[----:B------:R4:W-:Y:S04]  /*10ea0*/  STS [R6+0x2000], R17 ;  /* 0x0020001106007388 */ /* 0x0009e80000000800 */
[----:B------:R5:W-:Y:S04]  /*10eb0*/  STS [R6+0x2400], R24 ;  /* 0x0024001806007388 */ /* 0x000be80000000800 */
[----:B------:R-:W-:Y:S01]  /*10ec0*/  STS [R5+0x2000], R23 ;  /* 0x0020001705007388 */ /* 0x000fe20000000800 */
[----:B-1----:R-:W-:-:S03]  /*10ed0*/  ISETP.NE.AND P2, PT, R12, RZ, PT ;  /* 0x000000ff0c00720c */ /* 0x002fc60003f45270 */
[----:B------:R1:W-:Y:S01]  /*10ee0*/  STS [R5+0x2400], R31 ;  /* 0x0024001f05007388 */ /* 0x0003e20000000800 */
[----:B------:R-:W-:Y:S03]  /*10ef0*/  @P5 MUFU.LG2 R12, R40 ;  /* 0x00000028000c5308 */ /* 0x000fe60000000c00 */
[----:B------:R-:W-:Y:S01]  /*10f00*/  STS [R0], R30 ;  /* 0x0000001e00007388 */ /* 0x000fe20000000800 */
[----:B--2---:R-:W-:-:S03]  /*10f10*/  MOV R16, 0x7f800000 ;  /* 0x7f80000000107802 */ /* 0x004fc60000000f00 */
[----:B------:R-:W-:Y:S01]  /*10f20*/  STS [R0+0x400], R29 ;  /* 0x0004001d00007388 */ /* 0x000fe20000000800 */
[----:B---3--:R-:W-:-:S03]  /*10f30*/  MOV R15, 0x7f800000 ;  /* 0x7f800000000f7802 */ /* 0x008fc60000000f00 */
[----:B------:R-:W2:Y:S01]  /*10f40*/  S2R R13, SR_CTAID.Y ;  /* 0x00000000000d7919 */ /* 0x000ea20000002600 */
[----:B----4-:R-:W-:-:S03]  /*10f50*/  MOV R17, 0x7f800000 ;  /* 0x7f80000000117802 */ /* 0x010fc60000000f00 */
[----:B------:R-:W3:Y:S01]  /*10f60*/  S2R R14, SR_CTAID.X ;  /* 0x00000000000e7919 */ /* 0x000ee20000002500 */
[C---:B-----5:R-:W-:Y:S02]  /*10f70*/  IADD3 R6, R7.reuse, R2, RZ ;  /* 0x0000000207067210 */ /* 0x060fe40007ffe0ff */
[----:B------:R-:W-:Y:S01]  /*10f80*/  IADD3 R2, R7, R0, RZ ;  /* 0x0000000007027210 */ /* 0x000fe20007ffe0ff */
[----:B------:R-:W4:Y:S04]  /*10f90*/  S2R R18, SR_CTAID.Z ;  /* 0x0000000000127919 */ /* 0x000f280000002700 */
[----:B------:R-:W-:Y:S01]  /*10fa0*/  STS [R2], R26 ;  /* 0x0000001a02007388 */ /* 0x000fe20000000800 */
[----:B------:R-:W-:Y:S01]  /*10fb0*/  IMAD.IADD R4, R8, 0x1, R2 ;  /* 0x0000000108047824 */ /* 0x000fe200078e0202 */
[----:B-1----:R-:W-:-:S02]  /*10fc0*/  @!P1 MOV R5, c[0x0][0x214] ;  /* 0x0000850000059a02 */ /* 0x002fc40000000f00 */
[----:B------:R-:W-:Y:S04]  /*10fd0*/  STS [R2+0x400], R25 ;  /* 0x0004001902007388 */ /* 0x000fe80000000800 */
[----:B------:R-:W-:Y:S04]  /*10fe0*/  STS [R0+0x2000], R28 ;  /* 0x0020001c00007388 */ /* 0x000fe80000000800 */
[----:B------:R1:W-:Y:S04]  /*10ff0*/  STS [R0+0x2400], R27 ;  /* 0x0024001b00007388 */ /* 0x0003e80000000800 */
[----:B------:R-:W-:Y:S04]  /*11000*/  STS [R2+0x2000], R33 ;  /* 0x0020002102007388 */ /* 0x000fe80000000800 */
[----:B------:R5:W-:Y:S01]  /*11010*/  STS [R2+0x2400], R34 ;  /* 0x0024002202007388 */ /* 0x000be20000000800 */
[----:B-1----:R-:W-:-:S02]  /*11020*/  IADD3 R0, R8, R0, RZ ;  /* 0x0000000008007210 */ /* 0x002fc40007ffe0ff */
[----:B------:R-:W1:Y:S03]  /*11030*/  @P6 MUFU.LG2 R8, R39 ;  /* 0x0000002700086308 */ /* 0x000e660000000c00 */
[----:B------:R-:W-:Y:S01]  /*11040*/  STS [R0], R37 ;  /* 0x0000002500007388 */ /* 0x000fe20000000800 */
[----:B-----5:R-:W-:-:S03]  /*11050*/  @P1 MOV R2, c[0x0][0x210] ;  /* 0x0000840000021a02 */ /* 0x020fc60000000f00 */
[----:B------:R-:W-:Y:S04]  /*11060*/  STS [R0+0x400], R36 ;  /* 0x0004002400007388 */ /* 0x000fe80000000800 */
[----:B------:R5:W-:Y:S01]  /*11070*/  STS [R4], R11 ;  /* 0x0000000b04007388 */ /* 0x000be20000000800 */
[----:B------:R-:W-:Y:S01]  /*11080*/  @P1 IMAD R2, R2, c[0x0][0x214], RZ ;  /* 0x0000850002021a24 */ /* 0x000fe200078e02ff */
[----:B------:R-:W-:Y:S02]  /*11090*/  @!P1 SEL R2, R5, c[0x0][0x234], !P2 ;  /* 0x00008d0005029a07 */ /* 0x000fe40005000000 */
[----:B------:R-:W-:Y:S01]  /*110a0*/  STS [R6], R22 ;  /* 0x0000001606007388 */ /* 0x000fe20000000800 */
[----:B------:R-:W-:Y:S01]  /*110b0*/  ISETP.NE.OR P2, PT, R44, RZ, !P2 ;  /* 0x000000ff2c00720c */ /* 0x000fe20005745670 */
[----:B-1----:R-:W-:Y:S01]  /*110c0*/  @P6 FMUL.FTZ R8, R8, 0.69314718246459960938 ;  /* 0x3f31721808086820 */ /* 0x002fe20000410000 */
[----:B--2---:R-:W-:Y:S01]  /*110d0*/  @!P0 SHF.R.S32.HI R5, RZ, 0x1f, R13 ;  /* 0x0000001fff058819 */ /* 0x004fe2000001140d */
[----:B------:R-:W-:Y:S02]  /*110e0*/  STS [R0+0x2000], R35 ;  /* 0x0020002300007388 */ /* 0x000fe40000000800 */
[----:B------:R-:W-:-:S02]  /*110f0*/  @P6 FFMA.FTZ R17, R70, c[0x0][0x238], R8 ;  /* 0x00008e0046116a23 */ /* 0x000fc40000010008 */
[----:B------:R1:W-:Y:S01]  /*11100*/  STS [R0+0x2400], R32 ;  /* 0x0024002000007388 */ /* 0x0003e20000000800 */
[----:B------:R-:W-:Y:S02]  /*11110*/  @!P0 IMAD R5, R5, c[0x0][0x1e0], RZ ;  /* 0x0000780005058a24 */ /* 0x000fe400078e02ff */
[----:B------:R-:W-:Y:S01]  /*11120*/  @P5 FMUL.FTZ R8, R12, 0.69314718246459960938 ;  /* 0x3f3172180c085820 */ /* 0x000fe20000410000 */
[----:B------:R2:W-:Y:S01]  /*11130*/  STS [R4+0x2000], R10 ;  /* 0x0020000a04007388 */ /* 0x0005e20000000800 */
[----:B------:R-:W-:Y:S02]  /*11140*/  @!P0 IMAD R5, R13, c[0x0][0x1e4], R5 ;  /* 0x000079000d058a24 */ /* 0x000fe400078e0205 */
[----:B------:R-:W-:Y:S01]  /*11150*/  @P5 FFMA.FTZ R16, R69, c[0x0][0x238], R8 ;  /* 0x00008e0045105a23 */ /* 0x000fe20000010008 */
[----:B------:R3:W-:Y:S04]  /*11160*/  STS [R6+0x2000], R9 ;  /* 0x0020000906007388 */ /* 0x0007e80000000800 */
[----:B------:R-:W-:Y:S06]  /*11170*/  BAR.SYNC.DEFER_BLOCKING 0x0 ;  /* 0x0000000000007b1d */ /* 0x000fec0000010000 */
[----:B-----5:R-:W-:Y:S01]  /*11180*/  @P4 MUFU.LG2 R11, R41 ;  /* 0x00000029000b4308 */ /* 0x020fe20000000c00 */
[----:B-1----:R-:W-:Y:S01]  /*11190*/  @P1 MOV R0, 0x1 ;  /* 0x0000000100001802 */ /* 0x002fe20000000f00 */
[----:B------:R-:W-:Y:S01]  /*111a0*/  @!P1 IMAD R0, R2, c[0x0][0x1c0], RZ ;  /* 0x0000700002009a24 */ /* 0x000fe200078e02ff */
[----:B--2---:R-:W-:-:S03]  /*111b0*/  LOP3.LUT R4, R43, 0xffffffe0, RZ, 0xc0, !PT ;  /* 0xffffffe02b047812 */ /* 0x004fc600078ec0ff */
[C---:B------:R-:W-:Y:S02]  /*111c0*/  IMAD R0, R13.reuse, R0, RZ ;  /* 0x000000000d007224 */ /* 0x040fe400078e02ff */
[----:B------:R-:W1:Y:S01]  /*111d0*/  @P3 MUFU.LG2 R10, R42 ;  /* 0x0000002a000a3308 */ /* 0x000e620000000c00 */
[----:B---3--:R-:W-:Y:S01]  /*111e0*/  @!P0 IMAD.WIDE.U32 R6, R13, c[0x0][0x1e0], RZ ;  /* 0x000078000d068a25 */ /* 0x008fe200078e00ff */
[----:B------:R-:W-:Y:S01]  /*111f0*/  IADD3 R9, -R4, R62, RZ ;  /* 0x0000003e04097210 */ /* 0x000fe20007ffe1ff */
[----:B------:R2:W3:Y:S02]  /*11200*/  LDS.128 R20, [R203] ;  /* 0x00000000cb147984 */ /* 0x0004e40000000c00 */
[----:B------:R-:W-:Y:S01]  /*11210*/  @!P0 IMAD.IADD R61, R7, 0x1, R5 ;  /* 0x00000001073d8824 */ /* 0x000fe200078e0205 */
[----:B------:R-:W-:Y:S01]  /*11220*/  @!P0 MOV R60, R6 ;  /* 0x00000006003c8202 */ /* 0x000fe20000000f00 */
[----:B------:R-:W-:Y:S01]  /*11230*/  @!P2 IMAD R6, R13, c[0x0][0x214], RZ ;  /* 0x000085000d06aa24 */ /* 0x000fe200078e02ff */
[----:B------:R2:W2:Y:S01]  /*11240*/  LDS.128 R24, [R203+0x800] ;  /* 0x00080000cb187984 */ /* 0x0004a20000000c00 */
[----:B------:R-:W-:Y:S01]  /*11250*/  @P1 MOV R7, c[0x0][0x210] ;  /* 0x0000840000071a02 */ /* 0x000fe20000000f00 */
[----:B------:R-:W-:Y:S01]  /*11260*/  CS2R R4, SRZ ;  /* 0x0000000000047805 */ /* 0x000fe2000001ff00 */
[----:B------:R-:W-:Y:S01]  /*11270*/  @!P1 MOV R7, 0x1 ;  /* 0x0000000100079802 */ /* 0x000fe20000000f00 */
[----:B------:R2:W2:Y:S01]  /*11280*/  LDS.128 R28, [R203+0x1000] ;  /* 0x00100000cb1c7984 */ /* 0x0004a20000000c00 */
[----:B------:R-:W-:-:S02]  /*11290*/  @!P2 SEL R6, R6, R252, !P0 ;  /* 0x000000fc0606a207 */ /* 0x000fc40004000000 */
[----:B------:R-:W-:Y:S01]  /*112a0*/  SEL R0, R0, RZ, P2 ;  /* 0x000000ff00007207 */ /* 0x000fe20001000000 */
[----:B------:R2:W2:Y:S01]  /*112b0*/  LDS.128 R32, [R203+0x1800] ;  /* 0x00180000cb207984 */ /* 0x0004a20000000c00 */
[--C-:B------:R-:W-:Y:S01]  /*112c0*/  @!P2 SHF.R.S32.HI R5, RZ, 0x1f, R6.reuse ;  /* 0x0000001fff05a819 */ /* 0x100fe20000011406 */
[----:B------:R-:W-:Y:S01]  /*112d0*/  @!P2 IMAD.MOV.U32 R4, RZ, RZ, R6 ;  /* 0x000000ffff04a224 */ /* 0x000fe200078e0006 */
[----:B------:R-:W-:Y:S01]  /*112e0*/  LOP3.LUT P0, RZ, R9, 0x3, RZ, 0xc0, !PT ;  /* 0x0000000309ff7812 */ /* 0x000fe2000780c0ff */
[----:B------:R2:W2:Y:S01]  /*112f0*/  LDS.128 R44, [R203+0x2000] ;  /* 0x00200000cb2c7984 */ /* 0x0004a20000000c00 */
[----:B------:R-:W-:Y:S01]  /*11300*/  IMAD R6, R14, R7, RZ ;  /* 0x000000070e067224 */ /* 0x000fe200078e02ff */
[----:B------:R-:W-:Y:S01]  /*11310*/  MOV R14, 0x7f800000 ;  /* 0x7f800000000e7802 */ /* 0x000fe20000000f00 */
[----:B----4-:R-:W-:Y:S01]  /*11320*/  IMAD R0, R18, R2, R0 ;  /* 0x0000000212007224 */ /* 0x010fe200078e0200 */
[----:B------:R4:W2:Y:S01]  /*11330*/  LDS.128 R48, [R203+0x2800] ;  /* 0x00280000cb307984 */ /* 0x0008a20000000c00 */
[----:B-1----:R-:W-:Y:S01]  /*11340*/  @P3 FMUL.FTZ R2, R10, 0.69314718246459960938 ;  /* 0x3f3172180a023820 */ /* 0x002fe20000410000 */
[----:B------:R-:W-:Y:S01]  /*11350*/  SHF.L.U32 R9, R6, 0x7, RZ ;  /* 0x0000000706097819 */ /* 0x000fe200000006ff */
[----:B------:R-:W-:Y:S01]  /*11360*/  @P4 FMUL.FTZ R6, R11, 0.69314718246459960938 ;  /* 0x3f3172180b064820 */ /* 0x000fe20000410000 */
[----:B------:R4:W1:Y:S01]  /*11370*/  LDS.128 R52, [R203+0x3000] ;  /* 0x00300000cb347984 */ /* 0x0008620000000c00 */
[----:B------:R-:W-:Y:S01]  /*11380*/  @P3 FFMA.FTZ R15, R3, c[0x0][0x238], R2 ;  /* 0x00008e00030f3a23 */ /* 0x000fe20000010002 */
[----:B------:R-:W-:Y:S01]  /*11390*/  IADD3 R11, P2, P1, R9, R4, R0 ;  /* 0x00000004090b7210 */ /* 0x000fe2000795e000 */
[----:B------:R-:W-:Y:S01]  /*113a0*/  @P4 FFMA.FTZ R14, R68, c[0x0][0x238], R6 ;  /* 0x00008e00440e4a23 */ /* 0x000fe20000010006 */
[----:B------:R4:W1:Y:S01]  /*113b0*/  LDS.128 R56, [R203+0x3800] ;  /* 0x00380000cb387984 */ /* 0x0008620000000c00 */
[----:B------:R-:W-:-:S02]  /*113c0*/  SHF.R.S32.HI R4, RZ, 0x1f, R9 ;  /* 0x0000001fff047819 */ /* 0x000fc40000011409 */
[----:B------:R-:W-:-:S04]  /*113d0*/  SHF.R.S32.HI R0, RZ, 0x1f, R0 ;  /* 0x0000001fff007819 */ /* 0x000fc80000011400 */
[----:B------:R-:W-:Y:S01]  /*113e0*/  IADD3.X R5, R4, R5, R0, P2, P1 ;  /* 0x0000000504057210 */ /* 0x000fe200017e2400 */
[----:B------:R-:W-:Y:S05]  /*113f0*/  @P0 BRA `(.L_x_928) ;  /* 0x0000025000000947 */ /* 0x000fea0003800000 */
[----:B------:R-:W5:Y:S01]  /*11400*/  LDL.LU R63, [R1+0x34] ;  /* 0x00003400013f7983 */ /* 0x000f620000300800 */
[----:B------:R-:W-:-:S04]  /*11410*/  SHF.R.S32.HI R0, RZ, 0x1f, R38 ;  /* 0x0000001fff007819 */ /* 0x000fc80000011426 */
[----:B------:R-:W-:-:S04]  /*11420*/  LEA.HI R0, R0, R38, RZ, 0x2 ;  /* 0x0000002600007211 */ /* 0x000fc800078f10ff */
[----:B------:R-:W-:-:S05]  /*11430*/  LOP3.LUT R0, R0, 0xffffffc, RZ, 0xc0, !PT ;  /* 0x0ffffffc00007812 */ /* 0x000fca00078ec0ff */
[----:B------:R-:W-:-:S04]  /*11440*/  IMAD.IADD R0, R38, 0x1, -R0 ;  /* 0x0000000126007824 */ /* 0x000fc800078e0a00 */
[----:B-----5:R-:W-:-:S05]  /*11450*/  IMAD R0, R0, 0x10, R63 ;  /* 0x0000001000007824 */ /* 0x020fca00078e023f */
        /* <DEDUP_REMOVED lines=31> */
.L_x_928:
[----:B------:R-:W-:Y:S05]  /*11650*/  BSYNC B0 ;  /* 0x0000000000007941 */ /* 0x000fea0003800000 */
.L_x_927:
[----:B----4-:R-:W4:Y:S04]  /*11660*/  LDL.LU.64 R8, [R1] ;  /* 0x0000000001087983 */ /* 0x010f280000300a00 */
[----:B------:R-:W5:Y:S01]  /*11670*/  LDL.LU.64 R4, [R1+0x10] ;  /* 0x0000100001047983 */ /* 0x000f620000300a00 */
[----:B------:R-:W-:Y:S01]  /*11680*/  SHF.R.S32.HI R0, RZ, 0x1f, R18 ;  /* 0x0000001fff007819 */ /* 0x000fe20000011412 */
[----:B------:R-:W-:Y:S04]  /*11690*/  BSSY B0, `(.L_x_929) ;  /* 0x0000012000007945 */ /* 0x000fe80003800000 */
[----:B------:R-:W-:-:S04]  /*116a0*/  IMAD R0, R0, c[0x0][0x1f0], RZ ;  /* 0x00007c0000007a24 */ /* 0x000fc800078e02ff */
[----:B------:R-:W-:Y:S01]  /*116b0*/  IMAD R0, R18, c[0x0][0x1f4], R0 ;  /* 0x00007d0012007a24 */ /* 0x000fe200078e0200 */
[C---:B----4-:R-:W-:Y:S02]  /*116c0*/  IADD3 R2, P0, R8.reuse, R60, RZ ;  /* 0x0000003c08027210 */ /* 0x050fe40007f1e0ff */
[----:B------:R-:W-:-:S03]  /*116d0*/  ISETP.GE.AND P1, PT, R8, c[0x0][0x220], PT ;  /* 0x0000880008007a0c */ /* 0x000fc60003f26270 */
[----:B------:R-:W-:Y:S01]  /*116e0*/  IMAD.X R3, R9, 0x1, R61, P0 ;  /* 0x0000000109037824 */ /* 0x000fe200000e063d */
[----:B-----5:R-:W-:-:S03]  /*116f0*/  ISETP.GE.OR P0, PT, R4, R247, P1 ;  /* 0x000000f70400720c */ /* 0x020fc60000f06670 */
[----:B------:R-:W-:-:S05]  /*11700*/  IMAD.WIDE.U32 R8, R18, c[0x0][0x1f0], R2 ;  /* 0x00007c0012087a25 */ /* 0x000fca00078e0002 */
[----:B------:R-:W-:-:S05]  /*11710*/  IADD3 R7, R9, R0, RZ ;  /* 0x0000000009077210 */ /* 0x000fca0007ffe0ff */
        /* <DEDUP_REMOVED lines=9> */
.L_x_930:
[----:B------:R-:W-:Y:S05]  /*117b0*/  BSYNC B0 ;  /* 0x0000000000007941 */ /* 0x000fea0003800000 */
.L_x_929:
[----:B------:R-:W4:Y:S01]  /*117c0*/  LDL.LU R0, [R1+0x2c] ;  /* 0x00002c0001007983 */ /* 0x000f220000300800 */
[----:B------:R-:W-:Y:S01]  /*117d0*/  BSSY B0, `(.L_x_931) ;  /* 0x000000e000007945 */ /* 0x000fe20003800000 */
[----:B----4-:R-:W-:-:S13]  /*117e0*/  ISETP.GE.OR P0, PT, R0, R247, P1 ;  /* 0x000000f70000720c */ /* 0x010fda0000f06670 */
        /* <DEDUP_REMOVED lines=12> */
.L_x_932:
[----:B------:R-:W-:Y:S05]  /*118b0*/  BSYNC B0 ;  /* 0x0000000000007941 */ /* 0x000fea0003800000 */
.L_x_931:
[----:B------:R-:W4:Y:S01]  /*118c0*/  LDL.LU R0, [R1+0x28] ;  /* 0x0000280001007983 */ /* 0x000f220000300800 */
[----:B------:R-:W-:Y:S01]  /*118d0*/  BSSY B0, `(.L_x_933) ;  /* 0x000000e000007945 */ /* 0x000fe20003800000 */
[----:B----4-:R-:W-:-:S13]  /*118e0*/  ISETP.GE.OR P0, PT, R0, R247, P1 ;  /* 0x000000f70000720c */ /* 0x010fda0000f06670 */
        /* <DEDUP_REMOVED lines=12> */
.L_x_934:
[----:B------:R-:W-:Y:S05]  /*119b0*/  BSYNC B0 ;  /* 0x0000000000007941 */ /* 0x000fea0003800000 */
.L_x_933:
        /* <DEDUP_REMOVED lines=15> */
.L_x_936:
[----:B------:R-:W-:Y:S05]  /*11ab0*/  BSYNC B0 ;  /* 0x0000000000007941 */ /* 0x000fea0003800000 */
.L_x_935:
        /* <DEDUP_REMOVED lines=15> */
.L_x_938:
[----:B------:R-:W-:Y:S05]  /*11bb0*/  BSYNC B0 ;  /* 0x0000000000007941 */ /* 0x000fea0003800000 */
.L_x_937:
        /* <DEDUP_REMOVED lines=15> */
.L_x_940:
[----:B------:R-:W-:Y:S05]  /*11cb0*/  BSYNC B0 ;  /* 0x0000000000007941 */ /* 0x000fea0003800000 */
.L_x_939:
        /* <DEDUP_REMOVED lines=15> */
.L_x_942:
[----:B------:R-:W-:Y:S05]  /*11db0*/  BSYNC B0 ;  /* 0x0000000000007941 */ /* 0x000fea0003800000 */
.L_x_941:
[----:B------:R-:W4:Y:S02]  /*11dc0*/  LDL.LU R0, [R1+0x38] ;  /* 0x0000380001007983 */ /* 0x000f240000300800 */
[----:B----4-:R-:W-:-:S13]  /*11dd0*/  ISETP.GE.OR P1, PT, R0, R247, P1 ;  /* 0x000000f70000720c */ /* 0x010fda0000f26670 */
        /* <DEDUP_REMOVED lines=13> */
.L_x_877:
[----:B--2---:R-:W1:Y:S01]  /*11eb0*/  LDC.U8 R4, c[0x0][0x329] ;  /* 0x0000ca40ff047b82 */ /* 0x004e620000000000 */
[----:B------:R-:W-:Y:S01]  /*11ec0*/  ISETP.NE.AND P4, PT, R252, -0x1, PT ;  /* 0xfffffffffc00780c */ /* 0x000fe20003f85270 */
[----:B------:R-:W-:Y:S01]  /*11ed0*/  BSSY B0, `(.L_x_943) ;  /* 0x0000040000007945 */ /* 0x000fe20003800000 */
[----:B------:R-:W-:Y:S02]  /*11ee0*/  SHF.R.S32.HI R10, RZ, 0x1f, R21 ;  /* 0x0000001fff0a7819 */ /* 0x000fe40000011415 */
[----:B------:R-:W-:Y:S02]  /*11ef0*/  IADD3 R14, -R23, R18, RZ ;  /* 0x00000012170e7210 */ /* 0x000fe40007ffe1ff */
[----:B------:R-:W-:Y:S01]  /*11f00*/  LEA.HI R10, R10, R21, RZ, 0x3 ;  /* 0x000000150a0a7211 */ /* 0x000fe200078f18ff */
[----:B------:R-:W2:Y:S03]  /*11f10*/  LDC.U8 R0, c[0x0][0x328] ;  /* 0x0000ca00ff007b82 */ /* 0x000ea60000000000 */
[----:B------:R-:W-:-:S02]  /*11f20*/  LOP3.LUT R8, R10, 0xfffffff8, RZ, 0xc0, !PT ;  /* 0xfffffff80a087812 */ /* 0x000fc400078ec0ff */
[----:B------:R-:W-:Y:S01]  /*11f30*/  SHF.R.S32.HI R10, RZ, 0x3, R10 ;  /* 0x00000003ff0a7819 */ /* 0x000fe2000001140a */
[----:B------:R-:W-:-:S03]  /*11f40*/  @P4 IMAD.WIDE.U32 R2, R252, c[0x0][0x1e8], RZ ;  /* 0x00007a00fc024a25 */ /* 0x000fc600078e00ff */
[----:B------:R-:W-:Y:S01]  /*11f50*/  SHF.R.S32.HI R11, RZ, 0x1f, R10 ;  /* 0x0000001fff0b7819 */ /* 0x000fe2000001140a */
[----:B------:R-:W-:Y:S02]  /*11f60*/  @P4 IMAD R5, R252, c[0x0][0x1ec], R3 ;  /* 0x00007b00fc054a24 */ /* 0x000fe400078e0203 */
[----:B------:R-:W-:Y:S01]  /*11f70*/  IMAD.IADD R17, R21, 0x1, -R8 ;  /* 0x0000000115117824 */ /* 0x000fe200078e0a08 */
[----:B------:R-:W-:Y:S02]  /*11f80*/  SHF.R.S32.HI R8, RZ, 0x1f, R19 ;  /* 0x0000001fff087819 */ /* 0x000fe40000011413 */
[----:B-1----:R-:W-:-:S03]  /*11f90*/  ISETP.NE.AND P0, PT, R4, RZ, PT ;  /* 0x000000ff0400720c */ /* 0x002fc60003f05270 */
[----:B------:R-:W-:-:S04]  /*11fa0*/  IMAD R8, R8, c[0x0][0x1f0], RZ ;  /* 0x00007c0008087a24 */ /* 0x000fc800078e02ff */
[----:B------:R-:W-:Y:S01]  /*11fb0*/  IMAD R8, R19, c[0x0][0x1f4], R8 ;  /* 0x00007d0013087a24 */ /* 0x000fe200078e0208 */
[----:B--2---:R-:W-:Y:S02]  /*11fc0*/  ISETP.NE.AND P3, PT, R0, RZ, PT ;  /* 0x000000ff0000720c */ /* 0x004fe40003f65270 */
[----:B------:R-:W-:Y:S02]  /*11fd0*/  @!P4 SHF.R.S32.HI R0, RZ, 0x1f, R16 ;  /* 0x0000001fff00c819 */ /* 0x000fe40000011410 */
[----:B------:R-:W-:Y:S01]  /*11fe0*/  ISETP.NE.OR P2, PT, R4, RZ, !P3 ;  /* 0x000000ff0400720c */ /* 0x000fe20005f45670 */
[----:B------:R-:W-:Y:S01]  /*11ff0*/  @P0 IMAD.MOV.U32 R7, RZ, RZ, c[0x0][0x210] ;  /* 0x00008400ff070624 */ /* 0x000fe200078e00ff */
[----:B------:R-:W-:Y:S01]  /*12000*/  @P0 MOV R15, c[0x0][0x210] ;  /* 0x00008400000f0a02 */ /* 0x000fe20000000f00 */
[----:B------:R-:W-:Y:S01]  /*12010*/  @!P4 IMAD R0, R0, c[0x0][0x1e0], RZ ;  /* 0x000078000000ca24 */ /* 0x000fe200078e02ff */
[----:B------:R-:W-:Y:S01]  /*12020*/  ISETP.NE.OR P1, PT, R252, -0x1, P2 ;  /* 0xfffffffffc00780c */ /* 0x000fe20001725670 */
[----:B------:R-:W-:-:S02]  /*12030*/  @!P0 IMAD.MOV.U32 R6, RZ, RZ, c[0x0][0x214] ;  /* 0x00008500ff068624 */ /* 0x000fc400078e00ff */
[----:B------:R-:W-:Y:S02]  /*12040*/  @P4 IMAD.MOV.U32 R4, RZ, RZ, R2 ;  /* 0x000000ffff044224 */ /* 0x000fe400078e0002 */
[----:B------:R-:W-:-:S04]  /*12050*/  @!P4 IMAD.WIDE.U32 R2, R16, c[0x0][0x1e0], RZ ;  /* 0x000078001002ca25 */ /* 0x000fc800078e00ff */
[----:B------:R-:W-:Y:S01]  /*12060*/  @!P4 IMAD R0, R16, c[0x0][0x1e4], R0 ;  /* 0x000079001000ca24 */ /* 0x000fe200078e0200 */
[----:B------:R-:W-:Y:S01]  /*12070*/  @!P4 MOV R4, R2 ;  /* 0x000000020004c202 */ /* 0x000fe20000000f00 */
[----:B------:R-:W-:Y:S01]  /*12080*/  @P0 IMAD R7, R7, c[0x0][0x214], RZ ;  /* 0x0000850007070a24 */ /* 0x000fe200078e02ff */
[----:B------:R-:W-:Y:S01]  /*12090*/  @!P0 SEL R7, R6, c[0x0][0x234], !P3 ;  /* 0x00008d0006078a07 */ /* 0x000fe20005800000 */
[----:B------:R-:W-:Y:S02]  /*120a0*/  @!P4 IMAD.IADD R5, R3, 0x1, R0 ;  /* 0x000000010305c824 */ /* 0x000fe400078e0200 */
[----:B------:R-:W-:Y:S01]  /*120b0*/  IMAD.SHL.U32 R0, R17, 0x8, RZ ;  /* 0x0000000811007824 */ /* 0x000fe200078e00ff */
[----:B------:R-:W-:Y:S01]  /*120c0*/  CS2R R2, SRZ ;  /* 0x0000000000027805 */ /* 0x000fe2000001ff00 */
[----:B------:R-:W-:Y:S02]  /*120d0*/  @P0 IMAD.MOV.U32 R6, RZ, RZ, 0x1 ;  /* 0x00000001ff060424 */ /* 0x000fe400078e00ff */
[----:B------:R-:W-:Y:S01]  /*120e0*/  @!P0 IMAD R6, R7, c[0x0][0x1c0], RZ ;  /* 0x0000700007068a24 */ /* 0x000fe200078e02ff */
[----:B------:R-:W-:Y:S01]  /*120f0*/  IADD3 R4, P3, R0, R4, RZ ;  /* 0x0000000400047210 */ /* 0x000fe20007f7e0ff */
[----:B------:R-:W-:Y:S01]  /*12100*/  @!P1 IMAD R252, R16, c[0x0][0x214], RZ ;  /* 0x0000850010fc9a24 */ /* 0x000fe200078e02ff */
[----:B------:R-:W-:Y:S01]  /*12110*/  ISETP.GE.AND P1, PT, R0, c[0x0][0x220], PT ;  /* 0x0000880000007a0c */ /* 0x000fe20003f26270 */
[----:B------:R-:W-:Y:S01]  /*12120*/  IMAD R6, R16, R6, RZ ;  /* 0x0000000610067224 */ /* 0x000fe200078e02ff */
[----:B------:R-:W-:Y:S01]  /*12130*/  LEA.HI.X.SX32 R5, R0, R5, 0x1, P3 ;  /* 0x0000000500057211 */ /* 0x000fe200018f0eff */
[----:B------:R-:W-:Y:S01]  /*12140*/  @!P0 IMAD.MOV.U32 R15, RZ, RZ, 0x1 ;  /* 0x00000001ff0f8424 */ /* 0x000fe200078e00ff */
[-C--:B------:R-:W-:Y:S01]  /*12150*/  ISETP.GE.OR P3, PT, R10, R14.reuse, P1 ;  /* 0x0000000e0a00720c */ /* 0x080fe20000f66670 */
[----:B------:R-:W-:Y:S01]  /*12160*/  @!P2 IMAD.MOV.U32 R2, RZ, RZ, R252 ;  /* 0x000000ffff02a224 */ /* 0x000fe200078e00fc */
[----:B------:R-:W-:Y:S01]  /*12170*/  SEL R0, R6, RZ, P2 ;  /* 0x000000ff06007207 */ /* 0x000fe20001000000 */
[----:B------:R-:W-:Y:S01]  /*12180*/  IMAD R6, R23, R15, RZ ;  /* 0x0000000f17067224 */ /* 0x000fe200078e02ff */
[----:B------:R-:W-:Y:S01]  /*12190*/  ISETP.GE.AND P0, PT, R10, R14, PT ;  /* 0x0000000e0a00720c */ /* 0x000fe20003f06270 */
[----:B------:R-:W-:Y:S01]  /*121a0*/  IMAD.WIDE.U32 R12, R19, c[0x0][0x1f0], R4 ;  /* 0x00007c00130c7a25 */ /* 0x000fe200078e0004 */
[----:B------:R-:W-:-:S02]  /*121b0*/  @!P2 SHF.R.S32.HI R3, RZ, 0x1f, R252 ;  /* 0x0000001fff03a819 */ /* 0x000fc400000114fc */
[----:B------:R-:W-:Y:S01]  /*121c0*/  P2R R27, PR, RZ, 0x1 ;  /* 0x00000001ff1b7803 */ /* 0x000fe20000000000 */
[----:B------:R-:W-:Y:S01]  /*121d0*/  IMAD R0, R19, R7, R0 ;  /* 0x0000000713007224 */ /* 0x000fe200078e0200 */
[----:B------:R-:W-:Y:S01]  /*121e0*/  SHF.R.S32.HI R4, RZ, 0x1f, R6 ;  /* 0x0000001fff047819 */ /* 0x000fe20000011406 */
[----:B------:R-:W-:-:S03]  /*121f0*/  IMAD.IADD R9, R8, 0x1, R13 ;  /* 0x0000000108097824 */ /* 0x000fc600078e020d */
        /* <DEDUP_REMOVED lines=13> */
.L_x_944:
[----:B------:R-:W-:Y:S05]  /*122d0*/  BSYNC B0 ;  /* 0x0000000000007941 */ /* 0x000fea0003800000 */
.L_x_943:
        /* <DEDUP_REMOVED lines=17> */
.L_x_946:
[----:B------:R-:W-:Y:S05]  /*123f0*/  BSYNC B0 ;  /* 0x0000000000007941 */ /* 0x000fea0003800000 */
.L_x_945:
        /* <DEDUP_REMOVED lines=16> */
.L_x_948:
[----:B------:R-:W-:Y:S05]  /*12500*/  BSYNC B0 ;  /* 0x0000000000007941 */ /* 0x000fea0003800000 */
.L_x_947:
        /* <DEDUP_REMOVED lines=16> */
.L_x_950:
[----:B------:R-:W-:Y:S05]  /*12610*/  BSYNC B0 ;  /* 0x0000000000007941 */ /* 0x000fea0003800000 */
.L_x_949:
        /* <DEDUP_REMOVED lines=16> */
.L_x_952:
[----:B------:R-:W-:Y:S05]  /*12720*/  BSYNC B0 ;  /* 0x0000000000007941 */ /* 0x000fea0003800000 */
.L_x_951:
        /* <DEDUP_REMOVED lines=16> */
.L_x_954:
[----:B------:R-:W-:Y:S05]  /*12830*/  BSYNC B0 ;  /* 0x0000000000007941 */ /* 0x000fea0003800000 */
.L_x_953:
        /* <DEDUP_REMOVED lines=16> */
.L_x_956:
[----:B------:R-:W-:Y:S05]  /*12940*/  BSYNC B0 ;  /* 0x0000000000007941 */ /* 0x000fea0003800000 */
.L_x_955:
        /* <DEDUP_REMOVED lines=15> */
[----:B------:R1:W-:Y:S02]  /*12a40*/  STG.E.128 [R2.64], RZ ;  /* 0x000000ff02007986 */ /* 0x0003e4000c101d06 */
.L_x_958:
[----:B------:R-:W-:Y:S05]  /*12a50*/  BSYNC B0 ;  /* 0x0000000000007941 */ /* 0x000fea0003800000 */
.L_x_957:
        /* <DEDUP_REMOVED lines=10> */
[----:B-1----:R-:W-:Y:S01]  /*12b00*/  @!P0 IADD3 R2, P1, R0, R18, RZ ;  /* 0x0000001200028210 */ /* 0x002fe20007f3e0ff */
        /* <DEDUP_REMOVED lines=15> */
[----:B------:R-:W-:-:S03]  /*12c00*/  @!P6 IMAD R4, R24, R15, RZ ;  /* 0x0000000f1804e224 */ /* 0x000fc600078e02ff */
[----:B------:R1:W-:Y:S01]  /*12c10*/  @!P1 STG.E [R2.64], R0 ;  /* 0x0000000002009986 */ /* 0x0003e2000c101906 */
[----:B------:R-:W-:-:S04]  /*12c20*/  ISETP.NE.AND P1, PT, R7, RZ, PT ;  /* 0x000000ff0700720c */ /* 0x000fc80003f25270 */
[----:B------:R-:W-:Y:S02]  /*12c30*/  ISETP.NE.OR P1, PT, R17, RZ, P1 ;  /* 0x000000ff1100720c */ /* 0x000fe40000f25670 */
[----:B-1----:R-:W-:Y:S01]  /*12c40*/  @!P6 IADD3 R0, P0, R4, R18, RZ ;  /* 0x000000120400e210 */ /* 0x002fe20007f1e0ff */
        /* <DEDUP_REMOVED lines=19> */
[----:B-1----:R-:W-:-:S03]  /*12d80*/  @!P4 IMAD.MOV.U32 R10, RZ, RZ, 0x7f800000 ;  /* 0x7f800000ff0ac424 */ /* 0x002fc600078e00ff */
        /* <DEDUP_REMOVED lines=13> */
[----:B--2---:R-:W-:-:S05]  /*12e60*/  IMAD R0, R20, R15, RZ ;  /* 0x0000000f14007224 */ /* 0x004fca00078e02ff */
[----:B------:R-:W-:-:S04]  /*12e70*/  IADD3 R3, P0, R0, R18, RZ ;  /* 0x0000001200037210 */ /* 0x000fc80007f1e0ff */
[----:B------:R-:W-:Y:S02]  /*12e80*/  LEA.HI.X.SX32 R0, R0, R16, 0x1, P0 ;  /* 0x0000001000007211 */ /* 0x000fe400000f0eff */
[----:B------:R-:W-:-:S04]  /*12e90*/  LEA R2, P0, R3, c[0x0][0x200], 0x2 ;  /* 0x0000800003027a11 */ /* 0x000fc800078010ff */
[----:B------:R-:W-:Y:S01]  /*12ea0*/  LEA.HI.X R3, R3, c[0x0][0x204], R0, 0x2, P0 ;  /* 0x0000810003037a11 */ /* 0x000fe200000f1400 */
[----:B------:R-:W-:-:S05]  /*12eb0*/  IMAD.MOV.U32 R0, RZ, RZ, 0x7f800000 ;  /* 0x7f800000ff007424 */ /* 0x000fca00078e00ff */
[----:B------:R-:W-:Y:S01]  /*12ec0*/  STG.E [R2.64], R0 ;  /* 0x0000000002007986 */ /* 0x000fe2000c101906 */
[----:B------:R-:W-:Y:S05]  /*12ed0*/  EXIT ;  /* 0x000000000000794d */ /* 0x000fea0003800000 */
.L_x_959:
        /* <DEDUP_REMOVED lines=10> */
.L_x_1145:


//--------------------- .text._ZN5flash16flash_fwd_kernelI23Flash_fwd_kernel_traitsILi64ELi128ELi64ELi4ELb0ELb0EN7cutlass10bfloat16_tE19Flash_kernel_traitsILi64ELi128ELi64ELi4ES3_EELb1ELb1ELb0ELb1ELb0ELb0ELb0ELb1EEEvNS_16Flash_fwd_paramsE --------------------------
	.section	.text._ZN5flash16flash_fwd_kernelI23Flash_fwd_kernel_traitsILi64ELi128ELi64ELi4ELb0ELb0EN7cutlass10bfloat16_tE19Flash_kernel_traitsILi64ELi128ELi64ELi4ES3_EELb1ELb1ELb0ELb1ELb0ELb0ELb0ELb1EEEvNS_16Flash_fwd_paramsE,"ax",@progbits
	.sectioninfo	@"SHI_REGISTERS=255"
	.align	128
        .global         _ZN5flash16flash_fwd_kernelI23Flash_fwd_kernel_traitsILi64ELi128ELi64ELi4ELb0ELb0EN7cutlass10bfloat16_tE19Flash_kernel_traitsILi64ELi128ELi64ELi4ES3_EELb1ELb1ELb0ELb1ELb0ELb0ELb0ELb1EEEvNS_16Flash_fwd_paramsE
        .type           _ZN5flash16flash_fwd_kernelI23Flash_fwd_kernel_traitsILi64ELi128ELi64ELi4ELb0ELb0EN7cutlass10bfloat16_tE19Flash_kernel_traitsILi64ELi128ELi64ELi4ES3_EELb1ELb1ELb0ELb1ELb0ELb0ELb0ELb1EEEvNS_16Flash_fwd_paramsE,@function
        .size           _ZN5flash16flash_fwd_kernelI23Flash_fwd_kernel_traitsILi64ELi128ELi64ELi4ELb0ELb0EN7cutlass10bfloat16_tE19Flash_kernel_traitsILi64ELi128ELi64ELi4ES3_EELb1ELb1ELb0ELb1ELb0ELb0ELb0ELb1EEEvNS_16Flash_fwd_paramsE,(.L_x_1146 - _ZN5flash16flash_fwd_kernelI23Flash_fwd_kernel_traitsILi64ELi128ELi64ELi4ELb0ELb0EN7cutlass10bfloat16_tE19Flash_kernel_traitsILi64ELi128ELi64ELi4ES3_EELb1ELb1ELb0ELb1ELb0ELb0ELb0ELb1EEEvNS_16Flash_fwd_paramsE)
        .other          _ZN5flash16flash_fwd_kernelI23Flash_fwd_kernel_traitsILi64ELi128ELi64ELi4ELb0ELb0EN7cutlass10bfloat16_tE19Flash_kernel_traitsILi64ELi128ELi64ELi4ES3_EELb1ELb1ELb0ELb1ELb0ELb0ELb0ELb1EEEvNS_16Flash_fwd_paramsE,@"STO_CUDA_ENTRY STV_DEFAULT"
_ZN5flash16flash_fwd_kernelI23Flash_fwd_kernel_traitsILi64ELi128ELi64ELi4ELb0ELb0EN7cutlass10bfloat16_tE19Flash_kernel_traitsILi64ELi128ELi64ELi4ES3_EELb1ELb1ELb0ELb1ELb0ELb0ELb0ELb1EEEvNS_16Flash_fwd_paramsE:
.text._ZN5flash16flash_fwd_kernelI23Flash_fwd_kernel_traitsILi64ELi128ELi64ELi4ELb0ELb0EN7cutlass10bfloat16_tE19Flash_kernel_traitsILi64ELi128ELi64ELi4ES3_EELb1ELb1ELb0ELb1ELb0ELb0ELb0ELb1EEEvNS_16Flash_fwd_paramsE:
        /* <DEDUP_REMOVED lines=23> */
[----:B-1----:R-:W-:Y:S01]  /*0170*/  ISETP.NE.AND P3, PT, R6, RZ, PT ;  /* 0x000000ff0600720c */ /* 0x002fe20003f65270 */
[----:B----4-:R-:W-:Y:S01]  /*0180*/  IMAD.WIDE R6, R32, R33, c[0x0][0x240] ;  /* 0x0000900020067625 */ /* 0x010fe200078e0221 */
[----:B------:R-:W-:-:S04]  /*0190*/  LOP3.LUT R0, R16, R37, R32, 0xfe, !PT ;  /* 0x0000002510007212 */ /* 0x000fc800078efe20 */
[----:B------:R-:W-:Y:S01]  /*01a0*/  LOP3.LUT P4, RZ, R0, R31, RZ, 0xfc, !PT ;  /* 0x0000001f00ff7212 */ /* 0x000fe2000788fcff */
[----:B------:R-:W-:Y:S01]  /*01b0*/  IMAD.MOV.U32 R12, RZ, RZ, -0x1 ;  /* 0xffffffffff0c7424 */ /* 0x000fe200078e00ff */
[----:B--2---:R1:W2:Y:S08]  /*01c0*/  @P1 R2UR UR36, R4 ;  /* 0x00000000042413c2 */ /* 0x0042b000000e0000 */
[----:B------:R4:W2:Y:S03]  /*01d0*/  @P1 R2UR UR37, R5 ;  /* 0x00000000052513c2 */ /* 0x0008a600000e0000 */
[----:B-1----:R-:W-:Y:S01]  /*01e0*/  @!P4 IMAD.MOV.U32 R4, RZ, RZ, c[0x0][0x308] ;  /* 0x0000c200ff04c624 */ /* 0x002fe200078e00ff */
[----:B----4-:R-:W-:-:S02]  /*01f0*/  @!P4 MOV R5, c[0x0][0x30c] ;  /* 0x0000c3000005ca02 */ /* 0x010fc40000000f00 */
[----:B---3--:R-:W-:Y:S01]  /*0200*/  @P1 IADD3 R10, P0, R2, c[0x0][0x300], RZ ;  /* 0x0000c000020a1a10 */ /* 0x008fe20007f1e0ff */
[----:B--2---:R-:W-:-:S04]  /*0210*/  IMAD.U32 R2, RZ, RZ, UR36 ;  /* 0x00000024ff027e24 */ /* 0x004fc8000f8e00ff */
[----:B------:R-:W-:Y:S01]  /*0220*/  @P1 IMAD.X R11, RZ, RZ, R3, P0 ;  /* 0x000000ffff0b1224 */ /* 0x000fe200000e0603 */
[----:B------:R-:W-:Y:S01]  /*0230*/  ISETP.EQ.U32.AND P1, PT, RZ, c[0x0][0x248], PT ;  /* 0x00009200ff007a0c */ /* 0x000fe20003f22070 */
[----:B------:R-:W-:Y:S01]  /*0240*/  IMAD.U32 R3, RZ, RZ, UR37 ;  /* 0x00000025ff037e24 */ /* 0x000fe2000f8e00ff */
[----:B------:R-:W-:Y:S02]  /*0250*/  ISETP.NE.U32.AND P0, PT, RZ, c[0x0][0x250], PT ;  /* 0x00009400ff007a0c */ /* 0x000fe40003f05070 */
[----:B------:R-:W-:Y:S02]  /*0260*/  ISETP.EQ.OR.EX P1, PT, RZ, c[0x0][0x24c], !P3, P1 ;  /* 0x00009300ff007a0c */ /* 0x000fe40005f22710 */
[----:B------:R1:W-:Y:S01]  /*0270*/  @!P4 STG.E.64 [R4.64], R2 ;  /* 0x000000020400c986 */ /* 0x0003e2000c101b22 */
[----:B------:R-:W-:Y:S02]  /*0280*/  ISETP.NE.AND.EX P0, PT, RZ, c[0x0][0x254], PT, P0 ;  /* 0x00009500ff007a0c */ /* 0x000fe40003f05300 */
[----:B-1----:R-:W-:Y:S01]  /*0290*/  @!P4 MOV R2, R10 ;  /* 0x0000000a0002c202 */ /* 0x002fe20000000f00 */
[----:B------:R-:W-:-:S05]  /*02a0*/  @!P4 IMAD.MOV.U32 R3, RZ, RZ, R11 ;  /* 0x000000ffff03c224 */ /* 0x000fca00078e000b */
[----:B------:R1:W-:Y:S04]  /*02b0*/  @!P4 STG.E.64 [R4.64+0x8], R2 ;  /* 0x000008020400c986 */ /* 0x0003e8000c101b22 */
[----:B------:R2:W3:Y:S04]  /*02c0*/  @P2 LDG.E R14, [R6.64] ;  /* 0x00000022060e2981 */ /* 0x0004e8000c1e1900 */
[----:B-1----:R2:W4:Y:S01]  /*02d0*/  @P2 LDG.E R4, [R6.64+0x4] ;  /* 0x0000042206042981 */ /* 0x002522000c1e1900 */
[----:B------:R-:W-:Y:S02]  /*02e0*/  IMAD.MOV.U32 R8, RZ, RZ, RZ ;  /* 0x000000ffff087224 */ /* 0x000fe400078e00ff */
[CC--:B------:R-:W-:Y:S01]  /*02f0*/  @P0 IMAD.WIDE R2, R32.reuse, R33.reuse, c[0x0][0x250] ;  /* 0x0000940020020625 */ /* 0x0c0fe200078e0221 */
[----:B------:R-:W1:Y:S04]  /*0300*/  LDC.U8 R235, c[0x0][0x2d8] ;  /* 0x0000b600ffeb7b82 */ /* 0x000e680000000000 */
[----:B------:R1:W5:Y:S01]  /*0310*/  @P0 LDG.E R8, [R2.64] ;  /* 0x0000002202080981 */ /* 0x000362000c1e1900 */
[----:B--2---:R-:W-:-:S05]  /*0320*/  IMAD.WIDE R6, R32, R33, c[0x0][0x248] ;  /* 0x0000920020067625 */ /* 0x004fca00078e0221 */
[----:B------:R2:W5:Y:S01]  /*0330*/  @!P1 LDG.E R12, [R6.64] ;  /* 0x00000022060c9981 */ /* 0x000562000c1e1900 */
[----:B------:R-:W-:Y:S02]  /*0340*/  ISETP.NE.U32.AND P0, PT, RZ, c[0x0][0x248], PT ;  /* 0x00009200ff007a0c */ /* 0x000fe40003f05070 */
[----:B------:R-:W-:Y:S02]  /*0350*/  SHF.R.S32.HI R26, RZ, 0x1f, R31 ;  /* 0x0000001fff1a7819 */ /* 0x000fe4000001141f */
[----:B------:R-:W-:Y:S02]  /*0360*/  ISETP.NE.AND.EX P0, PT, RZ, c[0x0][0x24c], PT, P0 ;  /* 0x00009300ff007a0c */ /* 0x000fe40003f05300 */
[----:B------:R-:W-:-:S04]  /*0370*/  LEA.HI R13, R26, R31, RZ, 0x5 ;  /* 0x0000001f1a0d7211 */ /* 0x000fc800078f28ff */
[----:B------:R-:W-:-:S05]  /*0380*/  LOP3.LUT R0, R13, 0xffffffe0, RZ, 0xc0, !PT ;  /* 0xffffffe00d007812 */ /* 0x000fca00078ec0ff */
[----:B------:R-:W-:Y:S01]  /*0390*/  IMAD.IADD R140, R31, 0x1, -R0 ;  /* 0x000000011f8c7824 */ /* 0x000fe200078e0a00 */
[----:B---3--:R2:W-:Y:S01]  /*03a0*/  STL [R1+0x148], R14 ;  /* 0x0001480e01007387 */ /* 0x0085e20000100800 */
[----:B----4-:R-:W-:Y:S01]  /*03b0*/  @P2 IADD3 R38, R4, -R14, RZ ;  /* 0x8000000e04262210 */ /* 0x010fe20007ffe0ff */
[----:B------:R-:W-:-:S05]  /*03c0*/  @!P2 IMAD.MOV.U32 R38, RZ, RZ, c[0x0][0x214] ;  /* 0x00008500ff26a624 */ /* 0x000fca00078e00ff */
[----:B------:R2:W-:Y:S01]  /*03d0*/  STL [R1+0x150], R38 ;  /* 0x0001502601007387 */ /* 0x0005e20000100800 */
[----:B------:R-:W-:Y:S05]  /*03e0*/  @!P0 BRA `(.L_x_960) ;  /* 0x0000004000008947 */ /* 0x000fea0003800000 */
[----:B-1----:R-:W3:Y:S02]  /*03f0*/  @P3 LDG.E R0, [R6.64+0x4] ;  /* 0x0000042206003981 */ /* 0x002ee4000c1e1900 */
[----:B---3-5:R-:W-:-:S06]  /*0400*/  @P3 IADD3 R0, R0, -R12, RZ ;  /* 0x8000000c00003210 */ /* 0x028fcc0007ffe0ff */
[----:B------:R1:W5:Y:S01]  /*0410*/  @!P3 LDG.E R0, [R6.64] ;  /* 0x000000220600b981 */ /* 0x000362000c1e1900 */
[----:B------:R-:W-:Y:S05]  /*0420*/  BRA `(.L_x_961) ;  /* 0x0000001000007947 */ /* 0x000fea0003800000 */
.L_x_960:
[----:B-1----:R-:W-:Y:S02]  /*0430*/  MOV R0, c[0x0][0x218] ;  /* 0x0000860000007a02 */ /* 0x002fe40000000f00 */
.L_x_961:
[----:B------:R-:W-:-:S04]  /*0440*/  ISETP.NE.U32.AND P2, PT, RZ, c[0x0][0x258], PT ;  /* 0x00009600ff007a0c */ /* 0x000fc80003f45070 */
[----:B------:R-:W-:-:S13]  /*0450*/  ISETP.NE.AND.EX P2, PT, RZ, c[0x0][0x25c], PT, P2 ;  /* 0x00009700ff007a0c */ /* 0x000fda0003f45320 */
[----:B------:R-:W-:-:S06]  /*0460*/  @P2 IMAD.WIDE R2, R32, R33, c[0x0][0x258] ;  /* 0x0000960020022625 */ /* 0x000fcc00078e0221 */
        /* <DEDUP_REMOVED lines=26> */
[--C-:B-12---:R-:W-:Y:S02]  /*0610*/  SHF.R.S32.HI R6, RZ, 0x1f, R140.reuse ;  /* 0x0000001fff067819 */ /* 0x106fe4000001148c */
[----:B------:R-:W-:Y:S02]  /*0620*/  IADD3 R173, P2, P1, R0, R10, R140 ;  /* 0x0000000a00ad7210 */ /* 0x000fe4000795e08c */
[----:B------:R-:W-:-:S02]  /*0630*/  SHF.R.S32.HI R0, RZ, 0x1f, R0 ;  /* 0x0000001fff007819 */ /* 0x000fc40000011400 */
[----:B------:R-:W-:Y:S01]  /*0640*/  SHF.R.S32.HI R17, RZ, 0x1f, R16 ;  /* 0x0000001fff117819 */ /* 0x000fe20000011410 */
[----:B------:R1:W-:Y:S01]  /*0650*/  STL [R1+0x12c], R173 ;  /* 0x00012cad01007387 */ /* 0x0003e20000100800 */
[----:B------:R-:W-:Y:S01]  /*0660*/  @!P3 SHF.R.S32.HI R9, RZ, 0x1f, R32 ;  /* 0x0000001fff09b819 */ /* 0x000fe20000011420 */
[----:B------:R-:W-:Y:S01]  /*0670*/  @P3 IMAD.WIDE.U32 R2, R14, c[0x0][0x190], RZ ;  /* 0x000064000e023a25 */ /* 0x000fe200078e00ff */
[----:B------:R-:W-:Y:S02]  /*0680*/  @P0 IADD3 R4, R8, R12, RZ ;  /* 0x0000000c08040210 */ /* 0x000fe40007ffe0ff */
[----:B------:R-:W-:Y:S01]  /*0690*/  IADD3.X R154, R0, R11, R6, P2, P1 ;  /* 0x0000000b009a7210 */ /* 0x000fe200017e2406 */
[----:B------:R-:W-:Y:S01]  /*06a0*/  @!P3 IMAD R9, R9, c[0x0][0x178], RZ ;  /* 0x00005e000909ba24 */ /* 0x000fe200078e02ff */
[----:B------:R-:W-:Y:S01]  /*06b0*/  @P3 MOV R10, R2 ;  /* 0x00000002000a3202 */ /* 0x000fe20000000f00 */
[----:B------:R-:W-:Y:S02]  /*06c0*/  @P3 IMAD R15, R14, c[0x0][0x194], R3 ;  /* 0x000065000e0f3a24 */ /* 0x000fe400078e0203 */
[----:B------:R-:W-:-:S04]  /*06d0*/  @!P3 IMAD.WIDE.U32 R6, R32, c[0x0][0x178], RZ ;  /* 0x00005e002006ba25 */ /* 0x000fc800078e00ff */
[----:B------:R-:W-:Y:S01]  /*06e0*/  @P0 IMAD.WIDE.U32 R2, R4, c[0x0][0x198], RZ ;  /* 0x0000660004020a25 */ /* 0x000fe200078e00ff */
[----:B------:R-:W-:-:S03]  /*06f0*/  @!P3 MOV R10, R6 ;  /* 0x00000006000ab202 */ /* 0x000fc60000000f00 */
[----:B------:R-:W-:Y:S02]  /*0700*/  @!P3 IMAD R9, R32, c[0x0][0x17c], R9 ;  /* 0x00005f002009ba24 */ /* 0x000fe400078e0209 */
[----:B------:R-:W-:Y:S02]  /*0710*/  IMAD R0, R5, c[0x0][0x224], R35 ;  /* 0x0000890005007a24 */ /* 0x000fe400078e0223 */
[----:B------:R-:W-:Y:S02]  /*0720*/  @P0 IMAD R30, R4, c[0x0][0x19c], R3 ;  /* 0x00006700041e0a24 */ /* 0x000fe400078e0203 */
[----:B------:R-:W-:Y:S02]  /*0730*/  @P0 IMAD.MOV.U32 R28, RZ, RZ, R2 ;  /* 0x000000ffff1c0224 */ /* 0x000fe400078e0002 */
[----:B------:R-:W-:Y:S02]  /*0740*/  @!P3 IMAD.IADD R15, R7, 0x1, R9 ;  /* 0x00000001070fb824 */ /* 0x000fe400078e0209 */
[----:B------:R-:W-:Y:S01]  /*0750*/  IMAD R153, R0, c[0x0][0x228], RZ ;  /* 0x00008a0000997a24 */ /* 0x000fe200078e02ff */
[----:B------:R-:W-:Y:S05]  /*0760*/  @P0 BRA `(.L_x_963) ;  /* 0x000000b000000947 */ /* 0x000fea0003800000 */
[----:B-1----:R-:W-:Y:S01]  /*0770*/  SHF.R.S32.HI R0, RZ, 0x1f, R8 ;  /* 0x0000001fff007819 */ /* 0x002fe20000011408 */
        /* <DEDUP_REMOVED lines=10> */
.L_x_963:
[----:B-1----:R-:W-:Y:S02]  /*0820*/  IABS R5, c[0x0][0x1c8] ;  /* 0x0000720000057a13 */ /* 0x002fe40000000000 */
        /* <DEDUP_REMOVED lines=9> */
[----:B------:R-:W-:Y:S02]  /*08c0*/  IMAD.MOV.U32 R2, RZ, RZ, R4 ;  /* 0x000000ffff027224 */ /* 0x000fe400078e0004 */
[----:B------:R-:W-:Y:S02]  /*08d0*/  @P0 IMAD.IADD R4, R8, 0x1, R12 ;  /* 0x0000000108040824 */ /* 0x000fe400078e020c */
[----:B------:R-:W-:-:S05]  /*08e0*/  IMAD.HI.U32 R0, R0, R2, RZ ;  /* 0x0000000200007227 */ /* 0x000fca00078e00ff */
[----:B------:R-:W-:-:S05]  /*08f0*/  IADD3 R3, -R0, RZ, RZ ;  /* 0x000000ff00037210 */ /* 0x000fca0007ffe1ff */
[----:B------:R-:W-:-:S05]  /*0900*/  IMAD R2, R5, R3, R2 ;  /* 0x0000000305027224 */ /* 0x000fca00078e0202 */
[----:B------:R-:W-:-:S13]  /*0910*/  ISETP.GT.U32.AND P2, PT, R5, R2, PT ;  /* 0x000000020500720c */ /* 0x000fda0003f44070 */
[----:B------:R-:W-:Y:S01]  /*0920*/  @!P2 IMAD.IADD R2, R2, 0x1, -R5 ;  /* 0x000000010202a824 */ /* 0x000fe200078e0a05 */
[----:B------:R-:W-:Y:S02]  /*0930*/  @!P2 IADD3 R0, R0, 0x1, RZ ;  /* 0x000000010000a810 */ /* 0x000fe40007ffe0ff */
[----:B------:R-:W-:Y:S02]  /*0940*/  ISETP.NE.AND P2, PT, RZ, c[0x0][0x1c8], PT ;  /* 0x00007200ff007a0c */ /* 0x000fe40003f45270 */
[----:B------:R-:W-:Y:S02]  /*0950*/  ISETP.GE.U32.AND P3, PT, R2, R5, PT ;  /* 0x000000050200720c */ /* 0x000fe40003f66070 */
        /* <DEDUP_REMOVED lines=21> */
.L_x_964:
[-C--:B------:R-:W-:Y:S01]  /*0ab0*/  LEA.HI R2, R26, R31.reuse, RZ, 0x3 ;  /* 0x0000001f1a027211 */ /* 0x080fe200078f18ff */
[----:B------:R-:W-:Y:S01]  /*0ac0*/  IMAD.IADD R34, R38, 0x1, -R35 ;  /* 0x0000000126227824 */ /* 0x000fe200078e0a23 */
[-C--:B------:R-:W-:Y:S01]  /*0ad0*/  LEA.HI R4, R26, R31.reuse, RZ, 0x6 ;  /* 0x0000001f1a047211 */ /* 0x080fe200078f30ff */
[----:B------:R-:W-:Y:S01]  /*0ae0*/  BSSY B0, `(.L_x_965) ;  /* 0x0000039000007945 */ /* 0x000fe20003800000 */
[----:B------:R-:W-:Y:S02]  /*0af0*/  SHF.R.S32.HI R12, RZ, 0x3, R2 ;  /* 0x00000003ff0c7819 */ /* 0x000fe40000011402 */
[----:B------:R-:W-:Y:S01]  /*0b00*/  LOP3.LUT R2, R2, 0xfffffff8, RZ, 0xc0, !PT ;  /* 0xfffffff802027812 */ /* 0x000fe200078ec0ff */
[----:B------:R1:W-:Y:S01]  /*0b10*/  STL [R1+0x14c], R34 ;  /* 0x00014c2201007387 */ /* 0x0003e20000100800 */
[----:B------:R-:W-:Y:S01]  /*0b20*/  LEA.HI R26, R26, R31, RZ, 0x4 ;  /* 0x0000001f1a1a7211 */ /* 0x000fe200078f20ff */
[C---:B------:R-:W-:Y:S01]  /*0b30*/  IMAD.SHL.U32 R0, R12.reuse, 0x40, RZ ;  /* 0x000000400c007824 */ /* 0x040fe200078e00ff */
[----:B------:R-:W-:Y:S01]  /*0b40*/  SHF.R.S32.HI R24, RZ, 0x5, R13 ;  /* 0x00000005ff187819 */ /* 0x000fe2000001140d */
[----:B------:R-:W-:Y:S01]  /*0b50*/  IMAD.IADD R29, R31, 0x1, -R2 ;  /* 0x000000011f1d7824 */ /* 0x000fe200078e0a02 */
[----:B------:R-:W-:-:S02]  /*0b60*/  ISETP.GE.AND P1, PT, R12, R34, PT ;  /* 0x000000220c00720c */ /* 0x000fc40003f26270 */
[----:B------:R-:W-:Y:S01]  /*0b70*/  LOP3.LUT R0, R0, 0x1c0, RZ, 0xc0, !PT ;  /* 0x000001c000007812 */ /* 0x000fe200078ec0ff */
[----:B------:R-:W-:Y:S01]  /*0b80*/  IMAD.SHL.U32 R164, R29, 0x8, RZ ;  /* 0x000000081da47824 */ /* 0x000fe200078e00ff */
[----:B------:R-:W-:Y:S02]  /*0b90*/  SHF.R.S32.HI R22, RZ, 0x1f, R14 ;  /* 0x0000001fff167819 */ /* 0x000fe4000001140e */
[----:B------:R-:W-:Y:S02]  /*0ba0*/  SHF.R.U32.HI R3, RZ, 0x3, R0 ;  /* 0x00000003ff037819 */ /* 0x000fe40000011600 */
[--C-:B------:R-:W-:Y:S01]  /*0bb0*/  LOP3.LUT R2, R0, 0x38, R164.reuse, 0xf8, !PT ;  /* 0x0000003800027812 */ /* 0x100fe200078ef8a4 */
[----:B------:R-:W-:Y:S01]  /*0bc0*/  IMAD.SHL.U32 R0, R4, 0x8, RZ ;  /* 0x0000000804007824 */ /* 0x000fe200078e00ff */
[----:B------:R-:W-:Y:S02]  /*0bd0*/  SHF.R.S32.HI R165, RZ, 0x1f, R164 ;  /* 0x0000001fffa57819 */ /* 0x000fe400000114a4 */
[----:B------:R-:W-:-:S02]  /*0be0*/  LOP3.LUT R2, R2, R3, RZ, 0x3c, !PT ;  /* 0x0000000302027212 */ /* 0x000fc400078e3cff */
[----:B------:R-:W-:Y:S01]  /*0bf0*/  SHF.R.S32.HI R3, RZ, 0x1f, R13 ;  /* 0x0000001fff037819 */ /* 0x000fe2000001140d */
[----:B------:R1:W-:Y:S01]  /*0c00*/  STL.64 [R1+0x130], R164 ;  /* 0x000130a401007387 */ /* 0x0003e20000100a00 */
[----:B------:R-:W-:Y:S01]  /*0c10*/  LOP3.LUT R188, R2, 0xfffffe00, R0, 0xf8, !PT ;  /* 0xfffffe0002bc7812 */ /* 0x000fe200078ef800 */
[----:B------:R-:W-:Y:S01]  /*0c20*/  IMAD R0, R17, c[0x0][0x1a8], RZ ;  /* 0x00006a0011007a24 */ /* 0x000fe200078e02ff */
[----:B------:R-:W-:Y:S02]  /*0c30*/  LOP3.LUT R2, R26, 0xfffffff0, RZ, 0xc0, !PT ;  /* 0xfffffff01a027812 */ /* 0x000fe400078ec0ff */
[----:B------:R-:W-:Y:S01]  /*0c40*/  LEA.HI R3, R3, R24, RZ, 0x2 ;  /* 0x0000001803037211 */ /* 0x000fe200078f10ff */
[----:B------:R-:W-:Y:S01]  /*0c50*/  IMAD R8, R16, c[0x0][0x1ac], R0 ;  /* 0x00006b0010087a24 */ /* 0x000fe200078e0200 */
[----:B------:R-:W-:Y:S01]  /*0c60*/  SHF.R.S32.HI R4, RZ, 0x1f, R140 ;  /* 0x0000001fff047819 */ /* 0x000fe2000001148c */
[----:B------:R-:W-:Y:S01]  /*0c70*/  IMAD.IADD R18, R31, 0x1, -R2 ;  /* 0x000000011f127824 */ /* 0x000fe200078e0a02 */
[----:B------:R-:W-:Y:S01]  /*0c80*/  LOP3.LUT R0, R3, 0xffffffc, RZ, 0xc0, !PT ;  /* 0x0ffffffc03007812 */ /* 0x000fe200078ec0ff */
[----:B------:R-:W-:Y:S01]  /*0c90*/  IMAD.SHL.U32 R188, R188, 0x2, RZ ;  /* 0x00000002bcbc7824 */ /* 0x000fe200078e00ff */
[----:B------:R-:W-:-:S02]  /*0ca0*/  IADD3 R2, P0, R164, R10, RZ ;  /* 0x0000000aa4027210 */ /* 0x000fc40007f1e0ff */
[----:B------:R-:W-:Y:S01]  /*0cb0*/  SHF.R.S32.HI R3, RZ, 0x1f, R18 ;  /* 0x0000001fff037819 */ /* 0x000fe20000011412 */
[----:B------:R-:W-:Y:S01]  /*0cc0*/  IMAD.IADD R0, R24, 0x1, -R0 ;  /* 0x0000000118007824 */ /* 0x000fe200078e0a00 */
[----:B------:R-:W-:Y:S02]  /*0cd0*/  LEA.HI R143, R4, R140, RZ, 0x2 ;  /* 0x0000008c048f7211 */ /* 0x000fe400078f10ff */
[----:B------:R-:W-:Y:S01]  /*0ce0*/  LEA.HI R20, R3, R18, RZ, 0x3 ;  /* 0x0000001203147211 */ /* 0x000fe200078f18ff */
[----:B------:R-:W-:Y:S01]  /*0cf0*/  IMAD.X R3, R165, 0x1, R15, P0 ;  /* 0x00000001a5037824 */ /* 0x000fe200000e060f */
[----:B------:R-:W-:Y:S02]  /*0d00*/  SHF.R.S32.HI R13, RZ, 0x1f, R12 ;  /* 0x0000001fff0d7819 */ /* 0x000fe4000001140c */
[----:B------:R-:W-:Y:S01]  /*0d10*/  SHF.R.S32.HI R27, RZ, 0x2, R143 ;  /* 0x00000002ff1b7819 */ /* 0x000fe2000001148f */
[----:B------:R-:W-:Y:S02]  /*0d20*/  IMAD.SHL.U32 R4, R20, 0x40, RZ ;  /* 0x0000004014047824 */ /* 0x000fe400078e00ff */
[----:B------:R-:W-:-:S03]  /*0d30*/  IMAD.WIDE.U32 R10, R16, c[0x0][0x1a8], R2 ;  /* 0x00006a00100a7a25 */ /* 0x000fc600078e0002 */
[----:B------:R-:W-:Y:S01]  /*0d40*/  LOP3.LUT R142, R4, 0xfffffe00, RZ, 0xc0, !PT ;  /* 0xfffffe00048e7812 */ /* 0x000fe200078ec0ff */
[----:B------:R-:W-:Y:S02]  /*0d50*/  IMAD R152, R0, 0x10, R27 ;  /* 0x0000001000987824 */ /* 0x000fe400078e021b */
[----:B------:R-:W-:-:S04]  /*0d60*/  IMAD.WIDE R6, R37, 0x80, R12 ;  /* 0x0000008025067825 */ /* 0x000fc800078e020c */
[----:B------:R-:W-:Y:S01]  /*0d70*/  IMAD.IADD R9, R11, 0x1, R8 ;  /* 0x000000010b097824 */ /* 0x000fe200078e0208 */
[----:B------:R-:W-:Y:S05]  /*0d80*/  @P1 BRA `(.L_x_966) ;  /* 0x000000e000001947 */ /* 0x000fea0003800000 */
[----:B-1----:R-:W-:-:S13]  /*0d90*/  ISETP.GE.AND P0, PT, R164, c[0x0][0x220], PT ;  /* 0x00008800a4007a0c */ /* 0x002fda0003f06270 */
        /* <DEDUP_REMOVED lines=13> */
.L_x_966:
[----:B-1----:R-:W-:Y:S05]  /*0e70*/  BSYNC B0 ;  /* 0x0000000000007941 */ /* 0x002fea0003800000 */
.L_x_965:
        /* <DEDUP_REMOVED lines=21> */
.L_x_968:
[----:B------:R-:W-:Y:S05]  /*0fd0*/  BSYNC B0 ;  /* 0x0000000000007941 */ /* 0x000fea0003800000 */
.L_x_967:
        /* <DEDUP_REMOVED lines=21> */
.L_x_970:
[----:B------:R-:W-:Y:S05]  /*1130*/  BSYNC B0 ;  /* 0x0000000000007941 */ /* 0x000fea0003800000 */
.L_x_969:
        /* <DEDUP_REMOVED lines=21> */
.L_x_972:
[----:B------:R-:W-:Y:S05]  /*1290*/  BSYNC B0 ;  /* 0x0000000000007941 */ /* 0x000fea0003800000 */
.L_x_971:
        /* <DEDUP_REMOVED lines=21> */
.L_x_974:
[----:B------:R-:W-:Y:S05]  /*13f0*/  BSYNC B0 ;  /* 0x0000000000007941 */ /* 0x000fea0003800000 */
.L_x_973:
        /* <DEDUP_REMOVED lines=21> */
.L_x_976:
[----:B------:R-:W-:Y:S05]  /*1550*/  BSYNC B0 ;  /* 0x0000000000007941 */ /* 0x000fea0003800000 */
.L_x_975:
        /* <DEDUP_REMOVED lines=21> */
.L_x_978:
[----:B------:R-:W-:Y:S05]  /*16b0*/  BSYNC B0 ;  /* 0x0000000000007941 */ /* 0x000fea0003800000 */
.L_x_977:
[----:B------:R-:W-:Y:S01]  /*16c0*/  IADD3 R0, R12, 0x70, RZ ;  /* 0x000000700c007810 */ /* 0x000fe20007ffe0ff */
[----:B------:R-:W-:Y:S01]  /*16d0*/  IMAD.MOV.U32 R159, RZ, RZ, c[0x0][0x198] ;  /* 0x00006600ff9f7624 */ /* 0x000fe200078e00ff */
[----:B------:R-:W-:Y:S02]  /*16e0*/  BSSY B0, `(.L_x_979) ;  /* 0x0000017000007945 */ /* 0x000fe40003800000 */
[----:B------:R-:W-:Y:S01]  /*16f0*/  ISETP.GE.AND P0, PT, R0, R34, PT ;  /* 0x000000220000720c */ /* 0x000fe20003f06270 */
[----:B------:R-:W-:Y:S02]  /*1700*/  IMAD.MOV.U32 R34, RZ, RZ, 0x6 ;  /* 0x00000006ff227424 */ /* 0x000fe400078e00ff */
[----:B------:R-:W-:-:S03]  /*1710*/  IMAD.SHL.U32 R160, R159, 0x40, RZ ;  /* 0x000000409fa07824 */ /* 0x000fc600078e00ff */
[----:B------:R-:W-:-:S07]  /*1720*/  SHF.L.U64.HI R158, R159, R34, c[0x0][0x19c] ;  /* 0x000067009f9e7619 */ /* 0x000fce0000010222 */
        /* <DEDUP_REMOVED lines=18> */
.L_x_980:
[----:B------:R-:W-:Y:S05]  /*1850*/  BSYNC B0 ;  /* 0x0000000000007941 */ /* 0x000fea0003800000 */
.L_x_979:
[----:B------:R-:W-:Y:S01]  /*1860*/  IMAD R0, R13, c[0x0][0x198], RZ ;  /* 0x000066000d007a24 */ /* 0x000fe200078e02ff */
[----:B------:R-:W-:Y:S01]  /*1870*/  LOP3.LUT R7, R20, 0xfffffff8, RZ, 0xc0, !PT ;  /* 0xfffffff814077812 */ /* 0x000fe200078ec0ff */
[--C-:B--2---:R-:W-:Y:S01]  /*1880*/  IMAD.WIDE.U32 R4, R12, c[0x0][0x198], R164.reuse ;  /* 0x000066000c047a25 */ /* 0x104fe200078e00a4 */
[----:B------:R-:W-:Y:S01]  /*1890*/  IADD3 R48, R221, -0x1, RZ ;  /* 0xffffffffdd307810 */ /* 0x000fe20007ffe0ff */
[----:B------:R-:W-:Y:S01]  /*18a0*/  BSSY B0, `(.L_x_981) ;  /* 0x000002e000007945 */ /* 0x000fe20003800000 */
[----:B------:R-:W-:Y:S01]  /*18b0*/  IADD3 R18, R18, -R7, RZ ;  /* 0x8000000712127210 */ /* 0x000fe20007ffe0ff */
[----:B------:R-:W-:Y:S01]  /*18c0*/  IMAD R6, R13, c[0x0][0x1a0], RZ ;  /* 0x000068000d067a24 */ /* 0x000fe200078e02ff */
[----:B------:R-:W-:Y:S01]  /*18d0*/  IADD3 R4, P1, R28, R4, RZ ;  /* 0x000000041c047210 */ /* 0x000fe20007f3e0ff */
[C---:B------:R-:W-:Y:S01]  /*18e0*/  IMAD.WIDE.U32 R2, R12.reuse, c[0x0][0x1a0], R164 ;  /* 0x000068000c027a25 */ /* 0x040fe200078e00a4 */
[----:B------:R-:W-:Y:S02]  /*18f0*/  MOV R36, 0x20 ;  /* 0x0000002000247802 */ /* 0x000fe40000000f00 */
[----:B------:R-:W-:Y:S01]  /*1900*/  MOV R232, R48 ;  /* 0x0000003000e87202 */ /* 0x000fe20000000f00 */
[C---:B------:R-:W-:Y:S01]  /*1910*/  IMAD R0, R12.reuse, c[0x0][0x19c], R0 ;  /* 0x000067000c007a24 */ /* 0x040fe200078e0200 */
[----:B------:R-:W-:Y:S01]  /*1920*/  IADD3 R2, P0, R23, R2, RZ ;  /* 0x0000000217027210 */ /* 0x000fe20007f1e0ff */
[----:B------:R-:W-:-:S02]  /*1930*/  IMAD R7, R12, c[0x0][0x1a4], R6 ;  /* 0x000069000c077a24 */ /* 0x000fc400078e0206 */
[----:B------:R-:W-:Y:S01]  /*1940*/  IMAD R6, R22, c[0x0][0x1b0], RZ ;  /* 0x00006c0016067a24 */ /* 0x000fe200078e02ff */
[----:B------:R-:W-:Y:S01]  /*1950*/  IADD3.X R5, R30, R5, R0, P1, !PT ;  /* 0x000000051e057210 */ /* 0x000fe20000ffe400 */
[----:B------:R-:W-:Y:S01]  /*1960*/  IMAD R0, R22, c[0x0][0x1b8], RZ ;  /* 0x00006e0016007a24 */ /* 0x000fe200078e02ff */
[----:B------:R-:W-:Y:S01]  /*1970*/  IADD3.X R3, R25, R3, R7, P0, !PT ;  /* 0x0000000319037210 */ /* 0x000fe200007fe407 */
[----:B------:R-:W-:Y:S01]  /*1980*/  IMAD R6, R14, c[0x0][0x1b4], R6 ;  /* 0x00006d000e067a24 */ /* 0x000fe200078e0206 */
[----:B------:R-:W-:Y:S01]  /*1990*/  R2P PR, R18, 0x6 ;  /* 0x0000000612007804 */ /* 0x000fe20000000000 */
[----:B------:R-:W-:-:S04]  /*19a0*/  IMAD.WIDE.U32 R10, R14, c[0x0][0x1b0], R4 ;  /* 0x00006c000e0a7a25 */ /* 0x000fc800078e0004 */
[C---:B------:R-:W-:Y:S01]  /*19b0*/  IMAD R8, R14.reuse, c[0x0][0x1bc], R0 ;  /* 0x00006f000e087a24 */ /* 0x040fe200078e0200 */
[----:B------:R-:W-:Y:S01]  /*19c0*/  IADD3 R163, R11, R6, RZ ;  /* 0x000000060ba37210 */ /* 0x000fe20007ffe0ff */
[----:B------:R-:W-:Y:S01]  /*19d0*/  IMAD.WIDE.U32 R40, R14, c[0x0][0x1b8], R2 ;  /* 0x00006e000e287a25 */ /* 0x000fe200078e0002 */
[----:B------:R-:W-:Y:S01]  /*19e0*/  MOV R162, R10 ;  /* 0x0000000a00a27202 */ /* 0x000fe20000000f00 */
[----:B------:R2:W-:Y:S01]  /*19f0*/  STL.64 [R1+0x140], R10 ;  /* 0x0001400a01007387 */ /* 0x0005e20000100a00 */
[----:B------:R-:W-:Y:S01]  /*1a00*/  SHF.R.S32.HI R14, RZ, 0x1f, R48 ;  /* 0x0000001fff0e7819 */ /* 0x000fe20000011430 */
[----:B------:R-:W-:Y:S01]  /*1a10*/  IMAD R5, R48, -0x40, R50 ;  /* 0xffffffc030057824 */ /* 0x000fe200078e0232 */
[----:B------:R-:W-:Y:S01]  /*1a20*/  IADD3 R23, R41, R8, RZ ;  /* 0x0000000829177210 */ /* 0x000fe20007ffe0ff */
[----:B------:R2:W-:Y:S01]  /*1a30*/  STL.64 [R1+0x158], R40 ;  /* 0x0001582801007387 */ /* 0x0005e20000100a00 */
[----:B------:R-:W-:Y:S01]  /*1a40*/  IMAD R0, R158, R48, RZ ;  /* 0x000000309e007224 */ /* 0x000fe200078e02ff */
[----:B------:R-:W-:Y:S01]  /*1a50*/  MOV R3, 0x10 ;  /* 0x0000001000037802 */ /* 0x000fe20000000f00 */
[----:B------:R-:W-:Y:S01]  /*1a60*/  IMAD.WIDE.U32 R6, R48, R160, R162 ;  /* 0x000000a030067225 */ /* 0x000fe200078e00a2 */
[----:B------:R2:W-:Y:S01]  /*1a70*/  STL.64 [R1+0x138], R162 ;  /* 0x000138a201007387 */ /* 0x0005e20000100a00 */
[----:B------:R-:W-:-:S02]  /*1a80*/  ISETP.GE.AND P0, PT, R12, R5, PT ;  /* 0x000000050c00720c */ /* 0x000fc40003f06270 */
[----:B------:R-:W-:Y:S01]  /*1a90*/  IMAD R0, R14, R160, R0 ;  /* 0x000000a00e007224 */ /* 0x000fe200078e0200 */
[----:B------:R2:W-:Y:S01]  /*1aa0*/  STL [R1+0xf4], R23 ;  /* 0x0000f41701007387 */ /* 0x0005e20000100800 */
[----:B------:R-:W-:Y:S02]  /*1ab0*/  SEL R3, R3, 0xfffffff0, !P1 ;  /* 0xfffffff003037807 */ /* 0x000fe40004800000 */
[----:B------:R-:W-:Y:S02]  /*1ac0*/  SEL R4, R36, 0xffffffe0, !P2 ;  /* 0xffffffe024047807 */ /* 0x000fe40005000000 */
[----:B------:R-:W-:-:S05]  /*1ad0*/  IADD3 R9, R7, R0, RZ ;  /* 0x0000000007097210 */ /* 0x000fca0007ffe0ff */
        /* <DEDUP_REMOVED lines=10> */
.L_x_982:
[----:B------:R-:W-:Y:S05]  /*1b80*/  BSYNC B0 ;  /* 0x0000000000007941 */ /* 0x000fea0003800000 */
.L_x_981:
        /* <DEDUP_REMOVED lines=16> */
.L_x_984:
[----:B------:R-:W-:Y:S05]  /*1c90*/  BSYNC B0 ;  /* 0x0000000000007941 */ /* 0x000fea0003800000 */
.L_x_983:
        /* <DEDUP_REMOVED lines=15> */
.L_x_986:
[----:B------:R-:W-:Y:S05]  /*1d90*/  BSYNC B0 ;  /* 0x0000000000007941 */ /* 0x000fea0003800000 */
.L_x_985:
        /* <DEDUP_REMOVED lines=17> */
.L_x_988:
[----:B------:R-:W-:Y:S05]  /*1eb0*/  BSYNC B0 ;  /* 0x0000000000007941 */ /* 0x000fea0003800000 */
.L_x_987:
[----:B------:R-:W-:Y:S01]  /*1ec0*/  ISETP.NE.U32.AND P1, PT, RZ, c[0x0][0x318], PT ;  /* 0x0000c600ff007a0c */ /* 0x000fe20003f25070 */
[----:B------:R-:W0:Y:S03]  /*1ed0*/  LDGDEPBAR ;  /* 0x00000000000079af */ /* 0x000e260000000000 */
[----:B------:R-:W-:-:S13]  /*1ee0*/  ISETP.NE.AND.EX P1, PT, RZ, c[0x0][0x31c], PT, P1 ;  /* 0x0000c700ff007a0c */ /* 0x000fda0003f25310 */
[----:B------:R-:W-:Y:S01]  /*1ef0*/  @P1 SHF.R.S32.HI R0, RZ, 0x1f, R32 ;  /* 0x0000001fff001819 */ /* 0x000fe20000011420 */
[----:B-1----:R-:W-:-:S04]  /*1f00*/  @P1 IMAD.WIDE.U32 R6, R32, c[0x0][0x320], R16 ;  /* 0x0000c80020061a25 */ /* 0x002fc800078e0010 */
[----:B------:R-:W-:Y:S01]  /*1f10*/  @P1 IMAD R0, R0, c[0x0][0x320], RZ ;  /* 0x0000c80000001a24 */ /* 0x000fe200078e02ff */
[----:B------:R-:W-:Y:S01]  /*1f20*/  @P1 LEA R8, P0, R6, c[0x0][0x318], 0x2 ;  /* 0x0000c60006081a11 */ /* 0x000fe200078010ff */
[----:B------:R-:W-:-:S04]  /*1f30*/  DEPBAR.LE SB0, 0x0 ;  /* 0x000080000000791a */ /* 0x000fc80000000000 */
[----:B------:R-:W-:-:S04]  /*1f40*/  @P1 IMAD R0, R32, c[0x0][0x324], R0 ;  /* 0x0000c90020001a24 */ /* 0x000fc800078e0200 */
[----:B------:R-:W-:-:S05]  /*1f50*/  @P1 IMAD.IADD R0, R7, 0x1, R0 ;  /* 0x0000000107001824 */ /* 0x000fca00078e0200 */
[----:B------:R-:W-:-:S05]  /*1f60*/  @P1 LEA.HI.X R9, R6, c[0x0][0x31c], R0, 0x2, P0 ;  /* 0x0000c70006091a11 */ /* 0x000fca00000f1400 */
[----:B------:R1:W5:Y:S01]  /*1f70*/  @P1 LDG.E R8, [R8.64] ;  /* 0x0000002208081981 */ /* 0x000362000c1e1900 */
[----:B------:R-:W-:Y:S01]  /*1f80*/  ISETP.GE.AND P0, PT, R12, R5, PT ;  /* 0x000000050c00720c */ /* 0x000fe20003f06270 */
[----:B------:R-:W-:Y:S01]  /*1f90*/  IMAD.MOV.U32 R16, RZ, RZ, c[0x0][0x1a0] ;  /* 0x00006800ff107624 */ /* 0x000fe200078e00ff */
[----:B------:R-:W-:Y:S01]  /*1fa0*/  MOV R22, R40 ;  /* 0x0000002800167202 */ /* 0x000fe20000000f00 */
[----:B------:R-:W-:Y:S01]  /*1fb0*/  BAR.SYNC.DEFER_BLOCKING 0x0 ;  /* 0x0000000000007b1d */ /* 0x000fe20000010000 */
[----:B------:R-:W-:Y:S01]  /*1fc0*/  IMAD R219, R37, 0x8, R24 ;  /* 0x0000000825db7824 */ /* 0x000fe200078e0218 */
[----:B------:R-:W-:Y:S01]  /*1fd0*/  LEA R2, R24, R35, 0x4 ;  /* 0x0000002318027211 */ /* 0x000fe200078e20ff */
[C---:B--2---:R-:W-:Y:S01]  /*1fe0*/  IMAD.SHL.U32 R10, R16.reuse, 0x40, RZ ;  /* 0x00000040100a7824 */ /* 0x044fe200078e00ff */
[----:B------:R-:W-:Y:S01]  /*1ff0*/  SHF.L.U64.HI R11, R16, R34, c[0x0][0x1a4] ;  /* 0x00006900100b7619 */ /* 0x000fe20000010222 */
[----:B------:R-:W-:Y:S01]  /*2000*/  UIADD3 UR14, UR37, 0x646e171e, URZ ;  /* 0x646e171e250e7890 */ /* 0x000fe2000fffe03f */
[----:B------:R-:W-:Y:S01]  /*2010*/  IADD3 R2, R2, 0x1, R27 ;  /* 0x0000000102027810 */ /* 0x000fe20007ffe01b */
[----:B------:R-:W-:Y:S01]  /*2020*/  IMAD.WIDE.U32 R6, R48, R10, R22 ;  /* 0x0000000a30067225 */ /* 0x000fe200078e0016 */
[----:B------:R-:W-:Y:S01]  /*2030*/  SHF.L.U32 R31, R31, 0x1, RZ ;  /* 0x000000011f1f7819 */ /* 0x000fe200000006ff */
[----:B------:R2:W-:Y:S01]  /*2040*/  STL [R1+0x164], R11 ;  /* 0x0001640b01007387 */ /* 0x0005e20000100800 */
[----:B------:R-:W-:Y:S01]  /*2050*/  IADD3 R2, R50, R2, -R38 ;  /* 0x0000000232027210 */ /* 0x000fe20007ffe826 */
[----:B------:R-:W-:Y:S01]  /*2060*/  IMAD R0, R11, R48, RZ ;  /* 0x000000300b007224 */ /* 0x000fe200078e02ff */
[----:B------:R-:W-:Y:S01]  /*2070*/  BSSY B0, `(.L_x_989) ;  /* 0x0000015000007945 */ /* 0x000fe20003800000 */
[----:B------:R2:W-:Y:S01]  /*2080*/  STL.64 [R1+0xf0], R22 ;  /* 0x0000f01601007387 */ /* 0x0005e20000100a00 */
[----:B------:R-:W-:Y:S01]  /*2090*/  IMAD.MOV.U32 R187, RZ, RZ, RZ ;  /* 0x000000ffffbb7224 */ /* 0x000fe200078e00ff */
[----:B------:R-:W-:Y:S01]  /*20a0*/  LOP3.LUT R51, R31, 0x6, RZ, 0xc0, !PT ;  /* 0x000000061f337812 */ /* 0x000fe200078ec0ff */
[----:B------:R-:W-:Y:S01]  /*20b0*/  IMAD R0, R14, R10, R0 ;  /* 0x0000000a0e007224 */ /* 0x000fe200078e0200 */
[----:B------:R2:W-:Y:S01]  /*20c0*/  STL [R1+0xa8], R219 ;  /* 0x0000a8db01007387 */ /* 0x0005e20000100800 */
[----:B------:R-:W-:Y:S01]  /*20d0*/  IADD3 R49, R2, c[0x0][0x2e8], RZ ;  /* 0x0000ba0002317a10 */ /* 0x000fe20007ffe0ff */
[----:B-1----:R-:W5:Y:S02]  /*20e0*/  @P1 MUFU.RCP R9, c[0x0][0x238] ;  /* 0x00008e0000091b08 */ /* 0x002f640000001000 */
[----:B------:R2:W-:Y:S01]  /*20f0*/  @P0 STS.128 [R188+0x6000], RZ ;  /* 0x006000ffbc000388 */ /* 0x0005e20000000c00 */
[----:B-----5:R-:W-:Y:S01]  /*2100*/  @P1 FMUL.FTZ R187, R8, R9 ;  /* 0x0000000908bb1220 */ /* 0x020fe20000410000 */
[----:B------:R-:W-:Y:S01]  /*2110*/  IADD3 R9, R7, R0, RZ ;  /* 0x0000000007097210 */ /* 0x000fe20007ffe0ff */
        /* <DEDUP_REMOVED lines=10> */
.L_x_990:
[----:B--2---:R-:W-:Y:S05]  /*21c0*/  BSYNC B0 ;  /* 0x0000000000007941 */ /* 0x004fea0003800000 */
.L_x_989:
[----:B------:R-:W-:Y:S01]  /*21d0*/  ISETP.GE.AND P0, PT, R21, R5, PT ;  /* 0x000000051500720c */ /* 0x000fe20003f06270 */
[----:B------:R-:W-:Y:S01]  /*21e0*/  BSSY B0, `(.L_x_991) ;  /* 0x0000011000007945 */ /* 0x000fe20003800000 */
[C---:B------:R-:W-:Y:S01]  /*21f0*/  SHF.L.U64.HI R2, R16.reuse, R33, c[0x0][0x1a4] ;  /* 0x0000690010027619 */ /* 0x040fe20000010221 */
        /* <DEDUP_REMOVED lines=8> */
[----:B--2---:R-:W-:Y:S01]  /*2280*/  IMAD.X R2, R2, 0x1, R9, P0 ;  /* 0x0000000102027824 */ /* 0x004fe200000e0609 */
[----:B------:R-:W-:-:S04]  /*2290*/  LEA R10, P0, R0, c[0x0][0x170], 0x1 ;  /* 0x00005c00000a7a11 */ /* 0x000fc800078008ff */
[----:B------:R-:W-:-:S05]  /*22a0*/  LEA.HI.X R11, R0, c[0x0][0x174], R2, 0x1, P0 ;  /* 0x00005d00000b7a11 */ /* 0x000fca00000f0c02 */
[----:B------:R-:W-:Y:S01]  /*22b0*/  @!PT LDS RZ, [RZ] ;  /* 0x00000000fffff984 */ /* 0x000fe20000000800 */
[----:B------:R-:W-:Y:S01]  /*22c0*/  @!PT LDS RZ, [RZ] ;  /* 0x00000000fffff984 */ /* 0x000fe20000000800 */
[----:B------:R-:W-:Y:S01]  /*22d0*/  @!PT LDS RZ, [RZ] ;  /* 0x00000000fffff984 */ /* 0x000fe20000000800 */
[----:B------:R2:W-:Y:S04]  /*22e0*/  LDGSTS.E.BYPASS.LTC128B.128 [R188+0x6800], [R10.64] ;  /* 0x068000000abc7fae */ /* 0x0005e8000b901d62 */
.L_x_992:
[----:B------:R-:W-:Y:S05]  /*22f0*/  BSYNC B0 ;  /* 0x0000000000007941 */ /* 0x000fea0003800000 */
.L_x_991:
[----:B------:R-:W-:Y:S01]  /*2300*/  ISETP.GE.AND P0, PT, R19, R5, PT ;  /* 0x000000051300720c */ /* 0x000fe20003f06270 */
[----:B------:R-:W-:-:S12]  /*2310*/  BSSY B0, `(.L_x_993) ;  /* 0x000000f000007945 */ /* 0x000fd80003800000 */
[----:B------:R1:W-:Y:S01]  /*2320*/  @P0 STS.128 [R188+0x7000], RZ ;  /* 0x007000ffbc000388 */ /* 0x0003e20000000c00 */
[----:B------:R-:W-:Y:S05]  /*2330*/  @P0 BRA `(.L_x_994) ;  /* 0x000000c000000947 */ /* 0x000fea0003800000 */
[----:B------:R-:W-:-:S13]  /*2340*/  ISETP.GE.AND P0, PT, R164, c[0x0][0x220], PT ;  /* 0x00008800a4007a0c */ /* 0x000fda0003f06270 */
[----:B------:R1:W-:Y:S01]  /*2350*/  @P0 STS.128 [R188+0x7000], RZ ;  /* 0x007000ffbc000388 */ /* 0x0003e20000000c00 */
[----:B------:R-:W-:Y:S05]  /*2360*/  @P0 BRA `(.L_x_994) ;  /* 0x0000009000000947 */ /* 0x000fea0003800000 */
[----:B--2---:R-:W-:Y:S01]  /*2370*/  IMAD.MOV.U32 R2, RZ, RZ, c[0x0][0x1a4] ;  /* 0x00006900ff027624 */ /* 0x004fe200078e00ff */
        /* <DEDUP_REMOVED lines=8> */
.L_x_994:
[----:B------:R-:W-:Y:S05]  /*2400*/  BSYNC B0 ;  /* 0x0000000000007941 */ /* 0x000fea0003800000 */
.L_x_993:
        /* <DEDUP_REMOVED lines=18> */
.L_x_996:
[----:B------:R-:W-:Y:S05]  /*2530*/  BSYNC B0 ;  /* 0x0000000000007941 */ /* 0x000fea0003800000 */
.L_x_995:
[----:B-1----:R-:W-:Y:S01]  /*2540*/  SHF.R.S32.HI R7, RZ, 0x4, R26 ;  /* 0x00000004ff077819 */ /* 0x002fe2000001141a */
[C---:B------:R-:W-:Y:S01]  /*2550*/  IMAD.SHL.U32 R5, R29.reuse, 0x40, RZ ;  /* 0x000000401d057824 */ /* 0x040fe200078e00ff */
[----:B------:R-:W-:Y:S01]  /*2560*/  R2P PR, R29, 0x6 ;  /* 0x000000061d007804 */ /* 0x000fe20000000000 */
[----:B--2---:R-:W-:Y:S01]  /*2570*/  IMAD.SHL.U32 R2, R18, 0x40, RZ ;  /* 0x0000004012027824 */ /* 0x004fe200078e00ff */
[----:B------:R-:W-:Y:S01]  /*2580*/  LEA.HI R0, R26, R7, RZ, 0x1 ;  /* 0x000000071a007211 */ /* 0x000fe200078f08ff */
[----:B------:R-:W-:Y:S01]  /*2590*/  IMAD.SHL.U32 R12, R12, 0x8, RZ ;  /* 0x000000080c0c7824 */ /* 0x000fe200078e00ff */
[----:B------:R-:W0:Y:S02]  /*25a0*/  LDGDEPBAR ;  /* 0x00000000000079af */ /* 0x000e240000000000 */
[----:B------:R-:W-:Y:S02]  /*25b0*/  LOP3.LUT R0, R0, 0xfffffffe, RZ, 0xc0, !PT ;  /* 0xfffffffe00007812 */ /* 0x000fe400078ec0ff */
[----:B------:R-:W-:-:S03]  /*25c0*/  LOP3.LUT R2, R2, 0x1c0, RZ, 0xc0, !PT ;  /* 0x000001c002027812 */ /* 0x000fc600078ec0ff */
[----:B------:R-:W-:Y:S01]  /*25d0*/  IMAD.IADD R7, R7, 0x1, -R0 ;  /* 0x0000000107077824 */ /* 0x000fe200078e0a00 */
[----:B------:R-:W-:-:S03]  /*25e0*/  LOP3.LUT R0, R5, 0x1c0, RZ, 0xc0, !PT ;  /* 0x000001c005007812 */ /* 0x000fc600078ec0ff */
[----:B------:R-:W-:Y:S01]  /*25f0*/  IMAD.SHL.U32 R5, R7, 0x8, RZ ;  /* 0x0000000807057824 */ /* 0x000fe200078e00ff */
[----:B------:R-:W-:Y:S02]  /*2600*/  LOP3.LUT R12, R0, 0x8, R12, 0xf8, !PT ;  /* 0x00000008000c7812 */ /* 0x000fe400078ef80c */
[----:B------:R-:W-:Y:S02]  /*2610*/  SHF.R.U32.HI R0, RZ, 0x3, R0 ;  /* 0x00000003ff007819 */ /* 0x000fe40000011600 */
[----:B------:R-:W-:Y:S02]  /*2620*/  LOP3.LUT R6, R2, 0x8, R5, 0xf8, !PT ;  /* 0x0000000802067812 */ /* 0x000fe400078ef805 */
[----:B------:R-:W-:Y:S01]  /*2630*/  SHF.R.U32.HI R5, RZ, 0x3, R2 ;  /* 0x00000003ff057819 */ /* 0x000fe20000011602 */
[----:B------:R-:W-:Y:S01]  /*2640*/  IMAD R2, R24, 0x400, R142 ;  /* 0x0000040018027824 */ /* 0x000fe200078e028e */
[----:B------:R-:W-:Y:S02]  /*2650*/  LOP3.LUT R0, R12, R0, RZ, 0x3c, !PT ;  /* 0x000000000c007212 */ /* 0x000fe400078e3cff */
[----:B------:R-:W-:-:S02]  /*2660*/  LOP3.LUT R141, R6, R5, RZ, 0x3c, !PT ;  /* 0x00000005068d7212 */ /* 0x000fc400078e3cff */
[----:B------:R-:W-:Y:S01]  /*2670*/  IADD3 R5, R49, 0x48, RZ ;  /* 0x0000004831057810 */ /* 0x000fe20007ffe0ff */
[----:B------:R-:W-:Y:S01]  /*2680*/  IMAD R0, R7, 0x200, R0 ;  /* 0x0000020007007824 */ /* 0x000fe200078e0200 */
[----:B------:R-:W-:Y:S01]  /*2690*/  IADD3 R7, R49, 0x40, RZ ;  /* 0x0000004031077810 */ /* 0x000fe20007ffe0ff */
[----:B------:R-:W-:Y:S02]  /*26a0*/  IMAD.IADD R2, R141, 0x1, R2 ;  /* 0x000000018d027824 */ /* 0x000fe400078e0202 */
[----:B------:R-:W-:Y:S01]  /*26b0*/  IMAD.SHL.U32 R172, R0, 0x2, RZ ;  /* 0x0000000200ac7824 */ /* 0x000fe200078e00ff */
[----:B------:R-:W-:Y:S01]  /*26c0*/  SEL R0, R36, 0xffffffe0, !P1 ;  /* 0xffffffe024007807 */ /* 0x000fe20004800000 */
[----:B------:R-:W-:-:S03]  /*26d0*/  IMAD.SHL.U32 R179, R2, 0x2, RZ ;  /* 0x0000000202b37824 */ /* 0x000fc600078e00ff */
[----:B------:R-:W-:Y:S01]  /*26e0*/  LDSM.16.M88.4 R16, [R172+0x4000] ;  /* 0x00400000ac10783b */ /* 0x000fe20000000200 */
[C---:B------:R-:W-:Y:S01]  /*26f0*/  IMAD.IADD R178, R172.reuse, 0x1, R0 ;  /* 0x00000001acb27824 */ /* 0x040fe200078e0200 */
[C---:B------:R-:W-:Y:S01]  /*2700*/  IADD3 R2, R172.reuse, 0x4000, RZ ;  /* 0x00004000ac027810 */ /* 0x040fe20007ffe0ff */
[C-C-:B------:R-:W-:Y:S01]  /*2710*/  IMAD R182, R3.reuse, 0x2, R179.reuse ;  /* 0x0000000203b67824 */ /* 0x140fe200078e02b3 */
[----:B------:R-:W1:Y:S01]  /*2720*/  LDSM.16.M88.4 R12, [R179] ;  /* 0x00000000b30c783b */ /* 0x000e620000000200 */
[----:B------:R-:W-:Y:S01]  /*2730*/  IADD3 R183, R172, 0x4040, RZ ;  /* 0x00004040acb77810 */ /* 0x000fe20007ffe0ff */
[----:B------:R-:W-:Y:S01]  /*2740*/  IMAD R180, R4, 0x2, R179 ;  /* 0x0000000204b47824 */ /* 0x000fe200078e02b3 */
[----:B------:R-:W-:Y:S01]  /*2750*/  @P2 IADD3 R183, R2, -0x40, RZ ;  /* 0xffffffc002b72810 */ /* 0x000fe20007ffe0ff */
[----:B------:R-:W2:Y:S02]  /*2760*/  LDSM.16.M88.4 R8, [R179+0x2000] ;  /* 0x00200000b308783b */ /* 0x000ea40000000200 */
[----:B------:R-:W-:Y:S01]  /*2770*/  IMAD R181, R3, 0x2, R180 ;  /* 0x0000000203b57824 */ /* 0x000fe200078e02b4 */
[C---:B------:R-:W-:Y:S01]  /*2780*/  IADD3 R186, R183.reuse, 0x800, RZ ;  /* 0x00000800b7ba7810 */ /* 0x040fe20007ffe0ff */
[----:B------:R-:W5:Y:S01]  /*2790*/  LDSM.16.M88.4 R32, [R172+0x5000] ;  /* 0x00500000ac20783b */ /* 0x000f620000000200 */
[----:B------:R-:W-:Y:S01]  /*27a0*/  IMAD.IADD R177, R0, 0x1, R183 ;  /* 0x0000000100b17824 */ /* 0x000fe200078e02b7 */
[----:B------:R-:W-:Y:S01]  /*27b0*/  IADD3 R185, R183, 0x1000, RZ ;  /* 0x00001000b7b97810 */ /* 0x000fe20007ffe0ff */
[----:B------:R-:W-:Y:S01]  /*27c0*/  IMAD R0, R48, 0x40, R51 ;  /* 0x0000004030007824 */ /* 0x000fe200078e0233 */
[----:B------:R-:W3:Y:S01]  /*27d0*/  LDSM.16.M88.4 R20, [R172+0x4800] ;  /* 0x00480000ac14783b */ /* 0x000ee20000000200 */
[----:B------:R-:W-:-:S02]  /*27e0*/  IMNMX R48, R49, R50, PT ;  /* 0x0000003231307217 */ /* 0x000fc40003800200 */
[----:B------:R-:W-:Y:S01]  /*27f0*/  IMNMX R51, R7, R50, PT ;  /* 0x0000003207337217 */ /* 0x000fe20003800200 */
[----:B------:R-:W4:Y:S01]  /*2800*/  LDSM.16.M88.4 R24, [R172+0x5800] ;  /* 0x00580000ac18783b */ /* 0x000f220000000200 */
[----:B------:R-:W-:Y:S02]  /*2810*/  IADD3 R2, R0, 0x1, RZ ;  /* 0x0000000100027810 */ /* 0x000fe40007ffe0ff */
[----:B------:R-:W-:Y:S01]  /*2820*/  IADD3 R184, R183, 0x1800, RZ ;  /* 0x00001800b7b87810 */ /* 0x000fe20007ffe0ff */
[----:B------:R-:W-:Y:S01]  /*2830*/  LDSM.16.M88.4 R56, [R178+0x5000] ;  /* 0x00500000b238783b */ /* 0x000fe20000000200 */
[----:B------:R-:W1:Y:S01]  /*2840*/  I2F R6, R2 ;  /* 0x0000000200067306 */ /* 0x000e620000201400 */
[C---:B------:R-:W-:Y:S02]  /*2850*/  ISETP.GE.AND P0, PT, R2.reuse, R48, PT ;  /* 0x000000300200720c */ /* 0x040fe40003f06270 */
[----:B------:R-:W-:Y:S01]  /*2860*/  LDSM.16.M88.4 R64, [R178+0x4000] ;  /* 0x00400000b240783b */ /* 0x000fe20000000200 */
[----:B------:R-:W-:-:S03]  /*2870*/  ISETP.GE.AND P4, PT, R2, R51, PT ;  /* 0x000000330200720c */ /* 0x000fc60003f86270 */
[----:B------:R-:W-:Y:S04]  /*2880*/  LDSM.16.M88.4 R60, [R178+0x4800] ;  /* 0x00480000b23c783b */ /* 0x000fe80000000200 */
[----:B------:R-:W-:Y:S04]  /*2890*/  LDSM.16.M88.4 R68, [R178+0x5800] ;  /* 0x00580000b244783b */ /* 0x000fe80000000200 */
[----:B------:R-:W-:Y:S01]  /*28a0*/  LDSM.16.M88.4 R28, [R182] ;  /* 0x00000000b61c783b */ /* 0x000fe20000000200 */
[-C--:B-1----:R-:W-:Y:S08]  /*28b0*/  HMMA.16816.F32.BF16 R92, R12, R16.reuse, RZ ;  /* 0x000000100c5c723c */ /* 0x082ff000000418ff */
[C---:B--2---:R-:W-:Y:S08]  /*28c0*/  HMMA.16816.F32.BF16 R40, R8.reuse, R16, RZ ;  /* 0x000000100828723c */ /* 0x044ff000000418ff */
[-C--:B------:R-:W-:Y:S08]  /*28d0*/  HMMA.16816.F32.BF16 R88, R8, R18.reuse, RZ ;  /* 0x000000120858723c */ /* 0x080ff000000418ff */
[----:B------:R-:W-:Y:S01]  /*28e0*/  HMMA.16816.F32.BF16 R136, R12, R18, RZ ;  /* 0x000000120c88723c */ /* 0x000fe200000418ff */
[----:B------:R-:W1:Y:S07]  /*28f0*/  LDSM.16.M88.4 R16, [R182+0x2000] ;  /* 0x00200000b610783b */ /* 0x000e6e0000000200 */
[C---:B-----5:R-:W-:Y:S08]  /*2900*/  HMMA.16816.F32.BF16 R44, R8.reuse, R32, RZ ;  /* 0x00000020082c723c */ /* 0x060ff000000418ff */
[C---:B---3--:R-:W-:Y:S08]  /*2910*/  HMMA.16816.F32.BF16 R36, R8.reuse, R20, RZ ;  /* 0x000000140824723c */ /* 0x048ff000000418ff */
[C---:B----4-:R-:W-:Y:S08]  /*2920*/  HMMA.16816.F32.BF16 R52, R8.reuse, R24, RZ ;  /* 0x000000180834723c */ /* 0x050ff000000418ff */
[C---:B------:R-:W-:Y:S08]  /*2930*/  HMMA.16816.F32.BF16 R84, R8.reuse, R22, RZ ;  /* 0x000000160854723c */ /* 0x040ff000000418ff */
[C---:B------:R-:W-:Y:S08]  /*2940*/  HMMA.16816.F32.BF16 R80, R8.reuse, R34, RZ ;  /* 0x000000220850723c */ /* 0x040ff000000418ff */
[----:B------:R-:W-:Y:S08]  /*2950*/  HMMA.16816.F32.BF16 R72, R8, R26, RZ ;  /* 0x0000001a0848723c */ /* 0x000ff000000418ff */
[C---:B------:R-:W-:Y:S08]  /*2960*/  HMMA.16816.F32.BF16 R76, R12.reuse, R20, RZ ;  /* 0x000000140c4c723c */ /* 0x040ff000000418ff */
[C---:B------:R-:W-:Y:S08]  /*2970*/  HMMA.16816.F32.BF16 R8, R12.reuse, R32, RZ ;  /* 0x000000200c08723c */ /* 0x040ff000000418ff */
[C---:B------:R-:W-:Y:S08]  /*2980*/  HMMA.16816.F32.BF16 R128, R12.reuse, R34, RZ ;  /* 0x000000220c80723c */ /* 0x040ff000000418ff */
[C---:B------:R-:W-:Y:S08]  /*2990*/  HMMA.16816.F32.BF16 R32, R12.reuse, R24, RZ ;  /* 0x000000180c20723c */ /* 0x040ff000000418ff */
[----:B------:R-:W-:Y:S01]  /*29a0*/  HMMA.16816.F32.BF16 R116, R12, R26, RZ ;  /* 0x0000001a0c74723c */ /* 0x000fe200000418ff */
[----:B------:R-:W-:Y:S07]  /*29b0*/  LDSM.16.M88.4 R24, [R180] ;  /* 0x00000000b418783b */ /* 0x000fee0000000200 */
[----:B-1----:R-:W-:Y:S01]  /*29c0*/  HMMA.16816.F32.BF16 R120, R16, R56, R44 ;  /* 0x000000381078723c */ /* 0x002fe2000004182c */
[----:B------:R-:W1:Y:S07]  /*29d0*/  LDSM.16.M88.4 R44, [R183] ;  /* 0x00000000b72c783b */ /* 0x000e6e0000000200 */
[----:B------:R-:W-:Y:S01]  /*29e0*/  HMMA.16816.F32.BF16 R132, R12, R22, RZ ;  /* 0x000000160c84723c */ /* 0x000fe200000418ff */
[----:B------:R-:W2:Y:S04]  /*29f0*/  LDSM.16.M88.4 R20, [R180+0x2000] ;  /* 0x00200000b414783b */ /* 0x000ea80000000200 */
[----:B------:R-:W-:Y:S03]  /*2a00*/  LDSM.16.M88.4 R12, [R181] ;  /* 0x00000000b50c783b */ /* 0x000fe60000000200 */
[C---:B------:R-:W-:Y:S08]  /*2a10*/  HMMA.16816.F32.BF16 R104, R16.reuse, R66, R88 ;  /* 0x000000421068723c */ /* 0x040ff00000041858 */
[C---:B------:R-:W-:Y:S01]  /*2a20*/  HMMA.16816.F32.BF16 R112, R16.reuse, R64, R40 ;  /* 0x000000401070723c */ /* 0x040fe20000041828 */
[----:B------:R-:W3:Y:S07]  /*2a30*/  LDSM.16.M88.4 R40, [R183+0x800] ;  /* 0x00080000b728783b */ /* 0x000eee0000000200 */
[C---:B------:R-:W-:Y:S01]  /*2a40*/  HMMA.16816.F32.BF16 R124, R16.reuse, R60, R36 ;  /* 0x0000003c107c723c */ /* 0x040fe20000041824 */
[----:B------:R-:W4:Y:S07]  /*2a50*/  LDSM.16.M88.4 R36, [R183+0x1000] ;  /* 0x00100000b724783b */ /* 0x000f2e0000000200 */
[C---:B------:R-:W-:Y:S01]  /*2a60*/  HMMA.16816.F32.BF16 R108, R16.reuse, R68, R52 ;  /* 0x00000044106c723c */ /* 0x040fe20000041834 */
[----:B------:R-:W-:Y:S07]  /*2a70*/  LDSM.16.M88.4 R52, [R183+0x1800] ;  /* 0x00180000b734783b */ /* 0x000fee0000000200 */
[C---:B------:R-:W-:Y:S08]  /*2a80*/  HMMA.16816.F32.BF16 R100, R16.reuse, R62, R84 ;  /* 0x0000003e1064723c */ /* 0x040ff00000041854 */
[C---:B------:R-:W-:Y:S08]  /*2a90*/  HMMA.16816.F32.BF16 R96, R16.reuse, R58, R80 ;  /* 0x0000003a1060723c */ /* 0x040ff00000041850 */
[----:B------:R-:W-:Y:S08]  /*2aa0*/  HMMA.16816.F32.BF16 R88, R16, R70, R72 ;  /* 0x000000461058723c */ /* 0x000ff00000041848 */
[C---:B------:R-:W-:Y:S08]  /*2ab0*/  HMMA.16816.F32.BF16 R16, R28.reuse, R64, R92 ;  /* 0x000000401c10723c */ /* 0x040ff0000004185c */
[C---:B------:R-:W-:Y:S08]  /*2ac0*/  HMMA.16816.F32.BF16 R84, R28.reuse, R60, R76 ;  /* 0x0000003c1c54723c */ /* 0x040ff0000004184c */
[C---:B------:R-:W-:Y:S01]  /*2ad0*/  HMMA.16816.F32.BF16 R76, R28.reuse, R68, R32 ;  /* 0x000000441c4c723c */ /* 0x040fe20000041820 */
[----:B------:R-:W5:Y:S07]  /*2ae0*/  LDSM.16.M88.4 R32, [R177] ;  /* 0x00000000b120783b */ /* 0x000f6e0000000200 */
[C---:B------:R-:W-:Y:S08]  /*2af0*/  HMMA.16816.F32.BF16 R64, R28.reuse, R66, R136 ;  /* 0x000000421c40723c */ /* 0x040ff00000041888 */
[C---:B------:R-:W-:Y:S01]  /*2b00*/  HMMA.16816.F32.BF16 R80, R28.reuse, R56, R8 ;  /* 0x000000381c50723c */ /* 0x040fe20000041808 */
[----:B------:R-:W3:Y:S07]  /*2b10*/  LDSM.16.M88.4 R8, [R181+0x2000] ;  /* 0x00200000b508783b */ /* 0x000eee0000000200 */
[C---:B------:R-:W-:Y:S08]  /*2b20*/  HMMA.16816.F32.BF16 R72, R28.reuse, R62, R132 ;  /* 0x0000003e1c48723c */ /* 0x040ff00000041884 */
[----:B------:R-:W-:Y:S08]  /*2b30*/  HMMA.16816.F32.BF16 R60, R28, R58, R128 ;  /* 0x0000003a1c3c723c */ /* 0x000ff00000041880 */
[----:B-1----:R-:W-:Y:S08]  /*2b40*/  HMMA.16816.F32.BF16 R16, R24, R44, R16 ;  /* 0x0000002c1810723c */ /* 0x002ff00000041810 */
[----:B------:R-:W-:Y:S08]  /*2b50*/  HMMA.16816.F32.BF16 R68, R28, R70, R116 ;  /* 0x000000461c44723c */ /* 0x000ff00000041874 */
[C---:B--2---:R-:W-:Y:S08]  /*2b60*/  HMMA.16816.F32.BF16 R28, R20.reuse, R44, R112 ;  /* 0x0000002c141c723c */ /* 0x044ff00000041870 */
[-C--:B------:R-:W-:Y:S08]  /*2b70*/  HMMA.16816.F32.BF16 R56, R20, R46.reuse, R104 ;  /* 0x0000002e1438723c */ /* 0x080ff00000041868 */
[C---:B------:R-:W-:Y:S08]  /*2b80*/  HMMA.16816.F32.BF16 R44, R24.reuse, R46, R64 ;  /* 0x0000002e182c723c */ /* 0x040ff00000041840 */
[C---:B---3--:R-:W-:Y:S08]  /*2b90*/  HMMA.16816.F32.BF16 R64, R24.reuse, R40, R84 ;  /* 0x000000281840723c */ /* 0x048ff00000041854 */
[----:B----4-:R-:W-:Y:S08]  /*2ba0*/  HMMA.16816.F32.BF16 R84, R24, R38, R60 ;  /* 0x000000261854723c */ /* 0x010ff0000004183c */
[----:B-----5:R-:W-:Y:S01]  /*2bb0*/  HMMA.16816.F32.BF16 R60, R12, R32, R16 ;  /* 0x000000200c3c723c */ /* 0x020fe20000041810 */
[----:B------:R-:W1:Y:S07]  /*2bc0*/  LDSM.16.M88.4 R16, [R177+0x800] ;  /* 0x00080000b110783b */ /* 0x000e6e0000000200 */
[----:B------:R-:W-:Y:S08]  /*2bd0*/  HMMA.16816.F32.BF16 R104, R20, R54, R88 ;  /* 0x000000361468723c */ /* 0x000ff00000041858 */
[----:B------:R-:W-:Y:S08]  /*2be0*/  HMMA.16816.F32.BF16 R88, R24, R52, R76 ;  /* 0x000000341858723c */ /* 0x000ff0000004184c */
[----:B------:R-:W-:Y:S08]  /*2bf0*/  HMMA.16816.F32.BF16 R76, R8, R32, R28 ;  /* 0x00000020084c723c */ /* 0x000ff0000004181c */
[C---:B------:R-:W-:Y:S08]  /*2c00*/  HMMA.16816.F32.BF16 R92, R20.reuse, R40, R124 ;  /* 0x00000028145c723c */ /* 0x040ff0000004187c */
[C---:B------:R-:W-:Y:S08]  /*2c10*/  HMMA.16816.F32.BF16 R120, R20.reuse, R36, R120 ;  /* 0x000000241478723c */ /* 0x040ff00000041878 */
[C---:B------:R-:W-:Y:S08]  /*2c20*/  HMMA.16816.F32.BF16 R108, R20.reuse, R52, R108 ;  /* 0x00000034146c723c */ /* 0x040ff0000004186c */
[C---:B------:R-:W-:Y:S08]  /*2c30*/  HMMA.16816.F32.BF16 R100, R20.reuse, R42, R100 ;  /* 0x0000002a1464723c */ /* 0x040ff00000041864 */
[----:B------:R-:W-:Y:S07]  /*2c40*/  HMMA.16816.F32.BF16 R96, R20, R38, R96 ;  /* 0x000000261460723c */ /* 0x000fee0000041860 */
[----:B------:R-:W-:Y:S01]  /*2c50*/  IADD3 R20, R49, 0x8, RZ ;  /* 0x0000000831147810 */ /* 0x000fe20007ffe0ff */
[----:B------:R-:W-:Y:S01]  /*2c60*/  HMMA.16816.F32.BF16 R44, R12, R34, R44 ;  /* 0x000000220c2c723c */ /* 0x000fe2000004182c */
[----:B------:R-:W-:-:S02]  /*2c70*/  FFMA.FTZ R22, R6, R187, R63 ;  /* 0x000000bb06167223 */ /* 0x000fc4000001003f */
[-C--:B------:R-:W-:Y:S01]  /*2c80*/  IMNMX R49, R20, R50.reuse, PT ;  /* 0x0000003214317217 */ /* 0x080fe20003800200 */
[CC--:B------:R-:W-:Y:S01]  /*2c90*/  FFMA.FTZ R20, R6.reuse, R187.reuse, R61 ;  /* 0x000000bb06147223 */ /* 0x0c0fe2000001003d */
[----:B------:R-:W-:Y:S01]  /*2ca0*/  IMNMX R50, R5, R50, PT ;  /* 0x0000003205327217 */ /* 0x000fe20003800200 */
[----:B------:R-:W-:Y:S01]  /*2cb0*/  FFMA.FTZ R21, R6, R187, R77 ;  /* 0x000000bb06157223 */ /* 0x000fe2000001004d */
[----:B------:R-:W-:Y:S01]  /*2cc0*/  IADD3 R5, R0, 0x8, RZ ;  /* 0x0000000800057810 */ /* 0x000fe20007ffe0ff */
[----:B------:R-:W-:Y:S01]  /*2cd0*/  HMMA.16816.F32.BF16 R56, R8, R34, R56 ;  /* 0x000000220838723c */ /* 0x000fe20000041838 */
[C---:B------:R-:W-:Y:S02]  /*2ce0*/  ISETP.GE.AND P1, PT, R2.reuse, R49, PT ;  /* 0x000000310200720c */ /* 0x040fe40003f26270 */
[----:B------:R2:W3:Y:S01]  /*2cf0*/  I2F R7, R5 ;  /* 0x0000000500077306 */ /* 0x0004e20000201400 */
[----:B------:R-:W-:Y:S02]  /*2d00*/  ISETP.GE.AND P2, PT, R2, R50, PT ;  /* 0x000000320200720c */ /* 0x000fe40003f46270 */
[----:B------:R-:W-:-:S02]  /*2d10*/  FSEL R112, R20, -INF , !P0 ;  /* 0xff80000014707808 */ /* 0x000fc40004000000 */
[----:B------:R-:W-:Y:S01]  /*2d20*/  IADD3 R2, R0, 0x9, RZ ;  /* 0x0000000900027810 */ /* 0x000fe20007ffe0ff */
[----:B------:R-:W-:Y:S01]  /*2d30*/  HMMA.16816.F32.BF16 R72, R24, R42, R72 ;  /* 0x0000002a1848723c */ /* 0x000fe20000041848 */
[C---:B------:R-:W-:Y:S02]  /*2d40*/  ISETP.GE.AND P6, PT, R5.reuse, R48, PT ;  /* 0x000000300500720c */ /* 0x040fe40003fc6270 */
[C---:B------:R-:W-:Y:S02]  /*2d50*/  ISETP.GE.AND P5, PT, R5.reuse, R49, PT ;  /* 0x000000310500720c */ /* 0x040fe40003fa6270 */
[C---:B------:R-:W-:Y:S02]  /*2d60*/  ISETP.GE.AND P3, PT, R5.reuse, R51, PT ;  /* 0x000000330500720c */ /* 0x040fe40003f66270 */
[----:B------:R-:W-:Y:S01]  /*2d70*/  ISETP.GE.AND P0, PT, R5, R50, PT ;  /* 0x000000320500720c */ /* 0x000fe20003f06270 */
[----:B-1----:R-:W-:Y:S01]  /*2d80*/  HMMA.16816.F32.BF16 R40, R12, R16, R64 ;  /* 0x000000100c28723c */ /* 0x002fe20000041840 */
[----:B------:R-:W-:Y:S01]  /*2d90*/  FSEL R115, R21, -INF , !P4 ;  /* 0xff80000015737808 */ /* 0x000fe20006000000 */
[-C--:B--2---:R-:W-:Y:S01]  /*2da0*/  FFMA.FTZ R5, R6, R187.reuse, R79 ;  /* 0x000000bb06057223 */ /* 0x084fe2000001004f */
[----:B------:R-:W-:Y:S01]  /*2db0*/  FSEL R77, R22, -INF , !P1 ;  /* 0xff800000164d7808 */ /* 0x000fe20004800000 */
[----:B------:R-:W1:Y:S01]  /*2dc0*/  I2F R6, R2 ;  /* 0x0000000200067306 */ /* 0x000e620000201400 */
[CC--:B---3--:R-:W-:Y:S01]  /*2dd0*/  FFMA.FTZ R20, R7.reuse, R187.reuse, R44 ;  /* 0x000000bb07147223 */ /* 0x0c8fe2000001002c */
[----:B------:R-:W-:Y:S01]  /*2de0*/  ISETP.GE.AND P1, PT, R2, R48, PT ;  /* 0x000000300200720c */ /* 0x000fe20003f26270 */
[----:B------:R-:W-:Y:S01]  /*2df0*/  FFMA.FTZ R21, R7, R187, R46 ;  /* 0x000000bb07157223 */ /* 0x000fe2000001002e */
[----:B------:R-:W-:Y:S01]  /*2e00*/  FSEL R117, R5, -INF , !P2 ;  /* 0xff80000005757808 */ /* 0x000fe20005000000 */
[----:B------:R-:W-:Y:S01]  /*2e10*/  HMMA.16816.F32.BF16 R80, R24, R36, R80 ;  /* 0x000000241850723c */ /* 0x000fe20000041850 */
[----:B------:R-:W-:-:S02]  /*2e20*/  IADD3 R5, R0, 0x10, RZ ;  /* 0x0000001000057810 */ /* 0x000fc40007ffe0ff */
[----:B------:R-:W-:Y:S01]  /*2e30*/  FSEL R113, R20, -INF , !P6 ;  /* 0xff80000014717808 */ /* 0x000fe20007000000 */
[C---:B------:R-:W-:Y:S01]  /*2e40*/  FFMA.FTZ R20, R7.reuse, R187, R56 ;  /* 0x000000bb07147223 */ /* 0x040fe20000010038 */
[C---:B------:R-:W-:Y:S01]  /*2e50*/  ISETP.GE.AND P4, PT, R2.reuse, R49, PT ;  /* 0x000000310200720c */ /* 0x040fe20003f86270 */
[----:B------:R-:W-:Y:S01]  /*2e60*/  FFMA.FTZ R7, R7, R187, R58 ;  /* 0x000000bb07077223 */ /* 0x000fe2000001003a */
[C---:B------:R-:W-:Y:S01]  /*2e70*/  ISETP.GE.AND P2, PT, R2.reuse, R51, PT ;  /* 0x000000330200720c */ /* 0x040fe20003f46270 */
[----:B------:R-:W-:Y:S01]  /*2e80*/  HMMA.16816.F32.BF16 R36, R8, R16, R92 ;  /* 0x000000100824723c */ /* 0x000fe2000004185c */
[----:B------:R-:W2:Y:S01]  /*2e90*/  I2F R16, R5 ;  /* 0x0000000500107306 */ /* 0x000ea20000201400 */
[----:B------:R-:W-:Y:S01]  /*2ea0*/  ISETP.GE.AND P6, PT, R2, R50, PT ;  /* 0x000000320200720c */ /* 0x000fe20003fc6270 */
[-C--:B-1----:R-:W-:Y:S01]  /*2eb0*/  FFMA.FTZ R22, R6, R187.reuse, R47 ;  /* 0x000000bb06167223 */ /* 0x082fe2000001002f */
[----:B------:R-:W-:Y:S02]  /*2ec0*/  IADD3 R2, R0, 0x11, RZ ;  /* 0x0000001100027810 */ /* 0x000fe40007ffe0ff */
[----:B------:R-:W-:Y:S01]  /*2ed0*/  FSEL R130, R7, -INF , !P0 ;  /* 0xff80000007827808 */ /* 0x000fe20004000000 */
[----:B------:R-:W-:Y:S01]  /*2ee0*/  FFMA.FTZ R17, R6, R187, R45 ;  /* 0x000000bb06117223 */ /* 0x000fe2000001002d */
[----:B------:R-:W-:Y:S01]  /*2ef0*/  HMMA.16816.F32.BF16 R68, R24, R54, R68 ;  /* 0x000000361844723c */ /* 0x000fe20000041844 */
[----:B------:R-:W1:Y:S01]  /*2f00*/  LDSM.16.M88.4 R24, [R177+0x1000] ;  /* 0x00100000b118783b */ /* 0x000e620000000200 */
[----:B------:R-:W3:Y:S01]  /*2f10*/  I2F R7, R2 ;  /* 0x0000000200077306 */ /* 0x000ee20000201400 */
[----:B------:R-:W-:-:S02]  /*2f20*/  FSEL R67, R21, -INF , !P5 ;  /* 0xff80000015437808 */ /* 0x000fc40006800000 */
[----:B------:R-:W-:Y:S02]  /*2f30*/  FSEL R127, R20, -INF , !P3 ;  /* 0xff800000147f7808 */ /* 0x000fe40005800000 */
[----:B------:R-:W-:Y:S01]  /*2f40*/  FSEL R65, R17, -INF , !P1 ;  /* 0xff80000011417808 */ /* 0x000fe20004800000 */
[C---:B------:R-:W-:Y:S01]  /*2f50*/  FFMA.FTZ R17, R6.reuse, R187, R57 ;  /* 0x000000bb06117223 */ /* 0x040fe20000010039 */
[C---:B------:R-:W-:Y:S01]  /*2f60*/  ISETP.GE.AND P5, PT, R5.reuse, R48, PT ;  /* 0x000000300500720c */ /* 0x040fe20003fa6270 */
[-C--:B------:R-:W-:Y:S01]  /*2f70*/  HMMA.16816.F32.BF16 R32, R12, R18.reuse, R72 ;  /* 0x000000120c20723c */ /* 0x080fe20000041848 */
[C---:B------:R-:W-:Y:S01]  /*2f80*/  ISETP.GE.AND P3, PT, R5.reuse, R49, PT ;  /* 0x000000310500720c */ /* 0x040fe20003f66270 */
[----:B------:R-:W-:Y:S01]  /*2f90*/  FFMA.FTZ R6, R6, R187, R59 ;  /* 0x000000bb06067223 */ /* 0x000fe2000001003b */
[C---:B------:R-:W-:Y:S02]  /*2fa0*/  ISETP.GE.AND P0, PT, R5.reuse, R51, PT ;  /* 0x000000330500720c */ /* 0x040fe40003f06270 */
[----:B------:R-:W-:Y:S01]  /*2fb0*/  ISETP.GE.AND P1, PT, R5, R50, PT ;  /* 0x000000320500720c */ /* 0x000fe20003f26270 */
[-C--:B--2---:R-:W-:Y:S01]  /*2fc0*/  FFMA.FTZ R5, R16, R187.reuse, R40 ;  /* 0x000000bb10057223 */ /* 0x084fe20000010028 */
[----:B------:R-:W-:Y:S01]  /*2fd0*/  FSEL R126, R17, -INF , !P2 ;  /* 0xff800000117e7808 */ /* 0x000fe20005000000 */
[----:B------:R-:W-:Y:S01]  /*2fe0*/  HMMA.16816.F32.BF16 R28, R8, R18, R100 ;  /* 0x00000012081c723c */ /* 0x000fe20000041864 */
[----:B------:R-:W-:Y:S01]  /*2ff0*/  FSEL R66, R22, -INF , !P4 ;  /* 0xff80000016427808 */ /* 0x000fe20006000000 */
[-C--:B---3--:R-:W-:Y:S01]  /*3000*/  FFMA.FTZ R17, R7, R187.reuse, R41 ;  /* 0x000000bb07117223 */ /* 0x088fe20000010029 */
[----:B------:R-:W-:Y:S01]  /*3010*/  FSEL R114, R5, -INF , !P5 ;  /* 0xff80000005727808 */ /* 0x000fe20006800000 */
[----:B------:R-:W-:Y:S01]  /*3020*/  FFMA.FTZ R20, R7, R187, R43 ;  /* 0x000000bb07147223 */ /* 0x000fe2000001002b */
[----:B------:R-:W-:-:S02]  /*3030*/  IADD3 R5, R0, 0x18, RZ ;  /* 0x0000001800057810 */ /* 0x000fc40007ffe0ff */
[-C--:B------:R-:W-:Y:S01]  /*3040*/  FFMA.FTZ R19, R16, R187.reuse, R42 ;  /* 0x000000bb10137223 */ /* 0x080fe2000001002a */
[----:B------:R-:W-:Y:S01]  /*3050*/  ISETP.GE.AND P4, PT, R2, R48, PT ;  /* 0x000000300200720c */ /* 0x000fe20003f86270 */
[-C--:B------:R-:W-:Y:S01]  /*3060*/  FFMA.FTZ R18, R16, R187.reuse, R36 ;  /* 0x000000bb10127223 */ /* 0x080fe20000010024 */
[----:B------:R-:W-:Y:S01]  /*3070*/  FSEL R129, R6, -INF , !P6 ;  /* 0xff80000006817808 */ /* 0x000fe20007000000 */
[----:B------:R-:W-:Y:S01]  /*3080*/  FFMA.FTZ R16, R16, R187, R38 ;  /* 0x000000bb10107223 */ /* 0x000fe20000010026 */
[----:B------:R-:W2:Y:S01]  /*3090*/  I2F R6, R5 ;  /* 0x0000000500067306 */ /* 0x000ea20000201400 */
[C---:B------:R-:W-:Y:S02]  /*30a0*/  ISETP.GE.AND P2, PT, R2.reuse, R49, PT ;  /* 0x000000310200720c */ /* 0x040fe40003f46270 */
[C---:B------:R-:W-:Y:S02]  /*30b0*/  ISETP.GE.AND P6, PT, R2.reuse, R51, PT ;  /* 0x000000330200720c */ /* 0x040fe40003fc6270 */
[----:B------:R-:W-:-:S02]  /*30c0*/  ISETP.GE.AND P5, PT, R2, R50, PT ;  /* 0x000000320200720c */ /* 0x000fc40003fa6270 */
[----:B------:R-:W-:Y:S02]  /*30d0*/  IADD3 R2, R0, 0x19, RZ ;  /* 0x0000001900027810 */ /* 0x000fe40007ffe0ff */
[----:B------:R-:W-:Y:S02]  /*30e0*/  FSEL R101, R19, -INF , !P3 ;  /* 0xff80000013657808 */ /* 0x000fe40005800000 */
[----:B------:R-:W-:Y:S01]  /*30f0*/  FSEL R125, R18, -INF , !P0 ;  /* 0xff800000127d7808 */ /* 0x000fe20004000000 */
[-C--:B-1----:R-:W-:Y:S01]  /*3100*/  HMMA.16816.F32.BF16 R40, R12, R24.reuse, R80 ;  /* 0x000000180c28723c */ /* 0x082fe20000041850 */
[----:B------:R-:W-:Y:S02]  /*3110*/  FSEL R133, R16, -INF , !P1 ;  /* 0xff80000010857808 */ /* 0x000fe40004800000 */
[----:B------:R-:W-:Y:S01]  /*3120*/  FSEL R73, R17, -INF , !P4 ;  /* 0xff80000011497808 */ /* 0x000fe20006000000 */
[-C--:B------:R-:W-:Y:S01]  /*3130*/  FFMA.FTZ R17, R7, R187.reuse, R37 ;  /* 0x000000bb07117223 */ /* 0x080fe20000010025 */
[C---:B------:R-:W-:Y:S01]  /*3140*/  ISETP.GE.AND P3, PT, R5.reuse, R48, PT ;  /* 0x000000300500720c */ /* 0x040fe20003f66270 */
[C---:B--2---:R-:W-:Y:S01]  /*3150*/  FFMA.FTZ R16, R6.reuse, R187, R32 ;  /* 0x000000bb06107223 */ /* 0x044fe20000010020 */
[C---:B------:R-:W-:Y:S01]  /*3160*/  ISETP.GE.AND P0, PT, R5.reuse, R49, PT ;  /* 0x000000310500720c */ /* 0x040fe20003f06270 */
[C---:B------:R-:W-:Y:S01]  /*3170*/  FFMA.FTZ R18, R6.reuse, R187, R28 ;  /* 0x000000bb06127223 */ /* 0x040fe2000001001c */
[C---:B------:R-:W-:Y:S01]  /*3180*/  ISETP.GE.AND P1, PT, R5.reuse, R51, PT ;  /* 0x000000330500720c */ /* 0x040fe20003f26270 */
[-C--:B------:R-:W-:Y:S01]  /*3190*/  FFMA.FTZ R19, R6, R187.reuse, R34 ;  /* 0x000000bb06137223 */ /* 0x080fe20000010022 */
[----:B------:R-:W-:Y:S01]  /*31a0*/  ISETP.GE.AND P4, PT, R5, R50, PT ;  /* 0x000000320500720c */ /* 0x000fe20003f86270 */
[-C--:B------:R-:W-:Y:S01]  /*31b0*/  FFMA.FTZ R5, R7, R187.reuse, R39 ;  /* 0x000000bb07057223 */ /* 0x080fe20000010027 */
[----:B------:R-:W-:Y:S01]  /*31c0*/  FSEL R119, R17, -INF , !P6 ;  /* 0xff80000011777808 */ /* 0x000fe20007000000 */
[----:B------:R-:W1:Y:S01]  /*31d0*/  I2F R7, R2 ;  /* 0x0000000200077306 */ /* 0x000e620000201400 */
[----:B------:R-:W-:Y:S01]  /*31e0*/  FSEL R102, R16, -INF , !P3 ;  /* 0xff80000010667808 */ /* 0x000fe20005800000 */
[----:B------:R-:W-:Y:S01]  /*31f0*/  HMMA.16816.F32.BF16 R36, R8, R24, R120 ;  /* 0x000000180824723c */ /* 0x000fe20000041878 */
[----:B------:R-:W-:Y:S01]  /*3200*/  FSEL R131, R5, -INF , !P5 ;  /* 0xff80000005837808 */ /* 0x000fe20006800000 */
[----:B------:R-:W-:Y:S01]  /*3210*/  FFMA.FTZ R16, R6, R187, R30 ;  /* 0x000000bb06107223 */ /* 0x000fe2000001001e */
[----:B------:R-:W-:-:S02]  /*3220*/  IADD3 R5, R0, 0x20, RZ ;  /* 0x0000002000057810 */ /* 0x000fc40007ffe0ff */
[----:B------:R-:W-:Y:S02]  /*3230*/  FSEL R74, R20, -INF , !P2 ;  /* 0xff800000144a7808 */ /* 0x000fe40005000000 */
[C---:B------:R-:W-:Y:S01]  /*3240*/  ISETP.GE.AND P2, PT, R2.reuse, R48, PT ;  /* 0x000000300200720c */ /* 0x040fe20003f46270 */
[----:B------:R-:W2:Y:S01]  /*3250*/  I2F R6, R5 ;  /* 0x0000000500067306 */ /* 0x000ea20000201400 */
[C---:B------:R-:W-:Y:S01]  /*3260*/  ISETP.GE.AND P6, PT, R2.reuse, R49, PT ;  /* 0x000000310200720c */ /* 0x040fe20003fc6270 */
[----:B------:R-:W3:Y:S01]  /*3270*/  LDSM.16.M88.4 R20, [R177+0x1800] ;  /* 0x00180000b114783b */ /* 0x000ee20000000200 */
[----:B------:R-:W-:Y:S01]  /*3280*/  ISETP.GE.AND P5, PT, R2, R51, PT ;  /* 0x000000330200720c */ /* 0x000fe20003fa6270 */
[----:B------:R-:W-:-:S04]  /*3290*/  DEPBAR.LE SB0, 0x0 ;  /* 0x000080000000791a */ /* 0x000fc80000000000 */
[CC--:B-1----:R-:W-:Y:S01]  /*32a0*/  FFMA.FTZ R17, R7.reuse, R187.reuse, R33 ;  /* 0x000000bb07117223 */ /* 0x0c2fe20000010021 */
[----:B------:R-:W-:Y:S01]  /*32b0*/  BAR.SYNC.DEFER_BLOCKING 0x0 ;  /* 0x0000000000007b1d */ /* 0x000fe20000010000 */
[----:B------:R-:W-:Y:S01]  /*32c0*/  ISETP.GE.AND P3, PT, R2, R50, PT ;  /* 0x000000320200720c */ /* 0x000fe20003f66270 */
[-C--:B------:R-:W-:Y:S01]  /*32d0*/  FFMA.FTZ R24, R7, R187.reuse, R35 ;  /* 0x000000bb07187223 */ /* 0x080fe20000010023 */
[----:B------:R-:W-:Y:S02]  /*32e0*/  IADD3 R2, R0, 0x21, RZ ;  /* 0x0000002100027810 */ /* 0x000fe40007ffe0ff */
[----:B------:R-:W-:Y:S02]  /*32f0*/  FSEL R100, R19, -INF , !P0 ;  /* 0xff80000013647808 */ /* 0x000fe40004000000 */
[----:B------:R-:W-:Y:S01]  /*3300*/  FSEL R118, R18, -INF , !P1 ;  /* 0xff80000012767808 */ /* 0x000fe20004800000 */
[-C--:B--2---:R-:W-:Y:S01]  /*3310*/  FFMA.FTZ R18, R6, R187.reuse, R42 ;  /* 0x000000bb06127223 */ /* 0x084fe2000001002a */
[----:B------:R-:W-:Y:S01]  /*3320*/  FSEL R124, R16, -INF , !P4 ;  /* 0xff800000107c7808 */ /* 0x000fe20006000000 */
[-C--:B------:R-:W-:Y:S01]  /*3330*/  FFMA.FTZ R16, R6, R187.reuse, R40 ;  /* 0x000000bb06107223 */ /* 0x080fe20000010028 */
[----:B------:R-:W-:Y:S01]  /*3340*/  FSEL R75, R17, -INF , !P2 ;  /* 0xff800000114b7808 */ /* 0x000fe20005000000 */
[----:B------:R-:W-:Y:S01]  /*3350*/  FFMA.FTZ R17, R7, R187, R29 ;  /* 0x000000bb07117223 */ /* 0x000fe2000001001d */
[----:B------:R-:W-:-:S02]  /*3360*/  ISETP.GE.AND P0, PT, R5, R48, PT ;  /* 0x000000300500720c */ /* 0x000fc40003f06270 */
[C---:B------:R-:W-:Y:S02]  /*3370*/  ISETP.GE.AND P1, PT, R5.reuse, R49, PT ;  /* 0x000000310500720c */ /* 0x040fe40003f26270 */
[C---:B------:R-:W-:Y:S02]  /*3380*/  ISETP.GE.AND P4, PT, R5.reuse, R51, PT ;  /* 0x000000330500720c */ /* 0x040fe40003f86270 */
[----:B------:R-:W-:Y:S01]  /*3390*/  ISETP.GE.AND P2, PT, R5, R50, PT ;  /* 0x000000320500720c */ /* 0x000fe20003f46270 */
[-C--:B------:R-:W-:Y:S01]  /*33a0*/  FFMA.FTZ R5, R7, R187.reuse, R31 ;  /* 0x000000bb07057223 */ /* 0x080fe2000001001f */
[----:B------:R-:W-:Y:S01]  /*33b0*/  FSEL R80, R24, -INF , !P6 ;  /* 0xff80000018507808 */ /* 0x000fe20007000000 */
[----:B------:R1:W2:Y:S01]  /*33c0*/  I2F R7, R2 ;  /* 0x0000000200077306 */ /* 0x0002a20000201400 */
[----:B------:R-:W-:Y:S01]  /*33d0*/  HMMA.16816.F32.BF16 R28, R12, R26, R84 ;  /* 0x0000001a0c1c723c */ /* 0x000fe20000041854 */
[----:B------:R-:W-:Y:S01]  /*33e0*/  FSEL R116, R17, -INF , !P5 ;  /* 0xff80000011747808 */ /* 0x000fe20006800000 */
[CC--:B------:R-:W-:Y:S01]  /*33f0*/  FFMA.FTZ R17, R6.reuse, R187.reuse, R36 ;  /* 0x000000bb06117223 */ /* 0x0c0fe20000010024 */
[----:B------:R-:W-:Y:S01]  /*3400*/  FSEL R122, R5, -INF , !P3 ;  /* 0xff800000057a7808 */ /* 0x000fe20005800000 */
[----:B------:R-:W-:Y:S01]  /*3410*/  FFMA.FTZ R6, R6, R187, R38 ;  /* 0x000000bb06067223 */ /* 0x000fe20000010026 */
[----:B------:R-:W-:-:S02]  /*3420*/  ISETP.GE.AND P6, PT, R2, R48, PT ;  /* 0x000000300200720c */ /* 0x000fc40003fc6270 */
[----:B------:R-:W-:Y:S01]  /*3430*/  FSEL R84, R16, -INF , !P0 ;  /* 0xff80000010547808 */ /* 0x000fe20004000000 */
[----:B------:R-:W-:Y:S01]  /*3440*/  HMMA.16816.F32.BF16 R24, R8, R26, R96 ;  /* 0x0000001a0818723c */ /* 0x000fe20000041860 */
[C---:B------:R-:W-:Y:S02]  /*3450*/  ISETP.GE.AND P5, PT, R2.reuse, R49, PT ;  /* 0x000000310200720c */ /* 0x040fe40003fa6270 */
[C---:B------:R-:W-:Y:S02]  /*3460*/  ISETP.GE.AND P3, PT, R2.reuse, R51, PT ;  /* 0x000000330200720c */ /* 0x040fe40003f66270 */
[----:B------:R-:W-:Y:S02]  /*3470*/  ISETP.GE.AND P0, PT, R2, R50, PT ;  /* 0x000000320200720c */ /* 0x000fe40003f06270 */
[----:B-1----:R-:W-:Y:S01]  /*3480*/  IADD3 R2, R0, 0x28, RZ ;  /* 0x0000002800027810 */ /* 0x002fe20007ffe0ff */
[CC--:B--2---:R-:W-:Y:S01]  /*3490*/  FFMA.FTZ R16, R7.reuse, R187.reuse, R41 ;  /* 0x000000bb07107223 */ /* 0x0c4fe20000010029 */
[----:B------:R-:W-:Y:S01]  /*34a0*/  FSEL R83, R18, -INF , !P1 ;  /* 0xff80000012537808 */ /* 0x000fe20004800000 */
[-C--:B------:R-:W-:Y:S01]  /*34b0*/  FFMA.FTZ R19, R7, R187.reuse, R43 ;  /* 0x000000bb07137223 */ /* 0x080fe2000001002b */
[----:B------:R-:W1:Y:S01]  /*34c0*/  I2F R5, R2 ;  /* 0x0000000200057306 */ /* 0x000e620000201400 */
[----:B------:R-:W-:Y:S01]  /*34d0*/  FSEL R150, R17, -INF , !P4 ;  /* 0xff80000011967808 */ /* 0x000fe20006000000 */
[CC--:B------:R-:W-:Y:S01]  /*34e0*/  FFMA.FTZ R17, R7.reuse, R187.reuse, R37 ;  /* 0x000000bb07117223 */ /* 0x0c0fe20000010025 */
[----:B------:R-:W-:Y:S01]  /*34f0*/  FSEL R151, R6, -INF , !P2 ;  /* 0xff80000006977808 */ /* 0x000fe20005000000 */
[----:B------:R-:W-:Y:S01]  /*3500*/  FFMA.FTZ R7, R7, R187, R39 ;  /* 0x000000bb07077223 */ /* 0x000fe20000010027 */
[----:B------:R-:W-:Y:S01]  /*3510*/  FSEL R81, R16, -INF , !P6 ;  /* 0xff80000010517808 */ /* 0x000fe20007000000 */
[----:B---3--:R-:W-:Y:S01]  /*3520*/  HMMA.16816.F32.BF16 R36, R12, R20, R88 ;  /* 0x000000140c24723c */ /* 0x008fe20000041858 */
[----:B------:R-:W-:-:S02]  /*3530*/  ISETP.GE.AND P1, PT, R2, R48, PT ;  /* 0x000000300200720c */ /* 0x000fc40003f26270 */
[C---:B------:R-:W-:Y:S02]  /*3540*/  ISETP.GE.AND P4, PT, R2.reuse, R49, PT ;  /* 0x000000310200720c */ /* 0x040fe40003f86270 */
[C---:B------:R-:W-:Y:S02]  /*3550*/  ISETP.GE.AND P2, PT, R2.reuse, R51, PT ;  /* 0x000000330200720c */ /* 0x040fe40003f46270 */
[----:B------:R-:W-:Y:S01]  /*3560*/  ISETP.GE.AND P6, PT, R2, R50, PT ;  /* 0x000000320200720c */ /* 0x000fe20003fc6270 */
[----:B------:R-:W-:Y:S01]  /*3570*/  HMMA.16816.F32.BF16 R32, R8, R20, R108 ;  /* 0x000000140820723c */ /* 0x000fe2000004186c */
[----:B------:R-:W-:Y:S01]  /*3580*/  FSEL R149, R7, -INF , !P0 ;  /* 0xff80000007957808 */ /* 0x000fe20004000000 */
[CC--:B-1----:R-:W-:Y:S01]  /*3590*/  FFMA.FTZ R16, R5.reuse, R187.reuse, R28 ;  /* 0x000000bb05107223 */ /* 0x0c2fe2000001001c */
[----:B------:R-:W-:Y:S01]  /*35a0*/  IADD3 R2, R0, 0x29, RZ ;  /* 0x0000002900027810 */ /* 0x000fe20007ffe0ff */
[----:B------:R-:W-:Y:S01]  /*35b0*/  FFMA.FTZ R7, R5, R187, R30 ;  /* 0x000000bb05077223 */ /* 0x000fe2000001001e */
[----:B------:R-:W-:-:S02]  /*35c0*/  FSEL R82, R19, -INF , !P5 ;  /* 0xff80000013527808 */ /* 0x000fc40006800000 */
[----:B------:R-:W1:Y:S01]  /*35d0*/  I2F R6, R2 ;  /* 0x0000000200067306 */ /* 0x000e620000201400 */
[----:B------:R-:W-:Y:S01]  /*35e0*/  FSEL R148, R17, -INF , !P3 ;  /* 0xff80000011947808 */ /* 0x000fe20005800000 */
[CC--:B------:R-:W-:Y:S01]  /*35f0*/  FFMA.FTZ R17, R5.reuse, R187.reuse, R24 ;  /* 0x000000bb05117223 */ /* 0x0c0fe20000010018 */
[----:B------:R-:W-:Y:S01]  /*3600*/  FSEL R85, R16, -INF , !P1 ;  /* 0xff80000010557808 */ /* 0x000fe20004800000 */
[----:B------:R-:W-:Y:S01]  /*3610*/  FFMA.FTZ R16, R5, R187, R26 ;  /* 0x000000bb05107223 */ /* 0x000fe2000001001a */
[C---:B------:R-:W-:Y:S02]  /*3620*/  ISETP.GE.AND P5, PT, R2.reuse, R48, PT ;  /* 0x000000300200720c */ /* 0x040fe40003fa6270 */
[C---:B------:R-:W-:Y:S02]  /*3630*/  ISETP.GE.AND P3, PT, R2.reuse, R49, PT ;  /* 0x000000310200720c */ /* 0x040fe40003f66270 */
[C---:B------:R-:W-:Y:S02]  /*3640*/  ISETP.GE.AND P0, PT, R2.reuse, R51, PT ;  /* 0x000000330200720c */ /* 0x040fe40003f06270 */
[----:B------:R-:W-:-:S02]  /*3650*/  ISETP.GE.AND P1, PT, R2, R50, PT ;  /* 0x000000320200720c */ /* 0x000fc40003f26270 */
[----:B------:R-:W-:Y:S02]  /*3660*/  FSEL R96, R7, -INF , !P4 ;  /* 0xff80000007607808 */ /* 0x000fe40006000000 */
[----:B------:R-:W-:Y:S01]  /*3670*/  FSEL R147, R17, -INF , !P2 ;  /* 0xff80000011937808 */ /* 0x000fe20005000000 */
[-C--:B-1----:R-:W-:Y:S01]  /*3680*/  FFMA.FTZ R5, R6, R187.reuse, R29 ;  /* 0x000000bb06057223 */ /* 0x082fe2000001001d */
[----:B------:R-:W-:Y:S02]  /*3690*/  IADD3 R2, R0, 0x30, RZ ;  /* 0x0000003000027810 */ /* 0x000fe40007ffe0ff */
[----:B------:R-:W-:Y:S01]  /*36a0*/  FSEL R175, R16, -INF , !P6 ;  /* 0xff80000010af7808 */ /* 0x000fe20007000000 */
[-C--:B------:R-:W-:Y:S01]  /*36b0*/  FFMA.FTZ R16, R6, R187.reuse, R31 ;  /* 0x000000bb06107223 */ /* 0x080fe2000001001f */
[----:B------:R-:W1:Y:S01]  /*36c0*/  I2F R7, R2 ;  /* 0x0000000200077306 */ /* 0x000e620000201400 */
[----:B------:R-:W-:Y:S01]  /*36d0*/  FSEL R86, R5, -INF , !P5 ;  /* 0xff80000005567808 */ /* 0x000fe20006800000 */
[----:B------:R-:W-:Y:S01]  /*36e0*/  HMMA.16816.F32.BF16 R28, R12, R22, R68 ;  /* 0x000000160c1c723c */ /* 0x000fe20000041844 */
[----:B------:R-:W-:Y:S01]  /*36f0*/  ISETP.GE.AND P4, PT, R2, R48, PT ;  /* 0x000000300200720c */ /* 0x000fe20003f86270 */
[----:B------:R-:W-:Y:S01]  /*3700*/  FFMA.FTZ R5, R6, R187, R27 ;  /* 0x000000bb06057223 */ /* 0x000fe2000001001b */
[----:B------:R-:W-:-:S02]  /*3710*/  ISETP.GE.AND P2, PT, R2, R49, PT ;  /* 0x000000310200720c */ /* 0x000fc40003f46270 */
[C---:B------:R-:W-:Y:S02]  /*3720*/  ISETP.GE.AND P6, PT, R2.reuse, R51, PT ;  /* 0x000000330200720c */ /* 0x040fe40003fc6270 */
[----:B------:R-:W-:Y:S01]  /*3730*/  ISETP.GE.AND P5, PT, R2, R50, PT ;  /* 0x000000320200720c */ /* 0x000fe20003fa6270 */
[-C--:B------:R-:W-:Y:S01]  /*3740*/  FFMA.FTZ R13, R6, R187.reuse, R25 ;  /* 0x000000bb060d7223 */ /* 0x080fe20000010019 */
[----:B------:R-:W-:Y:S01]  /*3750*/  FSEL R156, R5, -INF , !P1 ;  /* 0xff800000059c7808 */ /* 0x000fe20004800000 */
[----:B------:R-:W-:Y:S01]  /*3760*/  HMMA.16816.F32.BF16 R20, R8, R22, R104 ;  /* 0x000000160814723c */ /* 0x000fe20000041868 */
[----:B------:R-:W-:Y:S02]  /*3770*/  IADD3 R5, R0, 0x38, RZ ;  /* 0x0000003800057810 */ /* 0x000fe40007ffe0ff */
[----:B------:R-:W-:Y:S01]  /*3780*/  FSEL R95, R16, -INF , !P3 ;  /* 0xff800000105f7808 */ /* 0x000fe20005800000 */
[----:B-1----:R-:W-:Y:S01]  /*3790*/  FFMA.FTZ R12, R7, R187, R36 ;  /* 0x000000bb070c7223 */ /* 0x002fe20000010024 */
[----:B------:R-:W-:-:S02]  /*37a0*/  IADD3 R2, R0, 0x31, RZ ;  /* 0x0000003100027810 */ /* 0x000fc40007ffe0ff */
[----:B------:R-:W-:Y:S01]  /*37b0*/  FSEL R144, R13, -INF , !P0 ;  /* 0xff8000000d907808 */ /* 0x000fe20004000000 */
[CC--:B------:R-:W-:Y:S01]  /*37c0*/  FFMA.FTZ R9, R7.reuse, R187.reuse, R32 ;  /* 0x000000bb07097223 */ /* 0x0c0fe20000010020 */
[----:B------:R-:W1:Y:S01]  /*37d0*/  I2F R6, R2 ;  /* 0x0000000200067306 */ /* 0x000e620000201400 */
[----:B------:R-:W-:Y:S01]  /*37e0*/  FSEL R97, R12, -INF , !P4 ;  /* 0xff8000000c617808 */ /* 0x000fe20006000000 */
[CC--:B------:R-:W-:Y:S01]  /*37f0*/  FFMA.FTZ R12, R7.reuse, R187.reuse, R38 ;  /* 0x000000bb070c7223 */ /* 0x0c0fe20000010026 */
[C---:B------:R-:W-:Y:S01]  /*3800*/  ISETP.GE.AND P3, PT, R2.reuse, R48, PT ;  /* 0x000000300200720c */ /* 0x040fe20003f66270 */
[----:B------:R-:W-:Y:S01]  /*3810*/  FFMA.FTZ R7, R7, R187, R34 ;  /* 0x000000bb07077223 */ /* 0x000fe20000010022 */
[C---:B------:R-:W-:Y:S02]  /*3820*/  ISETP.GE.AND P0, PT, R2.reuse, R49, PT ;  /* 0x000000310200720c */ /* 0x040fe40003f06270 */
[C---:B------:R-:W-:Y:S02]  /*3830*/  ISETP.GE.AND P1, PT, R2.reuse, R51, PT ;  /* 0x000000330200720c */ /* 0x040fe40003f26270 */
[----:B------:R-:W-:-:S02]  /*3840*/  ISETP.GE.AND P4, PT, R2, R50, PT ;  /* 0x000000320200720c */ /* 0x000fc40003f86270 */
[----:B------:R2:W3:Y:S01]  /*3850*/  I2F R2, R5 ;  /* 0x0000000500027306 */ /* 0x0004e20000201400 */
[----:B------:R-:W-:Y:S02]  /*3860*/  FSEL R103, R12, -INF , !P2 ;  /* 0xff8000000c677808 */ /* 0x000fe40005000000 */
[----:B------:R-:W-:Y:S01]  /*3870*/  FSEL R146, R9, -INF , !P6 ;  /* 0xff80000009927808 */ /* 0x000fe20007000000 */
[CC--:B-1----:R-:W-:Y:S01]  /*3880*/  FFMA.FTZ R8, R6.reuse, R187.reuse, R37 ;  /* 0x000000bb06087223 */ /* 0x0c2fe20000010025 */
[----:B------:R-:W-:Y:S01]  /*3890*/  FSEL R174, R7, -INF , !P5 ;  /* 0xff80000007ae7808 */ /* 0x000fe20006800000 */
[----:B------:R-:W-:Y:S01]  /*38a0*/  FFMA.FTZ R7, R6, R187, R33 ;  /* 0x000000bb06077223 */ /* 0x000fe20000010021 */
[C---:B------:R-:W-:Y:S02]  /*38b0*/  ISETP.GE.AND P2, PT, R5.reuse, R48, PT ;  /* 0x000000300500720c */ /* 0x040fe40003f46270 */
[----:B------:R-:W-:Y:S02]  /*38c0*/  FSEL R94, R8, -INF , !P3 ;  /* 0xff800000085e7808 */ /* 0x000fe40005800000 */
[----:B------:R-:W1:Y:S01]  /*38d0*/  I2F R8, R0 ;  /* 0x0000000000087306 */ /* 0x000e620000201400 */
[----:B------:R-:W-:-:S02]  /*38e0*/  ISETP.GE.AND P6, PT, R5, R49, PT ;  /* 0x000000310500720c */ /* 0x000fc40003fc6270 */
[C---:B------:R-:W-:Y:S02]  /*38f0*/  ISETP.GE.AND P5, PT, R5.reuse, R51, PT ;  /* 0x000000330500720c */ /* 0x040fe40003fa6270 */
[----:B------:R-:W-:Y:S01]  /*3900*/  ISETP.GE.AND P3, PT, R5, R50, PT ;  /* 0x000000320500720c */ /* 0x000fe20003f66270 */
[CC--:B--2---:R-:W-:Y:S01]  /*3910*/  FFMA.FTZ R5, R6.reuse, R187.reuse, R39 ;  /* 0x000000bb06057223 */ /* 0x0c4fe20000010027 */
[----:B------:R-:W-:Y:S01]  /*3920*/  FSEL R145, R7, -INF , !P1 ;  /* 0xff80000007917808 */ /* 0x000fe20004800000 */
[----:B------:R-:W-:Y:S01]  /*3930*/  FFMA.FTZ R6, R6, R187, R35 ;  /* 0x000000bb06067223 */ /* 0x000fe20000010023 */
[----:B------:R-:W-:Y:S01]  /*3940*/  ISETP.GE.AND P1, PT, R0, R49, PT ;  /* 0x000000310000720c */ /* 0x000fe20003f26270 */
[CC--:B---3--:R-:W-:Y:S01]  /*3950*/  FFMA.FTZ R7, R2.reuse, R187.reuse, R20 ;  /* 0x000000bb02077223 */ /* 0x0c8fe20000010014 */
[----:B------:R-:W-:Y:S01]  /*3960*/  FSEL R98, R5, -INF , !P0 ;  /* 0xff80000005627808 */ /* 0x000fe20004000000 */
[-C--:B------:R-:W-:Y:S01]  /*3970*/  FFMA.FTZ R5, R2, R187.reuse, R28 ;  /* 0x000000bb02057223 */ /* 0x080fe2000001001c */
[----:B------:R-:W-:Y:S01]  /*3980*/  FSEL R157, R6, -INF , !P4 ;  /* 0xff800000069d7808 */ /* 0x000fe20006000000 */
[-C--:B------:R-:W-:Y:S01]  /*3990*/  FFMA.FTZ R6, R2, R187.reuse, R30 ;  /* 0x000000bb02067223 */ /* 0x080fe2000001001e */
[----:B------:R-:W-:Y:S01]  /*39a0*/  ISETP.GE.AND P0, PT, R0, R48, PT ;  /* 0x000000300000720c */ /* 0x000fe20003f06270 */
[-C--:B-1----:R-:W-:Y:S01]  /*39b0*/  FFMA.FTZ R9, R8, R187.reuse, R76 ;  /* 0x000000bb08097223 */ /* 0x082fe2000001004c */
[----:B------:R-:W-:Y:S01]  /*39c0*/  FSEL R104, R5, -INF , !P2 ;  /* 0xff80000005687808 */ /* 0x000fe20005000000 */
[-C--:B------:R-:W-:Y:S01]  /*39d0*/  FFMA.FTZ R5, R2, R187.reuse, R22 ;  /* 0x000000bb02057223 */ /* 0x080fe20000010016 */
[----:B------:R-:W-:Y:S01]  /*39e0*/  FSEL R106, R6, -INF , !P6 ;  /* 0xff800000066a7808 */ /* 0x000fe20007000000 */
[----:B------:R-:W-:Y:S01]  /*39f0*/  FFMA.FTZ R6, R8, R187, R60 ;  /* 0x000000bb08067223 */ /* 0x000fe2000001003c */
[----:B------:R-:W-:-:S02]  /*3a00*/  ISETP.GE.AND P4, PT, R0, R51, PT ;  /* 0x000000330000720c */ /* 0x000fc40003f86270 */
[C---:B------:R-:W-:Y:S02]  /*3a10*/  ISETP.GE.AND P2, PT, R0.reuse, R50, PT ;  /* 0x000000320000720c */ /* 0x040fe40003f46270 */
[----:B------:R-:W-:Y:S02]  /*3a20*/  IADD3 R0, R0, 0x39, RZ ;  /* 0x0000003900007810 */ /* 0x000fe40007ffe0ff */
[----:B------:R-:W-:Y:S02]  /*3a30*/  FSEL R220, R7, -INF , !P5 ;  /* 0xff80000007dc7808 */ /* 0x000fe40006800000 */
[----:B------:R-:W-:Y:S01]  /*3a40*/  FSEL R222, R5, -INF , !P3 ;  /* 0xff80000005de7808 */ /* 0x000fe20005800000 */
[----:B------:R1:W2:Y:S01]  /*3a50*/  I2F R2, R0 ;  /* 0x0000000000027306 */ /* 0x0002a20000201400 */
[----:B------:R-:W-:Y:S01]  /*3a60*/  FSEL R63, R6, -INF , !P0 ;  /* 0xff800000063f7808 */ /* 0x000fe20004000000 */
[----:B------:R-:W-:Y:S01]  /*3a70*/  FFMA.FTZ R5, R8, R187, R78 ;  /* 0x000000bb08057223 */ /* 0x000fe2000001004e */
[----:B------:R-:W-:-:S02]  /*3a80*/  ISETP.GE.AND P6, PT, R0, R48, PT ;  /* 0x000000300000720c */ /* 0x000fc40003fc6270 */
[C---:B------:R-:W-:Y:S02]  /*3a90*/  ISETP.GE.AND P5, PT, R0.reuse, R49, PT ;  /* 0x000000310000720c */ /* 0x040fe40003fa6270 */
[C---:B------:R-:W-:Y:S02]  /*3aa0*/  ISETP.GE.AND P3, PT, R0.reuse, R51, PT ;  /* 0x000000330000720c */ /* 0x040fe40003f66270 */
[----:B------:R-:W-:Y:S02]  /*3ab0*/  ISETP.GE.AND P0, PT, R0, R50, PT ;  /* 0x000000320000720c */ /* 0x000fe40003f06270 */
[----:B------:R-:W-:Y:S02]  /*3ac0*/  FSEL R105, R9, -INF , !P4 ;  /* 0xff80000009697808 */ /* 0x000fe40006000000 */
[----:B------:R-:W-:Y:S01]  /*3ad0*/  FSEL R107, R5, -INF , !P2 ;  /* 0xff800000056b7808 */ /* 0x000fe20005000000 */
[-C--:B-1----:R-:W-:Y:S02]  /*3ae0*/  FFMA.FTZ R0, R8, R187.reuse, R62 ;  /* 0x000000bb08007223 */ /* 0x082fe4000001003e */
[----:B--2---:R-:W-:-:S02]  /*3af0*/  FFMA.FTZ R8, R2, R187, R29 ;  /* 0x000000bb02087223 */ /* 0x004fc4000001001d */
[-C--:B------:R-:W-:Y:S01]  /*3b00*/  FFMA.FTZ R7, R2, R187.reuse, R31 ;  /* 0x000000bb02077223 */ /* 0x080fe2000001001f */
[----:B------:R-:W-:Y:S01]  /*3b10*/  FSEL R62, R0, -INF , !P1 ;  /* 0xff800000003e7808 */ /* 0x000fe20004800000 */
[CC--:B------:R-:W-:Y:S01]  /*3b20*/  FFMA.FTZ R6, R2.reuse, R187.reuse, R21 ;  /* 0x000000bb02067223 */ /* 0x0c0fe20000010015 */
[----:B------:R-:W-:Y:S01]  /*3b30*/  ISETP.GE.AND P1, PT, R221, 0x2, PT ;  /* 0x00000002dd00780c */ /* 0x000fe20003f26270 */
[----:B------:R-:W-:Y:S01]  /*3b40*/  FFMA.FTZ R2, R2, R187, R23 ;  /* 0x000000bb02027223 */ /* 0x000fe20000010017 */
[----:B------:R-:W-:Y:S02]  /*3b50*/  FSEL R87, R8, -INF , !P6 ;  /* 0xff80000008577808 */ /* 0x000fe40007000000 */
[----:B------:R-:W-:Y:S02]  /*3b60*/  FSEL R99, R7, -INF , !P5 ;  /* 0xff80000007637808 */ /* 0x000fe40006800000 */
[----:B------:R-:W-:Y:S02]  /*3b70*/  FSEL R217, R6, -INF , !P3 ;  /* 0xff80000006d97808 */ /* 0x000fe40005800000 */
[----:B------:R-:W-:-:S05]  /*3b80*/  FSEL R218, R2, -INF , !P0 ;  /* 0xff80000002da7808 */ /* 0x000fca0004000000 */
        /* <DEDUP_REMOVED lines=48> */
.L_x_999:
[----:B------:R-:W-:Y:S05]  /*3e90*/  BSYNC B0 ;  /* 0x0000000000007941 */ /* 0x000fea0003800000 */
.L_x_998:
[----:B------:R-:W0:Y:S02]  /*3ea0*/  LDGDEPBAR ;  /* 0x00000000000079af */ /* 0x000e240000000000 */
.L_x_997:
[----:B------:R-:W-:Y:S01]  /*3eb0*/  LOP3.LUT R0, R143, 0x7ffffffc, RZ, 0xc0, !PT ;  /* 0x7ffffffc8f007812 */ /* 0x000fe200078ec0ff */
[----:B------:R-:W-:Y:S01]  /*3ec0*/  IMAD R5, R221, 0x40, R153 ;  /* 0x00000040dd057824 */ /* 0x000fe200078e0299 */
[C---:B-1----:R-:W-:Y:S01]  /*3ed0*/  IADD3 R10, R219.reuse, 0x4, RZ ;  /* 0x00000004db0a7810 */ /* 0x042fe20007ffe0ff */
[----:B------:R-:W-:Y:S01]  /*3ee0*/  IMAD.WIDE.U32 R26, R219, -0x326172a9, RZ ;  /* 0xcd9e8d57db1a7825 */ /* 0x000fe200078e00ff */
[----:B--2---:R-:W-:Y:S01]  /*3ef0*/  LOP3.LUT R7, R154, UR36, RZ, 0x3c, !PT ;  /* 0x000000249a077c12 */ /* 0x004fe2000f8e3cff */
[----:B------:R-:W-:Y:S01]  /*3f00*/  UIADD3 UR17, UR37, -0x4498517b, URZ ;  /* 0xbb67ae8525117890 */ /* 0x000fe2000fffe03f */
[----:B------:R-:W-:Y:S01]  /*3f10*/  IADD3 R21, R5, -0x40, RZ ;  /* 0xffffffc005157810 */ /* 0x000fe20007ffe0ff */
[----:B------:R-:W-:Y:S01]  /*3f20*/  IMAD.IADD R0, R140, 0x1, -R0 ;  /* 0x000000018c007824 */ /* 0x000fe200078e0a00 */
[----:B------:R-:W-:Y:S01]  /*3f30*/  LOP3.LUT R5, R27, R7, RZ, 0x3c, !PT ;  /* 0x000000071b057212 */ /* 0x000fe200078e3cff */
[----:B------:R-:W-:Y:S01]  /*3f40*/  IMAD.WIDE.U32 R8, R10, -0x326172a9, RZ ;  /* 0xcd9e8d570a087825 */ /* 0x000fe200078e00ff */
[----:B------:R1:W-:Y:S01]  /*3f50*/  STL [R1+0xa4], R7 ;  /* 0x0000a40701007387 */ /* 0x0003e20000100800 */
[----:B------:R-:W-:-:S02]  /*3f60*/  UIADD3 UR18, UR36, -0x61c88647, URZ ;  /* 0x9e3779b924127890 */ /* 0x000fc4000fffe03f */
[----:B------:R-:W-:Y:S01]  /*3f70*/  IMAD.SHL.U32 R2, R0, 0x2, RZ ;  /* 0x0000000200027824 */ /* 0x000fe200078e00ff */
[-C--:B------:R-:W-:Y:S01]  /*3f80*/  LOP3.LUT R16, R9, R7.reuse, RZ, 0x3c, !PT ;  /* 0x0000000709107212 */ /* 0x080fe200078e3cff */
[----:B------:R-:W-:Y:S01]  /*3f90*/  IMAD.WIDE.U32 R14, R10, -0x326172a9, RZ ;  /* 0xcd9e8d570a0e7825 */ /* 0x000fe200078e00ff */
[----:B------:R2:W-:Y:S01]  /*3fa0*/  STL [R1+0x128], R10 ;  /* 0x0001280a01007387 */ /* 0x0005e20000100800 */
[----:B------:R-:W-:Y:S02]  /*3fb0*/  UIADD3 UR16, UR36, 0x3c6ef372, URZ ;  /* 0x3c6ef37224107890 */ /* 0x000fe4000fffe03f */
[----:B------:R-:W-:Y:S01]  /*3fc0*/  IMAD R20, R152, c[0x0][0x228], R2 ;  /* 0x00008a0098147a24 */ /* 0x000fe200078e0202 */
[----:B------:R-:W-:Y:S01]  /*3fd0*/  LOP3.LUT R18, R15, R7, RZ, 0x3c, !PT ;  /* 0x000000070f127212 */ /* 0x000fe200078e3cff */
[----:B------:R-:W-:Y:S01]  /*3fe0*/  IMAD.SHL.U32 R2, R232, 0x2, RZ ;  /* 0x00000002e8027824 */ /* 0x000fe200078e00ff */
[----:B------:R-:W-:Y:S01]  /*3ff0*/  UIADD3 UR15, UR37, 0x76cf5d0a, URZ ;  /* 0x76cf5d0a250f7890 */ /* 0x000fe2000fffe03f */
[----:B------:R-:W-:Y:S01]  /*4000*/  IMAD.WIDE.U32 R12, R173, -0x2daee0ad, RZ ;  /* 0xd2511f53ad0c7825 */ /* 0x000fe200078e00ff */
[----:B------:R-:W-:Y:S01]  /*4010*/  IADD3 R219, P0, R20, R21, RZ ;  /* 0x0000001514db7210 */ /* 0x000fe20007f1e0ff */
[----:B------:R-:W-:Y:S01]  /*4020*/  UIADD3 UR11, UR37, 0x32370b8f, URZ ;  /* 0x32370b8f250b7890 */ /* 0x000fe2000fffe03f */
[C---:B------:R-:W-:Y:S01]  /*4030*/  LOP3.LUT R6, R2.reuse, UR37, RZ, 0x3c, !PT ;  /* 0x0000002502067c12 */ /* 0x040fe2000f8e3cff */
[----:B------:R-:W-:Y:S01]  /*4040*/  IMAD.WIDE.U32 R236, R5, -0x2daee0ad, RZ ;  /* 0xd2511f5305ec7825 */ /* 0x000fe200078e00ff */
[----:B------:R-:W-:Y:S01]  /*4050*/  IADD3 R2, R2, 0x1, RZ ;  /* 0x0000000102027810 */ /* 0x000fe20007ffe0ff */
[----:B------:R-:W-:Y:S01]  /*4060*/  UIADD3 UR12, UR36, -0x255992d5, URZ ;  /* 0xdaa66d2b240c7890 */ /* 0x000fe2000fffe03f */
[C---:B------:R-:W-:Y:S01]  /*4070*/  LOP3.LUT R6, R13.reuse, R6, RZ, 0x3c, !PT ;  /* 0x000000060d067212 */ /* 0x040fe200078e3cff */
[----:B------:R-:W-:Y:S01]  /*4080*/  IMAD.WIDE.U32 R16, R16, -0x2daee0ad, RZ ;  /* 0xd2511f5310107825 */ /* 0x000fe200078e00ff */
[----:B------:R-:W-:Y:S01]  /*4090*/  LOP3.LUT R2, R2, UR37, RZ, 0x3c, !PT ;  /* 0x0000002502027c12 */ /* 0x000fe2000f8e3cff */
[----:B------:R-:W-:Y:S01]  /*40a0*/  UIADD3 UR10, UR36, 0x78dde6e4, URZ ;  /* 0x78dde6e4240a7890 */ /* 0x000fe2000fffe03f */
[----:B------:R-:W-:Y:S01]  /*40b0*/  SHF.R.S32.HI R5, RZ, 0x1f, R21 ;  /* 0x0000001fff057819 */ /* 0x000fe20000011415 */
[----:B------:R-:W-:Y:S01]  /*40c0*/  IMAD.WIDE.U32 R18, R18, -0x2daee0ad, RZ ;  /* 0xd2511f5312127825 */ /* 0x000fe200078e00ff */
[-C--:B------:R-:W-:Y:S01]  /*40d0*/  LOP3.LUT R9, R13, R2.reuse, RZ, 0x3c, !PT ;  /* 0x000000020d097212 */ /* 0x080fe200078e3cff */
[----:B------:R-:W-:Y:S01]  /*40e0*/  UIADD3 UR9, UR37, -0x126145ec, URZ ;  /* 0xed9eba1425097890 */ /* 0x000fe2000fffe03f */
[----:B------:R-:W-:Y:S01]  /*40f0*/  LEA.HI.X.SX32 R246, R20, R5, 0x1, P0 ;  /* 0x0000000514f67211 */ /* 0x000fe200000f0eff */
[----:B-1----:R-:W-:Y:S01]  /*4100*/  IMAD.WIDE.U32 R6, R6, -0x326172a9, RZ ;  /* 0xcd9e8d5706067825 */ /* 0x002fe200078e00ff */
[--C-:B------:R-:W-:Y:S01]  /*4110*/  LOP3.LUT R24, R19, UR17, R12.reuse, 0x96, !PT ;  /* 0x0000001113187c12 */ /* 0x100fe2000f8e960c */
[----:B------:R-:W-:Y:S01]  /*4120*/  UIADD3 UR6, UR37, -0x56f99767, URZ ;  /* 0xa906689925067890 */ /* 0x000fe2000fffe03f */
[----:B--2---:R-:W-:Y:S01]  /*4130*/  LOP3.LUT R10, R13, R2, RZ, 0x3c, !PT ;  /* 0x000000020d0a7212 */ /* 0x004fe200078e3cff */
[----:B------:R-:W-:Y:S01]  /*4140*/  UIADD3 UR8, UR36, 0x1715609d, URZ ;  /* 0x1715609d24087890 */ /* 0x000fe2000fffe03f */
[--C-:B------:R-:W-:Y:S01]  /*4150*/  LOP3.LUT R2, R237, UR17, R12.reuse, 0x96, !PT ;  /* 0x00000011ed027c12 */ /* 0x100fe2000f8e960c */
[----:B------:R-:W-:Y:S01]  /*4160*/  IMAD.WIDE.U32 R24, R24, -0x326172a9, RZ ;  /* 0xcd9e8d5718187825 */ /* 0x000fe200078e00ff */
[----:B------:R-:W-:Y:S01]  /*4170*/  LOP3.LUT R13, R17, UR17, R12, 0x96, !PT ;  /* 0x00000011110d7c12 */ /* 0x000fe2000f8e960c */
[----:B------:R-:W-:Y:S01]  /*4180*/  UIADD3 UR13, UR36, -0x4ab325aa, URZ ;  /* 0xb54cda56240d7890 */ /* 0x000fe2000fffe03f */
[C---:B------:R-:W-:Y:S01]  /*4190*/  LOP3.LUT R22, R7.reuse, UR18, R8, 0x96, !PT ;  /* 0x0000001207167c12 */ /* 0x040fe2000f8e9608 */
[----:B------:R-:W-:Y:S01]  /*41a0*/  IMAD.WIDE.U32 R10, R10, -0x326172a9, RZ ;  /* 0xcd9e8d570a0a7825 */ /* 0x000fe200078e00ff */
[C---:B------:R-:W-:Y:S01]  /*41b0*/  LOP3.LUT R15, R7.reuse, UR18, R26, 0x96, !PT ;  /* 0x00000012070f7c12 */ /* 0x040fe2000f8e961a */
[----:B------:R-:W-:Y:S01]  /*41c0*/  ULDC UR7, c[0x0][0x228] ;  /* 0x00008a0000077ab9 */ /* 0x000fe20000000800 */
[----:B------:R-:W-:Y:S01]  /*41d0*/  LOP3.LUT R27, R7, UR18, R14, 0x96, !PT ;  /* 0x00000012071b7c12 */ /* 0x000fe2000f8e960e */
[----:B------:R-:W-:Y:S01]  /*41e0*/  IMAD.WIDE.U32 R38, R2, -0x326172a9, RZ ;  /* 0xcd9e8d5702267825 */ /* 0x000fe200078e00ff */
[C---:B------:R-:W-:Y:S01]  /*41f0*/  LOP3.LUT R21, R11.reuse, UR18, R8, 0x96, !PT ;  /* 0x000000120b157c12 */ /* 0x040fe2000f8e9608 */
[----:B------:R-:W-:Y:S01]  /*4200*/  USHF.L.U32 UR4, UR7, 0x3, URZ ;  /* 0x0000000307047899 */ /* 0x000fe2000800063f */
[----:B------:R-:W-:Y:S01]  /*4210*/  LOP3.LUT R5, R11, UR18, R26, 0x96, !PT ;  /* 0x000000120b057c12 */ /* 0x000fe2000f8e961a */
[----:B------:R-:W-:Y:S01]  /*4220*/  IMAD.WIDE.U32 R12, R13, -0x326172a9, RZ ;  /* 0xcd9e8d570d0c7825 */ /* 0x000fe200078e00ff */
[C---:B------:R-:W-:Y:S01]  /*4230*/  LOP3.LUT R11, R39.reuse, UR16, R6, 0x96, !PT ;  /* 0x00000010270b7c12 */ /* 0x040fe2000f8e9606 */
[----:B------:R-:W-:Y:S01]  /*4240*/  UIMAD UR26, UR7, 0x48, URZ ;  /* 0x00000048071a78a4 */ /* 0x000fe2000f8e023f */
[----:B------:R-:W-:Y:S01]  /*4250*/  LOP3.LUT R2, R39, UR16, R10, 0x96, !PT ;  /* 0x0000001027027c12 */ /* 0x000fe2000f8e960a */
[----:B------:R-:W-:Y:S01]  /*4260*/  IMAD.WIDE.U32 R8, R9, -0x326172a9, RZ ;  /* 0xcd9e8d5709087825 */ /* 0x000fe200078e00ff */
[----:B------:R-:W-:-:S02]  /*4270*/  LOP3.LUT R28, R13, UR16, R6, 0x96, !PT ;  /* 0x000000100d1c7c12 */ /* 0x000fc4000f8e9606 */
[----:B------:R-:W-:Y:S01]  /*4280*/  LOP3.LUT R32, R13, UR16, R10, 0x96, !PT ;  /* 0x000000100d207c12 */ /* 0x000fe2000f8e960a */
[----:B------:R-:W-:Y:S01]  /*4290*/  IMAD.WIDE.U32 R6, R15, -0x2daee0ad, RZ ;  /* 0xd2511f530f067825 */ /* 0x000fe200078e00ff */
[----:B------:R-:W-:Y:S02]  /*42a0*/  LOP3.LUT R10, R39, UR16, R8, 0x96, !PT ;  /* 0x00000010270a7c12 */ /* 0x000fe4000f8e9608 */
[----:B------:R-:W-:Y:S01]  /*42b0*/  LOP3.LUT R17, R9, UR18, R26, 0x96, !PT ;  /* 0x0000001209117c12 */ /* 0x000fe2000f8e961a */
[----:B------:R-:W-:Y:S01]  /*42c0*/  IMAD.WIDE.U32 R36, R11, -0x2daee0ad, RZ ;  /* 0xd2511f530b247825 */ /* 0x000fe200078e00ff */
[----:B------:R-:W-:Y:S02]  /*42d0*/  LOP3.LUT R26, R9, UR18, R14, 0x96, !PT ;  /* 0x00000012091a7c12 */ /* 0x000fe4000f8e960e */
[----:B------:R-:W-:Y:S01]  /*42e0*/  LOP3.LUT R34, R25, UR16, R8, 0x96, !PT ;  /* 0x0000001019227c12 */ /* 0x000fe2000f8e9608 */
[----:B------:R-:W-:Y:S01]  /*42f0*/  IMAD.WIDE.U32 R56, R2, -0x2daee0ad, RZ ;  /* 0xd2511f5302387825 */ /* 0x000fe200078e00ff */
[----:B------:R-:W-:-:S02]  /*4300*/  FMNMX.FTZ R2, R63, R112, !PT ;  /* 0x000000703f027209 */ /* 0x000fc40007810000 */
[--C-:B------:R-:W-:Y:S01]  /*4310*/  LOP3.LUT R30, R7, UR15, R236.reuse, 0x96, !PT ;  /* 0x0000000f071e7c12 */ /* 0x100fe2000f8e96ec */
[----:B------:R-:W-:Y:S01]  /*4320*/  IMAD.WIDE.U32 R8, R5, -0x2daee0ad, RZ ;  /* 0xd2511f5305087825 */ /* 0x000fe200078e00ff */
[----:B------:R-:W-:Y:S02]  /*4330*/  LOP3.LUT R5, R7, UR15, R236, 0x96, !PT ;  /* 0x0000000f07057c12 */ /* 0x000fe4000f8e96ec */
[C-C-:B------:R-:W-:Y:S01]  /*4340*/  LOP3.LUT R13, R37.reuse, UR11, R6.reuse, 0x96, !PT ;  /* 0x0000000b250d7c12 */ /* 0x140fe2000f8e9606 */
[----:B------:R-:W-:Y:S01]  /*4350*/  IMAD.WIDE.U32 R58, R10, -0x2daee0ad, RZ ;  /* 0xd2511f530a3a7825 */ /* 0x000fe200078e00ff */
[----:B------:R-:W-:Y:S02]  /*4360*/  LOP3.LUT R29, R37, UR11, R6, 0x96, !PT ;  /* 0x0000000b251d7c12 */ /* 0x000fe4000f8e9606 */
[----:B------:R-:W-:Y:S01]  /*4370*/  FMNMX.FTZ R2, R113, R2, !PT ;  /* 0x0000000271027209 */ /* 0x000fe20007810000 */
[----:B------:R-:W-:Y:S01]  /*4380*/  IMAD.WIDE.U32 R10, R27, -0x2daee0ad, RZ ;  /* 0xd2511f531b0a7825 */ /* 0x000fe200078e00ff */
[----:B------:R-:W-:-:S02]  /*4390*/  LOP3.LUT R25, R9, UR15, R236, 0x96, !PT ;  /* 0x0000000f09197c12 */ /* 0x000fc4000f8e96ec */
[----:B------:R-:W-:Y:S01]  /*43a0*/  FMNMX.FTZ R2, R65, R2, !PT ;  /* 0x0000000241027209 */ /* 0x000fe20007810000 */
[----:B------:R-:W-:Y:S01]  /*43b0*/  IMAD.WIDE.U32 R6, R28, -0x2daee0ad, RZ ;  /* 0xd2511f531c067825 */ /* 0x000fe200078e00ff */
[----:B------:R-:W-:Y:S02]  /*43c0*/  LOP3.LUT R19, R57, UR11, R8, 0x96, !PT ;  /* 0x0000000b39137c12 */ /* 0x000fe4000f8e9608 */
[----:B------:R-:W-:Y:S01]  /*43d0*/  LOP3.LUT R28, R11, UR15, R18, 0x96, !PT ;  /* 0x0000000f0b1c7c12 */ /* 0x000fe2000f8e9612 */
[----:B------:R-:W-:Y:S01]  /*43e0*/  IMAD.WIDE.U32 R22, R22, -0x2daee0ad, RZ ;  /* 0xd2511f5316167825 */ /* 0x000fe200078e00ff */
[----:B------:R-:W-:-:S03]  /*43f0*/  LOP3.LUT R39, R7, UR11, R10, 0x96, !PT ;  /* 0x0000000b07277c12 */ /* 0x000fc6000f8e960a */
[----:B------:R-:W-:Y:S01]  /*4400*/  IMAD.WIDE.U32 R8, R26, -0x2daee0ad, RZ ;  /* 0xd2511f531a087825 */ /* 0x000fe200078e00ff */
[----:B------:R-:W-:Y:S02]  /*4410*/  LOP3.LUT R26, R7, UR11, R22, 0x96, !PT ;  /* 0x0000000b071a7c12 */ /* 0x000fe4000f8e9616 */
[----:B------:R-:W-:Y:S01]  /*4420*/  FMNMX.FTZ R7, R114, R2, !PT ;  /* 0x0000000272077209 */ /* 0x000fe20007810000 */
[----:B------:R-:W-:Y:S01]  /*4430*/  IMAD.WIDE.U32 R10, R5, -0x326172a9, RZ ;  /* 0xcd9e8d57050a7825 */ /* 0x000fe200078e00ff */
[----:B------:R-:W-:Y:S02]  /*4440*/  FMNMX.FTZ R5, R62, R77, !PT ;  /* 0x0000004d3e057209 */ /* 0x000fe40007810000 */
[----:B------:R-:W-:Y:S01]  /*4450*/  LOP3.LUT R23, R23, UR15, R16, 0x96, !PT ;  /* 0x0000000f17177c12 */ /* 0x000fe2000f8e9610 */
[----:B------:R-:W-:Y:S01]  /*4460*/  IMAD.WIDE.U32 R34, R34, -0x2daee0ad, RZ ;  /* 0xd2511f5322227825 */ /* 0x000fe200078e00ff */
[----:B------:R-:W-:Y:S02]  /*4470*/  FMNMX.FTZ R2, R67, R5, !PT ;  /* 0x0000000543027209 */ /* 0x000fe40007810000 */
[----:B------:R-:W-:Y:S01]  /*4480*/  FMNMX.FTZ R5, R73, R7, !PT ;  /* 0x0000000749057209 */ /* 0x000fe20007810000 */
[----:B------:R-:W-:Y:S01]  /*4490*/  IMAD.WIDE.U32 R20, R21, -0x2daee0ad, RZ ;  /* 0xd2511f5315147825 */ /* 0x000fe200078e00ff */
[----:B------:R-:W-:-:S02]  /*44a0*/  FMNMX.FTZ R2, R66, R2, !PT ;  /* 0x0000000242027209 */ /* 0x000fc40007810000 */
[----:B------:R-:W-:Y:S01]  /*44b0*/  FMNMX.FTZ R5, R102, R5, !PT ;  /* 0x0000000566057209 */ /* 0x000fe20007810000 */
[----:B------:R-:W-:Y:S01]  /*44c0*/  IMAD.WIDE.U32 R14, R17, -0x2daee0ad, RZ ;  /* 0xd2511f53110e7825 */ /* 0x000fe200078e00ff */
[----:B------:R-:W-:Y:S02]  /*44d0*/  FMNMX.FTZ R2, R101, R2, !PT ;  /* 0x0000000265027209 */ /* 0x000fe40007810000 */
[----:B------:R-:W-:Y:S01]  /*44e0*/  FMNMX.FTZ R5, R75, R5, !PT ;  /* 0x000000054b057209 */ /* 0x000fe20007810000 */
        /* <DEDUP_REMOVED lines=12> */
[----:B------:R-:W-:Y:S01]  /*45b0*/  IMAD.IADD R0, R142, 0x1, R141 ;  /* 0x000000018e007824 */ /* 0x000fe200078e028d */
[----:B------:R-:W-:-:S02]  /*45c0*/  FMNMX.FTZ R2, R82, R2, !PT ;  /* 0x0000000252027209 */ /* 0x000fc40007810000 */
[----:B------:R-:W-:Y:S01]  /*45d0*/  FMNMX.FTZ R5, R97, R5, !PT ;  /* 0x0000000561057209 */ /* 0x000fe20007810000 */
[----:B------:R-:W-:Y:S01]  /*45e0*/  IMAD.SHL.U32 R173, R0, 0x2, RZ ;  /* 0x0000000200ad7824 */ /* 0x000fe200078e00ff */
        /* <DEDUP_REMOVED lines=9> */
[----:B------:R-:W-:Y:S01]  /*4680*/  LOP3.LUT R37, R35, UR11, R8, 0x96, !PT ;  /* 0x0000000b23257c12 */ /* 0x000fe2000f8e9608 */
[----:B------:R-:W-:Y:S01]  /*4690*/  IMAD.WIDE.U32 R8, R25, -0x326172a9, RZ ;  /* 0xcd9e8d5719087825 */ /* 0x000fe200078e00ff */
[----:B------:R-:W-:Y:S02]  /*46a0*/  FMNMX.FTZ R70, R106, R70, !PT ;  /* 0x000000466a467209 */ /* 0x000fe40007810000 */
[----:B------:R-:W-:-:S02]  /*46b0*/  LOP3.LUT R16, R21, UR15, R16, 0x96, !PT ;  /* 0x0000000f15107c12 */ /* 0x000fc4000f8e9610 */
[----:B------:R-:W-:Y:S02]  /*46c0*/  LOP3.LUT R21, R15, UR15, R236, 0x96, !PT ;  /* 0x0000000f0f157c12 */ /* 0x000fe4000f8e96ec */
[----:B------:R-:W-:Y:S01]  /*46d0*/  LOP3.LUT R17, R59, UR11, R14, 0x96, !PT ;  /* 0x0000000b3b117c12 */ /* 0x000fe2000f8e960e */
[----:B------:R-:W-:Y:S01]  /*46e0*/  IMAD.WIDE.U32 R18, R16, -0x326172a9, RZ ;  /* 0xcd9e8d5710127825 */ /* 0x000fe200078e00ff */
[----:B------:R-:W-:Y:S02]  /*46f0*/  LOP3.LUT R31, R33, UR11, R20, 0x96, !PT ;  /* 0x0000000b211f7c12 */ /* 0x000fe4000f8e9614 */
[----:B------:R-:W-:Y:S01]  /*4700*/  FMNMX.FTZ R70, R99, R70, !PT ;  /* 0x0000004663467209 */ /* 0x000fe20007810000 */
[----:B------:R-:W-:Y:S01]  /*4710*/  IMAD.WIDE.U32 R52, R17, -0x326172a9, RZ ;  /* 0xcd9e8d5711347825 */ /* 0x000fe200078e00ff */
[----:B------:R-:W-:Y:S02]  /*4720*/  LOP3.LUT R20, R11, UR12, R38, 0x96, !PT ;  /* 0x0000000c0b147c12 */ /* 0x000fe4000f8e9626 */
[----:B------:R-:W-:Y:S01]  /*4730*/  LOP3.LUT R41, R47, UR10, R10, 0x96, !PT ;  /* 0x0000000a2f297c12 */ /* 0x000fe2000f8e960a */
[----:B------:R-:W-:Y:S01]  /*4740*/  IMAD.WIDE.U32 R10, R30, -0x326172a9, RZ ;  /* 0xcd9e8d571e0a7825 */ /* 0x000fe200078e00ff */
[----:B------:R-:W-:Y:S01]  /*4750*/  LOP3.LUT R42, R9, UR12, R38, 0x96, !PT ;  /* 0x0000000c092a7c12 */ /* 0x000fe2000f8e9626 */
[----:B------:R-:W2:Y:S01]  /*4760*/  SHFL.BFLY PT, R2, R70, 0x2, 0x1f ;  /* 0x0c401f0046027f89 */ /* 0x000ea200000e0000 */
        /* <DEDUP_REMOVED lines=8> */
[----:B-1----:R-:W-:Y:S02]  /*47f0*/  FMNMX.FTZ R71, R71, R5, !PT ;  /* 0x0000000547477209 */ /* 0x002fe40007810000 */
[----:B------:R-:W-:Y:S01]  /*4800*/  LOP3.LUT R13, R15, UR12, R12, 0x96, !PT ;  /* 0x0000000c0f0d7c12 */ /* 0x000fe2000f8e960c */
[----:B------:R-:W-:Y:S01]  /*4810*/  IMAD.WIDE.U32 R8, R27, -0x326172a9, RZ ;  /* 0xcd9e8d571b087825 */ /* 0x000fe200078e00ff */
[----:B------:R-:W-:Y:S01]  /*4820*/  LOP3.LUT R22, R11, UR12, R24, 0x96, !PT ;  /* 0x0000000c0b167c12 */ /* 0x000fe2000f8e9618 */
[----:B------:R-:W1:Y:S01]  /*4830*/  SHFL.BFLY PT, R5, R71, 0x1, 0x1f ;  /* 0x0c201f0047057f89 */ /* 0x000e6200000e0000 */
[----:B------:R-:W-:Y:S01]  /*4840*/  LOP3.LUT R12, R19, UR12, R12, 0x96, !PT ;  /* 0x0000000c130c7c12 */ /* 0x000fe2000f8e960c */
[----:B------:R-:W-:Y:S01]  /*4850*/  IMAD.WIDE.U32 R26, R26, -0x326172a9, RZ ;  /* 0xcd9e8d571a1a7825 */ /* 0x000fe200078e00ff */
[----:B------:R-:W-:-:S03]  /*4860*/  LOP3.LUT R11, R9, UR12, R24, 0x96, !PT ;  /* 0x0000000c090b7c12 */ /* 0x000fc6000f8e9618 */
[----:B------:R-:W-:Y:S01]  /*4870*/  IMAD.WIDE.U32 R28, R31, -0x326172a9, RZ ;  /* 0xcd9e8d571f1c7825 */ /* 0x000fe200078e00ff */
[----:B------:R-:W-:Y:S02]  /*4880*/  LOP3.LUT R24, R27, UR10, R14, 0x96, !PT ;  /* 0x0000000a1b187c12 */ /* 0x000fe4000f8e960e */
[----:B--2---:R-:W-:Y:S01]  /*4890*/  FMNMX.FTZ R70, R70, R2, !PT ;  /* 0x0000000246467209 */ /* 0x004fe20007810000 */
        /* <DEDUP_REMOVED lines=8> */
[----:B-1----:R-:W-:Y:S01]  /*4920*/  FMNMX.FTZ R71, R71, R5, !PT ;  /* 0x0000000547477209 */ /* 0x002fe20007810000 */
[----:B------:R-:W-:Y:S01]  /*4930*/  IMAD.WIDE.U32 R38, R41, -0x2daee0ad, RZ ;  /* 0xd2511f5329267825 */ /* 0x000fe200078e00ff */
[----:B------:R-:W-:Y:S02]  /*4940*/  LOP3.LUT R27, R21, UR10, R10, 0x96, !PT ;  /* 0x0000000a151b7c12 */ /* 0x000fe4000f8e960a */
[----:B------:R-:W-:Y:S01]  /*4950*/  FSETP.NEU.FTZ.AND P0, PT, R71, -INF , PT ;  /* 0xff8000004700780b */ /* 0x000fe20003f1d000 */
        /* <DEDUP_REMOVED lines=8> */
[----:B------:R-:W1:Y:S01]  /*49e0*/  SHFL.BFLY PT, R17, R70, 0x1, 0x1f ;  /* 0x0c201f0046117f89 */ /* 0x000e6200000e0000 */
        /* <DEDUP_REMOVED lines=25> */
[----:B------:R-:W-:Y:S01]  /*4b80*/  FMUL.FTZ R5, R71, c[0x0][0x23c] ;  /* 0x00008f0047057a20 */ /* 0x000fe20000410000 */
[----:B------:R-:W-:Y:S01]  /*4b90*/  LOP3.LUT R13, R7, UR13, R8, 0x96, !PT ;  /* 0x0000000d070d7c12 */ /* 0x000fe2000f8e9608 */
[----:B------:R-:W-:Y:S01]  /*4ba0*/  IMAD.WIDE.U32 R18, R19, -0x326172a9, RZ ;  /* 0xcd9e8d5713127825 */ /* 0x000fe200078e00ff */
[----:B------:R-:W-:Y:S02]  /*4bb0*/  LOP3.LUT R44, R6, 0xffff, RZ, 0xc0, !PT ;  /* 0x0000ffff062c7812 */ /* 0x000fe400078ec0ff */
[----:B------:R-:W-:Y:S01]  /*4bc0*/  FSEL R5, R5, RZ, P0 ;  /* 0x000000ff05057208 */ /* 0x000fe20000000000 */
[----:B------:R-:W-:Y:S01]  /*4bd0*/  IMAD.WIDE.U32 R26, R27, -0x2daee0ad, RZ ;  /* 0xd2511f531b1a7825 */ /* 0x000fe200078e00ff */
[----:B------:R-:W-:Y:S02]  /*4be0*/  LOP3.LUT R43, R19, UR8, R20, 0x96, !PT ;  /* 0x00000008132b7c12 */ /* 0x000fe4000f8e9614 */
[----:B------:R-:W-:Y:S01]  /*4bf0*/  SHF.R.U32.HI R46, RZ, 0x10, R6 ;  /* 0x00000010ff2e7819 */ /* 0x000fe20000011606 */
[----:B------:R-:W-:Y:S01]  /*4c00*/  IMAD.WIDE.U32 R10, R21, -0x326172a9, RZ ;  /* 0xcd9e8d57150a7825 */ /* 0x000fe200078e00ff */
[----:B------:R-:W-:-:S02]  /*4c10*/  LOP3.LUT R42, R27, UR6, R22, 0x96, !PT ;  /* 0x000000061b2a7c12 */ /* 0x000fc4000f8e9616 */
[----:B------:R-:W-:Y:S01]  /*4c20*/  LOP3.LUT R22, R6, 0xff, RZ, 0xc0, !PT ;  /* 0x000000ff06167812 */ /* 0x000fe200078ec0ff */
[----:B------:R-:W-:Y:S01]  /*4c30*/  IMAD.WIDE.U32 R8, R15, -0x326172a9, RZ ;  /* 0xcd9e8d570f087825 */ /* 0x000fe200078e00ff */
[----:B------:R-:W-:Y:S02]  /*4c40*/  SHF.R.U32.HI R27, RZ, 0x18, R6 ;  /* 0x00000018ff1b7819 */ /* 0x000fe40000011606 */
[----:B------:R-:W-:Y:S01]  /*4c50*/  FSETP.NEU.FTZ.AND P0, PT, R70, -INF , PT ;  /* 0xff8000004600780b */ /* 0x000fe20003f1d000 */
[----:B------:R-:W-:Y:S01]  /*4c60*/  FFMA.FTZ R2, R63, c[0x0][0x23c], -R5 ;  /* 0x00008f003f027a23 */ /* 0x000fe20000010805 */
[----:B------:R-:W-:Y:S01]  /*4c70*/  LOP3.LUT R19, R9, UR13, R10, 0x96, !PT ;  /* 0x0000000d09137c12 */ /* 0x000fe2000f8e960a */
[----:B------:R-:W-:Y:S01]  /*4c80*/  IMAD.WIDE.U32 R6, R31, -0x326172a9, RZ ;  /* 0xcd9e8d571f067825 */ /* 0x000fe200078e00ff */
[C---:B------:R-:W-:Y:S01]  /*4c90*/  LOP3.LUT R23, R8.reuse, 0xff, RZ, 0xc0, !PT ;  /* 0x000000ff08177812 */ /* 0x040fe200078ec0ff */
[----:B------:R1:W-:Y:S01]  /*4ca0*/  MUFU.EX2 R239, R2 ;  /* 0x0000000200ef7308 */ /* 0x0003e20000000800 */
[----:B------:R-:W-:Y:S01]  /*4cb0*/  LOP3.LUT R47, R8, 0xffff, RZ, 0xc0, !PT ;  /* 0x0000ffff082f7812 */ /* 0x000fe200078ec0ff */
[----:B------:R-:W-:Y:S01]  /*4cc0*/  IMAD.WIDE.U32 R14, R32, -0x326172a9, RZ ;  /* 0xcd9e8d57200e7825 */ /* 0x000fe200078e00ff */
[----:B------:R-:W-:-:S02]  /*4cd0*/  SHF.R.U32.HI R53, RZ, 0x10, R8 ;  /* 0x00000010ff357819 */ /* 0x000fc40000011608 */
[----:B------:R-:W-:Y:S01]  /*4ce0*/  SHF.R.U32.HI R25, RZ, 0x18, R8 ;  /* 0x00000018ff197819 */ /* 0x000fe20000011608 */
[----:B------:R-:W-:Y:S01]  /*4cf0*/  IMAD.WIDE.U32 R8, R33, -0x326172a9, RZ ;  /* 0xcd9e8d5721087825 */ /* 0x000fe200078e00ff */
[C---:B------:R-:W-:Y:S02]  /*4d00*/  LOP3.LUT R152, R6.reuse, 0xffff, RZ, 0xc0, !PT ;  /* 0x0000ffff06987812 */ /* 0x040fe400078ec0ff */
[----:B------:R-:W-:Y:S01]  /*4d10*/  LOP3.LUT R228, R6, 0xff, RZ, 0xc0, !PT ;  /* 0x000000ff06e47812 */ /* 0x000fe200078ec0ff */
[----:B------:R-:W-:Y:S01]  /*4d20*/  IMAD.WIDE.U32 R20, R34, -0x326172a9, RZ ;  /* 0xcd9e8d5722147825 */ /* 0x000fe200078e00ff */
[----:B------:R-:W-:Y:S02]  /*4d30*/  LOP3.LUT R141, R9, UR8, R52, 0x96, !PT ;  /* 0x00000008098d7c12 */ /* 0x000fe4000f8e9634 */
[----:B------:R-:W-:Y:S01]  /*4d40*/  LOP3.LUT R52, R7, UR13, R8, 0x96, !PT ;  /* 0x0000000d07347c12 */ /* 0x000fe2000f8e9608 */
[----:B------:R-:W-:Y:S01]  /*4d50*/  FMUL.FTZ R8, R70, c[0x0][0x23c] ;  /* 0x00008f0046087a20 */ /* 0x000fe20000410000 */
[----:B------:R-:W-:Y:S01]  /*4d60*/  LOP3.LUT R7, R13, 0xffff, RZ, 0xc0, !PT ;  /* 0x0000ffff0d077812 */ /* 0x000fe200078ec0ff */
[----:B-1----:R-:W-:Y:S01]  /*4d70*/  FFMA.FTZ R2, R112, c[0x0][0x23c], -R5 ;  /* 0x00008f0070027a23 */ /* 0x002fe20000010805 */
[----:B------:R-:W-:-:S02]  /*4d80*/  SHF.R.U32.HI R153, RZ, 0x10, R6 ;  /* 0x00000010ff997819 */ /* 0x000fc40000011606 */
[----:B------:R-:W-:Y:S01]  /*4d90*/  SHF.R.U32.HI R227, RZ, 0x18, R6 ;  /* 0x00000018ffe37819 */ /* 0x000fe20000011606 */
[----:B------:R1:W2:Y:S01]  /*4da0*/  MUFU.EX2 R238, R2 ;  /* 0x0000000200ee7308 */ /* 0x0002a20000000800 */
[----:B------:R-:W-:Y:S02]  /*4db0*/  SHF.R.U32.HI R6, RZ, 0x8, R7 ;  /* 0x00000008ff067819 */ /* 0x000fe40000011607 */
[----:B------:R-:W-:Y:S02]  /*4dc0*/  LOP3.LUT R7, R13, 0xff, RZ, 0xc0, !PT ;  /* 0x000000ff0d077812 */ /* 0x000fe400078ec0ff */
[----:B------:R-:W-:Y:S01]  /*4dd0*/  LOP3.LUT R54, R11, UR8, R54, 0x96, !PT ;  /* 0x000000080b367c12 */ /* 0x000fe2000f8e9636 */
[----:B------:R-:W-:Y:S01]  /*4de0*/  IMAD.WIDE.U32 R10, R29, -0x326172a9, RZ ;  /* 0xcd9e8d571d0a7825 */ /* 0x000fe200078e00ff */
[----:B------:R-:W-:Y:S02]  /*4df0*/  ISETP.GE.U32.AND P4, PT, R235, R7, PT ;  /* 0x00000007eb00720c */ /* 0x000fe40003f86070 */
[----:B------:R-:W-:-:S02]  /*4e00*/  LOP3.LUT R135, R15, UR8, R28, 0x96, !PT ;  /* 0x000000080f877c12 */ /* 0x000fc4000f8e961c */
[----:B------:R-:W-:Y:S02]  /*4e10*/  LOP3.LUT R15, R11, UR13, R12, 0x96, !PT ;  /* 0x0000000d0b0f7c12 */ /* 0x000fe4000f8e960c */
[C---:B------:R-:W-:Y:S02]  /*4e20*/  LOP3.LUT R55, R10.reuse, 0xffff, RZ, 0xc0, !PT ;  /* 0x0000ffff0a377812 */ /* 0x040fe400078ec0ff */
[----:B------:R-:W-:Y:S02]  /*4e30*/  LOP3.LUT R58, R10, 0xff, RZ, 0xc0, !PT ;  /* 0x000000ff0a3a7812 */ /* 0x000fe400078ec0ff */
[----:B-1----:R-:W-:Y:S02]  /*4e40*/  FSEL R2, R8, RZ, P0 ;  /* 0x000000ff08027208 */ /* 0x002fe40000000000 */
[----:B------:R-:W-:Y:S01]  /*4e50*/  LOP3.LUT R8, R6, 0xffff, RZ, 0xc0, !PT ;  /* 0x0000ffff06087812 */ /* 0x000fe200078ec0ff */
[----:B------:R-:W-:Y:S01]  /*4e60*/  IMAD.WIDE.U32 R6, R35, -0x2daee0ad, RZ ;  /* 0xd2511f5323067825 */ /* 0x000fe200078e00ff */
[----:B------:R-:W-:-:S02]  /*4e70*/  SHF.R.U32.HI R56, RZ, 0x10, R10 ;  /* 0x00000010ff387819 */ /* 0x000fc4000001160a */
[----:B------:R-:W-:Y:S01]  /*4e80*/  ISETP.GE.U32.AND P5, PT, R235, R8, PT ;  /* 0x00000008eb00720c */ /* 0x000fe20003fa6070 */
[----:B------:R-:W-:Y:S01]  /*4e90*/  FFMA.FTZ R9, R62, c[0x0][0x23c], -R2 ;  /* 0x00008f003e097a23 */ /* 0x000fe20000010802 */
[----:B--2---:R-:W-:Y:S02]  /*4ea0*/  F2FP.BF16.PACK_AB R8, R238, R239 ;  /* 0x000000efee08723e */ /* 0x004fe400000010ff */
[----:B------:R-:W-:Y:S01]  /*4eb0*/  SHF.R.U32.HI R57, RZ, 0x18, R10 ;  /* 0x00000018ff397819 */ /* 0x000fe2000001160a */
[----:B------:R1:W-:Y:S01]  /*4ec0*/  MUFU.EX2 R233, R9 ;  /* 0x0000000900e97308 */ /* 0x0003e20000000800 */
[----:B------:R-:W-:Y:S02]  /*4ed0*/  PRMT R88, R8, 0x7632, R88 ;  /* 0x0000763208587816 */ /* 0x000fe40000000058 */
[----:B------:R-:W-:Y:S02]  /*4ee0*/  LOP3.LUT R134, R21, UR8, R30, 0x96, !PT ;  /* 0x0000000815867c12 */ /* 0x000fe4000f8e961e */
[----:B------:R-:W-:-:S02]  /*4ef0*/  ISETP.GE.U32.AND P2, PT, R235, R22, PT ;  /* 0x00000016eb00720c */ /* 0x000fc40003f46070 */
[----:B------:R-:W-:Y:S01]  /*4f00*/  ISETP.GE.U32.AND P3, PT, R235, R27, PT ;  /* 0x0000001beb00720c */ /* 0x000fe20003f66070 */
[----:B------:R-:W-:Y:S01]  /*4f10*/  @!P5 HFMA2.BF16_V2 R62, -RZ.H0_H0, RZ.H0_H0, -R88.H0_H0 ;  /* 0x200000ffff3ed231 */ /* 0x000fe20000340958 */
[----:B------:R-:W-:Y:S02]  /*4f20*/  LOP3.LUT R10, R7, UR14, R38, 0x96, !PT ;  /* 0x0000000e070a7c12 */ /* 0x000fe4000f8e9626 */
[C---:B------:R-:W-:Y:S02]  /*4f30*/  LOP3.LUT R21, R6.reuse, 0xff, RZ, 0xc0, !PT ;  /* 0x000000ff06157812 */ /* 0x040fe400078ec0ff */
[----:B------:R-:W-:Y:S02]  /*4f40*/  LOP3.LUT R17, R6, 0xffff, RZ, 0xc0, !PT ;  /* 0x0000ffff06117812 */ /* 0x000fe400078ec0ff */
[----:B------:R-:W-:Y:S01]  /*4f50*/  SHF.R.U32.HI R27, RZ, 0x10, R6 ;  /* 0x00000010ff1b7819 */ /* 0x000fe20000011606 */
[----:B-1----:R-:W-:Y:S01]  /*4f60*/  FFMA.FTZ R9, R77, c[0x0][0x23c], -R2 ;  /* 0x00008f004d097a23 */ /* 0x002fe20000010802 */
[----:B------:R-:W-:-:S02]  /*4f70*/  PRMT R77, R8, 0x7610, R77 ;  /* 0x00007610084d7816 */ /* 0x000fc4000000004d */
[----:B------:R-:W-:Y:S01]  /*4f80*/  SHF.R.U32.HI R8, RZ, 0x18, R13 ;  /* 0x00000018ff087819 */ /* 0x000fe2000001160d */
[----:B------:R-:W1:Y:S01]  /*4f90*/  MUFU.EX2 R231, R9 ;  /* 0x0000000900e77308 */ /* 0x000e620000000800 */
[----:B------:R-:W-:Y:S01]  /*4fa0*/  PRMT R93, R77, 0x5410, R88 ;  /* 0x000054104d5d7816 */ /* 0x000fe20000000058 */
[----:B------:R-:W-:Y:S01]  /*4fb0*/  @!P4 HFMA2.BF16_V2 R63, -RZ.H0_H0, RZ.H0_H0, -R77.H0_H0 ;  /* 0x200000ffff3fc231 */ /* 0x000fe2000034094d */
[----:B------:R-:W-:Y:S02]  /*4fc0*/  @!P5 PRMT R88, R62, 0x5410, RZ ;  /* 0x000054103e58d816 */ /* 0x000fe400000000ff */
[----:B------:R-:W-:Y:S02]  /*4fd0*/  ISETP.GE.U32.AND P5, PT, R235, R25, PT ;  /* 0x00000019eb00720c */ /* 0x000fe40003fa6070 */
[----:B------:R-:W-:Y:S02]  /*4fe0*/  @!P4 PRMT R77, R63, 0x5410, RZ ;  /* 0x000054103f4dc816 */ /* 0x000fe400000000ff */
[----:B------:R-:W-:-:S02]  /*4ff0*/  ISETP.GE.U32.AND P4, PT, R235, R8, PT ;  /* 0x00000008eb00720c */ /* 0x000fc40003f86070 */
[----:B------:R-:W-:Y:S02]  /*5000*/  SHF.R.U32.HI R13, RZ, 0x10, R13 ;  /* 0x00000010ff0d7819 */ /* 0x000fe4000001160d */
[----:B------:R-:W-:Y:S01]  /*5010*/  SHF.R.U32.HI R22, RZ, 0x18, R6 ;  /* 0x00000018ff167819 */ /* 0x000fe20000011606 */
[----:B------:R-:W-:Y:S01]  /*5020*/  IMAD.WIDE.U32 R6, R37, -0x326172a9, RZ ;  /* 0xcd9e8d5725067825 */ /* 0x000fe200078e00ff */
[----:B------:R-:W-:Y:S02]  /*5030*/  ISETP.GE.U32.AND P0, PT, R235, R23, PT ;  /* 0x00000017eb00720c */ /* 0x000fe40003f06070 */
[----:B-1----:R-:W-:Y:S01]  /*5040*/  F2FP.BF16.PACK_AB R11, R231, R233 ;  /* 0x000000e9e70b723e */ /* 0x002fe200000010ff */
[----:B------:R-:W-:Y:S01]  /*5050*/  IMAD.WIDE.U32 R8, R41, -0x2daee0ad, RZ ;  /* 0xd2511f5329087825 */ /* 0x000fe200078e00ff */
[----:B------:R-:W-:Y:S02]  /*5060*/  LOP3.LUT R16, R7, UR13, R16, 0x96, !PT ;  /* 0x0000000d07107c12 */ /* 0x000fe4000f8e9610 */
[----:B------:R-:W-:-:S02]  /*5070*/  PRMT R79, R11, 0x7632, R79 ;  /* 0x000076320b4f7816 */ /* 0x000fc4000000004f */
[----:B------:R-:W-:Y:S02]  /*5080*/  LOP3.LUT R25, R9, UR14, R24, 0x96, !PT ;  /* 0x0000000e09197c12 */ /* 0x000fe4000f8e9618 */
[C---:B------:R-:W-:Y:S01]  /*5090*/  LOP3.LUT R112, R8.reuse, 0xffff, RZ, 0xc0, !PT ;  /* 0x0000ffff08707812 */ /* 0x040fe200078ec0ff */
[----:B------:R-:W-:Y:S01]  /*50a0*/  @!P4 HFMA2.BF16_V2 R64, -RZ.H0_H0, RZ.H0_H0, -R79.H0_H0 ;  /* 0x200000ffff40c231 */ /* 0x000fe2000034094f */
[----:B------:R-:W-:Y:S01]  /*50b0*/  PRMT R76, R11, 0x7610, R76 ;  /* 0x000076100b4c7816 */ /* 0x000fe2000000004c */
[--C-:B------:R-:W-:Y:S01]  /*50c0*/  FFMA.FTZ R9, R113, c[0x0][0x23c], -R5.reuse ;  /* 0x00008f0071097a23 */ /* 0x100fe20000010805 */
[----:B------:R-:W-:Y:S01]  /*50d0*/  LOP3.LUT R111, R8, 0xff, RZ, 0xc0, !PT ;  /* 0x000000ff086f7812 */ /* 0x000fe200078ec0ff */
[----:B------:R-:W-:Y:S01]  /*50e0*/  FFMA.FTZ R11, R65, c[0x0][0x23c], -R5 ;  /* 0x00008f00410b7a23 */ /* 0x000fe20000010805 */
[--C-:B------:R-:W-:Y:S01]  /*50f0*/  SHF.R.U32.HI R113, RZ, 0x10, R8.reuse ;  /* 0x00000010ff717819 */ /* 0x100fe20000011608 */
[----:B------:R1:W-:Y:S01]  /*5100*/  MUFU.EX2 R234, R9 ;  /* 0x0000000900ea7308 */ /* 0x0003e20000000800 */
[----:B------:R-:W-:-:S02]  /*5110*/  SHF.R.U32.HI R110, RZ, 0x18, R8 ;  /* 0x00000018ff6e7819 */ /* 0x000fc40000011608 */
[----:B------:R-:W-:Y:S02]  /*5120*/  LOP3.LUT R8, R13, 0xff, RZ, 0xc0, !PT ;  /* 0x000000ff0d087812 */ /* 0x000fe400078ec0ff */
[----:B------:R-:W-:Y:S02]  /*5130*/  PRMT R91, R76, 0x5410, R79 ;  /* 0x000054104c5b7816 */ /* 0x000fe4000000004f */
[----:B------:R-:W-:Y:S01]  /*5140*/  @!P4 PRMT R79, R64, 0x5410, RZ ;  /* 0x00005410404fc816 */ /* 0x000fe200000000ff */
[----:B------:R2:W3:Y:S01]  /*5150*/  MUFU.EX2 R245, R11 ;  /* 0x0000000b00f57308 */ /* 0x0004e20000000800 */
[----:B------:R-:W-:Y:S02]  /*5160*/  ISETP.GE.U32.AND P4, PT, R235, R8, PT ;  /* 0x00000008eb00720c */ /* 0x000fe40003f86070 */
[C---:B------:R-:W-:Y:S02]  /*5170*/  LOP3.LUT R28, R6.reuse, 0xff, RZ, 0xc0, !PT ;  /* 0x000000ff061c7812 */ /* 0x040fe400078ec0ff */
[----:B------:R-:W-:-:S02]  /*5180*/  LOP3.LUT R72, R6, 0xffff, RZ, 0xc0, !PT ;  /* 0x0000ffff06487812 */ /* 0x000fc400078ec0ff */
[--C-:B------:R-:W-:Y:S01]  /*5190*/  SHF.R.U32.HI R38, RZ, 0x10, R6.reuse ;  /* 0x00000010ff267819 */ /* 0x100fe20000011606 */
[----:B-1----:R-:W-:Y:S01]  /*51a0*/  IMAD.WIDE.U32 R8, R36, -0x2daee0ad, RZ ;  /* 0xd2511f5324087825 */ /* 0x002fe200078e00ff */
[----:B------:R-:W-:-:S03]  /*51b0*/  SHF.R.U32.HI R23, RZ, 0x18, R6 ;  /* 0x00000018ff177819 */ /* 0x000fc60000011606 */
[----:B------:R-:W-:Y:S01]  /*51c0*/  IMAD.WIDE.U32 R6, R39, -0x326172a9, RZ ;  /* 0xcd9e8d5727067825 */ /* 0x000fe200078e00ff */
[C---:B------:R-:W-:Y:S01]  /*51d0*/  LOP3.LUT R24, R8.reuse, 0xffff, RZ, 0xc0, !PT ;  /* 0x0000ffff08187812 */ /* 0x040fe200078ec0ff */
[----:B------:R-:W-:Y:S01]  /*51e0*/  @!P4 HFMA2.BF16_V2 R65, -RZ.H0_H0, RZ.H0_H0, -R76.H0_H0 ;  /* 0x200000ffff41c231 */ /* 0x000fe2000034094c */
[----:B------:R-:W-:Y:S01]  /*51f0*/  LOP3.LUT R32, R8, 0xff, RZ, 0xc0, !PT ;  /* 0x000000ff08207812 */ /* 0x000fe200078ec0ff */
[----:B--2---:R-:W-:Y:S01]  /*5200*/  FFMA.FTZ R11, R67, c[0x0][0x23c], -R2 ;  /* 0x00008f00430b7a23 */ /* 0x004fe20000010802 */
[----:B------:R-:W-:Y:S02]  /*5210*/  LOP3.LUT R37, R7, UR13, R14, 0x96, !PT ;  /* 0x0000000d07257c12 */ /* 0x000fe4000f8e960e */
[C---:B------:R-:W-:Y:S01]  /*5220*/  LOP3.LUT R109, R6.reuse, 0xff, RZ, 0xc0, !PT ;  /* 0x000000ff066d7812 */ /* 0x040fe200078ec0ff */
[----:B------:R-:W-:Y:S01]  /*5230*/  MUFU.EX2 R240, R11 ;  /* 0x0000000b00f07308 */ /* 0x000fe20000000800 */
[----:B------:R-:W-:Y:S02]  /*5240*/  LOP3.LUT R128, R6, 0xffff, RZ, 0xc0, !PT ;  /* 0x0000ffff06807812 */ /* 0x000fe400078ec0ff */
[----:B------:R-:W-:-:S02]  /*5250*/  SHF.R.U32.HI R123, RZ, 0x10, R6 ;  /* 0x00000010ff7b7819 */ /* 0x000fc40000011606 */
[----:B------:R-:W-:Y:S01]  /*5260*/  SHF.R.U32.HI R108, RZ, 0x18, R6 ;  /* 0x00000018ff6c7819 */ /* 0x000fe20000011606 */
[----:B------:R-:W-:Y:S01]  /*5270*/  IMAD.WIDE.U32 R6, R42, -0x326172a9, RZ ;  /* 0xcd9e8d572a067825 */ /* 0x000fe200078e00ff */
[--C-:B------:R-:W-:Y:S02]  /*5280*/  SHF.R.U32.HI R35, RZ, 0x10, R8.reuse ;  /* 0x00000010ff237819 */ /* 0x100fe40000011608 */
[----:B------:R-:W-:Y:S01]  /*5290*/  SHF.R.U32.HI R34, RZ, 0x18, R8 ;  /* 0x00000018ff227819 */ /* 0x000fe20000011608 */
[----:B------:R-:W-:Y:S01]  /*52a0*/  FFMA.FTZ R8, R66, c[0x0][0x23c], -R2 ;  /* 0x00008f0042087a23 */ /* 0x000fe20000010802 */
[----:B------:R-:W-:Y:S02]  /*52b0*/  LOP3.LUT R12, R9, UR14, R40, 0x96, !PT ;  /* 0x0000000e090c7c12 */ /* 0x000fe4000f8e9628 */
[----:B------:R-:W-:Y:S01]  /*52c0*/  SHF.R.U32.HI R9, RZ, 0x8, R44 ;  /* 0x00000008ff097819 */ /* 0x000fe2000001162c */
[----:B------:R1:W2:Y:S01]  /*52d0*/  MUFU.EX2 R251, R8 ;  /* 0x0000000800fb7308 */ /* 0x0002a20000000800 */
[----:B------:R-:W-:-:S02]  /*52e0*/  LOP3.LUT R18, R7, UR13, R18, 0x96, !PT ;  /* 0x0000000d07127c12 */ /* 0x000fc4000f8e9612 */
[C---:B------:R-:W-:Y:S02]  /*52f0*/  LOP3.LUT R39, R6.reuse, 0xffff, RZ, 0xc0, !PT ;  /* 0x0000ffff06277812 */ /* 0x040fe400078ec0ff */
[----:B------:R-:W-:Y:S02]  /*5300*/  LOP3.LUT R40, R6, 0xff, RZ, 0xc0, !PT ;  /* 0x000000ff06287812 */ /* 0x000fe400078ec0ff */
[--C-:B------:R-:W-:Y:S02]  /*5310*/  SHF.R.U32.HI R41, RZ, 0x10, R6.reuse ;  /* 0x00000010ff297819 */ /* 0x100fe40000011606 */
[----:B------:R-:W-:Y:S02]  /*5320*/  SHF.R.U32.HI R42, RZ, 0x18, R6 ;  /* 0x00000018ff2a7819 */ /* 0x000fe40000011606 */
[----:B---3--:R-:W-:Y:S02]  /*5330*/  F2FP.BF16.PACK_AB R7, R245, R234 ;  /* 0x000000eaf507723e */ /* 0x008fe400000010ff */
[----:B------:R-:W-:-:S02]  /*5340*/  LOP3.LUT R6, R9, 0xffff, RZ, 0xc0, !PT ;  /* 0x0000ffff09067812 */ /* 0x000fc400078ec0ff */
[----:B------:R-:W-:Y:S01]  /*5350*/  @!P4 PRMT R76, R65, 0x5410, RZ ;  /* 0x00005410414cc816 */ /* 0x000fe200000000ff */
[----:B-1----:R-:W-:Y:S01]  /*5360*/  IMAD.WIDE.U32 R8, R43, -0x2daee0ad, RZ ;  /* 0xd2511f532b087825 */ /* 0x002fe200078e00ff */
[----:B------:R-:W-:Y:S02]  /*5370*/  PRMT R216, R7, 0x7610, R216 ;  /* 0x0000761007d87816 */ /* 0x000fe400000000d8 */
[----:B------:R-:W-:Y:S02]  /*5380*/  ISETP.GE.U32.AND P4, PT, R235, R6, PT ;  /* 0x00000006eb00720c */ /* 0x000fe40003f86070 */
[----:B------:R-:W-:Y:S01]  /*5390*/  PRMT R215, R7, 0x7632, R215 ;  /* 0x0000763207d77816 */ /* 0x000fe200000000d7 */
[----:B------:R-:W-:Y:S01]  /*53a0*/  FFMA.FTZ R7, R114, c[0x0][0x23c], -R5 ;  /* 0x00008f0072077a23 */ /* 0x000fe20000010805 */
[----:B------:R-:W-:Y:S01]  /*53b0*/  @!P2 HFMA2.BF16_V2 R66, -RZ.H0_H0, RZ.H0_H0, -R216.H0_H0 ;  /* 0x200000ffff42a231 */ /* 0x000fe200003409d8 */
[----:B------:R-:W-:Y:S02]  /*53c0*/  LOP3.LUT R11, R46, 0xff, RZ, 0xc0, !PT ;  /* 0x000000ff2e0b7812 */ /* 0x000fe400078ec0ff */
[----:B------:R1:W-:Y:S01]  /*53d0*/  MUFU.EX2 R248, R7 ;  /* 0x0000000700f87308 */ /* 0x0003e20000000800 */
[----:B------:R-:W-:-:S02]  /*53e0*/  PRMT R46, R216, 0x5410, R215 ;  /* 0x00005410d82e7816 */ /* 0x000fc400000000d7 */
[----:B------:R-:W-:Y:S02]  /*53f0*/  @!P2 PRMT R216, R66, 0x5410, RZ ;  /* 0x0000541042d8a816 */ /* 0x000fe400000000ff */
[----:B--2---:R-:W-:Y:S01]  /*5400*/  F2FP.BF16.PACK_AB R6, R251, R240 ;  /* 0x000000f0fb06723e */ /* 0x004fe200000010ff */
[----:B------:R-:W-:Y:S01]  /*5410*/  @!P4 HFMA2.BF16_V2 R67, -RZ.H0_H0, RZ.H0_H0, -R215.H0_H0 ;  /* 0x200000ffff43c231 */ /* 0x000fe200003409d7 */
[----:B------:R-:W-:Y:S02]  /*5420*/  ISETP.GE.U32.AND P2, PT, R235, R11, PT ;  /* 0x0000000beb00720c */ /* 0x000fe40003f46070 */
[C---:B------:R-:W-:Y:S02]  /*5430*/  PRMT R214, R6.reuse, 0x7632, R214 ;  /* 0x0000763206d67816 */ /* 0x040fe400000000d6 */
[----:B------:R-:W-:Y:S02]  /*5440*/  PRMT R213, R6, 0x7610, R213 ;  /* 0x0000761006d57816 */ /* 0x000fe400000000d5 */
[C---:B------:R-:W-:Y:S01]  /*5450*/  LOP3.LUT R11, R10.reuse, 0xff, RZ, 0xc0, !PT ;  /* 0x000000ff0a0b7812 */ /* 0x040fe200078ec0ff */
[----:B------:R-:W-:Y:S01]  /*5460*/  @!P3 HFMA2.BF16_V2 R68, -RZ.H0_H0, RZ.H0_H0, -R214.H0_H0 ;  /* 0x200000ffff44b231 */ /* 0x000fe200003409d6 */
[----:B------:R-:W-:Y:S01]  /*5470*/  LOP3.LUT R6, R10, 0xffff, RZ, 0xc0, !PT ;  /* 0x0000ffff0a067812 */ /* 0x000fe200078ec0ff */
[----:B-1----:R-:W-:Y:S01]  /*5480*/  FFMA.FTZ R7, R73, c[0x0][0x23c], -R5 ;  /* 0x00008f0049077a23 */ /* 0x002fe20000010805 */
[----:B------:R-:W-:-:S02]  /*5490*/  @!P4 PRMT R215, R67, 0x5410, RZ ;  /* 0x0000541043d7c816 */ /* 0x000fc400000000ff */
[----:B------:R-:W-:Y:S01]  /*54a0*/  ISETP.GE.U32.AND P4, PT, R235, R11, PT ;  /* 0x0000000beb00720c */ /* 0x000fe20003f86070 */
[----:B------:R1:W2:Y:S01]  /*54b0*/  MUFU.EX2 R242, R7 ;  /* 0x0000000700f27308 */ /* 0x0002a20000000800 */
[----:B------:R-:W-:Y:S01]  /*54c0*/  SHF.R.U32.HI R6, RZ, 0x8, R6 ;  /* 0x00000008ff067819 */ /* 0x000fe20000011606 */
[----:B------:R-:W-:Y:S01]  /*54d0*/  FFMA.FTZ R11, R74, c[0x0][0x23c], -R2 ;  /* 0x00008f004a0b7a23 */ /* 0x000fe20000010802 */
[----:B------:R-:W-:Y:S01]  /*54e0*/  @!P2 HFMA2.BF16_V2 R69, -RZ.H0_H0, RZ.H0_H0, -R213.H0_H0 ;  /* 0x200000ffff45a231 */ /* 0x000fe200003409d5 */
[----:B------:R-:W-:Y:S02]  /*54f0*/  LOP3.LUT R26, R9, UR14, R26, 0x96, !PT ;  /* 0x0000000e091a7c12 */ /* 0x000fe4000f8e961a */
[----:B------:R-:W-:Y:S02]  /*5500*/  LOP3.LUT R6, R6, 0xffff, RZ, 0xc0, !PT ;  /* 0x0000ffff06067812 */ /* 0x000fe400078ec0ff */
[----:B------:R3:W-:Y:S01]  /*5510*/  MUFU.EX2 R249, R11 ;  /* 0x0000000b00f97308 */ /* 0x0007e20000000800 */
[----:B------:R-:W-:-:S02]  /*5520*/  LOP3.LUT R29, R8, 0xffff, RZ, 0xc0, !PT ;  /* 0x0000ffff081d7812 */ /* 0x000fc400078ec0ff */
[----:B------:R-:W-:Y:S02]  /*5530*/  PRMT R63, R213, 0x5410, R214 ;  /* 0x00005410d53f7816 */ /* 0x000fe400000000d6 */
[----:B------:R-:W-:Y:S02]  /*5540*/  SHF.R.U32.HI R9, RZ, 0x18, R10 ;  /* 0x00000018ff097819 */ /* 0x000fe4000001160a */
[----:B------:R-:W-:Y:S01]  /*5550*/  @!P3 PRMT R214, R68, 0x5410, RZ ;  /* 0x0000541044d6b816 */ /* 0x000fe200000000ff */
[----:B-1----:R-:W-:Y:S01]  /*5560*/  FFMA.FTZ R7, R101, c[0x0][0x23c], -R2 ;  /* 0x00008f0065077a23 */ /* 0x002fe20000010802 */
[----:B------:R-:W-:Y:S02]  /*5570*/  ISETP.GE.U32.AND P3, PT, R235, R6, PT ;  /* 0x00000006eb00720c */ /* 0x000fe40003f66070 */
[----:B------:R-:W-:Y:S01]  /*5580*/  LOP3.LUT R33, R8, 0xff, RZ, 0xc0, !PT ;  /* 0x000000ff08217812 */ /* 0x000fe200078ec0ff */
[----:B------:R-:W1:Y:S01]  /*5590*/  MUFU.EX2 R241, R7 ;  /* 0x0000000700f17308 */ /* 0x000e620000000800 */
[----:B------:R-:W-:-:S02]  /*55a0*/  SHF.R.U32.HI R30, RZ, 0x10, R8 ;  /* 0x00000010ff1e7819 */ /* 0x000fc40000011608 */
[----:B------:R-:W-:Y:S01]  /*55b0*/  SHF.R.U32.HI R31, RZ, 0x18, R8 ;  /* 0x00000018ff1f7819 */ /* 0x000fe20000011608 */
[--C-:B---3--:R-:W-:Y:S01]  /*55c0*/  FFMA.FTZ R11, R102, c[0x0][0x23c], -R5.reuse ;  /* 0x00008f00660b7a23 */ /* 0x108fe20000010805 */
[----:B--2---:R-:W-:Y:S02]  /*55d0*/  F2FP.BF16.PACK_AB R8, R242, R248 ;  /* 0x000000f8f208723e */ /* 0x004fe400000010ff */
[----:B------:R-:W-:Y:S01]  /*55e0*/  @!P2 PRMT R213, R69, 0x5410, RZ ;  /* 0x0000541045d5a816 */ /* 0x000fe200000000ff */
[----:B------:R-:W-:Y:S01]  /*55f0*/  MUFU.EX2 R121, R11 ;  /* 0x0000000b00797308 */ /* 0x000fe20000000800 */
[----:B------:R-:W-:Y:S01]  /*5600*/  ISETP.GE.U32.AND P2, PT, R235, R9, PT ;  /* 0x00000009eb00720c */ /* 0x000fe20003f46070 */
[----:B------:R-:W-:Y:S01]  /*5610*/  FFMA.FTZ R9, R75, c[0x0][0x23c], -R5 ;  /* 0x00008f004b097a23 */ /* 0x000fe20000010805 */
[C---:B------:R-:W-:Y:S02]  /*5620*/  PRMT R212, R8.reuse, 0x7610, R212 ;  /* 0x0000761008d47816 */ /* 0x040fe400000000d4 */
[----:B------:R-:W-:-:S02]  /*5630*/  PRMT R211, R8, 0x7632, R211 ;  /* 0x0000763208d37816 */ /* 0x000fc400000000d3 */
[----:B------:R-:W-:Y:S01]  /*5640*/  SHF.R.U32.HI R8, RZ, 0x10, R10 ;  /* 0x00000010ff087819 */ /* 0x000fe2000001160a */
[----:B------:R2:W3:Y:S01]  /*5650*/  MUFU.EX2 R132, R9 ;  /* 0x0000000900847308 */ /* 0x0004e20000000800 */
[----:B------:R-:W-:Y:S01]  /*5660*/  @!P4 HFMA2.BF16_V2 R74, -RZ.H0_H0, RZ.H0_H0, -R212.H0_H0 ;  /* 0x200000ffff4ac231 */ /* 0x000fe200003409d4 */
[----:B-1----:R-:W-:Y:S01]  /*5670*/  F2FP.BF16.PACK_AB R10, R249, R241 ;  /* 0x000000f1f90a723e */ /* 0x002fe200000010ff */
[----:B------:R-:W-:Y:S01]  /*5680*/  @!P3 HFMA2.BF16_V2 R73, -RZ.H0_H0, RZ.H0_H0, -R211.H0_H0 ;  /* 0x200000ffff49b231 */ /* 0x000fe200003409d3 */
[----:B------:R-:W-:Y:S01]  /*5690*/  LOP3.LUT R8, R8, 0xff, RZ, 0xc0, !PT ;  /* 0x000000ff08087812 */ /* 0x000fe200078ec0ff */
[----:B------:R-:W-:Y:S01]  /*56a0*/  IMAD.WIDE.U32 R6, R45, -0x326172a9, RZ ;  /* 0xcd9e8d572d067825 */ /* 0x000fe200078e00ff */
[----:B------:R-:W-:Y:S02]  /*56b0*/  PRMT R62, R212, 0x5410, R211 ;  /* 0x00005410d43e7816 */ /* 0x000fe400000000d3 */
[----:B------:R-:W-:Y:S02]  /*56c0*/  @!P4 PRMT R212, R74, 0x5410, RZ ;  /* 0x000054104ad4c816 */ /* 0x000fe400000000ff */
[----:B------:R-:W-:-:S02]  /*56d0*/  ISETP.GE.U32.AND P4, PT, R235, R8, PT ;  /* 0x00000008eb00720c */ /* 0x000fc40003f86070 */
[----:B------:R-:W-:Y:S02]  /*56e0*/  PRMT R210, R10, 0x7632, R210 ;  /* 0x000076320ad27816 */ /* 0x000fe400000000d2 */
[----:B------:R-:W-:Y:S01]  /*56f0*/  @!P3 PRMT R211, R73, 0x5410, RZ ;  /* 0x0000541049d3b816 */ /* 0x000fe200000000ff */
[----:B--2---:R-:W-:Y:S01]  /*5700*/  FFMA.FTZ R9, R100, c[0x0][0x23c], -R2 ;  /* 0x00008f0064097a23 */ /* 0x004fe20000010802 */
[----:B------:R-:W-:Y:S01]  /*5710*/  SHF.R.U32.HI R8, RZ, 0x8, R17 ;  /* 0x00000008ff087819 */ /* 0x000fe20000011611 */
[----:B------:R-:W-:Y:S01]  /*5720*/  @!P2 HFMA2.BF16_V2 R75, -RZ.H0_H0, RZ.H0_H0, -R210.H0_H0 ;  /* 0x200000ffff4ba231 */ /* 0x000fe200003409d2 */
[----:B------:R-:W-:Y:S01]  /*5730*/  ISETP.GE.U32.AND P3, PT, R235, R21, PT ;  /* 0x00000015eb00720c */ /* 0x000fe20003f66070 */
[----:B------:R1:W-:Y:S01]  /*5740*/  MUFU.EX2 R250, R9 ;  /* 0x0000000900fa7308 */ /* 0x0003e20000000800 */
[----:B------:R-:W-:Y:S02]  /*5750*/  PRMT R209, R10, 0x7610, R209 ;  /* 0x000076100ad17816 */ /* 0x000fe400000000d1 */
[----:B------:R-:W-:-:S02]  /*5760*/  LOP3.LUT R36, R7, UR13, R20, 0x96, !PT ;  /* 0x0000000d07247c12 */ /* 0x000fc4000f8e9614 */
[----:B------:R-:W-:Y:S02]  /*5770*/  LOP3.LUT R64, R6, 0xffff, RZ, 0xc0, !PT ;  /* 0x0000ffff06407812 */ /* 0x000fe400078ec0ff */
[----:B------:R-:W-:Y:S02]  /*5780*/  LOP3.LUT R8, R8, 0xffff, RZ, 0xc0, !PT ;  /* 0x0000ffff08087812 */ /* 0x000fe400078ec0ff */
[----:B---3--:R-:W-:Y:S02]  /*5790*/  F2FP.BF16.PACK_AB R7, R132, R121 ;  /* 0x000000798407723e */ /* 0x008fe400000010ff */
[----:B------:R-:W-:Y:S02]  /*57a0*/  PRMT R61, R209, 0x5410, R210 ;  /* 0x00005410d13d7816 */ /* 0x000fe400000000d2 */
[----:B------:R-:W-:Y:S02]  /*57b0*/  @!P2 PRMT R210, R75, 0x5410, RZ ;  /* 0x000054104bd2a816 */ /* 0x000fe400000000ff */
[----:B------:R-:W-:Y:S01]  /*57c0*/  ISETP.GE.U32.AND P2, PT, R235, R8, PT ;  /* 0x00000008eb00720c */ /* 0x000fe20003f46070 */
[----:B-1----:R-:W-:Y:S01]  /*57d0*/  FFMA.FTZ R9, R80, c[0x0][0x23c], -R2 ;  /* 0x00008f0050097a23 */ /* 0x002fe20000010802 */
[C---:B------:R-:W-:Y:S01]  /*57e0*/  PRMT R208, R7.reuse, 0x7610, R208 ;  /* 0x0000761007d07816 */ /* 0x040fe200000000d0 */
[----:B------:R-:W-:Y:S01]  /*57f0*/  @!P4 HFMA2.BF16_V2 R80, -RZ.H0_H0, RZ.H0_H0, -R209.H0_H0 ;  /* 0x200000ffff50c231 */ /* 0x000fe200003409d1 */
[----:B------:R-:W-:Y:S01]  /*5800*/  PRMT R207, R7, 0x7632, R207 ;  /* 0x0000763207cf7816 */ /* 0x000fe200000000cf */
[----:B------:R-:W1:Y:S01]  /*5810*/  MUFU.EX2 R252, R9 ;  /* 0x0000000900fc7308 */ /* 0x000e620000000800 */
[--C-:B------:R-:W-:Y:S01]  /*5820*/  FFMA.FTZ R8, R84, c[0x0][0x23c], -R5.reuse ;  /* 0x00008f0054087a23 */ /* 0x100fe20000010805 */
[----:B------:R-:W-:Y:S01]  /*5830*/  @!P3 HFMA2.BF16_V2 R78, -RZ.H0_H0, RZ.H0_H0, -R208.H0_H0 ;  /* 0x200000ffff4eb231 */ /* 0x000fe200003409d0 */
[----:B------:R-:W-:Y:S01]  /*5840*/  FFMA.FTZ R7, R81, c[0x0][0x23c], -R5 ;  /* 0x00008f0051077a23 */ /* 0x000fe20000010805 */
[----:B------:R-:W-:-:S02]  /*5850*/  LOP3.LUT R67, R6, 0xff, RZ, 0xc0, !PT ;  /* 0x000000ff06437812 */ /* 0x000fc400078ec0ff */
[--C-:B------:R-:W-:Y:S02]  /*5860*/  SHF.R.U32.HI R66, RZ, 0x10, R6.reuse ;  /* 0x00000010ff427819 */ /* 0x100fe40000011606 */
[----:B------:R-:W-:Y:S01]  /*5870*/  SHF.R.U32.HI R65, RZ, 0x18, R6 ;  /* 0x00000018ff417819 */ /* 0x000fe20000011606 */
[----:B------:R2:W-:Y:S01]  /*5880*/  MUFU.EX2 R243, R8 ;  /* 0x0000000800f37308 */ /* 0x0005e20000000800 */
[----:B------:R-:W-:Y:S01]  /*5890*/  @!P4 PRMT R209, R80, 0x5410, RZ ;  /* 0x0000541050d1c816 */ /* 0x000fe200000000ff */
[----:B------:R-:W-:Y:S01]  /*58a0*/  @!P2 HFMA2.BF16_V2 R81, -RZ.H0_H0, RZ.H0_H0, -R207.H0_H0 ;  /* 0x200000ffff51a231 */ /* 0x000fe200003409cf */
[----:B------:R-:W-:Y:S02]  /*58b0*/  LOP3.LUT R6, R27, 0xff, RZ, 0xc0, !PT ;  /* 0x000000ff1b067812 */ /* 0x000fe400078ec0ff */
[----:B------:R-:W-:Y:S02]  /*58c0*/  ISETP.GE.U32.AND P4, PT, R235, R22, PT ;  /* 0x00000016eb00720c */ /* 0x000fe40003f86070 */
[----:B------:R-:W-:Y:S01]  /*58d0*/  PRMT R59, R208, 0x5410, R207 ;  /* 0x00005410d03b7816 */ /* 0x000fe200000000cf */
[----:B------:R3:W4:Y:S01]  /*58e0*/  MUFU.EX2 R75, R7 ;  /* 0x00000007004b7308 */ /* 0x0007220000000800 */
[----:B------:R-:W-:-:S02]  /*58f0*/  @!P3 PRMT R208, R78, 0x5410, RZ ;  /* 0x000054104ed0b816 */ /* 0x000fc400000000ff */
[----:B------:R-:W-:Y:S02]  /*5900*/  ISETP.GE.U32.AND P3, PT, R235, R6, PT ;  /* 0x00000006eb00720c */ /* 0x000fe40003f66070 */
[----:B-1----:R-:W-:Y:S02]  /*5910*/  F2FP.BF16.PACK_AB R6, R252, R250 ;  /* 0x000000fafc06723e */ /* 0x002fe400000010ff */
[C---:B------:R-:W-:Y:S02]  /*5920*/  LOP3.LUT R9, R19.reuse, 0xff, RZ, 0xc0, !PT ;  /* 0x000000ff13097812 */ /* 0x040fe400078ec0ff */
[----:B--2---:R-:W-:Y:S02]  /*5930*/  LOP3.LUT R8, R19, 0xffff, RZ, 0xc0, !PT ;  /* 0x0000ffff13087812 */ /* 0x004fe400078ec0ff */
[----:B------:R-:W-:Y:S02]  /*5940*/  PRMT R206, R6, 0x7632, R206 ;  /* 0x0000763206ce7816 */ /* 0x000fe400000000ce */
[----:B------:R-:W-:-:S02]  /*5950*/  @!P2 PRMT R207, R81, 0x5410, RZ ;  /* 0x0000541051cfa816 */ /* 0x000fc400000000ff */
[----:B------:R-:W-:Y:S01]  /*5960*/  PRMT R205, R6, 0x7610, R205 ;  /* 0x0000761006cd7816 */ /* 0x000fe200000000cd */
[----:B---3--:R-:W-:Y:S01]  /*5970*/  FFMA.FTZ R7, R83, c[0x0][0x23c], -R2 ;  /* 0x00008f0053077a23 */ /* 0x008fe20000010802 */
[----:B------:R-:W-:Y:S01]  /*5980*/  ISETP.GE.U32.AND P2, PT, R235, R9, PT ;  /* 0x00000009eb00720c */ /* 0x000fe20003f46070 */
[----:B------:R-:W-:Y:S01]  /*5990*/  @!P4 HFMA2.BF16_V2 R83, -RZ.H0_H0, RZ.H0_H0, -R206.H0_H0 ;  /* 0x200000ffff53c231 */ /* 0x000fe200003409ce */
[----:B------:R-:W-:Y:S01]  /*59a0*/  SHF.R.U32.HI R6, RZ, 0x8, R8 ;  /* 0x00000008ff067819 */ /* 0x000fe20000011608 */
[----:B------:R1:W-:Y:S01]  /*59b0*/  MUFU.EX2 R120, R7 ;  /* 0x0000000700787308 */ /* 0x0003e20000000800 */
[----:B----4-:R-:W-:Y:S02]  /*59c0*/  F2FP.BF16.PACK_AB R8, R75, R243 ;  /* 0x000000f34b08723e */ /* 0x010fe400000010ff */
[----:B------:R-:W-:Y:S02]  /*59d0*/  LOP3.LUT R6, R6, 0xffff, RZ, 0xc0, !PT ;  /* 0x0000ffff06067812 */ /* 0x000fe400078ec0ff */
[----:B------:R-:W-:-:S02]  /*59e0*/  PRMT R43, R205, 0x5410, R206 ;  /* 0x00005410cd2b7816 */ /* 0x000fc400000000ce */
[----:B------:R-:W-:Y:S02]  /*59f0*/  @!P4 PRMT R206, R83, 0x5410, RZ ;  /* 0x0000541053cec816 */ /* 0x000fe400000000ff */
[----:B------:R-:W-:Y:S02]  /*5a00*/  ISETP.GE.U32.AND P4, PT, R235, R6, PT ;  /* 0x00000006eb00720c */ /* 0x000fe40003f86070 */
[C---:B------:R-:W-:Y:S02]  /*5a10*/  PRMT R204, R8.reuse, 0x7610, R204 ;  /* 0x0000761008cc7816 */ /* 0x040fe400000000cc */
[----:B------:R-:W-:Y:S02]  /*5a20*/  SHF.R.U32.HI R6, RZ, 0x18, R19 ;  /* 0x00000018ff067819 */ /* 0x000fe40000011613 */
[----:B------:R-:W-:Y:S01]  /*5a30*/  PRMT R203, R8, 0x7632, R203 ;  /* 0x0000763208cb7816 */ /* 0x000fe200000000cb */
[----:B-1----:R-:W-:Y:S01]  /*5a40*/  FFMA.FTZ R7, R82, c[0x0][0x23c], -R2 ;  /* 0x00008f0052077a23 */ /* 0x002fe20000010802 */
[----:B------:R-:W-:Y:S01]  /*5a50*/  @!P3 HFMA2.BF16_V2 R82, -RZ.H0_H0, RZ.H0_H0, -R205.H0_H0 ;  /* 0x200000ffff52b231 */ /* 0x000fe200003409cd */
[----:B------:R-:W-:Y:S01]  /*5a60*/  FFMA.FTZ R8, R85, c[0x0][0x23c], -R5 ;  /* 0x00008f0055087a23 */ /* 0x000fe20000010805 */
[----:B------:R-:W-:Y:S01]  /*5a70*/  @!P2 HFMA2.BF16_V2 R84, -RZ.H0_H0, RZ.H0_H0, -R204.H0_H0 ;  /* 0x200000ffff54a231 */ /* 0x000fe200003409cc */
[----:B------:R1:W2:Y:S01]  /*5a80*/  MUFU.EX2 R78, R7 ;  /* 0x00000007004e7308 */ /* 0x0002a20000000800 */
[----:B------:R-:W-:Y:S01]  /*5a90*/  PRMT R226, R204, 0x5410, R203 ;  /* 0x00005410cce27816 */ /* 0x000fe200000000cb */
[----:B------:R-:W-:Y:S01]  /*5aa0*/  @!P4 HFMA2.BF16_V2 R85, -RZ.H0_H0, RZ.H0_H0, -R203.H0_H0 ;  /* 0x200000ffff55c231 */ /* 0x000fe200003409cb */
[----:B------:R-:W-:-:S02]  /*5ab0*/  @!P3 PRMT R205, R82, 0x5410, RZ ;  /* 0x0000541052cdb816 */ /* 0x000fc400000000ff */
[----:B------:R-:W-:Y:S01]  /*5ac0*/  ISETP.GE.U32.AND P3, PT, R235, R6, PT ;  /* 0x00000006eb00720c */ /* 0x000fe20003f66070 */
[----:B------:R-:W-:Y:S01]  /*5ad0*/  LDSM.16.MT88.4 R80, [R173+0x6800] ;  /* 0x00680000ad50783b */ /* 0x000fe20000004200 */
[----:B------:R-:W-:Y:S01]  /*5ae0*/  @!P2 PRMT R204, R84, 0x5410, RZ ;  /* 0x0000541054cca816 */ /* 0x000fe200000000ff */
[----:B------:R3:W-:Y:S01]  /*5af0*/  MUFU.EX2 R74, R8 ;  /* 0x00000008004a7308 */ /* 0x0007e20000000800 */
[----:B------:R-:W-:Y:S02]  /*5b00*/  LOP3.LUT R9, R53, 0xff, RZ, 0xc0, !PT ;  /* 0x000000ff35097812 */ /* 0x000fe400078ec0ff */
[----:B------:R-:W-:Y:S02]  /*5b10*/  SHF.R.U32.HI R10, RZ, 0x8, R47 ;  /* 0x00000008ff0a7819 */ /* 0x000fe4000001162f */
[----:B------:R-:W-:Y:S02]  /*5b20*/  @!P4 PRMT R203, R85, 0x5410, RZ ;  /* 0x0000541055cbc816 */ /* 0x000fe400000000ff */
[----:B------:R-:W-:-:S02]  /*5b30*/  ISETP.GE.U32.AND P4, PT, R235, R9, PT ;  /* 0x00000009eb00720c */ /* 0x000fc40003f86070 */
[----:B-1----:R-:W-:Y:S02]  /*5b40*/  SHF.R.U32.HI R7, RZ, 0x10, R19 ;  /* 0x00000010ff077819 */ /* 0x002fe40000011613 */
[----:B--2---:R-:W-:Y:S02]  /*5b50*/  F2FP.BF16.PACK_AB R6, R78, R120 ;  /* 0x000000784e06723e */ /* 0x004fe400000010ff */
[----:B------:R-:W-:Y:S02]  /*5b60*/  LOP3.LUT R7, R7, 0xff, RZ, 0xc0, !PT ;  /* 0x000000ff07077812 */ /* 0x000fe400078ec0ff */
[----:B------:R-:W-:Y:S01]  /*5b70*/  PRMT R202, R6, 0x7632, R202 ;  /* 0x0000763206ca7816 */ /* 0x000fe200000000ca */
[----:B---3--:R-:W-:Y:S01]  /*5b80*/  FFMA.FTZ R8, R86, c[0x0][0x23c], -R5 ;  /* 0x00008f0056087a23 */ /* 0x008fe20000010805 */
[----:B------:R-:W-:Y:S02]  /*5b90*/  ISETP.GE.U32.AND P2, PT, R235, R7, PT ;  /* 0x00000007eb00720c */ /* 0x000fe40003f46070 */
[----:B------:R-:W-:Y:S01]  /*5ba0*/  PRMT R201, R6, 0x7610, R201 ;  /* 0x0000761006c97816 */ /* 0x000fe200000000c9 */
[----:B------:R-:W-:Y:S01]  /*5bb0*/  IMAD.WIDE.U32 R6, R54, -0x2daee0ad, RZ ;  /* 0xd2511f5336067825 */ /* 0x000fe200078e00ff */
[----:B------:R-:W-:Y:S01]  /*5bc0*/  @!P3 HFMA2.BF16_V2 R86, -RZ.H0_H0, RZ.H0_H0, -R202.H0_H0 ;  /* 0x200000ffff56b231 */ /* 0x000fe200003409ca */
[----:B------:R-:W1:Y:S01]  /*5bd0*/  MUFU.EX2 R54, R8 ;  /* 0x0000000800367308 */ /* 0x000e620000000800 */
[----:B------:R-:W-:Y:S01]  /*5be0*/  LOP3.LUT R9, R10, 0xffff, RZ, 0xc0, !PT ;  /* 0x0000ffff0a097812 */ /* 0x000fe200078ec0ff */
[----:B------:R-:W-:Y:S01]  /*5bf0*/  FFMA.FTZ R10, R97, c[0x0][0x23c], -R5 ;  /* 0x00008f00610a7a23 */ /* 0x000fe20000010805 */
[----:B------:R-:W-:-:S02]  /*5c00*/  PRMT R225, R201, 0x5410, R202 ;  /* 0x00005410c9e17816 */ /* 0x000fc400000000ca */
[----:B------:R-:W-:Y:S02]  /*5c10*/  @!P3 PRMT R202, R86, 0x5410, RZ ;  /* 0x0000541056cab816 */ /* 0x000fe400000000ff */
[----:B------:R-:W-:Y:S01]  /*5c20*/  ISETP.GE.U32.AND P3, PT, R235, R9, PT ;  /* 0x00000009eb00720c */ /* 0x000fe20003f66070 */
[----:B------:R-:W-:Y:S01]  /*5c30*/  FFMA.FTZ R9, R96, c[0x0][0x23c], -R2 ;  /* 0x00008f0060097a23 */ /* 0x000fe20000010802 */
[C---:B------:R-:W-:Y:S01]  /*5c40*/  LOP3.LUT R14, R6.reuse, 0xff, RZ, 0xc0, !PT ;  /* 0x000000ff060e7812 */ /* 0x040fe200078ec0ff */
[----:B------:R-:W-:Y:S01]  /*5c50*/  @!P2 HFMA2.BF16_V2 R89, -RZ.H0_H0, RZ.H0_H0, -R201.H0_H0 ;  /* 0x200000ffff59a231 */ /* 0x000fe200003409c9 */
[----:B------:R-:W-:Y:S01]  /*5c60*/  LOP3.LUT R17, R6, 0xffff, RZ, 0xc0, !PT ;  /* 0x0000ffff06117812 */ /* 0x000fe200078ec0ff */
[----:B------:R2:W-:Y:S01]  /*5c70*/  MUFU.EX2 R53, R9 ;  /* 0x0000000900357308 */ /* 0x0005e20000000800 */
[--C-:B------:R-:W-:Y:S02]  /*5c80*/  SHF.R.U32.HI R19, RZ, 0x10, R6.reuse ;  /* 0x00000010ff137819 */ /* 0x100fe40000011606 */
[----:B------:R-:W-:-:S02]  /*5c90*/  SHF.R.U32.HI R13, RZ, 0x18, R6 ;  /* 0x00000018ff0d7819 */ /* 0x000fc40000011606 */
[----:B-1----:R-:W-:Y:S02]  /*5ca0*/  F2FP.BF16.PACK_AB R6, R54, R74 ;  /* 0x0000004a3606723e */ /* 0x002fe400000010ff */
[----:B------:R-:W-:Y:S01]  /*5cb0*/  LOP3.LUT R8, R7, UR14, R60, 0x96, !PT ;  /* 0x0000000e07087c12 */ /* 0x000fe2000f8e963c */
[----:B------:R-:W-:Y:S01]  /*5cc0*/  FFMA.FTZ R7, R95, c[0x0][0x23c], -R2 ;  /* 0x00008f005f077a23 */ /* 0x000fe20000010802 */
[C---:B------:R-:W-:Y:S01]  /*5cd0*/  PRMT R200, R6.reuse, 0x7610, R200 ;  /* 0x0000761006c87816 */ /* 0x040fe200000000c8 */
[----:B------:R-:W-:Y:S01]  /*5ce0*/  MUFU.EX2 R244, R10 ;  /* 0x0000000a00f47308 */ /* 0x000fe20000000800 */
[----:B------:R-:W-:Y:S01]  /*5cf0*/  PRMT R199, R6, 0x7632, R199 ;  /* 0x0000763206c77816 */ /* 0x000fe200000000c7 */
[----:B------:R-:W-:Y:S01]  /*5d00*/  IMAD.MOV.U32 R60, RZ, RZ, R132 ;  /* 0x000000ffff3c7224 */ /* 0x000fe200078e0084 */
[----:B------:R-:W-:Y:S01]  /*5d10*/  @!P2 PRMT R201, R89, 0x5410, RZ ;  /* 0x0000541059c9a816 */ /* 0x000fe200000000ff */
[----:B------:R-:W-:Y:S01]  /*5d20*/  IMAD.MOV.U32 R89, RZ, RZ, R121 ;  /* 0x000000ffff597224 */ /* 0x000fe200078e0079 */
[----:B------:R-:W-:Y:S01]  /*5d30*/  ISETP.GE.U32.AND P2, PT, R235, R28, PT ;  /* 0x0000001ceb00720c */ /* 0x000fe20003f46070 */
[----:B------:R-:W-:Y:S01]  /*5d40*/  @!P3 HFMA2.BF16_V2 R96, -RZ.H0_H0, RZ.H0_H0, -R199.H0_H0 ;  /* 0x200000ffff60b231 */ /* 0x000fe200003409c7 */
[----:B--2---:R-:W-:Y:S01]  /*5d50*/  FMNMX.FTZ R9, R105, R115, !PT ;  /* 0x0000007369097209 */ /* 0x004fe20007810000 */
[----:B------:R1:W2:Y:S01]  /*5d60*/  MUFU.EX2 R73, R7 ;  /* 0x0000000700497308 */ /* 0x0002a20000000800 */
[----:B------:R-:W-:Y:S01]  /*5d70*/  PRMT R221, R200, 0x5410, R199 ;  /* 0x00005410c8dd7816 */ /* 0x000fe200000000c7 */
[----:B------:R-:W-:Y:S01]  /*5d80*/  @!P0 HFMA2.BF16_V2 R95, -RZ.H0_H0, RZ.H0_H0, -R200.H0_H0 ;  /* 0x200000ffff5f8231 */ /* 0x000fe200003409c8 */
[----:B------:R-:W-:-:S02]  /*5d90*/  FMNMX.FTZ R6, R127, R9, !PT ;  /* 0x000000097f067209 */ /* 0x000fc40007810000 */
[----:B------:R-:W-:Y:S01]  /*5da0*/  SHF.R.U32.HI R9, RZ, 0x8, R55 ;  /* 0x00000008ff097819 */ /* 0x000fe20000011637 */
[----:B------:R-:W-:Y:S01]  /*5db0*/  IMAD.MOV.U32 R55, RZ, RZ, R120 ;  /* 0x000000ffff377224 */ /* 0x000fe200078e0078 */
[----:B------:R-:W-:Y:S02]  /*5dc0*/  FMNMX.FTZ R6, R126, R6, !PT ;  /* 0x000000067e067209 */ /* 0x000fe40007810000 */
[----:B------:R-:W-:Y:S02]  /*5dd0*/  PRMT R27, R58, 0x5410, R9 ;  /* 0x000054103a1b7816 */ /* 0x000fe40000000009 */
[----:B------:R-:W-:Y:S02]  /*5de0*/  FMNMX.FTZ R6, R125, R6, !PT ;  /* 0x000000067d067209 */ /* 0x000fe40007810000 */
[----:B------:R-:W-:Y:S02]  /*5df0*/  LOP3.LUT R9, R8, 0xff, RZ, 0xc0, !PT ;  /* 0x000000ff08097812 */ /* 0x000fe400078ec0ff */
[----:B------:R-:W-:-:S02]  /*5e00*/  FMNMX.FTZ R6, R119, R6, !PT ;  /* 0x0000000677067209 */ /* 0x000fc40007810000 */
[----:B-1----:R-:W-:Y:S02]  /*5e10*/  LOP3.LUT R7, R56, 0xff, RZ, 0xc0, !PT ;  /* 0x000000ff38077812 */ /* 0x002fe400078ec0ff */
[----:B------:R-:W-:Y:S02]  /*5e20*/  FMNMX.FTZ R6, R118, R6, !PT ;  /* 0x0000000676067209 */ /* 0x000fe40007810000 */
[----:B------:R-:W-:Y:S02]  /*5e30*/  PRMT R28, R7, 0x5410, R57 ;  /* 0x00005410071c7816 */ /* 0x000fe40000000039 */
[----:B--2---:R-:W-:Y:S02]  /*5e40*/  F2FP.BF16.PACK_AB R7, R73, R53 ;  /* 0x000000354907723e */ /* 0x004fe400000010ff */
[----:B------:R-:W-:Y:S02]  /*5e50*/  @!P3 PRMT R199, R96, 0x5410, RZ ;  /* 0x0000541060c7b816 */ /* 0x000fe400000000ff */
[----:B------:R-:W-:-:S02]  /*5e60*/  ISETP.GE.U32.AND P3, PT, R235, R9, PT ;  /* 0x00000009eb00720c */ /* 0x000fc40003f66070 */
[----:B------:R-:W-:Y:S01]  /*5e70*/  FMNMX.FTZ R9, R116, R6, !PT ;  /* 0x0000000674097209 */ /* 0x000fe20007810000 */
[----:B------:R-:W-:Y:S01]  /*5e80*/  FFMA.FTZ R6, R94, c[0x0][0x23c], -R5 ;  /* 0x00008f005e067a23 */ /* 0x000fe20000010805 */
[C---:B------:R-:W-:Y:S02]  /*5e90*/  PRMT R198, R7.reuse, 0x7632, R198 ;  /* 0x0000763207c67816 */ /* 0x040fe400000000c6 */
[----:B------:R-:W-:Y:S01]  /*5ea0*/  PRMT R197, R7, 0x7610, R197 ;  /* 0x0000761007c57816 */ /* 0x000fe200000000c5 */
[----:B------:R1:W2:Y:S01]  /*5eb0*/  MUFU.EX2 R45, R6 ;  /* 0x00000006002d7308 */ /* 0x0002a20000000800 */
[----:B------:R-:W-:Y:S01]  /*5ec0*/  FMNMX.FTZ R7, R107, R117, !PT ;  /* 0x000000756b077209 */ /* 0x000fe20007810000 */
[----:B------:R-:W-:Y:S01]  /*5ed0*/  @!P5 HFMA2.BF16_V2 R97, -RZ.H0_H0, RZ.H0_H0, -R198.H0_H0 ;  /* 0x200000ffff61d231 */ /* 0x000fe200003409c6 */
[----:B------:R-:W-:Y:S01]  /*5ee0*/  FMNMX.FTZ R9, R150, R9, !PT ;  /* 0x0000000996097209 */ /* 0x000fe20007810000 */
[----:B------:R-:W-:Y:S01]  /*5ef0*/  @!P4 HFMA2.BF16_V2 R94, -RZ.H0_H0, RZ.H0_H0, -R197.H0_H0 ;  /* 0x200000ffff5ec231 */ /* 0x000fe200003409c5 */
[----:B------:R-:W-:-:S02]  /*5f00*/  LOP3.LUT R10, R8, 0xffff, RZ, 0xc0, !PT ;  /* 0x0000ffff080a7812 */ /* 0x000fc400078ec0ff */
[----:B------:R-:W-:Y:S02]  /*5f10*/  FMNMX.FTZ R9, R148, R9, !PT ;  /* 0x0000000994097209 */ /* 0x000fe40007810000 */
[----:B------:R-:W-:Y:S02]  /*5f20*/  PRMT R132, R197, 0x5410, R198 ;  /* 0x00005410c5847816 */ /* 0x000fe400000000c6 */
[----:B------:R-:W-:Y:S02]  /*5f30*/  @!P5 PRMT R198, R97, 0x5410, RZ ;  /* 0x0000541061c6d816 */ /* 0x000fe400000000ff */
[----:B------:R-:W-:Y:S01]  /*5f40*/  @!P4 PRMT R197, R94, 0x5410, RZ ;  /* 0x000054105ec5c816 */ /* 0x000fe200000000ff */
[----:B------:R-:W-:Y:S01]  /*5f50*/  IMAD R94, R235, 0x10000, R235 ;  /* 0x00010000eb5e7824 */ /* 0x000fe200078e02eb */
[----:B------:R-:W-:Y:S02]  /*5f60*/  @!P0 PRMT R200, R95, 0x5410, RZ ;  /* 0x000054105fc88816 */ /* 0x000fe400000000ff */
[----:B-1----:R-:W-:-:S02]  /*5f70*/  FMNMX.FTZ R6, R130, R7, !PT ;  /* 0x0000000782067209 */ /* 0x002fc40007810000 */
[----:B------:R-:W-:Y:S02]  /*5f80*/  SHF.R.U32.HI R7, RZ, 0x8, R10 ;  /* 0x00000008ff077819 */ /* 0x000fe4000001160a */
[----:B------:R-:W-:Y:S02]  /*5f90*/  FMNMX.FTZ R6, R129, R6, !PT ;  /* 0x0000000681067209 */ /* 0x000fe40007810000 */
[----:B------:R-:W-:Y:S02]  /*5fa0*/  FMNMX.FTZ R10, R147, R9, !PT ;  /* 0x00000009930a7209 */ /* 0x000fe40007810000 */
[----:B------:R-:W-:Y:S02]  /*5fb0*/  FMNMX.FTZ R6, R133, R6, !PT ;  /* 0x0000000685067209 */ /* 0x000fe40007810000 */
[----:B------:R-:W-:Y:S02]  /*5fc0*/  LOP3.LUT R9, R7, 0xffff, RZ, 0xc0, !PT ;  /* 0x0000ffff07097812 */ /* 0x000fe400078ec0ff */
[----:B------:R-:W-:-:S02]  /*5fd0*/  FMNMX.FTZ R7, R144, R10, !PT ;  /* 0x0000000a90077209 */ /* 0x000fc40007810000 */
[----:B------:R-:W-:Y:S02]  /*5fe0*/  FMNMX.FTZ R10, R131, R6, !PT ;  /* 0x00000006830a7209 */ /* 0x000fe40007810000 */
[----:B------:R-:W-:Y:S02]  /*5ff0*/  SHF.R.U32.HI R6, RZ, 0x18, R8 ;  /* 0x00000018ff067819 */ /* 0x000fe40000011608 */
[----:B------:R-:W-:Y:S02]  /*6000*/  ISETP.GE.U32.AND P5, PT, R235, R9, PT ;  /* 0x00000009eb00720c */ /* 0x000fe40003fa6070 */
[----:B------:R-:W-:Y:S01]  /*6010*/  FMNMX.FTZ R9, R146, R7, !PT ;  /* 0x0000000792097209 */ /* 0x000fe20007810000 */
[----:B------:R-:W-:Y:S01]  /*6020*/  FFMA.FTZ R7, R103, c[0x0][0x23c], -R2 ;  /* 0x00008f0067077a23 */ /* 0x000fe20000010802 */
[----:B------:R-:W-:Y:S02]  /*6030*/  ISETP.GE.U32.AND P4, PT, R235, R6, PT ;  /* 0x00000006eb00720c */ /* 0x000fe40003f86070 */
[----:B--2---:R-:W-:Y:S01]  /*6040*/  F2FP.BF16.PACK_AB R11, R45, R244 ;  /* 0x000000f42d0b723e */ /* 0x004fe200000010ff */
[----:B------:R1:W-:Y:S01]  /*6050*/  MUFU.EX2 R56, R7 ;  /* 0x0000000700387308 */ /* 0x0003e20000000800 */
[----:B------:R-:W-:-:S02]  /*6060*/  FMNMX.FTZ R6, R124, R10, !PT ;  /* 0x0000000a7c067209 */ /* 0x000fc40007810000 */
[----:B------:R-:W-:Y:S02]  /*6070*/  FMNMX.FTZ R9, R145, R9, !PT ;  /* 0x0000000991097209 */ /* 0x000fe40007810000 */
[C---:B------:R-:W-:Y:S02]  /*6080*/  PRMT R196, R11.reuse, 0x7610, R196 ;  /* 0x000076100bc47816 */ /* 0x040fe400000000c4 */
[----:B------:R-:W-:Y:S01]  /*6090*/  FMNMX.FTZ R69, R220, R9, !PT ;  /* 0x00000009dc457209 */ /* 0x000fe20007810000 */
[----:B------:R-:W-:Y:S01]  /*60a0*/  FFMA.FTZ R9, R98, c[0x0][0x23c], -R2 ;  /* 0x00008f0062097a23 */ /* 0x000fe20000010802 */
[----:B------:R-:W-:Y:S01]  /*60b0*/  PRMT R195, R11, 0x7632, R195 ;  /* 0x000076320bc37816 */ /* 0x000fe200000000c3 */
[----:B------:R-:W-:Y:S01]  /*60c0*/  @!P3 HFMA2.BF16_V2 R100, -RZ.H0_H0, RZ.H0_H0, -R196.H0_H0 ;  /* 0x200000ffff64b231 */ /* 0x000fe200003409c4 */
[----:B------:R-:W-:Y:S01]  /*60d0*/  FMNMX.FTZ R69, R217, R69, !PT ;  /* 0x00000045d9457209 */ /* 0x000fe20007810000 */
[----:B------:R2:W3:Y:S01]  /*60e0*/  MUFU.EX2 R44, R9 ;  /* 0x00000009002c7308 */ /* 0x0004e20000000800 */
[----:B------:R-:W-:-:S02]  /*60f0*/  PRMT R97, R196, 0x5410, R195 ;  /* 0x00005410c4617816 */ /* 0x000fc400000000c3 */
[----:B------:R-:W-:Y:S02]  /*6100*/  @!P3 PRMT R196, R100, 0x5410, RZ ;  /* 0x0000541064c4b816 */ /* 0x000fe400000000ff */
[----:B-1----:R-:W-:Y:S02]  /*6110*/  FMNMX.FTZ R7, R122, R6, !PT ;  /* 0x000000067a077209 */ /* 0x002fe40007810000 */
[----:B------:R-:W-:Y:S01]  /*6120*/  SHF.R.U32.HI R6, RZ, 0x10, R8 ;  /* 0x00000010ff067819 */ /* 0x000fe20000011608 */
[----:B------:R-:W-:Y:S01]  /*6130*/  FFMA.FTZ R8, R87, c[0x0][0x23c], -R5 ;  /* 0x00008f0057087a23 */ /* 0x000fe20000010805 */
[----:B------:R-:W-:Y:S01]  /*6140*/  FMNMX.FTZ R7, R151, R7, !PT ;  /* 0x0000000797077209 */ /* 0x000fe20007810000 */
[----:B------:R-:W-:Y:S01]  /*6150*/  @!P5 HFMA2.BF16_V2 R87, -RZ.H0_H0, RZ.H0_H0, -R195.H0_H0 ;  /* 0x200000ffff57d231 */ /* 0x000fe200003409c3 */
[----:B------:R-:W-:Y:S01]  /*6160*/  LOP3.LUT R6, R6, 0xff, RZ, 0xc0, !PT ;  /* 0x000000ff06067812 */ /* 0x000fe200078ec0ff */
[----:B------:R-:W-:Y:S01]  /*6170*/  MUFU.EX2 R58, R8 ;  /* 0x00000008003a7308 */ /* 0x000fe20000000800 */
[----:B------:R-:W-:-:S02]  /*6180*/  FMNMX.FTZ R7, R149, R7, !PT ;  /* 0x0000000795077209 */ /* 0x000fc40007810000 */
[----:B------:R-:W-:Y:S01]  /*6190*/  ISETP.GE.U32.AND P3, PT, R235, R6, PT ;  /* 0x00000006eb00720c */ /* 0x000fe20003f66070 */
[----:B--2---:R-:W1:Y:S01]  /*61a0*/  SHFL.BFLY PT, R9, R69, 0x2, 0x1f ;  /* 0x0c401f0045097f89 */ /* 0x004e6200000e0000 */
[----:B------:R-:W-:Y:S01]  /*61b0*/  FMNMX.FTZ R6, R175, R7, !PT ;  /* 0x00000007af067209 */ /* 0x000fe20007810000 */
[----:B------:R-:W-:Y:S01]  /*61c0*/  FFMA.FTZ R7, R104, c[0x0][0x23c], -R5 ;  /* 0x00008f0068077a23 */ /* 0x000fe20000010805 */
[----:B------:R-:W-:Y:S02]  /*61d0*/  @!P5 PRMT R195, R87, 0x5410, RZ ;  /* 0x0000541057c3d816 */ /* 0x000fe400000000ff */
[----:B------:R-:W-:Y:S01]  /*61e0*/  FMNMX.FTZ R5, R156, R6, !PT ;  /* 0x000000069c057209 */ /* 0x000fe20007810000 */
[----:B------:R2:W4:Y:S01]  /*61f0*/  MUFU.EX2 R21, R7 ;  /* 0x0000000700157308 */ /* 0x0005220000000800 */
[----:B---3--:R-:W-:Y:S01]  /*6200*/  F2FP.BF16.PACK_AB R6, R44, R56 ;  /* 0x000000382c06723e */ /* 0x008fe200000010ff */
[----:B------:R-:W-:Y:S01]  /*6210*/  LDSM.16.MT88.4 R84, [R173+0x6000] ;  /* 0x00600000ad54783b */ /* 0x000fe20000004200 */
[----:B------:R-:W-:-:S02]  /*6220*/  FMNMX.FTZ R5, R174, R5, !PT ;  /* 0x00000005ae057209 */ /* 0x000fc40007810000 */
[C---:B------:R-:W-:Y:S02]  /*6230*/  PRMT R194, R6.reuse, 0x7610, R194 ;  /* 0x0000761006c27816 */ /* 0x040fe400000000c2 */
[----:B------:R-:W-:Y:S02]  /*6240*/  FMNMX.FTZ R5, R157, R5, !PT ;  /* 0x000000059d057209 */ /* 0x000fe40007810000 */
[----:B------:R-:W-:Y:S01]  /*6250*/  PRMT R193, R6, 0x7632, R193 ;  /* 0x0000763206c17816 */ /* 0x000fe200000000c1 */
[----:B------:R-:W-:Y:S01]  /*6260*/  @!P3 HFMA2.BF16_V2 R98, -RZ.H0_H0, RZ.H0_H0, -R194.H0_H0 ;  /* 0x200000ffff62b231 */ /* 0x000fe200003409c2 */
[----:B------:R-:W-:Y:S02]  /*6270*/  FMNMX.FTZ R5, R222, R5, !PT ;  /* 0x00000005de057209 */ /* 0x000fe40007810000 */
[----:B------:R-:W-:Y:S01]  /*6280*/  SHF.R.U32.HI R6, RZ, 0x8, R17 ;  /* 0x00000008ff067819 */ /* 0x000fe20000011611 */
[----:B------:R-:W-:Y:S01]  /*6290*/  @!P4 HFMA2.BF16_V2 R101, -RZ.H0_H0, RZ.H0_H0, -R193.H0_H0 ;  /* 0x200000ffff65c231 */ /* 0x000fe200003409c1 */
[----:B------:R-:W-:-:S02]  /*62a0*/  FMNMX.FTZ R5, R218, R5, !PT ;  /* 0x00000005da057209 */ /* 0x000fc40007810000 */
[----:B------:R-:W-:Y:S02]  /*62b0*/  ISETP.GE.U32.AND P5, PT, R235, R14, PT ;  /* 0x0000000eeb00720c */ /* 0x000fe40003fa6070 */
[----:B-1----:R-:W-:Y:S01]  /*62c0*/  FMNMX.FTZ R69, R69, R9, !PT ;  /* 0x0000000945457209 */ /* 0x002fe20007810000 */
[----:B------:R-:W1:Y:S01]  /*62d0*/  SHFL.BFLY PT, R68, R5, 0x2, 0x1f ;  /* 0x0c401f0005447f89 */ /* 0x000e6200000e0000 */
[----:B--2---:R-:W-:Y:S02]  /*62e0*/  LOP3.LUT R7, R6, 0xffff, RZ, 0xc0, !PT ;  /* 0x0000ffff06077812 */ /* 0x004fe400078ec0ff */
[----:B----4-:R-:W-:Y:S01]  /*62f0*/  F2FP.BF16.PACK_AB R6, R58, R21 ;  /* 0x000000153a06723e */ /* 0x010fe200000010ff */
[----:B------:R-:W2:Y:S01]  /*6300*/  SHFL.BFLY PT, R8, R69, 0x1, 0x1f ;  /* 0x0c201f0045087f89 */ /* 0x000ea200000e0000 */
[----:B------:R-:W-:Y:S02]  /*6310*/  PRMT R121, R194, 0x5410, R193 ;  /* 0x00005410c2797816 */ /* 0x000fe400000000c1 */
[----:B------:R-:W-:-:S02]  /*6320*/  PRMT R192, R6, 0x7610, R192 ;  /* 0x0000761006c07816 */ /* 0x000fc400000000c0 */
[----:B------:R-:W-:Y:S02]  /*6330*/  @!P4 PRMT R193, R101, 0x5410, RZ ;  /* 0x0000541065c1c816 */ /* 0x000fe400000000ff */
[----:B------:R-:W-:Y:S01]  /*6340*/  ISETP.GE.U32.AND P4, PT, R235, R7, PT ;  /* 0x00000007eb00720c */ /* 0x000fe20003f86070 */
[----:B------:R-:W-:Y:S01]  /*6350*/  @!P5 HFMA2.BF16_V2 R102, -RZ.H0_H0, RZ.H0_H0, -R192.H0_H0 ;  /* 0x200000ffff66d231 */ /* 0x000fe200003409c0 */
[----:B------:R-:W-:Y:S01]  /*6360*/  PRMT R191, R6, 0x7632, R191 ;  /* 0x0000763206bf7816 */ /* 0x000fe200000000bf */
[----:B------:R-:W-:Y:S01]  /*6370*/  FFMA.FTZ R7, R99, c[0x0][0x23c], -R2 ;  /* 0x00008f0063077a23 */ /* 0x000fe20000010802 */
[----:B------:R-:W-:Y:S02]  /*6380*/  LOP3.LUT R6, R38, 0xff, RZ, 0xc0, !PT ;  /* 0x000000ff26067812 */ /* 0x000fe400078ec0ff */
[----:B------:R-:W-:Y:S01]  /*6390*/  PRMT R120, R192, 0x5410, R191 ;  /* 0x00005410c0787816 */ /* 0x000fe200000000bf */
[----:B------:R-:W-:Y:S01]  /*63a0*/  MUFU.EX2 R57, R7 ;  /* 0x0000000700397308 */ /* 0x000fe20000000800 */
[----:B------:R-:W-:-:S02]  /*63b0*/  @!P5 PRMT R192, R102, 0x5410, RZ ;  /* 0x0000541066c0d816 */ /* 0x000fc400000000ff */
[----:B------:R-:W-:Y:S01]  /*63c0*/  ISETP.GE.U32.AND P5, PT, R235, R6, PT ;  /* 0x00000006eb00720c */ /* 0x000fe20003fa6070 */
[----:B------:R-:W-:Y:S01]  /*63d0*/  FFMA.FTZ R6, R106, c[0x0][0x23c], -R2 ;  /* 0x00008f006a067a23 */ /* 0x000fe20000010802 */
[----:B------:R-:W-:Y:S01]  /*63e0*/  LOP3.LUT R2, R15, 0xffff, RZ, 0xc0, !PT ;  /* 0x0000ffff0f027812 */ /* 0x000fe200078ec0ff */
[----:B------:R-:W-:Y:S01]  /*63f0*/  @!P4 HFMA2.BF16_V2 R99, -RZ.H0_H0, RZ.H0_H0, -R191.H0_H0 ;  /* 0x200000ffff63c231 */ /* 0x000fe200003409bf */
[----:B-1----:R-:W-:Y:S01]  /*6400*/  FMNMX.FTZ R68, R5, R68, !PT ;  /* 0x0000004405447209 */ /* 0x002fe20007810000 */
[----:B------:R1:W3:Y:S01]  /*6410*/  MUFU.EX2 R47, R6 ;  /* 0x00000006002f7308 */ /* 0x0002e20000000800 */
[----:B------:R-:W-:Y:S02]  /*6420*/  SHF.R.U32.HI R5, RZ, 0x8, R2 ;  /* 0x00000008ff057819 */ /* 0x000fe40000011602 */
[----:B------:R-:W-:Y:S01]  /*6430*/  LOP3.LUT R2, R15, 0xff, RZ, 0xc0, !PT ;  /* 0x000000ff0f027812 */ /* 0x000fe200078ec0ff */
[----:B------:R-:W4:Y:S01]  /*6440*/  SHFL.BFLY PT, R9, R68, 0x1, 0x1f ;  /* 0x0c201f0044097f89 */ /* 0x000f2200000e0000 */
[----:B--2---:R-:W-:-:S02]  /*6450*/  FMNMX.FTZ R69, R69, R8, !PT ;  /* 0x0000000845457209 */ /* 0x004fc40007810000 */
[----:B------:R-:W-:Y:S02]  /*6460*/  PRMT R20, R2, 0x5410, R5 ;  /* 0x0000541002147816 */ /* 0x000fe40000000005 */
[----:B------:R-:W-:Y:S01]  /*6470*/  @!P4 PRMT R191, R99, 0x5410, RZ ;  /* 0x0000541063bfc816 */ /* 0x000fe200000000ff */
[C---:B------:R-:W-:Y:S01]  /*6480*/  FMUL.FTZ R5, R69.reuse, c[0x0][0x23c] ;  /* 0x00008f0045057a20 */ /* 0x040fe20000410000 */
[----:B------:R-:W-:Y:S02]  /*6490*/  FSETP.NEU.FTZ.AND P4, PT, R69, -INF , PT ;  /* 0xff8000004500780b */ /* 0x000fe40003f9d000 */
[----:B------:R-:W-:Y:S02]  /*64a0*/  SHF.R.U32.HI R2, RZ, 0x10, R15 ;  /* 0x00000010ff027819 */ /* 0x000fe4000001160f */
[----:B------:R-:W-:Y:S02]  /*64b0*/  FSEL R5, R5, RZ, P4 ;  /* 0x000000ff05057208 */ /* 0x000fe40002000000 */
[----:B-1----:R-:W-:-:S02]  /*64c0*/  LOP3.LUT R6, R19, 0xff, RZ, 0xc0, !PT ;  /* 0x000000ff13067812 */ /* 0x002fc400078ec0ff */
[----:B------:R-:W-:Y:S02]  /*64d0*/  SHF.R.U32.HI R8, RZ, 0x18, R15 ;  /* 0x00000018ff087819 */ /* 0x000fe4000001160f */
[----:B------:R-:W-:Y:S02]  /*64e0*/  LOP3.LUT R2, R2, 0xff, RZ, 0xc0, !PT ;  /* 0x000000ff02027812 */ /* 0x000fe400078ec0ff */
[----:B------:R-:W-:Y:S01]  /*64f0*/  ISETP.GE.U32.AND P4, PT, R235, R6, PT ;  /* 0x00000006eb00720c */ /* 0x000fe20003f86070 */
[----:B------:R-:W-:Y:S01]  /*6500*/  FFMA.FTZ R6, R105, c[0x0][0x23c], -R5 ;  /* 0x00008f0069067a23 */ /* 0x000fe20000010805 */
[----:B------:R-:W-:Y:S02]  /*6510*/  @!P3 PRMT R194, R98, 0x5410, RZ ;  /* 0x0000541062c2b816 */ /* 0x000fe400000000ff */
[----:B------:R-:W-:Y:S01]  /*6520*/  ISETP.GE.U32.AND P3, PT, R235, R13, PT ;  /* 0x0000000deb00720c */ /* 0x000fe20003f66070 */
[----:B------:R1:W-:Y:S01]  /*6530*/  MUFU.EX2 R230, R6 ;  /* 0x0000000600e67308 */ /* 0x0003e20000000800 */
[----:B------:R-:W-:-:S02]  /*6540*/  PRMT R17, R2, 0x5410, R8 ;  /* 0x0000541002117816 */ /* 0x000fc40000000008 */
[----:B---3--:R-:W-:Y:S02]  /*6550*/  F2FP.BF16.PACK_AB R2, R57, R47 ;  /* 0x0000002f3902723e */ /* 0x008fe400000010ff */
[----:B------:R-:W-:Y:S02]  /*6560*/  ISETP.GE.U32.AND P0, PT, R235, R23, PT ;  /* 0x00000017eb00720c */ /* 0x000fe40003f06070 */
[C---:B------:R-:W-:Y:S02]  /*6570*/  PRMT R190, R2.reuse, 0x7610, R190 ;  /* 0x0000761002be7816 */ /* 0x040fe400000000be */
[----:B------:R-:W-:Y:S02]  /*6580*/  PRMT R189, R2, 0x7632, R189 ;  /* 0x0000763202bd7816 */ /* 0x000fe400000000bd */
[----:B------:R-:W-:Y:S01]  /*6590*/  LOP3.LUT R2, R35, 0xff, RZ, 0xc0, !PT ;  /* 0x000000ff23027812 */ /* 0x000fe200078ec0ff */
[----:B------:R-:W-:Y:S01]  /*65a0*/  @!P4 HFMA2.BF16_V2 R104, -RZ.H0_H0, RZ.H0_H0, -R190.H0_H0 ;  /* 0x200000ffff68c231 */ /* 0x000fe200003409be */
[----:B------:R-:W-:Y:S01]  /*65b0*/  SHF.R.U32.HI R7, RZ, 0x8, R24 ;  /* 0x00000008ff077819 */ /* 0x000fe20000011618 */
[----:B------:R-:W-:Y:S01]  /*65c0*/  @!P3 HFMA2.BF16_V2 R103, -RZ.H0_H0, RZ.H0_H0, -R189.H0_H0 ;  /* 0x200000ffff67b231 */ /* 0x000fe200003409bd */
[----:B------:R-:W-:Y:S01]  /*65d0*/  PRMT R23, R2, 0x5410, R34 ;  /* 0x0000541002177816 */ /* 0x000fe20000000022 */
[----:B-1----:R-:W-:Y:S01]  /*65e0*/  FFMA.FTZ R6, R115, c[0x0][0x23c], -R5 ;  /* 0x00008f0073067a23 */ /* 0x002fe20000010805 */
[----:B----4-:R-:W-:-:S02]  /*65f0*/  FMNMX.FTZ R68, R68, R9, !PT ;  /* 0x0000000944447209 */ /* 0x010fc40007810000 */
[----:B------:R-:W-:Y:S01]  /*6600*/  LOP3.LUT R2, R16, 0xffff, RZ, 0xc0, !PT ;  /* 0x0000ffff10027812 */ /* 0x000fe200078ec0ff */
[----:B------:R1:W2:Y:S01]  /*6610*/  MUFU.EX2 R229, R6 ;  /* 0x0000000600e57308 */ /* 0x0002a20000000800 */
[----:B------:R-:W-:Y:S01]  /*6620*/  PRMT R24, R32, 0x5410, R7 ;  /* 0x0000541020187816 */ /* 0x000fe20000000007 */
[----:B------:R-:W-:Y:S01]  /*6630*/  FMUL.FTZ R7, R68, c[0x0][0x23c] ;  /* 0x00008f0044077a20 */ /* 0x000fe20000410000 */
[----:B------:R-:W-:Y:S02]  /*6640*/  PRMT R95, R190, 0x5410, R189 ;  /* 0x00005410be5f7816 */ /* 0x000fe400000000bd */
[----:B------:R-:W-:Y:S02]  /*6650*/  @!P4 PRMT R190, R104, 0x5410, RZ ;  /* 0x0000541068bec816 */ /* 0x000fe400000000ff */
[----:B------:R-:W-:Y:S02]  /*6660*/  SHF.R.U32.HI R2, RZ, 0x8, R2 ;  /* 0x00000008ff027819 */ /* 0x000fe40000011602 */
[----:B------:R-:W-:-:S02]  /*6670*/  FSETP.NEU.FTZ.AND P4, PT, R68, -INF , PT ;  /* 0xff8000004400780b */ /* 0x000fc40003f9d000 */
[----:B------:R-:W-:Y:S02]  /*6680*/  @!P3 PRMT R189, R103, 0x5410, RZ ;  /* 0x0000541067bdb816 */ /* 0x000fe400000000ff */
[----:B------:R-:W-:Y:S02]  /*6690*/  SHF.R.U32.HI R8, RZ, 0x8, R29 ;  /* 0x00000008ff087819 */ /* 0x000fe4000001161d */
[----:B------:R-:W-:Y:S02]  /*66a0*/  LOP3.LUT R9, R41, 0xff, RZ, 0xc0, !PT ;  /* 0x000000ff29097812 */ /* 0x000fe400078ec0ff */
[----:B-1----:R-:W-:Y:S02]  /*66b0*/  LOP3.LUT R6, R16, 0xff, RZ, 0xc0, !PT ;  /* 0x000000ff10067812 */ /* 0x002fe400078ec0ff */
[----:B------:R-:W-:Y:S02]  /*66c0*/  PRMT R22, R33, 0x5410, R8 ;  /* 0x0000541021167816 */ /* 0x000fe40000000008 */
[----:B------:R-:W-:-:S02]  /*66d0*/  ISETP.GE.U32.AND P3, PT, R235, R6, PT ;  /* 0x00000006eb00720c */ /* 0x000fc40003f66070 */
[----:B------:R-:W-:Y:S02]  /*66e0*/  LOP3.LUT R6, R2, 0xffff, RZ, 0xc0, !PT ;  /* 0x0000ffff02067812 */ /* 0x000fe400078ec0ff */
[----:B------:R-:W-:Y:S02]  /*66f0*/  FSEL R2, R7, RZ, P4 ;  /* 0x000000ff07027208 */ /* 0x000fe40002000000 */
[----:B--2---:R-:W-:Y:S02]  /*6700*/  F2FP.BF16.PACK_AB R7, R229, R230 ;  /* 0x000000e6e507723e */ /* 0x004fe400000010ff */
[----:B------:R-:W-:Y:S01]  /*6710*/  ISETP.GE.U32.AND P4, PT, R235, R6, PT ;  /* 0x00000006eb00720c */ /* 0x000fe20003f86070 */
[----:B------:R-:W-:Y:S01]  /*6720*/  FFMA.FTZ R6, R107, c[0x0][0x23c], -R2 ;  /* 0x00008f006b067a23 */ /* 0x000fe20000010802 */
[C---:B------:R-:W-:Y:S02]  /*6730*/  PRMT R171, R7.reuse, 0x7610, R171 ;  /* 0x0000761007ab7816 */ /* 0x040fe400000000ab */
[----:B------:R-:W-:Y:S01]  /*6740*/  PRMT R170, R7, 0x7632, R170 ;  /* 0x0000763207aa7816 */ /* 0x000fe200000000aa */
[----:B------:R1:W-:Y:S01]  /*6750*/  MUFU.EX2 R103, R6 ;  /* 0x0000000600677308 */ /* 0x0003e20000000800 */
[----:B------:R-:W-:Y:S01]  /*6760*/  FFMA.FTZ R7, R117, c[0x0][0x23c], -R2 ;  /* 0x00008f0075077a23 */ /* 0x000fe20000010802 */
[----:B------:R-:W-:Y:S01]  /*6770*/  @!P3 HFMA2.BF16_V2 R105, -RZ.H0_H0, RZ.H0_H0, -R171.H0_H0 ;  /* 0x200000ffff69b231 */ /* 0x000fe200003409ab */
[----:B------:R-:W-:-:S02]  /*6780*/  PRMT R32, R171, 0x5410, R170 ;  /* 0x00005410ab207816 */ /* 0x000fc400000000aa */
[----:B------:R-:W-:Y:S02]  /*6790*/  LOP3.LUT R8, R12, 0xff, RZ, 0xc0, !PT ;  /* 0x000000ff0c087812 */ /* 0x000fe400078ec0ff */
[----:B------:R-:W-:Y:S01]  /*67a0*/  @!P3 PRMT R171, R105, 0x5410, RZ ;  /* 0x0000541069abb816 */ /* 0x000fe200000000ff */
[----:B------:R2:W3:Y:S01]  /*67b0*/  MUFU.EX2 R101, R7 ;  /* 0x0000000700657308 */ /* 0x0004e20000000800 */
[----:B------:R-:W-:Y:S01]  /*67c0*/  @!P4 HFMA2.BF16_V2 R106, -RZ.H0_H0, RZ.H0_H0, -R170.H0_H0 ;  /* 0x200000ffff6ac231 */ /* 0x000fe200003409aa */
[----:B------:R-:W-:Y:S02]  /*67d0*/  LOP3.LUT R11, R18, 0xff, RZ, 0xc0, !PT ;  /* 0x000000ff120b7812 */ /* 0x000fe400078ec0ff */
[----:B------:R-:W-:Y:S02]  /*67e0*/  SHF.R.U32.HI R10, RZ, 0x18, R18 ;  /* 0x00000018ff0a7819 */ /* 0x000fe40000011612 */
[----:B------:R-:W-:Y:S01]  /*67f0*/  @!P4 PRMT R170, R106, 0x5410, RZ ;  /* 0x000054106aaac816 */ /* 0x000fe200000000ff */
[----:B------:R-:W-:Y:S01]  /*6800*/  IMAD.MOV.U32 R106, RZ, RZ, R21 ;  /* 0x000000ffff6a7224 */ /* 0x000fe200078e0015 */
[----:B-1----:R-:W-:-:S04]  /*6810*/  SHF.R.U32.HI R6, RZ, 0x8, R39 ;  /* 0x00000008ff067819 */ /* 0x002fc80000011627 */
[----:B------:R-:W-:Y:S02]  /*6820*/  PRMT R19, R40, 0x5410, R6 ;  /* 0x0000541028137816 */ /* 0x000fe40000000006 */
[--C-:B------:R-:W-:Y:S02]  /*6830*/  SHF.R.U32.HI R6, RZ, 0x18, R16.reuse ;  /* 0x00000018ff067819 */ /* 0x100fe40000011610 */
[----:B--2---:R-:W-:Y:S02]  /*6840*/  LOP3.LUT R7, R30, 0xff, RZ, 0xc0, !PT ;  /* 0x000000ff1e077812 */ /* 0x004fe400078ec0ff */
[----:B------:R-:W-:Y:S02]  /*6850*/  ISETP.GE.U32.AND P3, PT, R235, R6, PT ;  /* 0x00000006eb00720c */ /* 0x000fe40003f66070 */
[----:B------:R-:W-:Y:S02]  /*6860*/  SHF.R.U32.HI R6, RZ, 0x10, R16 ;  /* 0x00000010ff067819 */ /* 0x000fe40000011610 */
[----:B------:R-:W-:-:S02]  /*6870*/  PRMT R21, R7, 0x5410, R31 ;  /* 0x0000541007157816 */ /* 0x000fc4000000001f */
[----:B------:R-:W-:Y:S02]  /*6880*/  LOP3.LUT R6, R6, 0xff, RZ, 0xc0, !PT ;  /* 0x000000ff06067812 */ /* 0x000fe400078ec0ff */
[----:B------:R-:W-:Y:S01]  /*6890*/  SHF.R.U32.HI R7, RZ, 0x8, R72 ;  /* 0x00000008ff077819 */ /* 0x000fe20000011648 */
[----:B------:R-:W-:Y:S01]  /*68a0*/  IMAD.MOV.U32 R72, RZ, RZ, R47 ;  /* 0x000000ffff487224 */ /* 0x000fe200078e002f */
[----:B------:R-:W-:Y:S02]  /*68b0*/  ISETP.GE.U32.AND P4, PT, R235, R6, PT ;  /* 0x00000006eb00720c */ /* 0x000fe40003f86070 */
[----:B---3--:R-:W-:Y:S02]  /*68c0*/  F2FP.BF16.PACK_AB R6, R101, R103 ;  /* 0x000000676506723e */ /* 0x008fe400000010ff */
[----:B------:R-:W-:Y:S02]  /*68d0*/  LOP3.LUT R7, R7, 0xffff, RZ, 0xc0, !PT ;  /* 0x0000ffff07077812 */ /* 0x000fe400078ec0ff */
[----:B------:R-:W-:-:S02]  /*68e0*/  PRMT R169, R6, 0x7610, R169 ;  /* 0x0000761006a97816 */ /* 0x000fc400000000a9 */
[----:B------:R-:W-:Y:S02]  /*68f0*/  PRMT R168, R6, 0x7632, R168 ;  /* 0x0000763206a87816 */ /* 0x000fe400000000a8 */
[----:B------:R-:W-:Y:S02]  /*6900*/  LOP3.LUT R6, R12, 0xffff, RZ, 0xc0, !PT ;  /* 0x0000ffff0c067812 */ /* 0x000fe400078ec0ff */
[----:B------:R-:W-:Y:S01]  /*6910*/  PRMT R33, R169, 0x5410, R168 ;  /* 0x00005410a9217816 */ /* 0x000fe200000000a8 */
[----:B------:R-:W-:Y:S01]  /*6920*/  @!P4 HFMA2.BF16_V2 R107, -RZ.H0_H0, RZ.H0_H0, -R169.H0_H0 ;  /* 0x200000ffff6bc231 */ /* 0x000fe200003409a9 */
[----:B------:R-:W-:Y:S01]  /*6930*/  SHF.R.U32.HI R6, RZ, 0x8, R6 ;  /* 0x00000008ff067819 */ /* 0x000fe20000011606 */
[----:B------:R-:W-:Y:S01]  /*6940*/  @!P3 HFMA2.BF16_V2 R114, -RZ.H0_H0, RZ.H0_H0, -R168.H0_H0 ;  /* 0x200000ffff72b231 */ /* 0x000fe200003409a8 */
[----:B------:R-:W-:Y:S02]  /*6950*/  PRMT R16, R9, 0x5410, R42 ;  /* 0x0000541009107816 */ /* 0x000fe4000000002a */
[----:B------:R-:W-:Y:S01]  /*6960*/  @!P4 PRMT R169, R107, 0x5410, RZ ;  /* 0x000054106ba9c816 */ /* 0x000fe200000000ff */
[----:B------:R-:W-:Y:S01]  /*6970*/  IMAD.MOV.U32 R107, RZ, RZ, R45 ;  /* 0x000000ffff6b7224 */ /* 0x000fe200078e002d */
[----:B------:R-:W-:Y:S01]  /*6980*/  ISETP.GE.U32.AND P4, PT, R235, R7, PT ;  /* 0x00000007eb00720c */ /* 0x000fe20003f86070 */
[----:B------:R-:W-:Y:S01]  /*6990*/  HSET2.LE.AND R0, R16, R94, PT ;  /* 0x0000005e10007233 */ /* 0x000fe20003803000 */
[----:B------:R-:W-:-:S02]  /*69a0*/  PRMT R13, R8, 0x5410, R6 ;  /* 0x00005410080d7816 */ /* 0x000fc40000000006 */
[----:B------:R-:W-:Y:S02]  /*69b0*/  SHF.R.U32.HI R7, RZ, 0x10, R12 ;  /* 0x00000010ff077819 */ /* 0x000fe4000001160c */
[----:B------:R-:W-:Y:S02]  /*69c0*/  LOP3.LUT R6, R18, 0xffff, RZ, 0xc0, !PT ;  /* 0x0000ffff12067812 */ /* 0x000fe400078ec0ff */
[----:B------:R-:W-:Y:S01]  /*69d0*/  SHF.R.U32.HI R8, RZ, 0x10, R18 ;  /* 0x00000010ff087819 */ /* 0x000fe20000011612 */
[----:B------:R-:W-:Y:S01]  /*69e0*/  IMAD.MOV.U32 R18, RZ, RZ, R44 ;  /* 0x000000ffff127224 */ /* 0x000fe200078e002c */
[----:B------:R-:W-:Y:S02]  /*69f0*/  LOP3.LUT R9, R7, 0xff, RZ, 0xc0, !PT ;  /* 0x000000ff07097812 */ /* 0x000fe400078ec0ff */
[----:B------:R-:W-:Y:S02]  /*6a00*/  SHF.R.U32.HI R7, RZ, 0x8, R6 ;  /* 0x00000008ff077819 */ /* 0x000fe40000011606 */
[----:B------:R-:W-:Y:S01]  /*6a10*/  LOP3.LUT R6, R8, 0xff, RZ, 0xc0, !PT ;  /* 0x000000ff08067812 */ /* 0x000fe200078ec0ff */
[----:B------:R-:W-:Y:S01]  /*6a20*/  FFMA.FTZ R8, R126, c[0x0][0x23c], -R5 ;  /* 0x00008f007e087a23 */ /* 0x000fe20000010805 */
[----:B------:R-:W-:Y:S01]  /*6a30*/  PRMT R11, R11, 0x5410, R7 ;  /* 0x000054100b0b7816 */ /* 0x000fe20000000007 */
[----:B------:R-:W-:Y:S01]  /*6a40*/  FFMA.FTZ R7, R127, c[0x0][0x23c], -R5 ;  /* 0x00008f007f077a23 */ /* 0x000fe20000010805 */
[----:B------:R-:W-:Y:S01]  /*6a50*/  PRMT R10, R6, 0x5410, R10 ;  /* 0x00005410060a7816 */ /* 0x000fe2000000000a */
[----:B------:R1:W-:Y:S01]  /*6a60*/  MUFU.EX2 R99, R8 ;  /* 0x0000000800637308 */ /* 0x0003e20000000800 */
[----:B------:R-:W-:-:S02]  /*6a70*/  LOP3.LUT R6, R26, 0xffff, RZ, 0xc0, !PT ;  /* 0x0000ffff1a067812 */ /* 0x000fc400078ec0ff */
[----:B------:R-:W-:Y:S02]  /*6a80*/  SHF.R.U32.HI R12, RZ, 0x18, R12 ;  /* 0x00000018ff0c7819 */ /* 0x000fe4000001160c */
[----:B------:R-:W-:Y:S01]  /*6a90*/  @!P3 PRMT R168, R114, 0x5410, RZ ;  /* 0x0000541072a8b816 */ /* 0x000fe200000000ff */
[----:B------:R-:W-:Y:S01]  /*6aa0*/  IMAD.MOV.U32 R114, RZ, RZ, R55 ;  /* 0x000000ffff727224 */ /* 0x000fe200078e0037 */
[----:B------:R-:W-:Y:S01]  /*6ab0*/  PRMT R12, R9, 0x5410, R12 ;  /* 0x00005410090c7816 */ /* 0x000fe2000000000c */
[----:B------:R2:W3:Y:S01]  /*6ac0*/  MUFU.EX2 R39, R7 ;  /* 0x0000000700277308 */ /* 0x0004e20000000800 */
[----:B------:R-:W-:Y:S01]  /*6ad0*/  FFMA.FTZ R9, R118, c[0x0][0x23c], -R5 ;  /* 0x00008f0076097a23 */ /* 0x000fe20000010805 */
[----:B-1----:R-:W-:-:S06]  /*6ae0*/  SHF.R.U32.HI R8, RZ, 0x18, R26 ;  /* 0x00000018ff087819 */ /* 0x002fcc000001161a */
[----:B------:R1:W-:Y:S01]  /*6af0*/  MUFU.EX2 R104, R9 ;  /* 0x0000000900687308 */ /* 0x0003e20000000800 */
[----:B--2---:R-:W-:Y:S02]  /*6b00*/  SHF.R.U32.HI R7, RZ, 0x8, R6 ;  /* 0x00000008ff077819 */ /* 0x004fe40000011606 */
[----:B------:R-:W-:-:S04]  /*6b10*/  LOP3.LUT R6, R26, 0xff, RZ, 0xc0, !PT ;  /* 0x000000ff1a067812 */ /* 0x000fc800078ec0ff */
[----:B------:R-:W-:Y:S01]  /*6b20*/  PRMT R15, R6, 0x5410, R7 ;  /* 0x00005410060f7816 */ /* 0x000fe20000000007 */
[--C-:B------:R-:W-:Y:S01]  /*6b30*/  FFMA.FTZ R7, R125, c[0x0][0x23c], -R5.reuse ;  /* 0x00008f007d077a23 */ /* 0x100fe20000010805 */
[----:B------:R-:W-:Y:S01]  /*6b40*/  SHF.R.U32.HI R6, RZ, 0x10, R26 ;  /* 0x00000010ff067819 */ /* 0x000fe2000001161a */
[----:B-1----:R-:W-:Y:S02]  /*6b50*/  FFMA.FTZ R9, R116, c[0x0][0x23c], -R5 ;  /* 0x00008f0074097a23 */ /* 0x002fe40000010805 */
[----:B------:R1:W-:Y:S01]  /*6b60*/  MUFU.EX2 R98, R7 ;  /* 0x0000000700627308 */ /* 0x0003e20000000800 */
[----:B------:R-:W-:-:S04]  /*6b70*/  LOP3.LUT R6, R6, 0xff, RZ, 0xc0, !PT ;  /* 0x000000ff06067812 */ /* 0x000fc800078ec0ff */
[----:B------:R-:W-:Y:S01]  /*6b80*/  PRMT R14, R6, 0x5410, R8 ;  /* 0x00005410060e7816 */ /* 0x000fe20000000008 */
[----:B------:R-:W-:Y:S01]  /*6b90*/  FFMA.FTZ R6, R130, c[0x0][0x23c], -R2 ;  /* 0x00008f0082067a23 */ /* 0x000fe20000010802 */
[----:B------:R-:W-:Y:S01]  /*6ba0*/  HSET2.LE.AND R8, R17, R94, PT ;  /* 0x0000005e11087233 */ /* 0x000fe20003803000 */
[----:B------:R2:W-:Y:S04]  /*6bb0*/  MUFU.EX2 R105, R9 ;  /* 0x0000000900697308 */ /* 0x0005e80000000800 */
[----:B------:R-:W-:Y:S02]  /*6bc0*/  LOP3.LUT R45, R8, R91, RZ, 0xc0, !PT ;  /* 0x0000005b082d7212 */ /* 0x000fe400078ec0ff */
[----:B---3--:R-:W-:Y:S01]  /*6bd0*/  F2FP.BF16.PACK_AB R8, R99, R39 ;  /* 0x000000276308723e */ /* 0x008fe200000010ff */
[----:B-1----:R-:W-:Y:S01]  /*6be0*/  FFMA.FTZ R7, R119, c[0x0][0x23c], -R5 ;  /* 0x00008f0077077a23 */ /* 0x002fe20000010805 */
[----:B------:R1:W-:Y:S02]  /*6bf0*/  MUFU.EX2 R38, R6 ;  /* 0x0000000600267308 */ /* 0x0003e40000000800 */
[----:B------:R-:W-:-:S02]  /*6c00*/  PRMT R167, R8, 0x7610, R167 ;  /* 0x0000761008a77816 */ /* 0x000fc400000000a7 */
[----:B------:R-:W-:Y:S01]  /*6c10*/  PRMT R166, R8, 0x7632, R166 ;  /* 0x0000763208a67816 */ /* 0x000fe200000000a6 */
[----:B------:R-:W-:Y:S02]  /*6c20*/  HSET2.LE.AND R8, R24, R94, PT ;  /* 0x0000005e18087233 */ /* 0x000fe40003803000 */
[----:B------:R-:W-:Y:S01]  /*6c30*/  @!P2 HFMA2.BF16_V2 R116, -RZ.H0_H0, RZ.H0_H0, -R167.H0_H0 ;  /* 0x200000ffff74a231 */ /* 0x000fe200003409a7 */
[--C-:B--2---:R-:W-:Y:S01]  /*6c40*/  FFMA.FTZ R9, R124, c[0x0][0x23c], -R2.reuse ;  /* 0x00008f007c097a23 */ /* 0x104fe20000010802 */
[----:B------:R2:W-:Y:S01]  /*6c50*/  MUFU.EX2 R102, R7 ;  /* 0x0000000700667308 */ /* 0x0005e20000000800 */
[----:B------:R-:W-:Y:S01]  /*6c60*/  LOP3.LUT R42, R8, R59, RZ, 0xc0, !PT ;  /* 0x0000003b082a7212 */ /* 0x000fe200078ec0ff */
[----:B------:R-:W-:Y:S01]  /*6c70*/  FFMA.FTZ R8, R122, c[0x0][0x23c], -R2 ;  /* 0x00008f007a087a23 */ /* 0x000fe20000010802 */
[----:B------:R-:W-:Y:S02]  /*6c80*/  @!P4 HFMA2.BF16_V2 R119, -RZ.H0_H0, RZ.H0_H0, -R166.H0_H0 ;  /* 0x200000ffff77c231 */ /* 0x000fe400003409a6 */
[----:B-1----:R-:W-:-:S03]  /*6c90*/  HSET2.LE.AND R6, R20, R94, PT ;  /* 0x0000005e14067233 */ /* 0x002fc60003803000 */
[----:B------:R1:W-:Y:S02]  /*6ca0*/  MUFU.EX2 R100, R9 ;  /* 0x0000000900647308 */ /* 0x0003e40000000800 */
[----:B------:R-:W-:Y:S01]  /*6cb0*/  LOP3.LUT R44, R6, R93, RZ, 0xc0, !PT ;  /* 0x0000005d062c7212 */ /* 0x000fe200078ec0ff */
[----:B------:R-:W-:Y:S01]  /*6cc0*/  HSET2.LE.AND R6, R28, R94, PT ;  /* 0x0000005e1c067233 */ /* 0x000fe20003803000 */
[----:B--2---:R-:W-:-:S04]  /*6cd0*/  FFMA.FTZ R7, R129, c[0x0][0x23c], -R2 ;  /* 0x00008f0081077a23 */ /* 0x004fc80000010802 */
[----:B------:R-:W-:Y:S01]  /*6ce0*/  MUFU.EX2 R247, R8 ;  /* 0x0000000800f77308 */ /* 0x000fe20000000800 */
[----:B------:R-:W-:Y:S01]  /*6cf0*/  LOP3.LUT R47, R6, R63, RZ, 0xc0, !PT ;  /* 0x0000003f062f7212 */ /* 0x000fe200078ec0ff */
[----:B------:R-:W-:-:S06]  /*6d00*/  HSET2.LE.AND R6, R12, R94, PT ;  /* 0x0000005e0c067233 */ /* 0x000fcc0003803000 */
[----:B------:R2:W3:Y:S01]  /*6d10*/  MUFU.EX2 R26, R7 ;  /* 0x00000007001a7308 */ /* 0x0004e20000000800 */
[----:B------:R-:W-:Y:S01]  /*6d20*/  LOP3.LUT R41, R6, R61, RZ, 0xc0, !PT ;  /* 0x0000003d06297212 */ /* 0x000fe200078ec0ff */
[----:B-1----:R-:W-:-:S06]  /*6d30*/  FFMA.FTZ R9, R133, c[0x0][0x23c], -R2 ;  /* 0x00008f0085097a23 */ /* 0x002fcc0000010802 */
[----:B------:R1:W-:Y:S01]  /*6d40*/  MUFU.EX2 R24, R9 ;  /* 0x0000000900187308 */ /* 0x0003e20000000800 */
[----:B--2---:R-:W-:Y:S01]  /*6d50*/  HSET2.LE.AND R7, R27, R94, PT ;  /* 0x0000005e1b077233 */ /* 0x004fe20003803000 */
[----:B---3--:R-:W-:Y:S01]  /*6d60*/  F2FP.BF16.PACK_AB R6, R26, R38 ;  /* 0x000000261a06723e */ /* 0x008fe200000010ff */
[----:B------:R-:W-:-:S03]  /*6d70*/  IMAD.MOV.U32 R27, RZ, RZ, R242 ;  /* 0x000000ffff1b7224 */ /* 0x000fc600078e00f2 */
[----:B------:R-:W-:Y:S01]  /*6d80*/  LOP3.LUT R46, R7, R46, RZ, 0xc0, !PT ;  /* 0x0000002e072e7212 */ /* 0x000fe200078ec0ff */
[--C-:B------:R-:W-:Y:S01]  /*6d90*/  HSET2.LE.AND R7, R13, R94.reuse, PT ;  /* 0x0000005e0d077233 */ /* 0x100fe20003803000 */
[C---:B------:R-:W-:Y:S02]  /*6da0*/  PRMT R165, R6.reuse, 0x7610, R165 ;  /* 0x0000761006a57816 */ /* 0x040fe400000000a5 */
[----:B------:R-:W-:Y:S01]  /*6db0*/  PRMT R164, R6, 0x7632, R164 ;  /* 0x0000763206a47816 */ /* 0x000fe200000000a4 */
[--C-:B------:R-:W-:Y:S01]  /*6dc0*/  HSET2.LE.AND R6, R19, R94.reuse, PT ;  /* 0x0000005e13067233 */ /* 0x100fe20003803000 */
[----:B------:R-:W-:Y:S01]  /*6dd0*/  LOP3.LUT R40, R7, R62, RZ, 0xc0, !PT ;  /* 0x0000003e07287212 */ /* 0x000fe200078ec0ff */
[----:B------:R-:W-:Y:S01]  /*6de0*/  HSET2.LE.AND R7, R23, R94, PT ;  /* 0x0000005e17077233 */ /* 0x000fe20003803000 */
[----:B------:R-:W-:Y:S01]  /*6df0*/  PRMT R8, R165, 0x5410, R164 ;  /* 0x00005410a5087816 */ /* 0x000fe200000000a4 */
[----:B------:R-:W-:Y:S02]  /*6e00*/  @!P5 HFMA2.BF16_V2 R129, -RZ.H0_H0, RZ.H0_H0, -R165.H0_H0 ;  /* 0x200000ffff81d231 */ /* 0x000fe400003409a5 */
[----:B------:R-:W-:Y:S01]  /*6e10*/  @!P0 HFMA2.BF16_V2 R118, -RZ.H0_H0, RZ.H0_H0, -R164.H0_H0 ;  /* 0x200000ffff768231 */ /* 0x000fe200003409a4 */
[----:B------:R-:W-:-:S02]  /*6e20*/  LOP3.LUT R43, R7, R43, RZ, 0xc0, !PT ;  /* 0x0000002b072b7212 */ /* 0x000fc400078ec0ff */
[----:B------:R-:W-:Y:S02]  /*6e30*/  PRMT R7, R167, 0x5410, R166 ;  /* 0x00005410a7077816 */ /* 0x000fe400000000a6 */
[----:B------:R-:W-:Y:S01]  /*6e40*/  LOP3.LUT R35, R0, R8, RZ, 0xc0, !PT ;  /* 0x0000000800237212 */ /* 0x000fe200078ec0ff */
[--C-:B------:R-:W-:Y:S01]  /*6e50*/  HSET2.LE.AND R0, R21, R94.reuse, PT ;  /* 0x0000005e15007233 */ /* 0x100fe20003803000 */
[----:B------:R-:W-:Y:S01]  /*6e60*/  LOP3.LUT R34, R6, R7, RZ, 0xc0, !PT ;  /* 0x0000000706227212 */ /* 0x000fe200078ec0ff */
[--C-:B------:R-:W-:Y:S01]  /*6e70*/  HSET2.LE.AND R7, R11, R94.reuse, PT ;  /* 0x0000005e0b077233 */ /* 0x100fe20003803000 */
[----:B------:R-:W-:Y:S01]  /*6e80*/  F2FP.BF16.PACK_AB R8, R105, R104 ;  /* 0x000000686908723e */ /* 0x000fe200000010ff */
[----:B------:R-:W-:Y:S01]  /*6e90*/  HSET2.LE.AND R6, R10, R94, PT ;  /* 0x0000005e0a067233 */ /* 0x000fe20003803000 */
[----:B------:R-:W-:Y:S01]  /*6ea0*/  @!P2 PRMT R167, R116, 0x5410, RZ ;  /* 0x0000541074a7a816 */ /* 0x000fe200000000ff */
[----:B------:R-:W-:Y:S01]  /*6eb0*/  IMAD.MOV.U32 R116, RZ, RZ, R56 ;  /* 0x000000ffff747224 */ /* 0x000fe200078e0038 */
[----:B------:R-:W-:Y:S01]  /*6ec0*/  LOP3.LUT R32, R7, R32, RZ, 0xc0, !PT ;  /* 0x0000002007207212 */ /* 0x000fe200078ec0ff */
[----:B------:R-:W-:Y:S01]  /*6ed0*/  FFMA.FTZ R7, R131, c[0x0][0x23c], -R2 ;  /* 0x00008f0083077a23 */ /* 0x000fe20000010802 */
[----:B------:R-:W-:-:S02]  /*6ee0*/  PRMT R163, R8, 0x7610, R163 ;  /* 0x0000761008a37816 */ /* 0x000fc400000000a3 */
[----:B------:R-:W-:Y:S01]  /*6ef0*/  PRMT R162, R8, 0x7632, R162 ;  /* 0x0000763208a27816 */ /* 0x000fe200000000a2 */
[----:B------:R2:W3:Y:S01]  /*6f00*/  MUFU.EX2 R96, R7 ;  /* 0x0000000700607308 */ /* 0x0004e20000000800 */
[----:B------:R-:W-:Y:S01]  /*6f10*/  LOP3.LUT R33, R6, R33, RZ, 0xc0, !PT ;  /* 0x0000002106217212 */ /* 0x000fe200078ec0ff */
[----:B------:R-:W-:Y:S01]  /*6f20*/  HSET2.LE.AND R6, R22, R94, PT ;  /* 0x0000005e16067233 */ /* 0x000fe20003803000 */
[----:B------:R-:W-:Y:S02]  /*6f30*/  F2FP.BF16.PACK_AB R8, R102, R98 ;  /* 0x000000626608723e */ /* 0x000fe400000010ff */
[----:B------:R-:W-:Y:S01]  /*6f40*/  @!P4 PRMT R166, R119, 0x5410, RZ ;  /* 0x0000541077a6c816 */ /* 0x000fe200000000ff */
[----:B------:R-:W-:Y:S01]  /*6f50*/  IMAD.MOV.U32 R119, RZ, RZ, R58 ;  /* 0x000000ffff777224 */ /* 0x000fe200078e003a */
[C---:B------:R-:W-:Y:S02]  /*6f60*/  PRMT R159, R8.reuse, 0x7610, R159 ;  /* 0x00007610089f7816 */ /* 0x040fe4000000009f */
[----:B------:R-:W-:-:S02]  /*6f70*/  PRMT R158, R8, 0x7632, R158 ;  /* 0x00007632089e7816 */ /* 0x000fc4000000009e */
[----:B-1----:R-:W-:Y:S01]  /*6f80*/  HMMA.16816.F32.BF16 R8, R32, R84, RZ ;  /* 0x000000542008723c */ /* 0x002fe200000418ff */
[----:B------:R-:W-:Y:S01]  /*6f90*/  @!P5 PRMT R165, R129, 0x5410, RZ ;  /* 0x0000541081a5d816 */ /* 0x000fe200000000ff */
[----:B------:R-:W-:Y:S01]  /*6fa0*/  IMAD.MOV.U32 R129, RZ, RZ, R18 ;  /* 0x000000ffff817224 */ /* 0x000fe200078e0012 */
[----:B------:R-:W-:Y:S01]  /*6fb0*/  ISETP.GE.U32.AND P5, PT, R235, R111, PT ;  /* 0x0000006feb00720c */ /* 0x000fe20003fa6070 */
[----:B------:R-:W-:Y:S01]  /*6fc0*/  IMAD.MOV.U32 R111, RZ, RZ, R107 ;  /* 0x000000ffff6f7224 */ /* 0x000fe200078e006b */
[----:B--2---:R-:W-:Y:S01]  /*6fd0*/  F2FP.BF16.PACK_AB R7, R247, R100 ;  /* 0x00000064f707723e */ /* 0x004fe200000010ff */
[----:B------:R-:W-:Y:S01]  /*6fe0*/  IMAD.MOV.U32 R107, RZ, RZ, R78 ;  /* 0x000000ffff6b7224 */ /* 0x000fe200078e004e */
[----:B------:R-:W-:Y:S01]  /*6ff0*/  @!P0 PRMT R164, R118, 0x5410, RZ ;  /* 0x0000541076a48816 */ /* 0x000fe200000000ff */
[----:B------:R-:W-:Y:S01]  /*7000*/  IMAD.MOV.U32 R118, RZ, RZ, R57 ;  /* 0x000000ffff767224 */ /* 0x000fe200078e0039 */
[C---:B------:R-:W-:Y:S02]  /*7010*/  PRMT R161, R7.reuse, 0x7610, R161 ;  /* 0x0000761007a17816 */ /* 0x040fe400000000a1 */
[----:B------:R-:W-:-:S02]  /*7020*/  PRMT R160, R7, 0x7632, R160 ;  /* 0x0000763207a07816 */ /* 0x000fc400000000a0 */
[----:B------:R-:W-:Y:S02]  /*7030*/  PRMT R7, R163, 0x5410, R162 ;  /* 0x00005410a3077816 */ /* 0x000fe400000000a2 */
[----:B------:R-:W-:Y:S01]  /*7040*/  ISETP.GE.U32.AND P0, PT, R235, R110, PT ;  /* 0x0000006eeb00720c */ /* 0x000fe20003f06070 */
[----:B------:R-:W-:Y:S01]  /*7050*/  @!P5 HFMA2.BF16_V2 R131, -RZ.H0_H0, RZ.H0_H0, -R163.H0_H0 ;  /* 0x200000ffff83d231 */ /* 0x000fe200003409a3 */
[----:B------:R-:W-:Y:S01]  /*7060*/  LOP3.LUT R30, R6, R7, RZ, 0xc0, !PT ;  /* 0x00000007061e7212 */ /* 0x000fe200078ec0ff */
[----:B------:R-:W-:Y:S01]  /*7070*/  IMAD.MOV.U32 R110, RZ, RZ, R72 ;  /* 0x000000ffff6e7224 */ /* 0x000fe200078e0048 */
[----:B------:R-:W-:Y:S02]  /*7080*/  PRMT R6, R161, 0x5410, R160 ;  /* 0x00005410a1067816 */ /* 0x000fe400000000a0 */
[----:B---3--:R-:W-:Y:S02]  /*7090*/  F2FP.BF16.PACK_AB R7, R96, R24 ;  /* 0x000000186007723e */ /* 0x008fe400000010ff */
[----:B------:R-:W-:Y:S01]  /*70a0*/  LOP3.LUT R31, R0, R6, RZ, 0xc0, !PT ;  /* 0x00000006001f7212 */ /* 0x000fe200078ec0ff */
[--C-:B------:R-:W-:Y:S01]  /*70b0*/  HSET2.LE.AND R6, R15, R94.reuse, PT ;  /* 0x0000005e0f067233 */ /* 0x100fe20003803000 */
[C---:B------:R-:W-:Y:S01]  /*70c0*/  PRMT R155, R7.reuse, 0x7610, R155 ;  /* 0x00007610079b7816 */ /* 0x040fe2000000009b */
[----:B------:R-:W-:Y:S01]  /*70d0*/  HSET2.LE.AND R0, R14, R94, PT ;  /* 0x0000005e0e007233 */ /* 0x000fe20003803000 */
[----:B------:R-:W-:Y:S01]  /*70e0*/  PRMT R154, R7, 0x7632, R154 ;  /* 0x00007632079a7816 */ /* 0x000fe2000000009a */
[----:B------:R-:W-:Y:S01]  /*70f0*/  HMMA.16816.F32.BF16 R12, R44, R84, RZ ;  /* 0x000000542c0c723c */ /* 0x000fe200000418ff */
[----:B------:R-:W-:Y:S01]  /*7100*/  PRMT R7, R159, 0x5410, R158 ;  /* 0x000054109f077816 */ /* 0x000fe2000000009e */
[----:B------:R-:W-:Y:S01]  /*7110*/  @!P0 HFMA2.BF16_V2 R143, -RZ.H0_H0, RZ.H0_H0, -R160.H0_H0 ;  /* 0x200000ffff8f8231 */ /* 0x000fe200003409a0 */
[----:B------:R-:W-:Y:S01]  /*7120*/  @!P5 PRMT R163, R131, 0x5410, RZ ;  /* 0x0000541083a3d816 */ /* 0x000fe200000000ff */
[----:B------:R-:W-:Y:S01]  /*7130*/  IMAD.MOV.U32 R131, RZ, RZ, R239 ;  /* 0x000000ffff837224 */ /* 0x000fe200078e00ef */
[----:B------:R-:W-:-:S02]  /*7140*/  LOP3.LUT R28, R6, R7, RZ, 0xc0, !PT ;  /* 0x00000007061c7212 */ /* 0x000fc400078ec0ff */
[----:B------:R-:W-:Y:S02]  /*7150*/  PRMT R6, R155, 0x5410, R154 ;  /* 0x000054109b067816 */ /* 0x000fe4000000009a */
[----:B------:R-:W-:Y:S02]  /*7160*/  @!P0 PRMT R160, R143, 0x5410, RZ ;  /* 0x000054108fa08816 */ /* 0x000fe400000000ff */
[----:B------:R-:W-:Y:S01]  /*7170*/  LOP3.LUT R29, R0, R6, RZ, 0xc0, !PT ;  /* 0x00000006001d7212 */ /* 0x000fe200078ec0ff */
[----:B------:R-:W-:Y:S01]  /*7180*/  IMAD.WIDE.U32 R6, R135, -0x2daee0ad, RZ ;  /* 0xd2511f5387067825 */ /* 0x000fe200078e00ff */
[----:B------:R-:W-:-:S03]  /*7190*/  LOP3.LUT R0, R25, 0xffff, RZ, 0xc0, !PT ;  /* 0x0000ffff19007812 */ /* 0x000fc600078ec0ff */
[----:B------:R-:W-:Y:S01]  /*71a0*/  IMAD.MOV.U32 R135, RZ, RZ, R73 ;  /* 0x000000ffff877224 */ /* 0x000fe200078e0049 */
[----:B------:R-:W-:Y:S01]  /*71b0*/  SHF.R.U32.HI R0, RZ, 0x8, R0 ;  /* 0x00000008ff007819 */ /* 0x000fe20000011600 */
[----:B------:R-:W-:Y:S01]  /*71c0*/  HMMA.16816.F32.BF16 R136, R28, R80, R8 ;  /* 0x000000501c88723c */ /* 0x000fe20000041808 */
[----:B------:R-:W-:Y:S02]  /*71d0*/  LOP3.LUT R23, R6, 0xffff, RZ, 0xc0, !PT ;  /* 0x0000ffff06177812 */ /* 0x000fe400078ec0ff */
[----:B------:R-:W-:-:S04]  /*71e0*/  LOP3.LUT R0, R0, 0xffff, RZ, 0xc0, !PT ;  /* 0x0000ffff00007812 */ /* 0x000fc800078ec0ff */
[----:B------:R-:W-:Y:S01]  /*71f0*/  ISETP.GE.U32.AND P3, PT, R235, R0, PT ;  /* 0x00000000eb00720c */ /* 0x000fe20003f66070 */
[----:B------:R-:W-:Y:S01]  /*7200*/  HMMA.16816.F32.BF16 R124, R40, R80, R12 ;  /* 0x00000050287c723c */ /* 0x000fe2000004180c */
[----:B------:R-:W-:Y:S02]  /*7210*/  LOP3.LUT R0, R25, 0xff, RZ, 0xc0, !PT ;  /* 0x000000ff19007812 */ /* 0x000fe400078ec0ff */
[----:B------:R-:W-:Y:S02]  /*7220*/  LOP3.LUT R10, R7, UR14, R90, 0x96, !PT ;  /* 0x0000000e070a7c12 */ /* 0x000fe4000f8e965a */
[----:B------:R-:W-:Y:S02]  /*7230*/  ISETP.GE.U32.AND P2, PT, R235, R0, PT ;  /* 0x00000000eb00720c */ /* 0x000fe40003f46070 */
[----:B------:R-:W-:Y:S02]  /*7240*/  SHF.R.U32.HI R0, RZ, 0x10, R25 ;  /* 0x00000010ff007819 */ /* 0x000fe40000011619 */
[----:B------:R-:W-:-:S02]  /*7250*/  LOP3.LUT R13, R6, 0xff, RZ, 0xc0, !PT ;  /* 0x000000ff060d7812 */ /* 0x000fc400078ec0ff */
[----:B------:R-:W-:Y:S01]  /*7260*/  LOP3.LUT R0, R0, 0xff, RZ, 0xc0, !PT ;  /* 0x000000ff00007812 */ /* 0x000fe200078ec0ff */
[----:B------:R-:W-:Y:S01]  /*7270*/  @!P3 HFMA2.BF16_V2 R122, -RZ.H0_H0, RZ.H0_H0, -R158.H0_H0 ;  /* 0x200000ffff7ab231 */ /* 0x000fe2000034099e */
[--C-:B------:R-:W-:Y:S02]  /*7280*/  SHF.R.U32.HI R14, RZ, 0x10, R6.reuse ;  /* 0x00000010ff0e7819 */ /* 0x100fe40000011606 */
[----:B------:R-:W-:Y:S02]  /*7290*/  ISETP.GE.U32.AND P4, PT, R235, R0, PT ;  /* 0x00000000eb00720c */ /* 0x000fe40003f86070 */
[----:B------:R-:W-:Y:S01]  /*72a0*/  SHF.R.U32.HI R0, RZ, 0x18, R25 ;  /* 0x00000018ff007819 */ /* 0x000fe20000011619 */
[----:B------:R-:W-:Y:S01]  /*72b0*/  @!P2 HFMA2.BF16_V2 R117, -RZ.H0_H0, RZ.H0_H0, -R159.H0_H0 ;  /* 0x200000ffff75a231 */ /* 0x000fe2000034099f */
[----:B------:R-:W-:Y:S01]  /*72c0*/  SHF.R.U32.HI R9, RZ, 0x18, R6 ;  /* 0x00000018ff097819 */ /* 0x000fe20000011606 */
[----:B------:R-:W-:Y:S01]  /*72d0*/  IMAD.WIDE.U32 R6, R141, -0x2daee0ad, RZ ;  /* 0xd2511f538d067825 */ /* 0x000fe200078e00ff */
[----:B------:R-:W-:-:S02]  /*72e0*/  SHF.R.U32.HI R8, RZ, 0x8, R152 ;  /* 0x00000008ff087819 */ /* 0x000fc40000011698 */
[----:B------:R-:W-:Y:S01]  /*72f0*/  @!P2 PRMT R159, R117, 0x5410, RZ ;  /* 0x00005410759fa816 */ /* 0x000fe200000000ff */
[----:B------:R-:W-:Y:S01]  /*7300*/  IMAD.MOV.U32 R25, RZ, RZ, R243 ;  /* 0x000000ffff197224 */ /* 0x000fe200078e00f3 */
[----:B------:R-:W-:Y:S01]  /*7310*/  ISETP.GE.U32.AND P2, PT, R235, R109, PT ;  /* 0x0000006deb00720c */ /* 0x000fe20003f46070 */
[----:B------:R-:W-:Y:S01]  /*7320*/  IMAD.MOV.U32 R109, RZ, RZ, R89 ;  /* 0x000000ffff6d7224 */ /* 0x000fe200078e0059 */
[----:B------:R-:W-:Y:S01]  /*7330*/  LOP3.LUT R11, R7, UR14, R140, 0x96, !PT ;  /* 0x0000000e070b7c12 */ /* 0x000fe2000f8e968c */
[----:B------:R-:W-:Y:S01]  /*7340*/  @!P4 HFMA2.BF16_V2 R115, -RZ.H0_H0, RZ.H0_H0, -R155.H0_H0 ;  /* 0x200000ffff73c231 */ /* 0x000fe2000034099b */
[C---:B------:R-:W-:Y:S01]  /*7350*/  LOP3.LUT R15, R6.reuse, 0xffff, RZ, 0xc0, !PT ;  /* 0x0000ffff060f7812 */ /* 0x040fe200078ec0ff */
[----:B------:R-:W-:Y:S01]  /*7360*/  IMAD.MOV.U32 R117, RZ, RZ, R106 ;  /* 0x000000ffff757224 */ /* 0x000fe200078e006a */
[----:B------:R-:W-:Y:S01]  /*7370*/  LOP3.LUT R16, R6, 0xff, RZ, 0xc0, !PT ;  /* 0x000000ff06107812 */ /* 0x000fe200078ec0ff */
[----:B------:R-:W-:Y:S01]  /*7380*/  IMAD.MOV.U32 R106, RZ, RZ, R75 ;  /* 0x000000ffff6a7224 */ /* 0x000fe200078e004b */
[----:B------:R-:W-:Y:S01]  /*7390*/  @!P4 PRMT R155, R115, 0x5410, RZ ;  /* 0x00005410739bc816 */ /* 0x000fe200000000ff */
[----:B------:R-:W-:Y:S01]  /*73a0*/  IMAD.MOV.U32 R115, RZ, RZ, R53 ;  /* 0x000000ffff737224 */ /* 0x000fe200078e0035 */
[----:B------:R-:W-:-:S02]  /*73b0*/  ISETP.GE.U32.AND P4, PT, R235, R0, PT ;  /* 0x00000000eb00720c */ /* 0x000fc40003f86070 */
[----:B------:R-:W-:Y:S02]  /*73c0*/  LOP3.LUT R0, R153, 0xff, RZ, 0xc0, !PT ;  /* 0x000000ff99007812 */ /* 0x000fe400078ec0ff */
[----:B------:R-:W-:Y:S02]  /*73d0*/  SHF.R.U32.HI R18, RZ, 0x10, R6 ;  /* 0x00000010ff127819 */ /* 0x000fe40000011606 */
[----:B------:R-:W-:Y:S02]  /*73e0*/  PRMT R89, R0, 0x5410, R227 ;  /* 0x0000541000597816 */ /* 0x000fe400000000e3 */
[----:B------:R-:W-:Y:S01]  /*73f0*/  SHF.R.U32.HI R0, RZ, 0x8, R112 ;  /* 0x00000008ff007819 */ /* 0x000fe20000011670 */
[----:B------:R-:W-:Y:S01]  /*7400*/  IMAD.MOV.U32 R112, RZ, RZ, R74 ;  /* 0x000000ffff707224 */ /* 0x000fe200078e004a */
[----:B------:R-:W-:Y:S01]  /*7410*/  SHF.R.U32.HI R17, RZ, 0x18, R6 ;  /* 0x00000018ff117819 */ /* 0x000fe20000011606 */
[----:B------:R-:W-:Y:S01]  /*7420*/  IMAD.WIDE.U32 R6, R134, -0x2daee0ad, RZ ;  /* 0xd2511f5386067825 */ /* 0x000fe200078e00ff */
[----:B------:R-:W-:Y:S01]  /*7430*/  LOP3.LUT R0, R0, 0xffff, RZ, 0xc0, !PT ;  /* 0x0000ffff00007812 */ /* 0x000fe200078ec0ff */
[----:B------:R-:W-:Y:S01]  /*7440*/  @!P4 HFMA2.BF16_V2 R130, -RZ.H0_H0, RZ.H0_H0, -R154.H0_H0 ;  /* 0x200000ffff82c231 */ /* 0x000fe2000034099a */
[----:B------:R-:W-:Y:S01]  /*7450*/  PRMT R90, R228, 0x5410, R8 ;  /* 0x00005410e45a7816 */ /* 0x000fe20000000008 */
[----:B------:R-:W-:Y:S01]  /*7460*/  IMAD.MOV.U32 R134, RZ, RZ, R238 ;  /* 0x000000ffff867224 */ /* 0x000fe200078e00ee */
[----:B------:R-:W-:Y:S01]  /*7470*/  LOP3.LUT R19, R6, 0xffff, RZ, 0xc0, !PT ;  /* 0x0000ffff06137812 */ /* 0x000fe200078ec0ff */
[----:B------:R-:W-:Y:S01]  /*7480*/  FFMA.FTZ R8, R156, c[0x0][0x23c], -R2 ;  /* 0x00008f009c087a23 */ /* 0x000fe20000010802 */
[----:B------:R-:W-:Y:S01]  /*7490*/  @!P4 PRMT R154, R130, 0x5410, RZ ;  /* 0x00005410829ac816 */ /* 0x000fe200000000ff */
[----:B------:R-:W-:Y:S01]  /*74a0*/  IMAD.MOV.U32 R130, RZ, RZ, R245 ;  /* 0x000000ffff827224 */ /* 0x000fe200078e00f5 */
[----:B------:R-:W-:-:S02]  /*74b0*/  ISETP.GE.U32.AND P4, PT, R235, R0, PT ;  /* 0x00000000eb00720c */ /* 0x000fc40003f86070 */
[----:B------:R-:W-:Y:S01]  /*74c0*/  LOP3.LUT R0, R113, 0xff, RZ, 0xc0, !PT ;  /* 0x000000ff71007812 */ /* 0x000fe200078ec0ff */
[----:B------:R-:W-:Y:S01]  /*74d0*/  IMAD.MOV.U32 R113, RZ, RZ, R244 ;  /* 0x000000ffff717224 */ /* 0x000fe200078e00f4 */
[----:B------:R-:W-:Y:S02]  /*74e0*/  LOP3.LUT R22, R6, 0xff, RZ, 0xc0, !PT ;  /* 0x000000ff06167812 */ /* 0x000fe400078ec0ff */
[----:B------:R-:W-:Y:S02]  /*74f0*/  ISETP.GE.U32.AND P5, PT, R235, R0, PT ;  /* 0x00000000eb00720c */ /* 0x000fe40003fa6070 */
[----:B------:R-:W-:Y:S02]  /*7500*/  SHF.R.U32.HI R0, RZ, 0x10, R37 ;  /* 0x00000010ff007819 */ /* 0x000fe40000011625 */
[--C-:B------:R-:W-:Y:S02]  /*7510*/  SHF.R.U32.HI R21, RZ, 0x10, R6.reuse ;  /* 0x00000010ff157819 */ /* 0x100fe40000011606 */
[----:B------:R-:W-:Y:S01]  /*7520*/  LOP3.LUT R0, R0, 0xff, RZ, 0xc0, !PT ;  /* 0x000000ff00007812 */ /* 0x000fe200078ec0ff */
[----:B------:R-:W-:Y:S01]  /*7530*/  @!P4 HFMA2.BF16_V2 R133, -RZ.H0_H0, RZ.H0_H0, -R162.H0_H0 ;  /* 0x200000ffff85c231 */ /* 0x000fe200003409a2 */
[----:B------:R-:W-:Y:S01]  /*7540*/  SHF.R.U32.HI R20, RZ, 0x18, R6 ;  /* 0x00000018ff147819 */ /* 0x000fe20000011606 */
[--C-:B------:R-:W-:Y:S01]  /*7550*/  FFMA.FTZ R6, R150, c[0x0][0x23c], -R5.reuse ;  /* 0x00008f0096067a23 */ /* 0x100fe20000010805 */
[----:B------:R-:W-:Y:S01]  /*7560*/  LOP3.LUT R12, R7, UR14, R92, 0x96, !PT ;  /* 0x0000000e070c7c12 */ /* 0x000fe2000f8e965c */
[----:B------:R-:W-:Y:S01]  /*7570*/  FFMA.FTZ R7, R151, c[0x0][0x23c], -R2 ;  /* 0x00008f0097077a23 */ /* 0x000fe20000010802 */
[----:B------:R-:W-:Y:S01]  /*7580*/  @!P4 PRMT R162, R133, 0x5410, RZ ;  /* 0x0000541085a2c816 */ /* 0x000fe200000000ff */
[----:B------:R1:W-:Y:S01]  /*7590*/  MUFU.EX2 R245, R6 ;  /* 0x0000000600f57308 */ /* 0x0003e20000000800 */
[C---:B------:R-:W-:Y:S01]  /*75a0*/  ISETP.GE.U32.AND P4, PT, R235.reuse, R0, PT ;  /* 0x00000000eb00720c */ /* 0x040fe20003f86070 */
[----:B------:R-:W-:Y:S01]  /*75b0*/  FFMA.FTZ R0, R148, c[0x0][0x23c], -R5 ;  /* 0x00008f0094007a23 */ /* 0x000fe20000010805 */
[----:B------:R-:W-:Y:S01]  /*75c0*/  @!P5 HFMA2.BF16_V2 R142, -RZ.H0_H0, RZ.H0_H0, -R161.H0_H0 ;  /* 0x200000ffff8ed231 */ /* 0x000fe200003409a1 */
[----:B------:R-:W-:Y:S01]  /*75d0*/  IMAD.MOV.U32 R133, RZ, RZ, R234 ;  /* 0x000000ffff857224 */ /* 0x000fe200078e00ea */
[----:B------:R-:W-:Y:S01]  /*75e0*/  @!P3 PRMT R158, R122, 0x5410, RZ ;  /* 0x000054107a9eb816 */ /* 0x000fe200000000ff */
[----:B------:R-:W-:Y:S01]  /*75f0*/  IMAD.MOV.U32 R122, RZ, RZ, R60 ;  /* 0x000000ffff7a7224 */ /* 0x000fe200078e003c */
[----:B------:R-:W-:Y:S01]  /*7600*/  ISETP.GE.U32.AND P3, PT, R235, R108, PT ;  /* 0x0000006ceb00720c */ /* 0x000fe20003f66070 */
[----:B------:R2:W3:Y:S01]  /*7610*/  MUFU.EX2 R244, R0 ;  /* 0x0000000000f47308 */ /* 0x0004e20000000800 */
[----:B------:R-:W-:Y:S01]  /*7620*/  @!P5 PRMT R161, R142, 0x5410, RZ ;  /* 0x000054108ea1d816 */ /* 0x000fe200000000ff */
[----:B------:R-:W-:Y:S01]  /*7630*/  IMAD.MOV.U32 R108, RZ, RZ, R54 ;  /* 0x000000ffff6c7224 */ /* 0x000fe200078e0036 */
[----:B-1----:R-:W-:-:S05]  /*7640*/  LOP3.LUT R6, R37, 0xff, RZ, 0xc0, !PT ;  /* 0x000000ff25067812 */ /* 0x002fca00078ec0ff */
[----:B------:R1:W-:Y:S01]  /*7650*/  MUFU.EX2 R242, R7 ;  /* 0x0000000700f27308 */ /* 0x0003e20000000800 */
[----:B------:R-:W-:Y:S01]  /*7660*/  ISETP.GE.U32.AND P0, PT, R235, R6, PT ;  /* 0x00000006eb00720c */ /* 0x000fe20003f06070 */
[----:B------:R-:W-:Y:S01]  /*7670*/  FFMA.FTZ R6, R149, c[0x0][0x23c], -R2 ;  /* 0x00008f0095067a23 */ /* 0x000fe20000010802 */
[----:B--2---:R-:W-:-:S05]  /*7680*/  LOP3.LUT R0, R37, 0xffff, RZ, 0xc0, !PT ;  /* 0x0000ffff25007812 */ /* 0x004fca00078ec0ff */
[----:B------:R2:W4:Y:S01]  /*7690*/  MUFU.EX2 R243, R6 ;  /* 0x0000000600f37308 */ /* 0x0005220000000800 */
[----:B------:R-:W-:-:S04]  /*76a0*/  SHF.R.U32.HI R0, RZ, 0x8, R0 ;  /* 0x00000008ff007819 */ /* 0x000fc80000011600 */
[----:B------:R-:W-:Y:S01]  /*76b0*/  LOP3.LUT R0, R0, 0xffff, RZ, 0xc0, !PT ;  /* 0x0000ffff00007812 */ /* 0x000fe200078ec0ff */
[----:B-1----:R-:W-:-:S03]  /*76c0*/  FFMA.FTZ R7, R175, c[0x0][0x23c], -R2 ;  /* 0x00008f00af077a23 */ /* 0x002fc60000010802 */
[----:B------:R-:W-:Y:S01]  /*76d0*/  ISETP.GE.U32.AND P5, PT, R235, R0, PT ;  /* 0x00000000eb00720c */ /* 0x000fe20003fa6070 */
[----:B------:R-:W-:Y:S01]  /*76e0*/  MUFU.EX2 R234, R7 ;  /* 0x0000000700ea7308 */ /* 0x000fe20000000800 */
[----:B---3--:R-:W-:Y:S01]  /*76f0*/  F2FP.BF16.PACK_AB R0, R244, R245 ;  /* 0x000000f5f400723e */ /* 0x008fe200000010ff */
[----:B--2---:R-:W-:-:S03]  /*7700*/  FFMA.FTZ R6, R147, c[0x0][0x23c], -R5 ;  /* 0x00008f0093067a23 */ /* 0x004fc60000010805 */
[C---:B------:R-:W-:Y:S02]  /*7710*/  PRMT R153, R0.reuse, 0x7610, R153 ;  /* 0x0000761000997816 */ /* 0x040fe40000000099 */
[----:B------:R-:W-:Y:S01]  /*7720*/  PRMT R152, R0, 0x7632, R152 ;  /* 0x0000763200987816 */ /* 0x000fe20000000098 */
[----:B------:R1:W-:Y:S01]  /*7730*/  MUFU.EX2 R239, R6 ;  /* 0x0000000600ef7308 */ /* 0x0003e20000000800 */
[----:B------:R-:W-:Y:S01]  /*7740*/  SHF.R.U32.HI R0, RZ, 0x18, R37 ;  /* 0x00000018ff007819 */ /* 0x000fe20000011625 */
[----:B------:R-:W-:Y:S01]  /*7750*/  @!P0 HFMA2.BF16_V2 R148, -RZ.H0_H0, RZ.H0_H0, -R153.H0_H0 ;  /* 0x200000ffff948231 */ /* 0x000fe20000340999 */
[----:B------:R-:W-:Y:S01]  /*7760*/  PRMT R93, R153, 0x5410, R152 ;  /* 0x00005410995d7816 */ /* 0x000fe20000000098 */
[----:B------:R-:W-:-:S03]  /*7770*/  IMAD.MOV.U32 R37, RZ, RZ, R233 ;  /* 0x000000ffff257224 */ /* 0x000fc600078e00e9 */
[----:B------:R-:W-:Y:S01]  /*7780*/  @!P0 PRMT R153, R148, 0x5410, RZ ;  /* 0x0000541094998816 */ /* 0x000fe200000000ff */
[----:B------:R-:W-:Y:S01]  /*7790*/  MUFU.EX2 R233, R8 ;  /* 0x0000000800e97308 */ /* 0x000fe20000000800 */
[----:B------:R-:W-:Y:S02]  /*77a0*/  ISETP.GE.U32.AND P0, PT, R235, R0, PT ;  /* 0x00000000eb00720c */ /* 0x000fe40003f06070 */
[----:B----4-:R-:W-:-:S04]  /*77b0*/  F2FP.BF16.PACK_AB R0, R243, R242 ;  /* 0x000000f2f300723e */ /* 0x010fc800000010ff */
[----:B------:R-:W-:Y:S01]  /*77c0*/  PRMT R151, R0, 0x7610, R151 ;  /* 0x0000761000977816 */ /* 0x000fe20000000097 */
[----:B-1----:R-:W-:Y:S01]  /*77d0*/  FFMA.FTZ R6, R144, c[0x0][0x23c], -R5 ;  /* 0x00008f0090067a23 */ /* 0x002fe20000010805 */
[----:B------:R-:W-:Y:S01]  /*77e0*/  PRMT R150, R0, 0x7632, R150 ;  /* 0x0000763200967816 */ /* 0x000fe20000000096 */
[----:B------:R-:W-:Y:S01]  /*77f0*/  @!P5 HFMA2.BF16_V2 R144, -RZ.H0_H0, RZ.H0_H0, -R152.H0_H0 ;  /* 0x200000ffff90d231 */ /* 0x000fe20000340998 */
[----:B------:R-:W-:Y:S01]  /*7800*/  LOP3.LUT R0, R123, 0xff, RZ, 0xc0, !PT ;  /* 0x000000ff7b007812 */ /* 0x000fe200078ec0ff */
[----:B------:R-:W1:Y:S01]  /*7810*/  MUFU.EX2 R238, R6 ;  /* 0x0000000600ee7308 */ /* 0x000e620000000800 */
[----:B------:R-:W-:Y:S01]  /*7820*/  @!P4 HFMA2.BF16_V2 R149, -RZ.H0_H0, RZ.H0_H0, -R151.H0_H0 ;  /* 0x200000ffff95c231 */ /* 0x000fe20000340997 */
[----:B------:R-:W-:Y:S01]  /*7830*/  PRMT R92, R151, 0x5410, R150 ;  /* 0x00005410975c7816 */ /* 0x000fe20000000096 */
[----:B------:R-:W-:Y:S01]  /*7840*/  IMAD.MOV.U32 R123, RZ, RZ, R231 ;  /* 0x000000ffff7b7224 */ /* 0x000fe200078e00e7 */
[----:B------:R-:W-:Y:S01]  /*7850*/  @!P5 PRMT R152, R144, 0x5410, RZ ;  /* 0x000054109098d816 */ /* 0x000fe200000000ff */
[----:B------:R-:W-:Y:S01]  /*7860*/  @!P0 HFMA2.BF16_V2 R147, -RZ.H0_H0, RZ.H0_H0, -R150.H0_H0 ;  /* 0x200000ffff938231 */ /* 0x000fe20000340996 */
[----:B------:R-:W-:-:S02]  /*7870*/  @!P4 PRMT R151, R149, 0x5410, RZ ;  /* 0x000054109597c816 */ /* 0x000fc400000000ff */
[----:B------:R-:W-:Y:S02]  /*7880*/  ISETP.GE.U32.AND P5, PT, R235, R0, PT ;  /* 0x00000000eb00720c */ /* 0x000fe40003fa6070 */
[----:B------:R-:W-:Y:S02]  /*7890*/  SHF.R.U32.HI R0, RZ, 0x8, R128 ;  /* 0x00000008ff007819 */ /* 0x000fe40000011680 */
[----:B------:R-:W-:Y:S02]  /*78a0*/  @!P0 PRMT R150, R147, 0x5410, RZ ;  /* 0x0000541093968816 */ /* 0x000fe400000000ff */
[----:B------:R-:W-:Y:S02]  /*78b0*/  LOP3.LUT R0, R0, 0xffff, RZ, 0xc0, !PT ;  /* 0x0000ffff00007812 */ /* 0x000fe400078ec0ff */
[----:B-1----:R-:W-:Y:S02]  /*78c0*/  F2FP.BF16.PACK_AB R6, R238, R239 ;  /* 0x000000efee06723e */ /* 0x002fe400000010ff */
[----:B------:R-:W-:-:S02]  /*78d0*/  ISETP.GE.U32.AND P0, PT, R235, R9, PT ;  /* 0x00000009eb00720c */ /* 0x000fc40003f06070 */
[C---:B------:R-:W-:Y:S02]  /*78e0*/  PRMT R149, R6.reuse, 0x7610, R149 ;  /* 0x0000761006957816 */ /* 0x040fe40000000095 */
[----:B------:R-:W-:Y:S02]  /*78f0*/  PRMT R148, R6, 0x7632, R148 ;  /* 0x0000763206947816 */ /* 0x000fe40000000094 */
[----:B------:R-:W-:Y:S01]  /*7900*/  SHF.R.U32.HI R9, RZ, 0x18, R52 ;  /* 0x00000018ff097819 */ /* 0x000fe20000011634 */
[----:B------:R-:W-:Y:S01]  /*7910*/  @!P2 HFMA2.BF16_V2 R176, -RZ.H0_H0, RZ.H0_H0, -R149.H0_H0 ;  /* 0x200000ffffb0a231 */ /* 0x000fe20000340995 */
[----:B------:R-:W-:Y:S02]  /*7920*/  PRMT R91, R149, 0x5410, R148 ;  /* 0x00005410955b7816 */ /* 0x000fe40000000094 */
[----:B------:R-:W-:Y:S02]  /*7930*/  SHF.R.U32.HI R8, RZ, 0x18, R36 ;  /* 0x00000018ff087819 */ /* 0x000fe40000011624 */
[----:B------:R-:W-:Y:S01]  /*7940*/  @!P2 PRMT R149, R176, 0x5410, RZ ;  /* 0x00005410b095a816 */ /* 0x000fe200000000ff */
[----:B------:R-:W-:Y:S01]  /*7950*/  IMAD R176, R3, 0x2, R173 ;  /* 0x0000000203b07824 */ /* 0x000fe200078e02ad */
[----:B------:R-:W-:-:S02]  /*7960*/  ISETP.GE.U32.AND P2, PT, R235, R0, PT ;  /* 0x00000000eb00720c */ /* 0x000fc40003f46070 */
[C---:B------:R-:W-:Y:S02]  /*7970*/  LOP3.LUT R0, R52.reuse, 0xffff, RZ, 0xc0, !PT ;  /* 0x0000ffff34007812 */ /* 0x040fe400078ec0ff */
[----:B------:R-:W1:Y:S01]  /*7980*/  LDSM.16.MT88.4 R60, [R176+0x6000] ;  /* 0x00600000b03c783b */ /* 0x000e620000004200 */
[----:B------:R-:W-:Y:S02]  /*7990*/  ISETP.GE.U32.AND P4, PT, R235, R13, PT ;  /* 0x0000000deb00720c */ /* 0x000fe40003f86070 */
[----:B------:R-:W-:Y:S02]  /*79a0*/  SHF.R.U32.HI R6, RZ, 0x8, R0 ;  /* 0x00000008ff067819 */ /* 0x000fe40000011600 */
[----:B------:R-:W-:-:S04]  /*79b0*/  LOP3.LUT R0, R52, 0xff, RZ, 0xc0, !PT ;  /* 0x000000ff34007812 */ /* 0x000fc800078ec0ff */
[----:B------:R-:W-:Y:S01]  /*79c0*/  PRMT R75, R0, 0x5410, R6 ;  /* 0x00005410004b7816 */ /* 0x000fe20000000006 */
[----:B------:R-:W-:Y:S01]  /*79d0*/  @!P2 HFMA2.BF16_V2 R156, -RZ.H0_H0, RZ.H0_H0, -R148.H0_H0 ;  /* 0x200000ffff9ca231 */ /* 0x000fe20000340994 */
[----:B------:R-:W-:Y:S02]  /*79e0*/  SHF.R.U32.HI R0, RZ, 0x10, R52 ;  /* 0x00000010ff007819 */ /* 0x000fe40000011634 */
[----:B------:R-:W-:Y:S01]  /*79f0*/  SHF.R.U32.HI R6, RZ, 0x8, R64 ;  /* 0x00000008ff067819 */ /* 0x000fe20000011640 */
[----:B------:R-:W2:Y:S01]  /*7a00*/  LDSM.16.MT88.4 R52, [R176+0x6800] ;  /* 0x00680000b034783b */ /* 0x000ea20000004200 */
[----:B------:R-:W-:Y:S02]  /*7a10*/  LOP3.LUT R7, R0, 0xff, RZ, 0xc0, !PT ;  /* 0x000000ff00077812 */ /* 0x000fe400078ec0ff */
[----:B------:R-:W-:Y:S02]  /*7a20*/  LOP3.LUT R0, R66, 0xff, RZ, 0xc0, !PT ;  /* 0x000000ff42007812 */ /* 0x000fe400078ec0ff */
[----:B------:R-:W-:Y:S01]  /*7a30*/  @!P2 PRMT R148, R156, 0x5410, RZ ;  /* 0x000054109c94a816 */ /* 0x000fe200000000ff */
[----:B------:R-:W-:Y:S01]  /*7a40*/  IMAD.MOV.U32 R156, RZ, RZ, R109 ;  /* 0x000000ffff9c7224 */ /* 0x000fe200078e006d */
[----:B------:R-:W-:-:S02]  /*7a50*/  PRMT R81, R0, 0x5410, R65 ;  /* 0x0000541000517816 */ /* 0x000fc40000000041 */
[----:B------:R-:W-:Y:S02]  /*7a60*/  LOP3.LUT R0, R14, 0xff, RZ, 0xc0, !PT ;  /* 0x000000ff0e007812 */ /* 0x000fe400078ec0ff */
[----:B------:R-:W-:Y:S02]  /*7a70*/  PRMT R84, R67, 0x5410, R6 ;  /* 0x0000541043547816 */ /* 0x000fe40000000006 */
[----:B------:R-:W-:Y:S01]  /*7a80*/  ISETP.GE.U32.AND P2, PT, R235, R0, PT ;  /* 0x00000000eb00720c */ /* 0x000fe20003f46070 */
[----:B------:R-:W-:Y:S01]  /*7a90*/  FFMA.FTZ R0, R146, c[0x0][0x23c], -R5 ;  /* 0x00008f0092007a23 */ /* 0x000fe20000010805 */
[----:B------:R-:W-:Y:S02]  /*7aa0*/  F2FP.BF16.PACK_AB R6, R233, R234 ;  /* 0x000000eae906723e */ /* 0x000fe400000010ff */
[----:B------:R-:W-:Y:S01]  /*7ab0*/  PRMT R74, R7, 0x5410, R9 ;  /* 0x00005410074a7816 */ /* 0x000fe20000000009 */
[----:B------:R3:W-:Y:S01]  /*7ac0*/  MUFU.EX2 R231, R0 ;  /* 0x0000000000e77308 */ /* 0x0007e20000000800 */
[----:B------:R-:W-:-:S02]  /*7ad0*/  PRMT R147, R6, 0x7610, R147 ;  /* 0x0000761006937816 */ /* 0x000fc40000000093 */
[----:B------:R-:W-:Y:S02]  /*7ae0*/  PRMT R146, R6, 0x7632, R146 ;  /* 0x0000763206927816 */ /* 0x000fe40000000092 */
[----:B------:R-:W-:Y:S01]  /*7af0*/  LOP3.LUT R6, R10, 0xff, RZ, 0xc0, !PT ;  /* 0x000000ff0a067812 */ /* 0x000fe200078ec0ff */
[----:B------:R-:W-:Y:S01]  /*7b00*/  @!P5 HFMA2.BF16_V2 R175, -RZ.H0_H0, RZ.H0_H0, -R147.H0_H0 ;  /* 0x200000ffffafd231 */ /* 0x000fe20000340993 */
[----:B------:R-:W-:Y:S02]  /*7b10*/  PRMT R85, R147, 0x5410, R146 ;  /* 0x0000541093557816 */ /* 0x000fe40000000092 */
[----:B------:R-:W-:Y:S02]  /*7b20*/  SHF.R.U32.HI R7, RZ, 0x8, R15 ;  /* 0x00000008ff077819 */ /* 0x000fe4000001160f */
[----:B------:R-:W-:Y:S01]  /*7b30*/  @!P5 PRMT R147, R175, 0x5410, RZ ;  /* 0x00005410af93d816 */ /* 0x000fe200000000ff */
[----:B------:R-:W-:Y:S01]  /*7b40*/  IMAD.MOV.U32 R175, RZ, RZ, R130 ;  /* 0x000000ffffaf7224 */ /* 0x000fe200078e0082 */
[----:B------:R-:W-:-:S02]  /*7b50*/  ISETP.GE.U32.AND P5, PT, R235, R6, PT ;  /* 0x00000006eb00720c */ /* 0x000fc40003fa6070 */
[----:B------:R-:W-:Y:S01]  /*7b60*/  LOP3.LUT R6, R18, 0xff, RZ, 0xc0, !PT ;  /* 0x000000ff12067812 */ /* 0x000fe200078ec0ff */
[----:B---3--:R-:W-:Y:S01]  /*7b70*/  FFMA.FTZ R0, R145, c[0x0][0x23c], -R5 ;  /* 0x00008f0091007a23 */ /* 0x008fe20000010805 */
[----:B------:R-:W-:Y:S01]  /*7b80*/  @!P3 HFMA2.BF16_V2 R145, -RZ.H0_H0, RZ.H0_H0, -R146.H0_H0 ;  /* 0x200000ffff91b231 */ /* 0x000fe20000340992 */
[----:B------:R-:W-:Y:S01]  /*7b90*/  PRMT R78, R16, 0x5410, R7 ;  /* 0x00005410104e7816 */ /* 0x000fe20000000007 */
[--C-:B------:R-:W-:Y:S01]  /*7ba0*/  FFMA.FTZ R7, R157, c[0x0][0x23c], -R2.reuse ;  /* 0x00008f009d077a23 */ /* 0x100fe20000010802 */
[----:B------:R3:W4:Y:S01]  /*7bb0*/  MUFU.EX2 R228, R0 ;  /* 0x0000000000e47308 */ /* 0x0007220000000800 */
[----:B------:R-:W-:Y:S01]  /*7bc0*/  PRMT R73, R6, 0x5410, R17 ;  /* 0x0000541006497816 */ /* 0x000fe20000000011 */
[--C-:B------:R-:W-:Y:S01]  /*7bd0*/  FFMA.FTZ R6, R174, c[0x0][0x23c], -R2.reuse ;  /* 0x00008f00ae067a23 */ /* 0x100fe20000010802 */
[----:B------:R-:W-:Y:S01]  /*7be0*/  @!P3 PRMT R146, R145, 0x5410, RZ ;  /* 0x000054109192b816 */ /* 0x000fe200000000ff */
[--C-:B------:R-:W-:Y:S01]  /*7bf0*/  FFMA.FTZ R16, R222, c[0x0][0x23c], -R2.reuse ;  /* 0x00008f00de107a23 */ /* 0x100fe20000010802 */
[----:B------:R-:W-:Y:S01]  /*7c00*/  SHF.R.U32.HI R9, RZ, 0x18, R11 ;  /* 0x00000018ff097819 */ /* 0x000fe2000001160b */
[----:B------:R-:W-:-:S02]  /*7c10*/  FFMA.FTZ R17, R218, c[0x0][0x23c], -R2 ;  /* 0x00008f00da117a23 */ /* 0x000fc40000010802 */
[----:B------:R-:W-:Y:S01]  /*7c20*/  MUFU.EX2 R227, R7 ;  /* 0x0000000700e37308 */ /* 0x000fe20000000800 */
[----:B------:R-:W-:Y:S02]  /*7c30*/  FADD.FTZ R2, R37, R123 ;  /* 0x0000007b25027221 */ /* 0x000fe40000010000 */
[----:B------:R-:W-:Y:S02]  /*7c40*/  FADD.FTZ R18, R131, R134 ;  /* 0x0000008683127221 */ /* 0x000fe40000010000 */
[----:B------:R-:W-:Y:S02]  /*7c50*/  IMAD.MOV.U32 R37, RZ, RZ, R113 ;  /* 0x000000ffff257224 */ /* 0x000fe400078e0071 */
[----:B------:R-:W-:Y:S01]  /*7c60*/  IMAD.MOV.U32 R113, RZ, RZ, R129 ;  /* 0x000000ffff717224 */ /* 0x000fe200078e0081 */
[----:B---3--:R-:W-:Y:S01]  /*7c70*/  LOP3.LUT R0, R10, 0xffff, RZ, 0xc0, !PT ;  /* 0x0000ffff0a007812 */ /* 0x008fe200078ec0ff */
[----:B------:R3:W-:Y:S01]  /*7c80*/  MUFU.EX2 R222, R16 ;  /* 0x0000001000de7308 */ /* 0x0007e20000000800 */
[----:B------:R-:W-:-:S02]  /*7c90*/  IMAD.MOV.U32 R123, RZ, RZ, R112 ;  /* 0x000000ffff7b7224 */ /* 0x000fc400078e0070 */
[----:B------:R-:W-:Y:S01]  /*7ca0*/  SHF.R.U32.HI R0, RZ, 0x8, R0 ;  /* 0x00000008ff007819 */ /* 0x000fe20000011600 */
[----:B------:R-:W-:Y:S02]  /*7cb0*/  IMAD.MOV.U32 R134, RZ, RZ, R115 ;  /* 0x000000ffff867224 */ /* 0x000fe400078e0073 */
[----:B------:R-:W-:Y:S01]  /*7cc0*/  IMAD.MOV.U32 R115, RZ, RZ, R110 ;  /* 0x000000ffff737224 */ /* 0x000fe200078e006e */
[----:B------:R-:W-:Y:S01]  /*7cd0*/  LOP3.LUT R0, R0, 0xffff, RZ, 0xc0, !PT ;  /* 0x0000ffff00007812 */ /* 0x000fe200078ec0ff */
[----:B------:R-:W-:-:S03]  /*7ce0*/  IMAD.MOV.U32 R112, RZ, RZ, R111 ;  /* 0x000000ffff707224 */ /* 0x000fc600078e006f */
[----:B------:R-:W-:Y:S02]  /*7cf0*/  ISETP.GE.U32.AND P3, PT, R235, R0, PT ;  /* 0x00000000eb00720c */ /* 0x000fe40003f66070 */
[----:B----4-:R-:W-:Y:S01]  /*7d00*/  F2FP.BF16.PACK_AB R0, R228, R231 ;  /* 0x000000e7e400723e */ /* 0x010fe200000010ff */
[----:B---3--:R-:W-:-:S03]  /*7d10*/  IMAD.MOV.U32 R16, RZ, RZ, R114 ;  /* 0x000000ffff107224 */ /* 0x008fc600078e0072 */
[C---:B------:R-:W-:Y:S02]  /*7d20*/  PRMT R145, R0.reuse, 0x7610, R145 ;  /* 0x0000761000917816 */ /* 0x040fe40000000091 */
[----:B------:R-:W-:Y:S02]  /*7d30*/  PRMT R144, R0, 0x7632, R144 ;  /* 0x0000763200907816 */ /* 0x000fe40000000090 */
[----:B------:R-:W-:Y:S01]  /*7d40*/  SHF.R.U32.HI R0, RZ, 0x18, R10 ;  /* 0x00000018ff007819 */ /* 0x000fe2000001160a */
[----:B------:R-:W-:Y:S01]  /*7d50*/  @!P5 HFMA2.BF16_V2 R224, -RZ.H0_H0, RZ.H0_H0, -R145.H0_H0 ;  /* 0x200000ffffe0d231 */ /* 0x000fe20000340991 */
[----:B------:R-:W-:Y:S01]  /*7d60*/  PRMT R80, R145, 0x5410, R144 ;  /* 0x0000541091507816 */ /* 0x000fe20000000090 */
[----:B------:R-:W-:-:S03]  /*7d70*/  @!P3 HFMA2.BF16_V2 R223, -RZ.H0_H0, RZ.H0_H0, -R144.H0_H0 ;  /* 0x200000ffffdfb231 */ /* 0x000fc60000340990 */
[----:B------:R-:W-:Y:S02]  /*7d80*/  @!P5 PRMT R145, R224, 0x5410, RZ ;  /* 0x00005410e091d816 */ /* 0x000fe400000000ff */
[----:B------:R-:W-:Y:S01]  /*7d90*/  ISETP.GE.U32.AND P5, PT, R235, R0, PT ;  /* 0x00000000eb00720c */ /* 0x000fe20003fa6070 */
[----:B------:R3:W4:Y:S01]  /*7da0*/  MUFU.EX2 R224, R6 ;  /* 0x0000000600e07308 */ /* 0x0007220000000800 */
[----:B------:R-:W-:Y:S02]  /*7db0*/  SHF.R.U32.HI R0, RZ, 0x10, R10 ;  /* 0x00000010ff007819 */ /* 0x000fe4000001160a */
[----:B------:R-:W-:Y:S02]  /*7dc0*/  @!P3 PRMT R144, R223, 0x5410, RZ ;  /* 0x00005410df90b816 */ /* 0x000fe400000000ff */
[----:B------:R-:W-:Y:S02]  /*7dd0*/  LOP3.LUT R0, R0, 0xff, RZ, 0xc0, !PT ;  /* 0x000000ff00007812 */ /* 0x000fe400078ec0ff */
[----:B------:R-:W-:-:S02]  /*7de0*/  LOP3.LUT R10, R11, 0xff, RZ, 0xc0, !PT ;  /* 0x000000ff0b0a7812 */ /* 0x000fc400078ec0ff */
[----:B------:R-:W-:Y:S02]  /*7df0*/  ISETP.GE.U32.AND P3, PT, R235, R0, PT ;  /* 0x00000000eb00720c */ /* 0x000fe40003f66070 */
[----:B------:R-:W-:-:S04]  /*7e00*/  LOP3.LUT R0, R36, 0xffff, RZ, 0xc0, !PT ;  /* 0x0000ffff24007812 */ /* 0x000fc800078ec0ff */
[----:B---3--:R-:W-:Y:S02]  /*7e10*/  SHF.R.U32.HI R6, RZ, 0x8, R0 ;  /* 0x00000008ff067819 */ /* 0x008fe40000011600 */
[----:B------:R-:W-:-:S04]  /*7e20*/  LOP3.LUT R0, R36, 0xff, RZ, 0xc0, !PT ;  /* 0x000000ff24007812 */ /* 0x000fc800078ec0ff */
[----:B------:R-:W-:Y:S02]  /*7e30*/  PRMT R72, R0, 0x5410, R6 ;  /* 0x0000541000487816 */ /* 0x000fe40000000006 */
[----:B------:R-:W-:Y:S01]  /*7e40*/  SHF.R.U32.HI R0, RZ, 0x10, R36 ;  /* 0x00000010ff007819 */ /* 0x000fe20000011624 */
[----:B------:R-:W-:Y:S01]  /*7e50*/  IMAD.MOV.U32 R36, RZ, RZ, R133 ;  /* 0x000000ffff247224 */ /* 0x000fe200078e0085 */
[----:B------:R-:W-:Y:S01]  /*7e60*/  SHF.R.U32.HI R6, RZ, 0x8, R19 ;  /* 0x00000008ff067819 */ /* 0x000fe20000011613 */
[----:B------:R-:W-:Y:S01]  /*7e70*/  IMAD.MOV.U32 R19, RZ, RZ, R25 ;  /* 0x000000ffff137224 */ /* 0x000fe200078e0019 */
[----:B------:R-:W-:Y:S01]  /*7e80*/  LOP3.LUT R7, R0, 0xff, RZ, 0xc0, !PT ;  /* 0x000000ff00077812 */ /* 0x000fe200078ec0ff */
[----:B------:R-:W-:Y:S01]  /*7e90*/  IMAD.MOV.U32 R133, RZ, RZ, R135 ;  /* 0x000000ffff857224 */ /* 0x000fe200078e0087 */
[----:B------:R-:W-:Y:S01]  /*7ea0*/  LOP3.LUT R0, R21, 0xff, RZ, 0xc0, !PT ;  /* 0x000000ff15007812 */ /* 0x000fe200078ec0ff */
[----:B------:R-:W-:Y:S01]  /*7eb0*/  IMAD.MOV.U32 R21, RZ, RZ, R37 ;  /* 0x000000ffff157224 */ /* 0x000fe200078e0025 */
[----:B------:R-:W-:Y:S01]  /*7ec0*/  PRMT R65, R22, 0x5410, R6 ;  /* 0x0000541016417816 */ /* 0x000fe20000000006 */
[----:B------:R-:W-:Y:S01]  /*7ed0*/  IMAD.MOV.U32 R22, RZ, RZ, R27 ;  /* 0x000000ffff167224 */ /* 0x000fe200078e001b */
[----:B------:R-:W-:Y:S01]  /*7ee0*/  PRMT R64, R0, 0x5410, R20 ;  /* 0x0000541000407816 */ /* 0x000fe20000000014 */
[----:B------:R-:W-:Y:S01]  /*7ef0*/  IMAD.MOV.U32 R135, RZ, RZ, R108 ;  /* 0x000000ffff877224 */ /* 0x000fe200078e006c */
[----:B----4-:R-:W-:-:S02]  /*7f00*/  F2FP.BF16.PACK_AB R0, R227, R224 ;  /* 0x000000e0e300723e */ /* 0x010fc400000010ff */
[----:B------:R-:W-:Y:S02]  /*7f10*/  SHF.R.U32.HI R6, RZ, 0x8, R23 ;  /* 0x00000008ff067819 */ /* 0x000fe40000011617 */
[C---:B------:R-:W-:Y:S02]  /*7f20*/  PRMT R143, R0.reuse, 0x7610, R143 ;  /* 0x00007610008f7816 */ /* 0x040fe4000000008f */
[----:B------:R-:W-:Y:S02]  /*7f30*/  PRMT R142, R0, 0x7632, R142 ;  /* 0x00007632008e7816 */ /* 0x000fe4000000008e */
[----:B------:R-:W-:Y:S01]  /*7f40*/  PRMT R66, R7, 0x5410, R8 ;  /* 0x0000541007427816 */ /* 0x000fe20000000008 */
[----:B------:R-:W-:Y:S01]  /*7f50*/  @!P3 HFMA2.BF16_V2 R157, -RZ.H0_H0, RZ.H0_H0, -R143.H0_H0 ;  /* 0x200000ffff9db231 */ /* 0x000fe2000034098f */
[----:B------:R-:W-:Y:S01]  /*7f60*/  LOP3.LUT R0, R11, 0xffff, RZ, 0xc0, !PT ;  /* 0x0000ffff0b007812 */ /* 0x000fe200078ec0ff */
[----:B------:R-:W-:Y:S01]  /*7f70*/  @!P5 HFMA2.BF16_V2 R174, -RZ.H0_H0, RZ.H0_H0, -R142.H0_H0 ;  /* 0x200000ffffaed231 */ /* 0x000fe2000034098e */
[----:B------:R-:W-:-:S02]  /*7f80*/  SHF.R.U32.HI R8, RZ, 0x10, R11 ;  /* 0x00000010ff087819 */ /* 0x000fc4000001160b */
[----:B------:R-:W-:Y:S02]  /*7f90*/  LOP3.LUT R7, R6, 0xffff, RZ, 0xc0, !PT ;  /* 0x0000ffff06077812 */ /* 0x000fe400078ec0ff */
[----:B------:R-:W-:Y:S02]  /*7fa0*/  SHF.R.U32.HI R6, RZ, 0x8, R0 ;  /* 0x00000008ff067819 */ /* 0x000fe40000011600 */
[----:B------:R-:W-:Y:S02]  /*7fb0*/  LOP3.LUT R0, R8, 0xff, RZ, 0xc0, !PT ;  /* 0x000000ff08007812 */ /* 0x000fe400078ec0ff */
[----:B------:R-:W-:Y:S02]  /*7fc0*/  PRMT R56, R10, 0x5410, R6 ;  /* 0x000054100a387816 */ /* 0x000fe40000000006 */
[----:B------:R-:W-:Y:S02]  /*7fd0*/  PRMT R57, R0, 0x5410, R9 ;  /* 0x0000541000397816 */ /* 0x000fe40000000009 */
[----:B------:R-:W-:-:S02]  /*7fe0*/  LOP3.LUT R0, R12, 0xffff, RZ, 0xc0, !PT ;  /* 0x0000ffff0c007812 */ /* 0x000fc400078ec0ff */
[----:B------:R-:W-:Y:S02]  /*7ff0*/  PRMT R67, R143, 0x5410, R142 ;  /* 0x000054108f437816 */ /* 0x000fe4000000008e */
[----:B------:R-:W-:Y:S02]  /*8000*/  SHF.R.U32.HI R6, RZ, 0x10, R12 ;  /* 0x00000010ff067819 */ /* 0x000fe4000001160c */
[----:B------:R-:W-:Y:S02]  /*8010*/  @!P3 PRMT R143, R157, 0x5410, RZ ;  /* 0x000054109d8fb816 */ /* 0x000fe400000000ff */
[----:B------:R-:W-:Y:S02]  /*8020*/  ISETP.GE.U32.AND P3, PT, R235, R7, PT ;  /* 0x00000007eb00720c */ /* 0x000fe40003f66070 */
[----:B------:R-:W-:Y:S02]  /*8030*/  SHF.R.U32.HI R7, RZ, 0x8, R0 ;  /* 0x00000008ff077819 */ /* 0x000fe40000011600 */
[----:B------:R-:W-:-:S02]  /*8040*/  LOP3.LUT R9, R12, 0xff, RZ, 0xc0, !PT ;  /* 0x000000ff0c097812 */ /* 0x000fc400078ec0ff */
[----:B------:R-:W-:Y:S02]  /*8050*/  SHF.R.U32.HI R8, RZ, 0x18, R12 ;  /* 0x00000018ff087819 */ /* 0x000fe4000001160c */
[----:B------:R-:W-:Y:S01]  /*8060*/  LOP3.LUT R0, R6, 0xff, RZ, 0xc0, !PT ;  /* 0x000000ff06007812 */ /* 0x000fe200078ec0ff */
[----:B------:R-:W-:Y:S01]  /*8070*/  FADD.FTZ R6, R230, R229 ;  /* 0x000000e5e6067221 */ /* 0x000fe20000010000 */
[----:B------:R-:W-:Y:S01]  /*8080*/  PRMT R59, R9, 0x5410, R7 ;  /* 0x00005410093b7816 */ /* 0x000fe20000000007 */
[----:B------:R-:W-:Y:S01]  /*8090*/  FADD.FTZ R7, R103, R101 ;  /* 0x0000006567077221 */ /* 0x000fe20000010000 */
[----:B------:R-:W-:Y:S01]  /*80a0*/  PRMT R58, R0, 0x5410, R8 ;  /* 0x00005410003a7816 */ /* 0x000fe20000000008 */
[--C-:B------:R-:W-:Y:S01]  /*80b0*/  FFMA.FTZ R0, R220, c[0x0][0x23c], -R5.reuse ;  /* 0x00008f00dc007a23 */ /* 0x100fe20000010805 */
[----:B-1----:R-:W-:Y:S01]  /*80c0*/  HMMA.16816.F32.BF16 R8, R32, R60, RZ ;  /* 0x0000003c2008723c */ /* 0x002fe200000418ff */
[----:B------:R-:W-:Y:S01]  /*80d0*/  FFMA.FTZ R5, R217, c[0x0][0x23c], -R5 ;  /* 0x00008f00d9057a23 */ /* 0x000fe20000010805 */
[----:B------:R-:W-:Y:S01]  /*80e0*/  @!P5 PRMT R142, R174, 0x5410, RZ ;  /* 0x00005410ae8ed816 */ /* 0x000fe200000000ff */
[----:B------:R1:W-:Y:S01]  /*80f0*/  MUFU.EX2 R223, R0 ;  /* 0x0000000000df7308 */ /* 0x0003e20000000800 */
[----:B------:R-:W-:-:S02]  /*8100*/  IMAD R174, R4, 0x2, R173 ;  /* 0x0000000204ae7824 */ /* 0x000fc400078e02ad */
[----:B------:R-:W-:Y:S02]  /*8110*/  IMAD.MOV.U32 R101, RZ, RZ, R21 ;  /* 0x000000ffff657224 */ /* 0x000fe400078e0015 */
[----:B------:R-:W-:Y:S01]  /*8120*/  HMMA.16816.F32.BF16 R12, R44, R60, RZ ;  /* 0x0000003c2c0c723c */ /* 0x000fe200000418ff */
[----:B------:R-:W-:Y:S02]  /*8130*/  IMAD.MOV.U32 R103, RZ, RZ, R113 ;  /* 0x000000ffff677224 */ /* 0x000fe400078e0071 */
[----:B------:R-:W-:Y:S02]  /*8140*/  IMAD.MOV.U32 R230, RZ, RZ, R118 ;  /* 0x000000ffffe67224 */ /* 0x000fe400078e0076 */
[----:B------:R-:W-:Y:S02]  /*8150*/  IMAD.MOV.U32 R229, RZ, RZ, R119 ;  /* 0x000000ffffe57224 */ /* 0x000fe400078e0077 */
[----:B-1----:R-:W-:Y:S02]  /*8160*/  FADD.FTZ R0, R240, R2 ;  /* 0x00000002f0007221 */ /* 0x002fe40000010000 */
[----:B------:R-:W-:Y:S01]  /*8170*/  FADD.FTZ R2, R39, R6 ;  /* 0x0000000627027221 */ /* 0x000fe20000010000 */
[----:B------:R1:W3:Y:S01]  /*8180*/  MUFU.EX2 R240, R5 ;  /* 0x0000000500f07308 */ /* 0x0002e20000000800 */
[----:B------:R-:W-:-:S05]  /*8190*/  FADD.FTZ R6, R38, R7 ;  /* 0x0000000726067221 */ /* 0x000fca0000010000 */
[-C--:B--2---:R-:W-:Y:S01]  /*81a0*/  HMMA.16816.F32.BF16 R128, R28, R52.reuse, R8 ;  /* 0x000000341c80723c */ /* 0x084fe20000041808 */
[----:B------:R-:W-:Y:S02]  /*81b0*/  FADD.FTZ R7, R36, R18 ;  /* 0x0000001224077221 */ /* 0x000fe40000010000 */
[----:B------:R-:W-:Y:S01]  /*81c0*/  FADD.FTZ R2, R99, R2 ;  /* 0x0000000263027221 */ /* 0x000fe20000010000 */
[----:B------:R-:W-:Y:S01]  /*81d0*/  LDSM.16.MT88.4 R36, [R174+0x6800] ;  /* 0x00680000ae24783b */ /* 0x000fe20000004200 */
[----:B------:R-:W-:Y:S02]  /*81e0*/  IMAD.MOV.U32 R18, RZ, RZ, R115 ;  /* 0x000000ffff127224 */ /* 0x000fe400078e0073 */
[----:B------:R-:W-:Y:S01]  /*81f0*/  IMAD.MOV.U32 R99, RZ, RZ, R116 ;  /* 0x000000ffff637224 */ /* 0x000fe200078e0074 */
[----:B------:R-:W-:Y:S01]  /*8200*/  HMMA.16816.F32.BF16 R108, R40, R52, R12 ;  /* 0x00000034286c723c */ /* 0x000fe2000004180c */
[----:B-1----:R-:W-:Y:S02]  /*8210*/  FADD.FTZ R5, R251, R0 ;  /* 0x00000000fb057221 */ /* 0x002fe40000010000 */
[----:B------:R-:W-:-:S02]  /*8220*/  FADD.FTZ R0, R26, R6 ;  /* 0x000000061a007221 */ /* 0x000fc40000010000 */
[----:B------:R-:W-:Y:S02]  /*8230*/  FADD.FTZ R6, R175, R7 ;  /* 0x00000007af067221 */ /* 0x000fe40000010000 */
[----:B------:R-:W-:Y:S02]  /*8240*/  FADD.FTZ R7, R98, R2 ;  /* 0x0000000262077221 */ /* 0x000fe40000010000 */
[----:B------:R-:W-:Y:S01]  /*8250*/  FADD.FTZ R2, R24, R0 ;  /* 0x0000000018027221 */ /* 0x000fe20000010000 */
[----:B---3--:R-:W-:Y:S01]  /*8260*/  F2FP.BF16.PACK_AB R0, R240, R223 ;  /* 0x000000dff000723e */ /* 0x008fe200000010ff */
[----:B------:R-:W1:Y:S01]  /*8270*/  LDSM.16.MT88.4 R24, [R174+0x6000] ;  /* 0x00600000ae18783b */ /* 0x000e620000004200 */
[----:B------:R-:W-:Y:S02]  /*8280*/  FADD.FTZ R8, R241, R5 ;  /* 0x00000005f1087221 */ /* 0x000fe40000010000 */
[----:B------:R-:W2:Y:S01]  /*8290*/  MUFU.EX2 R241, R17 ;  /* 0x0000001100f17308 */ /* 0x000ea20000000800 */
[----:B------:R-:W-:Y:S01]  /*82a0*/  PRMT R141, R0, 0x7610, R141 ;  /* 0x00007610008d7816 */ /* 0x000fe2000000008d */
[----:B------:R-:W-:Y:S01]  /*82b0*/  FADD.FTZ R5, R248, R6 ;  /* 0x00000006f8057221 */ /* 0x000fe20000010000 */
[----:B------:R-:W-:Y:S01]  /*82c0*/  PRMT R140, R0, 0x7632, R140 ;  /* 0x00007632008c7816 */ /* 0x000fe2000000008c */
[----:B------:R-:W-:-:S02]  /*82d0*/  IMAD.MOV.U32 R175, RZ, RZ, R156 ;  /* 0x000000ffffaf7224 */ /* 0x000fc400078e009c */
[----:B------:R-:W-:Y:S01]  /*82e0*/  @!P4 HFMA2.BF16_V2 R218, -RZ.H0_H0, RZ.H0_H0, -R141.H0_H0 ;  /* 0x200000ffffdac231 */ /* 0x000fe2000034098d */
[----:B------:R-:W-:Y:S01]  /*82f0*/  FADD.FTZ R14, R249, R8 ;  /* 0x00000008f90e7221 */ /* 0x000fe20000010000 */
[----:B------:R-:W-:Y:S01]  /*8300*/  PRMT R52, R141, 0x5410, R140 ;  /* 0x000054108d347816 */ /* 0x000fe2000000008c */
[----:B------:R-:W-:Y:S01]  /*8310*/  FADD.FTZ R13, R102, R7 ;  /* 0x00000007660d7221 */ /* 0x000fe20000010000 */
[----:B------:R-:W-:Y:S01]  /*8320*/  @!P3 HFMA2.BF16_V2 R217, -RZ.H0_H0, RZ.H0_H0, -R140.H0_H0 ;  /* 0x200000ffffd9b231 */ /* 0x000fe2000034098c */
[----:B------:R-:W-:Y:S01]  /*8330*/  @!P4 PRMT R141, R218, 0x5410, RZ ;  /* 0x00005410da8dc816 */ /* 0x000fe200000000ff */
[----:B------:R-:W-:Y:S02]  /*8340*/  FADD.FTZ R12, R96, R2 ;  /* 0x00000002600c7221 */ /* 0x000fe40000010000 */
[----:B------:R-:W-:Y:S01]  /*8350*/  FADD.FTZ R2, R250, R14 ;  /* 0x0000000efa027221 */ /* 0x000fe20000010000 */
[----:B------:R-:W-:Y:S01]  /*8360*/  @!P3 PRMT R140, R217, 0x5410, RZ ;  /* 0x00005410d98cb816 */ /* 0x000fe200000000ff */
[----:B------:R-:W-:Y:S01]  /*8370*/  IMAD.MOV.U32 R15, RZ, RZ, R112 ;  /* 0x000000ffff0f7224 */ /* 0x000fe200078e0070 */
[----:B--2---:R-:W-:Y:S01]  /*8380*/  F2FP.BF16.PACK_AB R0, R241, R222 ;  /* 0x000000def100723e */ /* 0x004fe200000010ff */
[----:B------:R-:W-:-:S02]  /*8390*/  IMAD.MOV.U32 R251, RZ, RZ, R117 ;  /* 0x000000fffffb7224 */ /* 0x000fc400078e0075 */
[----:B------:R-:W-:Y:S01]  /*83a0*/  IMAD.MOV.U32 R248, RZ, RZ, R18 ;  /* 0x000000fffff87224 */ /* 0x000fe200078e0012 */
[----:B------:R-:W-:Y:S01]  /*83b0*/  PRMT R60, R0, 0x7632, R60 ;  /* 0x00007632003c7816 */ /* 0x000fe2000000003c */
[----:B------:R-:W-:Y:S01]  /*83c0*/  FADD.FTZ R217, R100, R12 ;  /* 0x0000000c64d97221 */ /* 0x000fe20000010000 */
[----:B------:R-:W-:Y:S01]  /*83d0*/  PRMT R61, R0, 0x7610, R61 ;  /* 0x00007610003d7816 */ /* 0x000fe2000000003d */
[----:B------:R-:W-:Y:S02]  /*83e0*/  FADD.FTZ R0, R22, R5 ;  /* 0x0000000516007221 */ /* 0x000fe40000010000 */
[----:B------:R-:W-:Y:S01]  /*83f0*/  @!P0 HFMA2.BF16_V2 R4, -RZ.H0_H0, RZ.H0_H0, -R60.H0_H0 ;  /* 0x200000ffff048231 */ /* 0x000fe2000034093c */
[----:B------:R-:W-:Y:S01]  /*8400*/  PRMT R53, R61, 0x5410, R60 ;  /* 0x000054103d357816 */ /* 0x000fe2000000003c */
[----:B------:R-:W-:Y:S01]  /*8410*/  FADD.FTZ R218, R175, R0 ;  /* 0x00000000afda7221 */ /* 0x000fe20000010000 */
[----:B------:R-:W-:Y:S01]  /*8420*/  @!P2 HFMA2.BF16_V2 R220, -RZ.H0_H0, RZ.H0_H0, -R61.H0_H0 ;  /* 0x200000ffffdca231 */ /* 0x000fe2000034093d */
[----:B------:R-:W-:Y:S01]  /*8430*/  IMAD R175, R3, 0x2, R174 ;  /* 0x0000000203af7824 */ /* 0x000fe200078e02ae */
[----:B------:R-:W-:Y:S01]  /*8440*/  @!P0 PRMT R60, R4, 0x5410, RZ ;  /* 0x00005410043c8816 */ /* 0x000fe200000000ff */
[----:B------:R-:W-:Y:S01]  /*8450*/  IMAD.U32 R0, RZ, RZ, UR4 ;  /* 0x00000004ff007e24 */ /* 0x000fe2000f8e00ff */
[C---:B------:R-:W-:Y:S01]  /*8460*/  LEA R156, P0, R219.reuse, c[0x0][0x1f8], 0x1 ;  /* 0x00007e00db9c7a11 */ /* 0x040fe200078008ff */
[----:B------:R-:W-:Y:S01]  /*8470*/  IMAD.MOV.U32 R249, RZ, RZ, R15 ;  /* 0x000000fffff97224 */ /* 0x000fe200078e000f */
[----:B------:R-:W2:Y:S01]  /*8480*/  LDSM.16.MT88.4 R20, [R175+0x6000] ;  /* 0x00600000af14783b */ /* 0x000ea20000004200 */
[----:B------:R-:W-:Y:S01]  /*8490*/  @!P2 PRMT R61, R220, 0x5410, RZ ;  /* 0x00005410dc3da816 */ /* 0x000fe200000000ff */
[-C--:B-1----:R-:W-:Y:S01]  /*84a0*/  HMMA.16816.F32.BF16 R8, R44, R24.reuse, RZ ;  /* 0x000000182c08723c */ /* 0x082fe200000418ff */
[----:B------:R-:W-:Y:S01]  /*84b0*/  LEA.HI.X R157, R219, c[0x0][0x1fc], R246, 0x1, P0 ;  /* 0x00007f00db9d7a11 */ /* 0x000fe200000f0cf6 */
[----:B------:R-:W-:Y:S01]  /*84c0*/  FADD.FTZ R220, R252, R2 ;  /* 0x00000002fcdc7221 */ /* 0x000fe20000010000 */
[--C-:B------:R-:W-:Y:S01]  /*84d0*/  HSET2.LE.AND R2, R89, R94.reuse, PT ;  /* 0x0000005e59027233 */ /* 0x100fe20003803000 */
[----:B------:R-:W-:Y:S01]  /*84e0*/  IMAD.MOV.U32 R252, RZ, RZ, R99 ;  /* 0x000000fffffc7224 */ /* 0x000fe200078e0063 */
[----:B------:R-:W-:Y:S01]  /*84f0*/  HSET2.LE.AND R3, R56, R94, PT ;  /* 0x0000005e38037233 */ /* 0x000fe20003803000 */
[----:B------:R1:W-:Y:S01]  /*8500*/  STG.E.U16 [R156.64], R77 ;  /* 0x0000004d9c007986 */ /* 0x0003e2000c101522 */
[----:B------:R-:W-:Y:S01]  /*8510*/  IMAD.MOV.U32 R246, RZ, RZ, R103 ;  /* 0x000000fffff67224 */ /* 0x000fe200078e0067 */
[----:B------:R-:W-:Y:S01]  /*8520*/  HMMA.16816.F32.BF16 R4, R32, R24, RZ ;  /* 0x000000182004723c */ /* 0x000fe200000418ff */
[----:B------:R-:W-:Y:S01]  /*8530*/  IMAD.MOV.U32 R250, RZ, RZ, R101 ;  /* 0x000000fffffa7224 */ /* 0x000fe200078e0065 */
[----:B------:R-:W-:Y:S01]  /*8540*/  STG.E.U16 [R156.64+0x2], R88 ;  /* 0x000002589c007986 */ /* 0x000fe2000c101522 */
[----:B------:R-:W-:-:S04]  /*8550*/  USHF.L.U32 UR4, UR7, 0x6, URZ ;  /* 0x0000000607047899 */ /* 0x000fc8000800063f */
[----:B------:R-:W-:-:S09]  /*8560*/  IMAD.MOV.U32 R25, RZ, RZ, R106 ;  /* 0x000000ffff197224 */ /* 0x000fd200078e006a */
[-C--:B------:R-:W-:Y:S07]  /*8570*/  HMMA.16816.F32.BF16 R116, R40, R36.reuse, R8 ;  /* 0x000000242874723c */ /* 0x080fee0000041808 */
[----:B------:R-:W-:Y:S01]  /*8580*/  LOP3.LUT R11, R2, R132, RZ, 0xc0, !PT ;  /* 0x00000084020b7212 */ /* 0x000fe200078ec0ff */
[----:B------:R-:W-:Y:S01]  /*8590*/  HMMA.16816.F32.BF16 R112, R28, R36, R4 ;  /* 0x000000241c70723c */ /* 0x000fe20000041804 */
[----:B------:R-:W-:Y:S01]  /*85a0*/  IMAD.MOV.U32 R132, RZ, RZ, R19 ;  /* 0x000000ffff847224 */ /* 0x000fe200078e0013 */
[----:B------:R-:W-:-:S05]  /*85b0*/  HSET2.LE.AND R2, R74, R94, PT ;  /* 0x0000005e4a027233 */ /* 0x000fca0003803000 */
[----:B------:R-:W-:Y:S01]  /*85c0*/  IMAD.WIDE R36, R0, 0x2, R156 ;  /* 0x0000000200247825 */ /* 0x000fe200078e029c */
[--C-:B------:R-:W-:Y:S01]  /*85d0*/  HSET2.LE.AND R0, R90, R94.reuse, PT ;  /* 0x0000005e5a007233 */ /* 0x100fe20003803000 */
[----:B------:R-:W-:Y:S01]  /*85e0*/  LOP3.LUT R9, R2, R225, RZ, 0xc0, !PT ;  /* 0x000000e102097212 */ /* 0x000fe200078ec0ff */
[--C-:B------:R-:W-:Y:S01]  /*85f0*/  HSET2.LE.AND R2, R73, R94.reuse, PT ;  /* 0x0000005e49027233 */ /* 0x100fe20003803000 */
[----:B------:R-:W-:Y:S01]  /*8600*/  FADD.FTZ R4, R104, R13 ;  /* 0x0000000d68047221 */ /* 0x000fe20000010000 */
[----:B------:R3:W-:Y:S01]  /*8610*/  STG.E.U16 [R36.64], R76 ;  /* 0x0000004c24007986 */ /* 0x0007e2000c101522 */
[----:B------:R-:W-:Y:S01]  /*8620*/  LOP3.LUT R10, R0, R221, RZ, 0xc0, !PT ;  /* 0x000000dd000a7212 */ /* 0x000fe200078ec0ff */
[----:B------:R-:W-:Y:S01]  /*8630*/  IMAD.MOV.U32 R221, RZ, RZ, R16 ;  /* 0x000000ffffdd7224 */ /* 0x000fe200078e0010 */
[-C--:B--2---:R-:W-:Y:S01]  /*8640*/  HMMA.16816.F32.BF16 R12, R44, R20.reuse, RZ ;  /* 0x000000142c0c723c */ /* 0x084fe200000418ff */
[----:B------:R-:W2:Y:S01]  /*8650*/  LDSM.16.MT88.4 R16, [R175+0x6800] ;  /* 0x00680000af10783b */ /* 0x000ea20000004200 */
[----:B------:R-:W-:Y:S01]  /*8660*/  FADD.FTZ R219, R105, R4 ;  /* 0x0000000469db7221 */ /* 0x000fe20000010000 */
[--C-:B------:R-:W-:Y:S01]  /*8670*/  HSET2.LE.AND R0, R75, R94.reuse, PT ;  /* 0x0000005e4b007233 */ /* 0x100fe20003803000 */
[----:B------:R-:W-:Y:S01]  /*8680*/  IMAD.MOV.U32 R225, RZ, RZ, R123 ;  /* 0x000000ffffe17224 */ /* 0x000fe200078e007b */
[----:B------:R4:W-:Y:S03]  /*8690*/  STG.E.U16 [R36.64+0x2], R79 ;  /* 0x0000024f24007986 */ /* 0x0009e6000c101522 */
[----:B------:R-:W-:Y:S01]  /*86a0*/  HMMA.16816.F32.BF16 R4, R32, R20, RZ ;  /* 0x000000142004723c */ /* 0x000fe200000418ff */
[----:B------:R-:W-:Y:S01]  /*86b0*/  LOP3.LUT R8, R0, R226, RZ, 0xc0, !PT ;  /* 0x000000e200087212 */ /* 0x000fe200078ec0ff */
[----:B------:R-:W-:Y:S01]  /*86c0*/  HSET2.LE.AND R0, R57, R94, PT ;  /* 0x0000005e39007233 */ /* 0x000fe20003803000 */
[----:B------:R-:W-:-:S04]  /*86d0*/  IMAD.MOV.U32 R226, RZ, RZ, R107 ;  /* 0x000000ffffe27224 */ /* 0x000fc800078e006b */
[----:B-1----:R-:W-:Y:S01]  /*86e0*/  LOP3.LUT R77, R0, R121, RZ, 0xc0, !PT ;  /* 0x00000079004d7212 */ /* 0x002fe200078ec0ff */
[--C-:B------:R-:W-:Y:S02]  /*86f0*/  HSET2.LE.AND R0, R72, R94.reuse, PT ;  /* 0x0000005e48007233 */ /* 0x100fe40003803000 */
[----:B------:R-:W-:Y:S01]  /*8700*/  HMMA.16816.F32.BF16 R72, R32, R86, RZ ;  /* 0x000000562048723c */ /* 0x000fe200000418ff */
[----:B---3--:R-:W-:Y:S01]  /*8710*/  LOP3.LUT R76, R3, R97, RZ, 0xc0, !PT ;  /* 0x00000061034c7212 */ /* 0x008fe200078ec0ff */
[----:B------:R-:W-:-:S05]  /*8720*/  HSET2.LE.AND R3, R78, R94, PT ;  /* 0x0000005e4e037233 */ /* 0x000fca0003803000 */
[----:B------:R-:W-:Y:S01]  /*8730*/  LOP3.LUT R78, R3, R120, RZ, 0xc0, !PT ;  /* 0x00000078034e7212 */ /* 0x000fe200078ec0ff */
[----:B------:R-:W-:Y:S01]  /*8740*/  IMAD.MOV.U32 R3, RZ, RZ, R134 ;  /* 0x000000ffff037224 */ /* 0x000fe200078e0086 */
[----:B----4-:R-:W-:Y:S01]  /*8750*/  LOP3.LUT R79, R2, R95, RZ, 0xc0, !PT ;  /* 0x0000005f024f7212 */ /* 0x010fe200078ec0ff */
[----:B------:R-:W-:-:S04]  /*8760*/  IMAD.MOV.U32 R2, RZ, RZ, R122 ;  /* 0x000000ffff027224 */ /* 0x000fc800078e007a */
[-C--:B--2---:R-:W-:Y:S07]  /*8770*/  HMMA.16816.F32.BF16 R96, R28, R16.reuse, R4 ;  /* 0x000000101c60723c */ /* 0x084fee0000041804 */
[--C-:B------:R-:W-:Y:S01]  /*8780*/  HSET2.LE.AND R6, R84, R94.reuse, PT ;  /* 0x0000005e54067233 */ /* 0x100fe20003803000 */
[----:B------:R-:W-:Y:S01]  /*8790*/  HMMA.16816.F32.BF16 R100, R40, R16, R12 ;  /* 0x000000102864723c */ /* 0x000fe2000004180c */
[--C-:B------:R-:W-:Y:S01]  /*87a0*/  HSET2.LE.AND R5, R66, R94.reuse, PT ;  /* 0x0000005e42057233 */ /* 0x100fe20003803000 */
[----:B------:R-:W-:Y:S01]  /*87b0*/  LOP3.LUT R4, R0, R93, RZ, 0xc0, !PT ;  /* 0x0000005d00047212 */ /* 0x000fe200078ec0ff */
[--C-:B------:R-:W-:Y:S01]  /*87c0*/  HSET2.LE.AND R7, R81, R94.reuse, PT ;  /* 0x0000005e51077233 */ /* 0x100fe20003803000 */
[----:B------:R-:W-:Y:S01]  /*87d0*/  LOP3.LUT R6, R6, R91, RZ, 0xc0, !PT ;  /* 0x0000005b06067212 */ /* 0x000fe200078ec0ff */
[----:B------:R-:W-:Y:S01]  /*87e0*/  IMAD.U32 R0, RZ, RZ, UR4 ;  /* 0x00000004ff007e24 */ /* 0x000fe2000f8e00ff */
[----:B------:R-:W-:Y:S01]  /*87f0*/  LOP3.LUT R5, R5, R92, RZ, 0xc0, !PT ;  /* 0x0000005c05057212 */ /* 0x000fe200078ec0ff */
[--C-:B------:R-:W-:Y:S01]  /*8800*/  HSET2.LE.AND R14, R65, R94.reuse, PT ;  /* 0x0000005e410e7233 */ /* 0x100fe20003803000 */
[----:B------:R-:W-:Y:S01]  /*8810*/  HMMA.16816.F32.BF16 R72, R28, R82, R72 ;  /* 0x000000521c48723c */ /* 0x000fe20000041848 */
[--C-:B------:R-:W-:Y:S01]  /*8820*/  HSET2.LE.AND R15, R64, R94.reuse, PT ;  /* 0x0000005e400f7233 */ /* 0x100fe20003803000 */
[----:B------:R-:W-:Y:S01]  /*8830*/  LOP3.LUT R7, R7, R85, RZ, 0xc0, !PT ;  /* 0x0000005507077212 */ /* 0x000fe200078ec0ff */
[--C-:B------:R-:W-:Y:S01]  /*8840*/  HSET2.LE.AND R12, R59, R94.reuse, PT ;  /* 0x0000005e3b0c7233 */ /* 0x100fe20003803000 */
[----:B------:R-:W-:Y:S01]  /*8850*/  LOP3.LUT R90, R14, R52, RZ, 0xc0, !PT ;  /* 0x000000340e5a7212 */ /* 0x000fe200078ec0ff */
[----:B------:R-:W-:Y:S01]  /*8860*/  HSET2.LE.AND R13, R58, R94, PT ;  /* 0x0000005e3a0d7233 */ /* 0x000fe20003803000 */
[----:B------:R-:W-:-:S02]  /*8870*/  LOP3.LUT R91, R15, R53, RZ, 0xc0, !PT ;  /* 0x000000350f5b7212 */ /* 0x000fc400078ec0ff */
[----:B------:R-:W-:Y:S01]  /*8880*/  LOP3.LUT R88, R12, R80, RZ, 0xc0, !PT ;  /* 0x000000500c587212 */ /* 0x000fe200078ec0ff */
[----:B------:R-:W-:Y:S01]  /*8890*/  HMMA.16816.F32.BF16 R56, R32, R26, RZ ;  /* 0x0000001a2038723c */ /* 0x000fe200000418ff */
[----:B------:R-:W-:-:S07]  /*88a0*/  LOP3.LUT R89, R13, R67, RZ, 0xc0, !PT ;  /* 0x000000430d597212 */ /* 0x000fce00078ec0ff */
[C---:B------:R-:W-:Y:S08]  /*88b0*/  HMMA.16816.F32.BF16 R12, R32.reuse, R22, RZ ;  /* 0x00000016200c723c */ /* 0x040ff000000418ff */
[----:B------:R-:W-:Y:S08]  /*88c0*/  HMMA.16816.F32.BF16 R64, R32, R62, RZ ;  /* 0x0000003e2040723c */ /* 0x000ff000000418ff */
[C---:B------:R-:W-:Y:S08]  /*88d0*/  HMMA.16816.F32.BF16 R104, R28.reuse, R38, R56 ;  /* 0x000000261c68723c */ /* 0x040ff00000041838 */
[----:B------:R-:W-:Y:S08]  /*88e0*/  HMMA.16816.F32.BF16 R56, R28, R18, R12 ;  /* 0x000000121c38723c */ /* 0x000ff0000004180c */
[----:B------:R-:W-:Y:S01]  /*88f0*/  HMMA.16816.F32.BF16 R12, R44, R86, RZ ;  /* 0x000000562c0c723c */ /* 0x000fe200000418ff */
[----:B------:R-:W-:Y:S07]  /*8900*/  LDSM.16.MT88.4 R84, [R174+0x7800] ;  /* 0x00780000ae54783b */ /* 0x000fee0000004200 */
[----:B------:R-:W-:Y:S08]  /*8910*/  HMMA.16816.F32.BF16 R64, R28, R54, R64 ;  /* 0x000000361c40723c */ /* 0x000ff00000041840 */
[----:B------:R-:W-:Y:S07]  /*8920*/  HMMA.16816.F32.BF16 R28, R44, R62, RZ ;  /* 0x0000003e2c1c723c */ /* 0x000fee00000418ff */
[----:B------:R-:W-:Y:S01]  /*8930*/  IMAD.MOV.U32 R62, RZ, RZ, R25 ;  /* 0x000000ffff3e7224 */ /* 0x000fe200078e0019 */
[----:B------:R-:W-:Y:S01]  /*8940*/  HMMA.16816.F32.BF16 R32, R40, R82, R12 ;  /* 0x000000522820723c */ /* 0x000fe2000004180c */
[----:B------:R-:W1:Y:S01]  /*8950*/  LDSM.16.MT88.4 R12, [R173+0x7000] ;  /* 0x00700000ad0c783b */ /* 0x000e620000004200 */
[----:B------:R-:W-:-:S06]  /*8960*/  IMAD.MOV.U32 R63, RZ, RZ, R3 ;  /* 0x000000ffff3f7224 */ /* 0x000fcc00078e0003 */
[C---:B------:R-:W-:Y:S08]  /*8970*/  HMMA.16816.F32.BF16 R24, R44.reuse, R26, RZ ;  /* 0x0000001a2c18723c */ /* 0x040ff000000418ff */
[----:B------:R-:W-:Y:S07]  /*8980*/  HMMA.16816.F32.BF16 R20, R44, R22, RZ ;  /* 0x000000162c14723c */ /* 0x000fee00000418ff */
[----:B------:R-:W-:Y:S01]  /*8990*/  IMAD.MOV.U32 R47, RZ, RZ, R226 ;  /* 0x000000ffff2f7224 */ /* 0x000fe200078e00e2 */
[----:B------:R-:W-:Y:S01]  /*89a0*/  HMMA.16816.F32.BF16 R52, R40, R54, R28 ;  /* 0x000000362834723c */ /* 0x000fe2000004181c */
[----:B------:R-:W-:-:S02]  /*89b0*/  IMAD.MOV.U32 R45, RZ, RZ, R221 ;  /* 0x000000ffff2d7224 */ /* 0x000fc400078e00dd */
[----:B------:R-:W-:Y:S02]  /*89c0*/  IMAD.MOV.U32 R46, RZ, RZ, R132 ;  /* 0x000000ffff2e7224 */ /* 0x000fe400078e0084 */
[----:B------:R-:W-:Y:S02]  /*89d0*/  IMAD.MOV.U32 R226, RZ, RZ, R133 ;  /* 0x000000ffffe27224 */ /* 0x000fe400078e0085 */
[----:B------:R-:W-:Y:S01]  /*89e0*/  IMAD.MOV.U32 R221, RZ, RZ, R135 ;  /* 0x000000ffffdd7224 */ /* 0x000fe200078e0087 */
[C---:B------:R-:W-:Y:S08]  /*89f0*/  HMMA.16816.F32.BF16 R28, R40.reuse, R38, R24 ;  /* 0x00000026281c723c */ /* 0x040ff00000041818 */
[----:B------:R-:W-:Y:S01]  /*8a00*/  HMMA.16816.F32.BF16 R24, R40, R18, R20 ;  /* 0x000000122818723c */ /* 0x000fe20000041814 */
[----:B------:R-:W2:Y:S04]  /*8a10*/  LDSM.16.MT88.4 R20, [R176+0x7000] ;  /* 0x00700000b014783b */ /* 0x000ea80000004200 */
[----:B------:R-:W3:Y:S03]  /*8a20*/  LDSM.16.MT88.4 R16, [R174+0x7000] ;  /* 0x00700000ae10783b */ /* 0x000ee60000004200 */
[-C--:B-1----:R-:W-:Y:S08]  /*8a30*/  HMMA.16816.F32.BF16 R124, R8, R12.reuse, R124 ;  /* 0x0000000c087c723c */ /* 0x082ff0000004187c */
[C---:B------:R-:W-:Y:S08]  /*8a40*/  HMMA.16816.F32.BF16 R136, R4.reuse, R12, R136 ;  /* 0x0000000c0488723c */ /* 0x040ff00000041888 */
[-C--:B------:R-:W-:Y:S08]  /*8a50*/  HMMA.16816.F32.BF16 R132, R4, R14.reuse, R72 ;  /* 0x0000000e0484723c */ /* 0x080ff00000041848 */
[C---:B------:R-:W-:Y:S01]  /*8a60*/  HMMA.16816.F32.BF16 R32, R8.reuse, R14, R32 ;  /* 0x0000000e0820723c */ /* 0x040fe20000041820 */
[----:B------:R-:W1:Y:S07]  /*8a70*/  LDSM.16.MT88.4 R12, [R175+0x7000] ;  /* 0x00700000af0c783b */ /* 0x000e6e0000004200 */
[C---:B--2---:R-:W-:Y:S08]  /*8a80*/  HMMA.16816.F32.BF16 R108, R8.reuse, R20, R108 ;  /* 0x00000014086c723c */ /* 0x044ff0000004186c */
[C---:B------:R-:W-:Y:S08]  /*8a90*/  HMMA.16816.F32.BF16 R52, R8.reuse, R22, R52 ;  /* 0x000000160834723c */ /* 0x040ff00000041834 */
[C---:B---3--:R-:W-:Y:S01]  /*8aa0*/  HMMA.16816.F32.BF16 R92, R8.reuse, R16, R116 ;  /* 0x00000010085c723c */ /* 0x048fe20000041874 */
[----:B------:R-:W2:Y:S07]  /*8ab0*/  LDSM.16.MT88.4 R116, [R173+0x7800] ;  /* 0x00780000ad74783b */ /* 0x000eae0000004200 */
[C---:B------:R-:W-:Y:S08]  /*8ac0*/  HMMA.16816.F32.BF16 R28, R8.reuse, R18, R28 ;  /* 0x00000012081c723c */ /* 0x040ff0000004181c */
[C---:B-1----:R-:W-:Y:S01]  /*8ad0*/  HMMA.16816.F32.BF16 R80, R8.reuse, R12, R100 ;  /* 0x0000000c0850723c */ /* 0x042fe20000041864 */
[----:B------:R-:W1:Y:S07]  /*8ae0*/  LDSM.16.MT88.4 R100, [R176+0x7800] ;  /* 0x00780000b064783b */ /* 0x000e6e0000004200 */
[----:B------:R-:W-:Y:S01]  /*8af0*/  HMMA.16816.F32.BF16 R24, R8, R14, R24 ;  /* 0x0000000e0818723c */ /* 0x000fe20000041818 */
[----:B------:R-:W3:Y:S07]  /*8b00*/  LDSM.16.MT88.4 R8, [R175+0x7800] ;  /* 0x00780000af08783b */ /* 0x000eee0000004200 */
[C---:B------:R-:W-:Y:S08]  /*8b10*/  HMMA.16816.F32.BF16 R128, R4.reuse, R20, R128 ;  /* 0x000000140480723c */ /* 0x040ff00000041880 */
[C---:B------:R-:W-:Y:S08]  /*8b20*/  HMMA.16816.F32.BF16 R112, R4.reuse, R16, R112 ;  /* 0x000000100470723c */ /* 0x040ff00000041870 */
[C---:B------:R-:W-:Y:S07]  /*8b30*/  HMMA.16816.F32.BF16 R96, R4.reuse, R12, R96 ;  /* 0x0000000c0460723c */ /* 0x040fee0000041860 */
[----:B------:R-:W-:Y:S01]  /*8b40*/  FADD.FTZ R12, R2, R218 ;  /* 0x000000da020c7221 */ /* 0x000fe20000010000 */
[----:B------:R-:W-:Y:S01]  /*8b50*/  HMMA.16816.F32.BF16 R120, R4, R22, R64 ;  /* 0x000000160478723c */ /* 0x000fe20000041840 */
[----:B------:R-:W-:-:S04]  /*8b60*/  IMAD.U32 R2, RZ, RZ, UR26 ;  /* 0x0000001aff027e24 */ /* 0x000fc8000f8e00ff */
[----:B------:R-:W-:-:S03]  /*8b70*/  IMAD.WIDE R2, R2, 0x2, R156 ;  /* 0x0000000202027825 */ /* 0x000fc600078e029c */
[C---:B------:R-:W-:Y:S08]  /*8b80*/  HMMA.16816.F32.BF16 R104, R4.reuse, R18, R104 ;  /* 0x000000120468723c */ /* 0x040ff00000041868 */
[----:B------:R-:W-:Y:S08]  /*8b90*/  HMMA.16816.F32.BF16 R4, R4, R14, R56 ;  /* 0x0000000e0404723c */ /* 0x000ff00000041838 */
[C---:B--2---:R-:W-:Y:S08]  /*8ba0*/  HMMA.16816.F32.BF16 R136, R88.reuse, R116, R136 ;  /* 0x000000745888723c */ /* 0x044ff00000041888 */
[C---:B------:R-:W-:Y:S08]  /*8bb0*/  HMMA.16816.F32.BF16 R132, R88.reuse, R118, R132 ;  /* 0x000000765884723c */ /* 0x040ff00000041884 */
[C---:B-1----:R-:W-:Y:S08]  /*8bc0*/  HMMA.16816.F32.BF16 R128, R88.reuse, R100, R128 ;  /* 0x000000645880723c */ /* 0x042ff00000041880 */
[C---:B------:R-:W-:Y:S08]  /*8bd0*/  HMMA.16816.F32.BF16 R120, R88.reuse, R102, R120 ;  /* 0x000000665878723c */ /* 0x040ff00000041878 */
[C---:B------:R-:W-:Y:S08]  /*8be0*/  HMMA.16816.F32.BF16 R112, R88.reuse, R84, R112 ;  /* 0x000000545870723c */ /* 0x040ff00000041870 */
[C---:B------:R-:W-:Y:S08]  /*8bf0*/  HMMA.16816.F32.BF16 R104, R88.reuse, R86, R104 ;  /* 0x000000565868723c */ /* 0x040ff00000041868 */
[C---:B---3--:R-:W-:Y:S08]  /*8c00*/  HMMA.16816.F32.BF16 R96, R88.reuse, R8, R96 ;  /* 0x000000085860723c */ /* 0x048ff00000041860 */
[----:B------:R-:W-:Y:S07]  /*8c10*/  HMMA.16816.F32.BF16 R88, R88, R10, R4 ;  /* 0x0000000a5858723c */ /* 0x000fee0000041804 */
[----:B------:R-:W-:Y:S01]  /*8c20*/  IMAD.WIDE R4, R0, 0x2, R156 ;  /* 0x0000000200047825 */ /* 0x000fe200078e029c */
[----:B------:R-:W-:Y:S03]  /*8c30*/  HMMA.16816.F32.BF16 R80, R76, R8, R80 ;  /* 0x000000084c50723c */ /* 0x000fe60000041850 */
[----:B------:R-:W-:Y:S01]  /*8c40*/  FADD.FTZ R7, R247, R217 ;  /* 0x000000d9f7077221 */ /* 0x000fe20000010000 */
[----:B------:R-:W-:Y:S01]  /*8c50*/  STG.E.U16 [R4.64], R171 ;  /* 0x000000ab04007986 */ /* 0x000fe2000c101522 */
[----:B------:R-:W-:-:S02]  /*8c60*/  FADD.FTZ R6, R45, R220 ;  /* 0x000000dc2d067221 */ /* 0x000fc40000010000 */
[----:B------:R-:W-:Y:S01]  /*8c70*/  FADD.FTZ R0, R245, R219 ;  /* 0x000000dbf5007221 */ /* 0x000fe20000010000 */
[----:B------:R-:W-:Y:S01]  /*8c80*/  STG.E.U16 [R4.64+0x2], R170 ;  /* 0x000002aa04007986 */ /* 0x000fe2000c101522 */
[----:B------:R-:W-:Y:S01]  /*8c90*/  FADD.FTZ R7, R242, R7 ;  /* 0x00000007f2077221 */ /* 0x000fe20000010000 */
[C---:B------:R-:W-:Y:S01]  /*8ca0*/  HMMA.16816.F32.BF16 R124, R76.reuse, R116, R124 ;  /* 0x000000744c7c723c */ /* 0x040fe2000004187c */
[----:B------:R-:W-:Y:S01]  /*8cb0*/  FADD.FTZ R9, R46, R12 ;  /* 0x0000000c2e097221 */ /* 0x000fe20000010000 */
[----:B------:R-:W-:Y:S01]  /*8cc0*/  STG.E.U16 [R2.64], R169 ;  /* 0x000000a902007986 */ /* 0x000fe2000c101522 */
[----:B------:R-:W-:Y:S02]  /*8cd0*/  FADD.FTZ R8, R47, R6 ;  /* 0x000000062f087221 */ /* 0x000fe40000010000 */
[----:B------:R-:W-:Y:S01]  /*8ce0*/  FADD.FTZ R6, R244, R0 ;  /* 0x00000000f4067221 */ /* 0x000fe20000010000 */
[----:B------:R-:W-:Y:S01]  /*8cf0*/  STG.E.U16 [R2.64+0x2], R168 ;  /* 0x000002a802007986 */ /* 0x000fe2000c101522 */
[----:B------:R-:W-:Y:S01]  /*8d00*/  FADD.FTZ R0, R243, R7 ;  /* 0x00000007f3007221 */ /* 0x000fe20000010000 */
[----:B------:R-:W-:Y:S01]  /*8d10*/  HMMA.16816.F32.BF16 R108, R76, R100, R108 ;  /* 0x000000644c6c723c */ /* 0x000fe2000004186c */
[----:B------:R-:W-:Y:S01]  /*8d20*/  FADD.FTZ R9, R62, R9 ;  /* 0x000000093e097221 */ /* 0x000fe20000010000 */
[----:B------:R-:W-:Y:S01]  /*8d30*/  STG.E.U16 [R156.64+0x10], R216 ;  /* 0x000010d89c007986 */ /* 0x000fe2000c101522 */
[----:B------:R-:W-:-:S02]  /*8d40*/  FADD.FTZ R7, R63, R8 ;  /* 0x000000083f077221 */ /* 0x000fc40000010000 */
[----:B------:R-:W-:Y:S01]  /*8d50*/  FADD.FTZ R6, R239, R6 ;  /* 0x00000006ef067221 */ /* 0x000fe20000010000 */
[----:B------:R-:W-:Y:S01]  /*8d60*/  STG.E.U16 [R156.64+0x12], R215 ;  /* 0x000012d79c007986 */ /* 0x000fe2000c101522 */
[----:B------:R-:W-:Y:S01]  /*8d70*/  FADD.FTZ R0, R234, R0 ;  /* 0x00000000ea007221 */ /* 0x000fe20000010000 */
[C---:B------:R-:W-:Y:S01]  /*8d80*/  HMMA.16816.F32.BF16 R92, R76.reuse, R84, R92 ;  /* 0x000000544c5c723c */ /* 0x040fe2000004185c */
[----:B------:R-:W-:Y:S01]  /*8d90*/  FADD.FTZ R8, R225, R9 ;  /* 0x00000009e1087221 */ /* 0x000fe20000010000 */
[----:B------:R-:W-:Y:S01]  /*8da0*/  STG.E.U16 [R36.64+0x10], R213 ;  /* 0x000010d524007986 */ /* 0x000fe2000c101522 */
        /* <DEDUP_REMOVED lines=9> */
[----:B------:R-:W-:Y:S02]  /*8e40*/  STG.E.U16 [R4.64+0x12], R166 ;  /* 0x000012a604007986 */ /* 0x000fe4000c101522 */
[C---:B------:R-:W-:Y:S01]  /*8e50*/  HMMA.16816.F32.BF16 R100, R76.reuse, R102, R52 ;  /* 0x000000664c64723c */ /* 0x040fe20000041834 */
[----:B------:R-:W-:Y:S01]  /*8e60*/  FADD.FTZ R0, R227, R0 ;  /* 0x00000000e3007221 */ /* 0x000fe20000010000 */
[----:B------:R-:W-:Y:S03]  /*8e70*/  STG.E.U16 [R2.64+0x10], R165 ;  /* 0x000010a502007986 */ /* 0x000fe6000c101522 */
[----:B------:R-:W-:Y:S01]  /*8e80*/  FADD.FTZ R0, R222, R0 ;  /* 0x00000000de007221 */ /* 0x000fe20000010000 */
[----:B------:R-:W-:Y:S02]  /*8e90*/  STG.E.U16 [R2.64+0x12], R164 ;  /* 0x000012a402007986 */ /* 0x000fe4000c101522 */
[C---:B------:R-:W-:Y:S01]  /*8ea0*/  HMMA.16816.F32.BF16 R84, R76.reuse, R86, R28 ;  /* 0x000000564c54723c */ /* 0x040fe2000004181c */
[----:B------:R-:W-:Y:S01]  /*8eb0*/  FADD.FTZ R241, R241, R0 ;  /* 0x00000000f1f17221 */ /* 0x000fe20000010000 */
[----:B------:R-:W-:Y:S04]  /*8ec0*/  STG.E.U16 [R156.64+0x20], R212 ;  /* 0x000020d49c007986 */ /* 0x000fe8000c101522 */
[----:B------:R-:W-:Y:S02]  /*8ed0*/  STG.E.U16 [R156.64+0x22], R211 ;  /* 0x000022d39c007986 */ /* 0x000fe4000c101522 */
[----:B------:R-:W-:Y:S02]  /*8ee0*/  HMMA.16816.F32.BF16 R76, R76, R10, R24 ;  /* 0x0000000a4c4c723c */ /* 0x000fe40000041818 */
        /* <DEDUP_REMOVED lines=23> */
[----:B------:R1:W-:Y:S04]  /*9060*/  STG.E.U16 [R156.64+0x52], R199 ;  /* 0x000052c79c007986 */ /* 0x0003e8000c101522 */
[----:B------:R-:W-:Y:S04]  /*9070*/  STG.E.U16 [R36.64+0x50], R197 ;  /* 0x000050c524007986 */ /* 0x000fe8000c101522 */
[----:B------:R2:W-:Y:S04]  /*9080*/  STG.E.U16 [R36.64+0x52], R198 ;  /* 0x000052c624007986 */ /* 0x0005e8000c101522 */
[----:B------:R-:W-:Y:S04]  /*9090*/  STG.E.U16 [R4.64+0x50], R149 ;  /* 0x0000509504007986 */ /* 0x000fe8000c101522 */
[----:B------:R-:W-:Y:S04]  /*90a0*/  STG.E.U16 [R4.64+0x52], R148 ;  /* 0x0000529404007986 */ /* 0x000fe8000c101522 */
[----:B------:R-:W-:Y:S04]  /*90b0*/  STG.E.U16 [R2.64+0x50], R147 ;  /* 0x0000509302007986 */ /* 0x000fe8000c101522 */
[----:B------:R-:W-:Y:S01]  /*90c0*/  STG.E.U16 [R2.64+0x52], R146 ;  /* 0x0000529202007986 */ /* 0x000fe2000c101522 */
[----:B-1----:R-:W-:-:S03]  /*90d0*/  IADD3 R199, P0, R156, -0x80, RZ ;  /* 0xffffff809cc77810 */ /* 0x002fc60007f1e0ff */
[----:B------:R-:W-:Y:S04]  /*90e0*/  STG.E.U16 [R156.64+0x60], R196 ;  /* 0x000060c49c007986 */ /* 0x000fe8000c101522 */
[----:B------:R-:W-:Y:S01]  /*90f0*/  STG.E.U16 [R156.64+0x62], R195 ;  /* 0x000062c39c007986 */ /* 0x000fe2000c101522 */
[----:B--2---:R-:W-:-:S03]  /*9100*/  IADD3.X R198, R157, -0x1, RZ, P0, !PT ;  /* 0xffffffff9dc67810 */ /* 0x004fc600007fe4ff */
        /* <DEDUP_REMOVED lines=13> */
[----:B------:R2:W-:Y:S01]  /*91e0*/  STG.E.U16 [R2.64+0x72], R60 ;  /* 0x0000723c02007986 */ /* 0x0005e2000c101522 */
[----:B-1----:R-:W-:-:S04]  /*91f0*/  FADD.FTZ R4, R250, R8 ;  /* 0x00000008fa047221 */ /* 0x002fc80000010000 */
[----:B------:R-:W-:Y:S02]  /*9200*/  FADD.FTZ R4, R249, R4 ;  /* 0x00000004f9047221 */ /* 0x000fe40000010000 */
[----:B--2---:R-:W-:Y:S02]  /*9210*/  FADD.FTZ R2, R231, R6 ;  /* 0x00000006e7027221 */ /* 0x004fe40000010000 */
        /* <DEDUP_REMOVED lines=16> */
[----:B------:R-:W-:Y:S01]  /*9320*/  IMAD.SHL.U32 R230, R230, 0x40, RZ ;  /* 0x00000040e6e67824 */ /* 0x000fe200078e00ff */
[----:B------:R-:W1:Y:S02]  /*9330*/  S2R R242, SR_TID.X ;  /* 0x0000000000f27919 */ /* 0x000e640000002100 */
[----:B-1----:R-:W-:-:S05]  /*9340*/  IMAD.SHL.U32 R242, R242, 0x2, RZ ;  /* 0x00000002f2f27824 */ /* 0x002fca00078e00ff */
[----:B------:R-:W-:Y:S01]  /*9350*/  LOP3.LUT R242, R242, 0x6, RZ, 0xc0, !PT ;  /* 0x00000006f2f27812 */ /* 0x000fe200078ec0ff */
        /* <DEDUP_REMOVED lines=8> */
[----:B------:R-:W-:Y:S02]  /*93e0*/  IMAD.MOV.U32 R251, RZ, RZ, 0x20 ;  /* 0x00000020fffb7424 */ /* 0x000fe400078e00ff */
[----:B------:R-:W-:Y:S02]  /*93f0*/  IMAD.SHL.U32 R230, R230, 0x10, RZ ;  /* 0x00000010e6e67824 */ /* 0x000fe400078e00ff */
[----:B------:R-:W-:Y:S01]  /*9400*/  IMAD.WIDE.U32 R12, R251, c[0x0][0x1a0], RZ ;  /* 0x00006800fb0c7a25 */ /* 0x000fe200078e00ff */
[----:B------:R-:W-:-:S03]  /*9410*/  @!P0 LEA R10, P3, R2, c[0x0][0x170], 0x1 ;  /* 0x00005c00020a8a11 */ /* 0x000fc600078608ff */
[----:B------:R-:W-:Y:S01]  /*9420*/  IMAD.IADD R3, R3, 0x1, R0 ;  /* 0x0000000103037824 */ /* 0x000fe200078e0200 */
[----:B------:R-:W-:Y:S01]  /*9430*/  @!P0 IADD3 R0, P1, R230, R2, RZ ;  /* 0x00000002e6008210 */ /* 0x000fe20007f3e0ff */
[----:B------:R-:W-:Y:S01]  /*9440*/  IMAD R6, R251, c[0x0][0x1a4], RZ ;  /* 0x00006900fb067a24 */ /* 0x000fe200078e02ff */
[C---:B------:R-:W-:Y:S01]  /*9450*/  @!P0 IADD3 R4, P2, R2.reuse, R12, RZ ;  /* 0x0000000c02048210 */ /* 0x040fe20007f5e0ff */
[----:B------:R-:W-:Y:S01]  /*9460*/  @!P0 IMAD.MOV.U32 R5, RZ, RZ, 0x30 ;  /* 0x00000030ff058424 */ /* 0x000fe200078e00ff */
[--C-:B------:R-:W-:Y:S01]  /*9470*/  @!P0 LEA.HI.X R11, R2, c[0x0][0x174], R3.reuse, 0x1, P3 ;  /* 0x00005d00020b8a11 */ /* 0x100fe200018f0c03 */
[--C-:B------:R-:W-:Y:S01]  /*9480*/  @!P0 IMAD.X R7, R229, 0x1, R3.reuse, P1 ;  /* 0x00000001e5078824 */ /* 0x100fe200008e0603 */
[----:B------:R-:W-:Y:S01]  /*9490*/  @!P0 IADD3.X R12, R3, R13, R6, P2, !PT ;  /* 0x0000000d030c8210 */ /* 0x000fe200017fe406 */
[C---:B------:R-:W-:Y:S01]  /*94a0*/  @!P0 IMAD.WIDE.U32 R2, R5.reuse, c[0x0][0x1a0], R2 ;  /* 0x0000680005028a25 */ /* 0x040fe200078e0002 */
[----:B------:R-:W-:Y:S02]  /*94b0*/  @!P0 LEA R8, P2, R0, c[0x0][0x170], 0x1 ;  /* 0x00005c0000088a11 */ /* 0x000fe400078408ff */
[----:B------:R-:W-:Y:S01]  /*94c0*/  @!P0 LEA R6, P1, R4, c[0x0][0x170], 0x1 ;  /* 0x00005c0004068a11 */ /* 0x000fe200078208ff */
[----:B------:R-:W-:Y:S01]  /*94d0*/  @!P0 IMAD R5, R5, c[0x0][0x1a4], RZ ;  /* 0x0000690005058a24 */ /* 0x000fe200078e02ff */
[----:B------:R-:W-:-:S02]  /*94e0*/  @!P0 LEA.HI.X R9, R0, c[0x0][0x174], R7, 0x1, P2 ;  /* 0x00005d0000098a11 */ /* 0x000fc400010f0c07 */
        /* <DEDUP_REMOVED lines=26> */
[----:B-1----:R-:W1:Y:S04]  /*9690*/  LDSM.16.M88.4 R8, [R179+0x2000] ;  /* 0x00200000b308783b */ /* 0x002e680000000200 */
[----:B------:R-:W3:Y:S04]  /*96a0*/  LDSM.16.M88.4 R24, [R172+0x5000] ;  /* 0x00500000ac18783b */ /* 0x000ee80000000200 */
[----:B------:R-:W4:Y:S04]  /*96b0*/  LDSM.16.M88.4 R16, [R172+0x5800] ;  /* 0x00580000ac10783b */ /* 0x000f280000000200 */
[----:B------:R-:W5:Y:S04]  /*96c0*/  LDSM.16.M88.4 R12, [R179] ;  /* 0x00000000b30c783b */ /* 0x000f680000000200 */
[----:B--2---:R-:W-:Y:S04]  /*96d0*/  LDSM.16.M88.4 R4, [R182+0x2000] ;  /* 0x00200000b604783b */ /* 0x004fe80000000200 */
[----:B------:R-:W2:Y:S04]  /*96e0*/  LDSM.16.M88.4 R52, [R178+0x5000] ;  /* 0x00500000b234783b */ /* 0x000ea80000000200 */
[----:B------:R-:W-:Y:S04]  /*96f0*/  LDSM.16.M88.4 R40, [R178+0x4000] ;  /* 0x00400000b228783b */ /* 0x000fe80000000200 */
[----:B------:R-:W2:Y:S04]  /*9700*/  LDSM.16.M88.4 R20, [R182] ;  /* 0x00000000b614783b */ /* 0x000ea80000000200 */
[----:B------:R-:W2:Y:S04]  /*9710*/  LDSM.16.M88.4 R44, [R178+0x4800] ;  /* 0x00480000b22c783b */ /* 0x000ea80000000200 */
[----:B------:R-:W2:Y:S01]  /*9720*/  LDSM.16.M88.4 R56, [R178+0x5800] ;  /* 0x00580000b238783b */ /* 0x000ea20000000200 */
[----:B-1----:R-:W-:Y:S01]  /*9730*/  HMMA.16816.F32.BF16 R152, R8, R32, RZ ;  /* 0x000000200898723c */ /* 0x002fe200000418ff */
[----:B------:R-:W-:-:S02]  /*9740*/  IMAD R0, R232, 0x40, R242 ;  /* 0x00000040e8007824 */ /* 0x000fc400078e02f2 */
[----:B------:R-:W0:Y:S05]  /*9750*/  LDGDEPBAR ;  /* 0x00000000000079af */ /* 0x000e2a0000000000 */
[C---:B------:R-:W-:Y:S08]  /*9760*/  HMMA.16816.F32.BF16 R144, R8.reuse, R28, RZ ;  /* 0x0000001c0890723c */ /* 0x040ff000000418ff */
[C---:B---3--:R-:W-:Y:S08]  /*9770*/  HMMA.16816.F32.BF16 R72, R8.reuse, R24, RZ ;  /* 0x000000180848723c */ /* 0x048ff000000418ff */
[C---:B----4-:R-:W-:Y:S08]  /*9780*/  HMMA.16816.F32.BF16 R60, R8.reuse, R16, RZ ;  /* 0x00000010083c723c */ /* 0x050ff000000418ff */
[C---:B------:R-:W-:Y:S08]  /*9790*/  HMMA.16816.F32.BF16 R148, R8.reuse, R34, RZ ;  /* 0x000000220894723c */ /* 0x040ff000000418ff */
[C---:B------:R-:W-:Y:S08]  /*97a0*/  HMMA.16816.F32.BF16 R140, R8.reuse, R30, RZ ;  /* 0x0000001e088c723c */ /* 0x040ff000000418ff */
[C---:B------:R-:W-:Y:S08]  /*97b0*/  HMMA.16816.F32.BF16 R64, R8.reuse, R26, RZ ;  /* 0x0000001a0840723c */ /* 0x040ff000000418ff */
[----:B------:R-:W-:Y:S08]  /*97c0*/  HMMA.16816.F32.BF16 R36, R8, R18, RZ ;  /* 0x000000120824723c */ /* 0x000ff000000418ff */
[C---:B-----5:R-:W-:Y:S08]  /*97d0*/  HMMA.16816.F32.BF16 R8, R12.reuse, R32, RZ ;  /* 0x000000200c08723c */ /* 0x060ff000000418ff */
[C---:B------:R-:W-:Y:S01]  /*97e0*/  HMMA.16816.F32.BF16 R208, R12.reuse, R34, RZ ;  /* 0x000000220cd0723c */ /* 0x040fe200000418ff */
[----:B------:R-:W-:Y:S07]  /*97f0*/  LDSM.16.M88.4 R32, [R183] ;  /* 0x00000000b720783b */ /* 0x000fee0000000200 */
[C---:B------:R-:W-:Y:S08]  /*9800*/  HMMA.16816.F32.BF16 R164, R12.reuse, R16, RZ ;  /* 0x000000100ca4723c */ /* 0x040ff000000418ff */
[C---:B------:R-:W-:Y:S01]  /*9810*/  HMMA.16816.F32.BF16 R220, R12.reuse, R18, RZ ;  /* 0x000000120cdc723c */ /* 0x040fe200000418ff */
[----:B------:R-:W1:Y:S07]  /*9820*/  LDSM.16.M88.4 R16, [R180] ;  /* 0x00000000b410783b */ /* 0x000e6e0000000200 */
[C---:B------:R-:W-:Y:S08]  /*9830*/  HMMA.16816.F32.BF16 R160, R12.reuse, R28, RZ ;  /* 0x0000001c0ca0723c */ /* 0x040ff000000418ff */
[C---:B------:R-:W-:Y:S01]  /*9840*/  HMMA.16816.F32.BF16 R204, R12.reuse, R30, RZ ;  /* 0x0000001e0ccc723c */ /* 0x040fe200000418ff */
[----:B------:R-:W-:Y:S07]  /*9850*/  LDSM.16.M88.4 R28, [R186] ;  /* 0x00000000ba1c783b */ /* 0x000fee0000000200 */
[C---:B------:R-:W-:Y:S08]  /*9860*/  HMMA.16816.F32.BF16 R168, R12.reuse, R24, RZ ;  /* 0x000000180ca8723c */ /* 0x040ff000000418ff */
[----:B------:R-:W-:Y:S01]  /*9870*/  HMMA.16816.F32.BF16 R200, R12, R26, RZ ;  /* 0x0000001a0cc8723c */ /* 0x000fe200000418ff */
[----:B------:R-:W3:Y:S04]  /*9880*/  LDSM.16.M88.4 R12, [R180+0x2000] ;  /* 0x00200000b40c783b */ /* 0x000ee80000000200 */
[----:B------:R-:W4:Y:S03]  /*9890*/  LDSM.16.M88.4 R24, [R185] ;  /* 0x00000000b918783b */ /* 0x000f260000000200 */
[----:B--2---:R-:W-:Y:S08]  /*98a0*/  HMMA.16816.F32.BF16 R244, R4, R52, R72 ;  /* 0x0000003404f4723c */ /* 0x004ff00000041848 */
[----:B------:R-:W-:Y:S01]  /*98b0*/  HMMA.16816.F32.BF16 R72, R20, R40, R8 ;  /* 0x000000281448723c */ /* 0x000fe20000041808 */
[----:B------:R-:W-:Y:S07]  /*98c0*/  LDSM.16.M88.4 R8, [R181] ;  /* 0x00000000b508783b */ /* 0x000fee0000000200 */
[C---:B------:R-:W-:Y:S08]  /*98d0*/  HMMA.16816.F32.BF16 R196, R4.reuse, R54, R64 ;  /* 0x0000003604c4723c */ /* 0x040ff00000041840 */
[C---:B------:R-:W-:Y:S08]  /*98e0*/  HMMA.16816.F32.BF16 R228, R4.reuse, R40, R152 ;  /* 0x0000002804e4723c */ /* 0x040ff00000041898 */
[-C--:B------:R-:W-:Y:S08]  /*98f0*/  HMMA.16816.F32.BF16 R216, R4, R42.reuse, R148 ;  /* 0x0000002a04d8723c */ /* 0x080ff00000041894 */
[----:B------:R-:W-:Y:S01]  /*9900*/  HMMA.16816.F32.BF16 R64, R20, R42, R208 ;  /* 0x0000002a1440723c */ /* 0x000fe200000418d0 */
[----:B------:R-:W2:Y:S07]  /*9910*/  LDSM.16.M88.4 R40, [R177] ;  /* 0x00000000b128783b */ /* 0x000eae0000000200 */
[C---:B------:R-:W-:Y:S08]  /*9920*/  HMMA.16816.F32.BF16 R248, R4.reuse, R44, R144 ;  /* 0x0000002c04f8723c */ /* 0x040ff00000041890 */
[C---:B------:R-:W-:Y:S08]  /*9930*/  HMMA.16816.F32.BF16 R224, R4.reuse, R56, R60 ;  /* 0x0000003804e0723c */ /* 0x040ff0000004183c */
[C---:B------:R-:W-:Y:S08]  /*9940*/  HMMA.16816.F32.BF16 R212, R4.reuse, R46, R140 ;  /* 0x0000002e04d4723c */ /* 0x040ff0000004188c */
[----:B------:R-:W-:Y:S01]  /*9950*/  HMMA.16816.F32.BF16 R192, R4, R58, R36 ;  /* 0x0000003a04c0723c */ /* 0x000fe20000041824 */
[----:B------:R-:W5:Y:S04]  /*9960*/  LDSM.16.M88.4 R36, [R184] ;  /* 0x00000000b824783b */ /* 0x000f680000000200 */
[----:B------:R-:W2:Y:S03]  /*9970*/  LDSM.16.M88.4 R4, [R181+0x2000] ;  /* 0x00200000b504783b */ /* 0x000ea60000000200 */
[C---:B------:R-:W-:Y:S08]  /*9980*/  HMMA.16816.F32.BF16 R160, R20.reuse, R44, R160 ;  /* 0x0000002c14a0723c */ /* 0x040ff000000418a0 */
[C---:B------:R-:W-:Y:S08]  /*9990*/  HMMA.16816.F32.BF16 R140, R20.reuse, R46, R204 ;  /* 0x0000002e148c723c */ /* 0x040ff000000418cc */
[----:B------:R-:W-:Y:S08]  /*99a0*/  HMMA.16816.F32.BF16 R60, R20, R54, R200 ;  /* 0x00000036143c723c */ /* 0x000ff000000418c8 */
[----:B-1----:R-:W-:Y:S08]  /*99b0*/  HMMA.16816.F32.BF16 R44, R16, R32, R72 ;  /* 0x00000020102c723c */ /* 0x002ff00000041848 */
[----:B------:R-:W-:Y:S08]  /*99c0*/  HMMA.16816.F32.BF16 R152, R20, R52, R168 ;  /* 0x000000341498723c */ /* 0x000ff000000418a8 */
[C---:B---3--:R-:W-:Y:S08]  /*99d0*/  HMMA.16816.F32.BF16 R52, R12.reuse, R32, R228 ;  /* 0x000000200c34723c */ /* 0x048ff000000418e4 */
[-C--:B------:R-:W-:Y:S08]  /*99e0*/  HMMA.16816.F32.BF16 R72, R12, R34.reuse, R216 ;  /* 0x000000220c48723c */ /* 0x080ff000000418d8 */
[----:B------:R-:W-:Y:S08]  /*99f0*/  HMMA.16816.F32.BF16 R32, R16, R34, R64 ;  /* 0x000000221020723c */ /* 0x000ff00000041840 */
[C---:B------:R-:W-:Y:S08]  /*9a00*/  HMMA.16816.F32.BF16 R148, R20.reuse, R56, R164 ;  /* 0x000000381494723c */ /* 0x040ff000000418a4 */
[----:B------:R-:W-:Y:S01]  /*9a10*/  HMMA.16816.F32.BF16 R144, R20, R58, R220 ;  /* 0x0000003a1490723c */ /* 0x000fe200000418dc */
[----:B------:R-:W1:Y:S01]  /*9a20*/  LDSM.16.M88.4 R20, [R177+0x800] ;  /* 0x00080000b114783b */ /* 0x000e620000000200 */
[----:B------:R-:W-:-:S06]  /*9a30*/  IADD3 R2, R0, 0x1, RZ ;  /* 0x0000000100027810 */ /* 0x000fcc0007ffe0ff */
[----:B----4-:R-:W-:Y:S08]  /*9a40*/  HMMA.16816.F32.BF16 R64, R16, R26, R60 ;  /* 0x0000001a1040723c */ /* 0x010ff0000004183c */
[----:B--2---:R-:W-:Y:S08]  /*9a50*/  HMMA.16816.F32.BF16 R60, R8, R40, R44 ;  /* 0x00000028083c723c */ /* 0x004ff0000004182c */
[C---:B------:R-:W-:Y:S08]  /*9a60*/  HMMA.16816.F32.BF16 R164, R12.reuse, R28, R248 ;  /* 0x0000001c0ca4723c */ /* 0x040ff000000418f8 */
[C---:B------:R-:W-:Y:S08]  /*9a70*/  HMMA.16816.F32.BF16 R244, R12.reuse, R24, R244 ;  /* 0x000000180cf4723c */ /* 0x040ff000000418f4 */
[C---:B-----5:R-:W-:Y:S08]  /*9a80*/  HMMA.16816.F32.BF16 R224, R12.reuse, R36, R224 ;  /* 0x000000240ce0723c */ /* 0x060ff000000418e0 */
[C---:B------:R-:W-:Y:S08]  /*9a90*/  HMMA.16816.F32.BF16 R212, R12.reuse, R30, R212 ;  /* 0x0000001e0cd4723c */ /* 0x040ff000000418d4 */
[C---:B------:R-:W-:Y:S08]  /*9aa0*/  HMMA.16816.F32.BF16 R196, R12.reuse, R26, R196 ;  /* 0x0000001a0cc4723c */ /* 0x040ff000000418c4 */
[----:B------:R-:W-:Y:S01]  /*9ab0*/  HMMA.16816.F32.BF16 R200, R12, R38, R192 ;  /* 0x000000260cc8723c */ /* 0x000fe200000418c0 */
[----:B------:R-:W2:Y:S07]  /*9ac0*/  I2F R13, R2 ;  /* 0x00000002000d7306 */ /* 0x000eae0000201400 */
[----:B------:R-:W-:Y:S01]  /*9ad0*/  HMMA.16816.F32.BF16 R52, R4, R40, R52 ;  /* 0x000000280434723c */ /* 0x000fe20000041834 */
[----:B------:R-:W-:-:S07]  /*9ae0*/  IADD3 R3, R0, 0x8, RZ ;  /* 0x0000000800037810 */ /* 0x000fce0007ffe0ff */
[----:B------:R-:W-:Y:S08]  /*9af0*/  HMMA.16816.F32.BF16 R56, R16, R28, R160 ;  /* 0x0000001c1038723c */ /* 0x000ff000000418a0 */
[----:B------:R-:W-:Y:S01]  /*9b00*/  HMMA.16816.F32.BF16 R32, R8, R42, R32 ;  /* 0x0000002a0820723c */ /* 0x000fe20000041820 */
[----:B------:R3:W4:Y:S01]  /*9b10*/  I2F R12, R3 ;  /* 0x00000003000c7306 */ /* 0x0007220000201400 */
[CC--:B--2---:R-:W-:Y:S01]  /*9b20*/  FFMA.FTZ R15, R13.reuse, R187.reuse, R61 ;  /* 0x000000bb0d0f7223 */ /* 0x0c4fe2000001003d */
[----:B------:R-:W-:Y:S01]  /*9b30*/  ISETP.GE.AND P5, PT, R2, R48, PT ;  /* 0x000000300200720c */ /* 0x000fe20003fa6270 */
[----:B------:R-:W-:-:S04]  /*9b40*/  FFMA.FTZ R14, R13, R187, R63 ;  /* 0x000000bb0d0e7223 */ /* 0x000fc8000001003f */
[----:B------:R-:W-:Y:S01]  /*9b50*/  HMMA.16816.F32.BF16 R40, R4, R42, R72 ;  /* 0x0000002a0428723c */ /* 0x000fe20000041848 */
[C---:B------:R-:W-:Y:S02]  /*9b60*/  ISETP.GE.AND P4, PT, R2.reuse, R49, PT ;  /* 0x000000310200720c */ /* 0x040fe40003f86270 */
[C---:B------:R-:W-:Y:S02]  /*9b70*/  ISETP.GE.AND P3, PT, R2.reuse, R51, PT ;  /* 0x000000330200720c */ /* 0x040fe40003f66270 */
[----:B------:R-:W-:Y:S02]  /*9b80*/  ISETP.GE.AND P1, PT, R2, R50, PT ;  /* 0x000000320200720c */ /* 0x000fe40003f26270 */
[----:B------:R-:W-:Y:S02]  /*9b90*/  IADD3 R2, R0, 0x9, RZ ;  /* 0x0000000900027810 */ /* 0x000fe40007ffe0ff */
[----:B------:R-:W-:Y:S02]  /*9ba0*/  FSEL R72, R15, -INF , !P5 ;  /* 0xff8000000f487808 */ /* 0x000fe40006800000 */
[----:B------:R-:W-:Y:S01]  /*9bb0*/  FSEL R158, R14, -INF , !P4 ;  /* 0xff8000000e9e7808 */ /* 0x000fe20006000000 */
[----:B------:R-:W-:Y:S01]  /*9bc0*/  FFMA.FTZ R15, R13, R187, R53 ;  /* 0x000000bb0d0f7223 */ /* 0x000fe20000010035 */
[----:B------:R-:W-:-:S02]  /*9bd0*/  ISETP.GE.AND P6, PT, R3, R48, PT ;  /* 0x000000300300720c */ /* 0x000fc40003fc6270 */
[C---:B------:R-:W-:Y:S02]  /*9be0*/  ISETP.GE.AND P2, PT, R3.reuse, R49, PT ;  /* 0x000000310300720c */ /* 0x040fe40003f46270 */
[C---:B------:R-:W-:Y:S02]  /*9bf0*/  ISETP.GE.AND P5, PT, R3.reuse, R51, PT ;  /* 0x000000330300720c */ /* 0x040fe40003fa6270 */
[----:B------:R-:W-:Y:S01]  /*9c00*/  ISETP.GE.AND P4, PT, R3, R50, PT ;  /* 0x000000320300720c */ /* 0x000fe20003f86270 */
[-C--:B---3--:R-:W-:Y:S02]  /*9c10*/  FFMA.FTZ R3, R13, R187.reuse, R55 ;  /* 0x000000bb0d037223 */ /* 0x088fe40000010037 */
[----:B------:R-:W2:Y:S01]  /*9c20*/  I2F R13, R2 ;  /* 0x00000002000d7306 */ /* 0x000ea20000201400 */
[----:B------:R-:W-:Y:S01]  /*9c30*/  HMMA.16816.F32.BF16 R140, R16, R30, R140 ;  /* 0x0000001e108c723c */ /* 0x000fe2000004188c */
[----:B------:R-:W-:Y:S01]  /*9c40*/  FSEL R195, R15, -INF , !P3 ;  /* 0xff8000000fc37808 */ /* 0x000fe20005800000 */
[----:B----4-:R-:W-:-:S02]  /*9c50*/  FFMA.FTZ R15, R12, R187, R32 ;  /* 0x000000bb0c0f7223 */ /* 0x010fc40000010020 */
[----:B------:R-:W-:Y:S01]  /*9c60*/  FFMA.FTZ R14, R12, R187, R34 ;  /* 0x000000bb0c0e7223 */ /* 0x000fe20000010022 */
[----:B------:R-:W-:-:S03]  /*9c70*/  FSEL R204, R3, -INF , !P1 ;  /* 0xff80000003cc7808 */ /* 0x000fc60004800000 */
[----:B-1----:R-:W-:Y:S01]  /*9c80*/  HMMA.16816.F32.BF16 R44, R8, R20, R56 ;  /* 0x00000014082c723c */ /* 0x002fe20000041838 */
[----:B------:R-:W-:Y:S02]  /*9c90*/  IADD3 R3, R0, 0x10, RZ ;  /* 0x0000001000037810 */ /* 0x000fe40007ffe0ff */
[----:B------:R-:W-:Y:S01]  /*9ca0*/  FSEL R159, R15, -INF , !P6 ;  /* 0xff8000000f9f7808 */ /* 0x000fe20007000000 */
[-C--:B------:R-:W-:Y:S01]  /*9cb0*/  FFMA.FTZ R15, R12, R187.reuse, R40 ;  /* 0x000000bb0c0f7223 */ /* 0x080fe20000010028 */
[----:B------:R-:W-:Y:S01]  /*9cc0*/  FSEL R160, R14, -INF , !P2 ;  /* 0xff8000000ea07808 */ /* 0x000fe20005000000 */
[----:B------:R-:W-:Y:S02]  /*9cd0*/  FFMA.FTZ R14, R12, R187, R42 ;  /* 0x000000bb0c0e7223 */ /* 0x000fe4000001002a */
[C---:B------:R-:W-:Y:S01]  /*9ce0*/  HMMA.16816.F32.BF16 R152, R16.reuse, R24, R152 ;  /* 0x000000181098723c */ /* 0x040fe20000041898 */
[----:B------:R-:W1:Y:S01]  /*9cf0*/  LDSM.16.M88.4 R24, [R177+0x1000] ;  /* 0x00100000b118783b */ /* 0x000e620000000200 */
[----:B------:R3:W4:Y:S06]  /*9d00*/  I2F R12, R3 ;  /* 0x00000003000c7306 */ /* 0x00072c0000201400 */
[----:B------:R-:W-:Y:S01]  /*9d10*/  HMMA.16816.F32.BF16 R148, R16, R36, R148 ;  /* 0x000000241094723c */ /* 0x000fe20000041894 */
[----:B------:R-:W-:-:S07]  /*9d20*/  ISETP.GE.AND P3, PT, R2, R48, PT ;  /* 0x000000300200720c */ /* 0x000fce0003f66270 */
[----:B------:R-:W-:Y:S01]  /*9d30*/  HMMA.16816.F32.BF16 R144, R16, R38, R144 ;  /* 0x000000261090723c */ /* 0x000fe20000041890 */
[----:B------:R-:W-:-:S07]  /*9d40*/  ISETP.GE.AND P1, PT, R2, R49, PT ;  /* 0x000000310200720c */ /* 0x000fce0003f26270 */
[----:B------:R-:W-:Y:S01]  /*9d50*/  HMMA.16816.F32.BF16 R36, R4, R20, R164 ;  /* 0x000000140424723c */ /* 0x000fe200000418a4 */
[CC--:B--2---:R-:W-:Y:S02]  /*9d60*/  FFMA.FTZ R16, R13.reuse, R187.reuse, R33 ;  /* 0x000000bb0d107223 */ /* 0x0c4fe40000010021 */
[----:B------:R-:W-:Y:S01]  /*9d70*/  FFMA.FTZ R17, R13, R187, R35 ;  /* 0x000000bb0d117223 */ /* 0x000fe20000010023 */
[C---:B------:R-:W-:Y:S02]  /*9d80*/  ISETP.GE.AND P6, PT, R2.reuse, R51, PT ;  /* 0x000000330200720c */ /* 0x040fe40003fc6270 */
[----:B------:R-:W-:Y:S02]  /*9d90*/  ISETP.GE.AND P2, PT, R2, R50, PT ;  /* 0x000000320200720c */ /* 0x000fe40003f46270 */
[----:B------:R-:W-:Y:S02]  /*9da0*/  IADD3 R2, R0, 0x11, RZ ;  /* 0x0000001100027810 */ /* 0x000fe40007ffe0ff */
[----:B------:R-:W-:-:S02]  /*9db0*/  FSEL R193, R15, -INF , !P5 ;  /* 0xff8000000fc17808 */ /* 0x000fc40006800000 */
[----:B------:R-:W-:Y:S02]  /*9dc0*/  FSEL R194, R14, -INF , !P4 ;  /* 0xff8000000ec27808 */ /* 0x000fe40006000000 */
[----:B------:R-:W-:Y:S02]  /*9dd0*/  FSEL R73, R16, -INF , !P3 ;  /* 0xff80000010497808 */ /* 0x000fe40005800000 */
[----:B------:R-:W-:Y:S01]  /*9de0*/  FSEL R75, R17, -INF , !P1 ;  /* 0xff800000114b7808 */ /* 0x000fe20004800000 */
[----:B------:R-:W-:Y:S01]  /*9df0*/  FFMA.FTZ R14, R13, R187, R41 ;  /* 0x000000bb0d0e7223 */ /* 0x000fe20000010029 */
[C---:B------:R-:W-:Y:S02]  /*9e00*/  ISETP.GE.AND P5, PT, R3.reuse, R48, PT ;  /* 0x000000300300720c */ /* 0x040fe40003fa6270 */
[C---:B------:R-:W-:Y:S02]  /*9e10*/  ISETP.GE.AND P4, PT, R3.reuse, R49, PT ;  /* 0x000000310300720c */ /* 0x040fe40003f86270 */
[----:B------:R-:W-:-:S02]  /*9e20*/  ISETP.GE.AND P3, PT, R3, R51, PT ;  /* 0x000000330300720c */ /* 0x000fc40003f66270 */
[----:B------:R-:W-:Y:S01]  /*9e30*/  ISETP.GE.AND P1, PT, R3, R50, PT ;  /* 0x000000320300720c */ /* 0x000fe20003f26270 */
[-C--:B---3--:R-:W-:Y:S02]  /*9e40*/  FFMA.FTZ R3, R13, R187.reuse, R43 ;  /* 0x000000bb0d037223 */ /* 0x088fe4000001002b */
[----:B------:R-:W2:Y:S01]  /*9e50*/  I2F R13, R2 ;  /* 0x00000002000d7306 */ /* 0x000ea20000201400 */
[----:B------:R-:W-:Y:S01]  /*9e60*/  FSEL R189, R14, -INF , !P6 ;  /* 0xff8000000ebd7808 */ /* 0x000fe20007000000 */
[-C--:B------:R-:W-:Y:S01]  /*9e70*/  HMMA.16816.F32.BF16 R32, R8, R22.reuse, R140 ;  /* 0x000000160820723c */ /* 0x080fe2000004188c */
[-C--:B----4-:R-:W-:Y:S01]  /*9e80*/  FFMA.FTZ R14, R12, R187.reuse, R46 ;  /* 0x000000bb0c0e7223 */ /* 0x090fe2000001002e */
[----:B------:R-:W-:Y:S02]  /*9e90*/  FSEL R192, R3, -INF , !P2 ;  /* 0xff80000003c07808 */ /* 0x000fe40005000000 */
[----:B------:R-:W-:Y:S01]  /*9ea0*/  IADD3 R3, R0, 0x18, RZ ;  /* 0x0000001800037810 */ /* 0x000fe20007ffe0ff */
[-C--:B------:R-:W-:Y:S01]  /*9eb0*/  FFMA.FTZ R15, R12, R187.reuse, R44 ;  /* 0x000000bb0c0f7223 */ /* 0x080fe2000001002c */
[----:B------:R-:W-:Y:S01]  /*9ec0*/  FSEL R166, R14, -INF , !P4 ;  /* 0xff8000000ea67808 */ /* 0x000fe20006000000 */
[CC--:B------:R-:W-:Y:S01]  /*9ed0*/  FFMA.FTZ R16, R12.reuse, R187.reuse, R36 ;  /* 0x000000bb0c107223 */ /* 0x0c0fe20000010024 */
[----:B------:R-:W-:Y:S01]  /*9ee0*/  HMMA.16816.F32.BF16 R28, R4, R22, R212 ;  /* 0x00000016041c723c */ /* 0x000fe200000418d4 */
[----:B------:R-:W-:-:S02]  /*9ef0*/  FFMA.FTZ R14, R12, R187, R38 ;  /* 0x000000bb0c0e7223 */ /* 0x000fc40000010026 */
[----:B------:R3:W4:Y:S01]  /*9f00*/  I2F R12, R3 ;  /* 0x00000003000c7306 */ /* 0x0007220000201400 */
[----:B------:R-:W-:Y:S01]  /*9f10*/  FSEL R140, R15, -INF , !P5 ;  /* 0xff8000000f8c7808 */ /* 0x000fe20006800000 */
[CC--:B--2---:R-:W-:Y:S01]  /*9f20*/  FFMA.FTZ R15, R13.reuse, R187.reuse, R45 ;  /* 0x000000bb0d0f7223 */ /* 0x0c4fe2000001002d */
[C---:B------:R-:W-:Y:S01]  /*9f30*/  ISETP.GE.AND P6, PT, R2.reuse, R48, PT ;  /* 0x000000300200720c */ /* 0x040fe20003fc6270 */
[----:B------:R-:W-:Y:S01]  /*9f40*/  FFMA.FTZ R17, R13, R187, R47 ;  /* 0x000000bb0d117223 */ /* 0x000fe2000001002f */
[C---:B------:R-:W-:Y:S02]  /*9f50*/  ISETP.GE.AND P2, PT, R2.reuse, R49, PT ;  /* 0x000000310200720c */ /* 0x040fe40003f46270 */
[C---:B------:R-:W-:Y:S02]  /*9f60*/  ISETP.GE.AND P5, PT, R2.reuse, R51, PT ;  /* 0x000000330200720c */ /* 0x040fe40003fa6270 */
[----:B------:R-:W-:Y:S02]  /*9f70*/  ISETP.GE.AND P4, PT, R2, R50, PT ;  /* 0x000000320200720c */ /* 0x000fe40003f86270 */
[----:B------:R-:W-:-:S02]  /*9f80*/  IADD3 R2, R0, 0x19, RZ ;  /* 0x0000001900027810 */ /* 0x000fc40007ffe0ff */
[----:B------:R-:W-:Y:S02]  /*9f90*/  FSEL R170, R16, -INF , !P3 ;  /* 0xff80000010aa7808 */ /* 0x000fe40005800000 */
[----:B------:R-:W-:Y:S01]  /*9fa0*/  FSEL R171, R14, -INF , !P1 ;  /* 0xff8000000eab7808 */ /* 0x000fe20004800000 */
[----:B------:R-:W-:Y:S01]  /*9fb0*/  FFMA.FTZ R14, R13, R187, R37 ;  /* 0x000000bb0d0e7223 */ /* 0x000fe20000010025 */
[----:B------:R-:W-:Y:S02]  /*9fc0*/  FSEL R74, R15, -INF , !P6 ;  /* 0xff8000000f4a7808 */ /* 0x000fe40007000000 */
[----:B------:R-:W-:Y:S02]  /*9fd0*/  FSEL R162, R17, -INF , !P2 ;  /* 0xff80000011a27808 */ /* 0x000fe40005000000 */
[C---:B------:R-:W-:Y:S02]  /*9fe0*/  ISETP.GE.AND P3, PT, R3.reuse, R48, PT ;  /* 0x000000300300720c */ /* 0x040fe40003f66270 */
[----:B------:R-:W-:-:S02]  /*9ff0*/  ISETP.GE.AND P1, PT, R3, R49, PT ;  /* 0x000000310300720c */ /* 0x000fc40003f26270 */
[C---:B------:R-:W-:Y:S01]  /*a000*/  ISETP.GE.AND P6, PT, R3.reuse, R51, PT ;  /* 0x000000330300720c */ /* 0x040fe20003fc6270 */
[-C--:B-1----:R-:W-:Y:S01]  /*a010*/  HMMA.16816.F32.BF16 R40, R8, R24.reuse, R152 ;  /* 0x000000180828723c */ /* 0x082fe20000041898 */
[----:B------:R-:W-:Y:S01]  /*a020*/  ISETP.GE.AND P2, PT, R3, R50, PT ;  /* 0x000000320300720c */ /* 0x000fe20003f46270 */
[-C--:B---3--:R-:W-:Y:S01]  /*a030*/  FFMA.FTZ R3, R13, R187.reuse, R39 ;  /* 0x000000bb0d037223 */ /* 0x088fe20000010027 */
[----:B------:R-:W-:Y:S01]  /*a040*/  FSEL R168, R14, -INF , !P5 ;  /* 0xff8000000ea87808 */ /* 0x000fe20006800000 */
[----:B------:R-:W1:Y:S01]  /*a050*/  I2F R13, R2 ;  /* 0x00000002000d7306 */ /* 0x000e620000201400 */
[CC--:B----4-:R-:W-:Y:S01]  /*a060*/  FFMA.FTZ R15, R12.reuse, R187.reuse, R32 ;  /* 0x000000bb0c0f7223 */ /* 0x0d0fe20000010020 */
[----:B------:R-:W2:Y:S01]  /*a070*/  LDSM.16.M88.4 R16, [R177+0x1800] ;  /* 0x00180000b110783b */ /* 0x000ea20000000200 */
[----:B------:R-:W-:Y:S01]  /*a080*/  FFMA.FTZ R14, R12, R187, R34 ;  /* 0x000000bb0c0e7223 */ /* 0x000fe20000010022 */
[----:B------:R-:W-:Y:S01]  /*a090*/  FSEL R169, R3, -INF , !P4 ;  /* 0xff80000003a97808 */ /* 0x000fe20006000000 */
[----:B------:R-:W-:Y:S01]  /*a0a0*/  HMMA.16816.F32.BF16 R36, R4, R24, R244 ;  /* 0x000000180424723c */ /* 0x000fe200000418f4 */
[----:B------:R-:W-:Y:S01]  /*a0b0*/  IADD3 R3, R0, 0x20, RZ ;  /* 0x0000002000037810 */ /* 0x000fe20007ffe0ff */
[----:B------:R-:W-:-:S04]  /*a0c0*/  DEPBAR.LE SB0, 0x0 ;  /* 0x000080000000791a */ /* 0x000fc80000000000 */
[----:B------:R-:W-:Y:S01]  /*a0d0*/  FSEL R61, R15, -INF , !P3 ;  /* 0xff8000000f3d7808 */ /* 0x000fe20005800000 */
[-C--:B------:R-:W-:Y:S01]  /*a0e0*/  FFMA.FTZ R15, R12, R187.reuse, R28 ;  /* 0x000000bb0c0f7223 */ /* 0x080fe2000001001c */
[----:B------:R-:W-:Y:S01]  /*a0f0*/  FSEL R161, R14, -INF , !P1 ;  /* 0xff8000000ea17808 */ /* 0x000fe20004800000 */
[-C--:B------:R-:W-:Y:S02]  /*a100*/  FFMA.FTZ R14, R12, R187.reuse, R30 ;  /* 0x000000bb0c0e7223 */ /* 0x080fe4000001001e */
[----:B------:R3:W4:Y:S01]  /*a110*/  I2F R12, R3 ;  /* 0x00000003000c7306 */ /* 0x0007220000201400 */
[C---:B------:R-:W-:Y:S01]  /*a120*/  ISETP.GE.AND P5, PT, R2.reuse, R48, PT ;  /* 0x000000300200720c */ /* 0x040fe20003fa6270 */
[C---:B-1----:R-:W-:Y:S01]  /*a130*/  FFMA.FTZ R20, R13.reuse, R187, R33 ;  /* 0x000000bb0d147223 */ /* 0x042fe20000010021 */
[----:B------:R-:W-:Y:S01]  /*a140*/  BAR.SYNC.DEFER_BLOCKING 0x0 ;  /* 0x0000000000007b1d */ /* 0x000fe20000010000 */
[C---:B------:R-:W-:Y:S01]  /*a150*/  ISETP.GE.AND P4, PT, R2.reuse, R49, PT ;  /* 0x000000310200720c */ /* 0x040fe20003f86270 */
[----:B------:R-:W-:Y:S01]  /*a160*/  FFMA.FTZ R21, R13, R187, R35 ;  /* 0x000000bb0d157223 */ /* 0x000fe20000010023 */
[----:B------:R-:W-:-:S02]  /*a170*/  ISETP.GE.AND P3, PT, R2, R51, PT ;  /* 0x000000330200720c */ /* 0x000fc40003f66270 */
[----:B------:R-:W-:Y:S02]  /*a180*/  ISETP.GE.AND P1, PT, R2, R50, PT ;  /* 0x000000320200720c */ /* 0x000fe40003f26270 */
[----:B------:R-:W-:Y:S02]  /*a190*/  IADD3 R2, R0, 0x21, RZ ;  /* 0x0000002100027810 */ /* 0x000fe40007ffe0ff */
[----:B------:R-:W-:Y:S02]  /*a1a0*/  FSEL R167, R14, -INF , !P2 ;  /* 0xff8000000ea77808 */ /* 0x000fe40005000000 */
[----:B------:R-:W-:Y:S01]  /*a1b0*/  FSEL R165, R15, -INF , !P6 ;  /* 0xff8000000fa57808 */ /* 0x000fe20007000000 */
[----:B------:R-:W1:Y:S01]  /*a1c0*/  I2F R14, R2 ;  /* 0x00000002000e7306 */ /* 0x000e620000201400 */
[----:B------:R-:W-:Y:S02]  /*a1d0*/  FSEL R56, R20, -INF , !P5 ;  /* 0xff80000014387808 */ /* 0x000fe40006800000 */
[----:B------:R-:W-:-:S02]  /*a1e0*/  FSEL R152, R21, -INF , !P4 ;  /* 0xff80000015987808 */ /* 0x000fc40006000000 */
[C---:B------:R-:W-:Y:S02]  /*a1f0*/  ISETP.GE.AND P6, PT, R3.reuse, R48, PT ;  /* 0x000000300300720c */ /* 0x040fe40003fc6270 */
[C---:B------:R-:W-:Y:S02]  /*a200*/  ISETP.GE.AND P2, PT, R3.reuse, R49, PT ;  /* 0x000000310300720c */ /* 0x040fe40003f46270 */
[C---:B------:R-:W-:Y:S02]  /*a210*/  ISETP.GE.AND P5, PT, R3.reuse, R51, PT ;  /* 0x000000330300720c */ /* 0x040fe40003fa6270 */
[----:B------:R-:W-:Y:S01]  /*a220*/  ISETP.GE.AND P4, PT, R3, R50, PT ;  /* 0x000000320300720c */ /* 0x000fe20003f86270 */
[CC--:B---3--:R-:W-:Y:S02]  /*a230*/  FFMA.FTZ R3, R13.reuse, R187.reuse, R31 ;  /* 0x000000bb0d037223 */ /* 0x0c8fe4000001001f */
[-C--:B------:R-:W-:Y:S02]  /*a240*/  FFMA.FTZ R15, R13, R187.reuse, R29 ;  /* 0x000000bb0d0f7223 */ /* 0x080fe4000001001d */
[----:B------:R-:W-:Y:S01]  /*a250*/  HMMA.16816.F32.BF16 R28, R8, R26, R64 ;  /* 0x0000001a081c723c */ /* 0x000fe20000041840 */
[----:B----4-:R-:W-:Y:S01]  /*a260*/  FFMA.FTZ R13, R12, R187, R42 ;  /* 0x000000bb0c0d7223 */ /* 0x010fe2000001002a */
[----:B------:R-:W-:-:S02]  /*a270*/  FSEL R164, R3, -INF , !P1 ;  /* 0xff80000003a47808 */ /* 0x000fc40004800000 */
[----:B------:R-:W-:Y:S02]  /*a280*/  IADD3 R3, R0, 0x28, RZ ;  /* 0x0000002800037810 */ /* 0x000fe40007ffe0ff */
[----:B------:R-:W-:Y:S01]  /*a290*/  FSEL R163, R15, -INF , !P3 ;  /* 0xff8000000fa37808 */ /* 0x000fe20005800000 */
[-C--:B------:R-:W-:Y:S01]  /*a2a0*/  FFMA.FTZ R15, R12, R187.reuse, R40 ;  /* 0x000000bb0c0f7223 */ /* 0x080fe20000010028 */
[----:B------:R-:W-:Y:S02]  /*a2b0*/  FSEL R142, R13, -INF , !P2 ;  /* 0xff8000000d8e7808 */ /* 0x000fe40005000000 */
[----:B------:R3:W4:Y:S01]  /*a2c0*/  I2F R13, R3 ;  /* 0x00000003000d7306 */ /* 0x0007220000201400 */
[----:B------:R-:W-:Y:S01]  /*a2d0*/  HMMA.16816.F32.BF16 R24, R4, R26, R196 ;  /* 0x0000001a0418723c */ /* 0x000fe200000418c4 */
[----:B------:R-:W-:Y:S01]  /*a2e0*/  FSEL R44, R15, -INF , !P6 ;  /* 0xff8000000f2c7808 */ /* 0x000fe20007000000 */
[-C--:B-1----:R-:W-:Y:S01]  /*a2f0*/  FFMA.FTZ R15, R14, R187.reuse, R41 ;  /* 0x000000bb0e0f7223 */ /* 0x082fe20000010029 */
[----:B------:R-:W-:Y:S01]  /*a300*/  ISETP.GE.AND P3, PT, R2, R48, PT ;  /* 0x000000300200720c */ /* 0x000fe20003f66270 */
[----:B------:R-:W-:Y:S01]  /*a310*/  FFMA.FTZ R20, R12, R187, R36 ;  /* 0x000000bb0c147223 */ /* 0x000fe20000010024 */
[----:B------:R-:W-:Y:S01]  /*a320*/  ISETP.GE.AND P1, PT, R2, R49, PT ;  /* 0x000000310200720c */ /* 0x000fe20003f26270 */
[-C--:B------:R-:W-:Y:S01]  /*a330*/  FFMA.FTZ R12, R12, R187.reuse, R38 ;  /* 0x000000bb0c0c7223 */ /* 0x080fe20000010026 */
[----:B------:R-:W-:Y:S01]  /*a340*/  FSEL R41, R15, -INF , !P3 ;  /* 0xff8000000f297808 */ /* 0x000fe20005800000 */
[----:B------:R-:W-:Y:S01]  /*a350*/  FFMA.FTZ R21, R14, R187, R43 ;  /* 0x000000bb0e157223 */ /* 0x000fe2000001002b */
[----:B------:R-:W-:Y:S01]  /*a360*/  ISETP.GE.AND P6, PT, R2, R51, PT ;  /* 0x000000330200720c */ /* 0x000fe20003fc6270 */
[----:B------:R-:W-:Y:S01]  /*a370*/  FFMA.FTZ R15, R14, R187, R37 ;  /* 0x000000bb0e0f7223 */ /* 0x000fe20000010025 */
[----:B------:R-:W-:-:S02]  /*a380*/  FSEL R154, R20, -INF , !P5 ;  /* 0xff800000149a7808 */ /* 0x000fc40006800000 */
[----:B------:R-:W-:Y:S02]  /*a390*/  FSEL R155, R12, -INF , !P4 ;  /* 0xff8000000c9b7808 */ /* 0x000fe40006000000 */
[----:B------:R-:W-:Y:S02]  /*a3a0*/  FSEL R67, R21, -INF , !P1 ;  /* 0xff80000015437808 */ /* 0x000fe40004800000 */
[C---:B------:R-:W-:Y:S02]  /*a3b0*/  ISETP.GE.AND P5, PT, R3.reuse, R48, PT ;  /* 0x000000300300720c */ /* 0x040fe40003fa6270 */
[C---:B------:R-:W-:Y:S02]  /*a3c0*/  ISETP.GE.AND P4, PT, R3.reuse, R49, PT ;  /* 0x000000310300720c */ /* 0x040fe40003f86270 */
[C---:B------:R-:W-:Y:S02]  /*a3d0*/  ISETP.GE.AND P3, PT, R3.reuse, R51, PT ;  /* 0x000000330300720c */ /* 0x040fe40003f66270 */
[-C--:B------:R-:W-:Y:S01]  /*a3e0*/  ISETP.GE.AND P1, PT, R3, R50.reuse, PT ;  /* 0x000000320300720c */ /* 0x080fe20003f26270 */
[-C--:B---3--:R-:W-:Y:S01]  /*a3f0*/  FFMA.FTZ R3, R14, R187.reuse, R39 ;  /* 0x000000bb0e037223 */ /* 0x088fe20000010027 */
[----:B------:R-:W-:Y:S01]  /*a400*/  FSEL R153, R15, -INF , !P6 ;  /* 0xff8000000f997808 */ /* 0x000fe20007000000 */
[CC--:B----4-:R-:W-:Y:S01]  /*a410*/  FFMA.FTZ R15, R13.reuse, R187.reuse, R28 ;  /* 0x000000bb0d0f7223 */ /* 0x0d0fe2000001001c */
[----:B------:R-:W-:Y:S01]  /*a420*/  ISETP.GE.AND P2, PT, R2, R50, PT ;  /* 0x000000320200720c */ /* 0x000fe20003f46270 */
[----:B------:R-:W-:Y:S01]  /*a430*/  FFMA.FTZ R14, R13, R187, R30 ;  /* 0x000000bb0d0e7223 */ /* 0x000fe2000001001e */
[----:B------:R-:W-:Y:S01]  /*a440*/  IADD3 R2, R0, 0x29, RZ ;  /* 0x0000002900027810 */ /* 0x000fe20007ffe0ff */
[----:B--2---:R-:W-:Y:S01]  /*a450*/  HMMA.16816.F32.BF16 R36, R8, R16, R148 ;  /* 0x000000100824723c */ /* 0x004fe20000041894 */
[----:B------:R-:W-:-:S02]  /*a460*/  FSEL R40, R15, -INF , !P5 ;  /* 0xff8000000f287808 */ /* 0x000fc40006800000 */
[----:B------:R1:W2:Y:S01]  /*a470*/  I2F R12, R2 ;  /* 0x00000002000c7306 */ /* 0x0002a20000201400 */
[----:B------:R-:W-:Y:S02]  /*a480*/  FSEL R65, R14, -INF , !P4 ;  /* 0xff8000000e417808 */ /* 0x000fe40006000000 */
[C---:B------:R-:W-:Y:S02]  /*a490*/  ISETP.GE.AND P6, PT, R2.reuse, R48, PT ;  /* 0x000000300200720c */ /* 0x040fe40003fc6270 */
[----:B------:R-:W-:Y:S02]  /*a4a0*/  FSEL R148, R3, -INF , !P2 ;  /* 0xff80000003947808 */ /* 0x000fe40005000000 */
[C---:B------:R-:W-:Y:S02]  /*a4b0*/  ISETP.GE.AND P2, PT, R2.reuse, R49, PT ;  /* 0x000000310200720c */ /* 0x040fe40003f46270 */
[C---:B------:R-:W-:Y:S02]  /*a4c0*/  ISETP.GE.AND P5, PT, R2.reuse, R51, PT ;  /* 0x000000330200720c */ /* 0x040fe40003fa6270 */
[----:B------:R-:W-:Y:S01]  /*a4d0*/  ISETP.GE.AND P4, PT, R2, R50, PT ;  /* 0x000000320200720c */ /* 0x000fe20003f86270 */
[----:B------:R-:W-:Y:S01]  /*a4e0*/  HMMA.16816.F32.BF16 R32, R4, R16, R224 ;  /* 0x000000100420723c */ /* 0x000fe200000418e0 */
[----:B------:R-:W-:Y:S01]  /*a4f0*/  FFMA.FTZ R3, R13, R187, R26 ;  /* 0x000000bb0d037223 */ /* 0x000fe2000001001a */
[----:B-1----:R-:W-:-:S05]  /*a500*/  IADD3 R2, R0, 0x30, RZ ;  /* 0x0000003000027810 */ /* 0x002fca0007ffe0ff */
[-C--:B------:R-:W-:Y:S02]  /*a510*/  FFMA.FTZ R16, R13, R187.reuse, R24 ;  /* 0x000000bb0d107223 */ /* 0x080fe40000010018 */
[----:B------:R-:W1:Y:S01]  /*a520*/  I2F R13, R2 ;  /* 0x00000002000d7306 */ /* 0x000e620000201400 */
[----:B------:R-:W-:Y:S01]  /*a530*/  FSEL R143, R3, -INF , !P1 ;  /* 0xff800000038f7808 */ /* 0x000fe20004800000 */
[----:B------:R-:W-:Y:S01]  /*a540*/  HMMA.16816.F32.BF16 R20, R8, R18, R144 ;  /* 0x000000120814723c */ /* 0x000fe20000041890 */
[----:B------:R-:W-:Y:S01]  /*a550*/  IADD3 R3, R0, 0x31, RZ ;  /* 0x0000003100037810 */ /* 0x000fe20007ffe0ff */
[CC--:B--2---:R-:W-:Y:S02]  /*a560*/  FFMA.FTZ R15, R12.reuse, R187.reuse, R29 ;  /* 0x000000bb0c0f7223 */ /* 0x0c4fe4000001001d */
[----:B------:R-:W-:-:S03]  /*a570*/  FFMA.FTZ R14, R12, R187, R31 ;  /* 0x000000bb0c0e7223 */ /* 0x000fc6000001001f */
[-C--:B------:R-:W-:Y:S01]  /*a580*/  FFMA.FTZ R10, R12, R187.reuse, R25 ;  /* 0x000000bb0c0a7223 */ /* 0x080fe20000010019 */
[----:B------:R-:W2:Y:S01]  /*a590*/  I2F R8, R3 ;  /* 0x0000000300087306 */ /* 0x000ea20000201400 */
[----:B------:R-:W-:Y:S01]  /*a5a0*/  FSEL R141, R16, -INF , !P3 ;  /* 0xff800000108d7808 */ /* 0x000fe20005800000 */
[-C--:B------:R-:W-:Y:S02]  /*a5b0*/  FFMA.FTZ R9, R12, R187.reuse, R27 ;  /* 0x000000bb0c097223 */ /* 0x080fe4000001001b */
[----:B------:R-:W-:Y:S01]  /*a5c0*/  FSEL R64, R10, -INF , !P5 ;  /* 0xff8000000a407808 */ /* 0x000fe20006800000 */
[CC--:B-1----:R-:W-:Y:S01]  /*a5d0*/  FFMA.FTZ R11, R13.reuse, R187.reuse, R36 ;  /* 0x000000bb0d0b7223 */ /* 0x0c2fe20000010024 */
[C---:B------:R-:W-:Y:S01]  /*a5e0*/  ISETP.GE.AND P3, PT, R2.reuse, R48, PT ;  /* 0x000000300200720c */ /* 0x040fe20003f66270 */
[----:B------:R-:W-:Y:S01]  /*a5f0*/  FFMA.FTZ R10, R13, R187, R38 ;  /* 0x000000bb0d0a7223 */ /* 0x000fe20000010026 */
[----:B------:R-:W-:Y:S02]  /*a600*/  ISETP.GE.AND P1, PT, R2, R49, PT ;  /* 0x000000310200720c */ /* 0x000fe40003f26270 */
[----:B------:R-:W-:-:S02]  /*a610*/  FSEL R28, R15, -INF , !P6 ;  /* 0xff8000000f1c7808 */ /* 0x000fc40007000000 */
[----:B------:R-:W-:Y:S02]  /*a620*/  FSEL R59, R14, -INF , !P2 ;  /* 0xff8000000e3b7808 */ /* 0x000fe40005000000 */
[C---:B------:R-:W-:Y:S02]  /*a630*/  ISETP.GE.AND P6, PT, R2.reuse, R51, PT ;  /* 0x000000330200720c */ /* 0x040fe40003fc6270 */
[----:B------:R-:W-:Y:S02]  /*a640*/  ISETP.GE.AND P2, PT, R2, R50, PT ;  /* 0x000000320200720c */ /* 0x000fe40003f46270 */
[----:B------:R-:W-:Y:S01]  /*a650*/  IADD3 R2, R0, 0x38, RZ ;  /* 0x0000003800027810 */ /* 0x000fe20007ffe0ff */
[----:B------:R-:W-:Y:S01]  /*a660*/  HMMA.16816.F32.BF16 R16, R4, R18, R200 ;  /* 0x000000120410723c */ /* 0x000fe200000418c8 */
[----:B------:R-:W-:Y:S02]  /*a670*/  FSEL R66, R9, -INF , !P4 ;  /* 0xff80000009427808 */ /* 0x000fe40006000000 */
[----:B------:R-:W-:-:S02]  /*a680*/  FSEL R25, R11, -INF , !P3 ;  /* 0xff8000000b197808 */ /* 0x000fc40005800000 */
[----:B------:R-:W-:Y:S02]  /*a690*/  FSEL R53, R10, -INF , !P1 ;  /* 0xff8000000a357808 */ /* 0x000fe40004800000 */
[C---:B------:R-:W-:Y:S02]  /*a6a0*/  ISETP.GE.AND P5, PT, R3.reuse, R48, PT ;  /* 0x000000300300720c */ /* 0x040fe40003fa6270 */
[C---:B------:R-:W-:Y:S02]  /*a6b0*/  ISETP.GE.AND P4, PT, R3.reuse, R49, PT ;  /* 0x000000310300720c */ /* 0x040fe40003f86270 */
[C---:B------:R-:W-:Y:S02]  /*a6c0*/  ISETP.GE.AND P3, PT, R3.reuse, R51, PT ;  /* 0x000000330300720c */ /* 0x040fe40003f66270 */
[----:B------:R-:W-:Y:S02]  /*a6d0*/  ISETP.GE.AND P1, PT, R3, R50, PT ;  /* 0x000000320300720c */ /* 0x000fe40003f26270 */
[----:B------:R-:W1:Y:S01]  /*a6e0*/  I2F R3, R2 ;  /* 0x0000000200037306 */ /* 0x000e620000201400 */
[----:B--2---:R-:W-:-:S02]  /*a6f0*/  FFMA.FTZ R5, R8, R187, R39 ;  /* 0x000000bb08057223 */ /* 0x004fc40000010027 */
[CC--:B------:R-:W-:Y:S02]  /*a700*/  FFMA.FTZ R4, R13.reuse, R187.reuse, R34 ;  /* 0x000000bb0d047223 */ /* 0x0c0fe40000010022 */
[-C--:B------:R-:W-:Y:S01]  /*a710*/  FFMA.FTZ R7, R13, R187.reuse, R32 ;  /* 0x000000bb0d077223 */ /* 0x080fe20000010020 */
[----:B------:R-:W-:Y:S01]  /*a720*/  FSEL R39, R5, -INF , !P4 ;  /* 0xff80000005277808 */ /* 0x000fe20006000000 */
[-C--:B------:R-:W-:Y:S01]  /*a730*/  FFMA.FTZ R6, R8, R187.reuse, R37 ;  /* 0x000000bb08067223 */ /* 0x080fe20000010025 */
[----:B------:R-:W-:Y:S01]  /*a740*/  FSEL R63, R4, -INF , !P2 ;  /* 0xff800000043f7808 */ /* 0x000fe20005000000 */
[----:B------:R-:W-:Y:S01]  /*a750*/  FFMA.FTZ R5, R8, R187, R33 ;  /* 0x000000bb08057223 */ /* 0x000fe20000010021 */
[----:B------:R2:W3:Y:S01]  /*a760*/  I2F R4, R0 ;  /* 0x0000000000047306 */ /* 0x0004e20000201400 */
[----:B------:R-:W-:Y:S02]  /*a770*/  FSEL R58, R7, -INF , !P6 ;  /* 0xff800000073a7808 */ /* 0x000fe40007000000 */
[----:B------:R-:W-:-:S02]  /*a780*/  FSEL R24, R6, -INF , !P5 ;  /* 0xff80000006187808 */ /* 0x000fc40006800000 */
[C---:B------:R-:W-:Y:S01]  /*a790*/  ISETP.GE.AND P6, PT, R2.reuse, R48, PT ;  /* 0x000000300200720c */ /* 0x040fe20003fc6270 */
[----:B-1----:R-:W-:Y:S01]  /*a7a0*/  FFMA.FTZ R6, R3, R187, R20 ;  /* 0x000000bb03067223 */ /* 0x002fe20000010014 */
[C---:B------:R-:W-:Y:S02]  /*a7b0*/  ISETP.GE.AND P2, PT, R2.reuse, R49, PT ;  /* 0x000000310200720c */ /* 0x040fe40003f46270 */
[C---:B------:R-:W-:Y:S02]  /*a7c0*/  ISETP.GE.AND P5, PT, R2.reuse, R51, PT ;  /* 0x000000330200720c */ /* 0x040fe40003fa6270 */
[----:B------:R-:W-:Y:S01]  /*a7d0*/  ISETP.GE.AND P4, PT, R2, R50, PT ;  /* 0x000000320200720c */ /* 0x000fe20003f86270 */
[-C--:B------:R-:W-:Y:S01]  /*a7e0*/  FFMA.FTZ R2, R8, R187.reuse, R35 ;  /* 0x000000bb08027223 */ /* 0x080fe20000010023 */
[----:B------:R-:W-:Y:S01]  /*a7f0*/  FSEL R55, R5, -INF , !P3 ;  /* 0xff80000005377808 */ /* 0x000fe20005800000 */
[CC--:B------:R-:W-:Y:S01]  /*a800*/  FFMA.FTZ R5, R3.reuse, R187.reuse, R22 ;  /* 0x000000bb03057223 */ /* 0x0c0fe20000010016 */
[----:B------:R-:W-:Y:S01]  /*a810*/  FSEL R20, R6, -INF , !P6 ;  /* 0xff80000006147808 */ /* 0x000fe20007000000 */
[CC--:B------:R-:W-:Y:S01]  /*a820*/  FFMA.FTZ R6, R3.reuse, R187.reuse, R16 ;  /* 0x000000bb03067223 */ /* 0x0c0fe20000010010 */
[----:B------:R-:W-:Y:S01]  /*a830*/  FSEL R57, R2, -INF , !P1 ;  /* 0xff80000002397808 */ /* 0x000fe20004800000 */
[----:B------:R-:W-:Y:S01]  /*a840*/  FFMA.FTZ R3, R3, R187, R18 ;  /* 0x000000bb03037223 */ /* 0x000fe20000010012 */
[----:B------:R-:W-:-:S02]  /*a850*/  FSEL R37, R5, -INF , !P2 ;  /* 0xff80000005257808 */ /* 0x000fc40005000000 */
[C---:B------:R-:W-:Y:S02]  /*a860*/  ISETP.GE.AND P3, PT, R0.reuse, R48, PT ;  /* 0x000000300000720c */ /* 0x040fe40003f66270 */
[C---:B------:R-:W-:Y:S02]  /*a870*/  ISETP.GE.AND P1, PT, R0.reuse, R49, PT ;  /* 0x000000310000720c */ /* 0x040fe40003f26270 */
[C---:B------:R-:W-:Y:S02]  /*a880*/  ISETP.GE.AND P6, PT, R0.reuse, R51, PT ;  /* 0x000000330000720c */ /* 0x040fe40003fc6270 */
[C---:B------:R-:W-:Y:S02]  /*a890*/  ISETP.GE.AND P2, PT, R0.reuse, R50, PT ;  /* 0x000000320000720c */ /* 0x040fe40003f46270 */
[----:B--2---:R-:W-:Y:S02]  /*a8a0*/  IADD3 R0, R0, 0x39, RZ ;  /* 0x0000003900007810 */ /* 0x004fe40007ffe0ff */
[----:B------:R-:W-:Y:S01]  /*a8b0*/  FSEL R45, R3, -INF , !P4 ;  /* 0xff800000032d7808 */ /* 0x000fe20006000000 */
[CC--:B---3--:R-:W-:Y:S01]  /*a8c0*/  FFMA.FTZ R3, R4.reuse, R187.reuse, R52 ;  /* 0x000000bb04037223 */ /* 0x0c8fe20000010034 */
[----:B------:R-:W1:Y:S01]  /*a8d0*/  I2F R2, R0 ;  /* 0x0000000000027306 */ /* 0x000e620000201400 */
[----:B------:R-:W-:-:S03]  /*a8e0*/  FFMA.FTZ R5, R4, R187, R60 ;  /* 0x000000bb04057223 */ /* 0x000fc6000001003c */
[----:B------:R-:W-:Y:S02]  /*a8f0*/  FSEL R35, R3, -INF , !P6 ;  /* 0xff80000003237808 */ /* 0x000fe40007000000 */
[----:B------:R-:W-:Y:S01]  /*a900*/  ISETP.GE.AND P6, PT, R252, 0x3, PT ;  /* 0x00000003fc00780c */ /* 0x000fe20003fc6270 */
[----:B------:R-:W-:Y:S01]  /*a910*/  FFMA.FTZ R7, R4, R187, R62 ;  /* 0x000000bb04077223 */ /* 0x000fe2000001003e */
[----:B------:R-:W-:Y:S02]  /*a920*/  FSEL R43, R6, -INF , !P5 ;  /* 0xff800000062b7808 */ /* 0x000fe40006800000 */
[----:B------:R-:W-:Y:S02]  /*a930*/  FSEL R14, R5, -INF , !P3 ;  /* 0xff800000050e7808 */ /* 0x000fe40005800000 */
[----:B------:R-:W-:Y:S02]  /*a940*/  FSEL R15, R7, -INF , !P1 ;  /* 0xff800000070f7808 */ /* 0x000fe40004800000 */
[----:B------:R-:W-:-:S02]  /*a950*/  ISETP.GE.AND P5, PT, R0, R48, PT ;  /* 0x000000300000720c */ /* 0x000fc40003fa6270 */
[----:B------:R-:W-:Y:S01]  /*a960*/  ISETP.GE.AND P4, PT, R0, R49, PT ;  /* 0x000000310000720c */ /* 0x000fe20003f86270 */
[----:B-1----:R-:W-:Y:S01]  /*a970*/  FFMA.FTZ R6, R2, R187, R21 ;  /* 0x000000bb02067223 */ /* 0x002fe20000010015 */
[----:B------:R-:W-:Y:S01]  /*a980*/  ISETP.GE.AND P3, PT, R0, R51, PT ;  /* 0x000000330000720c */ /* 0x000fe20003f66270 */
[-C--:B------:R-:W-:Y:S01]  /*a990*/  FFMA.FTZ R5, R2, R187.reuse, R23 ;  /* 0x000000bb02057223 */ /* 0x080fe20000010017 */
[----:B------:R-:W-:Y:S01]  /*a9a0*/  ISETP.GE.AND P1, PT, R0, R50, PT ;  /* 0x000000320000720c */ /* 0x000fe20003f26270 */
[-C--:B------:R-:W-:Y:S02]  /*a9b0*/  FFMA.FTZ R0, R2, R187.reuse, R17 ;  /* 0x000000bb02007223 */ /* 0x080fe40000010011 */
[-C--:B------:R-:W-:Y:S02]  /*a9c0*/  FFMA.FTZ R4, R4, R187.reuse, R54 ;  /* 0x000000bb04047223 */ /* 0x080fe40000010036 */
[----:B------:R-:W-:Y:S01]  /*a9d0*/  FFMA.FTZ R2, R2, R187, R19 ;  /* 0x000000bb02027223 */ /* 0x000fe20000010013 */
[----:B------:R-:W-:-:S02]  /*a9e0*/  FSEL R16, R6, -INF , !P5 ;  /* 0xff80000006107808 */ /* 0x000fc40006800000 */
[----:B------:R-:W-:Y:S02]  /*a9f0*/  FSEL R19, R4, -INF , !P2 ;  /* 0xff80000004137808 */ /* 0x000fe40005000000 */
[----:B------:R-:W-:Y:S02]  /*aa00*/  FSEL R18, R5, -INF , !P4 ;  /* 0xff80000005127808 */ /* 0x000fe40006000000 */
[----:B------:R-:W-:Y:S02]  /*aa10*/  FSEL R36, R0, -INF , !P3 ;  /* 0xff80000000247808 */ /* 0x000fe40005800000 */
[----:B------:R-:W-:Y:S01]  /*aa20*/  FSEL R38, R2, -INF , !P1 ;  /* 0xff80000002267808 */ /* 0x000fe20004800000 */
        /* <DEDUP_REMOVED lines=53> */
.L_x_1003:
[----:B------:R-:W-:Y:S05]  /*ad80*/  BSYNC B0 ;  /* 0x0000000000007941 */ /* 0x000fea0003800000 */
.L_x_1002:
[----:B------:R-:W0:Y:S02]  /*ad90*/  LDGDEPBAR ;  /* 0x00000000000079af */ /* 0x000e240000000000 */
.L_x_1001:
[----:B-1----:R-:W3:Y:S04]  /*ada0*/  LDL R6, [R1+0x12c] ;  /* 0x00012c0001067983 */ /* 0x002ee80000100800 */
[----:B------:R-:W4:Y:S04]  /*adb0*/  LDL R5, [R1+0xa8] ;  /* 0x0000a80001057983 */ /* 0x000f280000100800 */
[----:B--2---:R-:W2:Y:S04]  /*adc0*/  LDL R4, [R1+0xa4] ;  /* 0x0000a40001047983 */ /* 0x004ea80000100800 */
[----:B------:R-:W2:Y:S01]  /*add0*/  LDL R3, [R1+0x128] ;  /* 0x0001280001037983 */ /* 0x000ea20000100800 */
        /* <DEDUP_REMOVED lines=29> */
[----:B------:R-:W-:-:S03]  /*afb0*/  FMNMX.FTZ R8, R39, R8, !PT ;  /* 0x0000000827087209 */ /* 0x000fc60007810000 */
[----:B------:R-:W1:Y:S01]  /*afc0*/  SHFL.BFLY PT, R2, R0, 0x2, 0x1f ;  /* 0x0c401f0000027f89 */ /* 0x000e6200000e0000 */
[----:B------:R-:W-:-:S04]  /*afd0*/  FMNMX.FTZ R8, R37, R8, !PT ;  /* 0x0000000825087209 */ /* 0x000fc80007810000 */
[----:B------:R-:W-:Y:S01]  /*afe0*/  FMNMX.FTZ R8, R18, R8, !PT ;  /* 0x0000000812087209 */ /* 0x000fe20007810000 */
[----:B------:R-:W-:-:S04]  /*aff0*/  IMAD.SHL.U32 R224, R232, 0x2, RZ ;  /* 0x00000002e8e07824 */ /* 0x000fc800078e00ff */
[----:B------:R-:W1:Y:S02]  /*b000*/  SHFL.BFLY PT, R9, R8, 0x2, 0x1f ;  /* 0x0c401f0008097f89 */ /* 0x000e6400000e0000 */
[----:B-1----:R-:W-:-:S05]  /*b010*/  FMNMX.FTZ R0, R0, R2, !PT ;  /* 0x0000000200007209 */ /* 0x002fca0007810000 */
[----:B------:R-:W1:Y:S01]  /*b020*/  SHFL.BFLY PT, R13, R0, 0x1, 0x1f ;  /* 0x0c201f00000d7f89 */ /* 0x000e6200000e0000 */
[----:B------:R-:W-:Y:S02]  /*b030*/  FMNMX.FTZ R8, R8, R9, !PT ;  /* 0x0000000908087209 */ /* 0x000fe40007810000 */
[----:B-1----:R-:W-:-:S04]  /*b040*/  FMNMX.FTZ R223, R0, R13, !PT ;  /* 0x0000000d00df7209 */ /* 0x002fc80007810000 */
[----:B------:R-:W-:Y:S01]  /*b050*/  FSETP.NEU.FTZ.AND P1, PT, R223, -INF , PT ;  /* 0xff800000df00780b */ /* 0x000fe20003f3d000 */
        /* <DEDUP_REMOVED lines=13> */
[----:B---3--:R-:W-:-:S05]  /*b130*/  IMAD.WIDE.U32 R190, R6, -0x2daee0ad, RZ ;  /* 0xd2511f5306be7825 */ /* 0x008fca00078e00ff */
[----:B------:R-:W-:Y:S02]  /*b140*/  LOP3.LUT R213, R191, UR37, R224, 0x96, !PT ;  /* 0x00000025bfd57c12 */ /* 0x000fe4000f8e96e0 */
[----:B------:R-:W-:Y:S01]  /*b150*/  LOP3.LUT R6, R237, UR17, R190, 0x96, !PT ;  /* 0x00000011ed067c12 */ /* 0x000fe2000f8e96be */
[----:B----4-:R-:W-:Y:S02]  /*b160*/  IMAD R230, R5, -0x326172a9, RZ ;  /* 0xcd9e8d5705e67824 */ /* 0x010fe400078e02ff */
[----:B------:R-:W-:-:S04]  /*b170*/  IMAD.WIDE.U32 R22, R213, -0x326172a9, RZ ;  /* 0xcd9e8d57d5167825 */ /* 0x000fc800078e00ff */
[----:B------:R-:W-:Y:S01]  /*b180*/  IMAD.WIDE.U32 R6, R6, -0x326172a9, RZ ;  /* 0xcd9e8d5706067825 */ /* 0x000fe200078e00ff */
[----:B------:R-:W-:-:S03]  /*b190*/  LOP3.LUT R2, R23, UR18, R230, 0x96, !PT ;  /* 0x0000001217027c12 */ /* 0x000fc6000f8e96e6 */
[----:B--2---:R-:W-:Y:S01]  /*b1a0*/  IMAD.MOV.U32 R226, RZ, RZ, R4 ;  /* 0x000000ffffe27224 */ /* 0x004fe200078e0004 */
[----:B------:R-:W-:Y:S01]  /*b1b0*/  LOP3.LUT R4, R7, UR16, R22, 0x96, !PT ;  /* 0x0000001007047c12 */ /* 0x000fe2000f8e9616 */
[----:B------:R-:W-:Y:S02]  /*b1c0*/  IMAD.MOV.U32 R231, RZ, RZ, R3 ;  /* 0x000000ffffe77224 */ /* 0x000fe400078e0003 */
[----:B------:R-:W-:-:S04]  /*b1d0*/  IMAD.WIDE.U32 R2, R2, -0x2daee0ad, RZ ;  /* 0xd2511f5302027825 */ /* 0x000fc800078e00ff */
[----:B------:R-:W-:Y:S01]  /*b1e0*/  IMAD.WIDE.U32 R4, R4, -0x2daee0ad, RZ ;  /* 0xd2511f5304047825 */ /* 0x000fe200078e00ff */
[----:B------:R-:W-:-:S04]  /*b1f0*/  LOP3.LUT R3, R3, UR15, R236, 0x96, !PT ;  /* 0x0000000f03037c12 */ /* 0x000fc8000f8e96ec */
[----:B------:R-:W-:Y:S02]  /*b200*/  LOP3.LUT R10, R5, UR11, R2, 0x96, !PT ;  /* 0x0000000b050a7c12 */ /* 0x000fe4000f8e9602 */
[----:B------:R-:W1:Y:S01]  /*b210*/  SHFL.BFLY PT, R5, R8, 0x1, 0x1f ;  /* 0x0c201f0008057f89 */ /* 0x000e6200000e0000 */
        /* <DEDUP_REMOVED lines=8> */
[----:B------:R-:W-:Y:S01]  /*b2a0*/  FMUL.FTZ R2, R223, c[0x0][0x23c] ;  /* 0x00008f00df027a20 */ /* 0x000fe20000410000 */
[----:B-1----:R-:W-:Y:S01]  /*b2b0*/  FMNMX.FTZ R242, R8, R5, !PT ;  /* 0x0000000508f27209 */ /* 0x002fe20007810000 */
[----:B------:R-:W-:-:S03]  /*b2c0*/  IMAD.WIDE.U32 R8, R9, -0x326172a9, RZ ;  /* 0xcd9e8d5709087825 */ /* 0x000fc600078e00ff */
[----:B------:R-:W-:Y:S01]  /*b2d0*/  FSEL R2, R2, RZ, P1 ;  /* 0x000000ff02027208 */ /* 0x000fe20000800000 */
[----:B------:R-:W-:-:S04]  /*b2e0*/  IMAD.WIDE.U32 R4, R4, -0x326172a9, RZ ;  /* 0xcd9e8d5704047825 */ /* 0x000fc800078e00ff */
[----:B------:R-:W-:Y:S01]  /*b2f0*/  FFMA.FTZ R0, R14, c[0x0][0x23c], -R2 ;  /* 0x00008f000e007a23 */ /* 0x000fe20000010802 */
[----:B------:R-:W-:Y:S01]  /*b300*/  LOP3.LUT R14, R9, UR8, R10, 0x96, !PT ;  /* 0x00000008090e7c12 */ /* 0x000fe2000f8e960a */
[----:B------:R-:W-:Y:S01]  /*b310*/  FFMA.FTZ R10, R72, c[0x0][0x23c], -R2 ;  /* 0x00008f00480a7a23 */ /* 0x000fe20000010802 */
[----:B------:R-:W-:Y:S01]  /*b320*/  LOP3.LUT R3, R5, UR13, R8, 0x96, !PT ;  /* 0x0000000d05037c12 */ /* 0x000fe2000f8e9608 */
[----:B------:R1:W-:Y:S01]  /*b330*/  MUFU.EX2 R196, R0 ;  /* 0x0000000000c47308 */ /* 0x0003e20000000800 */
[C---:B------:R-:W-:Y:S01]  /*b340*/  FMUL.FTZ R9, R242.reuse, c[0x0][0x23c] ;  /* 0x00008f00f2097a20 */ /* 0x040fe20000410000 */
[----:B------:R-:W-:-:S06]  /*b350*/  FSETP.NEU.FTZ.AND P2, PT, R242, -INF , PT ;  /* 0xff800000f200780b */ /* 0x000fcc0003f5d000 */
[----:B------:R2:W3:Y:S01]  /*b360*/  MUFU.EX2 R229, R10 ;  /* 0x0000000a00e57308 */ /* 0x0004e20000000800 */
[----:B------:R-:W-:Y:S02]  /*b370*/  LOP3.LUT R11, R4, 0xffff, RZ, 0xc0, !PT ;  /* 0x0000ffff040b7812 */ /* 0x000fe400078ec0ff */
[C---:B------:R-:W-:Y:S02]  /*b380*/  LOP3.LUT R5, R3.reuse, 0xff, RZ, 0xc0, !PT ;  /* 0x000000ff03057812 */ /* 0x040fe400078ec0ff */
[----:B-1----:R-:W-:-:S04]  /*b390*/  LOP3.LUT R0, R3, 0xffff, RZ, 0xc0, !PT ;  /* 0x0000ffff03007812 */ /* 0x002fc800078ec0ff */
[----:B------:R-:W-:Y:S02]  /*b3a0*/  SHF.R.U32.HI R8, RZ, 0x8, R0 ;  /* 0x00000008ff087819 */ /* 0x000fe40000011600 */
[----:B------:R-:W-:Y:S02]  /*b3b0*/  FSEL R0, R9, RZ, P2 ;  /* 0x000000ff09007208 */ /* 0x000fe40001000000 */
[----:B--2---:R-:W-:Y:S02]  /*b3c0*/  LOP3.LUT R10, R4, 0xff, RZ, 0xc0, !PT ;  /* 0x000000ff040a7812 */ /* 0x004fe400078ec0ff */
[--C-:B------:R-:W-:Y:S02]  /*b3d0*/  SHF.R.U32.HI R13, RZ, 0x10, R4.reuse ;  /* 0x00000010ff0d7819 */ /* 0x100fe40000011604 */
[----:B------:R-:W-:Y:S02]  /*b3e0*/  SHF.R.U32.HI R9, RZ, 0x18, R4 ;  /* 0x00000018ff097819 */ /* 0x000fe40000011604 */
[----:B------:R-:W-:-:S02]  /*b3f0*/  LOP3.LUT R4, R8, 0xffff, RZ, 0xc0, !PT ;  /* 0x0000ffff08047812 */ /* 0x000fc400078ec0ff */
[C---:B------:R-:W-:Y:S02]  /*b400*/  ISETP.GE.U32.AND P3, PT, R235.reuse, R5, PT ;  /* 0x00000005eb00720c */ /* 0x040fe40003f66070 */
[----:B------:R-:W-:Y:S01]  /*b410*/  ISETP.GE.U32.AND P5, PT, R235, R4, PT ;  /* 0x00000004eb00720c */ /* 0x000fe20003fa6070 */
[--C-:B------:R-:W-:Y:S01]  /*b420*/  FFMA.FTZ R4, R158, c[0x0][0x23c], -R0.reuse ;  /* 0x00008f009e047a23 */ /* 0x100fe20000010800 */
[----:B---3--:R-:W-:Y:S01]  /*b430*/  F2FP.BF16.PACK_AB R5, R229, R196 ;  /* 0x000000c4e505723e */ /* 0x008fe200000010ff */
[----:B------:R-:W-:Y:S02]  /*b440*/  FFMA.FTZ R8, R15, c[0x0][0x23c], -R0 ;  /* 0x00008f000f087a23 */ /* 0x000fe40000010800 */
[----:B------:R1:W-:Y:S01]  /*b450*/  MUFU.EX2 R158, R4 ;  /* 0x00000004009e7308 */ /* 0x0003e20000000800 */
[C---:B------:R-:W-:Y:S02]  /*b460*/  PRMT R34, R5.reuse, 0x7610, R34 ;  /* 0x0000761005227816 */ /* 0x040fe40000000022 */
[----:B------:R-:W-:-:S03]  /*b470*/  PRMT R32, R5, 0x7632, R32 ;  /* 0x0000763205207816 */ /* 0x000fc60000000020 */
[----:B------:R-:W-:Y:S02]  /*b480*/  @!P3 HFMA2.BF16_V2 R15, -RZ.H0_H0, RZ.H0_H0, -R34.H0_H0 ;  /* 0x200000ffff0fb231 */ /* 0x000fe40000340922 */
[----:B------:R-:W2:Y:S01]  /*b490*/  MUFU.EX2 R146, R8 ;  /* 0x0000000800927308 */ /* 0x000ea20000000800 */
[----:B------:R-:W-:Y:S02]  /*b4a0*/  PRMT R245, R34, 0x5410, R32 ;  /* 0x0000541022f57816 */ /* 0x000fe40000000020 */
[--C-:B-1----:R-:W-:Y:S02]  /*b4b0*/  SHF.R.U32.HI R4, RZ, 0x18, R3.reuse ;  /* 0x00000018ff047819 */ /* 0x102fe40000011603 */
[----:B------:R-:W-:-:S04]  /*b4c0*/  SHF.R.U32.HI R3, RZ, 0x10, R3 ;  /* 0x00000010ff037819 */ /* 0x000fc80000011603 */
[----:B------:R-:W-:Y:S02]  /*b4d0*/  LOP3.LUT R3, R3, 0xff, RZ, 0xc0, !PT ;  /* 0x000000ff03037812 */ /* 0x000fe400078ec0ff */
[----:B------:R-:W-:Y:S02]  /*b4e0*/  @!P3 PRMT R34, R15, 0x5410, RZ ;  /* 0x000054100f22b816 */ /* 0x000fe400000000ff */
[----:B------:R-:W-:Y:S01]  /*b4f0*/  ISETP.GE.U32.AND P3, PT, R235, R3, PT ;  /* 0x00000003eb00720c */ /* 0x000fe20003f66070 */
[----:B------:R-:W-:-:S04]  /*b500*/  FFMA.FTZ R3, R159, c[0x0][0x23c], -R2 ;  /* 0x00008f009f037a23 */ /* 0x000fc80000010802 */
[----:B------:R1:W-:Y:S01]  /*b510*/  MUFU.EX2 R228, R3 ;  /* 0x0000000300e47308 */ /* 0x0003e20000000800 */
[----:B------:R-:W-:Y:S02]  /*b520*/  ISETP.GE.U32.AND P4, PT, R235, R4, PT ;  /* 0x00000004eb00720c */ /* 0x000fe40003f86070 */
[----:B--2---:R-:W-:Y:S01]  /*b530*/  F2FP.BF16.PACK_AB R4, R158, R146 ;  /* 0x000000929e04723e */ /* 0x004fe200000010ff */
[----:B------:R-:W-:-:S03]  /*b540*/  @!P5 HFMA2.BF16_V2 R17, -RZ.H0_H0, RZ.H0_H0, -R32.H0_H0 ;  /* 0x200000ffff11d231 */ /* 0x000fc60000340920 */
[----:B------:R-:W-:Y:S01]  /*b550*/  PRMT R31, R4, 0x7610, R31 ;  /* 0x00007610041f7816 */ /* 0x000fe2000000001f */
[----:B-1----:R-:W-:-:S04]  /*b560*/  FFMA.FTZ R3, R73, c[0x0][0x23c], -R2 ;  /* 0x00008f0049037a23 */ /* 0x002fc80000010802 */
[----:B------:R1:W2:Y:S01]  /*b570*/  MUFU.EX2 R187, R3 ;  /* 0x0000000300bb7308 */ /* 0x0002a20000000800 */
[----:B------:R-:W-:Y:S01]  /*b580*/  PRMT R33, R4, 0x7632, R33 ;  /* 0x0000763204217816 */ /* 0x000fe20000000021 */
[----:B------:R-:W-:Y:S01]  /*b590*/  @!P3 HFMA2.BF16_V2 R21, -RZ.H0_H0, RZ.H0_H0, -R31.H0_H0 ;  /* 0x200000ffff15b231 */ /* 0x000fe2000034091f */
[--C-:B------:R-:W-:Y:S01]  /*b5a0*/  FFMA.FTZ R4, R160, c[0x0][0x23c], -R0.reuse ;  /* 0x00008f00a0047a23 */ /* 0x100fe20000010800 */
[----:B------:R-:W-:Y:S01]  /*b5b0*/  STL [R1+0x170], R50 ;  /* 0x0001703201007387 */ /* 0x000fe20000100800 */
[----:B------:R-:W-:Y:S01]  /*b5c0*/  FFMA.FTZ R8, R75, c[0x0][0x23c], -R0 ;  /* 0x00008f004b087a23 */ /* 0x000fe20000010800 */
[----:B------:R-:W-:Y:S02]  /*b5d0*/  @!P5 PRMT R32, R17, 0x5410, RZ ;  /* 0x000054101120d816 */ /* 0x000fe400000000ff */
[----:B------:R3:W-:Y:S01]  /*b5e0*/  STL [R1+0x16c], R49 ;  /* 0x00016c3101007387 */ /* 0x0007e20000100800 */
[----:B------:R-:W-:Y:S02]  /*b5f0*/  ISETP.GE.U32.AND P5, PT, R235, R10, PT ;  /* 0x0000000aeb00720c */ /* 0x000fe40003fa6070 */
[----:B-1----:R-:W-:Y:S01]  /*b600*/  SHF.R.U32.HI R3, RZ, 0x8, R11 ;  /* 0x00000008ff037819 */ /* 0x002fe2000001160b */
[----:B------:R1:W-:Y:S03]  /*b610*/  MUFU.EX2 R159, R4 ;  /* 0x00000004009f7308 */ /* 0x0003e60000000800 */
[----:B------:R-:W-:-:S05]  /*b620*/  LOP3.LUT R3, R3, 0xffff, RZ, 0xc0, !PT ;  /* 0x0000ffff03037812 */ /* 0x000fca00078ec0ff */
[----:B------:R4:W4:Y:S01]  /*b630*/  MUFU.EX2 R186, R8 ;  /* 0x0000000800ba7308 */ /* 0x0009220000000800 */
[----:B------:R-:W-:Y:S01]  /*b640*/  @!P4 HFMA2.BF16_V2 R26, -RZ.H0_H0, RZ.H0_H0, -R33.H0_H0 ;  /* 0x200000ffff1ac231 */ /* 0x000fe20000340921 */
[----:B---3--:R-:W-:Y:S02]  /*b650*/  PRMT R49, R31, 0x5410, R33 ;  /* 0x000054101f317816 */ /* 0x008fe40000000021 */
[----:B------:R-:W-:Y:S02]  /*b660*/  @!P3 PRMT R31, R21, 0x5410, RZ ;  /* 0x00005410151fb816 */ /* 0x000fe400000000ff */
[----:B------:R-:W-:Y:S02]  /*b670*/  ISETP.GE.U32.AND P3, PT, R235, R3, PT ;  /* 0x00000003eb00720c */ /* 0x000fe40003f66070 */
[----:B--2---:R-:W-:Y:S01]  /*b680*/  F2FP.BF16.PACK_AB R3, R187, R228 ;  /* 0x000000e4bb03723e */ /* 0x004fe200000010ff */
[----:B-1----:R-:W-:-:S03]  /*b690*/  IMAD.WIDE.U32 R4, R14, -0x2daee0ad, RZ ;  /* 0xd2511f530e047825 */ /* 0x002fc600078e00ff */
[C---:B------:R-:W-:Y:S02]  /*b6a0*/  PRMT R30, R3.reuse, 0x7610, R30 ;  /* 0x00007610031e7816 */ /* 0x040fe4000000001e */
[----:B------:R-:W-:Y:S02]  /*b6b0*/  PRMT R29, R3, 0x7632, R29 ;  /* 0x00007632031d7816 */ /* 0x000fe4000000001d */
[----:B------:R-:W-:Y:S01]  /*b6c0*/  @!P4 PRMT R33, R26, 0x5410, RZ ;  /* 0x000054101a21c816 */ /* 0x000fe200000000ff */
[----:B------:R-:W-:Y:S01]  /*b6d0*/  @!P5 HFMA2.BF16_V2 R42, -RZ.H0_H0, RZ.H0_H0, -R30.H0_H0 ;  /* 0x200000ffff2ad231 */ /* 0x000fe2000034091e */
[----:B------:R-:W-:Y:S01]  /*b6e0*/  ISETP.GE.U32.AND P4, PT, R235, R9, PT ;  /* 0x00000009eb00720c */ /* 0x000fe20003f86070 */
[----:B------:R-:W-:Y:S01]  /*b6f0*/  @!P3 HFMA2.BF16_V2 R27, -RZ.H0_H0, RZ.H0_H0, -R29.H0_H0 ;  /* 0x200000ffff1bb231 */ /* 0x000fe2000034091d */
[----:B----4-:R-:W-:Y:S02]  /*b700*/  LOP3.LUT R8, R13, 0xff, RZ, 0xc0, !PT ;  /* 0x000000ff0d087812 */ /* 0x010fe400078ec0ff */
[----:B------:R-:W-:-:S02]  /*b710*/  LOP3.LUT R3, R5, UR14, R12, 0x96, !PT ;  /* 0x0000000e05037c12 */ /* 0x000fc4000f8e960c */
[----:B------:R-:W-:Y:S02]  /*b720*/  PRMT R184, R30, 0x5410, R29 ;  /* 0x000054101eb87816 */ /* 0x000fe4000000001d */
[----:B------:R-:W-:Y:S02]  /*b730*/  @!P5 PRMT R30, R42, 0x5410, RZ ;  /* 0x000054102a1ed816 */ /* 0x000fe400000000ff */
[----:B------:R-:W-:Y:S02]  /*b740*/  F2FP.BF16.PACK_AB R9, R186, R159 ;  /* 0x0000009fba09723e */ /* 0x000fe400000010ff */
[----:B------:R-:W-:Y:S02]  /*b750*/  ISETP.GE.U32.AND P5, PT, R235, R8, PT ;  /* 0x00000008eb00720c */ /* 0x000fe40003fa6070 */
[----:B------:R-:W-:Y:S02]  /*b760*/  LOP3.LUT R8, R3, 0xffff, RZ, 0xc0, !PT ;  /* 0x0000ffff03087812 */ /* 0x000fe400078ec0ff */
[----:B------:R-:W-:-:S02]  /*b770*/  @!P3 PRMT R29, R27, 0x5410, RZ ;  /* 0x000054101b1db816 */ /* 0x000fc400000000ff */
[C---:B------:R-:W-:Y:S02]  /*b780*/  PRMT R27, R9.reuse, 0x7632, R27 ;  /* 0x00007632091b7816 */ /* 0x040fe4000000001b */
[----:B------:R-:W-:Y:S02]  /*b790*/  SHF.R.U32.HI R8, RZ, 0x8, R8 ;  /* 0x00000008ff087819 */ /* 0x000fe40000011608 */
[----:B------:R-:W-:Y:S01]  /*b7a0*/  PRMT R26, R9, 0x7610, R26 ;  /* 0x00007610091a7816 */ /* 0x000fe2000000001a */
[----:B------:R-:W-:Y:S01]  /*b7b0*/  @!P4 HFMA2.BF16_V2 R46, -RZ.H0_H0, RZ.H0_H0, -R27.H0_H0 ;  /* 0x200000ffff2ec231 */ /* 0x000fe2000034091b */
[--C-:B------:R-:W-:Y:S01]  /*b7c0*/  FFMA.FTZ R9, R140, c[0x0][0x23c], -R2.reuse ;  /* 0x00008f008c097a23 */ /* 0x100fe20000010802 */
[----:B------:R-:W-:Y:S01]  /*b7d0*/  LOP3.LUT R8, R8, 0xffff, RZ, 0xc0, !PT ;  /* 0x0000ffff08087812 */ /* 0x000fe200078ec0ff */
        /* <DEDUP_REMOVED lines=11> */
[----:B------:R-:W-:Y:S02]  /*b890*/  LOP3.LUT R2, R4, 0xff, RZ, 0xc0, !PT ;  /* 0x000000ff04027812 */ /* 0x000fe400078ec0ff */
[----:B------:R-:W-:Y:S02]  /*b8a0*/  PRMT R183, R26, 0x5410, R27 ;  /* 0x000054101ab77816 */ /* 0x000fe4000000001b */
[----:B------:R-:W-:Y:S02]  /*b8b0*/  ISETP.GE.U32.AND P3, PT, R235, R8, PT ;  /* 0x00000008eb00720c */ /* 0x000fe40003f66070 */
[----:B------:R-:W-:-:S02]  /*b8c0*/  @!P4 PRMT R27, R46, 0x5410, RZ ;  /* 0x000054102e1bc816 */ /* 0x000fc400000000ff */
[----:B------:R-:W-:Y:S02]  /*b8d0*/  ISETP.GE.U32.AND P4, PT, R235, R2, PT ;  /* 0x00000002eb00720c */ /* 0x000fe40003f86070 */
        /* <DEDUP_REMOVED lines=20> */
[----:B------:R1:W-:Y:S01]  /*ba20*/  MUFU.EX2 R243, R9 ;  /* 0x0000000900f37308 */ /* 0x0003e20000000800 */
[----:B------:R-:W-:-:S07]  /*ba30*/  FSEL R14, R223, RZ, P1 ;  /* 0x000000ffdf0e7208 */ /* 0x000fce0000800000 */
[----:B------:R-:W2:Y:S01]  /*ba40*/  MUFU.EX2 R178, R10 ;  /* 0x0000000a00b27308 */ /* 0x000ea20000000800 */
[----:B-1----:R-:W-:Y:S02]  /*ba50*/  FMNMX.FTZ R9, R141, R8, !PT ;  /* 0x000000088d097209 */ /* 0x002fe40007810000 */
[----:B------:R-:W-:Y:S02]  /*ba60*/  FMNMX.FTZ R8, R143, R2, !PT ;  /* 0x000000028f087209 */ /* 0x000fe40007810000 */
[----:B------:R-:W-:Y:S02]  /*ba70*/  LOP3.LUT R2, R3, 0xff, RZ, 0xc0, !PT ;  /* 0x000000ff03027812 */ /* 0x000fe400078ec0ff */
[----:B------:R-:W-:Y:S02]  /*ba80*/  FMNMX.FTZ R9, R64, R9, !PT ;  /* 0x0000000940097209 */ /* 0x000fe40007810000 */
[----:B------:R-:W-:Y:S02]  /*ba90*/  ISETP.GE.U32.AND P1, PT, R235, R2, PT ;  /* 0x00000002eb00720c */ /* 0x000fe40003f26070 */
[----:B------:R-:W-:-:S02]  /*baa0*/  FMNMX.FTZ R2, R66, R8, !PT ;  /* 0x0000000842027209 */ /* 0x000fc40007810000 */
[----:B------:R-:W-:Y:S02]  /*bab0*/  FMNMX.FTZ R9, R58, R9, !PT ;  /* 0x000000093a097209 */ /* 0x000fe40007810000 */
[----:B------:R-:W-:Y:S02]  /*bac0*/  FMNMX.FTZ R2, R63, R2, !PT ;  /* 0x000000023f027209 */ /* 0x000fe40007810000 */
[----:B------:R-:W-:Y:S02]  /*bad0*/  FMNMX.FTZ R9, R55, R9, !PT ;  /* 0x0000000937097209 */ /* 0x000fe40007810000 */
[----:B------:R-:W-:Y:S02]  /*bae0*/  SHF.R.U32.HI R8, RZ, 0x18, R3 ;  /* 0x00000018ff087819 */ /* 0x000fe40000011603 */
[----:B------:R-:W-:Y:S02]  /*baf0*/  FMNMX.FTZ R2, R57, R2, !PT ;  /* 0x0000000239027209 */ /* 0x000fe40007810000 */
[----:B------:R-:W-:-:S02]  /*bb00*/  FMNMX.FTZ R9, R43, R9, !PT ;  /* 0x000000092b097209 */ /* 0x000fc40007810000 */
[----:B------:R-:W-:Y:S02]  /*bb10*/  FSEL R13, R242, RZ, P2 ;  /* 0x000000fff20d7208 */ /* 0x000fe40001000000 */
[----:B------:R-:W-:Y:S02]  /*bb20*/  ISETP.GE.U32.AND P2, PT, R235, R8, PT ;  /* 0x00000008eb00720c */ /* 0x000fe40003f46070 */
[----:B--2---:R-:W-:Y:S02]  /*bb30*/  F2FP.BF16.PACK_AB R10, R178, R243 ;  /* 0x000000f3b20a723e */ /* 0x004fe400000010ff */
[----:B------:R-:W-:Y:S02]  /*bb40*/  FMNMX.FTZ R8, R45, R2, !PT ;  /* 0x000000022d087209 */ /* 0x000fe40007810000 */
[----:B------:R-:W-:Y:S02]  /*bb50*/  FMNMX.FTZ R2, R36, R9, !PT ;  /* 0x0000000924027209 */ /* 0x000fe40007810000 */
[----:B------:R-:W-:-:S02]  /*bb60*/  PRMT R210, R10, 0x7610, R210 ;  /* 0x000076100ad27816 */ /* 0x000fc400000000d2 */
[----:B------:R-:W-:Y:S02]  /*bb70*/  PRMT R209, R10, 0x7632, R209 ;  /* 0x000076320ad17816 */ /* 0x000fe400000000d1 */
[----:B------:R-:W1:Y:S01]  /*bb80*/  SHFL.BFLY PT, R10, R2, 0x2, 0x1f ;  /* 0x0c401f00020a7f89 */ /* 0x000e6200000e0000 */
[----:B------:R-:W-:Y:S01]  /*bb90*/  SHF.R.U32.HI R3, RZ, 0x10, R3 ;  /* 0x00000010ff037819 */ /* 0x000fe20000011603 */
[----:B------:R-:W-:Y:S01]  /*bba0*/  @!P1 HFMA2.BF16_V2 R16, -RZ.H0_H0, RZ.H0_H0, -R210.H0_H0 ;  /* 0x200000ffff109231 */ /* 0x000fe200003409d2 */
[----:B------:R-:W-:Y:S02]  /*bbb0*/  FMNMX.FTZ R8, R38, R8, !PT ;  /* 0x0000000826087209 */ /* 0x000fe40007810000 */
[----:B------:R-:W-:Y:S02]  /*bbc0*/  LOP3.LUT R9, R3, 0xff, RZ, 0xc0, !PT ;  /* 0x000000ff03097812 */ /* 0x000fe400078ec0ff */
[----:B------:R-:W-:Y:S02]  /*bbd0*/  LOP3.LUT R3, R4, 0xffff, RZ, 0xc0, !PT ;  /* 0x0000ffff04037812 */ /* 0x000fe400078ec0ff */
[--C-:B------:R-:W-:Y:S01]  /*bbe0*/  SHF.R.U32.HI R12, RZ, 0x10, R4.reuse ;  /* 0x00000010ff0c7819 */ /* 0x100fe20000011604 */
[----:B------:R2:W-:Y:S01]  /*bbf0*/  STL [R1+0x168], R48 ;  /* 0x0001683001007387 */ /* 0x0005e20000100800 */
[----:B------:R-:W-:-:S03]  /*bc00*/  SHF.R.U32.HI R4, RZ, 0x18, R4 ;  /* 0x00000018ff047819 */ /* 0x000fc60000011604 */
[----:B------:R-:W3:Y:S01]  /*bc10*/  SHFL.BFLY PT, R11, R8, 0x2, 0x1f ;  /* 0x0c401f00080b7f89 */ /* 0x000ee200000e0000 */
[----:B------:R-:W-:Y:S01]  /*bc20*/  SHF.R.U32.HI R3, RZ, 0x8, R3 ;  /* 0x00000008ff037819 */ /* 0x000fe20000011603 */
[----:B------:R-:W-:-:S03]  /*bc30*/  @!P3 HFMA2.BF16_V2 R20, -RZ.H0_H0, RZ.H0_H0, -R209.H0_H0 ;  /* 0x200000ffff14b231 */ /* 0x000fc600003409d1 */
[----:B------:R-:W-:Y:S02]  /*bc40*/  LOP3.LUT R3, R3, 0xffff, RZ, 0xc0, !PT ;  /* 0x0000ffff03037812 */ /* 0x000fe400078ec0ff */
[----:B--2---:R-:W-:Y:S02]  /*bc50*/  PRMT R48, R210, 0x5410, R209 ;  /* 0x00005410d2307816 */ /* 0x004fe400000000d1 */
[----:B------:R-:W-:Y:S02]  /*bc60*/  @!P1 PRMT R210, R16, 0x5410, RZ ;  /* 0x0000541010d29816 */ /* 0x000fe400000000ff */
[----:B------:R-:W-:Y:S01]  /*bc70*/  ISETP.GE.U32.AND P1, PT, R235, R4, PT ;  /* 0x00000004eb00720c */ /* 0x000fe20003f26070 */
[----:B------:R-:W-:-:S04]  /*bc80*/  FFMA.FTZ R4, R166, c[0x0][0x23c], -R0 ;  /* 0x00008f00a6047a23 */ /* 0x000fc80000010800 */
[----:B------:R2:W-:Y:S01]  /*bc90*/  MUFU.EX2 R166, R4 ;  /* 0x0000000400a67308 */ /* 0x0005e20000000800 */
[----:B------:R-:W-:Y:S02]  /*bca0*/  @!P3 PRMT R209, R20, 0x5410, RZ ;  /* 0x0000541014d1b816 */ /* 0x000fe400000000ff */
[----:B------:R-:W-:Y:S02]  /*bcb0*/  ISETP.GE.U32.AND P3, PT, R235, R3, PT ;  /* 0x00000003eb00720c */ /* 0x000fe40003f66070 */
[----:B-1----:R-:W-:Y:S01]  /*bcc0*/  FMNMX.FTZ R3, R2, R10, !PT ;  /* 0x0000000a02037209 */ /* 0x002fe20007810000 */
[----:B--2---:R-:W-:-:S04]  /*bcd0*/  FFMA.FTZ R4, R162, c[0x0][0x23c], -R0 ;  /* 0x00008f00a2047a23 */ /* 0x004fc80000010800 */
[----:B------:R-:W1:Y:S01]  /*bce0*/  MUFU.EX2 R252, R4 ;  /* 0x0000000400fc7308 */ /* 0x000e620000000800 */
[----:B------:R-:W2:Y:S01]  /*bcf0*/  SHFL.BFLY PT, R5, R3, 0x1, 0x1f ;  /* 0x0c201f0003057f89 */ /* 0x000ea200000e0000 */
[----:B------:R-:W-:Y:S01]  /*bd00*/  @!P5 HFMA2.BF16_V2 R47, -RZ.H0_H0, RZ.H0_H0, -R26.H0_H0 ;  /* 0x200000ffff2fd231 */ /* 0x000fe2000034091a */
[----:B---3--:R-:W-:Y:S01]  /*bd10*/  FMNMX.FTZ R2, R8, R11, !PT ;  /* 0x0000000b08027209 */ /* 0x008fe20007810000 */
[----:B------:R-:W-:-:S03]  /*bd20*/  FFMA.FTZ R10, R152, c[0x0][0x23c], -R0 ;  /* 0x00008f00980a7a23 */ /* 0x000fc60000010800 */
[----:B------:R-:W-:Y:S01]  /*bd30*/  @!P5 PRMT R26, R47, 0x5410, RZ ;  /* 0x000054102f1ad816 */ /* 0x000fe200000000ff */
[--C-:B------:R-:W-:Y:S01]  /*bd40*/  FFMA.FTZ R21, R142, c[0x0][0x23c], -R0.reuse ;  /* 0x00008f008e157a23 */ /* 0x100fe20000010800 */
[----:B------:R-:W-:Y:S01]  /*bd50*/  ISETP.GE.U32.AND P5, PT, R235, R9, PT ;  /* 0x00000009eb00720c */ /* 0x000fe20003fa6070 */
[--C-:B------:R-:W-:Y:S01]  /*bd60*/  FFMA.FTZ R9, R161, c[0x0][0x23c], -R0.reuse ;  /* 0x00008f00a1097a23 */ /* 0x100fe20000010800 */
[----:B------:R-:W-:Y:S01]  /*bd70*/  MUFU.EX2 R162, R15 ;  /* 0x0000000f00a27308 */ /* 0x000fe20000000800 */
[--C-:B------:R-:W-:Y:S02]  /*bd80*/  FFMA.FTZ R28, R67, c[0x0][0x23c], -R0.reuse ;  /* 0x00008f00431c7a23 */ /* 0x100fe40000010800 */
[--C-:B------:R-:W-:Y:S02]  /*bd90*/  FFMA.FTZ R41, R65, c[0x0][0x23c], -R0.reuse ;  /* 0x00008f0041297a23 */ /* 0x100fe40000010800 */
[--C-:B------:R-:W-:Y:S02]  /*bda0*/  FFMA.FTZ R40, R59, c[0x0][0x23c], -R0.reuse ;  /* 0x00008f003b287a23 */ /* 0x100fe40000010800 */
[--C-:B------:R-:W-:Y:S01]  /*bdb0*/  FFMA.FTZ R46, R53, c[0x0][0x23c], -R0.reuse ;  /* 0x00008f00352e7a23 */ /* 0x100fe20000010800 */
[----:B------:R-:W3:Y:S01]  /*bdc0*/  MUFU.EX2 R185, R17 ;  /* 0x0000001100b97308 */ /* 0x000ee20000000800 */
[----:B------:R-:W-:-:S02]  /*bdd0*/  FFMA.FTZ R47, R39, c[0x0][0x23c], -R0 ;  /* 0x00008f00272f7a23 */ /* 0x000fc40000010800 */
[--C-:B------:R-:W-:Y:S02]  /*bde0*/  FFMA.FTZ R144, R37, c[0x0][0x23c], -R0.reuse ;  /* 0x00008f0025907a23 */ /* 0x100fe40000010800 */
[----:B------:R-:W-:Y:S01]  /*bdf0*/  FFMA.FTZ R145, R18, c[0x0][0x23c], -R0 ;  /* 0x00008f0012917a23 */ /* 0x000fe20000010800 */
[----:B-1----:R-:W-:Y:S01]  /*be00*/  F2FP.BF16.PACK_AB R0, R252, R166 ;  /* 0x000000a6fc00723e */ /* 0x002fe200000010ff */
[----:B------:R-:W1:Y:S03]  /*be10*/  SHFL.BFLY PT, R4, R2, 0x1, 0x1f ;  /* 0x0c201f0002047f89 */ /* 0x000e6600000e0000 */
[C---:B------:R-:W-:Y:S02]  /*be20*/  PRMT R208, R0.reuse, 0x7632, R208 ;  /* 0x0000763200d07816 */ /* 0x040fe400000000d0 */
[----:B------:R-:W-:-:S03]  /*be30*/  PRMT R207, R0, 0x7610, R207 ;  /* 0x0000761000cf7816 */ /* 0x000fc600000000cf */
[----:B------:R-:W-:Y:S01]  /*be40*/  @!P2 HFMA2.BF16_V2 R24, -RZ.H0_H0, RZ.H0_H0, -R208.H0_H0 ;  /* 0x200000ffff18a231 */ /* 0x000fe200003409d0 */
[----:B------:R-:W-:Y:S02]  /*be50*/  LOP3.LUT R0, R12, 0xff, RZ, 0xc0, !PT ;  /* 0x000000ff0c007812 */ /* 0x000fe400078ec0ff */
[----:B------:R-:W-:Y:S02]  /*be60*/  PRMT R246, R207, 0x5410, R208 ;  /* 0x00005410cff67816 */ /* 0x000fe400000000d0 */
[----:B------:R-:W-:Y:S02]  /*be70*/  @!P2 PRMT R208, R24, 0x5410, RZ ;  /* 0x0000541018d0a816 */ /* 0x000fe400000000ff */
[----:B------:R-:W-:Y:S02]  /*be80*/  ISETP.GE.U32.AND P2, PT, R235, R0, PT ;  /* 0x00000000eb00720c */ /* 0x000fe40003f46070 */
[----:B--2---:R-:W-:Y:S01]  /*be90*/  FMNMX.FTZ R233, R3, R5, !PT ;  /* 0x0000000503e97209 */ /* 0x004fe20007810000 */
[----:B------:R-:W-:Y:S01]  /*bea0*/  FADD.FTZ R3, R70, -R13 ;  /* 0x8000000d46037221 */ /* 0x000fe20000010000 */
[----:B---3--:R-:W-:-:S03]  /*beb0*/  F2FP.BF16.PACK_AB R0, R185, R162 ;  /* 0x000000a2b900723e */ /* 0x008fc600000010ff */
[----:B------:R-:W-:Y:S01]  /*bec0*/  FMUL.FTZ R3, R3, c[0x0][0x23c] ;  /* 0x00008f0003037a20 */ /* 0x000fe20000410000 */
[----:B------:R-:W-:Y:S02]  /*bed0*/  PRMT R206, R0, 0x7610, R206 ;  /* 0x0000761000ce7816 */ /* 0x000fe400000000ce */
[----:B-1----:R-:W-:Y:S01]  /*bee0*/  FMNMX.FTZ R234, R2, R4, !PT ;  /* 0x0000000402ea7209 */ /* 0x002fe20007810000 */
[----:B------:R-:W1:Y:S01]  /*bef0*/  MUFU.EX2 R8, R3 ;  /* 0x0000000300087308 */ /* 0x000e620000000800 */
[----:B------:R-:W-:Y:S01]  /*bf00*/  PRMT R205, R0, 0x7632, R205 ;  /* 0x0000763200cd7816 */ /* 0x000fe200000000cd */
[----:B------:R-:W-:Y:S02]  /*bf10*/  @!P4 HFMA2.BF16_V2 R18, -RZ.H0_H0, RZ.H0_H0, -R206.H0_H0 ;  /* 0x200000ffff12c231 */ /* 0x000fe400003409ce */
[----:B------:R-:W-:Y:S01]  /*bf20*/  FMUL.FTZ R0, R234, c[0x0][0x23c] ;  /* 0x00008f00ea007a20 */ /* 0x000fe20000410000 */
[----:B------:R-:W-:Y:S02]  /*bf30*/  PRMT R227, R206, 0x5410, R205 ;  /* 0x00005410cee37816 */ /* 0x000fe400000000cd */
[----:B------:R-:W-:-:S02]  /*bf40*/  @!P4 PRMT R206, R18, 0x5410, RZ ;  /* 0x0000541012cec816 */ /* 0x000fc400000000ff */
[----:B------:R-:W-:Y:S01]  /*bf50*/  FSETP.NEU.FTZ.AND P4, PT, R234, -INF , PT ;  /* 0xff800000ea00780b */ /* 0x000fe20003f9d000 */
[----:B------:R-:W-:-:S03]  /*bf60*/  @!P5 HFMA2.BF16_V2 R25, -RZ.H0_H0, RZ.H0_H0, -R207.H0_H0 ;  /* 0x200000ffff19d231 */ /* 0x000fc600003409cf */
[----:B------:R-:W-:Y:S01]  /*bf70*/  FSEL R0, R0, RZ, P4 ;  /* 0x000000ff00007208 */ /* 0x000fe20002000000 */
[----:B------:R-:W-:Y:S02]  /*bf80*/  FMUL.FTZ R2, R233, c[0x0][0x23c] ;  /* 0x00008f00e9027a20 */ /* 0x000fe40000410000 */
[----:B-1----:R-:W-:Y:S02]  /*bf90*/  FFMA.FTZ R239, R239, R8, R146 ;  /* 0x00000008efef7223 */ /* 0x002fe40000010092 */
[--C-:B------:R-:W-:Y:S02]  /*bfa0*/  FFMA.FTZ R16, R19, c[0x0][0x23c], -R0.reuse ;  /* 0x00008f0013107a23 */ /* 0x100fe40000010800 */
[--C-:B------:R-:W-:Y:S02]  /*bfb0*/  FFMA.FTZ R17, R204, c[0x0][0x23c], -R0.reuse ;  /* 0x00008f00cc117a23 */ /* 0x100fe40000010800 */
[--C-:B------:R-:W-:Y:S01]  /*bfc0*/  FFMA.FTZ R221, R148, c[0x0][0x23c], -R0.reuse ;  /* 0x00008f0094dd7a23 */ /* 0x100fe20000010800 */
[----:B------:R-:W-:Y:S01]  /*bfd0*/  @!P5 PRMT R207, R25, 0x5410, RZ ;  /* 0x0000541019cfd816 */ /* 0x000fe200000000ff */
        /* <DEDUP_REMOVED lines=13> */
[----:B------:R-:W-:-:S02]  /*c0b0*/  LEA R0, R232, 0x1, 0x1 ;  /* 0x00000001e8007811 */ /* 0x000fc400078e08ff */
[----:B------:R-:W-:Y:S02]  /*c0c0*/  FSETP.NEU.FTZ.AND P5, PT, R233, -INF , PT ;  /* 0xff800000e900780b */ /* 0x000fe40003fbd000 */
[----:B------:R-:W-:Y:S02]  /*c0d0*/  LOP3.LUT R0, R0, UR37, RZ, 0x3c, !PT ;  /* 0x0000002500007c12 */ /* 0x000fe4000f8e3cff */
[----:B------:R-:W-:Y:S01]  /*c0e0*/  FSEL R2, R2, RZ, P5 ;  /* 0x000000ff02027208 */ /* 0x000fe20002800000 */
[----:B------:R-:W-:Y:S01]  /*c0f0*/  FADD.FTZ R4, R71, -R14 ;  /* 0x8000000e47047221 */ /* 0x000fe20000010000 */
[----:B------:R-:W-:Y:S01]  /*c100*/  LOP3.LUT R0, R191, R0, RZ, 0x3c, !PT ;  /* 0x00000000bf007212 */ /* 0x000fe200078e3cff */
[----:B------:R-:W-:Y:S02]  /*c110*/  MUFU.EX2 R161, R9 ;  /* 0x0000000900a17308 */ /* 0x000fe40000000800 */
[----:B------:R-:W-:Y:S02]  /*c120*/  FFMA.FTZ R160, R154, c[0x0][0x23c], -R2 ;  /* 0x00008f009aa07a23 */ /* 0x000fe40000010802 */
[----:B------:R-:W-:-:S02]  /*c130*/  FMUL.FTZ R4, R4, c[0x0][0x23c] ;  /* 0x00008f0004047a20 */ /* 0x000fc40000410000 */
[----:B------:R-:W-:Y:S02]  /*c140*/  IMAD.WIDE.U32 R66, R0, -0x326172a9, RZ ;  /* 0xcd9e8d5700427825 */ /* 0x000fe400078e00ff */
[----:B------:R-:W1:Y:S08]  /*c150*/  MUFU.EX2 R154, R10 ;  /* 0x0000000a009a7308 */ /* 0x000e700000000800 */
[----:B------:R2:W3:Y:S01]  /*c160*/  MUFU.EX2 R9, R4 ;  /* 0x0000000400097308 */ /* 0x0004e20000000800 */
[----:B------:R-:W-:-:S02]  /*c170*/  FFMA.FTZ R14, R35, c[0x0][0x23c], -R2 ;  /* 0x00008f00230e7a23 */ /* 0x000fc40000010802 */
[--C-:B------:R-:W-:Y:S02]  /*c180*/  FFMA.FTZ R15, R195, c[0x0][0x23c], -R2.reuse ;  /* 0x00008f00c30f7a23 */ /* 0x100fe40000010802 */
[--C-:B------:R-:W-:Y:S02]  /*c190*/  FFMA.FTZ R35, R193, c[0x0][0x23c], -R2.reuse ;  /* 0x00008f00c1237a23 */ /* 0x100fe40000010802 */
[----:B------:R-:W-:Y:S01]  /*c1a0*/  FFMA.FTZ R37, R189, c[0x0][0x23c], -R2 ;  /* 0x00008f00bd257a23 */ /* 0x000fe20000010802 */
[----:B--2---:R-:W-:Y:S01]  /*c1b0*/  LOP3.LUT R4, R67, UR18, R230, 0x96, !PT ;  /* 0x0000001243047c12 */ /* 0x004fe2000f8e96e6 */
[----:B------:R-:W-:-:S04]  /*c1c0*/  FFMA.FTZ R52, R170, c[0x0][0x23c], -R2 ;  /* 0x00008f00aa347a23 */ /* 0x000fc80000010802 */
[----:B------:R-:W-:-:S04]  /*c1d0*/  IMAD.WIDE.U32 R4, R4, -0x2daee0ad, RZ ;  /* 0xd2511f5304047825 */ /* 0x000fc800078e00ff */
        /* <DEDUP_REMOVED lines=10> */
[----:B-1----:R-:W-:Y:S02]  /*c280*/  F2FP.BF16.PACK_AB R2, R154, R161 ;  /* 0x000000a19a02723e */ /* 0x002fe400000010ff */
[----:B------:R-:W-:Y:S02]  /*c290*/  LOP3.LUT R10, R5, UR15, R236, 0x96, !PT ;  /* 0x0000000f050a7c12 */ /* 0x000fe4000f8e96ec */
[----:B------:R-:W-:-:S02]  /*c2a0*/  PRMT R203, R2, 0x7632, R203 ;  /* 0x0000763202cb7816 */ /* 0x000fc400000000cb */
[----:B------:R-:W-:Y:S01]  /*c2b0*/  PRMT R202, R2, 0x7610, R202 ;  /* 0x0000761002ca7816 */ /* 0x000fe200000000ca */
[----:B------:R-:W-:Y:S01]  /*c2c0*/  IMAD.WIDE.U32 R10, R10, -0x326172a9, RZ ;  /* 0xcd9e8d570a0a7825 */ /* 0x000fe200078e00ff */
[----:B------:R-:W-:-:S04]  /*c2d0*/  LOP3.LUT R2, R7, UR16, R66, 0x96, !PT ;  /* 0x0000001007027c12 */ /* 0x000fc8000f8e9642 */
[----:B------:R-:W-:Y:S01]  /*c2e0*/  LOP3.LUT R5, R11, UR12, R6, 0x96, !PT ;  /* 0x0000000c0b057c12 */ /* 0x000fe2000f8e9606 */
[----:B------:R-:W-:-:S05]  /*c2f0*/  IMAD.WIDE.U32 R2, R2, -0x2daee0ad, RZ ;  /* 0xd2511f5302027825 */ /* 0x000fca00078e00ff */
[----:B------:R-:W-:Y:S01]  /*c300*/  LOP3.LUT R3, R3, UR11, R4, 0x96, !PT ;  /* 0x0000000b03037c12 */ /* 0x000fe2000f8e9604 */
[----:B------:R-:W-:-:S05]  /*c310*/  IMAD.WIDE.U32 R4, R5, -0x2daee0ad, RZ ;  /* 0xd2511f5305047825 */ /* 0x000fca00078e00ff */
[----:B------:R-:W-:Y:S01]  /*c320*/  LOP3.LUT R5, R5, UR9, R2, 0x96, !PT ;  /* 0x0000000905057c12 */ /* 0x000fe2000f8e9602 */
        /* <DEDUP_REMOVED lines=10> */
[----:B------:R-:W-:-:S03]  /*c3d0*/  @!P1 HFMA2.BF16_V2 R36, -RZ.H0_H0, RZ.H0_H0, -R203.H0_H0 ;  /* 0x200000ffff249231 */ /* 0x000fc600003409cb */
[----:B------:R-:W-:Y:S01]  /*c3e0*/  FADD.FTZ R13, R68, -R0 ;  /* 0x80000000440d7221 */ /* 0x000fe20000010000 */
[----:B------:R-:W-:Y:S01]  /*c3f0*/  LOP3.LUT R0, R3, UR13, R4, 0x96, !PT ;  /* 0x0000000d03007c12 */ /* 0x000fe2000f8e9604 */
[----:B------:R-:W-:Y:S01]  /*c400*/  FMUL.FTZ R5, R12, c[0x0][0x23c] ;  /* 0x00008f000c057a20 */ /* 0x000fe20000410000 */
[----:B------:R-:W-:Y:S02]  /*c410*/  PRMT R225, R202, 0x5410, R203 ;  /* 0x00005410cae17816 */ /* 0x000fe400000000cb */
[----:B------:R-:W-:Y:S02]  /*c420*/  LOP3.LUT R4, R0, 0xff, RZ, 0xc0, !PT ;  /* 0x000000ff00047812 */ /* 0x000fe400078ec0ff */
[----:B------:R-:W-:Y:S02]  /*c430*/  @!P1 PRMT R203, R36, 0x5410, RZ ;  /* 0x0000541024cb9816 */ /* 0x000fe400000000ff */
[----:B------:R-:W-:Y:S02]  /*c440*/  ISETP.GE.U32.AND P1, PT, R235, R4, PT ;  /* 0x00000004eb00720c */ /* 0x000fe40003f26070 */
[----:B------:R-:W-:Y:S01]  /*c450*/  LOP3.LUT R4, R0, 0xffff, RZ, 0xc0, !PT ;  /* 0x0000ffff00047812 */ /* 0x000fe200078ec0ff */
[----:B------:R-:W-:Y:S01]  /*c460*/  MUFU.EX2 R14, R14 ;  /* 0x0000000e000e7308 */ /* 0x000fe20000000800 */
[----:B------:R-:W-:-:S02]  /*c470*/  @!P3 HFMA2.BF16_V2 R39, -RZ.H0_H0, RZ.H0_H0, -R205.H0_H0 ;  /* 0x200000ffff27b231 */ /* 0x000fc400003409cd */
[----:B------:R-:W-:-:S05]  /*c480*/  SHF.R.U32.HI R4, RZ, 0x8, R4 ;  /* 0x00000008ff047819 */ /* 0x000fca0000011604 */
[----:B------:R-:W1:Y:S01]  /*c490*/  MUFU.EX2 R5, R5 ;  /* 0x0000000500057308 */ /* 0x000e620000000800 */
[----:B------:R-:W-:Y:S01]  /*c4a0*/  LOP3.LUT R4, R4, 0xffff, RZ, 0xc0, !PT ;  /* 0x0000ffff04047812 */ /* 0x000fe200078ec0ff */
[----:B---3--:R-:W-:Y:S01]  /*c4b0*/  FFMA.FTZ R25, R238, R9, R196 ;  /* 0x00000009ee197223 */ /* 0x008fe200000100c4 */
[----:B------:R-:W-:-:S05]  /*c4c0*/  @!P3 PRMT R205, R39, 0x5410, RZ ;  /* 0x0000541027cdb816 */ /* 0x000fca00000000ff */
[----:B------:R-:W2:Y:S01]  /*c4d0*/  MUFU.EX2 R15, R15 ;  /* 0x0000000f000f7308 */ /* 0x000ea20000000800 */
[----:B------:R-:W-:Y:S02]  /*c4e0*/  ISETP.GE.U32.AND P3, PT, R235, R4, PT ;  /* 0x00000004eb00720c */ /* 0x000fe40003f66070 */
[----:B------:R-:W-:-:S05]  /*c4f0*/  SHF.R.U32.HI R4, RZ, 0x10, R0 ;  /* 0x00000010ff047819 */ /* 0x000fca0000011600 */
[----:B------:R-:W3:Y:S01]  /*c500*/  MUFU.EX2 R50, R42 ;  /* 0x0000002a00327308 */ /* 0x000ee20000000800 */
[----:B------:R-:W-:Y:S01]  /*c510*/  @!P2 HFMA2.BF16_V2 R38, -RZ.H0_H0, RZ.H0_H0, -R202.H0_H0 ;  /* 0x200000ffff26a231 */ /* 0x000fe200003409ca */
[----:B------:R-:W-:-:S06]  /*c520*/  LOP3.LUT R4, R4, 0xff, RZ, 0xc0, !PT ;  /* 0x000000ff04047812 */ /* 0x000fcc00078ec0ff */
[----:B------:R-:W4:Y:S01]  /*c530*/  MUFU.EX2 R238, R44 ;  /* 0x0000002c00ee7308 */ /* 0x000f220000000800 */
[----:B------:R-:W-:Y:S01]  /*c540*/  SHF.R.U32.HI R0, RZ, 0x18, R0 ;  /* 0x00000018ff007819 */ /* 0x000fe20000011600 */
[----:B-1----:R-:W-:Y:S01]  /*c550*/  FFMA.FTZ R240, R240, R5, R14 ;  /* 0x00000005f0f07223 */ /* 0x002fe2000001000e */
[----:B------:R-:W-:Y:S01]  /*c560*/  ISETP.GE.U32.AND P5, PT, R235, R4, PT ;  /* 0x00000004eb00720c */ /* 0x000fe20003fa6070 */
[----:B------:R-:W-:Y:S01]  /*c570*/  FMUL.FTZ R4, R13, c[0x0][0x23c] ;  /* 0x00008f000d047a20 */ /* 0x000fe20000410000 */
[----:B------:R-:W-:Y:S01]  /*c580*/  @!P2 PRMT R202, R38, 0x5410, RZ ;  /* 0x0000541026caa816 */ /* 0x000fe200000000ff */
[----:B------:R-:W-:Y:S01]  /*c590*/  FADD.FTZ R239, R158, R239 ;  /* 0x000000ef9eef7221 */ /* 0x000fe20000010000 */
[----:B------:R-:W-:Y:S01]  /*c5a0*/  ISETP.GE.U32.AND P2, PT, R235, R0, PT ;  /* 0x00000000eb00720c */ /* 0x000fe20003f46070 */
[C---:B--2---:R-:W-:Y:S01]  /*c5b0*/  FADD.FTZ R13, R15.reuse, R240 ;  /* 0x000000f00f0d7221 */ /* 0x044fe20000010000 */
[----:B------:R-:W-:Y:S01]  /*c5c0*/  F2FP.BF16.PACK_AB R36, R15, R14 ;  /* 0x0000000e0f24723e */ /* 0x000fe200000010ff */
[----:B---3--:R-:W-:Y:S01]  /*c5d0*/  IMAD.MOV.U32 R15, RZ, RZ, R50 ;  /* 0x000000ffff0f7224 */ /* 0x008fe200078e0032 */
[----:B------:R-:W-:Y:S01]  /*c5e0*/  LOP3.LUT R0, R2, 0xff, RZ, 0xc0, !PT ;  /* 0x000000ff02007812 */ /* 0x000fe200078ec0ff */
[----:B------:R-:W-:Y:S01]  /*c5f0*/  FADD.FTZ R12, R159, R239 ;  /* 0x000000ef9f0c7221 */ /* 0x000fe20000010000 */
[----:B------:R-:W-:Y:S02]  /*c600*/  MUFU.EX2 R247, R21 ;  /* 0x0000001500f77308 */ /* 0x000fe40000000800 */
[----:B------:R-:W-:-:S02]  /*c610*/  ISETP.GE.U32.AND P4, PT, R235, R0, PT ;  /* 0x00000000eb00720c */ /* 0x000fc40003f86070 */
[----:B----4-:R-:W-:-:S04]  /*c620*/  F2FP.BF16.PACK_AB R0, R15, R238 ;  /* 0x000000ee0f00723e */ /* 0x010fc800000010ff */
[----:B------:R-:W1:Y:S01]  /*c630*/  MUFU.EX2 R239, R28 ;  /* 0x0000001c00ef7308 */ /* 0x000e620000000800 */
[----:B------:R-:W-:Y:S02]  /*c640*/  LOP3.LUT R3, R2, 0xffff, RZ, 0xc0, !PT ;  /* 0x0000ffff02037812 */ /* 0x000fe400078ec0ff */
[C---:B------:R-:W-:Y:S02]  /*c650*/  PRMT R200, R0.reuse, 0x7632, R200 ;  /* 0x0000763200c87816 */ /* 0x040fe400000000c8 */
[----:B------:R-:W-:-:S03]  /*c660*/  PRMT R201, R0, 0x7610, R201 ;  /* 0x0000761000c97816 */ /* 0x000fc600000000c9 */
[----:B------:R-:W-:Y:S01]  /*c670*/  MUFU.EX2 R16, R16 ;  /* 0x0000001000107308 */ /* 0x000fe20000000800 */
[----:B------:R-:W-:Y:S01]  /*c680*/  SHF.R.U32.HI R0, RZ, 0x8, R3 ;  /* 0x00000008ff007819 */ /* 0x000fe20000011603 */
[----:B------:R-:W-:-:S06]  /*c690*/  @!P3 HFMA2.BF16_V2 R71, -RZ.H0_H0, RZ.H0_H0, -R200.H0_H0 ;  /* 0x200000ffff47b231 */ /* 0x000fcc00003409c8 */
[----:B------:R-:W2:Y:S01]  /*c6a0*/  MUFU.EX2 R4, R4 ;  /* 0x0000000400047308 */ /* 0x000ea20000000800 */
[----:B------:R-:W-:Y:S01]  /*c6b0*/  LOP3.LUT R0, R0, 0xffff, RZ, 0xc0, !PT ;  /* 0x0000ffff00007812 */ /* 0x000fe200078ec0ff */
[----:B------:R-:W-:Y:S01]  /*c6c0*/  IMAD.MOV.U32 R180, RZ, RZ, R226 ;  /* 0x000000ffffb47224 */ /* 0x000fe200078e00e2 */
[----:B------:R-:W-:-:S05]  /*c6d0*/  PRMT R226, R201, 0x5410, R200 ;  /* 0x00005410c9e27816 */ /* 0x000fca00000000c8 */
[----:B------:R-:W3:Y:S01]  /*c6e0*/  MUFU.EX2 R17, R17 ;  /* 0x0000001100117308 */ /* 0x000ee20000000800 */
[----:B------:R-:W-:Y:S01]  /*c6f0*/  @!P1 HFMA2.BF16_V2 R73, -RZ.H0_H0, RZ.H0_H0, -R201.H0_H0 ;  /* 0x200000ffff499231 */ /* 0x000fe200003409c9 */
[----:B------:R-:W-:Y:S02]  /*c700*/  @!P3 PRMT R200, R71, 0x5410, RZ ;  /* 0x0000541047c8b816 */ /* 0x000fe400000000ff */
[--C-:B------:R-:W-:Y:S02]  /*c710*/  SHF.R.U32.HI R7, RZ, 0x10, R2.reuse ;  /* 0x00000010ff077819 */ /* 0x100fe40000011602 */
[----:B------:R-:W-:Y:S02]  /*c720*/  ISETP.GE.U32.AND P3, PT, R235, R0, PT ;  /* 0x00000000eb00720c */ /* 0x000fe40003f66070 */
[----:B------:R-:W4:Y:S01]  /*c730*/  MUFU.EX2 R19, R19 ;  /* 0x0000001300137308 */ /* 0x000f220000000800 */
[----:B------:R-:W-:Y:S02]  /*c740*/  SHF.R.U32.HI R2, RZ, 0x18, R2 ;  /* 0x00000018ff027819 */ /* 0x000fe40000011602 */
[----:B-1----:R-:W-:-:S02]  /*c750*/  F2FP.BF16.PACK_AB R0, R239, R247 ;  /* 0x000000f7ef00723e */ /* 0x002fc400000010ff */
[----:B------:R-:W-:-:S03]  /*c760*/  @!P1 PRMT R201, R73, 0x5410, RZ ;  /* 0x0000541049c99816 */ /* 0x000fc600000000ff */
[----:B------:R-:W1:Y:S01]  /*c770*/  MUFU.EX2 R18, R18 ;  /* 0x0000001200127308 */ /* 0x000e620000000800 */
[----:B------:R-:W-:Y:S01]  /*c780*/  ISETP.GE.U32.AND P1, PT, R235, R2, PT ;  /* 0x00000002eb00720c */ /* 0x000fe20003f26070 */
[----:B--2---:R-:W-:Y:S01]  /*c790*/  FFMA.FTZ R241, R241, R4, R16 ;  /* 0x00000004f1f17223 */ /* 0x004fe20000010010 */
[----:B------:R-:W-:Y:S01]  /*c7a0*/  PRMT R199, R0, 0x7632, R199 ;  /* 0x0000763200c77816 */ /* 0x000fe200000000c7 */
[----:B------:R-:W-:-:S04]  /*c7b0*/  IMAD.WIDE.U32 R2, R10, -0x2daee0ad, RZ ;  /* 0xd2511f530a027825 */ /* 0x000fc800078e00ff */
[----:B------:R-:W2:Y:S01]  /*c7c0*/  MUFU.EX2 R20, R20 ;  /* 0x0000001400147308 */ /* 0x000ea20000000800 */
[----:B---3--:R-:W-:Y:S01]  /*c7d0*/  FADD.FTZ R11, R17, R241 ;  /* 0x000000f1110b7221 */ /* 0x008fe20000010000 */
[----:B------:R-:W-:Y:S01]  /*c7e0*/  PRMT R198, R0, 0x7610, R198 ;  /* 0x0000761000c67816 */ /* 0x000fe200000000c6 */
[----:B------:R-:W-:-:S05]  /*c7f0*/  @!P2 HFMA2.BF16_V2 R141, -RZ.H0_H0, RZ.H0_H0, -R199.H0_H0 ;  /* 0x200000ffff8da231 */ /* 0x000fca00003409c7 */
[----:B------:R-:W3:Y:S01]  /*c800*/  MUFU.EX2 R14, R72 ;  /* 0x00000048000e7308 */ /* 0x000ee20000000800 */
[----:B------:R-:W-:Y:S02]  /*c810*/  LOP3.LUT R0, R3, UR14, R6, 0x96, !PT ;  /* 0x0000000e03007c12 */ /* 0x000fe4000f8e9606 */
[----:B------:R-:W-:Y:S01]  /*c820*/  LOP3.LUT R6, R7, 0xff, RZ, 0xc0, !PT ;  /* 0x000000ff07067812 */ /* 0x000fe200078ec0ff */
[----:B----4-:R-:W-:-:S04]  /*c830*/  FADD.FTZ R11, R19, R11 ;  /* 0x0000000b130b7221 */ /* 0x010fc80000010000 */
[----:B------:R-:W4:Y:S01]  /*c840*/  MUFU.EX2 R10, R24 ;  /* 0x00000018000a7308 */ /* 0x000f220000000800 */
[----:B------:R-:W-:Y:S02]  /*c850*/  PRMT R73, R198, 0x5410, R199 ;  /* 0x00005410c6497816 */ /* 0x000fe400000000c7 */
[----:B------:R-:W-:-:S05]  /*c860*/  @!P2 PRMT R199, R141, 0x5410, RZ ;  /* 0x000054108dc7a816 */ /* 0x000fca00000000ff */
[----:B------:R-:W2:Y:S01]  /*c870*/  MUFU.EX2 R240, R62 ;  /* 0x0000003e00f07308 */ /* 0x000ea20000000800 */
[----:B------:R-:W-:Y:S01]  /*c880*/  ISETP.GE.U32.AND P2, PT, R235, R6, PT ;  /* 0x00000006eb00720c */ /* 0x000fe20003f46070 */
[----:B-1----:R-:W-:Y:S01]  /*c890*/  FADD.FTZ R11, R18, R11 ;  /* 0x0000000b120b7221 */ /* 0x002fe20000010000 */
[----:B------:R-:W-:-:S05]  /*c8a0*/  LOP3.LUT R6, R0, 0xffff, RZ, 0xc0, !PT ;  /* 0x0000ffff00067812 */ /* 0x000fca00078ec0ff */
[----:B------:R-:W-:Y:S01]  /*c8b0*/  MUFU.EX2 R72, R41 ;  /* 0x0000002900487308 */ /* 0x000fe20000000800 */
[----:B------:R-:W-:-:S07]  /*c8c0*/  SHF.R.U32.HI R6, RZ, 0x8, R6 ;  /* 0x00000008ff067819 */ /* 0x000fce0000011606 */
[----:B------:R-:W1:Y:S01]  /*c8d0*/  MUFU.EX2 R41, R40 ;  /* 0x0000002800297308 */ /* 0x000e620000000800 */
[----:B------:R-:W-:Y:S01]  /*c8e0*/  FMUL.FTZ R251, R127, R8 ;  /* 0x000000087ffb7220 */ /* 0x000fe20000410000 */
[----:B------:R-:W-:Y:S01]  /*c8f0*/  @!P5 HFMA2.BF16_V2 R142, -RZ.H0_H0, RZ.H0_H0, -R198.H0_H0 ;  /* 0x200000ffff8ed231 */ /* 0x000fe200003409c6 */
[----:B--2---:R-:W-:Y:S02]  /*c900*/  FADD.FTZ R7, R20, R11 ;  /* 0x0000000b14077221 */ /* 0x004fe40000010000 */
[----:B---3--:R-:W-:Y:S01]  /*c910*/  IMAD.MOV.U32 R127, RZ, RZ, R14 ;  /* 0x000000ffff7f7224 */ /* 0x008fe200078e000e */
[----:B------:R-:W-:Y:S01]  /*c920*/  LOP3.LUT R6, R6, 0xffff, RZ, 0xc0, !PT ;  /* 0x0000ffff06067812 */ /* 0x000fe200078ec0ff */
[----:B----4-:R-:W-:Y:S01]  /*c930*/  FADD.FTZ R42, R10, R7 ;  /* 0x000000070a2a7221 */ /* 0x010fe20000010000 */
[----:B------:R-:W-:Y:S02]  /*c940*/  @!P5 PRMT R198, R142, 0x5410, RZ ;  /* 0x000054108ec6d816 */ /* 0x000fe400000000ff */
[----:B------:R-:W-:-:S02]  /*c950*/  F2FP.BF16.PACK_AB R7, R127, R240 ;  /* 0x000000f07f07723e */ /* 0x000fc400000010ff */
[----:B------:R-:W-:Y:S02]  /*c960*/  ISETP.GE.U32.AND P5, PT, R235, R6, PT ;  /* 0x00000006eb00720c */ /* 0x000fe40003fa6070 */
[----:B------:R-:W-:Y:S02]  /*c970*/  PRMT R197, R7, 0x7610, R197 ;  /* 0x0000761007c57816 */ /* 0x000fe400000000c5 */
[----:B-1----:R-:W-:Y:S02]  /*c980*/  F2FP.BF16.PACK_AB R6, R41, R72 ;  /* 0x000000482906723e */ /* 0x002fe400000010ff */
[----:B------:R-:W-:Y:S02]  /*c990*/  PRMT R196, R7, 0x7632, R196 ;  /* 0x0000763207c47816 */ /* 0x000fe400000000c4 */
[C---:B------:R-:W-:Y:S01]  /*c9a0*/  PRMT R195, R6.reuse, 0x7610, R195 ;  /* 0x0000761006c37816 */ /* 0x040fe200000000c3 */
[----:B------:R-:W-:Y:S01]  /*c9b0*/  @!P4 HFMA2.BF16_V2 R55, -RZ.H0_H0, RZ.H0_H0, -R197.H0_H0 ;  /* 0x200000ffff37c231 */ /* 0x000fe200003409c5 */
[----:B------:R-:W-:Y:S01]  /*c9c0*/  IMAD.MOV.U32 R71, RZ, RZ, R180 ;  /* 0x000000ffff477224 */ /* 0x000fe200078e00b4 */
[----:B------:R-:W-:Y:S01]  /*c9d0*/  PRMT R194, R6, 0x7632, R194 ;  /* 0x0000763206c27816 */ /* 0x000fe200000000c2 */
[----:B------:R-:W-:Y:S01]  /*c9e0*/  IMAD.MOV.U32 R14, RZ, RZ, R48 ;  /* 0x000000ffff0e7224 */ /* 0x000fe200078e0030 */
[----:B------:R-:W-:Y:S01]  /*c9f0*/  @!P2 HFMA2.BF16_V2 R45, -RZ.H0_H0, RZ.H0_H0, -R195.H0_H0 ;  /* 0x200000ffff2da231 */ /* 0x000fe200003409c3 */
[----:B------:R-:W-:Y:S01]  /*ca00*/  FMUL.FTZ R48, R103, R8 ;  /* 0x0000000867307220 */ /* 0x000fe20000410000 */
[----:B------:R-:W-:Y:S01]  /*ca10*/  MUFU.EX2 R180, R140 ;  /* 0x0000008c00b47308 */ /* 0x000fe20000000800 */
[----:B------:R-:W-:-:S02]  /*ca20*/  PRMT R62, R197, 0x5410, R196 ;  /* 0x00005410c53e7816 */ /* 0x000fc400000000c4 */
[----:B------:R-:W-:Y:S01]  /*ca30*/  @!P4 PRMT R197, R55, 0x5410, RZ ;  /* 0x0000541037c5c816 */ /* 0x000fe200000000ff */
[----:B------:R-:W-:Y:S01]  /*ca40*/  IMAD.MOV.U32 R55, RZ, RZ, R71 ;  /* 0x000000ffff377224 */ /* 0x000fe200078e0047 */
[----:B------:R-:W-:-:S03]  /*ca50*/  LOP3.LUT R6, R2, 0xff, RZ, 0xc0, !PT ;  /* 0x000000ff02067812 */ /* 0x000fc600078ec0ff */
[----:B------:R-:W1:Y:S01]  /*ca60*/  MUFU.EX2 R103, R75 ;  /* 0x0000004b00677308 */ /* 0x000e620000000800 */
[----:B------:R-:W-:Y:S02]  /*ca70*/  PRMT R71, R195, 0x5410, R194 ;  /* 0x00005410c3477816 */ /* 0x000fe400000000c2 */
[----:B------:R-:W-:Y:S02]  /*ca80*/  @!P2 PRMT R195, R45, 0x5410, RZ ;  /* 0x000054102dc3a816 */ /* 0x000fe400000000ff */
[----:B------:R-:W-:Y:S02]  /*ca90*/  ISETP.GE.U32.AND P2, PT, R235, R6, PT ;  /* 0x00000006eb00720c */ /* 0x000fe40003f46070 */
[----:B------:R-:W-:Y:S01]  /*caa0*/  LOP3.LUT R6, R0, 0xff, RZ, 0xc0, !PT ;  /* 0x000000ff00067812 */ /* 0x000fe200078ec0ff */
[----:B------:R-:W-:-:S03]  /*cab0*/  @!P1 HFMA2.BF16_V2 R43, -RZ.H0_H0, RZ.H0_H0, -R194.H0_H0 ;  /* 0x200000ffff2b9231 */ /* 0x000fc600003409c2 */
[----:B------:R-:W-:Y:S02]  /*cac0*/  ISETP.GE.U32.AND P4, PT, R235, R6, PT ;  /* 0x00000006eb00720c */ /* 0x000fe40003f86070 */
[----:B------:R-:W-:Y:S01]  /*cad0*/  SHF.R.U32.HI R6, RZ, 0x18, R0 ;  /* 0x00000018ff067819 */ /* 0x000fe20000011600 */
[----:B------:R-:W-:Y:S01]  /*cae0*/  FMUL.FTZ R24, R116, R9 ;  /* 0x0000000974187220 */ /* 0x000fe20000410000 */
[----:B------:R-:W-:Y:S01]  /*caf0*/  @!P1 PRMT R194, R43, 0x5410, RZ ;  /* 0x000054102bc29816 */ /* 0x000fe200000000ff */
[----:B------:R-:W-:Y:S01]  /*cb00*/  FMUL.FTZ R116, R79, R8 ;  /* 0x000000084f747220 */ /* 0x000fe20000410000 */
[----:B------:R-:W-:Y:S01]  /*cb10*/  ISETP.GE.U32.AND P1, PT, R235, R6, PT ;  /* 0x00000006eb00720c */ /* 0x000fe20003f26070 */
[----:B------:R-:W-:Y:S01]  /*cb20*/  FADD.FTZ R7, R229, R25 ;  /* 0x00000019e5077221 */ /* 0x000fe20000010000 */
[----:B-1----:R-:W-:Y:S01]  /*cb30*/  F2FP.BF16.PACK_AB R6, R103, R180 ;  /* 0x000000b46706723e */ /* 0x002fe200000010ff */
[----:B------:R-:W1:Y:S01]  /*cb40*/  MUFU.EX2 R25, R47 ;  /* 0x0000002f00197308 */ /* 0x000e620000000800 */
[----:B------:R-:W-:-:S02]  /*cb50*/  IMAD.MOV.U32 R75, RZ, RZ, R116 ;  /* 0x000000ffff4b7224 */ /* 0x000fc400078e0074 */
[----:B------:R-:W-:-:S05]  /*cb60*/  PRMT R192, R6, 0x7632, R192 ;  /* 0x0000763206c07816 */ /* 0x000fca00000000c0 */
[----:B------:R-:W2:Y:S01]  /*cb70*/  MUFU.EX2 R116, R46 ;  /* 0x0000002e00747308 */ /* 0x000ea20000000800 */
[----:B------:R-:W-:Y:S01]  /*cb80*/  PRMT R193, R6, 0x7610, R193 ;  /* 0x0000761006c17816 */ /* 0x000fe200000000c1 */
[----:B------:R-:W-:Y:S01]  /*cb90*/  @!P5 HFMA2.BF16_V2 R56, -RZ.H0_H0, RZ.H0_H0, -R192.H0_H0 ;  /* 0x200000ffff38d231 */ /* 0x000fe200003409c0 */
[----:B------:R-:W-:Y:S01]  /*cba0*/  SHF.R.U32.HI R0, RZ, 0x10, R0 ;  /* 0x00000010ff007819 */ /* 0x000fe20000011600 */
[----:B------:R-:W-:Y:S01]  /*cbb0*/  @!P3 HFMA2.BF16_V2 R54, -RZ.H0_H0, RZ.H0_H0, -R196.H0_H0 ;  /* 0x200000ffff36b231 */ /* 0x000fe200003409c4 */
[----:B------:R-:W-:Y:S01]  /*cbc0*/  PRMT R45, R193, 0x5410, R192 ;  /* 0x00005410c12d7816 */ /* 0x000fe200000000c0 */
[----:B------:R-:W-:Y:S01]  /*cbd0*/  @!P4 HFMA2.BF16_V2 R57, -RZ.H0_H0, RZ.H0_H0, -R193.H0_H0 ;  /* 0x200000ffff39c231 */ /* 0x000fe200003409c1 */
[----:B------:R-:W-:Y:S02]  /*cbe0*/  LOP3.LUT R0, R0, 0xff, RZ, 0xc0, !PT ;  /* 0x000000ff00007812 */ /* 0x000fe400078ec0ff */
[----:B------:R-:W-:Y:S01]  /*cbf0*/  @!P5 PRMT R192, R56, 0x5410, RZ ;  /* 0x0000541038c0d816 */ /* 0x000fe200000000ff */
[----:B-1----:R-:W-:Y:S01]  /*cc00*/  IMAD.MOV.U32 R56, RZ, RZ, R25 ;  /* 0x000000ffff387224 */ /* 0x002fe200078e0019 */
[----:B------:R-:W-:-:S02]  /*cc10*/  LOP3.LUT R3, R2, 0xffff, RZ, 0xc0, !PT ;  /* 0x0000ffff02037812 */ /* 0x000fc400078ec0ff */
[--C-:B------:R-:W-:Y:S02]  /*cc20*/  SHF.R.U32.HI R6, RZ, 0x10, R2.reuse ;  /* 0x00000010ff067819 */ /* 0x100fe40000011602 */
[----:B------:R-:W-:Y:S02]  /*cc30*/  @!P3 PRMT R196, R54, 0x5410, RZ ;  /* 0x0000541036c4b816 */ /* 0x000fe400000000ff */
[----:B------:R-:W-:Y:S02]  /*cc40*/  SHF.R.U32.HI R2, RZ, 0x18, R2 ;  /* 0x00000018ff027819 */ /* 0x000fe40000011602 */
[----:B------:R-:W-:Y:S02]  /*cc50*/  ISETP.GE.U32.AND P3, PT, R235, R0, PT ;  /* 0x00000000eb00720c */ /* 0x000fe40003f66070 */
[----:B------:R-:W-:Y:S02]  /*cc60*/  @!P4 PRMT R193, R57, 0x5410, RZ ;  /* 0x0000541039c1c816 */ /* 0x000fe400000000ff */
[----:B------:R-:W-:-:S02]  /*cc70*/  ISETP.GE.U32.AND P4, PT, R235, R2, PT ;  /* 0x00000002eb00720c */ /* 0x000fc40003f86070 */
[----:B--2---:R-:W-:Y:S02]  /*cc80*/  F2FP.BF16.PACK_AB R0, R56, R116 ;  /* 0x000000743800723e */ /* 0x004fe400000010ff */
[----:B------:R-:W-:Y:S02]  /*cc90*/  SHF.R.U32.HI R2, RZ, 0x8, R3 ;  /* 0x00000008ff027819 */ /* 0x000fe40000011603 */
[C---:B------:R-:W-:Y:S02]  /*cca0*/  PRMT R189, R0.reuse, 0x7610, R189 ;  /* 0x0000761000bd7816 */ /* 0x040fe400000000bd */
[----:B------:R-:W-:Y:S01]  /*ccb0*/  PRMT R171, R0, 0x7632, R171 ;  /* 0x0000763200ab7816 */ /* 0x000fe200000000ab */
[----:B------:R-:W-:Y:S01]  /*ccc0*/  IMAD.MOV.U32 R182, RZ, RZ, R231 ;  /* 0x000000ffffb67224 */ /* 0x000fe200078e00e7 */
[----:B------:R-:W-:Y:S01]  /*ccd0*/  LOP3.LUT R0, R2, 0xffff, RZ, 0xc0, !PT ;  /* 0x0000ffff02007812 */ /* 0x000fe200078ec0ff */
[----:B------:R-:W-:Y:S02]  /*cce0*/  FMUL.FTZ R11, R108, R9 ;  /* 0x000000096c0b7220 */ /* 0x000fe40000410000 */
[----:B------:R-:W-:Y:S01]  /*ccf0*/  FMUL.FTZ R108, R118, R8 ;  /* 0x00000008766c7220 */ /* 0x000fe20000410000 */
[----:B------:R-:W-:Y:S01]  /*cd00*/  ISETP.GE.U32.AND P5, PT, R235, R0, PT ;  /* 0x00000000eb00720c */ /* 0x000fe20003fa6070 */
[-C--:B------:R-:W-:Y:S01]  /*cd10*/  FMUL.FTZ R250, R126, R8.reuse ;  /* 0x000000087efa7220 */ /* 0x080fe20000410000 */
[----:B------:R-:W-:Y:S01]  /*cd20*/  @!P3 HFMA2.BF16_V2 R59, -RZ.H0_H0, RZ.H0_H0, -R189.H0_H0 ;  /* 0x200000ffff3bb231 */ /* 0x000fe200003409bd */
[----:B------:R-:W-:Y:S01]  /*cd30*/  FMUL.FTZ R44, R95, R8 ;  /* 0x000000085f2c7220 */ /* 0x000fe20000410000 */
[----:B------:R-:W-:Y:S01]  /*cd40*/  LOP3.LUT R0, R6, 0xff, RZ, 0xc0, !PT ;  /* 0x000000ff06007812 */ /* 0x000fe200078ec0ff */
[----:B------:R-:W-:Y:S01]  /*cd50*/  IMAD.MOV.U32 R126, RZ, RZ, R182 ;  /* 0x000000ffff7e7224 */ /* 0x000fe200078e00b6 */
[----:B------:R-:W1:Y:S01]  /*cd60*/  MUFU.EX2 R6, R35 ;  /* 0x0000002300067308 */ /* 0x000e620000000800 */
[----:B------:R-:W-:Y:S01]  /*cd70*/  IMAD.MOV.U32 R57, RZ, RZ, R246 ;  /* 0x000000ffff397224 */ /* 0x000fe200078e00f6 */
[----:B------:R-:W-:Y:S01]  /*cd80*/  F2FP.BF16.PACK_AB R39, R18, R19 ;  /* 0x000000131227723e */ /* 0x000fe200000010ff */
[----:B------:R-:W-:-:S02]  /*cd90*/  IMAD.MOV.U32 R47, RZ, RZ, R108 ;  /* 0x000000ffff2f7224 */ /* 0x000fc400078e006c */
[-C--:B------:R-:W-:Y:S02]  /*cda0*/  FMUL.FTZ R177, R109, R9.reuse ;  /* 0x000000096db17220 */ /* 0x080fe40000410000 */
[-C--:B------:R-:W-:Y:S02]  /*cdb0*/  FMUL.FTZ R18, R85, R9.reuse ;  /* 0x0000000955127220 */ /* 0x080fe40000410000 */
[----:B------:R-:W-:Y:S02]  /*cdc0*/  FMUL.FTZ R19, R87, R8 ;  /* 0x0000000857137220 */ /* 0x000fe40000410000 */
[----:B------:R-:W-:Y:S01]  /*cdd0*/  IMAD.MOV.U32 R25, RZ, RZ, R44 ;  /* 0x000000ffff197224 */ /* 0x000fe200078e002c */
[----:B------:R-:W-:Y:S01]  /*cde0*/  PRMT R44, R189, 0x5410, R171 ;  /* 0x00005410bd2c7816 */ /* 0x000fe200000000ab */
[-C--:B------:R-:W-:Y:S01]  /*cdf0*/  FMUL.FTZ R244, R92, R9.reuse ;  /* 0x000000095cf47220 */ /* 0x080fe20000410000 */
[----:B------:R-:W-:Y:S01]  /*ce00*/  @!P3 PRMT R189, R59, 0x5410, RZ ;  /* 0x000054103bbdb816 */ /* 0x000fe200000000ff */
[----:B------:R-:W-:-:S02]  /*ce10*/  FMUL.FTZ R109, R76, R9 ;  /* 0x000000094c6d7220 */ /* 0x000fc40000410000 */
[----:B------:R-:W-:Y:S02]  /*ce20*/  IMAD.MOV.U32 R43, RZ, RZ, R126 ;  /* 0x000000ffff2b7224 */ /* 0x000fe400078e007e */
[----:B------:R-:W-:Y:S02]  /*ce30*/  FMUL.FTZ R108, R120, R5 ;  /* 0x00000005786c7220 */ /* 0x000fe40000410000 */
[----:B------:R-:W-:Y:S01]  /*ce40*/  IMAD.MOV.U32 R120, RZ, RZ, R57 ;  /* 0x000000ffff787224 */ /* 0x000fe200078e0039 */
[----:B------:R-:W-:Y:S01]  /*ce50*/  ISETP.GE.U32.AND P3, PT, R235, R0, PT ;  /* 0x00000000eb00720c */ /* 0x000fe20003f66070 */
[----:B------:R-:W-:Y:S02]  /*ce60*/  IMAD.MOV.U32 R59, RZ, RZ, R47 ;  /* 0x000000ffff3b7224 */ /* 0x000fe400078e002f */
[----:B------:R-:W-:Y:S02]  /*ce70*/  IMAD.MOV.U32 R57, RZ, RZ, R75 ;  /* 0x000000ffff397224 */ /* 0x000fe400078e004b */
[----:B------:R-:W-:-:S02]  /*ce80*/  IMAD.MOV.U32 R75, RZ, RZ, R19 ;  /* 0x000000ffff4b7224 */ /* 0x000fc400078e0013 */
[----:B------:R-:W-:Y:S02]  /*ce90*/  IMAD.MOV.U32 R47, RZ, RZ, R18 ;  /* 0x000000ffff2f7224 */ /* 0x000fe400078e0012 */
[----:B------:R-:W-:Y:S02]  /*cea0*/  IMAD.MOV.U32 R46, RZ, RZ, R109 ;  /* 0x000000ffff2e7224 */ /* 0x000fe400078e006d */
[----:B------:R-:W-:Y:S02]  /*ceb0*/  IMAD.MOV.U32 R54, RZ, RZ, R245 ;  /* 0x000000ffff367224 */ /* 0x000fe400078e00f5 */
[----:B------:R-:W-:Y:S02]  /*cec0*/  IMAD.MOV.U32 R118, RZ, RZ, R244 ;  /* 0x000000ffff767224 */ /* 0x000fe400078e00f4 */
[----:B------:R-:W-:Y:S02]  /*ced0*/  FADD.FTZ R7, R228, R7 ;  /* 0x00000007e4077221 */ /* 0x000fe40000010000 */
[----:B------:R-:W-:-:S02]  /*cee0*/  FADD.FTZ R0, R186, R12 ;  /* 0x0000000cba007221 */ /* 0x000fc40000010000 */
[----:B------:R-:W-:Y:S01]  /*cef0*/  IMAD.WIDE.U32 R18, R43, -0x326172a9, RZ ;  /* 0xcd9e8d572b127825 */ /* 0x000fe200078e00ff */
[----:B------:R-:W-:-:S03]  /*cf00*/  @!P1 HFMA2.BF16_V2 R58, -RZ.H0_H0, RZ.H0_H0, -R171.H0_H0 ;  /* 0x200000ffff3a9231 */ /* 0x000fc600003409ab */
        /* <DEDUP_REMOVED lines=14> */
[----:B------:R-:W-:Y:S02]  /*cff0*/  FMUL.FTZ R245, R89, R5 ;  /* 0x0000000559f57220 */ /* 0x000fe40000410000 */
[----:B------:R2:W3:Y:S01]  /*d000*/  MUFU.EX2 R5, R37 ;  /* 0x0000002500057308 */ /* 0x0004e20000000800 */
[----:B------:R-:W-:Y:S01]  /*d010*/  IMAD.MOV.U32 R3, RZ, RZ, R230 ;  /* 0x000000ffff037224 */ /* 0x000fe200078e00e6 */
[----:B------:R-:W-:Y:S01]  /*d020*/  F2FP.BF16.PACK_AB R28, R10, R20 ;  /* 0x000000140a1c723e */ /* 0x000fe200000010ff */
[----:B------:R-:W-:Y:S01]  /*d030*/  FMUL.FTZ R20, R86, R8 ;  /* 0x0000000856147220 */ /* 0x000fe20000410000 */
[----:B------:R-:W-:Y:S01]  /*d040*/  @!P1 PRMT R171, R58, 0x5410, RZ ;  /* 0x000054103aab9816 */ /* 0x000fe200000000ff */
[----:B------:R-:W-:-:S02]  /*d050*/  IMAD.MOV.U32 R121, RZ, RZ, R3 ;  /* 0x000000ffff797224 */ /* 0x000fc400078e0003 */
[----:B------:R-:W-:Y:S02]  /*d060*/  FADD.FTZ R2, R187, R7 ;  /* 0x00000007bb027221 */ /* 0x000fe40000010000 */
[----:B------:R-:W-:Y:S02]  /*d070*/  IMAD.MOV.U32 R58, RZ, RZ, R56 ;  /* 0x000000ffff3a7224 */ /* 0x000fe400078e0038 */
[----:B--2---:R-:W-:Y:S02]  /*d080*/  IMAD.MOV.U32 R37, RZ, RZ, R14 ;  /* 0x000000ffff257224 */ /* 0x004fe400078e000e */
[----:B------:R-:W-:Y:S01]  /*d090*/  FADD.FTZ R14, R166, R0 ;  /* 0x00000000a60e7221 */ /* 0x000fe20000010000 */
[----:B------:R-:W-:Y:S01]  /*d0a0*/  LOP3.LUT R0, R19, R55, RZ, 0x3c, !PT ;  /* 0x0000003713007212 */ /* 0x000fe200078e3cff */
[----:B-1----:R-:W-:Y:S02]  /*d0b0*/  FADD.FTZ R3, R6, R13 ;  /* 0x0000000d06037221 */ /* 0x002fe40000010000 */
[----:B------:R-:W-:-:S02]  /*d0c0*/  IMAD.MOV.U32 R56, RZ, RZ, R46 ;  /* 0x000000ffff387224 */ /* 0x000fc400078e002e */
[----:B------:R-:W-:Y:S01]  /*d0d0*/  IMAD.WIDE.U32 R12, R0, -0x2daee0ad, RZ ;  /* 0xd2511f53000c7825 */ /* 0x000fe200078e00ff */
[----:B------:R-:W-:-:S03]  /*d0e0*/  F2FP.BF16.PACK_AB R38, R17, R16 ;  /* 0x000000101126723e */ /* 0x000fc600000010ff */
[----:B------:R-:W-:Y:S02]  /*d0f0*/  IMAD.MOV.U32 R46, RZ, RZ, R20 ;  /* 0x000000ffff2e7224 */ /* 0x000fe400078e0014 */
[----:B------:R-:W-:Y:S02]  /*d100*/  IMAD.MOV.U32 R20, RZ, RZ, R15 ;  /* 0x000000ffff147224 */ /* 0x000fe400078e000f */
[----:B------:R-:W-:Y:S02]  /*d110*/  IMAD.MOV.U32 R16, RZ, RZ, R49 ;  /* 0x000000ffff107224 */ /* 0x000fe400078e0031 */
[----:B------:R-:W-:Y:S01]  /*d120*/  FADD.FTZ R15, R243, R2 ;  /* 0x00000002f30f7221 */ /* 0x000fe20000010000 */
[----:B------:R-:W-:Y:S01]  /*d130*/  LOP3.LUT R2, R23, UR18, R18, 0x96, !PT ;  /* 0x0000001217027c12 */ /* 0x000fe2000f8e9612 */
[-C--:B------:R-:W-:Y:S01]  /*d140*/  FMUL.FTZ R231, R93, R9.reuse ;  /* 0x000000095de77220 */ /* 0x080fe20000410000 */
[----:B------:R-:W-:Y:S01]  /*d150*/  LOP3.LUT R0, R13, UR17, R190, 0x96, !PT ;  /* 0x000000110d007c12 */ /* 0x000fe2000f8e96be */
        /* <DEDUP_REMOVED lines=8> */
[----:B------:R-:W-:Y:S02]  /*d1e0*/  FMUL.FTZ R181, R77, R9 ;  /* 0x000000094db57220 */ /* 0x000fe40000410000 */
[-C--:B------:R-:W-:Y:S01]  /*d1f0*/  FMUL.FTZ R40, R119, R8.reuse ;  /* 0x0000000877287220 */ /* 0x080fe20000410000 */
[----:B------:R1:W-:Y:S01]  /*d200*/  STL [R1+0x154], R230 ;  /* 0x000154e601007387 */ /* 0x0003e20000100800 */
[-C--:B------:R-:W-:Y:S02]  /*d210*/  FMUL.FTZ R10, R110, R8.reuse ;  /* 0x000000086e0a7220 */ /* 0x080fe40000410000 */
[-C--:B------:R-:W-:Y:S02]  /*d220*/  FMUL.FTZ R9, R111, R8.reuse ;  /* 0x000000086f097220 */ /* 0x080fe40000410000 */
[----:B------:R-:W-:Y:S01]  /*d230*/  FMUL.FTZ R182, R82, R8 ;  /* 0x0000000852b67220 */ /* 0x000fe20000410000 */
[----:B---3--:R-:W-:Y:S01]  /*d240*/  F2FP.BF16.PACK_AB R21, R5, R6 ;  /* 0x000000060515723e */ /* 0x008fe200000010ff */
        /* <DEDUP_REMOVED lines=12> */
[----:B------:R-:W-:Y:S01]  /*d310*/  PRMT R17, R36, 0x7632, R17 ;  /* 0x0000763224117816 */ /* 0x000fe20000000011 */
[-C--:B------:R-:W-:Y:S01]  /*d320*/  FMUL.FTZ R117, R94, R8.reuse ;  /* 0x000000085e757220 */ /* 0x080fe20000410000 */
[----:B------:R-:W-:Y:S01]  /*d330*/  PRMT R164, R39, 0x7632, R164 ;  /* 0x0000763227a47816 */ /* 0x000fe200000000a4 */
[-C--:B------:R-:W-:Y:S01]  /*d340*/  FMUL.FTZ R119, R83, R8.reuse ;  /* 0x0000000853777220 */ /* 0x080fe20000410000 */
[----:B------:R-:W-:Y:S01]  /*d350*/  PRMT R163, R39, 0x7610, R163 ;  /* 0x0000761027a37816 */ /* 0x000fe200000000a3 */
[----:B------:R-:W-:Y:S01]  /*d360*/  FMUL.FTZ R125, R78, R8 ;  /* 0x000000084e7d7220 */ /* 0x000fe20000410000 */
[----:B------:R-:W-:Y:S01]  /*d370*/  MUFU.EX2 R212, R212 ;  /* 0x000000d400d47308 */ /* 0x000fe20000000800 */
[----:B------:R-:W-:Y:S01]  /*d380*/  IMAD.MOV.U32 R35, RZ, RZ, R16 ;  /* 0x000000ffff237224 */ /* 0x000fe200078e0010 */
[----:B------:R-:W-:Y:S01]  /*d390*/  USHF.L.U32 UR5, UR7, 0x3, URZ ;  /* 0x0000000307057899 */ /* 0x000fe2000800063f */
[----:B------:R-:W-:Y:S01]  /*d3a0*/  IMAD.MOV.U32 R8, RZ, RZ, R247 ;  /* 0x000000ffff087224 */ /* 0x000fe200078e00f7 */
[----:B------:R-:W-:Y:S01]  /*d3b0*/  USHF.L.U32 UR4, UR7, 0x6, URZ ;  /* 0x0000000607047899 */ /* 0x000fe2000800063f */
[----:B------:R-:W-:Y:S01]  /*d3c0*/  IMAD.MOV.U32 R126, RZ, RZ, R231 ;  /* 0x000000ffff7e7224 */ /* 0x000fe200078e00e7 */
[----:B------:R2:W5:Y:S01]  /*d3d0*/  LDL.LU R187, [R1+0x1a4] ;  /* 0x0001a40001bb7983 */ /* 0x0005620000300800 */
[----:B------:R-:W-:-:S02]  /*d3e0*/  FADD.FTZ R16, R5, R3 ;  /* 0x0000000305107221 */ /* 0x000fc40000010000 */
[-C--:B------:R-:W-:Y:S02]  /*d3f0*/  FMUL.FTZ R110, R122, R4.reuse ;  /* 0x000000047a6e7220 */ /* 0x080fe40000410000 */
[-C--:B------:R-:W-:Y:S02]  /*d400*/  FMUL.FTZ R111, R123, R4.reuse ;  /* 0x000000047b6f7220 */ /* 0x080fe40000410000 */
[-C--:B-1----:R-:W-:Y:S02]  /*d410*/  FMUL.FTZ R230, R98, R4.reuse ;  /* 0x0000000462e67220 */ /* 0x082fe40000410000 */
[----:B------:R-:W-:Y:S02]  /*d420*/  IMAD.MOV.U32 R243, RZ, RZ, R9 ;  /* 0x000000fffff37224 */ /* 0x000fe400078e0009 */
[----:B------:R-:W-:Y:S01]  /*d430*/  IMAD.MOV.U32 R23, RZ, RZ, R121 ;  /* 0x000000ffff177224 */ /* 0x000fe200078e0079 */
[----:B------:R-:W-:Y:S01]  /*d440*/  PRMT R13, R21, 0x7632, R13 ;  /* 0x00007632150d7816 */ /* 0x000fe2000000000d */
[-C--:B------:R-:W-:Y:S01]  /*d450*/  FMUL.FTZ R231, R99, R4.reuse ;  /* 0x0000000463e77220 */ /* 0x080fe20000410000 */
[----:B------:R-:W-:Y:S01]  /*d460*/  MUFU.EX2 R220, R220 ;  /* 0x000000dc00dc7308 */ /* 0x000fe20000000800 */
[----:B------:R-:W-:Y:S01]  /*d470*/  FMUL.FTZ R247, R91, R4 ;  /* 0x000000045bf77220 */ /* 0x000fe20000410000 */
[----:B------:R2:W5:Y:S01]  /*d480*/  LDL.LU R186, [R1+0x1a0] ;  /* 0x0001a00001ba7983 */ /* 0x0005620000300800 */
[----:B------:R-:W-:-:S04]  /*d490*/  IMAD.WIDE.U32 R2, R2, -0x2daee0ad, RZ ;  /* 0xd2511f5302027825 */ /* 0x000fc800078e00ff */
[----:B------:R-:W-:Y:S01]  /*d4a0*/  IMAD.WIDE.U32 R4, R0, -0x326172a9, RZ ;  /* 0xcd9e8d5700047825 */ /* 0x000fe200078e00ff */
[----:B------:R-:W-:-:S04]  /*d4b0*/  LOP3.LUT R0, R3, UR15, R12, 0x96, !PT ;  /* 0x0000000f03007c12 */ /* 0x000fc8000f8e960c */
[----:B------:R-:W-:Y:S01]  /*d4c0*/  LOP3.LUT R3, R5, UR16, R22, 0x96, !PT ;  /* 0x0000001005037c12 */ /* 0x000fe2000f8e9616 */
[----:B------:R-:W-:-:S04]  /*d4d0*/  IMAD.MOV.U32 R22, RZ, RZ, R120 ;  /* 0x000000ffff167224 */ /* 0x000fc800078e0078 */
[----:B------:R-:W-:-:S04]  /*d4e0*/  IMAD.WIDE.U32 R6, R3, -0x2daee0ad, RZ ;  /* 0xd2511f5303067825 */ /* 0x000fc800078e00ff */
[----:B------:R-:W-:Y:S02]  /*d4f0*/  IMAD.MOV.U32 R120, RZ, RZ, R10 ;  /* 0x000000ffff787224 */ /* 0x000fe400078e000a */
[----:B------:R-:W-:Y:S02]  /*d500*/  IMAD.MOV.U32 R122, RZ, RZ, R11 ;  /* 0x000000ffff7a7224 */ /* 0x000fe400078e000b */
[----:B------:R-:W-:Y:S01]  /*d510*/  IMAD.WIDE.U32 R10, R0, -0x326172a9, RZ ;  /* 0xcd9e8d57000a7825 */ /* 0x000fe200078e00ff */
[----:B------:R-:W-:-:S03]  /*d520*/  LOP3.LUT R0, R7, UR11, R2, 0x96, !PT ;  /* 0x0000000b07007c12 */ /* 0x000fc6000f8e9602 */
[----:B------:R-:W-:Y:S02]  /*d530*/  IMAD.MOV.U32 R123, RZ, RZ, R8 ;  /* 0x000000ffff7b7224 */ /* 0x000fe400078e0008 */
        /* <DEDUP_REMOVED lines=9> */
[----:B------:R-:W1:Y:S04]  /*d5d0*/  MUFU.EX2 R11, R52 ;  /* 0x00000034000b7308 */ /* 0x000e680000000800 */
[----:B------:R-:W-:Y:S02]  /*d5e0*/  LOP3.LUT R0, R3, UR13, R6, 0x96, !PT ;  /* 0x0000000d03007c12 */ /* 0x000fe4000f8e9606 */
[----:B------:R-:W-:Y:S02]  /*d5f0*/  LOP3.LUT R9, R7, UR8, R8, 0x96, !PT ;  /* 0x0000000807097c12 */ /* 0x000fe4000f8e9608 */
[----:B------:R-:W-:Y:S01]  /*d600*/  LOP3.LUT R6, R0, 0xffff, RZ, 0xc0, !PT ;  /* 0x0000ffff00067812 */ /* 0x000fe200078ec0ff */
[----:B------:R-:W3:Y:S01]  /*d610*/  MUFU.EX2 R8, R53 ;  /* 0x0000003500087308 */ /* 0x000ee20000000800 */
[----:B------:R-:W-:-:S02]  /*d620*/  IMAD.MOV.U32 R121, RZ, RZ, R177 ;  /* 0x000000ffff797224 */ /* 0x000fc400078e00b1 */
[----:B------:R-:W-:Y:S01]  /*d630*/  IMAD.MOV.U32 R7, RZ, RZ, R178 ;  /* 0x000000ffff077224 */ /* 0x000fe200078e00b2 */
[----:B------:R-:W-:-:S04]  /*d640*/  SHF.R.U32.HI R6, RZ, 0x8, R6 ;  /* 0x00000008ff067819 */ /* 0x000fc80000011606 */
[----:B------:R-:W-:Y:S01]  /*d650*/  MUFU.EX2 R177, R147 ;  /* 0x0000009300b17308 */ /* 0x000fe20000000800 */
[----:B------:R-:W-:-:S07]  /*d660*/  LOP3.LUT R6, R6, 0xffff, RZ, 0xc0, !PT ;  /* 0x0000ffff06067812 */ /* 0x000fce00078ec0ff */
[----:B------:R-:W4:Y:S01]  /*d670*/  MUFU.EX2 R178, R151 ;  /* 0x0000009700b27308 */ /* 0x000f220000000800 */
[----:B------:R-:W-:Y:S01]  /*d680*/  LOP3.LUT R19, R5, UR16, R66, 0x96, !PT ;  /* 0x0000001005137c12 */ /* 0x000fe2000f8e9642 */
[----:B------:R-:W-:Y:S01]  /*d690*/  FADD.FTZ R5, R252, R14 ;  /* 0x0000000efc057221 */ /* 0x000fe20000010000 */
[----:B------:R-:W-:Y:S01]  /*d6a0*/  ISETP.GE.U32.AND P1, PT, R235, R6, PT ;  /* 0x00000006eb00720c */ /* 0x000fe20003f26070 */
[----:B------:R-:W-:Y:S02]  /*d6b0*/  FADD.FTZ R6, R7, R15 ;  /* 0x0000000f07067221 */ /* 0x000fe40000010000 */
[----:B------:R-:W-:Y:S02]  /*d6c0*/  IMAD.MOV.U32 R66, RZ, RZ, R59 ;  /* 0x000000ffff427224 */ /* 0x000fe400078e003b */
[----:B------:R-:W-:Y:S01]  /*d6d0*/  IMAD.MOV.U32 R252, RZ, RZ, R124 ;  /* 0x000000fffffc7224 */ /* 0x000fe200078e007c */
[----:B------:R-:W-:Y:S01]  /*d6e0*/  MUFU.EX2 R59, R144 ;  /* 0x00000090003b7308 */ /* 0x000fe20000000800 */
[----:B-1----:R-:W-:Y:S01]  /*d6f0*/  FADD.FTZ R7, R11, R16 ;  /* 0x000000100b077221 */ /* 0x002fe20000010000 */
[----:B---3--:R-:W-:Y:S01]  /*d700*/  F2FP.BF16.PACK_AB R11, R8, R11 ;  /* 0x0000000b080b723e */ /* 0x008fe200000010ff */
[----:B------:R-:W-:-:S05]  /*d710*/  IMAD.MOV.U32 R53, RZ, RZ, R23 ;  /* 0x000000ffff357224 */ /* 0x000fca00078e0017 */
[----:B------:R-:W1:Y:S01]  /*d720*/  MUFU.EX2 R124, R145 ;  /* 0x00000091007c7308 */ /* 0x000e620000000800 */
[----:B------:R-:W-:Y:S02]  /*d730*/  FADD.FTZ R23, R8, R7 ;  /* 0x0000000708177221 */ /* 0x000fe40000010000 */
[----:B------:R-:W-:Y:S01]  /*d740*/  FADD.FTZ R8, R161, R5 ;  /* 0x00000005a1087221 */ /* 0x000fe20000010000 */
[----:B----4-:R-:W-:-:S04]  /*d750*/  F2FP.BF16.PACK_AB R5, R178, R177 ;  /* 0x000000b1b205723e */ /* 0x010fc800000010ff */
[C---:B------:R-:W-:Y:S01]  /*d760*/  PRMT R170, R5.reuse, 0x7610, R170 ;  /* 0x0000761005aa7816 */ /* 0x040fe200000000aa */
[----:B------:R-:W-:Y:S01]  /*d770*/  FADD.FTZ R7, R162, R6 ;  /* 0x00000006a2077221 */ /* 0x000fe20000010000 */
[----:B------:R-:W-:Y:S01]  /*d780*/  PRMT R169, R5, 0x7632, R169 ;  /* 0x0000763205a97816 */ /* 0x000fe200000000a9 */
[----:B------:R-:W-:Y:S02]  /*d790*/  IMAD.MOV.U32 R52, RZ, RZ, R20 ;  /* 0x000000ffff347224 */ /* 0x000fe400078e0014 */
[----:B------:R-:W-:Y:S01]  /*d7a0*/  @!P2 HFMA2.BF16_V2 R60, -RZ.H0_H0, RZ.H0_H0, -R170.H0_H0 ;  /* 0x200000ffff3ca231 */ /* 0x000fe200003409aa */
[----:B------:R-:W-:Y:S02]  /*d7b0*/  LOP3.LUT R20, R67, UR18, R18, 0x96, !PT ;  /* 0x0000001243147c12 */ /* 0x000fe4000f8e9612 */
[----:B-1----:R-:W-:Y:S01]  /*d7c0*/  F2FP.BF16.PACK_AB R6, R124, R59 ;  /* 0x0000003b7c06723e */ /* 0x002fe200000010ff */
[----:B------:R-:W-:Y:S01]  /*d7d0*/  IMAD.MOV.U32 R67, RZ, RZ, R37 ;  /* 0x000000ffff437224 */ /* 0x000fe200078e0025 */
[----:B------:R-:W-:-:S02]  /*d7e0*/  LOP3.LUT R5, R0, 0xff, RZ, 0xc0, !PT ;  /* 0x000000ff00057812 */ /* 0x000fc400078ec0ff */
[----:B------:R-:W-:Y:S02]  /*d7f0*/  PRMT R37, R170, 0x5410, R169 ;  /* 0x00005410aa257816 */ /* 0x000fe400000000a9 */
[----:B------:R-:W-:Y:S02]  /*d800*/  @!P2 PRMT R170, R60, 0x5410, RZ ;  /* 0x000054103caaa816 */ /* 0x000fe400000000ff */
[C---:B------:R-:W-:Y:S02]  /*d810*/  PRMT R168, R6.reuse, 0x7610, R168 ;  /* 0x0000761006a87816 */ /* 0x040fe400000000a8 */
[----:B------:R-:W-:Y:S02]  /*d820*/  ISETP.GE.U32.AND P2, PT, R235, R5, PT ;  /* 0x00000005eb00720c */ /* 0x000fe40003f46070 */
[--C-:B------:R-:W-:Y:S02]  /*d830*/  SHF.R.U32.HI R5, RZ, 0x18, R0.reuse ;  /* 0x00000018ff057819 */ /* 0x100fe40000011600 */
[----:B------:R-:W-:Y:S01]  /*d840*/  SHF.R.U32.HI R0, RZ, 0x10, R0 ;  /* 0x00000010ff007819 */ /* 0x000fe20000011600 */
[----:B------:R-:W-:Y:S01]  /*d850*/  @!P3 HFMA2.BF16_V2 R63, -RZ.H0_H0, RZ.H0_H0, -R168.H0_H0 ;  /* 0x200000ffff3fb231 */ /* 0x000fe200003409a8 */
[----:B------:R-:W-:Y:S01]  /*d860*/  PRMT R167, R6, 0x7632, R167 ;  /* 0x0000763206a77816 */ /* 0x000fe200000000a7 */
[----:B------:R-:W-:Y:S01]  /*d870*/  IMAD.MOV.U32 R60, RZ, RZ, R40 ;  /* 0x000000ffff3c7224 */ /* 0x000fe200078e0028 */
        /* <DEDUP_REMOVED lines=14> */
[--C-:B------:R-:W-:Y:S01]  /*d960*/  SHF.R.U32.HI R5, RZ, 0x10, R2.reuse ;  /* 0x00000010ff057819 */ /* 0x100fe20000011602 */
        /* <DEDUP_REMOVED lines=11> */
[----:B------:R-:W-:Y:S01]  /*da20*/  PRMT R16, R38, 0x7610, R16 ;  /* 0x0000761026107816 */ /* 0x000fe20000000010 */
[----:B------:R-:W-:Y:S01]  /*da30*/  IMAD.MOV.U32 R6, RZ, RZ, R53 ;  /* 0x000000ffff067224 */ /* 0x000fe200078e0035 */
[----:B------:R-:W-:Y:S01]  /*da40*/  @!P1 PRMT R17, R68, 0x5410, RZ ;  /* 0x0000541044119816 */ /* 0x000fe200000000ff */
[----:B------:R-:W-:Y:S01]  /*da50*/  IMAD.MOV.U32 R53, RZ, RZ, R123 ;  /* 0x000000ffff357224 */ /* 0x000fe200078e007b */
[----:B------:R-:W-:Y:S01]  /*da60*/  ISETP.GE.U32.AND P1, PT, R235, R0, PT ;  /* 0x00000000eb00720c */ /* 0x000fe20003f26070 */
[----:B------:R-:W-:Y:S01]  /*da70*/  IMAD.MOV.U32 R123, RZ, RZ, R41 ;  /* 0x000000ffff7b7224 */ /* 0x000fe200078e0029 */
[----:B------:R-:W-:-:S02]  /*da80*/  LOP3.LUT R5, R5, 0xff, RZ, 0xc0, !PT ;  /* 0x000000ff05057812 */ /* 0x000fc400078ec0ff */
[----:B------:R-:W-:Y:S02]  /*da90*/  LOP3.LUT R0, R3, UR14, R10, 0x96, !PT ;  /* 0x0000000e03007c12 */ /* 0x000fe4000f8e960a */
        /* <DEDUP_REMOVED lines=10> */
[----:B------:R-:W-:Y:S02]  /*db40*/  ISETP.GE.U32.AND P3, PT, R235, R5, PT ;  /* 0x00000005eb00720c */ /* 0x000fe40003f66070 */
[----:B------:R-:W-:Y:S02]  /*db50*/  LOP3.LUT R5, R0, 0xff, RZ, 0xc0, !PT ;  /* 0x000000ff00057812 */ /* 0x000fe400078ec0ff */
[----:B------:R-:W-:Y:S02]  /*db60*/  PRMT R38, R14, 0x5410, R13 ;  /* 0x000054100e267816 */ /* 0x000fe4000000000d */
[----:B------:R-:W-:-:S02]  /*db70*/  @!P4 PRMT R14, R74, 0x5410, RZ ;  /* 0x000054104a0ec816 */ /* 0x000fc400000000ff */
[----:B------:R-:W-:Y:S02]  /*db80*/  ISETP.GE.U32.AND P4, PT, R235, R5, PT ;  /* 0x00000005eb00720c */ /* 0x000fe40003f86070 */
[----:B------:R-:W-:Y:S01]  /*db90*/  SHF.R.U32.HI R5, RZ, 0x18, R0 ;  /* 0x00000018ff057819 */ /* 0x000fe20000011600 */
[----:B------:R-:W-:Y:S01]  /*dba0*/  IMAD.MOV.U32 R63, RZ, RZ, R52 ;  /* 0x000000ffff3f7224 */ /* 0x000fe200078e0034 */
[----:B------:R-:W-:Y:S01]  /*dbb0*/  SHF.R.U32.HI R0, RZ, 0x10, R0 ;  /* 0x00000010ff007819 */ /* 0x000fe20000011600 */
[----:B------:R-:W-:Y:S01]  /*dbc0*/  IMAD.MOV.U32 R52, RZ, RZ, R22 ;  /* 0x000000ffff347224 */ /* 0x000fe200078e0016 */
[----:B------:R-:W-:Y:S01]  /*dbd0*/  @!P2 HFMA2.BF16_V2 R77, -RZ.H0_H0, RZ.H0_H0, -R164.H0_H0 ;  /* 0x200000ffff4da231 */ /* 0x000fe200003409a4 */
[----:B------:R-:W-:Y:S01]  /*dbe0*/  IMAD.MOV.U32 R61, RZ, RZ, R24 ;  /* 0x000000ffff3d7224 */ /* 0x000fe200078e0018 */
[----:B------:R-:W-:Y:S01]  /*dbf0*/  @!P1 HFMA2.BF16_V2 R76, -RZ.H0_H0, RZ.H0_H0, -R13.H0_H0 ;  /* 0x200000ffff4c9231 */ /* 0x000fe2000034090d */
[----:B------:R-:W-:Y:S01]  /*dc00*/  FADD.FTZ R22, R154, R8 ;  /* 0x000000089a167221 */ /* 0x000fe20000010000 */
[----:B------:R-:W-:Y:S01]  /*dc10*/  LOP3.LUT R0, R0, 0xff, RZ, 0xc0, !PT ;  /* 0x000000ff00007812 */ /* 0x000fe200078ec0ff */
[----:B------:R-:W-:-:S02]  /*dc20*/  FADD.FTZ R24, R185, R7 ;  /* 0x00000007b9187221 */ /* 0x000fc40000010000 */
[----:B------:R-:W-:Y:S01]  /*dc30*/  IMAD.MOV.U32 R39, RZ, RZ, R6 ;  /* 0x000000ffff277224 */ /* 0x000fe200078e0006 */
[----:B------:R-:W-:Y:S01]  /*dc40*/  PRMT R36, R163, 0x5410, R164 ;  /* 0x00005410a3247816 */ /* 0x000fe200000000a4 */
[----:B------:R-:W-:Y:S01]  /*dc50*/  IMAD.WIDE.U32 R8, R20, -0x2daee0ad, RZ ;  /* 0xd2511f5314087825 */ /* 0x000fe200078e00ff */
[----:B------:R-:W-:Y:S02]  /*dc60*/  @!P2 PRMT R164, R77, 0x5410, RZ ;  /* 0x000054104da4a816 */ /* 0x000fe400000000ff */
[----:B------:R-:W-:Y:S01]  /*dc70*/  PRMT R166, R11, 0x7610, R166 ;  /* 0x000076100ba67816 */ /* 0x000fe200000000a6 */
[----:B------:R-:W-:Y:S01]  /*dc80*/  IMAD.WIDE.U32 R6, R19, -0x2daee0ad, RZ ;  /* 0xd2511f5313067825 */ /* 0x000fe200078e00ff */
[----:B------:R-:W-:Y:S02]  /*dc90*/  @!P1 PRMT R13, R76, 0x5410, RZ ;  /* 0x000054104c0d9816 */ /* 0x000fe400000000ff */
[----:B------:R-:W-:Y:S02]  /*dca0*/  PRMT R165, R11, 0x7632, R165 ;  /* 0x000076320ba57816 */ /* 0x000fe400000000a5 */
[----:B------:R-:W-:-:S02]  /*dcb0*/  PRMT R162, R28, 0x7632, R162 ;  /* 0x000076321ca27816 */ /* 0x000fc400000000a2 */
[----:B------:R-:W-:Y:S01]  /*dcc0*/  PRMT R161, R28, 0x7610, R161 ;  /* 0x000076101ca17816 */ /* 0x000fe200000000a1 */
[----:B------:R-:W-:Y:S01]  /*dcd0*/  IMAD.MOV.U32 R70, RZ, RZ, R52 ;  /* 0x000000ffff467224 */ /* 0x000fe200078e0034 */
[C---:B------:R-:W-:Y:S01]  /*dce0*/  ISETP.GE.U32.AND P2, PT, R235.reuse, R0, PT ;  /* 0x00000000eb00720c */ /* 0x040fe20003f46070 */
[----:B------:R-:W1:Y:S01]  /*dcf0*/  MUFU.EX2 R21, R150 ;  /* 0x0000009600157308 */ /* 0x000e620000000800 */
[----:B------:R-:W-:Y:S01]  /*dd00*/  ISETP.GE.U32.AND P1, PT, R235, R5, PT ;  /* 0x00000005eb00720c */ /* 0x000fe20003f26070 */
[----:B------:R-:W-:Y:S01]  /*dd10*/  @!P5 HFMA2.BF16_V2 R78, -RZ.H0_H0, RZ.H0_H0, -R163.H0_H0 ;  /* 0x200000ffff4ed231 */ /* 0x000fe200003409a3 */
[----:B------:R-:W-:Y:S01]  /*dd20*/  LOP3.LUT R0, R9, UR15, R12, 0x96, !PT ;  /* 0x0000000f09007c12 */ /* 0x000fe2000f8e960c */
[----:B------:R-:W-:Y:S01]  /*dd30*/  IMAD.MOV.U32 R74, RZ, RZ, R64 ;  /* 0x000000ffff4a7224 */ /* 0x000fe200078e0040 */
[----:B------:R-:W-:Y:S01]  /*dd40*/  LOP3.LUT R5, R7, UR11, R8, 0x96, !PT ;  /* 0x0000000b07057c12 */ /* 0x000fe2000f8e9608 */
[----:B------:R-:W-:Y:S01]  /*dd50*/  IMAD.MOV.U32 R68, RZ, RZ, R61 ;  /* 0x000000ffff447224 */ /* 0x000fe200078e003d */
[----:B------:R2:W5:Y:S01]  /*dd60*/  LDL.LU R185, [R1+0x19c] ;  /* 0x00019c0001b97983 */ /* 0x0005620000300800 */
[----:B------:R-:W-:-:S04]  /*dd70*/  IMAD.WIDE.U32 R10, R0, -0x326172a9, RZ ;  /* 0xcd9e8d57000a7825 */ /* 0x000fc800078e00ff */
[----:B------:R-:W-:Y:S01]  /*dd80*/  IMAD.WIDE.U32 R8, R5, -0x326172a9, RZ ;  /* 0xcd9e8d5705087825 */ /* 0x000fe200078e00ff */
[----:B------:R-:W-:-:S04]  /*dd90*/  LOP3.LUT R4, R11, UR12, R4, 0x96, !PT ;  /* 0x0000000c0b047c12 */ /* 0x000fc8000f8e9604 */
[----:B------:R-:W-:Y:S01]  /*dda0*/  LOP3.LUT R0, R9, UR10, R10, 0x96, !PT ;  /* 0x0000000a09007c12 */ /* 0x000fe2000f8e960a */
[----:B------:R-:W-:-:S04]  /*ddb0*/  IMAD.WIDE.U32 R10, R4, -0x2daee0ad, RZ ;  /* 0xd2511f53040a7825 */ /* 0x000fc800078e00ff */
[----:B------:R-:W-:Y:S01]  /*ddc0*/  IMAD.WIDE.U32 R4, R0, -0x2daee0ad, RZ ;  /* 0xd2511f5300047825 */ /* 0x000fe200078e00ff */
[----:B------:R-:W-:-:S04]  /*ddd0*/  LOP3.LUT R6, R11, UR9, R6, 0x96, !PT ;  /* 0x000000090b067c12 */ /* 0x000fc8000f8e9606 */
[----:B------:R-:W-:Y:S02]  /*dde0*/  LOP3.LUT R5, R5, UR6, R10, 0x96, !PT ;  /* 0x0000000605057c12 */ /* 0x000fe4000f8e960a */
[C---:B------:R-:W-:Y:S02]  /*ddf0*/  LOP3.LUT R0, R2.reuse, 0xff, RZ, 0xc0, !PT ;  /* 0x000000ff02007812 */ /* 0x040fe400078ec0ff */
[----:B------:R-:W-:Y:S02]  /*de00*/  LOP3.LUT R10, R2, 0xffff, RZ, 0xc0, !PT ;  /* 0x0000ffff020a7812 */ /* 0x000fe400078ec0ff */
[--C-:B------:R-:W-:Y:S02]  /*de10*/  SHF.R.U32.HI R11, RZ, 0x10, R2.reuse ;  /* 0x00000010ff0b7819 */ /* 0x100fe40000011602 */
[----:B------:R-:W-:Y:S01]  /*de20*/  SHF.R.U32.HI R9, RZ, 0x18, R2 ;  /* 0x00000018ff097819 */ /* 0x000fe20000011602 */
[----:B------:R-:W-:Y:S01]  /*de30*/  IMAD.WIDE.U32 R2, R5, -0x326172a9, RZ ;  /* 0xcd9e8d5705027825 */ /* 0x000fe200078e00ff */
[----:B------:R-:W-:-:S02]  /*de40*/  @!P1 HFMA2.BF16_V2 R81, -RZ.H0_H0, RZ.H0_H0, -R162.H0_H0 ;  /* 0x200000ffff519231 */ /* 0x000fc400003409a2 */
[----:B------:R-:W-:Y:S02]  /*de50*/  @!P4 HFMA2.BF16_V2 R79, -RZ.H0_H0, RZ.H0_H0, -R166.H0_H0 ;  /* 0x200000ffff4fc231 */ /* 0x000fe400003409a6 */
[----:B------:R-:W-:Y:S01]  /*de60*/  LOP3.LUT R5, R2, 0xff, RZ, 0xc0, !PT ;  /* 0x000000ff02057812 */ /* 0x000fe200078ec0ff */
[----:B------:R-:W-:Y:S01]  /*de70*/  IMAD.MOV.U32 R52, RZ, RZ, R120 ;  /* 0x000000ffff347224 */ /* 0x000fe200078e0078 */
[----:B------:R-:W-:Y:S01]  /*de80*/  PRMT R120, R161, 0x5410, R162 ;  /* 0x00005410a1787816 */ /* 0x000fe200000000a2 */
[----:B------:R-:W-:Y:S01]  /*de90*/  IMAD.MOV.U32 R77, RZ, RZ, R53 ;  /* 0x000000ffff4d7224 */ /* 0x000fe200078e0035 */
[----:B------:R-:W-:Y:S01]  /*dea0*/  @!P1 PRMT R162, R81, 0x5410, RZ ;  /* 0x0000541051a29816 */ /* 0x000fe200000000ff */
[----:B------:R-:W-:Y:S01]  /*deb0*/  IMAD.MOV.U32 R53, RZ, RZ, R121 ;  /* 0x000000ffff357224 */ /* 0x000fe200078e0079 */
[----:B------:R-:W-:Y:S01]  /*dec0*/  PRMT R121, R166, 0x5410, R165 ;  /* 0x00005410a6797816 */ /* 0x000fe200000000a5 */
[----:B------:R-:W-:Y:S01]  /*ded0*/  @!P3 HFMA2.BF16_V2 R80, -RZ.H0_H0, RZ.H0_H0, -R165.H0_H0 ;  /* 0x200000ffff50b231 */ /* 0x000fe200003409a5 */
[----:B------:R-:W-:Y:S01]  /*dee0*/  ISETP.GE.U32.AND P1, PT, R235, R5, PT ;  /* 0x00000005eb00720c */ /* 0x000fe20003f26070 */
[----:B------:R-:W-:Y:S01]  /*def0*/  IMAD.WIDE.U32 R6, R6, -0x326172a9, RZ ;  /* 0xcd9e8d5706067825 */ /* 0x000fe200078e00ff */
[----:B------:R-:W-:Y:S01]  /*df00*/  @!P4 PRMT R166, R79, 0x5410, RZ ;  /* 0x000054104fa6c816 */ /* 0x000fe200000000ff */
[----:B------:R-:W3:Y:S01]  /*df10*/  MUFU.EX2 R5, R152 ;  /* 0x0000009800057308 */ /* 0x000ee20000000800 */
[----:B------:R-:W-:-:S02]  /*df20*/  ISETP.GE.U32.AND P4, PT, R235, R0, PT ;  /* 0x00000000eb00720c */ /* 0x000fc40003f86070 */
[----:B------:R-:W-:Y:S02]  /*df30*/  SHF.R.U32.HI R0, RZ, 0x18, R2 ;  /* 0x00000018ff007819 */ /* 0x000fe40000011602 */
[----:B------:R-:W-:Y:S02]  /*df40*/  @!P3 PRMT R165, R80, 0x5410, RZ ;  /* 0x0000541050a5b816 */ /* 0x000fe400000000ff */
[----:B------:R-:W-:Y:S02]  /*df50*/  LOP3.LUT R7, R7, UR8, R8, 0x96, !PT ;  /* 0x0000000807077c12 */ /* 0x000fe4000f8e9608 */
[----:B------:R-:W-:Y:S01]  /*df60*/  ISETP.GE.U32.AND P3, PT, R235, R0, PT ;  /* 0x00000000eb00720c */ /* 0x000fe20003f66070 */
[----:B------:R-:W-:Y:S01]  /*df70*/  @!P2 HFMA2.BF16_V2 R82, -RZ.H0_H0, RZ.H0_H0, -R161.H0_H0 ;  /* 0x200000ffff52a231 */ /* 0x000fe200003409a1 */
[----:B------:R-:W-:Y:S02]  /*df80*/  SHF.R.U32.HI R0, RZ, 0x8, R10 ;  /* 0x00000008ff007819 */ /* 0x000fe4000001160a */
[----:B------:R-:W-:-:S02]  /*df90*/  LOP3.LUT R6, R3, UR13, R6, 0x96, !PT ;  /* 0x0000000d03067c12 */ /* 0x000fc4000f8e9606 */
[----:B------:R-:W-:Y:S02]  /*dfa0*/  LOP3.LUT R12, R2, 0xffff, RZ, 0xc0, !PT ;  /* 0x0000ffff020c7812 */ /* 0x000fe400078ec0ff */
[----:B------:R-:W-:Y:S01]  /*dfb0*/  SHF.R.U32.HI R8, RZ, 0x10, R2 ;  /* 0x00000010ff087819 */ /* 0x000fe20000011602 */
[----:B------:R-:W-:Y:S01]  /*dfc0*/  IMAD.WIDE.U32 R2, R7, -0x2daee0ad, RZ ;  /* 0xd2511f5307027825 */ /* 0x000fe200078e00ff */
[----:B------:R-:W-:Y:S02]  /*dfd0*/  LOP3.LUT R0, R0, 0xffff, RZ, 0xc0, !PT ;  /* 0x0000ffff00007812 */ /* 0x000fe400078ec0ff */
[----:B------:R-:W-:Y:S02]  /*dfe0*/  @!P2 PRMT R161, R82, 0x5410, RZ ;  /* 0x0000541052a1a816 */ /* 0x000fe400000000ff */
[----:B------:R-:W-:Y:S02]  /*dff0*/  @!P5 PRMT R163, R78, 0x5410, RZ ;  /* 0x000054104ea3d816 */ /* 0x000fe400000000ff */
[----:B------:R-:W-:-:S02]  /*e000*/  ISETP.GE.U32.AND P2, PT, R235, R9, PT ;  /* 0x00000009eb00720c */ /* 0x000fc40003f46070 */
[C---:B------:R-:W-:Y:S02]  /*e010*/  LOP3.LUT R10, R2.reuse, 0xff, RZ, 0xc0, !PT ;  /* 0x000000ff020a7812 */ /* 0x040fe400078ec0ff */
[----:B------:R-:W-:Y:S02]  /*e020*/  LOP3.LUT R20, R2, 0xffff, RZ, 0xc0, !PT ;  /* 0x0000ffff02147812 */ /* 0x000fe400078ec0ff */
[--C-:B------:R-:W-:Y:S02]  /*e030*/  SHF.R.U32.HI R19, RZ, 0x10, R2.reuse ;  /* 0x00000010ff137819 */ /* 0x100fe40000011602 */
[----:B------:R-:W-:Y:S01]  /*e040*/  SHF.R.U32.HI R9, RZ, 0x18, R2 ;  /* 0x00000018ff097819 */ /* 0x000fe20000011602 */
[----:B-1----:R-:W-:Y:S01]  /*e050*/  FADD.FTZ R2, R21, R23 ;  /* 0x0000001715027221 */ /* 0x002fe20000010000 */
[----:B------:R-:W-:Y:S01]  /*e060*/  ISETP.GE.U32.AND P5, PT, R235, R0, PT ;  /* 0x00000000eb00720c */ /* 0x000fe20003fa6070 */
[----:B------:R-:W-:Y:S01]  /*e070*/  MUFU.EX2 R7, R146 ;  /* 0x0000009200077308 */ /* 0x000fe20000000800 */
[----:B---3--:R-:W-:-:S04]  /*e080*/  F2FP.BF16.PACK_AB R0, R5, R21 ;  /* 0x000000150500723e */ /* 0x008fc800000010ff */
[----:B------:R-:W-:-:S03]  /*e090*/  PRMT R159, R0, 0x7610, R159 ;  /* 0x00007610009f7816 */ /* 0x000fc6000000009f */
[----:B------:R-:W1:Y:S01]  /*e0a0*/  MUFU.EX2 R21, R149 ;  /* 0x0000009500157308 */ /* 0x000e620000000800 */
[----:B------:R-:W-:Y:S01]  /*e0b0*/  PRMT R158, R0, 0x7632, R158 ;  /* 0x00007632009e7816 */ /* 0x000fe2000000009e */
[----:B------:R-:W-:Y:S01]  /*e0c0*/  @!P4 HFMA2.BF16_V2 R84, -RZ.H0_H0, RZ.H0_H0, -R159.H0_H0 ;  /* 0x200000ffff54c231 */ /* 0x000fe2000034099f */
[----:B------:R-:W-:Y:S01]  /*e0d0*/  LOP3.LUT R0, R11, 0xff, RZ, 0xc0, !PT ;  /* 0x000000ff0b007812 */ /* 0x000fe200078ec0ff */
[----:B------:R-:W-:Y:S01]  /*e0e0*/  IMAD.MOV.U32 R64, RZ, RZ, R118 ;  /* 0x000000ffff407224 */ /* 0x000fe200078e0076 */
[----:B------:R-:W-:Y:S02]  /*e0f0*/  PRMT R118, R159, 0x5410, R158 ;  /* 0x000054109f767816 */ /* 0x000fe4000000009e */
[----:B------:R-:W-:Y:S02]  /*e100*/  @!P4 PRMT R159, R84, 0x5410, RZ ;  /* 0x00005410549fc816 */ /* 0x000fe400000000ff */
[----:B------:R-:W-:Y:S02]  /*e110*/  ISETP.GE.U32.AND P4, PT, R235, R0, PT ;  /* 0x00000000eb00720c */ /* 0x000fe40003f86070 */
[----:B-1----:R-:W-:-:S04]  /*e120*/  F2FP.BF16.PACK_AB R0, R21, R7 ;  /* 0x000000071500723e */ /* 0x002fc800000010ff */
[C---:B------:R-:W-:Y:S02]  /*e130*/  PRMT R155, R0.reuse, 0x7610, R155 ;  /* 0x00007610009b7816 */ /* 0x040fe4000000009b */
[----:B------:R-:W-:Y:S02]  /*e140*/  PRMT R154, R0, 0x7632, R154 ;  /* 0x00007632009a7816 */ /* 0x000fe4000000009a */
[----:B------:R-:W-:Y:S01]  /*e150*/  LOP3.LUT R0, R6, 0xffff, RZ, 0xc0, !PT ;  /* 0x0000ffff06007812 */ /* 0x000fe200078ec0ff */
[----:B------:R-:W-:Y:S02]  /*e160*/  MUFU.EX2 R11, R160 ;  /* 0x000000a0000b7308 */ /* 0x000fe40000000800 */
[----:B------:R-:W-:Y:S01]  /*e170*/  @!P4 HFMA2.BF16_V2 R85, -RZ.H0_H0, RZ.H0_H0, -R155.H0_H0 ;  /* 0x200000ffff55c231 */ /* 0x000fe2000034099b */
[----:B------:R-:W-:Y:S01]  /*e180*/  SHF.R.U32.HI R0, RZ, 0x8, R0 ;  /* 0x00000008ff007819 */ /* 0x000fe20000011600 */
[----:B------:R-:W-:-:S04]  /*e190*/  IMAD.MOV.U32 R61, RZ, RZ, R66 ;  /* 0x000000ffff3d7224 */ /* 0x000fc800078e0042 */
[----:B------:R-:W1:Y:S01]  /*e1a0*/  MUFU.EX2 R23, R153 ;  /* 0x0000009900177308 */ /* 0x000e620000000800 */
[----:B------:R-:W-:Y:S01]  /*e1b0*/  LOP3.LUT R0, R0, 0xffff, RZ, 0xc0, !PT ;  /* 0x0000ffff00007812 */ /* 0x000fe200078ec0ff */
[----:B------:R-:W-:Y:S01]  /*e1c0*/  IMAD.MOV.U32 R66, RZ, RZ, R117 ;  /* 0x000000ffff427224 */ /* 0x000fe200078e0075 */
[----:B------:R-:W-:Y:S01]  /*e1d0*/  PRMT R117, R155, 0x5410, R154 ;  /* 0x000054109b757816 */ /* 0x000fe2000000009a */
[----:B------:R-:W-:Y:S01]  /*e1e0*/  @!P2 HFMA2.BF16_V2 R86, -RZ.H0_H0, RZ.H0_H0, -R154.H0_H0 ;  /* 0x200000ffff56a231 */ /* 0x000fe2000034099a */
[----:B------:R-:W-:Y:S02]  /*e1f0*/  @!P4 PRMT R155, R85, 0x5410, RZ ;  /* 0x00005410559bc816 */ /* 0x000fe400000000ff */
[----:B------:R-:W-:Y:S02]  /*e200*/  ISETP.GE.U32.AND P4, PT, R235, R0, PT ;  /* 0x00000000eb00720c */ /* 0x000fe40003f86070 */
[----:B------:R-:W-:Y:S02]  /*e210*/  LOP3.LUT R0, R6, 0xff, RZ, 0xc0, !PT ;  /* 0x000000ff06007812 */ /* 0x000fe400078ec0ff */
[----:B------:R-:W-:-:S02]  /*e220*/  @!P2 PRMT R154, R86, 0x5410, RZ ;  /* 0x00005410569aa816 */ /* 0x000fc400000000ff */
[----:B------:R-:W-:Y:S01]  /*e230*/  ISETP.GE.U32.AND P2, PT, R235, R0, PT ;  /* 0x00000000eb00720c */ /* 0x000fe20003f46070 */
[----:B------:R-:W-:Y:S01]  /*e240*/  IMAD.MOV.U32 R76, RZ, RZ, R63 ;  /* 0x000000ffff4c7224 */ /* 0x000fe200078e003f */
[----:B-1----:R-:W-:Y:S01]  /*e250*/  F2FP.BF16.PACK_AB R0, R23, R11 ;  /* 0x0000000b1700723e */ /* 0x002fe200000010ff */
[----:B------:R-:W-:Y:S02]  /*e260*/  IMAD.MOV.U32 R63, RZ, RZ, R252 ;  /* 0x000000ffff3f7224 */ /* 0x000fe400078e00fc */
[----:B------:R-:W-:Y:S01]  /*e270*/  IMAD.MOV.U32 R252, RZ, RZ, R67 ;  /* 0x000000fffffc7224 */ /* 0x000fe200078e0043 */
[C---:B------:R-:W-:Y:S01]  /*e280*/  PRMT R153, R0.reuse, 0x7610, R153 ;  /* 0x0000761000997816 */ /* 0x040fe20000000099 */
[----:B------:R-:W-:Y:S02]  /*e290*/  IMAD.MOV.U32 R67, RZ, RZ, R25 ;  /* 0x000000ffff437224 */ /* 0x000fe400078e0019 */
[----:B------:R-:W1:Y:S01]  /*e2a0*/  MUFU.EX2 R25, R211 ;  /* 0x000000d300197308 */ /* 0x000e620000000800 */
[----:B------:R-:W-:Y:S01]  /*e2b0*/  LOP3.LUT R4, R3, UR14, R4, 0x96, !PT ;  /* 0x0000000e03047c12 */ /* 0x000fe2000f8e9604 */
[----:B------:R-:W-:Y:S01]  /*e2c0*/  FADD.FTZ R3, R7, R42 ;  /* 0x0000002a07037221 */ /* 0x000fe20000010000 */
[----:B------:R-:W-:Y:S01]  /*e2d0*/  PRMT R152, R0, 0x7632, R152 ;  /* 0x0000763200987816 */ /* 0x000fe20000000098 */
[----:B------:R-:W-:Y:S01]  /*e2e0*/  IMAD.MOV.U32 R69, RZ, RZ, R122 ;  /* 0x000000ffff457224 */ /* 0x000fe200078e007a */
[----:B------:R-:W-:Y:S01]  /*e2f0*/  SHF.R.U32.HI R0, RZ, 0x8, R12 ;  /* 0x00000008ff007819 */ /* 0x000fe2000001160c */
[----:B------:R-:W-:Y:S01]  /*e300*/  FADD.FTZ R7, R238, R24 ;  /* 0x00000018ee077221 */ /* 0x000fe20000010000 */
[----:B------:R-:W-:Y:S01]  /*e310*/  @!P2 HFMA2.BF16_V2 R87, -RZ.H0_H0, RZ.H0_H0, -R153.H0_H0 ;  /* 0x200000ffff57a231 */ /* 0x000fe20000340999 */
[----:B------:R-:W-:Y:S01]  /*e320*/  MUFU.EX2 R122, R143 ;  /* 0x0000008f007a7308 */ /* 0x000fe20000000800 */
[----:B------:R-:W-:Y:S01]  /*e330*/  IMAD.MOV.U32 R65, RZ, RZ, R126 ;  /* 0x000000ffff417224 */ /* 0x000fe200078e007e */
[----:B------:R-:W-:Y:S01]  /*e340*/  LOP3.LUT R0, R0, 0xffff, RZ, 0xc0, !PT ;  /* 0x0000ffff00007812 */ /* 0x000fe200078ec0ff */
[----:B------:R-:W-:Y:S01]  /*e350*/  @!P5 HFMA2.BF16_V2 R83, -RZ.H0_H0, RZ.H0_H0, -R158.H0_H0 ;  /* 0x200000ffff53d231 */ /* 0x000fe2000034099e */
[----:B------:R-:W-:-:S04]  /*e360*/  PRMT R126, R153, 0x5410, R152 ;  /* 0x00005410997e7816 */ /* 0x000fc80000000098 */
[----:B------:R-:W3:Y:S01]  /*e370*/  MUFU.EX2 R238, R148 ;  /* 0x0000009400ee7308 */ /* 0x000ee20000000800 */
[----:B------:R-:W-:Y:S01]  /*e380*/  FADD.FTZ R5, R5, R2 ;  /* 0x0000000205057221 */ /* 0x000fe20000010000 */
[----:B------:R-:W-:Y:S01]  /*e390*/  @!P2 PRMT R153, R87, 0x5410, RZ ;  /* 0x000054105799a816 */ /* 0x000fe200000000ff */
[----:B------:R-:W-:Y:S01]  /*e3a0*/  IMAD.MOV.U32 R87, RZ, RZ, R212 ;  /* 0x000000ffff577224 */ /* 0x000fe200078e00d4 */
[----:B------:R-:W-:Y:S02]  /*e3b0*/  LOP3.LUT R2, R8, 0xff, RZ, 0xc0, !PT ;  /* 0x000000ff08027812 */ /* 0x000fe400078ec0ff */
[----:B------:R-:W-:Y:S02]  /*e3c0*/  ISETP.GE.U32.AND P2, PT, R235, R0, PT ;  /* 0x00000000eb00720c */ /* 0x000fe40003f46070 */
[----:B------:R-:W-:Y:S02]  /*e3d0*/  @!P5 PRMT R158, R83, 0x5410, RZ ;  /* 0x00005410539ed816 */ /* 0x000fe400000000ff */
[----:B------:R-:W-:-:S02]  /*e3e0*/  ISETP.GE.U32.AND P5, PT, R235, R2, PT ;  /* 0x00000002eb00720c */ /* 0x000fc40003fa6070 */
[----:B-1----:R-:W-:Y:S01]  /*e3f0*/  F2FP.BF16.PACK_AB R2, R87, R25 ;  /* 0x000000195702723e */ /* 0x002fe200000010ff */
[----:B------:R-:W-:Y:S02]  /*e400*/  IMAD.MOV.U32 R78, RZ, RZ, R77 ;  /* 0x000000ffff4e7224 */ /* 0x000fe400078e004d */
[----:B------:R-:W-:Y:S01]  /*e410*/  IMAD.MOV.U32 R77, RZ, RZ, R76 ;  /* 0x000000ffff4d7224 */ /* 0x000fe200078e004c */
[C---:B------:R-:W-:Y:S02]  /*e420*/  PRMT R150, R2.reuse, 0x7632, R150 ;  /* 0x0000763202967816 */ /* 0x040fe40000000096 */
[----:B------:R-:W-:Y:S01]  /*e430*/  PRMT R151, R2, 0x7610, R151 ;  /* 0x0000761002977816 */ /* 0x000fe20000000097 */
[----:B------:R-:W-:Y:S01]  /*e440*/  FADD.FTZ R8, R21, R3 ;  /* 0x0000000315087221 */ /* 0x000fe20000010000 */
[----:B---3--:R-:W-:Y:S01]  /*e450*/  F2FP.BF16.PACK_AB R0, R238, R122 ;  /* 0x0000007aee00723e */ /* 0x008fe200000010ff */
[----:B------:R-:W1:Y:S01]  /*e460*/  MUFU.EX2 R2, R217 ;  /* 0x000000d900027308 */ /* 0x000e620000000800 */
[----:B------:R-:W-:Y:S01]  /*e470*/  FADD.FTZ R3, R78, R22 ;  /* 0x000000164e037221 */ /* 0x000fe20000010000 */
[----:B------:R-:W-:Y:S01]  /*e480*/  @!P2 HFMA2.BF16_V2 R92, -RZ.H0_H0, RZ.H0_H0, -R150.H0_H0 ;  /* 0x200000ffff5ca231 */ /* 0x000fe20000340996 */
[----:B------:R-:W-:Y:S01]  /*e490*/  IMAD.MOV.U32 R76, RZ, RZ, R74 ;  /* 0x000000ffff4c7224 */ /* 0x000fe200078e004a */
[C---:B------:R-:W-:Y:S01]  /*e4a0*/  PRMT R149, R0.reuse, 0x7610, R149 ;  /* 0x0000761000957816 */ /* 0x040fe20000000095 */
[----:B------:R-:W-:Y:S01]  /*e4b0*/  IMAD.MOV.U32 R78, RZ, RZ, R77 ;  /* 0x000000ffff4e7224 */ /* 0x000fe200078e004d */
[----:B------:R-:W-:Y:S01]  /*e4c0*/  PRMT R148, R0, 0x7632, R148 ;  /* 0x0000763200947816 */ /* 0x000fe20000000094 */
[----:B------:R-:W-:Y:S01]  /*e4d0*/  IMAD.MOV.U32 R74, RZ, RZ, R59 ;  /* 0x000000ffff4a7224 */ /* 0x000fe200078e003b */
[----:B------:R-:W-:Y:S01]  /*e4e0*/  LOP3.LUT R0, R19, 0xff, RZ, 0xc0, !PT ;  /* 0x000000ff13007812 */ /* 0x000fe200078ec0ff */
[----:B------:R-:W-:-:S02]  /*e4f0*/  IMAD.MOV.U32 R59, RZ, RZ, R56 ;  /* 0x000000ffff3b7224 */ /* 0x000fc400078e0038 */
[----:B------:R-:W-:Y:S01]  /*e500*/  IMAD.MOV.U32 R56, RZ, RZ, R125 ;  /* 0x000000ffff387224 */ /* 0x000fe200078e007d */
[----:B------:R-:W-:Y:S01]  /*e510*/  PRMT R125, R151, 0x5410, R150 ;  /* 0x00005410977d7816 */ /* 0x000fe20000000096 */
[----:B------:R-:W-:Y:S01]  /*e520*/  IMAD.MOV.U32 R28, RZ, RZ, R78 ;  /* 0x000000ffff1c7224 */ /* 0x000fe200078e004e */
[----:B------:R-:W-:Y:S01]  /*e530*/  @!P2 PRMT R150, R92, 0x5410, RZ ;  /* 0x000054105c96a816 */ /* 0x000fe200000000ff */
[----:B------:R-:W-:Y:S01]  /*e540*/  IMAD.MOV.U32 R78, RZ, RZ, R35 ;  /* 0x000000ffff4e7224 */ /* 0x000fe200078e0023 */
[----:B------:R-:W-:Y:S01]  /*e550*/  ISETP.GE.U32.AND P2, PT, R235, R0, PT ;  /* 0x00000000eb00720c */ /* 0x000fe20003f46070 */
[----:B------:R-:W3:Y:S01]  /*e560*/  MUFU.EX2 R35, R216 ;  /* 0x000000d800237308 */ /* 0x000ee20000000800 */
[----:B------:R-:W-:Y:S01]  /*e570*/  IMAD.MOV.U32 R77, RZ, RZ, R76 ;  /* 0x000000ffff4d7224 */ /* 0x000fe200078e004c */
[----:B------:R-:W-:Y:S01]  /*e580*/  @!P3 HFMA2.BF16_V2 R90, -RZ.H0_H0, RZ.H0_H0, -R148.H0_H0 ;  /* 0x200000ffff5ab231 */ /* 0x000fe20000340994 */
[----:B------:R-:W-:Y:S01]  /*e590*/  LOP3.LUT R0, R4, 0xffff, RZ, 0xc0, !PT ;  /* 0x0000ffff04007812 */ /* 0x000fe200078ec0ff */
[----:B------:R-:W-:-:S02]  /*e5a0*/  IMAD.MOV.U32 R76, RZ, RZ, R74 ;  /* 0x000000ffff4c7224 */ /* 0x000fc400078e004a */
[----:B------:R-:W-:Y:S01]  /*e5b0*/  IMAD.MOV.U32 R74, RZ, RZ, R70 ;  /* 0x000000ffff4a7224 */ /* 0x000fe200078e0046 */
[----:B------:R-:W-:Y:S01]  /*e5c0*/  SHF.R.U32.HI R0, RZ, 0x8, R0 ;  /* 0x00000008ff007819 */ /* 0x000fe20000011600 */
[----:B------:R-:W-:Y:S01]  /*e5d0*/  IMAD.MOV.U32 R70, RZ, RZ, R124 ;  /* 0x000000ffff467224 */ /* 0x000fe200078e007c */
[----:B------:R-:W-:Y:S01]  /*e5e0*/  PRMT R124, R149, 0x5410, R148 ;  /* 0x00005410957c7816 */ /* 0x000fe20000000094 */
[----:B------:R-:W-:Y:S01]  /*e5f0*/  @!P5 HFMA2.BF16_V2 R91, -RZ.H0_H0, RZ.H0_H0, -R149.H0_H0 ;  /* 0x200000ffff5bd231 */ /* 0x000fe20000340995 */
[----:B------:R-:W-:Y:S01]  /*e600*/  @!P3 PRMT R148, R90, 0x5410, RZ ;  /* 0x000054105a94b816 */ /* 0x000fe200000000ff */
[----:B-1----:R-:W-:Y:S01]  /*e610*/  IMAD.MOV.U32 R90, RZ, RZ, R2 ;  /* 0x000000ffff5a7224 */ /* 0x002fe200078e0002 */
[----:B------:R-:W-:Y:S01]  /*e620*/  LOP3.LUT R2, R4, 0xff, RZ, 0xc0, !PT ;  /* 0x000000ff04027812 */ /* 0x000fe200078ec0ff */
[----:B------:R-:W-:Y:S01]  /*e630*/  @!P1 HFMA2.BF16_V2 R88, -RZ.H0_H0, RZ.H0_H0, -R151.H0_H0 ;  /* 0x200000ffff589231 */ /* 0x000fe20000340997 */
[----:B------:R-:W-:Y:S02]  /*e640*/  LOP3.LUT R0, R0, 0xffff, RZ, 0xc0, !PT ;  /* 0x0000ffff00007812 */ /* 0x000fe400078ec0ff */
[----:B------:R-:W-:-:S02]  /*e650*/  @!P5 PRMT R149, R91, 0x5410, RZ ;  /* 0x000054105b95d816 */ /* 0x000fc400000000ff */
[C---:B------:R-:W-:Y:S02]  /*e660*/  ISETP.GE.U32.AND P3, PT, R235.reuse, R2, PT ;  /* 0x00000002eb00720c */ /* 0x040fe40003f66070 */
[C---:B------:R-:W-:Y:S02]  /*e670*/  ISETP.GE.U32.AND P5, PT, R235.reuse, R0, PT ;  /* 0x00000000eb00720c */ /* 0x040fe40003fa6070 */
[----:B------:R-:W-:Y:S02]  /*e680*/  @!P1 PRMT R151, R88, 0x5410, RZ ;  /* 0x0000541058979816 */ /* 0x000fe400000000ff */
[----:B------:R-:W-:Y:S02]  /*e690*/  ISETP.GE.U32.AND P1, PT, R235, R9, PT ;  /* 0x00000009eb00720c */ /* 0x000fe40003f26070 */
[----:B---3--:R-:W-:Y:S01]  /*e6a0*/  F2FP.BF16.PACK_AB R0, R35, R90 ;  /* 0x0000005a2300723e */ /* 0x008fe200000010ff */
[----:B------:R-:W1:Y:S01]  /*e6b0*/  MUFU.EX2 R9, R219 ;  /* 0x000000db00097308 */ /* 0x000e620000000800 */
[----:B------:R-:W-:-:S02]  /*e6c0*/  IMAD.MOV.U32 R79, RZ, RZ, R39 ;  /* 0x000000ffff4f7224 */ /* 0x000fc400078e0027 */
[----:B------:R-:W-:Y:S01]  /*e6d0*/  IMAD.MOV.U32 R39, RZ, RZ, R252 ;  /* 0x000000ffff277224 */ /* 0x000fe200078e00fc */
[C---:B------:R-:W-:Y:S02]  /*e6e0*/  PRMT R147, R0.reuse, 0x7610, R147 ;  /* 0x0000761000937816 */ /* 0x040fe40000000093 */
[----:B------:R-:W-:Y:S02]  /*e6f0*/  PRMT R146, R0, 0x7632, R146 ;  /* 0x0000763200927816 */ /* 0x000fe40000000092 */
[----:B------:R3:W4:Y:S01]  /*e700*/  MUFU.EX2 R252, R218 ;  /* 0x000000da00fc7308 */ /* 0x0007220000000800 */
[----:B------:R-:W-:Y:S01]  /*e710*/  SHF.R.U32.HI R0, RZ, 0x8, R20 ;  /* 0x00000008ff007819 */ /* 0x000fe20000011614 */
[----:B------:R-:W-:Y:S02]  /*e720*/  @!P3 HFMA2.BF16_V2 R94, -RZ.H0_H0, RZ.H0_H0, -R147.H0_H0 ;  /* 0x200000ffff5eb231 */ /* 0x000fe40000340993 */
[----:B------:R-:W-:Y:S01]  /*e730*/  @!P5 HFMA2.BF16_V2 R93, -RZ.H0_H0, RZ.H0_H0, -R146.H0_H0 ;  /* 0x200000ffff5dd231 */ /* 0x000fe20000340992 */
[----:B------:R-:W-:Y:S01]  /*e740*/  LOP3.LUT R0, R0, 0xffff, RZ, 0xc0, !PT ;  /* 0x0000ffff00007812 */ /* 0x000fe200078ec0ff */
[----:B------:R-:W-:Y:S01]  /*e750*/  @!P4 HFMA2.BF16_V2 R89, -RZ.H0_H0, RZ.H0_H0, -R152.H0_H0 ;  /* 0x200000ffff59c231 */ /* 0x000fe20000340998 */
[----:B------:R-:W-:-:S04]  /*e760*/  IMAD.MOV.U32 R86, RZ, RZ, R77 ;  /* 0x000000ffff567224 */ /* 0x000fc800078e004d */
[----:B------:R-:W-:Y:S02]  /*e770*/  @!P4 PRMT R152, R89, 0x5410, RZ ;  /* 0x000054105998c816 */ /* 0x000fe400000000ff */
[----:B---3--:R-:W-:Y:S02]  /*e780*/  PRMT R218, R147, 0x5410, R146 ;  /* 0x0000541093da7816 */ /* 0x008fe40000000092 */
[----:B------:R-:W-:Y:S02]  /*e790*/  @!P3 PRMT R147, R94, 0x5410, RZ ;  /* 0x000054105e93b816 */ /* 0x000fe400000000ff */
[----:B------:R-:W-:Y:S02]  /*e7a0*/  ISETP.GE.U32.AND P3, PT, R235, R0, PT ;  /* 0x00000000eb00720c */ /* 0x000fe40003f66070 */
[----:B------:R-:W-:Y:S01]  /*e7b0*/  @!P5 PRMT R146, R93, 0x5410, RZ ;  /* 0x000054105d92d816 */ /* 0x000fe200000000ff */
[----:B-1----:R-:W-:Y:S01]  /*e7c0*/  IMAD.MOV.U32 R93, RZ, RZ, R9 ;  /* 0x000000ffff5d7224 */ /* 0x002fe200078e0009 */
[----:B------:R-:W-:-:S02]  /*e7d0*/  SHF.R.U32.HI R0, RZ, 0x18, R6 ;  /* 0x00000018ff007819 */ /* 0x000fc40000011606 */
[C---:B------:R-:W-:Y:S01]  /*e7e0*/  ISETP.GE.U32.AND P4, PT, R235.reuse, R10, PT ;  /* 0x0000000aeb00720c */ /* 0x040fe20003f86070 */
[----:B------:R-:W-:Y:S01]  /*e7f0*/  IMAD.MOV.U32 R88, RZ, RZ, R79 ;  /* 0x000000ffff587224 */ /* 0x000fe200078e004f */
[----:B------:R-:W-:Y:S01]  /*e800*/  ISETP.GE.U32.AND P5, PT, R235, R0, PT ;  /* 0x00000000eb00720c */ /* 0x000fe20003fa6070 */
[----:B------:R-:W-:Y:S01]  /*e810*/  IMAD.MOV.U32 R77, RZ, RZ, R70 ;  /* 0x000000ffff4d7224 */ /* 0x000fe200078e0046 */
[----:B----4-:R-:W-:Y:S01]  /*e820*/  F2FP.BF16.PACK_AB R0, R93, R252 ;  /* 0x000000fc5d00723e */ /* 0x010fe200000010ff */
[----:B------:R-:W-:Y:S02]  /*e830*/  IMAD.MOV.U32 R79, RZ, RZ, R243 ;  /* 0x000000ffff4f7224 */ /* 0x000fe400078e00f3 */
[----:B------:R-:W-:Y:S01]  /*e840*/  IMAD.MOV.U32 R70, RZ, RZ, R241 ;  /* 0x000000ffff467224 */ /* 0x000fe200078e00f1 */
[----:B------:R-:W-:Y:S01]  /*e850*/  MUFU.EX2 R243, R214 ;  /* 0x000000d600f37308 */ /* 0x000fe20000000800 */
[C---:B------:R-:W-:Y:S02]  /*e860*/  PRMT R145, R0.reuse, 0x7610, R145 ;  /* 0x0000761000917816 */ /* 0x040fe40000000091 */
[----:B------:R-:W-:-:S05]  /*e870*/  PRMT R144, R0, 0x7632, R144 ;  /* 0x0000763200907816 */ /* 0x000fca0000000090 */
[----:B------:R-:W1:Y:S01]  /*e880*/  MUFU.EX2 R241, R204 ;  /* 0x000000cc00f17308 */ /* 0x000e620000000800 */
[----:B------:R-:W-:Y:S01]  /*e890*/  SHF.R.U32.HI R0, RZ, 0x10, R6 ;  /* 0x00000010ff007819 */ /* 0x000fe20000011606 */
[----:B------:R-:W-:Y:S01]  /*e8a0*/  @!P4 HFMA2.BF16_V2 R96, -RZ.H0_H0, RZ.H0_H0, -R145.H0_H0 ;  /* 0x200000ffff60c231 */ /* 0x000fe20000340991 */
[----:B------:R-:W-:Y:S02]  /*e8b0*/  PRMT R216, R145, 0x5410, R144 ;  /* 0x0000541091d87816 */ /* 0x000fe40000000090 */
[----:B------:R-:W-:Y:S01]  /*e8c0*/  LOP3.LUT R0, R0, 0xff, RZ, 0xc0, !PT ;  /* 0x000000ff00007812 */ /* 0x000fe200078ec0ff */
[----:B------:R-:W-:Y:S01]  /*e8d0*/  @!P3 HFMA2.BF16_V2 R95, -RZ.H0_H0, RZ.H0_H0, -R144.H0_H0 ;  /* 0x200000ffff5fb231 */ /* 0x000fe20000340990 */
[----:B------:R-:W-:Y:S01]  /*e8e0*/  @!P4 PRMT R145, R96, 0x5410, RZ ;  /* 0x000054106091c816 */ /* 0x000fe200000000ff */
[----:B------:R-:W3:Y:S01]  /*e8f0*/  MUFU.EX2 R222, R222 ;  /* 0x000000de00de7308 */ /* 0x000ee20000000800 */
[----:B------:R-:W-:Y:S02]  /*e900*/  ISETP.GE.U32.AND P4, PT, R235, R0, PT ;  /* 0x00000000eb00720c */ /* 0x000fe40003f86070 */
[----:B------:R-:W-:-:S02]  /*e910*/  SHF.R.U32.HI R0, RZ, 0x18, R4 ;  /* 0x00000018ff007819 */ /* 0x000fc40000011604 */
[----:B------:R-:W-:Y:S02]  /*e920*/  @!P3 PRMT R144, R95, 0x5410, RZ ;  /* 0x000054105f90b816 */ /* 0x000fe400000000ff */
[----:B-1----:R-:W-:Y:S02]  /*e930*/  F2FP.BF16.PACK_AB R160, R243, R241 ;  /* 0x000000f1f3a0723e */ /* 0x002fe400000010ff */
[----:B------:R-:W-:Y:S02]  /*e940*/  ISETP.GE.U32.AND P3, PT, R235, R0, PT ;  /* 0x00000000eb00720c */ /* 0x000fe40003f66070 */
[----:B------:R-:W-:Y:S01]  /*e950*/  SHF.R.U32.HI R0, RZ, 0x10, R4 ;  /* 0x00000010ff007819 */ /* 0x000fe20000011604 */
[----:B------:R-:W-:Y:S01]  /*e960*/  @!P2 HFMA2.BF16_V2 R97, -RZ.H0_H0, RZ.H0_H0, -R160.H0_H0 ;  /* 0x200000ffff61a231 */ /* 0x000fe200003409a0 */
[----:B------:R-:W-:Y:S02]  /*e970*/  @P2 PRMT R211, R160, 0x7610, R211 ;  /* 0x00007610a0d32816 */ /* 0x000fe400000000d3 */
[----:B------:R-:W-:-:S02]  /*e980*/  LOP3.LUT R0, R0, 0xff, RZ, 0xc0, !PT ;  /* 0x000000ff00007812 */ /* 0x000fc400078ec0ff */
[----:B------:R-:W-:Y:S02]  /*e990*/  @!P2 PRMT R211, R97, 0x5410, RZ ;  /* 0x0000541061d3a816 */ /* 0x000fe400000000ff */
[----:B------:R-:W-:Y:S02]  /*e9a0*/  ISETP.GE.U32.AND P2, PT, R235, R0, PT ;  /* 0x00000000eb00720c */ /* 0x000fe40003f46070 */
[----:B---3--:R-:W-:Y:S01]  /*e9b0*/  F2FP.BF16.PACK_AB R0, R222, R220 ;  /* 0x000000dcde00723e */ /* 0x008fe200000010ff */
[----:B------:R-:W-:Y:S02]  /*e9c0*/  IMAD.MOV.U32 R82, RZ, RZ, R58 ;  /* 0x000000ffff527224 */ /* 0x000fe400078e003a */
[----:B------:R-:W-:Y:S01]  /*e9d0*/  IMAD.MOV.U32 R83, RZ, RZ, R59 ;  /* 0x000000ffff537224 */ /* 0x000fe200078e003b */
[C---:B------:R-:W-:Y:S01]  /*e9e0*/  PRMT R141, R0.reuse, 0x7610, R141 ;  /* 0x00007610008d7816 */ /* 0x040fe2000000008d */
[----:B------:R-:W-:Y:S01]  /*e9f0*/  IMAD.MOV.U32 R58, RZ, RZ, R156 ;  /* 0x000000ffff3a7224 */ /* 0x000fe200078e009c */
[----:B------:R-:W-:Y:S01]  /*ea00*/  PRMT R140, R0, 0x7632, R140 ;  /* 0x00007632008c7816 */ /* 0x000fe2000000008c */
[----:B------:R-:W-:-:S02]  /*ea10*/  IMAD.MOV.U32 R59, RZ, RZ, R157 ;  /* 0x000000ffff3b7224 */ /* 0x000fc400078e009d */
[----:B------:R-:W-:Y:S02]  /*ea20*/  IMAD.U32 R0, RZ, RZ, UR5 ;  /* 0x00000005ff007e24 */ /* 0x000fe4000f8e00ff */
[----:B------:R-:W-:Y:S02]  /*ea30*/  IMAD.MOV.U32 R42, RZ, RZ, R56 ;  /* 0x000000ffff2a7224 */ /* 0x000fe400078e0038 */
[----:B------:R-:W-:Y:S02]  /*ea40*/  IMAD.MOV.U32 R84, RZ, RZ, R57 ;  /* 0x000000ffff547224 */ /* 0x000fe400078e0039 */
[----:B------:R-:W-:Y:S01]  /*ea50*/  IMAD.WIDE R56, R0, 0x2, R58 ;  /* 0x0000000200387825 */ /* 0x000fe200078e023a */
[----:B------:R-:W1:Y:S03]  /*ea60*/  MUFU.EX2 R2, R215 ;  /* 0x000000d700027308 */ /* 0x000e660000000800 */
[----:B------:R-:W-:-:S02]  /*ea70*/  IMAD.U32 R0, RZ, RZ, UR4 ;  /* 0x00000004ff007e24 */ /* 0x000fc4000f8e00ff */
[----:B------:R-:W-:Y:S02]  /*ea80*/  IMAD.MOV.U32 R85, RZ, RZ, R74 ;  /* 0x000000ffff557224 */ /* 0x000fe400078e004a */
[----:B------:R-:W-:Y:S01]  /*ea90*/  IMAD.MOV.U32 R24, RZ, RZ, R54 ;  /* 0x000000ffff187224 */ /* 0x000fe200078e0036 */
[----:B------:R-:W3:Y:S01]  /*eaa0*/  MUFU.EX2 R6, R221 ;  /* 0x000000dd00067308 */ /* 0x000ee20000000800 */
[----:B------:R-:W-:Y:S02]  /*eab0*/  IMAD.MOV.U32 R74, RZ, RZ, R55 ;  /* 0x000000ffff4a7224 */ /* 0x000fe400078e0037 */
[----:B------:R-:W-:-:S04]  /*eac0*/  IMAD.WIDE R54, R0, 0x2, R58 ;  /* 0x0000000200367825 */ /* 0x000fc800078e023a */
[----:B------:R-:W-:Y:S02]  /*ead0*/  IMAD.U32 R0, RZ, RZ, UR26 ;  /* 0x0000001aff007e24 */ /* 0x000fe4000f8e00ff */
[----:B------:R-:W-:Y:S02]  /*eae0*/  IMAD.MOV.U32 R81, RZ, RZ, R53 ;  /* 0x000000ffff517224 */ /* 0x000fe400078e0035 */
[----:B------:R-:W-:Y:S02]  /*eaf0*/  IMAD.MOV.U32 R80, RZ, RZ, R52 ;  /* 0x000000ffff507224 */ /* 0x000fe400078e0034 */
[----:B------:R-:W-:Y:S01]  /*eb00*/  IMAD.WIDE R52, R0, 0x2, R58 ;  /* 0x0000000200347825 */ /* 0x000fe200078e023a */
[----:B------:R-:W-:Y:S04]  /*eb10*/  STG.E.U16 [R58.64+-0x80], R34 ;  /* 0xffff80223a007986 */ /* 0x000fe8000c101522 */
[----:B------:R-:W-:Y:S04]  /*eb20*/  STG.E.U16 [R58.64+-0x7e], R32 ;  /* 0xffff82203a007986 */ /* 0x000fe8000c101522 */
[----:B------:R-:W-:Y:S04]  /*eb30*/  STG.E.U16 [R56.64+-0x80], R31 ;  /* 0xffff801f38007986 */ /* 0x000fe8000c101522 */
[----:B------:R-:W-:Y:S01]  /*eb40*/  STG.E.U16 [R56.64+-0x7e], R33 ;  /* 0xffff822138007986 */ /* 0x000fe2000c101522 */
[----:B------:R-:W-:-:S03]  /*eb50*/  FADD.FTZ R21, R239, R3 ;  /* 0x00000003ef157221 */ /* 0x000fc60000010000 */
[----:B------:R-:W-:Y:S04]  /*eb60*/  STG.E.U16 [R54.64+-0x80], R18 ;  /* 0xffff801236007986 */ /* 0x000fe8000c101522 */
[----:B------:R-:W-:Y:S01]  /*eb70*/  STG.E.U16 [R54.64+-0x7e], R17 ;  /* 0xffff821136007986 */ /* 0x000fe2000c101522 */
[----:B-1----:R-:W-:-:S03]  /*eb80*/  FADD.FTZ R3, R2, R8 ;  /* 0x0000000802037221 */ /* 0x002fc60000010000 */
[----:B------:R-:W-:Y:S04]  /*eb90*/  STG.E.U16 [R52.64+-0x80], R16 ;  /* 0xffff801034007986 */ /* 0x000fe8000c101522 */
[----:B------:R-:W-:Y:S01]  /*eba0*/  STG.E.U16 [R52.64+-0x7e], R15 ;  /* 0xffff820f34007986 */ /* 0x000fe2000c101522 */
[----:B---3--:R-:W-:-:S03]  /*ebb0*/  F2FP.BF16.PACK_AB R2, R6, R2 ;  /* 0x000000020602723e */ /* 0x008fc600000010ff */
[----:B------:R-:W-:Y:S04]  /*ebc0*/  STG.E.U16 [R58.64+-0x70], R30 ;  /* 0xffff901e3a007986 */ /* 0x000fe8000c101522 */
[----:B------:R-:W-:Y:S04]  /*ebd0*/  STG.E.U16 [R58.64+-0x6e], R29 ;  /* 0xffff921d3a007986 */ /* 0x000fe8000c101522 */
[----:B------:R-:W-:Y:S04]  /*ebe0*/  STG.E.U16 [R56.64+-0x70], R26 ;  /* 0xffff901a38007986 */ /* 0x000fe8000c101522 */
[----:B------:R-:W-:Y:S04]  /*ebf0*/  STG.E.U16 [R56.64+-0x6e], R27 ;  /* 0xffff921b38007986 */ /* 0x000fe8000c101522 */
[----:B------:R1:W-:Y:S01]  /*ec00*/  STG.E.U16 [R54.64+-0x70], R14 ;  /* 0xffff900e36007986 */ /* 0x0003e2000c101522 */
[----:B------:R-:W-:-:S02]  /*ec10*/  PRMT R143, R2, 0x7610, R143 ;  /* 0x00007610028f7816 */ /* 0x000fc4000000008f */
[----:B------:R-:W-:Y:S01]  /*ec20*/  PRMT R142, R2, 0x7632, R142 ;  /* 0x00007632028e7816 */ /* 0x000fe2000000008e */
[----:B------:R-:W-:Y:S01]  /*ec30*/  FADD.FTZ R5, R11, R5 ;  /* 0x000000050b057221 */ /* 0x000fe20000010000 */
[----:B------:R-:W-:Y:S01]  /*ec40*/  LOP3.LUT R0, R237, UR17, R190, 0x96, !PT ;  /* 0x00000011ed007c12 */ /* 0x000fe2000f8e96be */
[----:B------:R-:W-:Y:S02]  /*ec50*/  FADD.FTZ R219, R6, R3 ;  /* 0x0000000306db7221 */ /* 0x000fe40000010000 */
[----:B------:R-:W-:Y:S02]  /*ec60*/  FADD.FTZ R19, R23, R5 ;  /* 0x0000000517137221 */ /* 0x000fe40000010000 */
[----:B------:R-:W-:-:S04]  /*ec70*/  IMAD.WIDE.U32 R4, R0, -0x326172a9, RZ ;  /* 0xcd9e8d5700047825 */ /* 0x000fc800078e00ff */
[----:B-1----:R-:W-:-:S05]  /*ec80*/  IMAD.WIDE.U32 R14, R213, -0x326172a9, RZ ;  /* 0xcd9e8d57d50e7825 */ /* 0x002fca00078e00ff */
[----:B------:R-:W-:-:S05]  /*ec90*/  LOP3.LUT R2, R15, UR18, R88, 0x96, !PT ;  /* 0x000000120f027c12 */ /* 0x000fca000f8e9658 */
[----:B------:R-:W-:-:S05]  /*eca0*/  IMAD.WIDE.U32 R2, R2, -0x2daee0ad, RZ ;  /* 0xd2511f5302027825 */ /* 0x000fca00078e00ff */
[----:B------:R-:W-:Y:S02]  /*ecb0*/  LOP3.LUT R0, R3, UR15, R236, 0x96, !PT ;  /* 0x0000000f03007c12 */ /* 0x000fe4000f8e96ec */
[----:B------:R-:W-:Y:S01]  /*ecc0*/  LOP3.LUT R3, R5, UR16, R14, 0x96, !PT ;  /* 0x0000001005037c12 */ /* 0x000fe2000f8e960e */
[----:B------:R-:W-:-:S04]  /*ecd0*/  FADD.FTZ R12, R28, R7 ;  /* 0x000000071c0c7221 */ /* 0x000fc80000010000 */
[----:B------:R-:W-:-:S04]  /*ece0*/  IMAD.WIDE.U32 R6, R3, -0x2daee0ad, RZ ;  /* 0xd2511f5303067825 */ /* 0x000fc800078e00ff */
        /* <DEDUP_REMOVED lines=16> */
[----:B------:R-:W-:Y:S02]  /*edf0*/  SHF.R.U32.HI R3, RZ, 0x18, R2 ;  /* 0x00000018ff037819 */ /* 0x000fe40000011602 */
[----:B------:R-:W-:-:S02]  /*ee00*/  SHF.R.U32.HI R2, RZ, 0x8, R0 ;  /* 0x00000008ff027819 */ /* 0x000fc40000011600 */
[----:B------:R-:W-:Y:S01]  /*ee10*/  LOP3.LUT R0, R7, 0xff, RZ, 0xc0, !PT ;  /* 0x000000ff07007812 */ /* 0x000fe200078ec0ff */
[----:B------:R-:W-:Y:S01]  /*ee20*/  FADD.FTZ R217, R240, R12 ;  /* 0x0000000cf0d97221 */ /* 0x000fe20000010000 */
[----:B------:R-:W-:Y:S02]  /*ee30*/  PRMT R12, R8, 0x5410, R2 ;  /* 0x00005410080c7816 */ /* 0x000fe40000000002 */
[----:B------:R-:W-:Y:S01]  /*ee40*/  PRMT R11, R0, 0x5410, R3 ;  /* 0x00005410000b7816 */ /* 0x000fe20000000003 */
        /* <DEDUP_REMOVED lines=13> */
[----:B------:R-:W-:Y:S02]  /*ef20*/  SHF.R.U32.HI R6, RZ, 0x18, R6 ;  /* 0x00000018ff067819 */ /* 0x000fe40000011606 */
[----:B------:R-:W-:Y:S02]  /*ef30*/  LOP3.LUT R3, R3, 0xff, RZ, 0xc0, !PT ;  /* 0x000000ff03037812 */ /* 0x000fe400078ec0ff */
[----:B------:R-:W-:Y:S01]  /*ef40*/  LOP3.LUT R2, R9, 0xff, RZ, 0xc0, !PT ;  /* 0x000000ff09027812 */ /* 0x000fe200078ec0ff */
[----:B------:R1:W-:Y:S01]  /*ef50*/  STG.E.U16 [R54.64+-0x6e], R13 ;  /* 0xffff920d36007986 */ /* 0x0003e2000c101522 */
[----:B------:R-:W-:Y:S01]  /*ef60*/  PRMT R212, R235, 0x7054, R235 ;  /* 0x00007054ebd47816 */ /* 0x000fe200000000eb */
[----:B------:R-:W-:-:S02]  /*ef70*/  IMAD.MOV.U32 R89, RZ, RZ, R184 ;  /* 0x000000ffff597224 */ /* 0x000fc400078e00b8 */
[----:B------:R-:W-:Y:S01]  /*ef80*/  IMAD.MOV.U32 R28, RZ, RZ, R78 ;  /* 0x000000ffff1c7224 */ /* 0x000fe200078e004e */
[----:B------:R2:W5:Y:S01]  /*ef90*/  LDL.LU R184, [R1+0x198] ;  /* 0x0001980001b87983 */ /* 0x0005620000300800 */
[----:B-1----:R-:W-:Y:S02]  /*efa0*/  PRMT R13, R3, 0x5410, R6 ;  /* 0x00005410030d7816 */ /* 0x002fe40000000006 */
[----:B------:R-:W-:Y:S02]  /*efb0*/  PRMT R6, R2, 0x5410, R8 ;  /* 0x0000541002067816 */ /* 0x000fe40000000008 */
[----:B------:R-:W-:-:S04]  /*efc0*/  LOP3.LUT R2, R0, 0xffff, RZ, 0xc0, !PT ;  /* 0x0000ffff00027812 */ /* 0x000fc800078ec0ff */
[----:B------:R-:W-:Y:S02]  /*efd0*/  SHF.R.U32.HI R3, RZ, 0x8, R2 ;  /* 0x00000008ff037819 */ /* 0x000fe40000011602 */
[----:B------:R-:W-:-:S04]  /*efe0*/  LOP3.LUT R2, R0, 0xff, RZ, 0xc0, !PT ;  /* 0x000000ff00027812 */ /* 0x000fc800078ec0ff */
[----:B------:R-:W-:Y:S02]  /*eff0*/  PRMT R22, R2, 0x5410, R3 ;  /* 0x0000541002167816 */ /* 0x000fe40000000003 */
[--C-:B------:R-:W-:Y:S02]  /*f000*/  SHF.R.U32.HI R3, RZ, 0x10, R0.reuse ;  /* 0x00000010ff037819 */ /* 0x100fe40000011600 */
[----:B------:R-:W-:Y:S02]  /*f010*/  SHF.R.U32.HI R2, RZ, 0x18, R0 ;  /* 0x00000018ff027819 */ /* 0x000fe40000011600 */
[----:B------:R-:W-:Y:S02]  /*f020*/  LOP3.LUT R0, R3, 0xff, RZ, 0xc0, !PT ;  /* 0x000000ff03007812 */ /* 0x000fe400078ec0ff */
[----:B------:R-:W-:Y:S02]  /*f030*/  IADD3 R3, R224, 0x1, RZ ;  /* 0x00000001e0037810 */ /* 0x000fe40007ffe0ff */
[----:B------:R-:W-:Y:S01]  /*f040*/  PRMT R20, R0, 0x5410, R2 ;  /* 0x0000541000147816 */ /* 0x000fe20000000002 */
[----:B------:R-:W-:-:S02]  /*f050*/  HSET2.LE.AND R2, R12, R212, PT ;  /* 0x000000d40c027233 */ /* 0x000fc40003803000 */
[--C-:B------:R-:W-:Y:S01]  /*f060*/  HSET2.LE.AND R0, R11, R212.reuse, PT ;  /* 0x000000d40b007233 */ /* 0x100fe20003803000 */
[----:B------:R-:W-:Y:S01]  /*f070*/  LOP3.LUT R3, R191, UR37, R3, 0x96, !PT ;  /* 0x00000025bf037c12 */ /* 0x000fe2000f8e9603 */
[----:B------:R-:W-:Y:S01]  /*f080*/  FADD.FTZ R213, R25, R19 ;  /* 0x0000001319d57221 */ /* 0x000fe20000010000 */
[----:B------:R-:W-:Y:S01]  /*f090*/  LOP3.LUT R18, R2, R89, RZ, 0xc0, !PT ;  /* 0x0000005902127212 */ /* 0x000fe200078ec0ff */
[----:B------:R-:W-:Y:S01]  /*f0a0*/  IMAD.MOV.U32 R89, RZ, RZ, R24 ;  /* 0x000000ffff597224 */ /* 0x000fe200078e0018 */
[----:B------:R-:W-:Y:S01]  /*f0b0*/  LOP3.LUT R19, R0, R183, RZ, 0xc0, !PT ;  /* 0x000000b700137212 */ /* 0x000fe200078ec0ff */
[----:B------:R-:W-:Y:S01]  /*f0c0*/  IMAD.MOV.U32 R24, RZ, RZ, R28 ;  /* 0x000000ffff187224 */ /* 0x000fe200078e001c */
[--C-:B------:R-:W-:Y:S01]  /*f0d0*/  HSET2.LE.AND R0, R6, R212.reuse, PT ;  /* 0x000000d406007233 */ /* 0x100fe20003803000 */
[----:B------:R-:W-:Y:S01]  /*f0e0*/  IMAD.WIDE.U32 R28, R3, -0x326172a9, RZ ;  /* 0xcd9e8d57031c7825 */ /* 0x000fe200078e00ff */
[----:B------:R-:W-:Y:S01]  /*f0f0*/  HSET2.LE.AND R2, R7, R212, PT ;  /* 0x000000d407027233 */ /* 0x000fe20003803000 */
[----:B------:R2:W5:Y:S02]  /*f100*/  LDL.LU R183, [R1+0x194] ;  /* 0x0001940001b77983 */ /* 0x0005640000300800 */
[----:B------:R-:W-:-:S02]  /*f110*/  LOP3.LUT R27, R0, R225, RZ, 0xc0, !PT ;  /* 0x000000e1001b7212 */ /* 0x000fc400078ec0ff */
[----:B------:R-:W-:-:S05]  /*f120*/  LOP3.LUT R0, R29, UR18, R88, 0x96, !PT ;  /* 0x000000121d007c12 */ /* 0x000fca000f8e9658 */
[----:B------:R-:W-:-:S05]  /*f130*/  IMAD.WIDE.U32 R6, R0, -0x2daee0ad, RZ ;  /* 0xd2511f5300067825 */ /* 0x000fca00078e00ff */
[----:B------:R-:W-:Y:S02]  /*f140*/  LOP3.LUT R0, R7, UR15, R236, 0x96, !PT ;  /* 0x0000000f07007c12 */ /* 0x000fe4000f8e96ec */
[----:B------:R-:W-:Y:S02]  /*f150*/  LOP3.LUT R26, R2, R227, RZ, 0xc0, !PT ;  /* 0x000000e3021a7212 */ /* 0x000fe400078ec0ff */
        /* <DEDUP_REMOVED lines=51> */
[--C-:B------:R-:W-:Y:S01]  /*f490*/  SHF.R.U32.HI R0, RZ, 0x10, R2.reuse ;  /* 0x00000010ff007819 */ /* 0x100fe20000011602 */
[----:B------:R-:W-:Y:S01]  /*f4a0*/  IMAD.MOV.U32 R24, RZ, RZ, R85 ;  /* 0x000000ffff187224 */ /* 0x000fe200078e0055 */
[----:B------:R-:W-:Y:S02]  /*f4b0*/  SHF.R.U32.HI R2, RZ, 0x18, R2 ;  /* 0x00000018ff027819 */ /* 0x000fe40000011602 */
[----:B------:R-:W-:Y:S01]  /*f4c0*/  LOP3.LUT R0, R0, 0xff, RZ, 0xc0, !PT ;  /* 0x000000ff00007812 */ /* 0x000fe200078ec0ff */
[----:B------:R-:W-:Y:S02]  /*f4d0*/  IMAD.MOV.U32 R89, RZ, RZ, R74 ;  /* 0x000000ffff597224 */ /* 0x000fe400078e004a */
[----:B------:R-:W-:Y:S01]  /*f4e0*/  IMAD.MOV.U32 R88, RZ, RZ, R24 ;  /* 0x000000ffff587224 */ /* 0x000fe200078e0018 */
[----:B------:R-:W-:Y:S01]  /*f4f0*/  PRMT R13, R0, 0x5410, R2 ;  /* 0x00005410000d7816 */ /* 0x000fe20000000002 */
[----:B------:R-:W-:Y:S01]  /*f500*/  HSET2.LE.AND R2, R20, R212, PT ;  /* 0x000000d414027233 */ /* 0x000fe20003803000 */
[----:B------:R-:W-:-:S02]  /*f510*/  IMAD.MOV.U32 R221, RZ, RZ, R89 ;  /* 0x000000ffffdd7224 */ /* 0x000fc400078e0059 */
[----:B------:R-:W-:Y:S02]  /*f520*/  IMAD.MOV.U32 R89, RZ, RZ, R86 ;  /* 0x000000ffff597224 */ /* 0x000fe400078e0056 */
[----:B------:R-:W-:Y:S02]  /*f530*/  LOP3.LUT R25, R2, R88, RZ, 0xc0, !PT ;  /* 0x0000005802197212 */ /* 0x000fe400078ec0ff */
[----:B------:R-:W-:Y:S01]  /*f540*/  IMAD.MOV.U32 R88, RZ, RZ, R89 ;  /* 0x000000ffff587224 */ /* 0x000fe200078e0059 */
[----:B------:R-:W-:-:S03]  /*f550*/  HSET2.LE.AND R0, R11, R212, PT ;  /* 0x000000d40b007233 */ /* 0x000fc60003803000 */
[----:B------:R-:W-:Y:S02]  /*f560*/  IMAD.WIDE.U32 R4, R88, -0x326172a9, RZ ;  /* 0xcd9e8d5758047825 */ /* 0x000fe400078e00ff */
[----:B------:R-:W-:-:S03]  /*f570*/  LOP3.LUT R30, R0, R62, RZ, 0xc0, !PT ;  /* 0x0000003e001e7212 */ /* 0x000fc600078ec0ff */
[----:B------:R-:W-:Y:S01]  /*f580*/  LOP3.LUT R2, R5, R221, RZ, 0x3c, !PT ;  /* 0x000000dd05027212 */ /* 0x000fe200078e3cff */
[----:B------:R-:W-:Y:S01]  /*f590*/  IMAD.MOV.U32 R94, RZ, RZ, R35 ;  /* 0x000000ffff5e7224 */ /* 0x000fe200078e0023 */
[----:B------:R-:W-:-:S03]  /*f5a0*/  HSET2.LE.AND R0, R9, R212, PT ;  /* 0x000000d409007233 */ /* 0x000fc60003803000 */
[----:B------:R-:W-:Y:S02]  /*f5b0*/  IMAD.WIDE.U32 R34, R2, -0x2daee0ad, RZ ;  /* 0xd2511f5302227825 */ /* 0x000fe400078e00ff */
[----:B------:R-:W-:-:S03]  /*f5c0*/  LOP3.LUT R31, R0, R71, RZ, 0xc0, !PT ;  /* 0x00000047001f7212 */ /* 0x000fc600078ec0ff */
[----:B------:R-:W-:Y:S01]  /*f5d0*/  LOP3.LUT R0, R35, UR17, R190, 0x96, !PT ;  /* 0x0000001123007c12 */ /* 0x000fe2000f8e96be */
[----:B------:R-:W-:Y:S02]  /*f5e0*/  IMAD.MOV.U32 R86, RZ, RZ, R180 ;  /* 0x000000ffff567224 */ /* 0x000fe400078e00b4 */
[----:B------:R-:W-:Y:S02]  /*f5f0*/  IMAD.MOV.U32 R89, RZ, RZ, R87 ;  /* 0x000000ffff597224 */ /* 0x000fe400078e0057 */
[----:B------:R-:W-:Y:S01]  /*f600*/  IMAD.WIDE.U32 R32, R0, -0x326172a9, RZ ;  /* 0xcd9e8d5700207825 */ /* 0x000fe200078e00ff */
[--C-:B------:R-:W-:Y:S02]  /*f610*/  HSET2.LE.AND R3, R22, R212.reuse, PT ;  /* 0x000000d416037233 */ /* 0x100fe40003803000 */
[----:B------:R-:W-:Y:S01]  /*f620*/  HSET2.LE.AND R2, R12, R212, PT ;  /* 0x000000d40c027233 */ /* 0x000fe20003803000 */
[----:B------:R-:W-:Y:S02]  /*f630*/  IMAD.MOV.U32 R87, RZ, RZ, R86 ;  /* 0x000000ffff577224 */ /* 0x000fe400078e0056 */
[----:B------:R-:W-:-:S02]  /*f640*/  IMAD.MOV.U32 R78, RZ, RZ, R69 ;  /* 0x000000ffff4e7224 */ /* 0x000fc400078e0045 */
[----:B------:R-:W-:Y:S02]  /*f650*/  IMAD.MOV.U32 R24, RZ, RZ, R39 ;  /* 0x000000ffff187224 */ /* 0x000fe400078e0027 */
[----:B------:R-:W-:Y:S01]  /*f660*/  IMAD.MOV.U32 R86, RZ, RZ, R83 ;  /* 0x000000ffff567224 */ /* 0x000fe200078e0053 */
[----:B------:R-:W-:Y:S01]  /*f670*/  LOP3.LUT R5, R15, UR18, R4, 0x96, !PT ;  /* 0x000000120f057c12 */ /* 0x000fe2000f8e9604 */
[----:B------:R-:W-:Y:S02]  /*f680*/  IMAD.MOV.U32 R83, RZ, RZ, R82 ;  /* 0x000000ffff537224 */ /* 0x000fe400078e0052 */
[----:B------:R-:W-:Y:S01]  /*f690*/  IMAD.MOV.U32 R96, RZ, RZ, R116 ;  /* 0x000000ffff607224 */ /* 0x000fe200078e0074 */
[----:B------:R-:W-:Y:S01]  /*f6a0*/  LOP3.LUT R116, R29, UR18, R4, 0x96, !PT ;  /* 0x000000121d747c12 */ /* 0x000fe2000f8e9604 */
[----:B------:R-:W-:Y:S01]  /*f6b0*/  IMAD.MOV.U32 R82, RZ, RZ, R80 ;  /* 0x000000ffff527224 */ /* 0x000fe200078e0050 */
[C---:B------:R-:W-:Y:S01]  /*f6c0*/  LOP3.LUT R4, R33.reuse, UR16, R14, 0x96, !PT ;  /* 0x0000001021047c12 */ /* 0x040fe2000f8e960e */
[----:B------:R-:W-:Y:S01]  /*f6d0*/  IMAD.MOV.U32 R80, RZ, RZ, R79 ;  /* 0x000000ffff507224 */ /* 0x000fe200078e004f */
[----:B------:R-:W-:Y:S01]  /*f6e0*/  LOP3.LUT R33, R33, UR16, R28, 0x96, !PT ;  /* 0x0000001021217c12 */ /* 0x000fe2000f8e961c */
[----:B------:R-:W-:Y:S01]  /*f6f0*/  IMAD.MOV.U32 R79, RZ, RZ, R78 ;  /* 0x000000ffff4f7224 */ /* 0x000fe200078e004e */
[----:B------:R-:W-:Y:S01]  /*f700*/  LOP3.LUT R24, R3, R24, RZ, 0xc0, !PT ;  /* 0x0000001803187212 */ /* 0x000fe200078ec0ff */
[----:B------:R-:W-:Y:S01]  /*f710*/  IMAD.MOV.U32 R78, RZ, RZ, R77 ;  /* 0x000000ffff4e7224 */ /* 0x000fe200078e004d */
[----:B------:R-:W-:Y:S01]  /*f720*/  LOP3.LUT R28, R2, R226, RZ, 0xc0, !PT ;  /* 0x000000e2021c7212 */ /* 0x000fe200078ec0ff */
[----:B------:R-:W-:Y:S01]  /*f730*/  IMAD.MOV.U32 R77, RZ, RZ, R178 ;  /* 0x000000ffff4d7224 */ /* 0x000fe200078e00b2 */
[----:B------:R-:W-:-:S02]  /*f740*/  HSET2.LE.AND R0, R10, R212, PT ;  /* 0x000000d40a007233 */ /* 0x000fc40003803000 */
[--C-:B------:R-:W-:Y:S02]  /*f750*/  HSET2.LE.AND R3, R8, R212.reuse, PT ;  /* 0x000000d408037233 */ /* 0x100fe40003803000 */
[--C-:B------:R-:W-:Y:S01]  /*f760*/  HSET2.LE.AND R2, R7, R212.reuse, PT ;  /* 0x000000d407027233 */ /* 0x100fe20003803000 */
[----:B------:R-:W-:Y:S01]  /*f770*/  IMAD.MOV.U32 R88, RZ, RZ, R77 ;  /* 0x000000ffff587224 */ /* 0x000fe200078e004d */
[----:B------:R-:W-:Y:S01]  /*f780*/  LOP3.LUT R29, R0, R73, RZ, 0xc0, !PT ;  /* 0x00000049001d7212 */ /* 0x000fe200078ec0ff */
[----:B------:R-:W-:Y:S01]  /*f790*/  IMAD.MOV.U32 R92, RZ, RZ, R76 ;  /* 0x000000ffff5c7224 */ /* 0x000fe200078e004c */
[----:B------:R-:W-:Y:S01]  /*f7a0*/  LOP3.LUT R76, R3, R45, RZ, 0xc0, !PT ;  /* 0x0000002d034c7212 */ /* 0x000fe200078ec0ff */
[----:B------:R-:W-:Y:S01]  /*f7b0*/  HSET2.LE.AND R0, R6, R212, PT ;  /* 0x000000d406007233 */ /* 0x000fe20003803000 */
[----:B------:R-:W-:Y:S01]  /*f7c0*/  LOP3.LUT R77, R2, R44, RZ, 0xc0, !PT ;  /* 0x0000002c024d7212 */ /* 0x000fe200078ec0ff */
[----:B------:R-:W-:Y:S01]  /*f7d0*/  IMAD.WIDE.U32 R2, R5, -0x2daee0ad, RZ ;  /* 0xd2511f5305027825 */ /* 0x000fe200078e00ff */
[----:B------:R-:W1:Y:S03]  /*f7e0*/  LDSM.16.MT88.4 R8, [R173+0x6000] ;  /* 0x00600000ad08783b */ /* 0x000e660000004200 */
        /* <DEDUP_REMOVED lines=10> */
[----:B------:R-:W-:Y:S02]  /*f890*/  FADD.FTZ R214, R72, R21 ;  /* 0x0000001548d67221 */ /* 0x000fe40000010000 */
[----:B------:R-:W-:-:S04]  /*f8a0*/  IMAD.WIDE.U32 R2, R3, -0x2daee0ad, RZ ;  /* 0xd2511f5303027825 */ /* 0x000fc800078e00ff */
[----:B------:R-:W-:Y:S01]  /*f8b0*/  IMAD.WIDE.U32 R20, R0, -0x2daee0ad, RZ ;  /* 0xd2511f5300147825 */ /* 0x000fe200078e00ff */
[----:B------:R-:W-:-:S04]  /*f8c0*/  LOP3.LUT R3, R3, UR9, R4, 0x96, !PT ;  /* 0x0000000903037c12 */ /* 0x000fc8000f8e9604 */
[----:B------:R-:W-:Y:S01]  /*f8d0*/  LOP3.LUT R2, R21, UR6, R2, 0x96, !PT ;  /* 0x0000000615027c12 */ /* 0x000fe2000f8e9602 */
[----:B------:R-:W-:Y:S01]  /*f8e0*/  IMAD.WIDE.U32 R4, R3, -0x326172a9, RZ ;  /* 0xcd9e8d5703047825 */ /* 0x000fe200078e00ff */
[----:B------:R-:W-:-:S03]  /*f8f0*/  HSET2.LE.AND R0, R13, R212, PT ;  /* 0x000000d40d007233 */ /* 0x000fc60003803000 */
[----:B------:R-:W-:Y:S01]  /*f900*/  IMAD.WIDE.U32 R2, R2, -0x326172a9, RZ ;  /* 0xcd9e8d5702027825 */ /* 0x000fe200078e00ff */
[----:B------:R-:W-:-:S03]  /*f910*/  LOP3.LUT R21, R5, UR8, R6, 0x96, !PT ;  /* 0x0000000805157c12 */ /* 0x000fc6000f8e9606 */
[----:B------:R-:W-:Y:S02]  /*f920*/  IMAD.MOV.U32 R22, RZ, RZ, R87 ;  /* 0x000000ffff167224 */ /* 0x000fe400078e0057 */
[----:B------:R-:W-:Y:S01]  /*f930*/  IMAD.MOV.U32 R87, RZ, RZ, R83 ;  /* 0x000000ffff577224 */ /* 0x000fe200078e0053 */
[----:B------:R-:W-:Y:S01]  /*f940*/  SHF.R.U32.HI R5, RZ, 0x10, R2 ;  /* 0x00000010ff057819 */ /* 0x000fe20000011602 */
[----:B------:R-:W-:Y:S02]  /*f950*/  IMAD.MOV.U32 R83, RZ, RZ, R80 ;  /* 0x000000ffff537224 */ /* 0x000fe400078e0050 */
[----:B------:R-:W-:Y:S01]  /*f960*/  IMAD.MOV.U32 R80, RZ, RZ, R79 ;  /* 0x000000ffff507224 */ /* 0x000fe200078e004f */
[----:B------:R-:W-:Y:S02]  /*f970*/  LOP3.LUT R79, R0, R40, RZ, 0xc0, !PT ;  /* 0x00000028004f7212 */ /* 0x000fe400078ec0ff */
[----:B------:R-:W-:Y:S02]  /*f980*/  LOP3.LUT R0, R3, UR13, R4, 0x96, !PT ;  /* 0x0000000d03007c12 */ /* 0x000fe4000f8e9604 */
[----:B------:R-:W-:-:S02]  /*f990*/  LOP3.LUT R3, R2, 0xffff, RZ, 0xc0, !PT ;  /* 0x0000ffff02037812 */ /* 0x000fc400078ec0ff */
[----:B------:R-:W-:Y:S02]  /*f9a0*/  LOP3.LUT R6, R2, 0xff, RZ, 0xc0, !PT ;  /* 0x000000ff02067812 */ /* 0x000fe400078ec0ff */
[----:B------:R-:W-:Y:S02]  /*f9b0*/  SHF.R.U32.HI R4, RZ, 0x18, R2 ;  /* 0x00000018ff047819 */ /* 0x000fe40000011602 */
[----:B------:R-:W-:Y:S02]  /*f9c0*/  LOP3.LUT R2, R5, 0xff, RZ, 0xc0, !PT ;  /* 0x000000ff05027812 */ /* 0x000fe400078ec0ff */
[----:B------:R-:W-:Y:S02]  /*f9d0*/  SHF.R.U32.HI R3, RZ, 0x8, R3 ;  /* 0x00000008ff037819 */ /* 0x000fe40000011603 */
[----:B------:R-:W-:Y:S01]  /*f9e0*/  PRMT R5, R2, 0x5410, R4 ;  /* 0x0000541002057816 */ /* 0x000fe20000000004 */
[----:B------:R-:W-:Y:S01]  /*f9f0*/  IMAD.MOV.U32 R74, RZ, RZ, R70 ;  /* 0x000000ffff4a7224 */ /* 0x000fe200078e0046 */
[----:B------:R-:W-:Y:S01]  /*fa00*/  LOP3.LUT R2, R0, 0xffff, RZ, 0xc0, !PT ;  /* 0x0000ffff00027812 */ /* 0x000fe200078ec0ff */
        /* <DEDUP_REMOVED lines=8> */
[----:B------:R-:W-:Y:S01]  /*fa90*/  LOP3.LUT R2, R0, 0xff, RZ, 0xc0, !PT ;  /* 0x000000ff00027812 */ /* 0x000fe200078ec0ff */
[----:B------:R-:W-:-:S02]  /*faa0*/  IMAD.MOV.U32 R224, RZ, RZ, R89 ;  /* 0x000000ffffe07224 */ /* 0x000fc400078e0059 */
[----:B------:R2:W5:Y:S01]  /*fab0*/  LDL.LU R180, [R1+0x188] ;  /* 0x0001880001b47983 */ /* 0x0005620000300800 */
        /* <DEDUP_REMOVED lines=12> */
[----:B------:R-:W-:-:S02]  /*fb80*/  IMAD.MOV.U32 R92, RZ, RZ, R86 ;  /* 0x000000ffff5c7224 */ /* 0x000fc400078e0056 */
[----:B------:R-:W-:Y:S02]  /*fb90*/  IMAD.MOV.U32 R87, RZ, RZ, R60 ;  /* 0x000000ffff577224 */ /* 0x000fe400078e003c */
[----:B------:R-:W-:Y:S02]  /*fba0*/  IMAD.MOV.U32 R68, RZ, RZ, R172 ;  /* 0x000000ffff447224 */ /* 0x000fe400078e00ac */
[----:B------:R-:W-:Y:S01]  /*fbb0*/  IMAD.MOV.U32 R227, RZ, RZ, R88 ;  /* 0x000000ffffe37224 */ /* 0x000fe200078e0058 */
[----:B------:R2:W5:Y:S01]  /*fbc0*/  LDL.LU R172, [R1+0x178] ;  /* 0x0001780001ac7983 */ /* 0x0005620000300800 */
[----:B------:R-:W-:Y:S02]  /*fbd0*/  IMAD.MOV.U32 R86, RZ, RZ, R61 ;  /* 0x000000ffff567224 */ /* 0x000fe400078e003d */
[----:B------:R-:W-:Y:S02]  /*fbe0*/  IMAD.MOV.U32 R60, RZ, RZ, R51 ;  /* 0x000000ffff3c7224 */ /* 0x000fe400078e0033 */
[----:B------:R-:W-:Y:S01]  /*fbf0*/  IMAD.MOV.U32 R88, RZ, RZ, R85 ;  /* 0x000000ffff587224 */ /* 0x000fe200078e0055 */
[----:B------:R2:W5:Y:S01]  /*fc00*/  LDL.LU R51, [R1+0x174] ;  /* 0x0001740001337983 */ /* 0x0005620000300800 */
[----:B------:R-:W-:Y:S01]  /*fc10*/  IMAD.MOV.U32 R61, RZ, RZ, R50 ;  /* 0x000000ffff3d7224 */ /* 0x000fe200078e0032 */
[----:B------:R-:W-:Y:S01]  /*fc20*/  SHF.R.U32.HI R2, RZ, 0x18, R0 ;  /* 0x00000018ff027819 */ /* 0x000fe20000011600 */
[----:B------:R-:W-:Y:S01]  /*fc30*/  IMAD.MOV.U32 R85, RZ, RZ, R63 ;  /* 0x000000ffff557224 */ /* 0x000fe200078e003f */
[----:B------:R2:W5:Y:S01]  /*fc40*/  LDL.LU R50, [R1+0x170] ;  /* 0x0001700001327983 */ /* 0x0005620000300800 */
[----:B------:R-:W-:Y:S01]  /*fc50*/  IMAD.MOV.U32 R62, RZ, RZ, R49 ;  /* 0x000000ffff3e7224 */ /* 0x000fe200078e0031 */
[----:B------:R-:W-:Y:S01]  /*fc60*/  LOP3.LUT R0, R3, 0xff, RZ, 0xc0, !PT ;  /* 0x000000ff03007812 */ /* 0x000fe200078ec0ff */
[----:B------:R-:W-:Y:S01]  /*fc70*/  IMAD.MOV.U32 R63, RZ, RZ, R48 ;  /* 0x000000ffff3f7224 */ /* 0x000fe200078e0030 */
[----:B------:R2:W5:Y:S04]  /*fc80*/  LDL.LU R49, [R1+0x16c] ;  /* 0x00016c0001317983 */ /* 0x0005680000300800 */
[----:B------:R2:W5:Y:S01]  /*fc90*/  LDL.LU R48, [R1+0x168] ;  /* 0x0001680001307983 */ /* 0x0005620000300800 */
[----:B------:R-:W-:Y:S01]  /*fca0*/  PRMT R12, R0, 0x5410, R2 ;  /* 0x00005410000c7816 */ /* 0x000fe20000000002 */
[----:B------:R-:W-:-:S02]  /*fcb0*/  HSET2.LE.AND R0, R6, R212, PT ;  /* 0x000000d406007233 */ /* 0x000fc40003803000 */
[--C-:B------:R-:W-:Y:S02]  /*fcc0*/  HSET2.LE.AND R2, R5, R212.reuse, PT ;  /* 0x000000d405027233 */ /* 0x100fe40003803000 */
[--C-:B------:R-:W-:Y:S01]  /*fcd0*/  HSET2.LE.AND R3, R4, R212.reuse, PT ;  /* 0x000000d404037233 */ /* 0x100fe20003803000 */
[----:B------:R-:W-:Y:S01]  /*fce0*/  LOP3.LUT R6, R0, R38, RZ, 0xc0, !PT ;  /* 0x0000002600067212 */ /* 0x000fe200078ec0ff */
[----:B------:R-:W-:Y:S01]  /*fcf0*/  HSET2.LE.AND R0, R12, R212, PT ;  /* 0x000000d40c007233 */ /* 0x000fe20003803000 */
[----:B------:R-:W-:Y:S01]  /*fd00*/  LOP3.LUT R7, R2, R36, RZ, 0xc0, !PT ;  /* 0x0000002402077212 */ /* 0x000fe200078ec0ff */
[----:B------:R-:W-:Y:S01]  /*fd10*/  @!P1 HFMA2.BF16_V2 R98, -RZ.H0_H0, RZ.H0_H0, -R160.H1_H1 ;  /* 0x200000ffff629231 */ /* 0x000fe200003609a0 */
[----:B------:R-:W-:Y:S01]  /*fd20*/  LOP3.LUT R4, R3, R43, RZ, 0xc0, !PT ;  /* 0x0000002b03047212 */ /* 0x000fe200078ec0ff */
[----:B------:R-:W-:Y:S01]  /*fd30*/  @!P4 HFMA2.BF16_V2 R99, -RZ.H0_H0, RZ.H0_H0, -R143.H0_H0 ;  /* 0x200000ffff63c231 */ /* 0x000fe2000034098f */
[----:B------:R-:W-:Y:S01]  /*fd40*/  LOP3.LUT R5, R0, R41, RZ, 0xc0, !PT ;  /* 0x0000002900057212 */ /* 0x000fe200078ec0ff */
[----:B------:R-:W-:-:S02]  /*fd50*/  @!P5 HFMA2.BF16_V2 R102, -RZ.H0_H0, RZ.H0_H0, -R142.H0_H0 ;  /* 0x200000ffff66d231 */ /* 0x000fc4000034098e */
[----:B------:R-:W-:Y:S02]  /*fd60*/  @!P2 HFMA2.BF16_V2 R101, -RZ.H0_H0, RZ.H0_H0, -R141.H0_H0 ;  /* 0x200000ffff65a231 */ /* 0x000fe4000034098d */
[----:B------:R-:W-:Y:S01]  /*fd70*/  @!P3 HFMA2.BF16_V2 R100, -RZ.H0_H0, RZ.H0_H0, -R140.H0_H0 ;  /* 0x200000ffff64b231 */ /* 0x000fe2000034098c */
[----:B------:R-:W-:Y:S01]  /*fd80*/  IMAD.MOV.U32 R69, RZ, RZ, R119 ;  /* 0x000000ffff457224 */ /* 0x000fe200078e0077 */
[----:B------:R-:W-:Y:S01]  /*fd90*/  @P1 PRMT R204, R160, 0x7632, R204 ;  /* 0x00007632a0cc1816 */ /* 0x000fe200000000cc */
[----:B------:R-:W-:Y:S01]  /*fda0*/  IMAD.MOV.U32 R2, RZ, RZ, R96 ;  /* 0x000000ffff027224 */ /* 0x000fe200078e0060 */
[----:B------:R-:W-:Y:S01]  /*fdb0*/  PRMT R119, R143, 0x5410, R142 ;  /* 0x000054108f777816 */ /* 0x000fe2000000008e */
[----:B------:R-:W-:Y:S01]  /*fdc0*/  IMAD.MOV.U32 R0, RZ, RZ, R103 ;  /* 0x000000ffff007224 */ /* 0x000fe200078e0067 */
[----:B------:R-:W-:Y:S01]  /*fdd0*/  PRMT R215, R141, 0x5410, R140 ;  /* 0x000054108dd77816 */ /* 0x000fe2000000008c */
[----:B------:R-:W-:Y:S01]  /*fde0*/  IMAD.MOV.U32 R240, RZ, RZ, R93 ;  /* 0x000000fffff07224 */ /* 0x000fe200078e005d */
[----:B------:R-:W-:Y:S01]  /*fdf0*/  @!P1 PRMT R204, R98, 0x5410, RZ ;  /* 0x0000541062cc9816 */ /* 0x000fe200000000ff */
[----:B------:R-:W-:Y:S01]  /*fe00*/  IMAD.MOV.U32 R226, RZ, RZ, R94 ;  /* 0x000000ffffe27224 */ /* 0x000fe200078e005e */
[----:B------:R-:W-:Y:S01]  /*fe10*/  @!P4 PRMT R143, R99, 0x5410, RZ ;  /* 0x00005410638fc816 */ /* 0x000fe200000000ff */
[----:B------:R-:W-:Y:S01]  /*fe20*/  LDSM.16.MT88.4 R12, [R174+0x6000] ;  /* 0x00600000ae0c783b */ /* 0x000fe20000004200 */
[----:B------:R-:W-:Y:S01]  /*fe30*/  @!P5 PRMT R142, R102, 0x5410, RZ ;  /* 0x00005410668ed816 */ /* 0x000fe200000000ff */
[----:B-1----:R-:W-:Y:S01]  /*fe40*/  HMMA.16816.F32.BF16 R96, R4, R8, R136 ;  /* 0x000000080460723c */ /* 0x002fe20000041888 */
[----:B------:R-:W-:-:S02]  /*fe50*/  @!P2 PRMT R141, R101, 0x5410, RZ ;  /* 0x00005410658da816 */ /* 0x000fc400000000ff */
[----:B------:R-:W-:Y:S01]  /*fe60*/  @!P3 PRMT R140, R100, 0x5410, RZ ;  /* 0x00005410648cb816 */ /* 0x000fe200000000ff */
[----:B------:R-:W-:-:S03]  /*fe70*/  IMAD.MOV.U32 R3, RZ, RZ, R90 ;  /* 0x000000ffff037224 */ /* 0x000fc600078e005a */
[----:B------:R-:W-:Y:S01]  /*fe80*/  IMAD.MOV.U32 R136, RZ, RZ, R92 ;  /* 0x000000ffff887224 */ /* 0x000fe200078e005c */
[----:B------:R-:W-:Y:S01]  /*fe90*/  HMMA.16816.F32.BF16 R100, R16, R8, R248 ;  /* 0x000000081064723c */ /* 0x000fe200000418f8 */
[----:B------:R-:W-:Y:S02]  /*fea0*/  IMAD.MOV.U32 R137, RZ, RZ, R88 ;  /* 0x000000ffff897224 */ /* 0x000fe400078e0058 */
[----:B------:R-:W-:-:S04]  /*feb0*/  IMAD.MOV.U32 R138, RZ, RZ, R89 ;  /* 0x000000ffff8a7224 */ /* 0x000fc800078e0059 */
[----:B------:R-:W-:Y:S01]  /*fec0*/  IMAD.MOV.U32 R251, RZ, RZ, R91 ;  /* 0x000000fffffb7224 */ /* 0x000fe200078e005b */
[-C--:B------:R-:W-:Y:S08]  /*fed0*/  HMMA.16816.F32.BF16 R92, R4, R10.reuse, R132 ;  /* 0x0000000a045c723c */ /* 0x080ff00000041884 */
[----:B------:R-:W-:Y:S01]  /*fee0*/  HMMA.16816.F32.BF16 R88, R16, R10, R84 ;  /* 0x0000000a1058723c */ /* 0x000fe20000041854 */
[----:B------:R-:W1:Y:S01]  /*fef0*/  LDSM.16.MT88.4 R8, [R176+0x6000] ;  /* 0x00600000b008783b */ /* 0x000e620000004200 */
[----:B------:R-:W-:-:S02]  /*ff00*/  IMAD.MOV.U32 R133, RZ, RZ, R74 ;  /* 0x000000ffff857224 */ /* 0x000fc400078e004a */
[----:B------:R-:W-:Y:S02]  /*ff10*/  IMAD.MOV.U32 R134, RZ, RZ, R70 ;  /* 0x000000ffff867224 */ /* 0x000fe400078e0046 */
[----:B------:R-:W-:Y:S02]  /*ff20*/  IMAD.MOV.U32 R135, RZ, RZ, R69 ;  /* 0x000000ffff877224 */ /* 0x000fe400078e0045 */
[-C--:B-1----:R-:W-:Y:S08]  /*ff30*/  HMMA.16816.F32.BF16 R84, R16, R8.reuse, R80 ;  /* 0x000000081054723c */ /* 0x082ff00000041850 */
[----:B------:R-:W-:Y:S07]  /*ff40*/  HMMA.16816.F32.BF16 R80, R4, R8, R128 ;  /* 0x000000080450723c */ /* 0x000fee0000041880 */
[----:B------:R-:W-:-:S02]  /*ff50*/  IMAD.MOV.U32 R128, RZ, RZ, R68 ;  /* 0x000000ffff807224 */ /* 0x000fc400078e0044 */
[----:B------:R-:W-:Y:S01]  /*ff60*/  IMAD.MOV.U32 R131, RZ, RZ, R75 ;  /* 0x000000ffff837224 */ /* 0x000fe200078e004b */
[-C--:B------:R-:W-:Y:S08]  /*ff70*/  HMMA.16816.F32.BF16 R68, R16, R10.reuse, R60 ;  /* 0x0000000a1044723c */ /* 0x080ff0000004183c */
[----:B------:R-:W-:Y:S01]  /*ff80*/  HMMA.16816.F32.BF16 R72, R4, R10, R108 ;  /* 0x0000000a0448723c */ /* 0x000fe2000004186c */
[----:B------:R-:W1:Y:S01]  /*ff90*/  LDSM.16.MT88.4 R8, [R175+0x6000] ;  /* 0x00600000af08783b */ /* 0x000e620000004200 */
[----:B------:R-:W-:-:S02]  /*ffa0*/  IMAD.MOV.U32 R249, RZ, RZ, R3 ;  /* 0x000000fffff97224 */ /* 0x000fc400078e0003 */
[----:B------:R-:W-:Y:S02]  /*ffb0*/  IMAD.MOV.U32 R248, RZ, RZ, R2 ;  /* 0x000000fffff87224 */ /* 0x000fe400078e0002 */
[----:B------:R-:W-:Y:S02]  /*ffc0*/  IMAD.WIDE.U32 R2, R21, -0x2daee0ad, RZ ;  /* 0xd2511f5315027825 */ /* 0x000fe400078e00ff */
[----:B------:R-:W-:Y:S02]  /*ffd0*/  HMMA.16816.F32.BF16 R60, R4, R12, R112 ;  /* 0x0000000c043c723c */ /* 0x000fe40000041870 */
[----:B------:R-:W-:Y:S02]  /*ffe0*/  IMAD.MOV.U32 R139, RZ, RZ, R42 ;  /* 0x000000ffff8b7224 */ /* 0x000fe400078e002a */
[----:B------:R-:W-:Y:S02]  /*fff0*/  IMAD.MOV.U32 R132, RZ, RZ, R39 ;  /* 0x000000ffff847224 */ /* 0x000fe400078e0027 */
[----:B------:R-:W-:-:S02]  /*10000*/  IMAD.MOV.U32 R129, RZ, RZ, R47 ;  /* 0x000000ffff817224 */ /* 0x000fc400078e002f */
[----:B------:R-:W-:Y:S02]  /*10010*/  IMAD.MOV.U32 R130, RZ, RZ, R46 ;  /* 0x000000ffff827224 */ /* 0x000fe400078e002e */
[----:B------:R-:W-:Y:S01]  /*10020*/  IMAD.MOV.U32 R250, RZ, RZ, R0 ;  /* 0x000000fffffa7224 */ /* 0x000fe200078e0000 */
[----:B------:R-:W-:Y:S01]  /*10030*/  HMMA.16816.F32.BF16 R44, R4, R14, R104 ;  /* 0x0000000e042c723c */ /* 0x000fe20000041868 */
[----:B------:R-:W-:Y:S02]  /*10040*/  LOP3.LUT R0, R3, UR14, R20, 0x96, !PT ;  /* 0x0000000e03007c12 */ /* 0x000fe4000f8e9614 */
[----:B------:R-:W-:-:S04]  /*10050*/  LOP3.LUT R3, R2, 0xffff, RZ, 0xc0, !PT ;  /* 0x0000ffff02037812 */ /* 0x000fc800078ec0ff */
[----:B------:R-:W-:Y:S01]  /*10060*/  SHF.R.U32.HI R3, RZ, 0x8, R3 ;  /* 0x00000008ff037819 */ /* 0x000fe20000011603 */
[C---:B-1----:R-:W-:Y:S08]  /*10070*/  HMMA.16816.F32.BF16 R40, R4.reuse, R8, R228 ;  /* 0x000000080428723c */ /* 0x042ff000000418e4 */
        /* <DEDUP_REMOVED lines=17> */
[----:B------:R-:W-:Y:S01]  /*10190*/  HSET2.LE.AND R0, R8, R212, PT ;  /* 0x000000d408007233 */ /* 0x000fe20003803000 */
[----:B------:R-:W-:Y:S01]  /*101a0*/  IMAD.MOV.U32 R231, RZ, RZ, R22 ;  /* 0x000000ffffe77224 */ /* 0x000fe200078e0016 */
[C---:B------:R-:W-:Y:S01]  /*101b0*/  HMMA.16816.F32.BF16 R104, R16.reuse, R14, R128 ;  /* 0x0000000e1068723c */ /* 0x040fe20000041880 */
[----:B------:R-:W-:Y:S01]  /*101c0*/  IMAD.MOV.U32 R230, RZ, RZ, R23 ;  /* 0x000000ffffe67224 */ /* 0x000fe200078e0017 */
[----:B------:R-:W1:Y:S04]  /*101d0*/  LDSM.16.MT88.4 R12, [R173+0x6800] ;  /* 0x00680000ad0c783b */ /* 0x000e680000004200 */
[----:B------:R-:W-:Y:S02]  /*101e0*/  LDSM.16.MT88.4 R20, [R175+0x6800] ;  /* 0x00680000af14783b */ /* 0x000fe40000004200 */
[----:B------:R-:W-:Y:S02]  /*101f0*/  HMMA.16816.F32.BF16 R112, R16, R10, R136 ;  /* 0x0000000a1070723c */ /* 0x000fe40000041888 */
        /* <DEDUP_REMOVED lines=9> */
[----:B------:R-:W-:Y:S02]  /*10290*/  IMAD.MOV.U32 R229, RZ, RZ, R123 ;  /* 0x000000ffffe57224 */ /* 0x000fe400078e007b */
[----:B------:R-:W-:Y:S02]  /*102a0*/  IMAD.MOV.U32 R247, RZ, RZ, R122 ;  /* 0x000000fffff77224 */ /* 0x000fe400078e007a */
[----:B------:R-:W-:-:S02]  /*102b0*/  IMAD.WIDE.U32 R2, R33, -0x2daee0ad, RZ ;  /* 0xd2511f5321027825 */ /* 0x000fc400078e00ff */
        /* <DEDUP_REMOVED lines=21> */
[----:B------:R-:W-:Y:S04]  /*10410*/  HMMA.16816.F32.BF16 R100, R24, R12, R100 ;  /* 0x0000000c1864723c */ /* 0x000fe80000041864 */
[----:B------:R-:W-:-:S04]  /*10420*/  LOP3.LUT R0, R3, UR13, R36, 0x96, !PT ;  /* 0x0000000d03007c12 */ /* 0x000fc8000f8e9624 */
[----:B------:R-:W-:Y:S01]  /*10430*/  HMMA.16816.F32.BF16 R88, R24, R14, R88 ;  /* 0x0000000e1858723c */ /* 0x000fe20000041858 */
[----:B------:R-:W1:Y:S01]  /*10440*/  LDSM.16.MT88.4 R12, [R176+0x7000] ;  /* 0x00700000b00c783b */ /* 0x000e620000004200 */
[----:B------:R-:W-:Y:S02]  /*10450*/  LOP3.LUT R3, R2, 0xffff, RZ, 0xc0, !PT ;  /* 0x0000ffff02037812 */ /* 0x000fe400078ec0ff */
[----:B------:R-:W-:-:S04]  /*10460*/  LOP3.LUT R4, R0, 0xffff, RZ, 0xc0, !PT ;  /* 0x0000ffff00047812 */ /* 0x000fc800078ec0ff */
[----:B------:R-:W-:Y:S01]  /*10470*/  HMMA.16816.F32.BF16 R64, R24, R16, R64 ;  /* 0x000000101840723c */ /* 0x000fe20000041840 */
[----:B------:R-:W-:-:S07]  /*10480*/  SHF.R.U32.HI R5, RZ, 0x8, R3 ;  /* 0x00000008ff057819 */ /* 0x000fce0000011603 */
[----:B------:R-:W-:Y:S01]  /*10490*/  HMMA.16816.F32.BF16 R60, R24, R18, R104 ;  /* 0x00000012183c723c */ /* 0x000fe20000041868 */
[----:B------:R-:W3:Y:S01]  /*104a0*/  LDSM.16.MT88.4 R16, [R173+0x7000] ;  /* 0x00700000ad10783b */ /* 0x000ee20000004200 */
[----:B------:R-:W-:-:S06]  /*104b0*/  LOP3.LUT R6, R0, 0xff, RZ, 0xc0, !PT ;  /* 0x000000ff00067812 */ /* 0x000fcc00078ec0ff */
[----:B------:R-:W-:Y:S01]  /*104c0*/  HMMA.16816.F32.BF16 R84, R24, R8, R84 ;  /* 0x000000081854723c */ /* 0x000fe20000041854 */
[----:B------:R-:W-:-:S07]  /*104d0*/  SHF.R.U32.HI R3, RZ, 0x8, R4 ;  /* 0x00000008ff037819 */ /* 0x000fce0000011604 */
[C---:B------:R-:W-:Y:S01]  /*104e0*/  HMMA.16816.F32.BF16 R68, R24.reuse, R10, R68 ;  /* 0x0000000a1844723c */ /* 0x040fe20000041844 */
[----:B------:R-:W4:Y:S07]  /*104f0*/  LDSM.16.MT88.4 R8, [R174+0x7000] ;  /* 0x00700000ae08783b */ /* 0x000f2e0000004200 */
[----:B------:R-:W-:Y:S01]  /*10500*/  HMMA.16816.F32.BF16 R44, R24, R20, R108 ;  /* 0x00000014182c723c */ /* 0x000fe2000004186c */
[----:B------:R-:W-:-:S07]  /*10510*/  LOP3.LUT R7, R2, 0xff, RZ, 0xc0, !PT ;  /* 0x000000ff02077812 */ /* 0x000fce00078ec0ff */
[----:B------:R-:W-:Y:S01]  /*10520*/  HMMA.16816.F32.BF16 R40, R24, R22, R112 ;  /* 0x000000161828723c */ /* 0x000fe20000041870 */
[----:B------:R-:W2:Y:S01]  /*10530*/  LDSM.16.MT88.4 R20, [R175+0x7000] ;  /* 0x00700000af14783b */ /* 0x000ea20000004200 */
        /* <DEDUP_REMOVED lines=20> */
[-C--:B-1----:R-:W-:Y:S01]  /*10680*/  HMMA.16816.F32.BF16 R108, R28, R12.reuse, R84 ;  /* 0x0000000c1c6c723c */ /* 0x082fe20000041854 */
[----:B------:R-:W1:Y:S02]  /*10690*/  LDSM.16.MT88.4 R116, [R173+0x7800] ;  /* 0x00780000ad74783b */ /* 0x000e640000004200 */
[----:B------:R-:W-:Y:S01]  /*106a0*/  IMAD.MOV.U32 R228, RZ, RZ, R127 ;  /* 0x000000ffffe47224 */ /* 0x000fe200078e007f */
[----:B------:R-:W-:Y:S01]  /*106b0*/  LOP3.LUT R0, R2, 0xffff, RZ, 0xc0, !PT ;  /* 0x0000ffff02007812 */ /* 0x000fe200078ec0ff */
[----:B------:R-:W-:Y:S03]  /*106c0*/  LDSM.16.MT88.4 R84, [R174+0x7800] ;  /* 0x00780000ae54783b */ /* 0x000fe60000004200 */
[C---:B------:R-:W-:Y:S01]  /*106d0*/  HMMA.16816.F32.BF16 R128, R4.reuse, R12, R128 ;  /* 0x0000000c0480723c */ /* 0x040fe20000041880 */
[----:B------:R-:W-:Y:S04]  /*106e0*/  STG.E.U16 [R52.64+-0x70], R163 ;  /* 0xffff90a334007986 */ /* 0x000fe8000c101522 */
[----:B------:R-:W-:Y:S03]  /*106f0*/  STG.E.U16 [R52.64+-0x6e], R164 ;  /* 0xffff92a434007986 */ /* 0x000fe6000c101522 */
[----:B------:R-:W-:Y:S01]  /*10700*/  HMMA.16816.F32.BF16 R120, R4, R14, R120 ;  /* 0x0000000e0478723c */ /* 0x000fe20000041878 */
[----:B------:R-:W-:Y:S04]  /*10710*/  STG.E.U16 [R58.64+-0x60], R210 ;  /* 0xffffa0d23a007986 */ /* 0x000fe8000c101522 */
[----:B------:R-:W-:Y:S03]  /*10720*/  STG.E.U16 [R58.64+-0x5e], R209 ;  /* 0xffffa2d13a007986 */ /* 0x000fe6000c101522 */
[C---:B---3--:R-:W-:Y:S01]  /*10730*/  HMMA.16816.F32.BF16 R124, R28.reuse, R16, R100 ;  /* 0x000000101c7c723c */ /* 0x048fe20000041864 */
[----:B------:R-:W3:Y:S07]  /*10740*/  LDSM.16.MT88.4 R100, [R176+0x7800] ;  /* 0x00780000b064783b */ /* 0x000eee0000004200 */
[----:B------:R-:W-:Y:S01]  /*10750*/  HMMA.16816.F32.BF16 R68, R28, R14, R68 ;  /* 0x0000000e1c44723c */ /* 0x000fe20000041844 */
[----:B------:R-:W1:Y:S04]  /*10760*/  LDSM.16.MT88.4 R12, [R175+0x7800] ;  /* 0x00780000af0c783b */ /* 0x000e680000004200 */
[----:B------:R-:W-:Y:S03]  /*10770*/  STG.E.U16 [R56.64+-0x60], R207 ;  /* 0xffffa0cf38007986 */ /* 0x000fe6000c101522 */
[C---:B------:R-:W-:Y:S01]  /*10780*/  HMMA.16816.F32.BF16 R136, R4.reuse, R16, R136 ;  /* 0x000000100488723c */ /* 0x040fe20000041888 */
[----:B------:R-:W-:Y:S04]  /*10790*/  STG.E.U16 [R56.64+-0x5e], R208 ;  /* 0xffffa2d038007986 */ /* 0x000fe8000c101522 */
[----:B------:R-:W-:Y:S03]  /*107a0*/  STG.E.U16 [R54.64+-0x60], R166 ;  /* 0xffffa0a636007986 */ /* 0x000fe6000c101522 */
[C---:B------:R-:W-:Y:S01]  /*107b0*/  HMMA.16816.F32.BF16 R132, R4.reuse, R18, R132 ;  /* 0x000000120484723c */ /* 0x040fe20000041884 */
[----:B------:R-:W-:Y:S07]  /*107c0*/  STG.E.U16 [R54.64+-0x5e], R165 ;  /* 0xffffa2a536007986 */ /* 0x000fee000c101522 */
[C---:B----4-:R-:W-:Y:S01]  /*107d0*/  HMMA.16816.F32.BF16 R112, R4.reuse, R8, R96 ;  /* 0x000000080470723c */ /* 0x050fe20000041860 */
[----:B------:R-:W-:Y:S07]  /*107e0*/  STG.E.U16 [R52.64+-0x60], R161 ;  /* 0xffffa0a134007986 */ /* 0x000fee000c101522 */
[C---:B------:R-:W-:Y:S01]  /*107f0*/  HMMA.16816.F32.BF16 R104, R4.reuse, R10, R92 ;  /* 0x0000000a0468723c */ /* 0x040fe2000004185c */
[----:B------:R-:W-:Y:S07]  /*10800*/  STG.E.U16 [R52.64+-0x5e], R162 ;  /* 0xffffa2a234007986 */ /* 0x000fee000c101522 */
[C---:B--2---:R-:W-:Y:S01]  /*10810*/  HMMA.16816.F32.BF16 R80, R4.reuse, R20, R80 ;  /* 0x000000140450723c */ /* 0x044fe20000041850 */
[----:B------:R-:W-:Y:S07]  /*10820*/  STG.E.U16 [R58.64+-0x50], R206 ;  /* 0xffffb0ce3a007986 */ /* 0x000fee000c101522 */
[----:B------:R-:W-:Y:S01]  /*10830*/  HMMA.16816.F32.BF16 R72, R4, R22, R72 ;  /* 0x000000160448723c */ /* 0x000fe20000041848 */
[----:B------:R-:W-:Y:S06]  /*10840*/  STG.E.U16 [R58.64+-0x4e], R205 ;  /* 0xffffb2cd3a007986 */ /* 0x000fec000c101522 */
[----:B------:R-:W-:-:S02]  /*10850*/  SHF.R.U32.HI R4, RZ, 0x8, R0 ;  /* 0x00000008ff047819 */ /* 0x000fc40000011600 */
[----:B------:R-:W-:Y:S01]  /*10860*/  LOP3.LUT R0, R3, UR14, R32, 0x96, !PT ;  /* 0x0000000e03007c12 */ /* 0x000fe2000f8e9620 */
[----:B------:R-:W-:Y:S01]  /*10870*/  HMMA.16816.F32.BF16 R64, R28, R8, R64 ;  /* 0x000000081c40723c */ /* 0x000fe20000041840 */
[----:B------:R-:W-:Y:S01]  /*10880*/  LOP3.LUT R5, R2, 0xff, RZ, 0xc0, !PT ;  /* 0x000000ff02057812 */ /* 0x000fe200078ec0ff */
[----:B------:R-:W-:Y:S01]  /*10890*/  STG.E.U16 [R56.64+-0x50], R202 ;  /* 0xffffb0ca38007986 */ /* 0x000fe2000c101522 */
[----:B------:R-:W-:Y:S02]  /*108a0*/  SHF.R.U32.HI R7, RZ, 0x10, R2 ;  /* 0x00000010ff077819 */ /* 0x000fe40000011602 */
[----:B------:R-:W-:Y:S01]  /*108b0*/  SHF.R.U32.HI R3, RZ, 0x10, R0 ;  /* 0x00000010ff037819 */ /* 0x000fe20000011600 */
[----:B------:R-:W-:Y:S01]  /*108c0*/  STG.E.U16 [R56.64+-0x4e], R203 ;  /* 0xffffb2cb38007986 */ /* 0x000fe2000c101522 */
[----:B------:R-:W-:Y:S02]  /*108d0*/  SHF.R.U32.HI R8, RZ, 0x18, R2 ;  /* 0x00000018ff087819 */ /* 0x000fe40000011602 */
[----:B------:R-:W-:Y:S01]  /*108e0*/  LOP3.LUT R2, R0, 0xffff, RZ, 0xc0, !PT ;  /* 0x0000ffff00027812 */ /* 0x000fe200078ec0ff */
[----:B------:R-:W-:Y:S01]  /*108f0*/  STG.E.U16 [R54.64+-0x50], R159 ;  /* 0xffffb09f36007986 */ /* 0x000fe2000c101522 */
[----:B------:R-:W-:-:S02]  /*10900*/  PRMT R9, R5, 0x5410, R4 ;  /* 0x0000541005097816 */ /* 0x000fc40000000004 */
[----:B------:R-:W-:Y:S01]  /*10910*/  LOP3.LUT R6, R0, 0xff, RZ, 0xc0, !PT ;  /* 0x000000ff00067812 */ /* 0x000fe200078ec0ff */
[----:B------:R-:W-:Y:S01]  /*10920*/  STG.E.U16 [R54.64+-0x4e], R158 ;  /* 0xffffb29e36007986 */ /* 0x000fe2000c101522 */
[----:B------:R-:W-:Y:S02]  /*10930*/  SHF.R.U32.HI R5, RZ, 0x18, R0 ;  /* 0x00000018ff057819 */ /* 0x000fe40000011600 */
[----:B------:R-:W-:Y:S01]  /*10940*/  LOP3.LUT R0, R7, 0xff, RZ, 0xc0, !PT ;  /* 0x000000ff07007812 */ /* 0x000fe200078ec0ff */
[----:B------:R-:W-:Y:S01]  /*10950*/  STG.E.U16 [R52.64+-0x50], R155 ;  /* 0xffffb09b34007986 */ /* 0x000fe2000c101522 */
[----:B------:R-:W-:-:S03]  /*10960*/  SHF.R.U32.HI R4, RZ, 0x8, R2 ;  /* 0x00000008ff047819 */ /* 0x000fc60000011602 */
[----:B------:R-:W-:Y:S01]  /*10970*/  STG.E.U16 [R52.64+-0x4e], R154 ;  /* 0xffffb29a34007986 */ /* 0x000fe2000c101522 */
[----:B------:R-:W-:-:S03]  /*10980*/  LOP3.LUT R2, R3, 0xff, RZ, 0xc0, !PT ;  /* 0x000000ff03027812 */ /* 0x000fc600078ec0ff */
[----:B------:R-:W-:Y:S04]  /*10990*/  STG.E.U16 [R58.64+-0x40], R201 ;  /* 0xffffc0c93a007986 */ /* 0x000fe8000c101522 */
[----:B------:R-:W-:Y:S01]  /*109a0*/  STG.E.U16 [R58.64+-0x3e], R200 ;  /* 0xffffc2c83a007986 */ /* 0x000fe2000c101522 */
[----:B------:R-:W-:-:S03]  /*109b0*/  PRMT R0, R0, 0x5410, R8 ;  /* 0x0000541000007816 */ /* 0x000fc60000000008 */
[----:B------:R-:W-:Y:S04]  /*109c0*/  STG.E.U16 [R56.64+-0x40], R198 ;  /* 0xffffc0c638007986 */ /* 0x000fe8000c101522 */
[----:B------:R2:W-:Y:S04]  /*109d0*/  STG.E.U16 [R56.64+-0x3e], R199 ;  /* 0xffffc2c738007986 */ /* 0x0005e8000c101522 */
[----:B------:R4:W-:Y:S04]  /*109e0*/  STG.E.U16 [R54.64+-0x40], R153 ;  /* 0xffffc09936007986 */ /* 0x0009e8000c101522 */
[----:B------:R4:W-:Y:S01]  /*109f0*/  STG.E.U16 [R54.64+-0x3e], R152 ;  /* 0xffffc29836007986 */ /* 0x0009e2000c101522 */
[----:B------:R-:W-:-:S03]  /*10a00*/  PRMT R3, R2, 0x5410, R5 ;  /* 0x0000541002037816 */ /* 0x000fc60000000005 */
[----:B------:R4:W-:Y:S04]  /*10a10*/  STG.E.U16 [R52.64+-0x40], R143 ;  /* 0xffffc08f34007986 */ /* 0x0009e8000c101522 */
[----:B------:R4:W-:Y:S01]  /*10a20*/  STG.E.U16 [R52.64+-0x3e], R142 ;  /* 0xffffc28e34007986 */ /* 0x0009e2000c101522 */
[----:B------:R-:W-:Y:S03]  /*10a30*/  HMMA.16816.F32.BF16 R16, R28, R18, R88 ;  /* 0x000000121c10723c */ /* 0x000fe60000041858 */
[----:B------:R4:W-:Y:S01]  /*10a40*/  STG.E.U16 [R58.64+-0x30], R197 ;  /* 0xffffd0c53a007986 */ /* 0x0009e2000c101522 */
[----:B------:R-:W-:-:S03]  /*10a50*/  PRMT R4, R6, 0x5410, R4 ;  /* 0x0000541006047816 */ /* 0x000fc60000000004 */
[----:B------:R4:W-:Y:S01]  /*10a60*/  STG.E.U16 [R58.64+-0x2e], R196 ;  /* 0xffffd2c43a007986 */ /* 0x0009e2000c101522 */
[C---:B------:R-:W-:Y:S03]  /*10a70*/  HMMA.16816.F32.BF16 R60, R28.reuse, R10, R60 ;  /* 0x0000000a1c3c723c */ /* 0x040fe6000004183c */
[----:B------:R4:W-:Y:S04]  /*10a80*/  STG.E.U16 [R56.64+-0x30], R195 ;  /* 0xffffd0c338007986 */ /* 0x0009e8000c101522 */
[----:B------:R4:W-:Y:S01]  /*10a90*/  STG.E.U16 [R56.64+-0x2e], R194 ;  /* 0xffffd2c238007986 */ /* 0x0009e2000c101522 */
[----:B------:R-:W-:Y:S03]  /*10aa0*/  HMMA.16816.F32.BF16 R44, R28, R20, R44 ;  /* 0x000000141c2c723c */ /* 0x000fe6000004182c */
[----:B------:R4:W-:Y:S01]  /*10ab0*/  STG.E.U16 [R54.64+-0x30], R151 ;  /* 0xffffd09736007986 */ /* 0x0009e2000c101522 */
[----:B------:R-:W-:-:S03]  /*10ac0*/  HSET2.LE.AND R0, R0, R212, PT ;  /* 0x000000d400007233 */ /* 0x000fc60003803000 */
[----:B------:R4:W-:Y:S01]  /*10ad0*/  STG.E.U16 [R54.64+-0x2e], R150 ;  /* 0xffffd29636007986 */ /* 0x0009e2000c101522 */
[----:B------:R-:W-:Y:S01]  /*10ae0*/  HMMA.16816.F32.BF16 R40, R28, R22, R40 ;  /* 0x000000161c28723c */ /* 0x000fe20000041828 */
[----:B------:R-:W-:Y:S02]  /*10af0*/  IMAD.MOV.U32 R5, RZ, RZ, R160 ;  /* 0x000000ffff057224 */ /* 0x000fe400078e00a0 */
[----:B------:R4:W-:Y:S04]  /*10b00*/  STG.E.U16 [R52.64+-0x30], R149 ;  /* 0xffffd09534007986 */ /* 0x0009e8000c101522 */
[----:B------:R4:W-:Y:S01]  /*10b10*/  STG.E.U16 [R52.64+-0x2e], R148 ;  /* 0xffffd29434007986 */ /* 0x0009e2000c101522 */
[----:B------:R-:W-:-:S03]  /*10b20*/  HSET2.LE.AND R3, R3, R212, PT ;  /* 0x000000d403037233 */ /* 0x000fc60003803000 */
        /* <DEDUP_REMOVED lines=8> */
[----:B------:R-:W-:-:S03]  /*10bb0*/  LOP3.LUT R91, R0, R5, RZ, 0xc0, !PT ;  /* 0x00000005005b7212 */ /* 0x000fc600078ec0ff */
[----:B------:R4:W-:Y:S04]  /*10bc0*/  STG.E.U16 [R52.64+-0x20], R141 ;  /* 0xffffe08d34007986 */ /* 0x0009e8000c101522 */
[----:B------:R4:W-:Y:S01]  /*10bd0*/  STG.E.U16 [R52.64+-0x1e], R140 ;  /* 0xffffe28c34007986 */ /* 0x0009e2000c101522 */
[----:B------:R-:W-:-:S03]  /*10be0*/  FADD.FTZ R0, R247, R219 ;  /* 0x000000dbf7007221 */ /* 0x000fc60000010000 */
[----:B------:R4:W-:Y:S04]  /*10bf0*/  STG.E.U16 [R58.64+-0x10], R170 ;  /* 0xfffff0aa3a007986 */ /* 0x0009e8000c101522 */
[----:B------:R4:W-:Y:S01]  /*10c00*/  STG.E.U16 [R58.64+-0xe], R169 ;  /* 0xfffff2a93a007986 */ /* 0x0009e2000c101522 */
[----:B------:R-:W-:-:S03]  /*10c10*/  LOP3.LUT R89, R3, R215, RZ, 0xc0, !PT ;  /* 0x000000d703597212 */ /* 0x000fc600078ec0ff */
[----:B------:R4:W-:Y:S04]  /*10c20*/  STG.E.U16 [R56.64+-0x10], R168 ;  /* 0xfffff0a838007986 */ /* 0x0009e8000c101522 */
[----:B------:R4:W-:Y:S01]  /*10c30*/  STG.E.U16 [R56.64+-0xe], R167 ;  /* 0xfffff2a738007986 */ /* 0x0009e2000c101522 */
[----:B------:R-:W-:-:S03]  /*10c40*/  LOP3.LUT R88, R2, R218, RZ, 0xc0, !PT ;  /* 0x000000da02587212 */ /* 0x000fc600078ec0ff */
[----:B------:R4:W-:Y:S01]  /*10c50*/  STG.E.U16 [R54.64+-0x10], R145 ;  /* 0xfffff09136007986 */ /* 0x0009e2000c101522 */
[----:B------:R-:W-:-:S03]  /*10c60*/  FADD.FTZ R3, R228, R217 ;  /* 0x000000d9e4037221 */ /* 0x000fc60000010000 */
[----:B------:R4:W-:Y:S01]  /*10c70*/  STG.E.U16 [R54.64+-0xe], R144 ;  /* 0xfffff29036007986 */ /* 0x0009e2000c101522 */
[----:B------:R-:W-:-:S03]  /*10c80*/  LOP3.LUT R90, R4, R216, RZ, 0xc0, !PT ;  /* 0x000000d8045a7212 */ /* 0x000fc600078ec0ff */
[----:B------:R4:W-:Y:S01]  /*10c90*/  STG.E.U16 [R52.64+-0x10], R211 ;  /* 0xfffff0d334007986 */ /* 0x0009e2000c101522 */
[----:B------:R-:W-:-:S03]  /*10ca0*/  FADD.FTZ R2, R229, R214 ;  /* 0x000000d6e5027221 */ /* 0x000fc60000010000 */
        /* <DEDUP_REMOVED lines=11> */
[----:B-1----:R-:W-:Y:S01]  /*10d60*/  HMMA.16816.F32.BF16 R136, R88, R116, R136 ;  /* 0x000000745888723c */ /* 0x002fe20000041888 */
[----:B------:R-:W-:Y:S01]  /*10d70*/  FADD.FTZ R238, R225, R238 ;  /* 0x000000eee1ee7221 */ /* 0x000fe20000010000 */
[----:B--2---:R-:W-:Y:S01]  /*10d80*/  IADD3 R199, P1, R156, -0x100, RZ ;  /* 0xffffff009cc77810 */ /* 0x004fe20007f3e0ff */
[----:B------:R-:W-:-:S02]  /*10d90*/  FADD.FTZ R239, R239, R3 ;  /* 0x00000003efef7221 */ /* 0x000fc40000010000 */
[----:B------:R-:W-:Y:S02]  /*10da0*/  FADD.FTZ R2, R252, R2 ;  /* 0x00000002fc027221 */ /* 0x000fe40000010000 */
[----:B------:R-:W-:Y:S01]  /*10db0*/  FADD.FTZ R0, R241, R0 ;  /* 0x00000000f1007221 */ /* 0x000fe20000010000 */
[----:B------:R-:W-:Y:S01]  /*10dc0*/  HMMA.16816.F32.BF16 R132, R88, R118, R132 ;  /* 0x000000765884723c */ /* 0x000fe20000041884 */
[----:B------:R-:W-:Y:S01]  /*10dd0*/  FADD.FTZ R238, R227, R238 ;  /* 0x000000eee3ee7221 */ /* 0x000fe20000010000 */
[----:B------:R-:W-:Y:S01]  /*10de0*/  IADD3.X R198, R157, -0x1, RZ, P1, !PT ;  /* 0xffffffff9dc67810 */ /* 0x000fe20000ffe4ff */
[----:B------:R-:W-:-:S05]  /*10df0*/  FADD.FTZ R239, R224, R239 ;  /* 0x000000efe0ef7221 */ /* 0x000fca0000010000 */
[----:B---3--:R-:W-:Y:S01]  /*10e00*/  HMMA.16816.F32.BF16 R128, R88, R100, R128 ;  /* 0x000000645880723c */ /* 0x008fe20000041880 */
[----:B------:R-:W-:Y:S02]  /*10e10*/  FADD.FTZ R240, R240, R2 ;  /* 0x00000002f0f07221 */ /* 0x000fe40000010000 */
[----:B------:R-:W-:-:S05]  /*10e20*/  FADD.FTZ R241, R243, R0 ;  /* 0x00000000f3f17221 */ /* 0x000fca0000010000 */
        /* <DEDUP_REMOVED lines=17> */
[----:B------:R-:W-:Y:S05]  /*10f40*/  @!UPT UIADD3 URZ, URZ, URZ, URZ ;  /* 0x0000003f3f3ff290 */ /* 0x000fea000fffe03f */
[----:B------:R-:W-:Y:S11]  /*10f50*/  @!P6 BRA `(.L_x_1000) ;  /* 0x000080200000e947 */ /* 0x000ff60003800000 */
[----:B----4-:R-:W2:Y:S04]  /*10f60*/  LDL R247, [R1+0x74] ;  /* 0x0000740001f77983 */ /* 0x010ea80000100800 */
        /* <DEDUP_REMOVED lines=9> */
[----:B------:R-:W-:Y:S01]  /*11000*/  @P0 STS.128 [R188+0x6000], RZ ;  /* 0x006000ffbc000388 */ /* 0x000fe20000000c00 */
        /* <DEDUP_REMOVED lines=43> */
[----:B-----5:R-:W-:Y:S04]  /*112c0*/  LDSM.16.M88.4 R28, [R172+0x4000] ;  /* 0x00400000ac1c783b */ /* 0x020fe80000000200 */
[----:B------:R-:W-:Y:S04]  /*112d0*/  LDSM.16.M88.4 R24, [R172+0x4800] ;  /* 0x00480000ac18783b */ /* 0x000fe80000000200 */
[----:B-1----:R-:W1:Y:S04]  /*112e0*/  LDSM.16.M88.4 R8, [R179] ;  /* 0x00000000b308783b */ /* 0x002e680000000200 */
[----:B------:R-:W-:Y:S04]  /*112f0*/  LDSM.16.M88.4 R16, [R172+0x5000] ;  /* 0x00500000ac10783b */ /* 0x000fe80000000200 */
[----:B------:R-:W-:Y:S04]  /*11300*/  LDSM.16.M88.4 R12, [R172+0x5800] ;  /* 0x00580000ac0c783b */ /* 0x000fe80000000200 */
[----:B------:R-:W-:Y:S04]  /*11310*/  LDSM.16.M88.4 R20, [R182+0x2000] ;  /* 0x00200000b614783b */ /* 0x000fe80000000200 */
[----:B--2---:R-:W2:Y:S04]  /*11320*/  LDSM.16.M88.4 R4, [R179+0x2000] ;  /* 0x00200000b304783b */ /* 0x004ea80000000200 */
[----:B------:R-:W3:Y:S04]  /*11330*/  LDSM.16.M88.4 R52, [R178+0x4800] ;  /* 0x00480000b234783b */ /* 0x000ee80000000200 */
[----:B------:R-:W4:Y:S04]  /*11340*/  LDSM.16.M88.4 R44, [R178+0x5000] ;  /* 0x00500000b22c783b */ /* 0x000f280000000200 */
[----:B------:R-:W3:Y:S04]  /*11350*/  LDSM.16.M88.4 R40, [R178+0x5800] ;  /* 0x00580000b228783b */ /* 0x000ee80000000200 */
[----:B------:R-:W3:Y:S04]  /*11360*/  LDSM.16.M88.4 R56, [R178+0x4000] ;  /* 0x00400000b238783b */ /* 0x000ee80000000200 */
[----:B------:R-:W-:Y:S01]  /*11370*/  LDSM.16.M88.4 R36, [R183] ;  /* 0x00000000b724783b */ /* 0x000fe20000000200 */
[C---:B-1----:R-:W-:Y:S03]  /*11380*/  HMMA.16816.F32.BF16 R196, R8.reuse, R28, RZ ;  /* 0x0000001c08c4723c */ /* 0x042fe600000418ff */
[----:B------:R-:W1:Y:S04]  /*11390*/  S2R R251, SR_TID.X ;  /* 0x0000000000fb7919 */ /* 0x000e680000002100 */
[----:B------:R-:W0:Y:S01]  /*113a0*/  LDGDEPBAR ;  /* 0x00000000000079af */ /* 0x000e220000000000 */
[----:B------:R-:W-:Y:S08]  /*113b0*/  HMMA.16816.F32.BF16 R216, R8, R30, RZ ;  /* 0x0000001e08d8723c */ /* 0x000ff000000418ff */
[C---:B--2---:R-:W-:Y:S08]  /*113c0*/  HMMA.16816.F32.BF16 R32, R4.reuse, R28, RZ ;  /* 0x0000001c0420723c */ /* 0x044ff000000418ff */
[C---:B------:R-:W-:Y:S08]  /*113d0*/  HMMA.16816.F32.BF16 R72, R4.reuse, R30, RZ ;  /* 0x0000001e0448723c */ /* 0x040ff000000418ff */
[C---:B------:R-:W-:Y:S08]  /*113e0*/  HMMA.16816.F32.BF16 R28, R4.reuse, R24, RZ ;  /* 0x00000018041c723c */ /* 0x040ff000000418ff */
[C---:B------:R-:W-:Y:S08]  /*113f0*/  HMMA.16816.F32.BF16 R60, R4.reuse, R16, RZ ;  /* 0x00000010043c723c */ /* 0x040ff000000418ff */
[C---:B------:R-:W-:Y:S08]  /*11400*/  HMMA.16816.F32.BF16 R64, R4.reuse, R12, RZ ;  /* 0x0000000c0440723c */ /* 0x040ff000000418ff */
[C---:B------:R-:W-:Y:S08]  /*11410*/  HMMA.16816.F32.BF16 R68, R4.reuse, R26, RZ ;  /* 0x0000001a0444723c */ /* 0x040ff000000418ff */
[C---:B------:R-:W-:Y:S08]  /*11420*/  HMMA.16816.F32.BF16 R144, R4.reuse, R18, RZ ;  /* 0x000000120490723c */ /* 0x040ff000000418ff */
[----:B------:R-:W-:Y:S01]  /*11430*/  HMMA.16816.F32.BF16 R140, R4, R14, RZ ;  /* 0x0000000e048c723c */ /* 0x000fe200000418ff */
[----:B------:R-:W2:Y:S07]  /*11440*/  LDSM.16.M88.4 R4, [R182] ;  /* 0x00000000b604783b */ /* 0x000eae0000000200 */
[C---:B------:R-:W-:Y:S08]  /*11450*/  HMMA.16816.F32.BF16 R152, R8.reuse, R12, RZ ;  /* 0x0000000c0898723c */ /* 0x040ff000000418ff */
[----:B------:R-:W-:Y:S01]  /*11460*/  HMMA.16816.F32.BF16 R204, R8, R14, RZ ;  /* 0x0000000e08cc723c */ /* 0x000fe200000418ff */
[----:B------:R-:W-:Y:S07]  /*11470*/  LDSM.16.M88.4 R12, [R180+0x2000] ;  /* 0x00200000b40c783b */ /* 0x000fee0000000200 */
[----:B---3--:R-:W-:Y:S01]  /*11480*/  HMMA.16816.F32.BF16 R192, R20, R52, R28 ;  /* 0x0000003414c0723c */ /* 0x008fe2000004181c */
[----:B------:R-:W3:Y:S07]  /*11490*/  LDSM.16.M88.4 R28, [R185] ;  /* 0x00000000b91c783b */ /* 0x000eee0000000200 */
[C---:B------:R-:W-:Y:S08]  /*114a0*/  HMMA.16816.F32.BF16 R208, R8.reuse, R18, RZ ;  /* 0x0000001208d0723c */ /* 0x040ff000000418ff */
[C---:B------:R-:W-:Y:S01]  /*114b0*/  HMMA.16816.F32.BF16 R148, R8.reuse, R16, RZ ;  /* 0x000000100894723c */ /* 0x040fe200000418ff */
[----:B------:R-:W1:Y:S07]  /*114c0*/  LDSM.16.M88.4 R16, [R180] ;  /* 0x00000000b410783b */ /* 0x000e6e0000000200 */
[C---:B------:R-:W-:Y:S08]  /*114d0*/  HMMA.16816.F32.BF16 R160, R8.reuse, R24, RZ ;  /* 0x0000001808a0723c */ /* 0x040ff000000418ff */
[----:B------:R-:W-:Y:S01]  /*114e0*/  HMMA.16816.F32.BF16 R212, R8, R26, RZ ;  /* 0x0000001a08d4723c */ /* 0x000fe200000418ff */
[----:B------:R-:W-:Y:S07]  /*114f0*/  LDSM.16.M88.4 R24, [R184] ;  /* 0x00000000b818783b */ /* 0x000fee0000000200 */
[C---:B----4-:R-:W-:Y:S08]  /*11500*/  HMMA.16816.F32.BF16 R8, R20.reuse, R44, R60 ;  /* 0x0000002c1408723c */ /* 0x050ff0000004183c */
[C---:B------:R-:W-:Y:S08]  /*11510*/  HMMA.16816.F32.BF16 R168, R20.reuse, R40, R64 ;  /* 0x0000002814a8723c */ /* 0x040ff00000041840 */
[C---:B------:R-:W-:Y:S01]  /*11520*/  HMMA.16816.F32.BF16 R200, R20.reuse, R56, R32 ;  /* 0x0000003814c8723c */ /* 0x040fe20000041820 */
[----:B------:R-:W4:Y:S07]  /*11530*/  LDSM.16.M88.4 R32, [R186] ;  /* 0x00000000ba20783b */ /* 0x000f2e0000000200 */
        /* <DEDUP_REMOVED lines=8> */
[----:B------:R-:W-:Y:S01]  /*115c0*/  HMMA.16816.F32.BF16 R144, R4, R42, R204 ;  /* 0x0000002a0490723c */ /* 0x000fe200000418cc */
[----:B------:R-:W-:Y:S07]  /*115d0*/  LDSM.16.M88.4 R40, [R177] ;  /* 0x00000000b128783b */ /* 0x000fee0000000200 */
[----:B---3--:R-:W-:Y:S01]  /*115e0*/  HMMA.16816.F32.BF16 R216, R12, R28, R8 ;  /* 0x0000001c0cd8723c */ /* 0x008fe20000041808 */
[----:B------:R-:W2:Y:S07]  /*115f0*/  LDSM.16.M88.4 R8, [R181] ;  /* 0x00000000b508783b */ /* 0x000eae0000000200 */
[C---:B------:R-:W-:Y:S08]  /*11600*/  HMMA.16816.F32.BF16 R140, R4.reuse, R52, R160 ;  /* 0x00000034048c723c */ /* 0x040ff000000418a0 */
[C---:B------:R-:W-:Y:S08]  /*11610*/  HMMA.16816.F32.BF16 R52, R4.reuse, R54, R212 ;  /* 0x000000360434723c */ /* 0x040ff000000418d4 */
[----:B------:R-:W-:Y:S08]  /*11620*/  HMMA.16816.F32.BF16 R148, R4, R44, R148 ;  /* 0x0000002c0494723c */ /* 0x000ff00000041894 */
[C---:B------:R-:W-:Y:S01]  /*11630*/  HMMA.16816.F32.BF16 R212, R12.reuse, R30, R64 ;  /* 0x0000001e0cd4723c */ /* 0x040fe20000041840 */
[----:B------:R-:W3:Y:S07]  /*11640*/  LDSM.16.M88.4 R64, [R177+0x800] ;  /* 0x00080000b140783b */ /* 0x000eee0000000200 */
[C---:B------:R-:W-:Y:S08]  /*11650*/  HMMA.16816.F32.BF16 R200, R12.reuse, R36, R200 ;  /* 0x000000240cc8723c */ /* 0x040ff000000418c8 */
[----:B------:R-:W-:Y:S08]  /*11660*/  HMMA.16816.F32.BF16 R196, R12, R38, R164 ;  /* 0x000000260cc4723c */ /* 0x000ff000000418a4 */
[C---:B-1----:R-:W-:Y:S01]  /*11670*/  HMMA.16816.F32.BF16 R4, R16.reuse, R36, R60 ;  /* 0x000000241004723c */ /* 0x042fe2000004183c */
[----:B------:R-:W-:Y:S07]  /*11680*/  LDSM.16.M88.4 R60, [R177+0x1000] ;  /* 0x00100000b13c783b */ /* 0x000fee0000000200 */
[C---:B------:R-:W-:Y:S08]  /*11690*/  HMMA.16816.F32.BF16 R56, R16.reuse, R38, R56 ;  /* 0x000000261038723c */ /* 0x040ff00000041838 */
[----:B------:R-:W-:Y:S01]  /*116a0*/  HMMA.16816.F32.BF16 R36, R16, R30, R72 ;  /* 0x0000001e1024723c */ /* 0x000fe20000041848 */
[----:B------:R-:W1:Y:S01]  /*116b0*/  LDSM.16.M88.4 R72, [R177+0x1800] ;  /* 0x00180000b148783b */ /* 0x000e620000000200 */
[----:B------:R-:W-:-:S06]  /*116c0*/  IMAD.SHL.U32 R251, R251, 0x2, RZ ;  /* 0x00000002fbfb7824 */ /* 0x000fcc00078e00ff */
[----:B----4-:R-:W-:Y:S08]  /*116d0*/  HMMA.16816.F32.BF16 R52, R16, R34, R52 ;  /* 0x000000221034723c */ /* 0x010ff00000041834 */
[C---:B------:R-:W-:Y:S08]  /*116e0*/  HMMA.16816.F32.BF16 R208, R12.reuse, R32, R192 ;  /* 0x000000200cd0723c */ /* 0x040ff000000418c0 */
[C---:B------:R-:W-:Y:S08]  /*116f0*/  HMMA.16816.F32.BF16 R228, R12.reuse, R24, R168 ;  /* 0x000000180ce4723c */ /* 0x040ff000000418a8 */
[C---:B------:R-:W-:Y:S08]  /*11700*/  HMMA.16816.F32.BF16 R204, R12.reuse, R34, R68 ;  /* 0x000000220ccc723c */ /* 0x040ff00000041844 */
[----:B------:R-:W-:Y:S08]  /*11710*/  HMMA.16816.F32.BF16 R224, R12, R26, R20 ;  /* 0x0000001a0ce0723c */ /* 0x000ff00000041814 */
[----:B------:R-:W-:Y:S01]  /*11720*/  HMMA.16816.F32.BF16 R12, R16, R24, R152 ;  /* 0x00000018100c723c */ /* 0x000fe20000041898 */
[----:B------:R-:W-:-:S07]  /*11730*/  LOP3.LUT R251, R251, 0x6, RZ, 0xc0, !PT ;  /* 0x00000006fbfb7812 */ /* 0x000fce00078ec0ff */
[C---:B------:R-:W-:Y:S08]  /*11740*/  HMMA.16816.F32.BF16 R140, R16.reuse, R32, R140 ;  /* 0x00000020108c723c */ /* 0x040ff0000004188c */
[----:B------:R-:W-:Y:S01]  /*11750*/  HMMA.16816.F32.BF16 R44, R16, R28, R148 ;  /* 0x0000001c102c723c */ /* 0x000fe20000041894 */
[----:B------:R-:W-:-:S07]  /*11760*/  IMAD R0, R220, 0x40, R251 ;  /* 0x00000040dc007824 */ /* 0x000fce00078e02fb */
[----:B------:R-:W-:Y:S08]  /*11770*/  HMMA.16816.F32.BF16 R32, R16, R26, R144 ;  /* 0x0000001a1020723c */ /* 0x000ff00000041890 */
[----:B--2---:R-:W-:Y:S01]  /*11780*/  HMMA.16816.F32.BF16 R192, R8, R40, R4 ;  /* 0x0000002808c0723c */ /* 0x004fe20000041804 */
[----:B------:R-:W2:Y:S01]  /*11790*/  LDSM.16.M88.4 R4, [R181+0x2000] ;  /* 0x00200000b504783b */ /* 0x000ea20000000200 */
[----:B------:R-:W4:Y:S01]  /*117a0*/  I2F R68, R0 ;  /* 0x0000000000447306 */ /* 0x000f220000201400 */
[----:B------:R-:W-:Y:S01]  /*117b0*/  IADD3 R18, R0, 0x9, RZ ;  /* 0x0000000900127810 */ /* 0x000fe20007ffe0ff */
[----:B------:R-:W-:-:S04]  /*117c0*/  DEPBAR.LE SB0, 0x0 ;  /* 0x000080000000791a */ /* 0x000fc80000000000 */
[C---:B------:R-:W-:Y:S01]  /*117d0*/  HMMA.16816.F32.BF16 R168, R8.reuse, R42, R56 ;  /* 0x0000002a08a8723c */ /* 0x040fe20000041838 */
[C---:B------:R-:W-:Y:S01]  /*117e0*/  IADD3 R19, R0.reuse, 0x8, RZ ;  /* 0x0000000800137810 */ /* 0x040fe20007ffe0ff */
[----:B------:R-:W2:Y:S06]  /*117f0*/  I2F R29, R18 ;  /* 0x00000012001d7306 */ /* 0x000eac0000201400 */
[C---:B---3--:R-:W-:Y:S02]  /*11800*/  HMMA.16816.F32.BF16 R152, R8.reuse, R66, R52 ;  /* 0x000000420898723c */ /* 0x048fe40000041834 */
[----:B------:R-:W3:Y:S06]  /*11810*/  I2F R30, R19 ;  /* 0x00000013001e7306 */ /* 0x000eec0000201400 */
[----:B-1----:R-:W-:Y:S01]  /*11820*/  HMMA.16816.F32.BF16 R148, R8, R72, R12 ;  /* 0x000000480894723c */ /* 0x002fe2000004180c */
[----:B------:R-:W-:-:S06]  /*11830*/  IADD3 R20, R0, 0x1, RZ ;  /* 0x0000000100147810 */ /* 0x000fcc0007ffe0ff */
[C---:B------:R-:W-:Y:S01]  /*11840*/  IADD3 R15, R0.reuse, 0x18, RZ ;  /* 0x00000018000f7810 */ /* 0x040fe20007ffe0ff */
[C---:B------:R-:W-:Y:S01]  /*11850*/  HMMA.16816.F32.BF16 R160, R8.reuse, R64, R140 ;  /* 0x0000004008a0723c */ /* 0x040fe2000004188c */
[----:B------:R-:W-:Y:S02]  /*11860*/  IADD3 R16, R0, 0x11, RZ ;  /* 0x0000001100107810 */ /* 0x000fe40007ffe0ff */
[----:B------:R-:W1:Y:S05]  /*11870*/  I2F R26, R15 ;  /* 0x0000000f001a7306 */ /* 0x000e6a0000201400 */
[C---:B------:R-:W-:Y:S01]  /*11880*/  HMMA.16816.F32.BF16 R144, R8.reuse, R60, R44 ;  /* 0x0000003c0890723c */ /* 0x040fe2000004182c */
[----:B----4-:R-:W-:Y:S01]  /*11890*/  FFMA.FTZ R14, R68, R187, R192 ;  /* 0x000000bb440e7223 */ /* 0x010fe200000100c0 */
[C---:B------:R-:W-:Y:S01]  /*118a0*/  ISETP.GE.AND P4, PT, R0.reuse, R48, PT ;  /* 0x000000300000720c */ /* 0x040fe20003f86270 */
[----:B------:R-:W4:Y:S05]  /*118b0*/  I2F R31, R20 ;  /* 0x00000014001f7306 */ /* 0x000f2a0000201400 */
[----:B------:R-:W-:Y:S01]  /*118c0*/  HMMA.16816.F32.BF16 R140, R8, R62, R36 ;  /* 0x0000003e088c723c */ /* 0x000fe20000041824 */
[----:B------:R-:W-:-:S02]  /*118d0*/  IADD3 R17, R0, 0x10, RZ ;  /* 0x0000001000117810 */ /* 0x000fc40007ffe0ff */
[----:B------:R-:W1:Y:S05]  /*118e0*/  I2F R27, R16 ;  /* 0x00000010001b7306 */ /* 0x000e6a0000201400 */
[----:B------:R-:W-:Y:S01]  /*118f0*/  HMMA.16816.F32.BF16 R56, R8, R74, R32 ;  /* 0x0000004a0838723c */ /* 0x000fe20000041820 */
[----:B------:R-:W-:-:S06]  /*11900*/  IADD3 R12, R0, 0x20, RZ ;  /* 0x00000020000c7810 */ /* 0x000fcc0007ffe0ff */
[C---:B------:R-:W-:Y:S02]  /*11910*/  IADD3 R11, R0.reuse, 0x21, RZ ;  /* 0x00000021000b7810 */ /* 0x040fe40007ffe0ff */
[----:B------:R-:W-:Y:S02]  /*11920*/  IADD3 R8, R0, 0x30, RZ ;  /* 0x0000003000087810 */ /* 0x000fe40007ffe0ff */
[----:B------:R-:W4:Y:S01]  /*11930*/  I2F R23, R11 ;  /* 0x0000000b00177306 */ /* 0x000f220000201400 */
[----:B------:R-:W-:Y:S01]  /*11940*/  FSEL R53, R14, -INF , !P4 ;  /* 0xff8000000e357808 */ /* 0x000fe20006000000 */
[-C--:B--2---:R-:W-:Y:S01]  /*11950*/  FFMA.FTZ R14, R29, R187.reuse, R169 ;  /* 0x000000bb1d0e7223 */ /* 0x084fe200000100a9 */
[----:B------:R-:W-:Y:S01]  /*11960*/  ISETP.GE.AND P4, PT, R18, R48, PT ;  /* 0x000000301200720c */ /* 0x000fe20003f86270 */
[----:B---3--:R-:W-:-:S04]  /*11970*/  FFMA.FTZ R21, R30, R187, R168 ;  /* 0x000000bb1e157223 */ /* 0x008fc800000100a8 */
[----:B------:R-:W2:Y:S01]  /*11980*/  I2F R28, R17 ;  /* 0x00000011001c7306 */ /* 0x000ea20000201400 */
[----:B------:R-:W-:Y:S01]  /*11990*/  FSEL R159, R14, -INF , !P4 ;  /* 0xff8000000e9f7808 */ /* 0x000fe20006000000 */
[----:B-1----:R-:W-:Y:S01]  /*119a0*/  FFMA.FTZ R14, R26, R187, R152 ;  /* 0x000000bb1a0e7223 */ /* 0x002fe20000010098 */
[----:B------:R-:W-:-:S05]  /*119b0*/  ISETP.GE.AND P5, PT, R19, R48, PT ;  /* 0x000000301300720c */ /* 0x000fca0003fa6270 */
[----:B------:R-:W1:Y:S01]  /*119c0*/  I2F R24, R12 ;  /* 0x0000000c00187306 */ /* 0x000e620000201400 */
[----:B------:R-:W-:-:S07]  /*119d0*/  ISETP.GE.AND P4, PT, R15, R48, PT ;  /* 0x000000300f00720c */ /* 0x000fce0003f86270 */
[----:B------:R-:W3:Y:S01]  /*119e0*/  I2F R46, R8 ;  /* 0x00000008002e7306 */ /* 0x000ee20000201400 */
[----:B------:R-:W-:Y:S01]  /*119f0*/  IADD3 R13, R0, 0x19, RZ ;  /* 0x00000019000d7810 */ /* 0x000fe20007ffe0ff */
[----:B------:R-:W-:Y:S01]  /*11a00*/  HMMA.16816.F32.BF16 R164, R4, R40, R200 ;  /* 0x0000002804a4723c */ /* 0x000fe200000418c8 */
[----:B------:R-:W-:Y:S01]  /*11a10*/  FSEL R158, R21, -INF , !P5 ;  /* 0xff800000159e7808 */ /* 0x000fe20006800000 */
[-C--:B----4-:R-:W-:Y:S01]  /*11a20*/  FFMA.FTZ R22, R31, R187.reuse, R193 ;  /* 0x000000bb1f167223 */ /* 0x090fe200000100c1 */
[-C--:B------:R-:W-:Y:S01]  /*11a30*/  ISETP.GE.AND P3, PT, R20, R48.reuse, PT ;  /* 0x000000301400720c */ /* 0x080fe20003f66270 */
[-C--:B------:R-:W-:Y:S01]  /*11a40*/  FFMA.FTZ R21, R27, R187.reuse, R161 ;  /* 0x000000bb1b157223 */ /* 0x080fe200000100a1 */
[-C--:B------:R-:W-:Y:S01]  /*11a50*/  ISETP.GE.AND P5, PT, R16, R48.reuse, PT ;  /* 0x000000301000720c */ /* 0x080fe20003fa6270 */
[----:B------:R-:W4:Y:S01]  /*11a60*/  I2F R25, R13 ;  /* 0x0000000d00197306 */ /* 0x000f220000201400 */
[----:B------:R-:W-:Y:S01]  /*11a70*/  FSEL R203, R14, -INF , !P4 ;  /* 0xff8000000ecb7808 */ /* 0x000fe20006000000 */
[----:B------:R-:W-:Y:S01]  /*11a80*/  FFMA.FTZ R14, R23, R187, R145 ;  /* 0x000000bb170e7223 */ /* 0x000fe20000010091 */
[----:B------:R-:W-:-:S02]  /*11a90*/  ISETP.GE.AND P4, PT, R11, R48, PT ;  /* 0x000000300b00720c */ /* 0x000fc40003f86270 */
[C---:B------:R-:W-:Y:S02]  /*11aa0*/  IADD3 R10, R0.reuse, 0x28, RZ ;  /* 0x00000028000a7810 */ /* 0x040fe40007ffe0ff */
[----:B------:R-:W-:Y:S02]  /*11ab0*/  IADD3 R9, R0, 0x29, RZ ;  /* 0x0000002900097810 */ /* 0x000fe40007ffe0ff */
[----:B------:R-:W-:Y:S01]  /*11ac0*/  FSEL R69, R22, -INF , !P3 ;  /* 0xff80000016457808 */ /* 0x000fe20005800000 */
[-C--:B--2---:R-:W-:Y:S01]  /*11ad0*/  FFMA.FTZ R22, R28, R187.reuse, R160 ;  /* 0x000000bb1c167223 */ /* 0x084fe200000100a0 */
[----:B------:R-:W-:Y:S01]  /*11ae0*/  FSEL R152, R21, -INF , !P5 ;  /* 0xff80000015987808 */ /* 0x000fe20006800000 */
[-C--:B-1----:R-:W-:Y:S01]  /*11af0*/  FFMA.FTZ R21, R24, R187.reuse, R144 ;  /* 0x000000bb18157223 */ /* 0x082fe20000010090 */
[----:B------:R-:W-:Y:S01]  /*11b00*/  FSEL R200, R14, -INF , !P4 ;  /* 0xff8000000ec87808 */ /* 0x000fe20006000000 */
[----:B------:R-:W1:Y:S01]  /*11b10*/  I2F R52, R10 ;  /* 0x0000000a00347306 */ /* 0x000e620000201400 */
[-C--:B------:R-:W-:Y:S01]  /*11b20*/  ISETP.GE.AND P3, PT, R17, R48.reuse, PT ;  /* 0x000000301100720c */ /* 0x080fe20003f66270 */
[----:B---3--:R-:W-:Y:S01]  /*11b30*/  FFMA.FTZ R14, R46, R187, R148 ;  /* 0x000000bb2e0e7223 */ /* 0x008fe20000010094 */
[----:B------:R-:W-:-:S02]  /*11b40*/  ISETP.GE.AND P5, PT, R12, R48, PT ;  /* 0x000000300c00720c */ /* 0x000fc40003fa6270 */
[C---:B------:R-:W-:Y:S02]  /*11b50*/  ISETP.GE.AND P6, PT, R0.reuse, R49, PT ;  /* 0x000000310000720c */ /* 0x040fe40003fc6270 */
[C---:B------:R-:W-:Y:S01]  /*11b60*/  ISETP.GE.AND P2, PT, R0.reuse, R51, PT ;  /* 0x000000330000720c */ /* 0x040fe20003f46270 */
[----:B------:R-:W2:Y:S01]  /*11b70*/  I2F R47, R9 ;  /* 0x00000009002f7306 */ /* 0x000ea20000201400 */
[C---:B------:R-:W-:Y:S02]  /*11b80*/  ISETP.GE.AND P1, PT, R0.reuse, R50, PT ;  /* 0x000000320000720c */ /* 0x040fe40003f26270 */
[C---:B------:R-:W-:Y:S02]  /*11b90*/  IADD3 R3, R0.reuse, 0x31, RZ ;  /* 0x0000003100037810 */ /* 0x040fe40007ffe0ff */
[----:B------:R-:W-:Y:S02]  /*11ba0*/  IADD3 R2, R0, 0x38, RZ ;  /* 0x0000003800027810 */ /* 0x000fe40007ffe0ff */
[----:B------:R-:W-:-:S02]  /*11bb0*/  ISETP.GE.AND P4, PT, R8, R48, PT ;  /* 0x000000300800720c */ /* 0x000fc40003f86270 */
[----:B------:R-:W-:Y:S02]  /*11bc0*/  IADD3 R0, R0, 0x39, RZ ;  /* 0x0000003900007810 */ /* 0x000fe40007ffe0ff */
[----:B------:R-:W-:Y:S02]  /*11bd0*/  FSEL R160, R22, -INF , !P3 ;  /* 0xff80000016a07808 */ /* 0x000fe40005800000 */
[----:B------:R-:W-:Y:S01]  /*11be0*/  FSEL R201, R21, -INF , !P5 ;  /* 0xff80000015c97808 */ /* 0x000fe20006800000 */
[----:B------:R-:W3:Y:S01]  /*11bf0*/  I2F R22, R3 ;  /* 0x0000000300167306 */ /* 0x000ee20000201400 */
[----:B------:R-:W-:Y:S01]  /*11c00*/  FSEL R189, R14, -INF , !P4 ;  /* 0xff8000000ebd7808 */ /* 0x000fe20006000000 */
[----:B----4-:R-:W-:-:S06]  /*11c10*/  FFMA.FTZ R32, R25, R187, R153 ;  /* 0x000000bb19207223 */ /* 0x010fcc0000010099 */
[----:B------:R-:W4:Y:S01]  /*11c20*/  I2F R21, R2 ;  /* 0x0000000200157306 */ /* 0x000f220000201400 */
[----:B------:R-:W-:-:S07]  /*11c30*/  ISETP.GE.AND P3, PT, R13, R48, PT ;  /* 0x000000300d00720c */ /* 0x000fce0003f66270 */
[----:B------:R-:W4:Y:S01]  /*11c40*/  I2F R14, R0 ;  /* 0x00000000000e7306 */ /* 0x000f220000201400 */
[----:B------:R-:W-:Y:S01]  /*11c50*/  FSEL R202, R32, -INF , !P3 ;  /* 0xff80000020ca7808 */ /* 0x000fe20005800000 */
[-C--:B-1----:R-:W-:Y:S01]  /*11c60*/  FFMA.FTZ R33, R52, R187.reuse, R140 ;  /* 0x000000bb34217223 */ /* 0x082fe2000001008c */
[-C--:B------:R-:W-:Y:S01]  /*11c70*/  ISETP.GE.AND P3, PT, R10, R48.reuse, PT ;  /* 0x000000300a00720c */ /* 0x080fe20003f66270 */
[-C--:B--2---:R-:W-:Y:S01]  /*11c80*/  FFMA.FTZ R32, R47, R187.reuse, R141 ;  /* 0x000000bb2f207223 */ /* 0x084fe2000001008d */
[-C--:B------:R-:W-:Y:S01]  /*11c90*/  ISETP.GE.AND P5, PT, R9, R48.reuse, PT ;  /* 0x000000300900720c */ /* 0x080fe20003fa6270 */
[----:B------:R-:W-:Y:S01]  /*11ca0*/  HMMA.16816.F32.BF16 R196, R4, R42, R196 ;  /* 0x0000002a04c4723c */ /* 0x000fe200000418c4 */
[----:B------:R-:W-:Y:S01]  /*11cb0*/  FSEL R193, R33, -INF , !P3 ;  /* 0xff80000021c17808 */ /* 0x000fe20005800000 */
[-C--:B---3--:R-:W-:Y:S01]  /*11cc0*/  FFMA.FTZ R45, R22, R187.reuse, R149 ;  /* 0x000000bb162d7223 */ /* 0x088fe20000010095 */
[----:B------:R-:W-:Y:S01]  /*11cd0*/  FSEL R192, R32, -INF , !P5 ;  /* 0xff80000020c07808 */ /* 0x000fe20006800000 */
[----:B----4-:R-:W-:Y:S01]  /*11ce0*/  FFMA.FTZ R44, R21, R187, R56 ;  /* 0x000000bb152c7223 */ /* 0x010fe20000010038 */
[----:B------:R-:W-:-:S02]  /*11cf0*/  ISETP.GE.AND P3, PT, R3, R48, PT ;  /* 0x000000300300720c */ /* 0x000fc40003f66270 */
[-C--:B------:R-:W-:Y:S02]  /*11d00*/  ISETP.GE.AND P5, PT, R2, R48.reuse, PT ;  /* 0x000000300200720c */ /* 0x080fe40003fa6270 */
[----:B------:R-:W-:Y:S01]  /*11d10*/  ISETP.GE.AND P4, PT, R0, R48, PT ;  /* 0x000000300000720c */ /* 0x000fe20003f86270 */
[-C--:B------:R-:W-:Y:S02]  /*11d20*/  FFMA.FTZ R43, R14, R187.reuse, R57 ;  /* 0x000000bb0e2b7223 */ /* 0x080fe40000010039 */
[-C--:B------:R-:W-:Y:S02]  /*11d30*/  FFMA.FTZ R42, R68, R187.reuse, R194 ;  /* 0x000000bb442a7223 */ /* 0x080fe400000100c2 */
[-C--:B------:R-:W-:Y:S01]  /*11d40*/  FFMA.FTZ R40, R30, R187.reuse, R170 ;  /* 0x000000bb1e287223 */ /* 0x080fe200000100aa */
[----:B------:R-:W-:Y:S01]  /*11d50*/  FSEL R170, R44, -INF , !P5 ;  /* 0xff8000002caa7808 */ /* 0x000fe20006800000 */
[-C--:B------:R-:W-:Y:S01]  /*11d60*/  FFMA.FTZ R39, R29, R187.reuse, R171 ;  /* 0x000000bb1d277223 */ /* 0x080fe200000100ab */
[----:B------:R-:W-:Y:S01]  /*11d70*/  FSEL R171, R45, -INF , !P3 ;  /* 0xff8000002dab7808 */ /* 0x000fe20005800000 */
[----:B------:R-:W-:Y:S01]  /*11d80*/  FFMA.FTZ R41, R31, R187, R195 ;  /* 0x000000bb1f297223 */ /* 0x000fe200000100c3 */
[----:B------:R-:W-:-:S02]  /*11d90*/  ISETP.GE.AND P3, PT, R20, R49, PT ;  /* 0x000000311400720c */ /* 0x000fc40003f66270 */
[-C--:B------:R-:W-:Y:S02]  /*11da0*/  ISETP.GE.AND P5, PT, R19, R49.reuse, PT ;  /* 0x000000311300720c */ /* 0x080fe40003fa6270 */
[----:B------:R-:W-:Y:S02]  /*11db0*/  FSEL R169, R43, -INF , !P4 ;  /* 0xff8000002ba97808 */ /* 0x000fe40006000000 */
[----:B------:R-:W-:Y:S01]  /*11dc0*/  ISETP.GE.AND P4, PT, R18, R49, PT ;  /* 0x000000311200720c */ /* 0x000fe20003f86270 */
[-C--:B------:R-:W-:Y:S01]  /*11dd0*/  FFMA.FTZ R38, R28, R187.reuse, R162 ;  /* 0x000000bb1c267223 */ /* 0x080fe200000100a2 */
[----:B------:R-:W-:Y:S01]  /*11de0*/  FSEL R44, R42, -INF , !P6 ;  /* 0xff8000002a2c7808 */ /* 0x000fe20007000000 */
[----:B------:R-:W-:Y:S01]  /*11df0*/  FFMA.FTZ R37, R27, R187, R163 ;  /* 0x000000bb1b257223 */ /* 0x000fe200000100a3 */
[----:B------:R-:W-:Y:S01]  /*11e00*/  ISETP.GE.AND P6, PT, R17, R49, PT ;  /* 0x000000311100720c */ /* 0x000fe20003fc6270 */
[-C--:B------:R-:W-:Y:S01]  /*11e10*/  FFMA.FTZ R36, R26, R187.reuse, R154 ;  /* 0x000000bb1a247223 */ /* 0x080fe2000001009a */
[----:B------:R-:W-:Y:S01]  /*11e20*/  FSEL R45, R41, -INF , !P3 ;  /* 0xff800000292d7808 */ /* 0x000fe20005800000 */
[----:B------:R-:W-:Y:S01]  /*11e30*/  FFMA.FTZ R35, R25, R187, R155 ;  /* 0x000000bb19237223 */ /* 0x000fe2000001009b */
[----:B------:R-:W-:-:S02]  /*11e40*/  FSEL R55, R40, -INF , !P5 ;  /* 0xff80000028377808 */ /* 0x000fc40006800000 */
[-C--:B------:R-:W-:Y:S02]  /*11e50*/  ISETP.GE.AND P3, PT, R16, R49.reuse, PT ;  /* 0x000000311000720c */ /* 0x080fe40003f66270 */
[-C--:B------:R-:W-:Y:S02]  /*11e60*/  ISETP.GE.AND P5, PT, R15, R49.reuse, PT ;  /* 0x000000310f00720c */ /* 0x080fe40003fa6270 */
[----:B------:R-:W-:Y:S02]  /*11e70*/  FSEL R54, R39, -INF , !P4 ;  /* 0xff80000027367808 */ /* 0x000fe40006000000 */
[----:B------:R-:W-:Y:S01]  /*11e80*/  ISETP.GE.AND P4, PT, R13, R49, PT ;  /* 0x000000310d00720c */ /* 0x000fe20003f86270 */
[-C--:B------:R-:W-:Y:S01]  /*11e90*/  FFMA.FTZ R34, R24, R187.reuse, R146 ;  /* 0x000000bb18227223 */ /* 0x080fe20000010092 */
[----:B------:R-:W-:Y:S01]  /*11ea0*/  FSEL R140, R38, -INF , !P6 ;  /* 0xff800000268c7808 */ /* 0x000fe20007000000 */
[-C--:B------:R-:W-:Y:S01]  /*11eb0*/  FFMA.FTZ R33, R23, R187.reuse, R147 ;  /* 0x000000bb17217223 */ /* 0x080fe20000010093 */
[----:B------:R-:W-:Y:S01]  /*11ec0*/  BAR.SYNC.DEFER_BLOCKING 0x0 ;  /* 0x0000000000007b1d */ /* 0x000fe20000010000 */
[----:B------:R-:W-:Y:S01]  /*11ed0*/  FFMA.FTZ R32, R52, R187, R142 ;  /* 0x000000bb34207223 */ /* 0x000fe2000001008e */
[----:B------:R-:W-:Y:S01]  /*11ee0*/  ISETP.GE.AND P6, PT, R12, R49, PT ;  /* 0x000000310c00720c */ /* 0x000fe20003fc6270 */
[----:B------:R-:W-:Y:S01]  /*11ef0*/  FFMA.FTZ R48, R47, R187, R143 ;  /* 0x000000bb2f307223 */ /* 0x000fe2000001008f */
[----:B------:R-:W-:-:S02]  /*11f00*/  FSEL R141, R37, -INF , !P3 ;  /* 0xff800000258d7808 */ /* 0x000fc40005800000 */
[----:B------:R-:W-:Y:S01]  /*11f10*/  FSEL R168, R36, -INF , !P5 ;  /* 0xff80000024a87808 */ /* 0x000fe20006800000 */
[----:B------:R-:W-:Y:S01]  /*11f20*/  HMMA.16816.F32.BF16 R40, R4, R64, R208 ;  /* 0x000000400428723c */ /* 0x000fe200000418d0 */
[-C--:B------:R-:W-:Y:S02]  /*11f30*/  ISETP.GE.AND P3, PT, R11, R49.reuse, PT ;  /* 0x000000310b00720c */ /* 0x080fe40003f66270 */
[-C--:B------:R-:W-:Y:S02]  /*11f40*/  ISETP.GE.AND P5, PT, R10, R49.reuse, PT ;  /* 0x000000310a00720c */ /* 0x080fe40003fa6270 */
[----:B------:R-:W-:Y:S02]  /*11f50*/  FSEL R163, R35, -INF , !P4 ;  /* 0xff80000023a37808 */ /* 0x000fe40006000000 */
[----:B------:R-:W-:Y:S01]  /*11f60*/  ISETP.GE.AND P4, PT, R9, R49, PT ;  /* 0x000000310900720c */ /* 0x000fe20003f86270 */
[-C--:B------:R-:W-:Y:S01]  /*11f70*/  FFMA.FTZ R35, R46, R187.reuse, R150 ;  /* 0x000000bb2e237223 */ /* 0x080fe20000010096 */
[----:B------:R-:W-:Y:S01]  /*11f80*/  FSEL R162, R34, -INF , !P6 ;  /* 0xff80000022a27808 */ /* 0x000fe20007000000 */
        /* <DEDUP_REMOVED lines=8> */
[-C--:B------:R-:W-:Y:S02]  /*12010*/  ISETP.GE.AND P5, PT, R2, R49.reuse, PT ;  /* 0x000000310200720c */ /* 0x080fe40003fa6270 */
[----:B------:R-:W-:Y:S01]  /*12020*/  ISETP.GE.AND P4, PT, R0, R49, PT ;  /* 0x000000310000720c */ /* 0x000fe20003f86270 */
[----:B------:R-:W-:Y:S01]  /*12030*/  HMMA.16816.F32.BF16 R56, R4, R66, R204 ;  /* 0x000000420438723c */ /* 0x000fe200000418cc */
[----:B------:R-:W-:Y:S02]  /*12040*/  FSEL R151, R35, -INF , !P6 ;  /* 0xff80000023977808 */ /* 0x000fe40007000000 */
[----:B------:R-:W-:-:S02]  /*12050*/  FSEL R150, R34, -INF , !P3 ;  /* 0xff80000022967808 */ /* 0x000fc40005800000 */
[C---:B------:R-:W-:Y:S02]  /*12060*/  ISETP.GE.AND P6, PT, R20.reuse, R51, PT ;  /* 0x000000331400720c */ /* 0x040fe40003fc6270 */
[-C--:B------:R-:W-:Y:S01]  /*12070*/  ISETP.GE.AND P3, PT, R20, R50.reuse, PT ;  /* 0x000000321400720c */ /* 0x080fe20003f66270 */
[CC--:B------:R-:W-:Y:S01]  /*12080*/  FFMA.FTZ R20, R68.reuse, R187.reuse, R166 ;  /* 0x000000bb44147223 */ /* 0x0c0fe200000100a6 */
[----:B------:R-:W-:Y:S01]  /*12090*/  FSEL R149, R33, -INF , !P5 ;  /* 0xff80000021957808 */ /* 0x000fe20006800000 */
[-C--:B------:R-:W-:Y:S01]  /*120a0*/  FFMA.FTZ R33, R68, R187.reuse, R164 ;  /* 0x000000bb44217223 */ /* 0x080fe200000100a4 */
[----:B------:R-:W-:Y:S01]  /*120b0*/  FSEL R148, R32, -INF , !P4 ;  /* 0xff80000020947808 */ /* 0x000fe20006000000 */
[----:B------:R-:W-:Y:S01]  /*120c0*/  FFMA.FTZ R32, R31, R187, R165 ;  /* 0x000000bb1f207223 */ /* 0x000fe200000100a5 */
[C---:B------:R-:W-:Y:S02]  /*120d0*/  ISETP.GE.AND P5, PT, R19.reuse, R51, PT ;  /* 0x000000331300720c */ /* 0x040fe40003fa6270 */
[----:B------:R-:W-:Y:S01]  /*120e0*/  ISETP.GE.AND P4, PT, R19, R50, PT ;  /* 0x000000321300720c */ /* 0x000fe20003f86270 */
[----:B------:R-:W-:Y:S01]  /*120f0*/  FFMA.FTZ R19, R31, R187, R167 ;  /* 0x000000bb1f137223 */ /* 0x000fe200000100a7 */
[----:B------:R-:W-:Y:S01]  /*12100*/  HMMA.16816.F32.BF16 R36, R4, R60, R216 ;  /* 0x0000003c0424723c */ /* 0x000fe200000418d8 */
[----:B------:R-:W-:-:S02]  /*12110*/  FSEL R145, R33, -INF , !P2 ;  /* 0xff80000021917808 */ /* 0x000fc40005000000 */
[----:B------:R-:W-:Y:S01]  /*12120*/  FSEL R194, R20, -INF , !P1 ;  /* 0xff80000014c27808 */ /* 0x000fe20004800000 */
[----:B------:R-:W-:Y:S01]  /*12130*/  FFMA.FTZ R20, R30, R187, R196 ;  /* 0x000000bb1e147223 */ /* 0x000fe200000100c4 */
[C---:B------:R-:W-:Y:S02]  /*12140*/  ISETP.GE.AND P2, PT, R18.reuse, R51, PT ;  /* 0x000000331200720c */ /* 0x040fe40003f46270 */
[----:B------:R-:W-:Y:S01]  /*12150*/  ISETP.GE.AND P1, PT, R18, R50, PT ;  /* 0x000000321200720c */ /* 0x000fe20003f26270 */
[-C--:B------:R-:W-:Y:S01]  /*12160*/  FFMA.FTZ R18, R30, R187.reuse, R198 ;  /* 0x000000bb1e127223 */ /* 0x080fe200000100c6 */
[----:B------:R-:W-:Y:S02]  /*12170*/  FSEL R153, R32, -INF , !P6 ;  /* 0xff80000020997808 */ /* 0x000fe40007000000 */
[----:B------:R-:W-:Y:S01]  /*12180*/  FSEL R195, R19, -INF , !P3 ;  /* 0xff80000013c37808 */ /* 0x000fe20005800000 */
[----:B------:R-:W-:Y:S01]  /*12190*/  FFMA.FTZ R19, R29, R187, R197 ;  /* 0x000000bb1d137223 */ /* 0x000fe200000100c5 */
[----:B------:R-:W-:-:S02]  /*121a0*/  ISETP.GE.AND P6, PT, R17, R51, PT ;  /* 0x000000331100720c */ /* 0x000fc40003fc6270 */
[-C--:B------:R-:W-:Y:S01]  /*121b0*/  ISETP.GE.AND P3, PT, R17, R50.reuse, PT ;  /* 0x000000321100720c */ /* 0x080fe20003f66270 */
[-C--:B------:R-:W-:Y:S01]  /*121c0*/  FFMA.FTZ R17, R29, R187.reuse, R199 ;  /* 0x000000bb1d117223 */ /* 0x080fe200000100c7 */
[----:B------:R-:W-:Y:S01]  /*121d0*/  HMMA.16816.F32.BF16 R32, R4, R62, R212 ;  /* 0x0000003e0420723c */ /* 0x000fe200000418d4 */
[----:B------:R-:W-:Y:S02]  /*121e0*/  FSEL R144, R20, -INF , !P5 ;  /* 0xff80000014907808 */ /* 0x000fe40006800000 */
[----:B------:R-:W-:Y:S01]  /*121f0*/  FSEL R167, R18, -INF , !P4 ;  /* 0xff80000012a77808 */ /* 0x000fe20006000000 */
[----:B------:R-:W-:Y:S01]  /*12200*/  FFMA.FTZ R18, R28, R187, R40 ;  /* 0x000000bb1c127223 */ /* 0x000fe20000010028 */
[C---:B------:R-:W-:Y:S02]  /*12210*/  ISETP.GE.AND P5, PT, R16.reuse, R51, PT ;  /* 0x000000331000720c */ /* 0x040fe40003fa6270 */
[----:B------:R-:W-:Y:S01]  /*12220*/  ISETP.GE.AND P4, PT, R16, R50, PT ;  /* 0x000000321000720c */ /* 0x000fe20003f86270 */
[----:B------:R-:W-:Y:S01]  /*12230*/  FFMA.FTZ R16, R28, R187, R42 ;  /* 0x000000bb1c107223 */ /* 0x000fe2000001002a */
[----:B------:R-:W-:-:S02]  /*12240*/  FSEL R143, R19, -INF , !P2 ;  /* 0xff800000138f7808 */ /* 0x000fc40005000000 */
[----:B------:R-:W-:Y:S01]  /*12250*/  FSEL R166, R17, -INF , !P1 ;  /* 0xff80000011a67808 */ /* 0x000fe20004800000 */
[----:B------:R-:W-:Y:S01]  /*12260*/  FFMA.FTZ R17, R27, R187, R41 ;  /* 0x000000bb1b117223 */ /* 0x000fe20000010029 */
[C---:B------:R-:W-:Y:S01]  /*12270*/  ISETP.GE.AND P2, PT, R15.reuse, R51, PT ;  /* 0x000000330f00720c */ /* 0x040fe20003f46270 */
[----:B------:R-:W-:Y:S01]  /*12280*/  HMMA.16816.F32.BF16 R28, R4, R72, R228 ;  /* 0x00000048041c723c */ /* 0x000fe200000418e4 */
        /* <DEDUP_REMOVED lines=8> */
[----:B------:R-:W-:Y:S02]  /*12310*/  FSEL R67, R17, -INF , !P5 ;  /* 0xff80000011437808 */ /* 0x000fe40006800000 */
[----:B------:R-:W-:Y:S01]  /*12320*/  FSEL R164, R15, -INF , !P4 ;  /* 0xff8000000fa47808 */ /* 0x000fe20006000000 */
[C---:B------:R-:W-:Y:S01]  /*12330*/  FFMA.FTZ R15, R25.reuse, R187, R57 ;  /* 0x000000bb190f7223 */ /* 0x040fe20000010039 */
[C---:B------:R-:W-:Y:S02]  /*12340*/  ISETP.GE.AND P5, PT, R12.reuse, R51, PT ;  /* 0x000000330c00720c */ /* 0x040fe40003fa6270 */
[----:B------:R-:W-:Y:S01]  /*12350*/  ISETP.GE.AND P4, PT, R12, R50, PT ;  /* 0x000000320c00720c */ /* 0x000fe20003f86270 */
[----:B------:R-:W-:Y:S01]  /*12360*/  FFMA.FTZ R12, R25, R187, R59 ;  /* 0x000000bb190c7223 */ /* 0x000fe2000001003b */
[----:B------:R-:W-:-:S02]  /*12370*/  FSEL R66, R16, -INF , !P2 ;  /* 0xff80000010427808 */ /* 0x000fc40005000000 */
[----:B------:R-:W-:Y:S02]  /*12380*/  FSEL R147, R13, -INF , !P1 ;  /* 0xff8000000d937808 */ /* 0x000fe40004800000 */
        /* <DEDUP_REMOVED lines=10> */
[-C--:B------:R-:W-:Y:S01]  /*12430*/  FFMA.FTZ R13, R24, R187.reuse, R36 ;  /* 0x000000bb180d7223 */ /* 0x080fe20000010024 */
[----:B------:R-:W-:Y:S02]  /*12440*/  FSEL R73, R11, -INF , !P4 ;  /* 0xff8000000b497808 */ /* 0x000fe40006000000 */
[----:B------:R-:W-:Y:S02]  /*12450*/  ISETP.GE.AND P4, PT, R9, R50, PT ;  /* 0x000000320900720c */ /* 0x000fe40003f86270 */
[----:B------:R-:W-:Y:S01]  /*12460*/  FSEL R60, R12, -INF , !P2 ;  /* 0xff8000000c3c7808 */ /* 0x000fe20005000000 */
[-C--:B------:R-:W-:Y:S01]  /*12470*/  FFMA.FTZ R4, R47, R187.reuse, R35 ;  /* 0x000000bb2f047223 */ /* 0x080fe20000010023 */
[----:B------:R-:W-:Y:S01]  /*12480*/  FSEL R72, R10, -INF , !P1 ;  /* 0xff8000000a487808 */ /* 0x000fe20004800000 */
[----:B------:R-:W-:Y:S01]  /*12490*/  FFMA.FTZ R5, R52, R187, R34 ;  /* 0x000000bb34057223 */ /* 0x000fe20000010022 */
[----:B------:R-:W-:-:S02]  /*124a0*/  ISETP.GE.AND P2, PT, R8, R51, PT ;  /* 0x000000330800720c */ /* 0x000fc40003f46270 */
[----:B------:R-:W-:Y:S01]  /*124b0*/  ISETP.GE.AND P1, PT, R8, R50, PT ;  /* 0x000000320800720c */ /* 0x000fe20003f26270 */
[-C--:B------:R-:W-:Y:S01]  /*124c0*/  FFMA.FTZ R8, R52, R187.reuse, R32 ;  /* 0x000000bb34087223 */ /* 0x080fe20000010020 */
[----:B------:R-:W-:Y:S01]  /*124d0*/  FSEL R62, R13, -INF , !P5 ;  /* 0xff8000000d3e7808 */ /* 0x000fe20006800000 */
[----:B------:R-:W-:Y:S01]  /*124e0*/  FFMA.FTZ R6, R47, R187, R33 ;  /* 0x000000bb2f067223 */ /* 0x000fe20000010021 */
[----:B------:R-:W-:Y:S02]  /*124f0*/  ISETP.GE.AND P5, PT, R9, R51, PT ;  /* 0x000000330900720c */ /* 0x000fe40003fa6270 */
[----:B------:R-:W-:Y:S01]  /*12500*/  FSEL R63, R4, -INF , !P4 ;  /* 0xff800000043f7808 */ /* 0x000fe20006000000 */
[----:B------:R-:W-:Y:S01]  /*12510*/  FFMA.FTZ R4, R46, R187, R28 ;  /* 0x000000bb2e047223 */ /* 0x000fe2000001001c */
[----:B------:R-:W-:Y:S02]  /*12520*/  FSEL R56, R8, -INF , !P6 ;  /* 0xff80000008387808 */ /* 0x000fe40007000000 */
[----:B------:R-:W-:-:S02]  /*12530*/  FSEL R64, R5, -INF , !P3 ;  /* 0xff80000005407808 */ /* 0x000fc40005800000 */
[C---:B------:R-:W-:Y:S02]  /*12540*/  ISETP.GE.AND P6, PT, R3.reuse, R51, PT ;  /* 0x000000330300720c */ /* 0x040fe40003fc6270 */
[----:B------:R-:W-:Y:S01]  /*12550*/  ISETP.GE.AND P3, PT, R3, R50, PT ;  /* 0x000000320300720c */ /* 0x000fe20003f66270 */
[----:B------:R-:W-:Y:S01]  /*12560*/  FFMA.FTZ R3, R46, R187, R30 ;  /* 0x000000bb2e037223 */ /* 0x000fe2000001001e */
[----:B------:R-:W-:Y:S02]  /*12570*/  FSEL R52, R6, -INF , !P5 ;  /* 0xff80000006347808 */ /* 0x000fe40006800000 */
[-C--:B------:R-:W-:Y:S02]  /*12580*/  ISETP.GE.AND P5, PT, R2, R51.reuse, PT ;  /* 0x000000330200720c */ /* 0x080fe40003fa6270 */
[----:B------:R-:W-:Y:S02]  /*12590*/  ISETP.GE.AND P4, PT, R0, R51, PT ;  /* 0x000000330000720c */ /* 0x000fe40003f86270 */
[----:B------:R-:W-:Y:S01]  /*125a0*/  FSEL R51, R4, -INF , !P2 ;  /* 0xff80000004337808 */ /* 0x000fe20005000000 */
[----:B------:R-:W-:Y:S01]  /*125b0*/  FFMA.FTZ R4, R22, R187, R29 ;  /* 0x000000bb16047223 */ /* 0x000fe2000001001d */
[----:B------:R-:W-:-:S02]  /*125c0*/  FSEL R61, R3, -INF , !P1 ;  /* 0xff800000033d7808 */ /* 0x000fc40004800000 */
[-C--:B------:R-:W-:Y:S02]  /*125d0*/  ISETP.GE.AND P2, PT, R2, R50.reuse, PT ;  /* 0x000000320200720c */ /* 0x080fe40003f46270 */
[----:B------:R-:W-:Y:S02]  /*125e0*/  ISETP.GE.AND P1, PT, R0, R50, PT ;  /* 0x000000320000720c */ /* 0x000fe40003f26270 */
[----:B------:R-:W-:Y:S02]  /*125f0*/  FSEL R50, R4, -INF , !P6 ;  /* 0xff80000004327808 */ /* 0x000fe40007000000 */
[----:B------:R-:W-:Y:S01]  /*12600*/  ISETP.GE.AND P6, PT, R247, 0x4, PT ;  /* 0x00000004f700780c */ /* 0x000fe20003fc6270 */
[-C--:B------:R-:W-:Y:S02]  /*12610*/  FFMA.FTZ R3, R21, R187.reuse, R16 ;  /* 0x000000bb15037223 */ /* 0x080fe40000010010 */
[-C--:B------:R-:W-:Y:S02]  /*12620*/  FFMA.FTZ R0, R14, R187.reuse, R17 ;  /* 0x000000bb0e007223 */ /* 0x080fe40000010011 */
[----:B------:R-:W-:-:S02]  /*12630*/  FFMA.FTZ R2, R22, R187, R31 ;  /* 0x000000bb16027223 */ /* 0x000fc4000001001f */
[-C--:B------:R-:W-:Y:S02]  /*12640*/  FFMA.FTZ R21, R21, R187.reuse, R18 ;  /* 0x000000bb15157223 */ /* 0x080fe40000010012 */
[----:B------:R-:W-:Y:S01]  /*12650*/  FFMA.FTZ R14, R14, R187, R19 ;  /* 0x000000bb0e0e7223 */ /* 0x000fe20000010013 */
[----:B------:R-:W-:Y:S02]  /*12660*/  FSEL R59, R2, -INF , !P3 ;  /* 0xff800000023b7808 */ /* 0x000fe40005800000 */
[----:B------:R-:W-:Y:S02]  /*12670*/  FSEL R49, R3, -INF , !P5 ;  /* 0xff80000003317808 */ /* 0x000fe40006800000 */
[----:B------:R-:W-:Y:S02]  /*12680*/  FSEL R48, R0, -INF , !P4 ;  /* 0xff80000000307808 */ /* 0x000fe40006000000 */
[----:B------:R-:W-:Y:S02]  /*12690*/  FSEL R58, R21, -INF , !P2 ;  /* 0xff800000153a7808 */ /* 0x000fe40005000000 */
        /* <DEDUP_REMOVED lines=53> */
.L_x_1006:
[----:B------:R-:W-:Y:S05]  /*129f0*/  BSYNC B0 ;  /* 0x0000000000007941 */ /* 0x000fea0003800000 */
.L_x_1005:
[----:B------:R-:W0:Y:S02]  /*12a00*/  LDGDEPBAR ;  /* 0x00000000000079af */ /* 0x000e240000000000 */
.L_x_1004:
[----:B------:R-:W2:Y:S01]  /*12a10*/  LDL.LU R244, [R1+0x154] ;  /* 0x0001540001f47983 */ /* 0x000ea20000300800 */
[----:B------:R-:W-:-:S03]  /*12a20*/  FMNMX.FTZ R0, R223, R53, !PT ;  /* 0x00000035df007209 */ /* 0x000fc60007810000 */
[----:B------:R-:W3:Y:S01]  /*12a30*/  LDL.LU R229, [R1+0x128] ;  /* 0x0001280001e57983 */ /* 0x000ee20000300800 */
[----:B------:R-:W-:Y:S01]  /*12a40*/  FMNMX.FTZ R0, R69, R0, !PT ;  /* 0x0000000045007209 */ /* 0x000fe20007810000 */
[----:B------:R-:W-:Y:S01]  /*12a50*/  IMAD.MOV.U32 R228, RZ, RZ, R221 ;  /* 0x000000ffffe47224 */ /* 0x000fe200078e00dd */
[----:B-1----:R-:W-:Y:S01]  /*12a60*/  LOP3.LUT R6, R237, UR17, R190, 0x96, !PT ;  /* 0x00000011ed067c12 */ /* 0x002fe2000f8e96be */
[----:B------:R-:W-:Y:S01]  /*12a70*/  STL [R1+0x1a8], R173 ;  /* 0x0001a8ad01007387 */ /* 0x000fe20000100800 */
[----:B------:R-:W-:-:S03]  /*12a80*/  FMNMX.FTZ R0, R158, R0, !PT ;  /* 0x000000009e007209 */ /* 0x000fc60007810000 */
[----:B------:R-:W-:Y:S01]  /*12a90*/  STL [R1+0x1a4], R176 ;  /* 0x0001a4b001007387 */ /* 0x000fe20000100800 */
[----:B------:R-:W-:Y:S01]  /*12aa0*/  FMNMX.FTZ R0, R159, R0, !PT ;  /* 0x000000009f007209 */ /* 0x000fe20007810000 */
[----:B------:R-:W-:Y:S02]  /*12ab0*/  IMAD.WIDE.U32 R6, R6, -0x326172a9, RZ ;  /* 0xcd9e8d5706067825 */ /* 0x000fe400078e00ff */
        /* <DEDUP_REMOVED lines=34> */
[----:B------:R-:W-:Y:S01]  /*12ce0*/  FMNMX.FTZ R0, R169, R2, !PT ;  /* 0x00000002a9007209 */ /* 0x000fe20007810000 */
[----:B------:R-:W-:Y:S01]  /*12cf0*/  IMAD.SHL.U32 R2, R220, 0x2, RZ ;  /* 0x00000002dc027824 */ /* 0x000fe200078e00ff */
[----:B------:R-:W-:Y:S01]  /*12d00*/  FMNMX.FTZ R8, R154, R8, !PT ;  /* 0x000000089a087209 */ /* 0x000fe20007810000 */
[----:B------:R-:W-:Y:S03]  /*12d10*/  STL [R1+0x170], R178 ;  /* 0x000170b201007387 */ /* 0x000fe60000100800 */
[----:B------:R-:W-:Y:S01]  /*12d20*/  FMNMX.FTZ R8, R151, R8, !PT ;  /* 0x0000000897087209 */ /* 0x000fe20007810000 */
[----:B------:R-:W4:Y:S01]  /*12d30*/  SHFL.BFLY PT, R3, R0, 0x2, 0x1f ;  /* 0x0c401f0000037f89 */ /* 0x000f2200000e0000 */
[----:B------:R-:W-:-:S02]  /*12d40*/  LOP3.LUT R2, R191, UR37, R2, 0x96, !PT ;  /* 0x00000025bf027c12 */ /* 0x000fc4000f8e9602 */
[----:B------:R-:W-:Y:S01]  /*12d50*/  FMNMX.FTZ R8, R150, R8, !PT ;  /* 0x0000000896087209 */ /* 0x000fe20007810000 */
[----:B------:R-:W-:Y:S02]  /*12d60*/  STL [R1+0x16c], R177 ;  /* 0x00016cb101007387 */ /* 0x000fe40000100800 */
[----:B-1----:R-:W-:Y:S01]  /*12d70*/  IMAD.WIDE.U32 R186, R2, -0x326172a9, RZ ;  /* 0xcd9e8d5702ba7825 */ /* 0x002fe200078e00ff */
[----:B------:R-:W-:Y:S01]  /*12d80*/  FMNMX.FTZ R8, R149, R8, !PT ;  /* 0x0000000895087209 */ /* 0x000fe20007810000 */
[----:B------:R-:W-:Y:S03]  /*12d90*/  STL [R1+0x168], R172 ;  /* 0x000168ac01007387 */ /* 0x000fe60000100800 */
[----:B------:R-:W-:Y:S02]  /*12da0*/  FMNMX.FTZ R8, R148, R8, !PT ;  /* 0x0000000894087209 */ /* 0x000fe40007810000 */
[----:B------:R-:W-:-:S03]  /*12db0*/  LOP3.LUT R4, R7, UR16, R186, 0x96, !PT ;  /* 0x0000001007047c12 */ /* 0x000fc6000f8e96ba */
[----:B------:R-:W1:Y:S02]  /*12dc0*/  SHFL.BFLY PT, R70, R8, 0x2, 0x1f ;  /* 0x0c401f0008467f89 */ /* 0x000e6400000e0000 */
[----:B------:R-:W-:Y:S01]  /*12dd0*/  IMAD.WIDE.U32 R4, R4, -0x2daee0ad, RZ ;  /* 0xd2511f5304047825 */ /* 0x000fe200078e00ff */
[----:B----4-:R-:W-:-:S05]  /*12de0*/  FMNMX.FTZ R0, R0, R3, !PT ;  /* 0x0000000300007209 */ /* 0x010fca0007810000 */
[----:B------:R-:W4:Y:S01]  /*12df0*/  SHFL.BFLY PT, R71, R0, 0x1, 0x1f ;  /* 0x0c201f0000477f89 */ /* 0x000f2200000e0000 */
[----:B-1----:R-:W-:-:S05]  /*12e00*/  FMNMX.FTZ R70, R8, R70, !PT ;  /* 0x0000004608467209 */ /* 0x002fca0007810000 */
[----:B------:R-:W1:Y:S01]  /*12e10*/  SHFL.BFLY PT, R14, R70, 0x1, 0x1f ;  /* 0x0c201f00460e7f89 */ /* 0x000e6200000e0000 */
[----:B----4-:R-:W-:-:S04]  /*12e20*/  FMNMX.FTZ R71, R0, R71, !PT ;  /* 0x0000004700477209 */ /* 0x010fc80007810000 */
[----:B------:R-:W-:-:S04]  /*12e30*/  FSETP.NEU.FTZ.AND P4, PT, R71, -INF , PT ;  /* 0xff8000004700780b */ /* 0x000fc80003f9d000 */
[----:B------:R-:W-:Y:S02]  /*12e40*/  FSEL R26, R71, RZ, P4 ;  /* 0x000000ff471a7208 */ /* 0x000fe40002000000 */
[----:B-1----:R-:W-:-:S04]  /*12e50*/  FMNMX.FTZ R70, R70, R14, !PT ;  /* 0x0000000e46467209 */ /* 0x002fc80007810000 */
[----:B------:R-:W-:Y:S02]  /*12e60*/  FSETP.NEU.FTZ.AND P2, PT, R70, -INF , PT ;  /* 0xff8000004600780b */ /* 0x000fe40003f5d000 */
[----:B--2---:R-:W-:-:S05]  /*12e70*/  LOP3.LUT R2, R187, UR18, R244, 0x96, !PT ;  /* 0x00000012bb027c12 */ /* 0x004fca000f8e96f4 */
        /* <DEDUP_REMOVED lines=11> */
[----:B------:R-:W-:Y:S02]  /*12f30*/  FMUL.FTZ R2, R71, c[0x0][0x23c] ;  /* 0x00008f0047027a20 */ /* 0x000fe40000410000 */
[----:B------:R-:W-:-:S03]  /*12f40*/  IMAD.WIDE.U32 R8, R8, -0x326172a9, RZ ;  /* 0xcd9e8d5708087825 */ /* 0x000fc600078e00ff */
[----:B------:R-:W-:Y:S01]  /*12f50*/  FSEL R2, R2, RZ, P4 ;  /* 0x000000ff02027208 */ /* 0x000fe20002000000 */
[----:B------:R-:W-:Y:S01]  /*12f60*/  IMAD.WIDE.U32 R4, R4, -0x326172a9, RZ ;  /* 0xcd9e8d5704047825 */ /* 0x000fe200078e00ff */
[----:B------:R-:W-:-:S03]  /*12f70*/  LOP3.LUT R11, R9, UR8, R10, 0x96, !PT ;  /* 0x00000008090b7c12 */ /* 0x000fc6000f8e960a */
[--C-:B------:R-:W-:Y:S01]  /*12f80*/  FFMA.FTZ R28, R171, c[0x0][0x23c], -R2.reuse ;  /* 0x00008f00ab1c7a23 */ /* 0x100fe20000010802 */
[----:B------:R-:W-:Y:S01]  /*12f90*/  LOP3.LUT R3, R4, 0xff, RZ, 0xc0, !PT ;  /* 0x000000ff04037812 */ /* 0x000fe200078ec0ff */
[----:B------:R-:W-:Y:S01]  /*12fa0*/  FFMA.FTZ R30, R170, c[0x0][0x23c], -R2 ;  /* 0x00008f00aa1e7a23 */ /* 0x000fe20000010802 */
[----:B------:R-:W-:Y:S01]  /*12fb0*/  LOP3.LUT R8, R5, UR13, R8, 0x96, !PT ;  /* 0x0000000d05087c12 */ /* 0x000fe2000f8e9608 */
[--C-:B------:R-:W-:Y:S01]  /*12fc0*/  FFMA.FTZ R32, R169, c[0x0][0x23c], -R2.reuse ;  /* 0x00008f00a9207a23 */ /* 0x100fe20000010802 */
[----:B------:R-:W-:Y:S01]  /*12fd0*/  LOP3.LUT R13, R4, 0xffff, RZ, 0xc0, !PT ;  /* 0x0000ffff040d7812 */ /* 0x000fe200078ec0ff */
[----:B------:R-:W-:Y:S01]  /*12fe0*/  FFMA.FTZ R5, R53, c[0x0][0x23c], -R2 ;  /* 0x00008f0035057a23 */ /* 0x000fe20000010802 */
[--C-:B------:R-:W-:Y:S01]  /*12ff0*/  SHF.R.U32.HI R0, RZ, 0x18, R4.reuse ;  /* 0x00000018ff007819 */ /* 0x100fe20000011604 */
[----:B------:R-:W-:Y:S01]  /*13000*/  MUFU.EX2 R28, R28 ;  /* 0x0000001c001c7308 */ /* 0x000fe20000000800 */
[----:B------:R-:W-:Y:S02]  /*13010*/  SHF.R.U32.HI R4, RZ, 0x10, R4 ;  /* 0x00000010ff047819 */ /* 0x000fe40000011604 */
[----:B------:R-:W-:Y:S01]  /*13020*/  ISETP.GE.U32.AND P5, PT, R235, R3, PT ;  /* 0x00000003eb00720c */ /* 0x000fe20003fa6070 */
[----:B------:R-:W-:Y:S01]  /*13030*/  FFMA.FTZ R3, R69, c[0x0][0x23c], -R2 ;  /* 0x00008f0045037a23 */ /* 0x000fe20000010802 */
[----:B------:R-:W-:-:S02]  /*13040*/  LOP3.LUT R10, R4, 0xff, RZ, 0xc0, !PT ;  /* 0x000000ff040a7812 */ /* 0x000fc400078ec0ff */
[C---:B------:R-:W-:Y:S01]  /*13050*/  ISETP.GE.U32.AND P3, PT, R235.reuse, R0, PT ;  /* 0x00000000eb00720c */ /* 0x040fe20003f66070 */
[----:B------:R1:W-:Y:S01]  /*13060*/  MUFU.EX2 R196, R5 ;  /* 0x0000000500c47308 */ /* 0x0003e20000000800 */
[C---:B------:R-:W-:Y:S02]  /*13070*/  LOP3.LUT R0, R8.reuse, 0xff, RZ, 0xc0, !PT ;  /* 0x000000ff08007812 */ /* 0x040fe400078ec0ff */
[----:B------:R-:W-:Y:S02]  /*13080*/  LOP3.LUT R9, R8, 0xffff, RZ, 0xc0, !PT ;  /* 0x0000ffff08097812 */ /* 0x000fe400078ec0ff */
[C---:B------:R-:W-:Y:S02]  /*13090*/  ISETP.GE.U32.AND P0, PT, R235.reuse, R0, PT ;  /* 0x00000000eb00720c */ /* 0x040fe40003f06070 */
[----:B------:R-:W-:Y:S01]  /*130a0*/  SHF.R.U32.HI R9, RZ, 0x8, R9 ;  /* 0x00000008ff097819 */ /* 0x000fe20000011609 */
[----:B------:R2:W4:Y:S01]  /*130b0*/  MUFU.EX2 R199, R3 ;  /* 0x0000000300c77308 */ /* 0x0005220000000800 */
[----:B------:R-:W-:-:S02]  /*130c0*/  ISETP.GE.U32.AND P1, PT, R235, R10, PT ;  /* 0x0000000aeb00720c */ /* 0x000fc40003f26070 */
[----:B------:R-:W-:Y:S01]  /*130d0*/  FSEL R53, R70, RZ, P2 ;  /* 0x000000ff46357208 */ /* 0x000fe20001000000 */
[----:B-1----:R-:W-:-:S04]  /*130e0*/  IMAD.WIDE.U32 R4, R11, -0x2daee0ad, RZ ;  /* 0xd2511f530b047825 */ /* 0x002fc800078e00ff */
[----:B------:R3:W-:Y:S01]  /*130f0*/  MUFU.EX2 R188, R32 ;  /* 0x0000002000bc7308 */ /* 0x0007e20000000800 */
[----:B------:R-:W-:Y:S01]  /*13100*/  FMUL.FTZ R11, R70, c[0x0][0x23c] ;  /* 0x00008f00460b7a20 */ /* 0x000fe20000410000 */
[C---:B------:R-:W-:Y:S02]  /*13110*/  LOP3.LUT R16, R4.reuse, 0xffff, RZ, 0xc0, !PT ;  /* 0x0000ffff04107812 */ /* 0x040fe400078ec0ff */
[----:B------:R-:W-:Y:S02]  /*13120*/  LOP3.LUT R10, R4, 0xff, RZ, 0xc0, !PT ;  /* 0x000000ff040a7812 */ /* 0x000fe400078ec0ff */
[----:B------:R-:W-:Y:S02]  /*13130*/  FSEL R0, R11, RZ, P2 ;  /* 0x000000ff0b007208 */ /* 0x000fe40001000000 */
[----:B--2---:R-:W-:Y:S02]  /*13140*/  LOP3.LUT R3, R5, UR14, R12, 0x96, !PT ;  /* 0x0000000e05037c12 */ /* 0x004fe4000f8e960c */
[----:B------:R-:W-:Y:S01]  /*13150*/  SHF.R.U32.HI R12, RZ, 0x10, R4 ;  /* 0x00000010ff0c7819 */ /* 0x000fe20000011604 */
[----:B------:R-:W-:Y:S01]  /*13160*/  FFMA.FTZ R5, R44, c[0x0][0x23c], -R0 ;  /* 0x00008f002c057a23 */ /* 0x000fe20000010800 */
[----:B------:R-:W-:Y:S01]  /*13170*/  SHF.R.U32.HI R11, RZ, 0x18, R4 ;  /* 0x00000018ff0b7819 */ /* 0x000fe20000011604 */
[--C-:B------:R-:W-:Y:S01]  /*13180*/  FFMA.FTZ R29, R155, c[0x0][0x23c], -R0.reuse ;  /* 0x00008f009b1d7a23 */ /* 0x100fe20000010800 */
[----:B------:R-:W-:Y:S01]  /*13190*/  LOP3.LUT R4, R9, 0xffff, RZ, 0xc0, !PT ;  /* 0x0000ffff09047812 */ /* 0x000fe200078ec0ff */
[----:B------:R1:W-:Y:S01]  /*131a0*/  MUFU.EX2 R197, R5 ;  /* 0x0000000500c57308 */ /* 0x0003e20000000800 */
[----:B----4-:R-:W-:Y:S01]  /*131b0*/  F2FP.BF16.PACK_AB R9, R199, R196 ;  /* 0x000000c4c709723e */ /* 0x010fe200000010ff */
[--C-:B------:R-:W-:Y:S01]  /*131c0*/  FFMA.FTZ R31, R154, c[0x0][0x23c], -R0.reuse ;  /* 0x00008f009a1f7a23 */ /* 0x100fe20000010800 */
[----:B------:R-:W-:Y:S01]  /*131d0*/  ISETP.GE.U32.AND P4, PT, R235, R4, PT ;  /* 0x00000004eb00720c */ /* 0x000fe20003f86070 */
[----:B------:R-:W-:Y:S01]  /*131e0*/  FFMA.FTZ R34, R151, c[0x0][0x23c], -R0 ;  /* 0x00008f0097227a23 */ /* 0x000fe20000010800 */
[----:B------:R-:W-:Y:S01]  /*131f0*/  SHF.R.U32.HI R4, RZ, 0x18, R8 ;  /* 0x00000018ff047819 */ /* 0x000fe20000011608 */
[----:B------:R-:W-:Y:S01]  /*13200*/  FFMA.FTZ R33, R150, c[0x0][0x23c], -R0 ;  /* 0x00008f0096217a23 */ /* 0x000fe20000010800 */
[----:B------:R-:W-:Y:S01]  /*13210*/  PRMT R44, R9, 0x7632, R44 ;  /* 0x00007632092c7816 */ /* 0x000fe2000000002c */
[--C-:B------:R-:W-:Y:S01]  /*13220*/  FFMA.FTZ R35, R149, c[0x0][0x23c], -R0.reuse ;  /* 0x00008f0095237a23 */ /* 0x100fe20000010800 */
[----:B------:R-:W-:Y:S01]  /*13230*/  ISETP.GE.U32.AND P2, PT, R235, R4, PT ;  /* 0x00000004eb00720c */ /* 0x000fe20003f46070 */
[----:B------:R-:W-:Y:S01]  /*13240*/  FFMA.FTZ R37, R148, c[0x0][0x23c], -R0 ;  /* 0x00008f0094257a23 */ /* 0x000fe20000010800 */
[----:B------:R-:W-:Y:S01]  /*13250*/  SHF.R.U32.HI R4, RZ, 0x10, R8 ;  /* 0x00000010ff047819 */ /* 0x000fe20000011608 */
[----:B------:R-:W-:Y:S01]  /*13260*/  MUFU.EX2 R31, R31 ;  /* 0x0000001f001f7308 */ /* 0x000fe20000000800 */
[----:B---3--:R-:W-:-:S02]  /*13270*/  IMAD.MOV.U32 R32, RZ, RZ, R229 ;  /* 0x000000ffff207224 */ /* 0x008fc400078e00e5 */
[----:B------:R-:W-:Y:S01]  /*13280*/  LOP3.LUT R4, R4, 0xff, RZ, 0xc0, !PT ;  /* 0x000000ff04047812 */ /* 0x000fe200078ec0ff */
[----:B-1----:R-:W-:Y:S01]  /*13290*/  FFMA.FTZ R5, R45, c[0x0][0x23c], -R0 ;  /* 0x00008f002d057a23 */ /* 0x002fe20000010800 */
[----:B------:R-:W-:Y:S01]  /*132a0*/  PRMT R45, R9, 0x7610, R45 ;  /* 0x00007610092d7816 */ /* 0x000fe2000000002d */
[----:B------:R-:W-:Y:S02]  /*132b0*/  @!P4 HFMA2.BF16_V2 R17, -RZ.H0_H0, RZ.H0_H0, -R44.H0_H0 ;  /* 0x200000ffff11c231 */ /* 0x000fe4000034092c */
[----:B------:R1:W2:Y:S01]  /*132c0*/  MUFU.EX2 R198, R5 ;  /* 0x0000000500c67308 */ /* 0x0002a20000000800 */
[----:B------:R-:W-:Y:S01]  /*132d0*/  PRMT R248, R45, 0x5410, R44 ;  /* 0x000054102df87816 */ /* 0x000fe2000000002c */
[----:B------:R-:W-:Y:S01]  /*132e0*/  @!P0 HFMA2.BF16_V2 R15, -RZ.H0_H0, RZ.H0_H0, -R45.H0_H0 ;  /* 0x200000ffff0f8231 */ /* 0x000fe2000034092d */
[----:B------:R-:W-:-:S04]  /*132f0*/  @!P4 PRMT R44, R17, 0x5410, RZ ;  /* 0x00005410112cc816 */ /* 0x000fc800000000ff */
[----:B------:R-:W-:Y:S01]  /*13300*/  @!P0 PRMT R45, R15, 0x5410, RZ ;  /* 0x000054100f2d8816 */ /* 0x000fe200000000ff */
[----:B------:R3:W-:Y:S01]  /*13310*/  MUFU.EX2 R183, R29 ;  /* 0x0000001d00b77308 */ /* 0x0007e20000000800 */
[----:B------:R-:W-:Y:S02]  /*13320*/  ISETP.GE.U32.AND P0, PT, R235, R4, PT ;  /* 0x00000004eb00720c */ /* 0x000fe40003f06070 */
[----:B------:R-:W-:-:S04]  /*13330*/  SHF.R.U32.HI R4, RZ, 0x8, R13 ;  /* 0x00000008ff047819 */ /* 0x000fc8000001160d */
[----:B------:R-:W-:Y:S01]  /*13340*/  LOP3.LUT R4, R4, 0xffff, RZ, 0xc0, !PT ;  /* 0x0000ffff04047812 */ /* 0x000fe200078ec0ff */
[----:B-1----:R-:W-:Y:S01]  /*13350*/  FFMA.FTZ R5, R158, c[0x0][0x23c], -R2 ;  /* 0x00008f009e057a23 */ /* 0x002fe20000010802 */
[----:B--2---:R-:W-:Y:S01]  /*13360*/  F2FP.BF16.PACK_AB R8, R198, R197 ;  /* 0x000000c5c608723e */ /* 0x004fe200000010ff */
[----:B------:R-:W-:Y:S01]  /*13370*/  MUFU.EX2 R33, R33 ;  /* 0x0000002100217308 */ /* 0x000fe20000000800 */
[----:B------:R-:W-:Y:S01]  /*13380*/  ISETP.GE.U32.AND P4, PT, R235, R4, PT ;  /* 0x00000004eb00720c */ /* 0x000fe20003f86070 */
[----:B------:R-:W-:Y:S01]  /*13390*/  FFMA.FTZ R4, R55, c[0x0][0x23c], -R0 ;  /* 0x00008f0037047a23 */ /* 0x000fe20000010800 */
[C---:B------:R-:W-:Y:S02]  /*133a0*/  PRMT R39, R8.reuse, 0x7632, R39 ;  /* 0x0000763208277816 */ /* 0x040fe40000000027 */
[----:B------:R-:W-:Y:S01]  /*133b0*/  PRMT R38, R8, 0x7610, R38 ;  /* 0x0000761008267816 */ /* 0x000fe20000000026 */
[----:B---3--:R-:W-:Y:S02]  /*133c0*/  IMAD.MOV.U32 R29, RZ, RZ, R247 ;  /* 0x000000ffff1d7224 */ /* 0x008fe400078e00f7 */
[----:B------:R1:W-:Y:S01]  /*133d0*/  MUFU.EX2 R224, R5 ;  /* 0x0000000500e07308 */ /* 0x0003e20000000800 */
[----:B------:R-:W-:Y:S01]  /*133e0*/  @!P2 HFMA2.BF16_V2 R19, -RZ.H0_H0, RZ.H0_H0, -R39.H0_H0 ;  /* 0x200000ffff13a231 */ /* 0x000fe20000340927 */
[----:B------:R-:W-:Y:S01]  /*133f0*/  PRMT R249, R38, 0x5410, R39 ;  /* 0x0000541026f97816 */ /* 0x000fe20000000027 */
[----:B------:R-:W-:-:S03]  /*13400*/  @!P0 HFMA2.BF16_V2 R18, -RZ.H0_H0, RZ.H0_H0, -R38.H0_H0 ;  /* 0x200000ffff128231 */ /* 0x000fc60000340926 */
[----:B------:R-:W-:Y:S01]  /*13410*/  @!P2 PRMT R39, R19, 0x5410, RZ ;  /* 0x000054101327a816 */ /* 0x000fe200000000ff */
[--C-:B------:R-:W-:Y:S01]  /*13420*/  FFMA.FTZ R19, R200, c[0x0][0x23c], -R2.reuse ;  /* 0x00008f00c8137a23 */ /* 0x100fe20000010802 */
[----:B------:R-:W-:Y:S01]  /*13430*/  MUFU.EX2 R158, R4 ;  /* 0x00000004009e7308 */ /* 0x000fe20000000800 */
[C---:B------:R-:W-:Y:S02]  /*13440*/  ISETP.GE.U32.AND P2, PT, R235.reuse, R10, PT ;  /* 0x0000000aeb00720c */ /* 0x040fe40003f46070 */
[----:B------:R-:W-:Y:S02]  /*13450*/  @!P0 PRMT R38, R18, 0x5410, RZ ;  /* 0x0000541012268816 */ /* 0x000fe400000000ff */
[----:B------:R-:W-:Y:S01]  /*13460*/  ISETP.GE.U32.AND P0, PT, R235, R11, PT ;  /* 0x0000000beb00720c */ /* 0x000fe20003f06070 */
[----:B-1----:R-:W-:Y:S02]  /*13470*/  FFMA.FTZ R5, R159, c[0x0][0x23c], -R2 ;  /* 0x00008f009f057a23 */ /* 0x002fe40000010802 */
[----:B------:R-:W-:Y:S08]  /*13480*/  MUFU.EX2 R226, R19 ;  /* 0x0000001300e27308 */ /* 0x000ff00000000800 */
[----:B------:R-:W1:Y:S08]  /*13490*/  MUFU.EX2 R225, R5 ;  /* 0x0000000500e17308 */ /* 0x000e700000000800 */
[----:B------:R-:W-:Y:S01]  /*134a0*/  MUFU.EX2 R175, R37 ;  /* 0x0000002500af7308 */ /* 0x000fe20000000800 */
[----:B-1----:R-:W-:Y:S01]  /*134b0*/  F2FP.BF16.PACK_AB R4, R225, R224 ;  /* 0x000000e0e104723e */ /* 0x002fe200000010ff */
[----:B------:R-:W-:-:S03]  /*134c0*/  FFMA.FTZ R5, R54, c[0x0][0x23c], -R0 ;  /* 0x00008f0036057a23 */ /* 0x000fc60000010800 */
[----:B------:R-:W-:-:S03]  /*134d0*/  PRMT R43, R4, 0x7610, R43 ;  /* 0x00007610042b7816 */ /* 0x000fc6000000002b */
[----:B------:R1:W2:Y:S01]  /*134e0*/  MUFU.EX2 R173, R5 ;  /* 0x0000000500ad7308 */ /* 0x0002a20000000800 */
[----:B------:R-:W-:Y:S02]  /*134f0*/  PRMT R42, R4, 0x7632, R42 ;  /* 0x00007632042a7816 */ /* 0x000fe4000000002a */
[----:B------:R-:W-:Y:S01]  /*13500*/  LOP3.LUT R4, R12, 0xff, RZ, 0xc0, !PT ;  /* 0x000000ff0c047812 */ /* 0x000fe200078ec0ff */
[----:B------:R-:W-:Y:S01]  /*13510*/  @!P5 HFMA2.BF16_V2 R21, -RZ.H0_H0, RZ.H0_H0, -R43.H0_H0 ;  /* 0x200000ffff15d231 */ /* 0x000fe2000034092b */
[----:B------:R-:W-:Y:S01]  /*13520*/  PRMT R185, R43, 0x5410, R42 ;  /* 0x000054102bb97816 */ /* 0x000fe2000000002a */
[----:B------:R-:W-:Y:S01]  /*13530*/  @!P4 HFMA2.BF16_V2 R20, -RZ.H0_H0, RZ.H0_H0, -R42.H0_H0 ;  /* 0x200000ffff14c231 */ /* 0x000fe2000034092a */
[----:B------:R-:W-:Y:S02]  /*13540*/  FFMA.FTZ R12, R201, c[0x0][0x23c], -R2 ;  /* 0x00008f00c90c7a23 */ /* 0x000fe40000010802 */
[----:B------:R-:W-:Y:S01]  /*13550*/  @!P5 PRMT R43, R21, 0x5410, RZ ;  /* 0x00005410152bd816 */ /* 0x000fe200000000ff */
[----:B------:R-:W-:Y:S01]  /*13560*/  FFMA.FTZ R21, R162, c[0x0][0x23c], -R0 ;  /* 0x00008f00a2157a23 */ /* 0x000fe20000010800 */
[----:B------:R-:W-:Y:S01]  /*13570*/  ISETP.GE.U32.AND P5, PT, R235, R4, PT ;  /* 0x00000004eb00720c */ /* 0x000fe20003fa6070 */
[--C-:B------:R-:W-:Y:S01]  /*13580*/  FFMA.FTZ R4, R152, c[0x0][0x23c], -R2.reuse ;  /* 0x00008f0098047a23 */ /* 0x100fe20000010802 */
[----:B------:R-:W-:Y:S01]  /*13590*/  @!P4 PRMT R42, R20, 0x5410, RZ ;  /* 0x00005410142ac816 */ /* 0x000fe200000000ff */
[----:B------:R-:W-:Y:S01]  /*135a0*/  MUFU.EX2 R177, R12 ;  /* 0x0000000c00b17308 */ /* 0x000fe20000000800 */
[----:B-1----:R-:W-:Y:S01]  /*135b0*/  FFMA.FTZ R5, R160, c[0x0][0x23c], -R2 ;  /* 0x00008f00a0057a23 */ /* 0x002fe20000010802 */
[----:B--2---:R-:W-:-:S04]  /*135c0*/  F2FP.BF16.PACK_AB R8, R173, R158 ;  /* 0x0000009ead08723e */ /* 0x004fc800000010ff */
[C---:B------:R-:W-:Y:S02]  /*135d0*/  PRMT R41, R8.reuse, 0x7632, R41 ;  /* 0x0000763208297816 */ /* 0x040fe40000000029 */
[----:B------:R1:W-:Y:S01]  /*135e0*/  MUFU.EX2 R176, R5 ;  /* 0x0000000500b07308 */ /* 0x0003e20000000800 */
[----:B------:R-:W-:Y:S02]  /*135f0*/  PRMT R40, R8, 0x7610, R40 ;  /* 0x0000761008287816 */ /* 0x000fe40000000028 */
[----:B------:R-:W-:Y:S02]  /*13600*/  @!P3 HFMA2.BF16_V2 R22, -RZ.H0_H0, RZ.H0_H0, -R41.H0_H0 ;  /* 0x200000ffff16b231 */ /* 0x000fe40000340929 */
[----:B------:R-:W-:Y:S01]  /*13610*/  PRMT R243, R40, 0x5410, R41 ;  /* 0x0000541028f37816 */ /* 0x000fe20000000029 */
[----:B------:R-:W-:Y:S02]  /*13620*/  @!P1 HFMA2.BF16_V2 R24, -RZ.H0_H0, RZ.H0_H0, -R40.H0_H0 ;  /* 0x200000ffff189231 */ /* 0x000fe40000340928 */
[----:B------:R2:W3:Y:S01]  /*13630*/  MUFU.EX2 R174, R4 ;  /* 0x0000000400ae7308 */ /* 0x0004e20000000800 */
[----:B------:R-:W-:Y:S01]  /*13640*/  @!P3 PRMT R41, R22, 0x5410, RZ ;  /* 0x000054101629b816 */ /* 0x000fe200000000ff */
[--C-:B------:R-:W-:Y:S01]  /*13650*/  FFMA.FTZ R22, R193, c[0x0][0x23c], -R2.reuse ;  /* 0x00008f00c1167a23 */ /* 0x100fe20000010802 */
[----:B------:R-:W-:Y:S01]  /*13660*/  @!P1 PRMT R40, R24, 0x5410, RZ ;  /* 0x0000541018289816 */ /* 0x000fe200000000ff */
[----:B------:R-:W-:Y:S01]  /*13670*/  FFMA.FTZ R24, R192, c[0x0][0x23c], -R2 ;  /* 0x00008f00c0187a23 */ /* 0x000fe20000010802 */
[----:B-1----:R-:W-:-:S03]  /*13680*/  LOP3.LUT R5, R3, 0xff, RZ, 0xc0, !PT ;  /* 0x000000ff03057812 */ /* 0x002fc600078ec0ff */
[----:B------:R-:W-:Y:S01]  /*13690*/  MUFU.EX2 R250, R21 ;  /* 0x0000001500fa7308 */ /* 0x000fe20000000800 */
[----:B------:R-:W-:Y:S02]  /*136a0*/  ISETP.GE.U32.AND P4, PT, R235, R5, PT ;  /* 0x00000005eb00720c */ /* 0x000fe40003f86070 */
[----:B--2---:R-:W-:-:S05]  /*136b0*/  LOP3.LUT R4, R3, 0xffff, RZ, 0xc0, !PT ;  /* 0x0000ffff03047812 */ /* 0x004fca00078ec0ff */
[----:B------:R-:W-:Y:S01]  /*136c0*/  MUFU.EX2 R245, R24 ;  /* 0x0000001800f57308 */ /* 0x000fe20000000800 */
[----:B---3--:R-:W-:Y:S02]  /*136d0*/  F2FP.BF16.PACK_AB R5, R174, R176 ;  /* 0x000000b0ae05723e */ /* 0x008fe400000010ff */
[----:B------:R-:W-:Y:S02]  /*136e0*/  SHF.R.U32.HI R4, RZ, 0x8, R4 ;  /* 0x00000008ff047819 */ /* 0x000fe40000011604 */
[C---:B------:R-:W-:Y:S02]  /*136f0*/  PRMT R217, R5.reuse, 0x7610, R217 ;  /* 0x0000761005d97816 */ /* 0x040fe400000000d9 */
[----:B------:R-:W-:Y:S01]  /*13700*/  LOP3.LUT R4, R4, 0xffff, RZ, 0xc0, !PT ;  /* 0x0000ffff04047812 */ /* 0x000fe200078ec0ff */
[----:B------:R1:W-:Y:S01]  /*13710*/  MUFU.EX2 R184, R22 ;  /* 0x0000001600b87308 */ /* 0x0003e20000000800 */
[----:B------:R-:W-:Y:S01]  /*13720*/  PRMT R215, R5, 0x7632, R215 ;  /* 0x0000763205d77816 */ /* 0x000fe200000000d7 */
[----:B------:R-:W-:Y:S01]  /*13730*/  @!P4 HFMA2.BF16_V2 R25, -RZ.H0_H0, RZ.H0_H0, -R217.H0_H0 ;  /* 0x200000ffff19c231 */ /* 0x000fe200003409d9 */
[----:B------:R-:W-:-:S02]  /*13740*/  ISETP.GE.U32.AND P3, PT, R235, R4, PT ;  /* 0x00000004eb00720c */ /* 0x000fc40003f66070 */
[--C-:B------:R-:W-:Y:S02]  /*13750*/  SHF.R.U32.HI R4, RZ, 0x18, R3.reuse ;  /* 0x00000018ff047819 */ /* 0x100fe40000011603 */
[----:B------:R-:W-:Y:S02]  /*13760*/  SHF.R.U32.HI R3, RZ, 0x10, R3 ;  /* 0x00000010ff037819 */ /* 0x000fe40000011603 */
[----:B------:R-:W-:Y:S02]  /*13770*/  PRMT R230, R217, 0x5410, R215 ;  /* 0x00005410d9e67816 */ /* 0x000fe400000000d7 */
[----:B------:R-:W-:Y:S02]  /*13780*/  LOP3.LUT R3, R3, 0xff, RZ, 0xc0, !PT ;  /* 0x000000ff03037812 */ /* 0x000fe400078ec0ff */
[----:B------:R-:W-:Y:S01]  /*13790*/  @!P4 PRMT R217, R25, 0x5410, RZ ;  /* 0x0000541019d9c816 */ /* 0x000fe200000000ff */
[----:B------:R-:W-:Y:S01]  /*137a0*/  FFMA.FTZ R25, R189, c[0x0][0x23c], -R2 ;  /* 0x00008f00bd197a23 */ /* 0x000fe20000010802 */
[C---:B------:R-:W-:Y:S01]  /*137b0*/  ISETP.GE.U32.AND P4, PT, R235.reuse, R3, PT ;  /* 0x00000003eb00720c */ /* 0x040fe20003f86070 */
[----:B------:R-:W-:Y:S01]  /*137c0*/  @!P3 HFMA2.BF16_V2 R23, -RZ.H0_H0, RZ.H0_H0, -R215.H0_H0 ;  /* 0x200000ffff17b231 */ /* 0x000fe200003409d7 */
[----:B------:R-:W-:Y:S01]  /*137d0*/  LEA R3, R220, 0x1, 0x1 ;  /* 0x00000001dc037811 */ /* 0x000fe200078e08ff */
[----:B-1----:R-:W-:Y:S01]  /*137e0*/  IMAD.MOV.U32 R22, RZ, RZ, R186 ;  /* 0x000000ffff167224 */ /* 0x002fe200078e00ba */
[----:B------:R-:W-:Y:S01]  /*137f0*/  ISETP.GE.U32.AND P1, PT, R235, R4, PT ;  /* 0x00000004eb00720c */ /* 0x000fe20003f26070 */
[----:B------:R-:W-:Y:S01]  /*13800*/  MUFU.EX2 R186, R35 ;  /* 0x0000002300ba7308 */ /* 0x000fe20000000800 */
[----:B------:R-:W-:-:S02]  /*13810*/  LOP3.LUT R214, R3, UR37, RZ, 0x3c, !PT ;  /* 0x0000002503d67c12 */ /* 0x000fc4000f8e3cff */
[----:B------:R-:W-:Y:S02]  /*13820*/  FMNMX.FTZ R3, R233, R145, !PT ;  /* 0x00000091e9037209 */ /* 0x000fe40007810000 */
[----:B------:R-:W-:Y:S02]  /*13830*/  LOP3.LUT R14, R191, R214, RZ, 0x3c, !PT ;  /* 0x000000d6bf0e7212 */ /* 0x000fe400078e3cff */
[----:B------:R-:W-:Y:S02]  /*13840*/  FMNMX.FTZ R3, R153, R3, !PT ;  /* 0x0000000399037209 */ /* 0x000fe40007810000 */
[----:B------:R-:W-:Y:S01]  /*13850*/  @!P3 PRMT R215, R23, 0x5410, RZ ;  /* 0x0000541017d7b816 */ /* 0x000fe200000000ff */
[----:B------:R-:W-:Y:S01]  /*13860*/  IMAD.WIDE.U32 R14, R14, -0x326172a9, RZ ;  /* 0xcd9e8d570e0e7825 */ /* 0x000fe200078e00ff */
[----:B------:R-:W-:-:S03]  /*13870*/  FMNMX.FTZ R3, R144, R3, !PT ;  /* 0x0000000390037209 */ /* 0x000fc60007810000 */
[----:B------:R-:W-:Y:S01]  /*13880*/  FFMA.FTZ R23, R161, c[0x0][0x23c], -R0 ;  /* 0x00008f00a1177a23 */ /* 0x000fe20000010800 */
[----:B------:R-:W-:Y:S02]  /*13890*/  LOP3.LUT R4, R15, UR18, R244, 0x96, !PT ;  /* 0x000000120f047c12 */ /* 0x000fe4000f8e96f4 */
[----:B------:R-:W-:Y:S01]  /*138a0*/  LOP3.LUT R10, R7, UR16, R14, 0x96, !PT ;  /* 0x00000010070a7c12 */ /* 0x000fe2000f8e960e */
[----:B------:R1:W-:Y:S01]  /*138b0*/  MUFU.EX2 R227, R23 ;  /* 0x0000001700e37308 */ /* 0x0003e20000000800 */
[----:B------:R-:W-:Y:S01]  /*138c0*/  FMNMX.FTZ R3, R143, R3, !PT ;  /* 0x000000038f037209 */ /* 0x000fe20007810000 */
[----:B------:R-:W-:-:S03]  /*138d0*/  IMAD.WIDE.U32 R4, R4, -0x2daee0ad, RZ ;  /* 0xd2511f5304047825 */ /* 0x000fc600078e00ff */
[----:B------:R-:W-:Y:S01]  /*138e0*/  FMNMX.FTZ R3, R142, R3, !PT ;  /* 0x000000038e037209 */ /* 0x000fe20007810000 */
[----:B------:R-:W-:Y:S01]  /*138f0*/  IMAD.WIDE.U32 R10, R10, -0x2daee0ad, RZ ;  /* 0xd2511f530a0a7825 */ /* 0x000fe200078e00ff */
[----:B------:R-:W-:Y:S02]  /*13900*/  LOP3.LUT R5, R5, UR15, R236, 0x96, !PT ;  /* 0x0000000f05057c12 */ /* 0x000fe4000f8e96ec */
[----:B------:R-:W-:Y:S02]  /*13910*/  FMNMX.FTZ R3, R67, R3, !PT ;  /* 0x0000000343037209 */ /* 0x000fe40007810000 */
[----:B------:R-:W-:Y:S01]  /*13920*/  LOP3.LUT R8, R11, UR11, R4, 0x96, !PT ;  /* 0x0000000b0b087c12 */ /* 0x000fe2000f8e9604 */
[----:B------:R-:W-:Y:S01]  /*13930*/  IMAD.WIDE.U32 R4, R5, -0x326172a9, RZ ;  /* 0xcd9e8d5705047825 */ /* 0x000fe200078e00ff */
[----:B------:R-:W-:-:S03]  /*13940*/  FMNMX.FTZ R3, R66, R3, !PT ;  /* 0x0000000342037209 */ /* 0x000fc60007810000 */
[----:B------:R-:W-:Y:S01]  /*13950*/  IMAD.WIDE.U32 R8, R8, -0x326172a9, RZ ;  /* 0xcd9e8d5708087825 */ /* 0x000fe200078e00ff */
[----:B------:R-:W-:Y:S02]  /*13960*/  LOP3.LUT R5, R5, UR12, R6, 0x96, !PT ;  /* 0x0000000c05057c12 */ /* 0x000fe4000f8e9606 */
[----:B------:R-:W-:Y:S01]  /*13970*/  FMNMX.FTZ R3, R65, R3, !PT ;  /* 0x0000000341037209 */ /* 0x000fe20007810000 */
[----:B-1----:R-:W-:Y:S01]  /*13980*/  IMAD.MOV.U32 R23, RZ, RZ, R187 ;  /* 0x000000ffff177224 */ /* 0x002fe200078e00bb */
[----:B------:R-:W-:Y:S01]  /*13990*/  LOP3.LUT R6, R9, UR10, R4, 0x96, !PT ;  /* 0x0000000a09067c12 */ /* 0x000fe2000f8e9604 */
[----:B------:R-:W-:Y:S01]  /*139a0*/  IMAD.WIDE.U32 R4, R5, -0x2daee0ad, RZ ;  /* 0xd2511f5305047825 */ /* 0x000fe200078e00ff */
[----:B------:R-:W-:Y:S01]  /*139b0*/  FMNMX.FTZ R3, R62, R3, !PT ;  /* 0x000000033e037209 */ /* 0x000fe20007810000 */
[----:B------:R1:W-:Y:S02]  /*139c0*/  MUFU.EX2 R187, R30 ;  /* 0x0000001e00bb7308 */ /* 0x0003e40000000800 */
[----:B------:R-:W-:Y:S01]  /*139d0*/  IMAD.MOV.U32 R35, RZ, RZ, R23 ;  /* 0x000000ffff237224 */ /* 0x000fe200078e0017 */
        /* <DEDUP_REMOVED lines=12> */
[----:B------:R-:W-:Y:S01]  /*13aa0*/  FMNMX.FTZ R5, R51, R5, !PT ;  /* 0x0000000533057209 */ /* 0x000fe20007810000 */
[----:B-1----:R-:W-:-:S02]  /*13ab0*/  IMAD.MOV.U32 R30, RZ, RZ, R244 ;  /* 0x000000ffff1e7224 */ /* 0x002fc400078e00f4 */
[----:B------:R1:W3:Y:S01]  /*13ac0*/  MUFU.EX2 R160, R4 ;  /* 0x0000000400a07308 */ /* 0x0002e20000000800 */
[----:B--2---:R-:W-:-:S07]  /*13ad0*/  SHF.R.U32.HI R3, RZ, 0x8, R16 ;  /* 0x00000008ff037819 */ /* 0x004fce0000011610 */
[----:B------:R2:W-:Y:S01]  /*13ae0*/  MUFU.EX2 R155, R11 ;  /* 0x0000000b009b7308 */ /* 0x0005e20000000800 */
[----:B------:R-:W-:Y:S02]  /*13af0*/  LOP3.LUT R3, R3, 0xffff, RZ, 0xc0, !PT ;  /* 0x0000ffff03037812 */ /* 0x000fe400078ec0ff */
[----:B-1----:R-:W-:Y:S02]  /*13b00*/  FMNMX.FTZ R4, R50, R5, !PT ;  /* 0x0000000532047209 */ /* 0x002fe40007810000 */
        /* <DEDUP_REMOVED lines=32> */
[----:B------:R-:W-:Y:S01]  /*13d10*/  FMNMX.FTZ R2, R73, R2, !PT ;  /* 0x0000000249027209 */ /* 0x000fe20007810000 */
[----:B------:R-:W-:Y:S03]  /*13d20*/  MUFU.EX2 R251, R9 ;  /* 0x0000000900fb7308 */ /* 0x000fe60000000800 */
        /* <DEDUP_REMOVED lines=11> */
[----:B------:R-:W-:Y:S01]  /*13de0*/  FMUL.FTZ R6, R6, c[0x0][0x23c] ;  /* 0x00008f0006067a20 */ /* 0x000fe20000410000 */
[----:B--2---:R-:W-:-:S02]  /*13df0*/  FSEL R11, R69, RZ, P1 ;  /* 0x000000ff450b7208 */ /* 0x004fc40000800000 */
[----:B------:R-:W-:Y:S01]  /*13e00*/  FSEL R0, R0, RZ, P1 ;  /* 0x000000ff00007208 */ /* 0x000fe20000800000 */
[----:B------:R-:W1:Y:S02]  /*13e10*/  SHFL.BFLY PT, R2, R68, 0x2, 0x1f ;  /* 0x0c401f0044027f89 */ /* 0x000e6400000e0000 */
[----:B------:R-:W-:Y:S02]  /*13e20*/  MUFU.EX2 R6, R6 ;  /* 0x0000000600067308 */ /* 0x000fe40000000800 */
[--C-:B------:R-:W-:Y:S02]  /*13e30*/  FFMA.FTZ R27, R153, c[0x0][0x23c], -R0.reuse ;  /* 0x00008f00991b7a23 */ /* 0x100fe40000010800 */
[--C-:B------:R-:W-:Y:S02]  /*13e40*/  FFMA.FTZ R26, R145, c[0x0][0x23c], -R0.reuse ;  /* 0x00008f00911a7a23 */ /* 0x100fe40000010800 */
[--C-:B------:R-:W-:Y:S02]  /*13e50*/  FFMA.FTZ R46, R144, c[0x0][0x23c], -R0.reuse ;  /* 0x00008f00902e7a23 */ /* 0x100fe40000010800 */
[----:B------:R-:W2:Y:S01]  /*13e60*/  MUFU.EX2 R153, R8 ;  /* 0x0000000800997308 */ /* 0x000ea20000000800 */
[----:B------:R-:W-:-:S02]  /*13e70*/  FFMA.FTZ R47, R143, c[0x0][0x23c], -R0 ;  /* 0x00008f008f2f7a23 */ /* 0x000fc40000010800 */
[--C-:B------:R-:W-:Y:S02]  /*13e80*/  FFMA.FTZ R54, R142, c[0x0][0x23c], -R0.reuse ;  /* 0x00008f008e367a23 */ /* 0x100fe40000010800 */
[--C-:B------:R-:W-:Y:S02]  /*13e90*/  FFMA.FTZ R55, R67, c[0x0][0x23c], -R0.reuse ;  /* 0x00008f0043377a23 */ /* 0x100fe40000010800 */
[--C-:B------:R-:W-:Y:S01]  /*13ea0*/  FFMA.FTZ R148, R66, c[0x0][0x23c], -R0.reuse ;  /* 0x00008f0042947a23 */ /* 0x100fe20000010800 */
[----:B------:R-:W-:Y:S01]  /*13eb0*/  MUFU.EX2 R26, R26 ;  /* 0x0000001a001a7308 */ /* 0x000fe20000000800 */
[--C-:B------:R-:W-:Y:S02]  /*13ec0*/  FFMA.FTZ R149, R65, c[0x0][0x23c], -R0.reuse ;  /* 0x00008f0041957a23 */ /* 0x100fe40000010800 */
[--C-:B------:R-:W-:Y:S02]  /*13ed0*/  FFMA.FTZ R150, R62, c[0x0][0x23c], -R0.reuse ;  /* 0x00008f003e967a23 */ /* 0x100fe40000010800 */
[--C-:B------:R-:W-:Y:S01]  /*13ee0*/  FFMA.FTZ R151, R60, c[0x0][0x23c], -R0.reuse ;  /* 0x00008f003c977a23 */ /* 0x100fe20000010800 */
[----:B-1----:R-:W-:Y:S01]  /*13ef0*/  FMNMX.FTZ R68, R68, R2, !PT ;  /* 0x0000000244447209 */ /* 0x002fe20007810000 */
[--C-:B------:R-:W-:Y:S01]  /*13f00*/  FFMA.FTZ R152, R56, c[0x0][0x23c], -R0.reuse ;  /* 0x00008f0038987a23 */ /* 0x100fe20000010800 */
[----:B--2---:R-:W-:Y:S01]  /*13f10*/  F2FP.BF16.PACK_AB R2, R251, R153 ;  /* 0x00000099fb02723e */ /* 0x004fe200000010ff */
[--C-:B------:R-:W-:Y:S01]  /*13f20*/  FFMA.FTZ R218, R52, c[0x0][0x23c], -R0.reuse ;  /* 0x00008f0034da7a23 */ /* 0x100fe20000010800 */
[----:B------:R-:W-:Y:S01]  /*13f30*/  LOP3.LUT R8, R4, 0xffff, RZ, 0xc0, !PT ;  /* 0x0000ffff04087812 */ /* 0x000fe200078ec0ff */
[--C-:B------:R-:W-:Y:S01]  /*13f40*/  FFMA.FTZ R219, R51, c[0x0][0x23c], -R0.reuse ;  /* 0x00008f0033db7a23 */ /* 0x100fe20000010800 */
[----:B------:R-:W1:Y:S01]  /*13f50*/  SHFL.BFLY PT, R7, R68, 0x1, 0x1f ;  /* 0x0c201f0044077f89 */ /* 0x000e6200000e0000 */
[--C-:B------:R-:W-:Y:S01]  /*13f60*/  FFMA.FTZ R221, R50, c[0x0][0x23c], -R0.reuse ;  /* 0x00008f0032dd7a23 */ /* 0x100fe20000010800 */
[C---:B------:R-:W-:Y:S01]  /*13f70*/  PRMT R209, R2.reuse, 0x7610, R209 ;  /* 0x0000761002d17816 */ /* 0x040fe200000000d1 */
[----:B------:R-:W-:Y:S01]  /*13f80*/  FFMA.FTZ R222, R49, c[0x0][0x23c], -R0 ;  /* 0x00008f0031de7a23 */ /* 0x000fe20000010800 */
[----:B------:R-:W-:Y:S01]  /*13f90*/  PRMT R208, R2, 0x7632, R208 ;  /* 0x0000763202d07816 */ /* 0x000fe200000000d0 */
[----:B------:R-:W-:Y:S01]  /*13fa0*/  FFMA.FTZ R223, R48, c[0x0][0x23c], -R0 ;  /* 0x00008f0030df7a23 */ /* 0x000fe20000010800 */
[----:B------:R-:W-:Y:S01]  /*13fb0*/  F2FP.BF16.PACK_AB R0, R155, R154 ;  /* 0x0000009a9b00723e */ /* 0x000fe200000010ff */
[----:B------:R-:W-:Y:S01]  /*13fc0*/  @!P5 HFMA2.BF16_V2 R62, -RZ.H0_H0, RZ.H0_H0, -R209.H0_H0 ;  /* 0x200000ffff3ed231 */ /* 0x000fe200003409d1 */
[----:B------:R-:W-:Y:S01]  /*13fd0*/  PRMT R232, R209, 0x5410, R208 ;  /* 0x00005410d1e87816 */ /* 0x000fe200000000d0 */
[----:B------:R-:W-:Y:S01]  /*13fe0*/  @!P0 HFMA2.BF16_V2 R60, -RZ.H0_H0, RZ.H0_H0, -R208.H0_H0 ;  /* 0x200000ffff3c8231 */ /* 0x000fe200003409d0 */
[----:B------:R-:W-:Y:S01]  /*13ff0*/  PRMT R211, R0, 0x7610, R211 ;  /* 0x0000761000d37816 */ /* 0x000fe200000000d3 */
[-C--:B------:R-:W-:Y:S01]  /*14000*/  FFMA.FTZ R238, R238, R6.reuse, R196 ;  /* 0x00000006eeee7223 */ /* 0x080fe200000100c4 */
[----:B------:R-:W-:Y:S01]  /*14010*/  PRMT R210, R0, 0x7632, R210 ;  /* 0x0000763200d27816 */ /* 0x000fe200000000d2 */
[----:B------:R-:W-:Y:S01]  /*14020*/  MUFU.EX2 R27, R27 ;  /* 0x0000001b001b7308 */ /* 0x000fe20000000800 */
[----:B------:R-:W-:Y:S01]  /*14030*/  LOP3.LUT R0, R3, 0xff, RZ, 0xc0, !PT ;  /* 0x000000ff03007812 */ /* 0x000fe200078ec0ff */
[----:B------:R-:W-:Y:S01]  /*14040*/  @!P2 HFMA2.BF16_V2 R48, -RZ.H0_H0, RZ.H0_H0, -R211.H0_H0 ;  /* 0x200000ffff30a231 */ /* 0x000fe200003409d3 */
[----:B------:R-:W-:Y:S01]  /*14050*/  PRMT R252, R211, 0x5410, R210 ;  /* 0x00005410d3fc7816 */ /* 0x000fe200000000d2 */
[----:B------:R-:W-:Y:S01]  /*14060*/  @!P3 HFMA2.BF16_V2 R56, -RZ.H0_H0, RZ.H0_H0, -R210.H0_H0 ;  /* 0x200000ffff38b231 */ /* 0x000fe200003409d2 */
[----:B------:R-:W-:Y:S01]  /*14070*/  @!P5 PRMT R209, R62, 0x5410, RZ ;  /* 0x000054103ed1d816 */ /* 0x000fe200000000ff */
[----:B------:R-:W-:Y:S01]  /*14080*/  FADD.FTZ R238, R199, R238 ;  /* 0x000000eec7ee7221 */ /* 0x000fe20000010000 */
[----:B------:R-:W-:Y:S01]  /*14090*/  @!P2 PRMT R211, R48, 0x5410, RZ ;  /* 0x0000541030d3a816 */ /* 0x000fe200000000ff */
[----:B------:R-:W-:Y:S01]  /*140a0*/  FMUL.FTZ R229, R125, R6 ;  /* 0x000000067de57220 */ /* 0x000fe20000410000 */
[C---:B------:R-:W-:Y:S01]  /*140b0*/  ISETP.GE.U32.AND P2, PT, R235.reuse, R0, PT ;  /* 0x00000000eb00720c */ /* 0x040fe20003f46070 */
[----:B------:R-:W-:Y:S01]  /*140c0*/  FADD.FTZ R21, R224, R238 ;  /* 0x000000eee0157221 */ /* 0x000fe20000010000 */
[--C-:B------:R-:W-:Y:S01]  /*140d0*/  SHF.R.U32.HI R0, RZ, 0x18, R3.reuse ;  /* 0x00000018ff007819 */ /* 0x100fe20000011603 */
[----:B------:R-:W-:Y:S01]  /*140e0*/  IMAD.MOV.U32 R238, RZ, RZ, R28 ;  /* 0x000000ffffee7224 */ /* 0x000fe200078e001c */
[----:B------:R-:W-:Y:S01]  /*140f0*/  @!P3 PRMT R210, R56, 0x5410, RZ ;  /* 0x0000541038d2b816 */ /* 0x000fe200000000ff */
[----:B------:R2:W-:Y:S01]  /*14100*/  MUFU.EX2 R28, R34 ;  /* 0x00000022001c7308 */ /* 0x0005e20000000800 */
[----:B------:R-:W-:Y:S01]  /*14110*/  ISETP.GE.U32.AND P3, PT, R235, R0, PT ;  /* 0x00000000eb00720c */ /* 0x000fe20003f66070 */
[----:B------:R-:W-:Y:S01]  /*14120*/  FMUL.FTZ R244, R116, R6 ;  /* 0x0000000674f47220 */ /* 0x000fe20000410000 */
[----:B------:R-:W-:Y:S01]  /*14130*/  SHF.R.U32.HI R0, RZ, 0x10, R3 ;  /* 0x00000010ff007819 */ /* 0x000fe20000011603 */
[----:B------:R-:W-:Y:S01]  /*14140*/  FADD.FTZ R3, R242, -R53 ;  /* 0x80000035f2037221 */ /* 0x000fe20000010000 */
[----:B-1----:R-:W-:Y:S01]  /*14150*/  FMNMX.FTZ R68, R68, R7, !PT ;  /* 0x0000000744447209 */ /* 0x002fe20007810000 */
[----:B------:R-:W-:Y:S01]  /*14160*/  IMAD.MOV.U32 R242, RZ, RZ, R230 ;  /* 0x000000fffff27224 */ /* 0x000fe200078e00e6 */
[----:B------:R-:W-:Y:S01]  /*14170*/  LOP3.LUT R0, R0, 0xff, RZ, 0xc0, !PT ;  /* 0x000000ff00007812 */ /* 0x000fe200078ec0ff */
[----:B------:R-:W-:Y:S01]  /*14180*/  FMUL.FTZ R3, R3, c[0x0][0x23c] ;  /* 0x00008f0003037a20 */ /* 0x000fe20000410000 */
[----:B------:R-:W-:Y:S01]  /*14190*/  @!P0 PRMT R208, R60, 0x5410, RZ ;  /* 0x000054103cd08816 */ /* 0x000fe200000000ff */
[----:B------:R-:W-:Y:S01]  /*141a0*/  IMAD.MOV.U32 R230, RZ, RZ, R228 ;  /* 0x000000ffffe67224 */ /* 0x000fe200078e00e4 */
[----:B------:R-:W-:Y:S01]  /*141b0*/  ISETP.GE.U32.AND P5, PT, R235, R0, PT ;  /* 0x00000000eb00720c */ /* 0x000fe20003fa6070 */
[C---:B------:R-:W-:Y:S01]  /*141c0*/  FMUL.FTZ R0, R68.reuse, c[0x0][0x23c] ;  /* 0x00008f0044007a20 */ /* 0x040fe20000410000 */
[----:B------:R-:W-:Y:S01]  /*141d0*/  FSETP.NEU.FTZ.AND P0, PT, R68, -INF , PT ;  /* 0xff8000004400780b */ /* 0x000fe20003f1d000 */
[-C--:B------:R-:W-:Y:S01]  /*141e0*/  FMUL.FTZ R228, R124, R6.reuse ;  /* 0x000000067ce47220 */ /* 0x080fe20000410000 */
[----:B------:R-:W-:Y:S01]  /*141f0*/  LOP3.LUT R2, R4, 0xff, RZ, 0xc0, !PT ;  /* 0x000000ff04027812 */ /* 0x000fe200078ec0ff */
[----:B--2---:R-:W-:Y:S01]  /*14200*/  IMAD.MOV.U32 R34, RZ, RZ, R22 ;  /* 0x000000ffff227224 */ /* 0x004fe200078e0016 */
[----:B------:R-:W-:Y:S01]  /*14210*/  FSEL R0, R0, RZ, P0 ;  /* 0x000000ff00007208 */ /* 0x000fe20000000000 */
[----:B------:R-:W-:Y:S01]  /*14220*/  FMUL.FTZ R101, R101, R6 ;  /* 0x0000000665657220 */ /* 0x000fe20000410000 */
[----:B------:R-:W-:Y:S01]  /*14230*/  ISETP.GE.U32.AND P1, PT, R235, R2, PT ;  /* 0x00000002eb00720c */ /* 0x000fe20003f26070 */
[----:B------:R-:W-:Y:S01]  /*14240*/  FMUL.FTZ R23, R84, R6 ;  /* 0x0000000654177220 */ /* 0x000fe20000410000 */
[----:B------:R-:W-:Y:S01]  /*14250*/  SHF.R.U32.HI R2, RZ, 0x18, R4 ;  /* 0x00000018ff027819 */ /* 0x000fe20000011604 */
[----:B------:R-:W-:Y:S01]  /*14260*/  FFMA.FTZ R48, R147, c[0x0][0x23c], -R0 ;  /* 0x00008f0093307a23 */ /* 0x000fe20000010800 */
[----:B------:R-:W-:Y:S01]  /*14270*/  SHF.R.U32.HI R5, RZ, 0x10, R4 ;  /* 0x00000010ff057819 */ /* 0x000fe20000011604 */
[--C-:B------:R-:W-:Y:S01]  /*14280*/  FFMA.FTZ R53, R146, c[0x0][0x23c], -R0.reuse ;  /* 0x00008f0092357a23 */ /* 0x100fe20000010800 */
[----:B------:R-:W-:Y:S01]  /*14290*/  FSEL R17, R68, RZ, P0 ;  /* 0x000000ff44117208 */ /* 0x000fe20000000000 */
[--C-:B------:R-:W-:Y:S01]  /*142a0*/  FFMA.FTZ R12, R194, c[0x0][0x23c], -R0.reuse ;  /* 0x00008f00c20c7a23 */ /* 0x100fe20000010800 */
[----:B------:R1:W2:Y:S01]  /*142b0*/  MUFU.EX2 R4, R3 ;  /* 0x0000000300047308 */ /* 0x0002a20000000800 */
[--C-:B------:R-:W-:Y:S01]  /*142c0*/  FFMA.FTZ R13, R195, c[0x0][0x23c], -R0.reuse ;  /* 0x00008f00c30d7a23 */ /* 0x100fe20000010800 */
[----:B------:R-:W-:Y:S01]  /*142d0*/  ISETP.GE.U32.AND P0, PT, R235, R2, PT ;  /* 0x00000002eb00720c */ /* 0x000fe20003f06070 */
[----:B------:R-:W-:-:S02]  /*142e0*/  FFMA.FTZ R16, R167, c[0x0][0x23c], -R0 ;  /* 0x00008f00a7107a23 */ /* 0x000fc40000010800 */
[--C-:B------:R-:W-:Y:S02]  /*142f0*/  FFMA.FTZ R18, R166, c[0x0][0x23c], -R0.reuse ;  /* 0x00008f00a6127a23 */ /* 0x100fe40000010800 */
[--C-:B------:R-:W-:Y:S01]  /*14300*/  FFMA.FTZ R19, R165, c[0x0][0x23c], -R0.reuse ;  /* 0x00008f00a5137a23 */ /* 0x100fe20000010800 */
[----:B------:R-:W-:Y:S01]  /*14310*/  MUFU.EX2 R12, R12 ;  /* 0x0000000c000c7308 */ /* 0x000fe20000000800 */
[--C-:B------:R-:W-:Y:S02]  /*14320*/  FFMA.FTZ R20, R164, c[0x0][0x23c], -R0.reuse ;  /* 0x00008f00a4147a23 */ /* 0x100fe40000010800 */
[--C-:B------:R-:W-:Y:S02]  /*14330*/  FFMA.FTZ R56, R73, c[0x0][0x23c], -R0.reuse ;  /* 0x00008f0049387a23 */ /* 0x100fe40000010800 */
[--C-:B------:R-:W-:Y:S02]  /*14340*/  FFMA.FTZ R60, R72, c[0x0][0x23c], -R0.reuse ;  /* 0x00008f00483c7a23 */ /* 0x100fe40000010800 */
[--C-:B------:R-:W-:Y:S01]  /*14350*/  FFMA.FTZ R62, R64, c[0x0][0x23c], -R0.reuse ;  /* 0x00008f00403e7a23 */ /* 0x100fe20000010800 */
[----:B------:R-:W-:Y:S01]  /*14360*/  MUFU.EX2 R13, R13 ;  /* 0x0000000d000d7308 */ /* 0x000fe20000000800 */
[----:B------:R-:W-:-:S02]  /*14370*/  FFMA.FTZ R146, R63, c[0x0][0x23c], -R0 ;  /* 0x00008f003f927a23 */ /* 0x000fc40000010800 */
[--C-:B------:R-:W-:Y:S02]  /*14380*/  FFMA.FTZ R147, R61, c[0x0][0x23c], -R0.reuse ;  /* 0x00008f003d937a23 */ /* 0x100fe40000010800 */
[--C-:B------:R-:W-:Y:S02]  /*14390*/  FFMA.FTZ R206, R59, c[0x0][0x23c], -R0.reuse ;  /* 0x00008f003bce7a23 */ /* 0x100fe40000010800 */
[--C-:B------:R-:W-:Y:S01]  /*143a0*/  FFMA.FTZ R207, R58, c[0x0][0x23c], -R0.reuse ;  /* 0x00008f003acf7a23 */ /* 0x100fe20000010800 */
[----:B------:R-:W-:Y:S01]  /*143b0*/  MUFU.EX2 R16, R16 ;  /* 0x0000001000107308 */ /* 0x000fe20000000800 */
[----:B------:R-:W-:Y:S01]  /*143c0*/  FFMA.FTZ R216, R57, c[0x0][0x23c], -R0 ;  /* 0x00008f0039d87a23 */ /* 0x000fe20000010800 */
[----:B------:R-:W-:Y:S01]  /*143d0*/  F2FP.BF16.PACK_AB R0, R226, R177 ;  /* 0x000000b1e200723e */ /* 0x000fe200000010ff */
[----:B-1----:R-:W-:-:S03]  /*143e0*/  IMAD.WIDE.U32 R2, R36, -0x2daee0ad, RZ ;  /* 0xd2511f5324027825 */ /* 0x002fc600078e00ff */
[C---:B------:R-:W-:Y:S01]  /*143f0*/  PRMT R205, R0.reuse, 0x7610, R205 ;  /* 0x0000761000cd7816 */ /* 0x040fe200000000cd */
[----:B------:R-:W-:Y:S01]  /*14400*/  IMAD.MOV.U32 R36, RZ, RZ, R245 ;  /* 0x000000ffff247224 */ /* 0x000fe200078e00f5 */
[----:B------:R-:W-:Y:S01]  /*14410*/  PRMT R204, R0, 0x7632, R204 ;  /* 0x0000763200cc7816 */ /* 0x000fe200000000cc */
[----:B--2---:R-:W-:Y:S01]  /*14420*/  FFMA.FTZ R239, R239, R4, R197 ;  /* 0x00000004efef7223 */ /* 0x004fe200000100c5 */
[----:B------:R-:W-:Y:S01]  /*14430*/  LOP3.LUT R0, R5, 0xff, RZ, 0xc0, !PT ;  /* 0x000000ff05007812 */ /* 0x000fe200078ec0ff */
[----:B------:R-:W-:Y:S01]  /*14440*/  @!P2 HFMA2.BF16_V2 R52, -RZ.H0_H0, RZ.H0_H0, -R205.H0_H0 ;  /* 0x200000ffff34a231 */ /* 0x000fe200003409cd */
[----:B------:R-:W-:Y:S01]  /*14450*/  PRMT R181, R205, 0x5410, R204 ;  /* 0x00005410cdb57816 */ /* 0x000fe200000000cc */
[----:B------:R-:W-:Y:S01]  /*14460*/  @!P4 HFMA2.BF16_V2 R58, -RZ.H0_H0, RZ.H0_H0, -R204.H0_H0 ;  /* 0x200000ffff3ac231 */ /* 0x000fe200003409cc */
[----:B------:R-:W-:Y:S01]  /*14470*/  LOP3.LUT R5, R2, 0xff, RZ, 0xc0, !PT ;  /* 0x000000ff02057812 */ /* 0x000fe200078ec0ff */
[----:B------:R-:W-:Y:S01]  /*14480*/  FADD.FTZ R239, R198, R239 ;  /* 0x000000efc6ef7221 */ /* 0x000fe20000010000 */
[----:B------:R-:W-:Y:S01]  /*14490*/  @!P2 PRMT R205, R52, 0x5410, RZ ;  /* 0x0000541034cda816 */ /* 0x000fe200000000ff */
[----:B------:R-:W-:Y:S01]  /*144a0*/  MUFU.EX2 R18, R18 ;  /* 0x0000001200127308 */ /* 0x000fe20000000800 */
[----:B------:R-:W-:Y:S01]  /*144b0*/  ISETP.GE.U32.AND P2, PT, R235, R0, PT ;  /* 0x00000000eb00720c */ /* 0x000fe20003f46070 */
[----:B------:R-:W-:Y:S01]  /*144c0*/  FMUL.FTZ R246, R118, R4 ;  /* 0x0000000476f67220 */ /* 0x000fe20000410000 */
[----:B------:R-:W-:Y:S01]  /*144d0*/  LOP3.LUT R0, R3, UR14, R10, 0x96, !PT ;  /* 0x0000000e03007c12 */ /* 0x000fe2000f8e960a */
[----:B------:R-:W-:Y:S01]  /*144e0*/  FMUL.FTZ R245, R117, R6 ;  /* 0x0000000675f57220 */ /* 0x000fe20000410000 */
[----:B------:R-:W-:Y:S01]  /*144f0*/  LOP3.LUT R10, R2, 0xffff, RZ, 0xc0, !PT ;  /* 0x0000ffff020a7812 */ /* 0x000fe200078ec0ff */
[----:B------:R-:W-:Y:S01]  /*14500*/  IMAD.MOV.U32 R118, RZ, RZ, R32 ;  /* 0x000000ffff767224 */ /* 0x000fe200078e0020 */
[--C-:B------:R-:W-:Y:S01]  /*14510*/  SHF.R.U32.HI R9, RZ, 0x10, R2.reuse ;  /* 0x00000010ff097819 */ /* 0x100fe20000011602 */
[----:B------:R-:W1:Y:S01]  /*14520*/  MUFU.EX2 R52, R25 ;  /* 0x0000001900347308 */ /* 0x000e620000000800 */
[----:B------:R-:W-:Y:S01]  /*14530*/  SHF.R.U32.HI R7, RZ, 0x18, R2 ;  /* 0x00000018ff077819 */ /* 0x000fe20000011602 */
[----:B------:R-:W-:Y:S01]  /*14540*/  IMAD.MOV.U32 R117, RZ, RZ, R230 ;  /* 0x000000ffff757224 */ /* 0x000fe200078e00e6 */
[----:B------:R-:W-:Y:S01]  /*14550*/  SHF.R.U32.HI R2, RZ, 0x8, R8 ;  /* 0x00000008ff027819 */ /* 0x000fe20000011608 */
[----:B------:R-:W-:Y:S01]  /*14560*/  FADD.FTZ R8, R158, R239 ;  /* 0x000000ef9e087221 */ /* 0x000fe20000010000 */
[----:B------:R-:W-:Y:S01]  /*14570*/  F2FP.BF16.PACK_AB R3, R227, R250 ;  /* 0x000000fae303723e */ /* 0x000fe200000010ff */
[----:B------:R-:W-:Y:S01]  /*14580*/  FMUL.FTZ R22, R85, R6 ;  /* 0x0000000655167220 */ /* 0x000fe20000410000 */
[----:B------:R-:W-:Y:S01]  /*14590*/  LOP3.LUT R2, R2, 0xffff, RZ, 0xc0, !PT ;  /* 0x0000ffff02027812 */ /* 0x000fe200078ec0ff */
[----:B------:R-:W-:Y:S01]  /*145a0*/  MUFU.EX2 R19, R19 ;  /* 0x0000001300137308 */ /* 0x000fe20000000800 */
[----:B------:R-:W-:Y:S01]  /*145b0*/  PRMT R202, R3, 0x7610, R202 ;  /* 0x0000761003ca7816 */ /* 0x000fe200000000ca */
[----:B------:R-:W-:Y:S01]  /*145c0*/  IMAD.MOV.U32 R32, RZ, RZ, R185 ;  /* 0x000000ffff207224 */ /* 0x000fe200078e00b9 */
[----:B------:R-:W-:Y:S01]  /*145d0*/  @!P4 PRMT R204, R58, 0x5410, RZ ;  /* 0x000054103accc816 */ /* 0x000fe200000000ff */
[----:B------:R-:W-:Y:S01]  /*145e0*/  FMUL.FTZ R230, R126, R4 ;  /* 0x000000047ee67220 */ /* 0x000fe20000410000 */
[----:B------:R-:W-:Y:S01]  /*145f0*/  ISETP.GE.U32.AND P4, PT, R235, R2, PT ;  /* 0x00000002eb00720c */ /* 0x000fe20003f86070 */
[----:B------:R-:W-:Y:S01]  /*14600*/  @!P5 HFMA2.BF16_V2 R61, -RZ.H0_H0, RZ.H0_H0, -R202.H0_H0 ;  /* 0x200000ffff3dd231 */ /* 0x000fe200003409ca */
[----:B------:R-:W-:Y:S01]  /*14610*/  SHF.R.U32.HI R2, RZ, 0x10, R0 ;  /* 0x00000010ff027819 */ /* 0x000fe20000011600 */
[----:B-1----:R-:W-:Y:S01]  /*14620*/  IMAD.MOV.U32 R224, RZ, RZ, R52 ;  /* 0x000000ffffe07224 */ /* 0x002fe200078e0034 */
[----:B------:R-:W-:Y:S01]  /*14630*/  PRMT R203, R3, 0x7632, R203 ;  /* 0x0000763203cb7816 */ /* 0x000fe200000000cb */
[----:B------:R-:W-:Y:S01]  /*14640*/  MUFU.EX2 R20, R20 ;  /* 0x0000001400147308 */ /* 0x000fe20000000800 */
[----:B------:R-:W-:Y:S01]  /*14650*/  LOP3.LUT R2, R2, 0xff, RZ, 0xc0, !PT ;  /* 0x000000ff02027812 */ /* 0x000fe200078ec0ff */
[----:B------:R-:W-:Y:S01]  /*14660*/  IMAD.MOV.U32 R52, RZ, RZ, R231 ;  /* 0x000000ffff347224 */ /* 0x000fe200078e00e7 */
[----:B------:R-:W-:Y:S01]  /*14670*/  PRMT R180, R202, 0x5410, R203 ;  /* 0x00005410cab47816 */ /* 0x000fe200000000cb */
[----:B------:R-:W-:Y:S01]  /*14680*/  @!P3 HFMA2.BF16_V2 R59, -RZ.H0_H0, RZ.H0_H0, -R203.H0_H0 ;  /* 0x200000ffff3bb231 */ /* 0x000fe200003409cb */
[----:B------:R-:W-:Y:S01]  /*14690*/  @!P5 PRMT R202, R61, 0x5410, RZ ;  /* 0x000054103dcad816 */ /* 0x000fe200000000ff */
[----:B------:R-:W-:Y:S01]  /*146a0*/  FMUL.FTZ R61, R111, R4 ;  /* 0x000000046f3d7220 */ /* 0x000fe20000410000 */
[----:B------:R-:W-:Y:S01]  /*146b0*/  ISETP.GE.U32.AND P5, PT, R235, R2, PT ;  /* 0x00000002eb00720c */ /* 0x000fe20003fa6070 */
[----:B------:R-:W-:Y:S01]  /*146c0*/  FMUL.FTZ R231, R127, R4 ;  /* 0x000000047fe77220 */ /* 0x000fe20000410000 */
[----:B------:R-:W-:Y:S01]  /*146d0*/  F2FP.BF16.PACK_AB R2, R36, R184 ;  /* 0x000000b82402723e */ /* 0x000fe200000010ff */
[-C--:B------:R-:W-:Y:S01]  /*146e0*/  FMUL.FTZ R247, R119, R4.reuse ;  /* 0x0000000477f77220 */ /* 0x080fe20000410000 */
[----:B------:R-:W-:Y:S01]  /*146f0*/  @!P3 PRMT R203, R59, 0x5410, RZ ;  /* 0x000054103bcbb816 */ /* 0x000fe200000000ff */
[-C--:B------:R-:W-:Y:S01]  /*14700*/  FMUL.FTZ R102, R102, R4.reuse ;  /* 0x0000000466667220 */ /* 0x080fe20000410000 */
[C---:B------:R-:W-:Y:S01]  /*14710*/  PRMT R201, R2.reuse, 0x7610, R201 ;  /* 0x0000761002c97816 */ /* 0x040fe200000000c9 */
[-C--:B------:R-:W-:Y:S01]  /*14720*/  FMUL.FTZ R103, R103, R4.reuse ;  /* 0x0000000467677220 */ /* 0x080fe20000410000 */
[----:B------:R-:W-:Y:S01]  /*14730*/  ISETP.GE.U32.AND P3, PT, R235, R5, PT ;  /* 0x00000005eb00720c */ /* 0x000fe20003f66070 */
[----:B------:R-:W-:Y:S01]  /*14740*/  FADD.FTZ R5, R233, -R11 ;  /* 0x8000000be9057221 */ /* 0x000fe20000010000 */
[----:B------:R-:W-:Y:S01]  /*14750*/  PRMT R200, R2, 0x7632, R200 ;  /* 0x0000763202c87816 */ /* 0x000fe200000000c8 */
[----:B------:R-:W-:Y:S01]  /*14760*/  @!P1 HFMA2.BF16_V2 R63, -RZ.H0_H0, RZ.H0_H0, -R201.H0_H0 ;  /* 0x200000ffff3f9231 */ /* 0x000fe200003409c9 */
[----:B------:R-:W-:Y:S01]  /*14770*/  IMAD.MOV.U32 R11, RZ, RZ, R31 ;  /* 0x000000ffff0b7224 */ /* 0x000fe200078e001f */
[----:B------:R-:W-:Y:S01]  /*14780*/  LOP3.LUT R2, R0, 0xff, RZ, 0xc0, !PT ;  /* 0x000000ff00027812 */ /* 0x000fe200078ec0ff */
[----:B------:R-:W-:Y:S01]  /*14790*/  IMAD.MOV.U32 R233, RZ, RZ, R28 ;  /* 0x000000ffffe97224 */ /* 0x000fe200078e001c */
[----:B------:R-:W-:Y:S01]  /*147a0*/  PRMT R178, R201, 0x5410, R200 ;  /* 0x00005410c9b27816 */ /* 0x000fe200000000c8 */
[----:B------:R-:W-:Y:S01]  /*147b0*/  @!P4 HFMA2.BF16_V2 R64, -RZ.H0_H0, RZ.H0_H0, -R200.H0_H0 ;  /* 0x200000ffff40c231 */ /* 0x000fe200003409c8 */
[----:B------:R-:W-:Y:S01]  /*147c0*/  @!P1 PRMT R201, R63, 0x5410, RZ ;  /* 0x000054103fc99816 */ /* 0x000fe200000000ff */
[-C--:B------:R-:W-:Y:S01]  /*147d0*/  FMUL.FTZ R63, R110, R4.reuse ;  /* 0x000000046e3f7220 */ /* 0x080fe20000410000 */
[----:B------:R-:W-:Y:S01]  /*147e0*/  F2FP.BF16.PACK_AB R3, R11, R183 ;  /* 0x000000b70b03723e */ /* 0x000fe200000010ff */
[----:B------:R-:W-:Y:S01]  /*147f0*/  FMUL.FTZ R111, R94, R4 ;  /* 0x000000045e6f7220 */ /* 0x000fe20000410000 */
[----:B------:R-:W-:Y:S01]  /*14800*/  ISETP.GE.U32.AND P1, PT, R235, R2, PT ;  /* 0x00000002eb00720c */ /* 0x000fe20003f26070 */
[-C--:B------:R-:W-:Y:S01]  /*14810*/  FMUL.FTZ R110, R95, R4.reuse ;  /* 0x000000045f6e7220 */ /* 0x080fe20000410000 */
[----:B------:R-:W-:Y:S01]  /*14820*/  SHF.R.U32.HI R2, RZ, 0x18, R0 ;  /* 0x00000018ff027819 */ /* 0x000fe20000011600 */
[-C--:B------:R-:W-:Y:S01]  /*14830*/  FMUL.FTZ R31, R86, R4.reuse ;  /* 0x00000004561f7220 */ /* 0x080fe20000410000 */
[----:B------:R-:W-:Y:S01]  /*14840*/  LOP3.LUT R0, R0, 0xffff, RZ, 0xc0, !PT ;  /* 0x0000ffff00007812 */ /* 0x000fe200078ec0ff */
[-C--:B------:R-:W-:Y:S01]  /*14850*/  FMUL.FTZ R185, R82, R4.reuse ;  /* 0x0000000452b97220 */ /* 0x080fe20000410000 */
[----:B------:R-:W-:Y:S01]  /*14860*/  PRMT R198, R3, 0x7610, R198 ;  /* 0x0000761003c67816 */ /* 0x000fe200000000c6 */
[----:B------:R-:W-:Y:S01]  /*14870*/  FMUL.FTZ R59, R83, R4 ;  /* 0x00000004533b7220 */ /* 0x000fe20000410000 */
[----:B------:R-:W-:Y:S01]  /*14880*/  SHF.R.U32.HI R0, RZ, 0x8, R0 ;  /* 0x00000008ff007819 */ /* 0x000fe20000011600 */
[----:B------:R-:W-:Y:S01]  /*14890*/  IMAD.MOV.U32 R116, RZ, RZ, R242 ;  /* 0x000000ffff747224 */ /* 0x000fe200078e00f2 */
[----:B------:R-:W-:Y:S01]  /*148a0*/  PRMT R199, R3, 0x7632, R199 ;  /* 0x0000763203c77816 */ /* 0x000fe200000000c7 */
[----:B------:R-:W-:Y:S01]  /*148b0*/  @!P2 HFMA2.BF16_V2 R66, -RZ.H0_H0, RZ.H0_H0, -R198.H0_H0 ;  /* 0x200000ffff42a231 */ /* 0x000fe200003409c6 */
[----:B------:R-:W-:Y:S01]  /*148c0*/  LOP3.LUT R0, R0, 0xffff, RZ, 0xc0, !PT ;  /* 0x0000ffff00007812 */ /* 0x000fe200078ec0ff */
[----:B------:R-:W-:Y:S01]  /*148d0*/  FADD.FTZ R3, R234, -R17 ;  /* 0x80000011ea037221 */ /* 0x000fe20000010000 */
[----:B------:R-:W-:Y:S01]  /*148e0*/  PRMT R239, R198, 0x5410, R199 ;  /* 0x00005410c6ef7816 */ /* 0x000fe200000000c7 */
[----:B------:R-:W-:Y:S01]  /*148f0*/  @!P0 HFMA2.BF16_V2 R65, -RZ.H0_H0, RZ.H0_H0, -R199.H0_H0 ;  /* 0x200000ffff418231 */ /* 0x000fe200003409c7 */
[----:B------:R-:W-:Y:S01]  /*14900*/  @!P2 PRMT R198, R66, 0x5410, RZ ;  /* 0x0000541042c6a816 */ /* 0x000fe200000000ff */
[----:B------:R-:W-:Y:S01]  /*14910*/  FMUL.FTZ R66, R80, R6 ;  /* 0x0000000650427220 */ /* 0x000fe20000410000 */
[----:B------:R-:W-:Y:S01]  /*14920*/  ISETP.GE.U32.AND P2, PT, R235, R0, PT ;  /* 0x00000000eb00720c */ /* 0x000fe20003f46070 */
[----:B------:R-:W-:Y:S01]  /*14930*/  IMAD.MOV.U32 R234, RZ, RZ, R243 ;  /* 0x000000ffffea7224 */ /* 0x000fe200078e00f3 */
[----:B------:R-:W-:Y:S01]  /*14940*/  F2FP.BF16.PACK_AB R0, R238, R224 ;  /* 0x000000e0ee00723e */ /* 0x000fe200000010ff */
[----:B------:R-:W-:Y:S01]  /*14950*/  IMAD.MOV.U32 R119, RZ, RZ, R52 ;  /* 0x000000ffff777224 */ /* 0x000fe200078e0034 */
[----:B------:R-:W-:Y:S01]  /*14960*/  @!P4 PRMT R200, R64, 0x5410, RZ ;  /* 0x0000541040c8c816 */ /* 0x000fe200000000ff */
[-C--:B------:R-:W-:Y:S01]  /*14970*/  FMUL.FTZ R64, R109, R6.reuse ;  /* 0x000000066d407220 */ /* 0x080fe20000410000 */
[----:B------:R-:W-:Y:S01]  /*14980*/  PRMT R197, R0, 0x7610, R197 ;  /* 0x0000761000c57816 */ /* 0x000fe200000000c5 */
[----:B------:R-:W-:Y:S01]  /*14990*/  FMUL.FTZ R109, R92, R6 ;  /* 0x000000065c6d7220 */ /* 0x000fe20000410000 */
[----:B------:R-:W-:-:S02]  /*149a0*/  PRMT R196, R0, 0x7632, R196 ;  /* 0x0000763200c47816 */ /* 0x000fc400000000c4 */
[----:B------:R-:W-:Y:S01]  /*149b0*/  LOP3.LUT R0, R9, 0xff, RZ, 0xc0, !PT ;  /* 0x000000ff09007812 */ /* 0x000fe200078ec0ff */
[----:B------:R-:W-:Y:S01]  /*149c0*/  @!P1 HFMA2.BF16_V2 R72, -RZ.H0_H0, RZ.H0_H0, -R197.H0_H0 ;  /* 0x200000ffff489231 */ /* 0x000fe200003409c5 */
[----:B------:R-:W-:Y:S01]  /*149d0*/  PRMT R179, R197, 0x5410, R196 ;  /* 0x00005410c5b37816 */ /* 0x000fe200000000c4 */
[----:B------:R-:W-:Y:S01]  /*149e0*/  @!P2 HFMA2.BF16_V2 R74, -RZ.H0_H0, RZ.H0_H0, -R196.H0_H0 ;  /* 0x200000ffff4aa231 */ /* 0x000fe200003409c4 */
[----:B------:R-:W-:Y:S01]  /*149f0*/  ISETP.GE.U32.AND P4, PT, R235, R2, PT ;  /* 0x00000002eb00720c */ /* 0x000fe20003f86070 */
[----:B------:R-:W-:Y:S01]  /*14a00*/  FMUL.FTZ R2, R5, c[0x0][0x23c] ;  /* 0x00008f0005027a20 */ /* 0x000fe20000410000 */
[----:B------:R-:W-:Y:S01]  /*14a10*/  @!P1 PRMT R197, R72, 0x5410, RZ ;  /* 0x0000541048c59816 */ /* 0x000fe200000000ff */
[----:B------:R-:W-:Y:S01]  /*14a20*/  FMUL.FTZ R72, R81, R6 ;  /* 0x0000000651487220 */ /* 0x000fe20000410000 */
[----:B------:R-:W-:Y:S01]  /*14a30*/  ISETP.GE.U32.AND P1, PT, R235, R0, PT ;  /* 0x00000000eb00720c */ /* 0x000fe20003f26070 */
[----:B------:R-:W-:Y:S01]  /*14a40*/  FMUL.FTZ R0, R3, c[0x0][0x23c] ;  /* 0x00008f0003007a20 */ /* 0x000fe20000410000 */
[----:B------:R-:W-:Y:S01]  /*14a50*/  F2FP.BF16.PACK_AB R3, R33, R233 ;  /* 0x000000e92103723e */ /* 0x000fe200000010ff */
[----:B------:R-:W1:Y:S01]  /*14a60*/  MUFU.EX2 R2, R2 ;  /* 0x0000000200027308 */ /* 0x000e620000000800 */
[----:B------:R-:W-:Y:S01]  /*14a70*/  SHF.R.U32.HI R5, RZ, 0x8, R10 ;  /* 0x00000008ff057819 */ /* 0x000fe2000001160a */
[-C--:B------:R-:W-:Y:S01]  /*14a80*/  FMUL.FTZ R10, R77, R6.reuse ;  /* 0x000000064d0a7220 */ /* 0x080fe20000410000 */
[C---:B------:R-:W-:Y:S01]  /*14a90*/  PRMT R195, R3.reuse, 0x7610, R195 ;  /* 0x0000761003c37816 */ /* 0x040fe200000000c3 */
[----:B------:R-:W-:Y:S01]  /*14aa0*/  IMAD.MOV.U32 R9, RZ, RZ, R30 ;  /* 0x000000ffff097224 */ /* 0x000fe200078e001e */
[----:B------:R-:W-:Y:S01]  /*14ab0*/  PRMT R194, R3, 0x7632, R194 ;  /* 0x0000763203c27816 */ /* 0x000fe200000000c2 */
[----:B------:R-:W-:Y:S01]  /*14ac0*/  IMAD.MOV.U32 R30, RZ, RZ, R250 ;  /* 0x000000ffff1e7224 */ /* 0x000fe200078e00fa */
[----:B------:R-:W-:Y:S01]  /*14ad0*/  LOP3.LUT R3, R5, 0xffff, RZ, 0xc0, !PT ;  /* 0x0000ffff05037812 */ /* 0x000fe200078ec0ff */
[----:B------:R-:W2:Y:S01]  /*14ae0*/  MUFU.EX2 R0, R0 ;  /* 0x0000000000007308 */ /* 0x000ea20000000800 */
[----:B------:R-:W-:Y:S01]  /*14af0*/  @!P2 PRMT R196, R74, 0x5410, RZ ;  /* 0x000054104ac4a816 */ /* 0x000fe200000000ff */
[----:B------:R-:W-:Y:S01]  /*14b00*/  FMUL.FTZ R74, R100, R6 ;  /* 0x00000006644a7220 */ /* 0x000fe20000410000 */
[----:B------:R-:W-:Y:S01]  /*14b10*/  ISETP.GE.U32.AND P2, PT, R235, R3, PT ;  /* 0x00000003eb00720c */ /* 0x000fe20003f46070 */
[----:B------:R-:W-:Y:S01]  /*14b20*/  @!P5 HFMA2.BF16_V2 R141, -RZ.H0_H0, RZ.H0_H0, -R195.H0_H0 ;  /* 0x200000ffff8dd231 */ /* 0x000fe200003409c3 */
[----:B------:R-:W-:Y:S01]  /*14b30*/  F2FP.BF16.PACK_AB R3, R188, R187 ;  /* 0x000000bbbc03723e */ /* 0x000fe200000010ff */
[----:B------:R-:W-:Y:S01]  /*14b40*/  @!P4 HFMA2.BF16_V2 R140, -RZ.H0_H0, RZ.H0_H0, -R194.H0_H0 ;  /* 0x200000ffff8cc231 */ /* 0x000fe200003409c2 */
[----:B------:R-:W-:Y:S01]  /*14b50*/  @!P0 PRMT R199, R65, 0x5410, RZ ;  /* 0x0000541041c78816 */ /* 0x000fe200000000ff */
[-C--:B-1----:R-:W-:Y:S01]  /*14b60*/  FFMA.FTZ R240, R240, R2.reuse, R26 ;  /* 0x00000002f0f07223 */ /* 0x082fe2000001001a */
[----:B------:R-:W-:Y:S01]  /*14b70*/  PRMT R193, R3, 0x7610, R193 ;  /* 0x0000761003c17816 */ /* 0x000fe200000000c1 */
[----:B------:R-:W-:Y:S01]  /*14b80*/  FMUL.FTZ R125, R121, R2 ;  /* 0x00000002797d7220 */ /* 0x000fe20000410000 */
[----:B------:R-:W-:Y:S01]  /*14b90*/  PRMT R192, R3, 0x7632, R192 ;  /* 0x0000763203c07816 */ /* 0x000fe200000000c0 */
[----:B------:R-:W-:Y:S01]  /*14ba0*/  IMAD.MOV.U32 R121, RZ, RZ, R224 ;  /* 0x000000ffff797224 */ /* 0x000fe200078e00e0 */
[----:B------:R-:W-:Y:S01]  /*14bb0*/  F2FP.BF16.PACK_AB R3, R175, R186 ;  /* 0x000000baaf03723e */ /* 0x000fe200000010ff */
[----:B------:R-:W-:Y:S01]  /*14bc0*/  FMUL.FTZ R224, R112, R2 ;  /* 0x0000000270e07220 */ /* 0x000fe20000410000 */
[----:B------:R-:W-:Y:S01]  /*14bd0*/  ISETP.GE.U32.AND P0, PT, R235, R7, PT ;  /* 0x00000007eb00720c */ /* 0x000fe20003f06070 */
[----:B--2---:R-:W-:Y:S01]  /*14be0*/  FFMA.FTZ R241, R241, R0, R12 ;  /* 0x00000000f1f17223 */ /* 0x004fe2000001000c */
[----:B------:R-:W-:Y:S01]  /*14bf0*/  PRMT R189, R3, 0x7610, R189 ;  /* 0x0000761003bd7816 */ /* 0x000fe200000000bd */
[C---:B------:R-:W-:Y:S01]  /*14c00*/  FADD.FTZ R7, R27.reuse, R240 ;  /* 0x000000f01b077221 */ /* 0x040fe20000010000 */
[----:B------:R-:W-:Y:S01]  /*14c10*/  F2FP.BF16.PACK_AB R27, R27, R26 ;  /* 0x0000001a1b1b723e */ /* 0x000fe200000010ff */
[----:B------:R-:W-:Y:S01]  /*14c20*/  FADD.FTZ R5, R13, R241 ;  /* 0x000000f10d057221 */ /* 0x000fe20000010000 */
[----:B------:R-:W-:Y:S01]  /*14c30*/  PRMT R171, R3, 0x7632, R171 ;  /* 0x0000763203ab7816 */ /* 0x000fe200000000ab */
[----:B------:R-:W-:Y:S01]  /*14c40*/  FMUL.FTZ R65, R108, R6 ;  /* 0x000000066c417220 */ /* 0x000fe20000410000 */
[----:B------:R-:W-:Y:S01]  /*14c50*/  F2FP.BF16.PACK_AB R24, R13, R12 ;  /* 0x0000000c0d18723e */ /* 0x000fe200000010ff */
[----:B------:R-:W-:Y:S01]  /*14c60*/  FADD.FTZ R5, R16, R5 ;  /* 0x0000000510057221 */ /* 0x000fe20000010000 */
[----:B------:R-:W-:Y:S01]  /*14c70*/  F2FP.BF16.PACK_AB R26, R20, R19 ;  /* 0x00000013141a723e */ /* 0x000fe200000010ff */
[----:B------:R-:W-:Y:S01]  /*14c80*/  FADD.FTZ R3, R225, R21 ;  /* 0x00000015e1037221 */ /* 0x000fe20000010000 */
[----:B------:R-:W-:Y:S01]  /*14c90*/  PRMT R182, R195, 0x5410, R194 ;  /* 0x00005410c3b67816 */ /* 0x000fe200000000c2 */
[----:B------:R-:W-:Y:S01]  /*14ca0*/  FADD.FTZ R5, R18, R5 ;  /* 0x0000000512057221 */ /* 0x000fe20000010000 */
[----:B------:R-:W-:Y:S01]  /*14cb0*/  @!P5 PRMT R195, R141, 0x5410, RZ ;  /* 0x000054108dc3d816 */ /* 0x000fe200000000ff */
[----:B------:R-:W-:Y:S01]  /*14cc0*/  IMAD.MOV.U32 R112, RZ, RZ, R11 ;  /* 0x000000ffff707224 */ /* 0x000fe200078e000b */
[----:B------:R-:W-:Y:S01]  /*14cd0*/  @!P4 PRMT R194, R140, 0x5410, RZ ;  /* 0x000054108cc2c816 */ /* 0x000fe200000000ff */
[----:B------:R-:W-:Y:S01]  /*14ce0*/  FADD.FTZ R5, R19, R5 ;  /* 0x0000000513057221 */ /* 0x000fe20000010000 */
[----:B------:R-:W-:Y:S01]  /*14cf0*/  F2FP.BF16.PACK_AB R25, R18, R16 ;  /* 0x000000101219723e */ /* 0x000fe200000010ff */
[-C--:B------:R-:W-:Y:S01]  /*14d00*/  FMUL.FTZ R108, R93, R6.reuse ;  /* 0x000000065d6c7220 */ /* 0x080fe20000410000 */
[----:B------:R-:W-:Y:S01]  /*14d10*/  @!P2 HFMA2.BF16_V2 R142, -RZ.H0_H0, RZ.H0_H0, -R192.H0_H0 ;  /* 0x200000ffff8ea231 */ /* 0x000fe200003409c0 */
[----:B------:R-:W-:Y:S01]  /*14d20*/  FADD.FTZ R28, R20, R5 ;  /* 0x00000005141c7221 */ /* 0x000fe20000010000 */
[----:B------:R-:W-:Y:S01]  /*14d30*/  @!P1 HFMA2.BF16_V2 R145, -RZ.H0_H0, RZ.H0_H0, -R189.H0_H0 ;  /* 0x200000ffff919231 */ /* 0x000fe200003409bd */
[----:B------:R1:W2:Y:S01]  /*14d40*/  MUFU.EX2 R5, R46 ;  /* 0x0000002e00057308 */ /* 0x0002a20000000800 */
[----:B------:R-:W-:Y:S01]  /*14d50*/  FMUL.FTZ R12, R76, R6 ;  /* 0x000000064c0c7220 */ /* 0x000fe20000410000 */
[----:B------:R-:W-:Y:S01]  /*14d60*/  PRMT R58, R193, 0x5410, R192 ;  /* 0x00005410c13a7816 */ /* 0x000fe200000000c0 */
[-C--:B------:R-:W-:Y:S01]  /*14d70*/  FMUL.FTZ R20, R87, R4.reuse ;  /* 0x0000000457147220 */ /* 0x080fe20000410000 */
[----:B------:R-:W-:Y:S01]  /*14d80*/  @!P2 PRMT R192, R142, 0x5410, RZ ;  /* 0x000054108ec0a816 */ /* 0x000fe200000000ff */
[----:B------:R-:W-:Y:S01]  /*14d90*/  IMAD.MOV.U32 R21, RZ, RZ, R233 ;  /* 0x000000ffff157224 */ /* 0x000fe200078e00e9 */
[----:B------:R-:W-:Y:S01]  /*14da0*/  PRMT R172, R189, 0x5410, R171 ;  /* 0x00005410bdac7816 */ /* 0x000fe200000000ab */
[-C--:B------:R-:W-:Y:S01]  /*14db0*/  FMUL.FTZ R13, R78, R4.reuse ;  /* 0x000000044e0d7220 */ /* 0x080fe20000410000 */
[----:B------:R-:W-:Y:S01]  /*14dc0*/  @!P0 HFMA2.BF16_V2 R144, -RZ.H0_H0, RZ.H0_H0, -R171.H0_H0 ;  /* 0x200000ffff908231 */ /* 0x000fe200003409ab */
[----:B------:R-:W-:Y:S01]  /*14dd0*/  FMUL.FTZ R6, R79, R4 ;  /* 0x000000044f067220 */ /* 0x000fe20000410000 */
[----:B------:R-:W-:Y:S01]  /*14de0*/  @!P1 PRMT R189, R145, 0x5410, RZ ;  /* 0x0000541091bd9816 */ /* 0x000fe200000000ff */
[----:B------:R3:W4:Y:S01]  /*14df0*/  MUFU.EX2 R4, R47 ;  /* 0x0000002f00047308 */ /* 0x0007220000000800 */
[-C--:B------:R-:W-:Y:S01]  /*14e00*/  FMUL.FTZ R242, R106, R0.reuse ;  /* 0x000000006af27220 */ /* 0x080fe20000410000 */
[----:B------:R-:W-:Y:S01]  /*14e10*/  @!P0 PRMT R171, R144, 0x5410, RZ ;  /* 0x0000541090ab8816 */ /* 0x000fe200000000ff */
[----:B------:R-:W-:Y:S01]  /*14e20*/  FMUL.FTZ R243, R107, R0 ;  /* 0x000000006bf37220 */ /* 0x000fe20000410000 */
[----:B------:R-:W-:Y:S01]  /*14e30*/  @!P3 HFMA2.BF16_V2 R143, -RZ.H0_H0, RZ.H0_H0, -R193.H0_H0 ;  /* 0x200000ffff8fb231 */ /* 0x000fe200003409c1 */
[----:B-1----:R-:W-:-:S02]  /*14e40*/  IMAD.MOV.U32 R46, RZ, RZ, R238 ;  /* 0x000000ffff2e7224 */ /* 0x002fc400078e00ee */
[----:B------:R-:W-:Y:S02]  /*14e50*/  IMAD.MOV.U32 R11, RZ, RZ, R29 ;  /* 0x000000ffff0b7224 */ /* 0x000fe400078e001d */
[----:B------:R-:W-:Y:S01]  /*14e60*/  IMAD.MOV.U32 R233, RZ, RZ, R227 ;  /* 0x000000ffffe97224 */ /* 0x000fe200078e00e3 */
[----:B------:R-:W-:Y:S01]  /*14e70*/  @!P3 PRMT R193, R143, 0x5410, RZ ;  /* 0x000054108fc1b816 */ /* 0x000fe200000000ff */
[----:B------:R-:W-:Y:S02]  /*14e80*/  IMAD.MOV.U32 R238, RZ, RZ, R226 ;  /* 0x000000ffffee7224 */ /* 0x000fe400078e00e2 */
[----:B------:R-:W-:Y:S02]  /*14e90*/  FMUL.FTZ R127, R123, R0 ;  /* 0x000000007b7f7220 */ /* 0x000fe40000410000 */
[----:B------:R-:W-:Y:S02]  /*14ea0*/  IMAD.MOV.U32 R106, RZ, RZ, R34 ;  /* 0x000000ffff6a7224 */ /* 0x000fe400078e0022 */
[----:B------:R-:W-:-:S02]  /*14eb0*/  IMAD.MOV.U32 R107, RZ, RZ, R35 ;  /* 0x000000ffff6b7224 */ /* 0x000fc400078e0023 */
[----:B------:R-:W-:Y:S02]  /*14ec0*/  IMAD.MOV.U32 R29, RZ, RZ, R251 ;  /* 0x000000ffff1d7224 */ /* 0x000fe400078e00fb */
[----:B---3--:R-:W-:Y:S02]  /*14ed0*/  IMAD.MOV.U32 R47, RZ, RZ, R112 ;  /* 0x000000ffff2f7224 */ /* 0x008fe400078e0070 */
        /* <DEDUP_REMOVED lines=13> */
[----:B------:R-:W-:Y:S02]  /*14fb0*/  IMAD.MOV.U32 R123, RZ, RZ, R21 ;  /* 0x000000ffff7b7224 */ /* 0x000fe400078e0015 */
[----:B------:R-:W-:Y:S02]  /*14fc0*/  IMAD.MOV.U32 R112, RZ, RZ, R20 ;  /* 0x000000ffff707224 */ /* 0x000fe400078e0014 */
[----:B------:R-:W-:-:S02]  /*14fd0*/  FADD.FTZ R0, R176, R3 ;  /* 0x00000003b0007221 */ /* 0x000fc40000010000 */
[----:B------:R-:W-:-:S04]  /*14fe0*/  IMAD.WIDE.U32 R20, R118, -0x326172a9, RZ ;  /* 0xcd9e8d5776147825 */ /* 0x000fc800078e00ff */
[----:B------:R-:W-:Y:S01]  /*14ff0*/  FADD.FTZ R17, R174, R0 ;  /* 0x00000000ae117221 */ /* 0x000fe20000010000 */
[----:B------:R-:W-:Y:S01]  /*15000*/  LOP3.LUT R0, R21, R117, RZ, 0x3c, !PT ;  /* 0x0000007515007212 */ /* 0x000fe200078e3cff */
[-C--:B------:R-:W-:Y:S02]  /*15010*/  FMUL.FTZ R124, R120, R2.reuse ;  /* 0x00000002787c7220 */ /* 0x080fe40000410000 */
[----:B------:R-:W-:Y:S02]  /*15020*/  IMAD.MOV.U32 R120, RZ, RZ, R33 ;  /* 0x000000ffff787224 */ /* 0x000fe400078e0021 */
[----:B------:R-:W-:Y:S02]  /*15030*/  IMAD.MOV.U32 R140, RZ, RZ, R249 ;  /* 0x000000ffff8c7224 */ /* 0x000fe400078e00f9 */
[----:B------:R-:W-:Y:S02]  /*15040*/  IMAD.MOV.U32 R141, RZ, RZ, R248 ;  /* 0x000000ffff8d7224 */ /* 0x000fe400078e00f8 */
        /* <DEDUP_REMOVED lines=13> */
[----:B------:R-:W-:Y:S02]  /*15120*/  IMAD.MOV.U32 R122, RZ, RZ, R121 ;  /* 0x000000ffff7a7224 */ /* 0x000fe400078e0079 */
[----:B------:R-:W-:Y:S02]  /*15130*/  FADD.FTZ R2, R173, R8 ;  /* 0x00000008ad027221 */ /* 0x000fe40000010000 */
[----:B--2---:R-:W-:Y:S01]  /*15140*/  FADD.FTZ R3, R5, R7 ;  /* 0x0000000705037221 */ /* 0x004fe20000010000 */
[----:B----4-:R-:W-:Y:S01]  /*15150*/  F2FP.BF16.PACK_AB R19, R4, R5 ;  /* 0x000000050413723e */ /* 0x010fe200000010ff */
[----:B------:R-:W-:Y:S01]  /*15160*/  IMAD.MOV.U32 R121, RZ, RZ, R6 ;  /* 0x000000ffff797224 */ /* 0x000fe200078e0006 */
[C---:B------:R-:W-:Y:S01]  /*15170*/  PRMT R165, R25.reuse, 0x7610, R165 ;  /* 0x0000761019a57816 */ /* 0x040fe200000000a5 */
[----:B------:R-:W-:Y:S01]  /*15180*/  IMAD.WIDE.U32 R6, R0, -0x2daee0ad, RZ ;  /* 0xd2511f5300067825 */ /* 0x000fe200078e00ff */
[----:B------:R-:W-:Y:S01]  /*15190*/  PRMT R166, R25, 0x7632, R166 ;  /* 0x0000763219a67816 */ /* 0x000fe200000000a6 */
[----:B------:R-:W-:Y:S01]  /*151a0*/  USHF.L.U32 UR4, UR7, 0x6, URZ ;  /* 0x0000000607047899 */ /* 0x000fe2000800063f */
[----:B------:R-:W-:Y:S01]  /*151b0*/  PRMT R164, R26, 0x7632, R164 ;  /* 0x000076321aa47816 */ /* 0x000fe200000000a4 */
[----:B------:R-:W-:Y:S01]  /*151c0*/  FADD.FTZ R16, R159, R2 ;  /* 0x000000029f107221 */ /* 0x000fe20000010000 */
[----:B------:R-:W-:Y:S01]  /*151d0*/  LOP3.LUT R2, R107, UR18, R20, 0x96, !PT ;  /* 0x000000126b027c12 */ /* 0x000fe2000f8e9614 */
[----:B------:R-:W-:Y:S01]  /*151e0*/  IMAD.MOV.U32 R114, RZ, RZ, R9 ;  /* 0x000000ffff727224 */ /* 0x000fe200078e0009 */
[----:B------:R-:W-:Y:S01]  /*151f0*/  LOP3.LUT R0, R7, UR17, R190, 0x96, !PT ;  /* 0x0000001107007c12 */ /* 0x000fe2000f8e96be */
[----:B------:R-:W-:Y:S01]  /*15200*/  FADD.FTZ R18, R4, R3 ;  /* 0x0000000304127221 */ /* 0x000fe20000010000 */
[----:B------:R-:W-:Y:S01]  /*15210*/  PRMT R163, R26, 0x7610, R163 ;  /* 0x000076101aa37816 */ /* 0x000fe200000000a3 */
[----:B------:R-:W-:Y:S01]  /*15220*/  IMAD.WIDE.U32 R2, R2, -0x2daee0ad, RZ ;  /* 0xd2511f5302027825 */ /* 0x000fe200078e00ff */
[----:B------:R-:W2:Y:S03]  /*15230*/  LDL.LU R173, [R1+0x1a8] ;  /* 0x0001a80001ad7983 */ /* 0x000ea60000300800 */
[----:B------:R-:W-:Y:S01]  /*15240*/  IMAD.WIDE.U32 R4, R0, -0x326172a9, RZ ;  /* 0xcd9e8d5700047825 */ /* 0x000fe200078e00ff */
[----:B------:R-:W-:Y:S01]  /*15250*/  LOP3.LUT R0, R3, UR15, R6, 0x96, !PT ;  /* 0x0000000f03007c12 */ /* 0x000fe2000f8e9606 */
[----:B------:R-:W3:Y:S03]  /*15260*/  LDL.LU R176, [R1+0x1a4] ;  /* 0x0001a40001b07983 */ /* 0x000ee60000300800 */
[----:B------:R-:W-:Y:S01]  /*15270*/  LOP3.LUT R3, R5, UR16, R106, 0x96, !PT ;  /* 0x0000001005037c12 */ /* 0x000fe2000f8e966a */
[----:B------:R-:W-:-:S02]  /*15280*/  IMAD.MOV.U32 R104, RZ, RZ, R13 ;  /* 0x000000ffff687224 */ /* 0x000fc400078e000d */
[----:B------:R-:W-:Y:S02]  /*15290*/  IMAD.MOV.U32 R113, RZ, RZ, R12 ;  /* 0x000000ffff717224 */ /* 0x000fe400078e000c */
[----:B------:R-:W-:Y:S02]  /*152a0*/  IMAD.MOV.U32 R105, RZ, RZ, R10 ;  /* 0x000000ffff697224 */ /* 0x000fe400078e000a */
[----:B------:R-:W-:Y:S01]  /*152b0*/  IMAD.MOV.U32 R115, RZ, RZ, R11 ;  /* 0x000000ffff737224 */ /* 0x000fe200078e000b */
[----:B------:R-:W-:Y:S01]  /*152c0*/  PRMT R167, R19, 0x7632, R167 ;  /* 0x0000763213a77816 */ /* 0x000fe200000000a7 */
[----:B------:R-:W-:Y:S01]  /*152d0*/  IMAD.WIDE.U32 R8, R3, -0x2daee0ad, RZ ;  /* 0xd2511f5303087825 */ /* 0x000fe200078e00ff */
[----:B------:R-:W-:Y:S01]  /*152e0*/  PRMT R170, R19, 0x7610, R170 ;  /* 0x0000761013aa7816 */ /* 0x000fe200000000aa */
[----:B------:R-:W4:Y:S01]  /*152f0*/  LDL.LU R174, [R1+0x1a0] ;  /* 0x0001a00001ae7983 */ /* 0x000f220000300800 */
[----:B------:R-:W-:Y:S01]  /*15300*/  MUFU.EX2 R19, R148 ;  /* 0x0000009400137308 */ /* 0x000fe20000000800 */
[----:B------:R-:W-:Y:S01]  /*15310*/  IMAD.WIDE.U32 R12, R0, -0x326172a9, RZ ;  /* 0xcd9e8d57000c7825 */ /* 0x000fe200078e00ff */
[----:B------:R-:W-:-:S03]  /*15320*/  LOP3.LUT R0, R9, UR11, R2, 0x96, !PT ;  /* 0x0000000b09007c12 */ /* 0x000fc6000f8e9602 */
[----:B------:R-:W-:Y:S01]  /*15330*/  IMAD.MOV.U32 R21, RZ, RZ, R107 ;  /* 0x000000ffff157224 */ /* 0x000fe200078e006b */
[----:B------:R-:W-:Y:S01]  /*15340*/  LOP3.LUT R3, R13, UR12, R4, 0x96, !PT ;  /* 0x0000000c0d037c12 */ /* 0x000fe2000f8e9604 */
[----:B------:R-:W-:-:S04]  /*15350*/  IMAD.WIDE.U32 R10, R0, -0x326172a9, RZ ;  /* 0xcd9e8d57000a7825 */ /* 0x000fc800078e00ff */
[----:B------:R-:W-:Y:S01]  /*15360*/  IMAD.WIDE.U32 R2, R3, -0x2daee0ad, RZ ;  /* 0xd2511f5303027825 */ /* 0x000fe200078e00ff */
[----:B------:R-:W-:Y:S02]  /*15370*/  LOP3.LUT R0, R11, UR10, R12, 0x96, !PT ;  /* 0x0000000a0b007c12 */ /* 0x000fe4000f8e960c */
[----:B------:R-:W-:Y:S01]  /*15380*/  LOP3.LUT R11, R5, UR16, R14, 0x96, !PT ;  /* 0x00000010050b7c12 */ /* 0x000fe2000f8e960e */
[----:B------:R-:W-:Y:S01]  /*15390*/  IMAD.MOV.U32 R107, RZ, RZ, R30 ;  /* 0x000000ffff6b7224 */ /* 0x000fe200078e001e */
[----:B------:R-:W-:Y:S01]  /*153a0*/  LOP3.LUT R3, R3, UR9, R8, 0x96, !PT ;  /* 0x0000000903037c12 */ /* 0x000fe2000f8e9608 */
[----:B------:R-:W-:Y:S01]  /*153b0*/  IMAD.WIDE.U32 R12, R0, -0x2daee0ad, RZ ;  /* 0xd2511f53000c7825 */ /* 0x000fe200078e00ff */
[----:B------:R-:W-:Y:S02]  /*153c0*/  PRMT R14, R27, 0x7632, R14 ;  /* 0x000076321b0e7816 */ /* 0x000fe4000000000e */
[----:B------:R-:W-:Y:S01]  /*153d0*/  PRMT R30, R170, 0x5410, R167 ;  /* 0x00005410aa1e7816 */ /* 0x000fe200000000a7 */
[----:B------:R-:W-:Y:S01]  /*153e0*/  IMAD.WIDE.U32 R8, R3, -0x326172a9, RZ ;  /* 0xcd9e8d5703087825 */ /* 0x000fe200078e00ff */
[----:B------:R-:W-:-:S02]  /*153f0*/  LOP3.LUT R2, R13, UR6, R2, 0x96, !PT ;  /* 0x000000060d027c12 */ /* 0x000fc4000f8e9602 */
[----:B------:R-:W-:Y:S01]  /*15400*/  PRMT R13, R24, 0x7610, R13 ;  /* 0x00007610180d7816 */ /* 0x000fe2000000000d */
[----:B------:R-:W-:Y:S01]  /*15410*/  IMAD.MOV.U32 R25, RZ, RZ, R29 ;  /* 0x000000ffff197224 */ /* 0x000fe200078e001d */
[----:B------:R-:W-:Y:S01]  /*15420*/  LOP3.LUT R10, R9, UR8, R10, 0x96, !PT ;  /* 0x00000008090a7c12 */ /* 0x000fe2000f8e960a */
[----:B------:R-:W-:Y:S01]  /*15430*/  IMAD.WIDE.U32 R2, R2, -0x326172a9, RZ ;  /* 0xcd9e8d5702027825 */ /* 0x000fe200078e00ff */
[----:B------:R-:W-:Y:S02]  /*15440*/  LOP3.LUT R9, R15, UR18, R20, 0x96, !PT ;  /* 0x000000120f097c12 */ /* 0x000fe4000f8e9614 */
[----:B------:R-:W-:Y:S01]  /*15450*/  PRMT R15, R27, 0x7610, R15 ;  /* 0x000076101b0f7816 */ /* 0x000fe2000000000f */
[----:B------:R-:W-:Y:S01]  /*15460*/  IMAD.MOV.U32 R27, RZ, RZ, R32 ;  /* 0x000000ffff1b7224 */ /* 0x000fe200078e0020 */
[----:B------:R-:W-:Y:S01]  /*15470*/  LOP3.LUT R0, R3, UR13, R8, 0x96, !PT ;  /* 0x0000000d03007c12 */ /* 0x000fe2000f8e9608 */
[----:B------:R-:W-:Y:S01]  /*15480*/  IMAD.MOV.U32 R20, RZ, RZ, R106 ;  /* 0x000000ffff147224 */ /* 0x000fe200078e006a */
[----:B------:R-:W-:Y:S01]  /*15490*/  MUFU.EX2 R8, R55 ;  /* 0x0000003700087308 */ /* 0x000fe20000000800 */
[----:B------:R-:W-:Y:S01]  /*154a0*/  LOP3.LUT R3, R2, 0xffff, RZ, 0xc0, !PT ;  /* 0x0000ffff02037812 */ /* 0x000fe200078ec0ff */
[----:B------:R-:W-:Y:S01]  /*154b0*/  IMAD.MOV.U32 R106, RZ, RZ, R114 ;  /* 0x000000ffff6a7224 */ /* 0x000fe200078e0072 */
[C---:B------:R-:W-:Y:S01]  /*154c0*/  LOP3.LUT R7, R0.reuse, 0xff, RZ, 0xc0, !PT ;  /* 0x000000ff00077812 */ /* 0x040fe200078ec0ff */
[----:B------:R-:W-:Y:S01]  /*154d0*/  IMAD.MOV.U32 R114, RZ, RZ, R112 ;  /* 0x000000ffff727224 */ /* 0x000fe200078e0070 */
[----:B------:R-:W-:Y:S01]  /*154e0*/  SHF.R.U32.HI R5, RZ, 0x10, R0 ;  /* 0x00000010ff057819 */ /* 0x000fe20000011600 */
[----:B------:R-:W-:Y:S01]  /*154f0*/  IMAD.MOV.U32 R112, RZ, RZ, R22 ;  /* 0x000000ffff707224 */ /* 0x000fe200078e0016 */
[----:B------:R-:W-:Y:S01]  /*15500*/  ISETP.GE.U32.AND P5, PT, R235, R7, PT ;  /* 0x00000007eb00720c */ /* 0x000fe20003fa6070 */
[----:B------:R-:W-:Y:S01]  /*15510*/  IMAD.MOV.U32 R26, RZ, RZ, R177 ;  /* 0x000000ffff1a7224 */ /* 0x000fe200078e00b1 */
[----:B------:R-:W-:Y:S01]  /*15520*/  LOP3.LUT R7, R0, 0xffff, RZ, 0xc0, !PT ;  /* 0x0000ffff00077812 */ /* 0x000fe200078ec0ff */
[----:B------:R-:W-:Y:S01]  /*15530*/  MUFU.EX2 R177, R218 ;  /* 0x000000da00b17308 */ /* 0x000fe20000000800 */
[----:B------:R-:W-:-:S02]  /*15540*/  SHF.R.U32.HI R0, RZ, 0x18, R0 ;  /* 0x00000018ff007819 */ /* 0x000fc40000011600 */
[----:B------:R-:W-:Y:S02]  /*15550*/  SHF.R.U32.HI R7, RZ, 0x8, R7 ;  /* 0x00000008ff077819 */ /* 0x000fe40000011607 */
[----:B------:R-:W-:Y:S02]  /*15560*/  ISETP.GE.U32.AND P1, PT, R235, R0, PT ;  /* 0x00000000eb00720c */ /* 0x000fe40003f26070 */
[----:B------:R-:W-:Y:S02]  /*15570*/  LOP3.LUT R7, R7, 0xffff, RZ, 0xc0, !PT ;  /* 0x0000ffff07077812 */ /* 0x000fe400078ec0ff */
[----:B------:R-:W-:Y:S01]  /*15580*/  LOP3.LUT R0, R2, 0xff, RZ, 0xc0, !PT ;  /* 0x000000ff02007812 */ /* 0x000fe200078ec0ff */
[----:B------:R-:W-:Y:S01]  /*15590*/  @!P5 HFMA2.BF16_V2 R49, -RZ.H0_H0, RZ.H0_H0, -R15.H0_H0 ;  /* 0x200000ffff31d231 */ /* 0x000fe2000034090f */
[C---:B------:R-:W-:Y:S02]  /*155a0*/  ISETP.GE.U32.AND P2, PT, R235.reuse, R7, PT ;  /* 0x00000007eb00720c */ /* 0x040fe40003f46070 */
[----:B------:R-:W1:Y:S01]  /*155b0*/  MUFU.EX2 R7, R54 ;  /* 0x0000003600077308 */ /* 0x000e620000000800 */
[----:B------:R-:W-:-:S02]  /*155c0*/  ISETP.GE.U32.AND P0, PT, R235, R0, PT ;  /* 0x00000000eb00720c */ /* 0x000fc40003f06070 */
[----:B------:R-:W-:Y:S02]  /*155d0*/  SHF.R.U32.HI R0, RZ, 0x10, R2 ;  /* 0x00000010ff007819 */ /* 0x000fe40000011602 */
[----:B------:R-:W-:Y:S02]  /*155e0*/  LOP3.LUT R5, R5, 0xff, RZ, 0xc0, !PT ;  /* 0x000000ff05057812 */ /* 0x000fe400078ec0ff */
[----:B------:R-:W-:Y:S02]  /*155f0*/  LOP3.LUT R0, R0, 0xff, RZ, 0xc0, !PT ;  /* 0x000000ff00007812 */ /* 0x000fe400078ec0ff */
[----:B------:R-:W-:Y:S02]  /*15600*/  ISETP.GE.U32.AND P3, PT, R235, R5, PT ;  /* 0x00000005eb00720c */ /* 0x000fe40003f66070 */
[----:B------:R-:W-:Y:S01]  /*15610*/  PRMT R32, R15, 0x5410, R14 ;  /* 0x000054100f207816 */ /* 0x000fe2000000000e */
[----:B------:R-:W-:Y:S01]  /*15620*/  @!P2 HFMA2.BF16_V2 R50, -RZ.H0_H0, RZ.H0_H0, -R14.H0_H0 ;  /* 0x200000ffff32a231 */ /* 0x000fe2000034090e */
[----:B------:R-:W-:Y:S01]  /*15630*/  SHF.R.U32.HI R5, RZ, 0x18, R2 ;  /* 0x00000018ff057819 */ /* 0x000fe20000011602 */
[----:B------:R-:W-:Y:S01]  /*15640*/  @!P0 HFMA2.BF16_V2 R67, -RZ.H0_H0, RZ.H0_H0, -R170.H0_H0 ;  /* 0x200000ffff438231 */ /* 0x000fe200003409aa */
[----:B------:R-:W-:Y:S01]  /*15650*/  @!P5 PRMT R15, R49, 0x5410, RZ ;  /* 0x00005410310fd816 */ /* 0x000fe200000000ff */
[----:B-1----:R-:W-:Y:S01]  /*15660*/  FADD.FTZ R2, R7, R18 ;  /* 0x0000001207027221 */ /* 0x002fe20000010000 */
[C---:B------:R-:W-:Y:S01]  /*15670*/  ISETP.GE.U32.AND P5, PT, R235.reuse, R0, PT ;  /* 0x00000000eb00720c */ /* 0x040fe20003fa6070 */
[----:B------:R-:W-:Y:S01]  /*15680*/  IMAD.MOV.U32 R54, RZ, RZ, R115 ;  /* 0x000000ffff367224 */ /* 0x000fe200078e0073 */
[----:B------:R-:W-:Y:S01]  /*15690*/  SHF.R.U32.HI R0, RZ, 0x8, R3 ;  /* 0x00000008ff007819 */ /* 0x000fe20000011603 */
[----:B------:R-:W-:Y:S01]  /*156a0*/  FADD.FTZ R22, R8, R2 ;  /* 0x0000000208167221 */ /* 0x000fe20000010000 */
[----:B------:R-:W-:Y:S01]  /*156b0*/  @!P2 PRMT R14, R50, 0x5410, RZ ;  /* 0x00005410320ea816 */ /* 0x000fe200000000ff */
[----:B------:R-:W-:Y:S01]  /*156c0*/  IMAD.WIDE.U32 R2, R10, -0x2daee0ad, RZ ;  /* 0xd2511f530a027825 */ /* 0x000fe200078e00ff */
[----:B------:R-:W-:Y:S01]  /*156d0*/  LOP3.LUT R0, R0, 0xffff, RZ, 0xc0, !PT ;  /* 0x0000ffff00007812 */ /* 0x000fe200078ec0ff */
[----:B------:R-:W-:Y:S01]  /*156e0*/  @!P3 HFMA2.BF16_V2 R57, -RZ.H0_H0, RZ.H0_H0, -R13.H0_H0 ;  /* 0x200000ffff39b231 */ /* 0x000fe2000034090d */
[C---:B------:R-:W-:Y:S01]  /*156f0*/  ISETP.GE.U32.AND P4, PT, R235.reuse, R5, PT ;  /* 0x00000005eb00720c */ /* 0x040fe20003f86070 */
[----:B------:R-:W-:Y:S01]  /*15700*/  IMAD.MOV.U32 R115, RZ, RZ, R113 ;  /* 0x000000ffff737224 */ /* 0x000fe200078e0071 */
[----:B------:R-:W-:Y:S01]  /*15710*/  ISETP.GE.U32.AND P2, PT, R235, R0, PT ;  /* 0x00000000eb00720c */ /* 0x000fe20003f46070 */
[----:B------:R-:W-:Y:S01]  /*15720*/  IMAD.MOV.U32 R49, RZ, RZ, R106 ;  /* 0x000000ffff317224 */ /* 0x000fe200078e006a */
[--C-:B------:R-:W-:Y:S01]  /*15730*/  LOP3.LUT R0, R3, UR14, R12.reuse, 0x96, !PT ;  /* 0x0000000e03007c12 */ /* 0x100fe2000f8e960c */
[----:B------:R-:W-:Y:S01]  /*15740*/  IMAD.MOV.U32 R106, RZ, RZ, R115 ;  /* 0x000000ffff6a7224 */ /* 0x000fe200078e0073 */
[----:B------:R-:W-:Y:S01]  /*15750*/  PRMT R12, R24, 0x7632, R12 ;  /* 0x00007632180c7816 */ /* 0x000fe2000000000c */
[----:B------:R-:W-:Y:S01]  /*15760*/  IMAD.MOV.U32 R115, RZ, RZ, R31 ;  /* 0x000000ffff737224 */ /* 0x000fe200078e001f */
[----:B------:R-:W-:Y:S01]  /*15770*/  SHF.R.U32.HI R5, RZ, 0x10, R0 ;  /* 0x00000010ff057819 */ /* 0x000fe20000011600 */
[----:B------:R-:W-:Y:S01]  /*15780*/  IMAD.WIDE.U32 R10, R11, -0x2daee0ad, RZ ;  /* 0xd2511f530b0a7825 */ /* 0x000fe200078e00ff */
[----:B------:R-:W-:Y:S01]  /*15790*/  PRMT R31, R13, 0x5410, R12 ;  /* 0x000054100d1f7816 */ /* 0x000fe2000000000c */
[----:B------:R-:W-:Y:S01]  /*157a0*/  @!P1 HFMA2.BF16_V2 R51, -RZ.H0_H0, RZ.H0_H0, -R12.H0_H0 ;  /* 0x200000ffff339231 */ /* 0x000fe2000034090c */
[----:B------:R-:W-:Y:S01]  /*157b0*/  LOP3.LUT R5, R5, 0xff, RZ, 0xc0, !PT ;  /* 0x000000ff05057812 */ /* 0x000fe200078ec0ff */
[----:B------:R-:W-:Y:S01]  /*157c0*/  @!P5 HFMA2.BF16_V2 R76, -RZ.H0_H0, RZ.H0_H0, -R165.H0_H0 ;  /* 0x200000ffff4cd231 */ /* 0x000fe200003409a5 */
[----:B------:R-:W-:Y:S01]  /*157d0*/  @!P3 PRMT R13, R57, 0x5410, RZ ;  /* 0x00005410390db816 */ /* 0x000fe200000000ff */
[----:B------:R-:W-:Y:S01]  /*157e0*/  @!P2 HFMA2.BF16_V2 R73, -RZ.H0_H0, RZ.H0_H0, -R167.H0_H0 ;  /* 0x200000ffff49a231 */ /* 0x000fe200003409a7 */
[----:B------:R-:W-:Y:S01]  /*157f0*/  @!P1 PRMT R12, R51, 0x5410, RZ ;  /* 0x00005410330c9816 */ /* 0x000fe200000000ff */
[----:B------:R-:W1:Y:S01]  /*15800*/  MUFU.EX2 R24, R149 ;  /* 0x0000009500187308 */ /* 0x000e620000000800 */
[----:B------:R-:W-:Y:S01]  /*15810*/  ISETP.GE.U32.AND P1, PT, R235, R5, PT ;  /* 0x00000005eb00720c */ /* 0x000fe20003f26070 */
[----:B------:R-:W-:Y:S01]  /*15820*/  @!P4 HFMA2.BF16_V2 R75, -RZ.H0_H0, RZ.H0_H0, -R166.H0_H0 ;  /* 0x200000ffff4bc231 */ /* 0x000fe200003409a6 */
[----:B------:R-:W-:Y:S01]  /*15830*/  LOP3.LUT R5, R0, 0xff, RZ, 0xc0, !PT ;  /* 0x000000ff00057812 */ /* 0x000fe200078ec0ff */
[----:B------:R-:W-:Y:S01]  /*15840*/  IMAD.MOV.U32 R113, RZ, RZ, R23 ;  /* 0x000000ffff717224 */ /* 0x000fe200078e0017 */
[----:B------:R-:W-:Y:S01]  /*15850*/  F2FP.BF16.PACK_AB R7, R8, R7 ;  /* 0x000000070807723e */ /* 0x000fe200000010ff */
[----:B------:R-:W-:Y:S01]  /*15860*/  IMAD.WIDE.U32 R8, R9, -0x2daee0ad, RZ ;  /* 0xd2511f5309087825 */ /* 0x000fe200078e00ff */
[----:B------:R-:W-:-:S02]  /*15870*/  ISETP.GE.U32.AND P3, PT, R235, R5, PT ;  /* 0x00000005eb00720c */ /* 0x000fc40003f66070 */
[----:B------:R-:W-:Y:S01]  /*15880*/  SHF.R.U32.HI R5, RZ, 0x18, R0 ;  /* 0x00000018ff057819 */ /* 0x000fe20000011600 */
[----:B------:R-:W-:Y:S01]  /*15890*/  IMAD.MOV.U32 R51, RZ, RZ, R21 ;  /* 0x000000ffff337224 */ /* 0x000fe200078e0015 */
[----:B------:R-:W-:Y:S01]  /*158a0*/  LOP3.LUT R0, R0, 0xffff, RZ, 0xc0, !PT ;  /* 0x0000ffff00007812 */ /* 0x000fe200078ec0ff */
[----:B------:R-:W-:Y:S01]  /*158b0*/  FADD.FTZ R23, R160, R16 ;  /* 0x00000010a0177221 */ /* 0x000fe20000010000 */
[----:B------:R-:W-:Y:S01]  /*158c0*/  LOP3.LUT R6, R9, UR15, R6, 0x96, !PT ;  /* 0x0000000f09067c12 */ /* 0x000fe2000f8e9606 */
[----:B------:R-:W-:Y:S01]  /*158d0*/  IMAD.MOV.U32 R50, RZ, RZ, R20 ;  /* 0x000000ffff327224 */ /* 0x000fe200078e0014 */
[----:B------:R-:W-:Y:S01]  /*158e0*/  SHF.R.U32.HI R0, RZ, 0x8, R0 ;  /* 0x00000008ff007819 */ /* 0x000fe20000011600 */
[----:B------:R-:W-:Y:S01]  /*158f0*/  FADD.FTZ R21, R154, R17 ;  /* 0x000000119a157221 */ /* 0x000fe20000010000 */
[----:B------:R-:W-:Y:S01]  /*15900*/  @!P2 PRMT R167, R73, 0x5410, RZ ;  /* 0x0000541049a7a816 */ /* 0x000fe200000000ff */
[----:B------:R-:W-:Y:S01]  /*15910*/  IMAD.MOV.U32 R73, RZ, RZ, R107 ;  /* 0x000000ffff497224 */ /* 0x000fe200078e006b */
[----:B------:R-:W-:Y:S01]  /*15920*/  LOP3.LUT R0, R0, 0xffff, RZ, 0xc0, !PT ;  /* 0x0000ffff00007812 */ /* 0x000fe200078ec0ff */
[----:B------:R-:W-:Y:S01]  /*15930*/  IMAD.MOV.U32 R107, RZ, RZ, R105 ;  /* 0x000000ffff6b7224 */ /* 0x000fe200078e0069 */
[----:B------:R-:W-:Y:S01]  /*15940*/  PRMT R169, R7, 0x7610, R169 ;  /* 0x0000761007a97816 */ /* 0x000fe200000000a9 */
[----:B------:R-:W-:Y:S01]  /*15950*/  IMAD.MOV.U32 R55, RZ, RZ, R106 ;  /* 0x000000ffff377224 */ /* 0x000fe200078e006a */
[----:B------:R-:W-:Y:S01]  /*15960*/  ISETP.GE.U32.AND P2, PT, R235, R0, PT ;  /* 0x00000000eb00720c */ /* 0x000fe20003f46070 */
[----:B------:R-:W-:Y:S01]  /*15970*/  @!P1 HFMA2.BF16_V2 R80, -RZ.H0_H0, RZ.H0_H0, -R163.H0_H0 ;  /* 0x200000ffff509231 */ /* 0x000fe200003409a3 */
[----:B------:R-:W-:Y:S01]  /*15980*/  PRMT R168, R7, 0x7632, R168 ;  /* 0x0000763207a87816 */ /* 0x000fe200000000a8 */
[----:B------:R-:W-:Y:S01]  /*15990*/  IMAD.WIDE.U32 R6, R6, -0x326172a9, RZ ;  /* 0xcd9e8d5706067825 */ /* 0x000fe200078e00ff */
[----:B------:R-:W-:Y:S01]  /*159a0*/  LOP3.LUT R0, R11, UR11, R8, 0x96, !PT ;  /* 0x0000000b0b007c12 */ /* 0x000fe2000f8e9608 */
[----:B------:R-:W-:Y:S01]  /*159b0*/  @!P3 HFMA2.BF16_V2 R77, -RZ.H0_H0, RZ.H0_H0, -R169.H0_H0 ;  /* 0x200000ffff4db231 */ /* 0x000fe200003409a9 */
[----:B------:R-:W-:Y:S01]  /*159c0*/  @!P0 PRMT R170, R67, 0x5410, RZ ;  /* 0x0000541043aa8816 */ /* 0x000fe200000000ff */
[----:B------:R-:W-:Y:S01]  /*159d0*/  IMAD.MOV.U32 R67, RZ, RZ, R104 ;  /* 0x000000ffff437224 */ /* 0x000fe200078e0068 */
[----:B------:R-:W-:Y:S01]  /*159e0*/  LOP3.LUT R4, R7, UR12, R4, 0x96, !PT ;  /* 0x0000000c07047c12 */ /* 0x000fe2000f8e9604 */
[----:B------:R-:W-:Y:S01]  /*159f0*/  IMAD.WIDE.U32 R8, R0, -0x326172a9, RZ ;  /* 0xcd9e8d5700087825 */ /* 0x000fe200078e00ff */
[----:B------:R-:W-:-:S02]  /*15a00*/  ISETP.GE.U32.AND P0, PT, R235, R5, PT ;  /* 0x00000005eb00720c */ /* 0x000fc40003f06070 */
[----:B------:R-:W-:Y:S01]  /*15a10*/  SHF.R.U32.HI R11, RZ, 0x10, R2 ;  /* 0x00000010ff0b7819 */ /* 0x000fe20000011602 */
[----:B------:R-:W-:Y:S01]  /*15a20*/  IMAD.WIDE.U32 R4, R4, -0x2daee0ad, RZ ;  /* 0xd2511f5304047825 */ /* 0x000fe200078e00ff */
[----:B------:R-:W-:Y:S01]  /*15a30*/  LOP3.LUT R0, R9, UR10, R6, 0x96, !PT ;  /* 0x0000000a09007c12 */ /* 0x000fe2000f8e9606 */
[----:B------:R-:W-:Y:S01]  /*15a40*/  @!P2 HFMA2.BF16_V2 R78, -RZ.H0_H0, RZ.H0_H0, -R168.H0_H0 ;  /* 0x200000ffff4ea231 */ /* 0x000fe200003409a8 */
[----:B------:R-:W-:Y:S01]  /*15a50*/  SHF.R.U32.HI R9, RZ, 0x18, R2 ;  /* 0x00000018ff097819 */ /* 0x000fe20000011602 */
[----:B------:R-:W-:Y:S01]  /*15a60*/  IMAD.MOV.U32 R57, RZ, RZ, R121 ;  /* 0x000000ffff397224 */ /* 0x000fe200078e0079 */
[----:B------:R-:W-:Y:S01]  /*15a70*/  LOP3.LUT R5, R5, UR9, R10, 0x96, !PT ;  /* 0x0000000905057c12 */ /* 0x000fe2000f8e960a */
[----:B------:R-:W-:Y:S01]  /*15a80*/  IMAD.WIDE.U32 R6, R0, -0x2daee0ad, RZ ;  /* 0xd2511f5300067825 */ /* 0x000fe200078e00ff */
[C---:B------:R-:W-:Y:S02]  /*15a90*/  LOP3.LUT R0, R2.reuse, 0xff, RZ, 0xc0, !PT ;  /* 0x000000ff02007812 */ /* 0x040fe400078ec0ff */
[----:B------:R-:W-:Y:S01]  /*15aa0*/  LOP3.LUT R10, R2, 0xffff, RZ, 0xc0, !PT ;  /* 0x0000ffff020a7812 */ /* 0x000fe200078ec0ff */
[----:B------:R-:W-:Y:S01]  /*15ab0*/  @!P0 HFMA2.BF16_V2 R79, -RZ.H0_H0, RZ.H0_H0, -R164.H0_H0 ;  /* 0x200000ffff4f8231 */ /* 0x000fe200003409a4 */
[----:B------:R-:W-:Y:S01]  /*15ac0*/  LOP3.LUT R7, R7, UR6, R4, 0x96, !PT ;  /* 0x0000000607077c12 */ /* 0x000fe2000f8e9604 */
[----:B------:R-:W-:Y:S01]  /*15ad0*/  IMAD.WIDE.U32 R4, R5, -0x326172a9, RZ ;  /* 0xcd9e8d5705047825 */ /* 0x000fe200078e00ff */
[----:B------:R-:W-:-:S02]  /*15ae0*/  PRMT R29, R165, 0x5410, R166 ;  /* 0x00005410a51d7816 */ /* 0x000fc400000000a6 */
[----:B------:R-:W-:Y:S01]  /*15af0*/  @!P5 PRMT R165, R76, 0x5410, RZ ;  /* 0x000054104ca5d816 */ /* 0x000fe200000000ff */
[----:B------:R-:W-:Y:S01]  /*15b00*/  IMAD.WIDE.U32 R2, R7, -0x326172a9, RZ ;  /* 0xcd9e8d5707027825 */ /* 0x000fe200078e00ff */
[----:B------:R-:W-:Y:S02]  /*15b10*/  LOP3.LUT R7, R5, UR8, R8, 0x96, !PT ;  /* 0x0000000805077c12 */ /* 0x000fe4000f8e9608 */
[----:B------:R-:W-:Y:S01]  /*15b20*/  ISETP.GE.U32.AND P5, PT, R235, R0, PT ;  /* 0x00000000eb00720c */ /* 0x000fe20003fa6070 */
[----:B------:R-:W-:Y:S01]  /*15b30*/  IMAD.MOV.U32 R76, RZ, RZ, R73 ;  /* 0x000000ffff4c7224 */ /* 0x000fe200078e0049 */
[----:B------:R-:W-:Y:S01]  /*15b40*/  LOP3.LUT R4, R3, UR13, R4, 0x96, !PT ;  /* 0x0000000d03047c12 */ /* 0x000fe2000f8e9604 */
[----:B------:R-:W-:Y:S01]  /*15b50*/  IMAD.MOV.U32 R73, RZ, RZ, R54 ;  /* 0x000000ffff497224 */ /* 0x000fe200078e0036 */
[C---:B------:R-:W-:Y:S01]  /*15b60*/  LOP3.LUT R5, R2.reuse, 0xff, RZ, 0xc0, !PT ;  /* 0x000000ff02057812 */ /* 0x040fe200078ec0ff */
[----:B------:R-:W-:Y:S01]  /*15b70*/  IMAD.MOV.U32 R54, RZ, RZ, R120 ;  /* 0x000000ffff367224 */ /* 0x000fe200078e0078 */
[----:B------:R-:W-:-:S02]  /*15b80*/  LOP3.LUT R18, R2, 0xffff, RZ, 0xc0, !PT ;  /* 0x0000ffff02127812 */ /* 0x000fc400078ec0ff */
[--C-:B------:R-:W-:Y:S02]  /*15b90*/  SHF.R.U32.HI R0, RZ, 0x18, R2.reuse ;  /* 0x00000018ff007819 */ /* 0x100fe40000011602 */
[----:B------:R-:W-:Y:S01]  /*15ba0*/  SHF.R.U32.HI R8, RZ, 0x10, R2 ;  /* 0x00000010ff087819 */ /* 0x000fe20000011602 */
[----:B------:R-:W-:Y:S01]  /*15bb0*/  IMAD.WIDE.U32 R2, R7, -0x2daee0ad, RZ ;  /* 0xd2511f5307027825 */ /* 0x000fe200078e00ff */
[----:B------:R-:W-:Y:S02]  /*15bc0*/  PRMT R105, R163, 0x5410, R164 ;  /* 0x00005410a3697816 */ /* 0x000fe400000000a4 */
[----:B------:R-:W-:Y:S01]  /*15bd0*/  @!P0 PRMT R164, R79, 0x5410, RZ ;  /* 0x000054104fa48816 */ /* 0x000fe200000000ff */
[----:B------:R-:W-:Y:S01]  /*15be0*/  FADD.FTZ R7, R19, R22 ;  /* 0x0000001613077221 */ /* 0x000fe20000010000 */
[----:B------:R-:W-:Y:S01]  /*15bf0*/  ISETP.GE.U32.AND P0, PT, R235, R9, PT ;  /* 0x00000009eb00720c */ /* 0x000fe20003f06070 */
[----:B------:R-:W-:Y:S01]  /*15c00*/  MUFU.EX2 R22, R151 ;  /* 0x0000009700167308 */ /* 0x000fe20000000800 */
[----:B------:R-:W-:-:S02]  /*15c10*/  LOP3.LUT R9, R2, 0xff, RZ, 0xc0, !PT ;  /* 0x000000ff02097812 */ /* 0x000fc400078ec0ff */
[----:B------:R-:W-:Y:S02]  /*15c20*/  LOP3.LUT R20, R2, 0xffff, RZ, 0xc0, !PT ;  /* 0x0000ffff02147812 */ /* 0x000fe400078ec0ff */
[--C-:B------:R-:W-:Y:S02]  /*15c30*/  SHF.R.U32.HI R17, RZ, 0x10, R2.reuse ;  /* 0x00000010ff117819 */ /* 0x100fe40000011602 */
[----:B------:R-:W-:Y:S01]  /*15c40*/  SHF.R.U32.HI R16, RZ, 0x18, R2 ;  /* 0x00000018ff107819 */ /* 0x000fe20000011602 */
[----:B------:R-:W-:Y:S01]  /*15c50*/  MUFU.EX2 R79, R219 ;  /* 0x000000db004f7308 */ /* 0x000fe20000000800 */
[----:B------:R-:W-:Y:S02]  /*15c60*/  SHF.R.U32.HI R2, RZ, 0x8, R10 ;  /* 0x00000008ff027819 */ /* 0x000fe4000001160a */
[----:B------:R-:W-:Y:S01]  /*15c70*/  @!P4 PRMT R166, R75, 0x5410, RZ ;  /* 0x000054104ba6c816 */ /* 0x000fe200000000ff */
[----:B------:R-:W-:Y:S01]  /*15c80*/  IMAD.MOV.U32 R75, RZ, RZ, R27 ;  /* 0x000000ffff4b7224 */ /* 0x000fe200078e001b */
[----:B------:R-:W-:Y:S01]  /*15c90*/  ISETP.GE.U32.AND P4, PT, R235, R0, PT ;  /* 0x00000000eb00720c */ /* 0x000fe20003f86070 */
[----:B------:R-:W-:Y:S01]  /*15ca0*/  IMAD.MOV.U32 R27, RZ, RZ, R118 ;  /* 0x000000ffff1b7224 */ /* 0x000fe200078e0076 */
[----:B------:R-:W-:Y:S01]  /*15cb0*/  LOP3.LUT R0, R3, UR14, R6, 0x96, !PT ;  /* 0x0000000e03007c12 */ /* 0x000fe2000f8e9606 */
[----:B------:R-:W-:Y:S01]  /*15cc0*/  MUFU.EX2 R10, R53 ;  /* 0x00000035000a7308 */ /* 0x000fe20000000800 */
[----:B------:R-:W-:-:S02]  /*15cd0*/  LOP3.LUT R3, R11, 0xff, RZ, 0xc0, !PT ;  /* 0x000000ff0b037812 */ /* 0x000fc400078ec0ff */
[----:B------:R-:W-:Y:S02]  /*15ce0*/  LOP3.LUT R2, R2, 0xffff, RZ, 0xc0, !PT ;  /* 0x0000ffff02027812 */ /* 0x000fe400078ec0ff */
[----:B------:R-:W-:Y:S02]  /*15cf0*/  PRMT R106, R169, 0x5410, R168 ;  /* 0x00005410a96a7816 */ /* 0x000fe400000000a8 */
[----:B------:R-:W-:Y:S01]  /*15d00*/  @!P3 PRMT R169, R77, 0x5410, RZ ;  /* 0x000054104da9b816 */ /* 0x000fe200000000ff */
[----:B------:R-:W-:Y:S01]  /*15d10*/  MUFU.EX2 R11, R56 ;  /* 0x00000038000b7308 */ /* 0x000fe20000000800 */
[----:B------:R-:W-:Y:S01]  /*15d20*/  @!P2 PRMT R168, R78, 0x5410, RZ ;  /* 0x000054104ea8a816 */ /* 0x000fe200000000ff */
[----:B------:R-:W-:Y:S01]  /*15d30*/  IMAD.MOV.U32 R77, RZ, RZ, R49 ;  /* 0x000000ffff4d7224 */ /* 0x000fe200078e0031 */
[C---:B------:R-:W-:Y:S01]  /*15d40*/  ISETP.GE.U32.AND P3, PT, R235.reuse, R2, PT ;  /* 0x00000002eb00720c */ /* 0x040fe20003f66070 */
[----:B------:R-:W-:Y:S01]  /*15d50*/  IMAD.MOV.U32 R49, RZ, RZ, R119 ;  /* 0x000000ffff317224 */ /* 0x000fe200078e0077 */
[----:B------:R-:W-:-:S02]  /*15d60*/  ISETP.GE.U32.AND P2, PT, R235, R3, PT ;  /* 0x00000003eb00720c */ /* 0x000fc40003f46070 */
[----:B-1----:R-:W-:Y:S01]  /*15d70*/  F2FP.BF16.PACK_AB R2, R24, R19 ;  /* 0x000000131802723e */ /* 0x002fe200000010ff */
[----:B------:R-:W1:Y:S01]  /*15d80*/  MUFU.EX2 R3, R48 ;  /* 0x0000003000037308 */ /* 0x000e620000000800 */
[----:B------:R-:W-:Y:S01]  /*15d90*/  @!P1 PRMT R163, R80, 0x5410, RZ ;  /* 0x0000541050a39816 */ /* 0x000fe200000000ff */
[----:B------:R-:W-:Y:S01]  /*15da0*/  IMAD.MOV.U32 R80, RZ, RZ, R50 ;  /* 0x000000ffff507224 */ /* 0x000fe200078e0032 */
[C---:B------:R-:W-:Y:S01]  /*15db0*/  PRMT R162, R2.reuse, 0x7610, R162 ;  /* 0x0000761002a27816 */ /* 0x040fe200000000a2 */
[----:B------:R-:W-:Y:S01]  /*15dc0*/  IMAD.MOV.U32 R50, RZ, RZ, R47 ;  /* 0x000000ffff327224 */ /* 0x000fe200078e002f */
[----:B------:R-:W-:Y:S02]  /*15dd0*/  PRMT R161, R2, 0x7632, R161 ;  /* 0x0000763202a17816 */ /* 0x000fe400000000a1 */
[----:B------:R-:W-:Y:S01]  /*15de0*/  LOP3.LUT R2, R8, 0xff, RZ, 0xc0, !PT ;  /* 0x000000ff08027812 */ /* 0x000fe200078ec0ff */
[----:B------:R-:W-:Y:S01]  /*15df0*/  @!P5 HFMA2.BF16_V2 R81, -RZ.H0_H0, RZ.H0_H0, -R162.H0_H0 ;  /* 0x200000ffff51d231 */ /* 0x000fe200003409a2 */
[----:B------:R-:W-:Y:S01]  /*15e00*/  PRMT R104, R162, 0x5410, R161 ;  /* 0x00005410a2687816 */ /* 0x000fe200000000a1 */
[----:B------:R-:W-:Y:S01]  /*15e10*/  @!P3 HFMA2.BF16_V2 R82, -RZ.H0_H0, RZ.H0_H0, -R161.H0_H0 ;  /* 0x200000ffff52b231 */ /* 0x000fe200003409a1 */
[----:B------:R-:W1:Y:S01]  /*15e20*/  MUFU.EX2 R19, R150 ;  /* 0x0000009600137308 */ /* 0x000e620000000800 */
[----:B------:R-:W-:Y:S01]  /*15e30*/  ISETP.GE.U32.AND P1, PT, R235, R5, PT ;  /* 0x00000005eb00720c */ /* 0x000fe20003f26070 */
[----:B------:R-:W-:Y:S01]  /*15e40*/  FADD.FTZ R5, R153, R23 ;  /* 0x0000001799057221 */ /* 0x000fe20000010000 */
[----:B------:R-:W-:Y:S01]  /*15e50*/  @!P5 PRMT R162, R81, 0x5410, RZ ;  /* 0x0000541051a2d816 */ /* 0x000fe200000000ff */
[----:B------:R-:W-:Y:S01]  /*15e60*/  FADD.FTZ R8, R155, R21 ;  /* 0x000000159b087221 */ /* 0x000fe20000010000 */
[----:B------:R-:W-:Y:S01]  /*15e70*/  ISETP.GE.U32.AND P5, PT, R235, R2, PT ;  /* 0x00000002eb00720c */ /* 0x000fe20003fa6070 */
[----:B-1----:R-:W-:Y:S01]  /*15e80*/  FADD.FTZ R6, R3, R28 ;  /* 0x0000001c03067221 */ /* 0x002fe20000010000 */
[----:B------:R-:W-:Y:S01]  /*15e90*/  LOP3.LUT R2, R4, 0xffff, RZ, 0xc0, !PT ;  /* 0x0000ffff04027812 */ /* 0x000fe200078ec0ff */
[----:B------:R-:W-:Y:S01]  /*15ea0*/  IMAD.MOV.U32 R81, RZ, RZ, R51 ;  /* 0x000000ffff517224 */ /* 0x000fe200078e0033 */
[----:B------:R-:W-:Y:S01]  /*15eb0*/  F2FP.BF16.PACK_AB R3, R10, R3 ;  /* 0x000000030a03723e */ /* 0x000fe200000010ff */
[----:B------:R-:W-:Y:S01]  /*15ec0*/  IMAD.MOV.U32 R51, RZ, RZ, R122 ;  /* 0x000000ffff337224 */ /* 0x000fe200078e007a */
[----:B------:R-:W-:Y:S01]  /*15ed0*/  SHF.R.U32.HI R2, RZ, 0x8, R2 ;  /* 0x00000008ff027819 */ /* 0x000fe20000011602 */
[----:B------:R-:W-:Y:S01]  /*15ee0*/  IMAD.MOV.U32 R122, RZ, RZ, R46 ;  /* 0x000000ffff7a7224 */ /* 0x000fe200078e002e */
[C---:B------:R-:W-:Y:S01]  /*15ef0*/  PRMT R159, R3.reuse, 0x7632, R159 ;  /* 0x00007632039f7816 */ /* 0x040fe2000000009f */
[----:B------:R-:W-:Y:S01]  /*15f00*/  MUFU.EX2 R46, R152 ;  /* 0x00000098002e7308 */ /* 0x000fe20000000800 */
[----:B------:R-:W-:Y:S01]  /*15f10*/  LOP3.LUT R2, R2, 0xffff, RZ, 0xc0, !PT ;  /* 0x0000ffff02027812 */ /* 0x000fe200078ec0ff */
[----:B------:R-:W-:Y:S01]  /*15f20*/  IMAD.MOV.U32 R28, RZ, RZ, R140 ;  /* 0x000000ffff1c7224 */ /* 0x000fe200078e008c */
[----:B------:R-:W-:Y:S01]  /*15f30*/  PRMT R160, R3, 0x7610, R160 ;  /* 0x0000761003a07816 */ /* 0x000fe200000000a0 */
[----:B------:R-:W-:Y:S01]  /*15f40*/  @!P0 HFMA2.BF16_V2 R83, -RZ.H0_H0, RZ.H0_H0, -R159.H0_H0 ;  /* 0x200000ffff538231 */ /* 0x000fe2000034099f */
[----:B------:R-:W-:Y:S01]  /*15f50*/  @!P3 PRMT R161, R82, 0x5410, RZ ;  /* 0x0000541052a1b816 */ /* 0x000fe200000000ff */
[----:B------:R-:W-:Y:S01]  /*15f60*/  IMAD.MOV.U32 R140, RZ, RZ, R156 ;  /* 0x000000ffff8c7224 */ /* 0x000fe200078e009c */
[----:B------:R-:W-:Y:S01]  /*15f70*/  ISETP.GE.U32.AND P3, PT, R235, R2, PT ;  /* 0x00000002eb00720c */ /* 0x000fe20003f66070 */
[----:B------:R-:W-:Y:S01]  /*15f80*/  @!P2 HFMA2.BF16_V2 R84, -RZ.H0_H0, RZ.H0_H0, -R160.H0_H0 ;  /* 0x200000ffff54a231 */ /* 0x000fe200003409a0 */
[----:B------:R-:W-:Y:S01]  /*15f90*/  LOP3.LUT R2, R4, 0xff, RZ, 0xc0, !PT ;  /* 0x000000ff04027812 */ /* 0x000fe200078ec0ff */
[----:B------:R-:W1:Y:S01]  /*15fa0*/  MUFU.EX2 R82, R60 ;  /* 0x0000003c00527308 */ /* 0x000e620000000800 */
[----:B------:R-:W-:Y:S01]  /*15fb0*/  PRMT R23, R160, 0x5410, R159 ;  /* 0x00005410a0177816 */ /* 0x000fe2000000009f */
[----:B------:R-:W-:Y:S01]  /*15fc0*/  IMAD.MOV.U32 R78, RZ, RZ, R50 ;  /* 0x000000ffff4e7224 */ /* 0x000fe200078e0032 */
[----:B------:R-:W-:Y:S01]  /*15fd0*/  @!P0 PRMT R159, R83, 0x5410, RZ ;  /* 0x00005410539f8816 */ /* 0x000fe200000000ff */
[----:B------:R-:W-:Y:S01]  /*15fe0*/  IMAD.MOV.U32 R83, RZ, RZ, R75 ;  /* 0x000000ffff537224 */ /* 0x000fe200078e004b */
[C---:B------:R-:W-:Y:S01]  /*15ff0*/  ISETP.GE.U32.AND P0, PT, R235.reuse, R2, PT ;  /* 0x00000002eb00720c */ /* 0x040fe20003f06070 */
[----:B------:R-:W-:Y:S01]  /*16000*/  FADD.FTZ R6, R10, R6 ;  /* 0x000000060a067221 */ /* 0x000fe20000010000 */
[----:B------:R-:W-:Y:S01]  /*16010*/  SHF.R.U32.HI R2, RZ, 0x18, R4 ;  /* 0x00000018ff027819 */ /* 0x000fe20000011604 */
[----:B------:R-:W-:Y:S01]  /*16020*/  MUFU.EX2 R47, R62 ;  /* 0x0000003e002f7308 */ /* 0x000fe20000000800 */
[----:B------:R-:W-:Y:S01]  /*16030*/  @!P2 PRMT R160, R84, 0x5410, RZ ;  /* 0x0000541054a0a816 */ /* 0x000fe200000000ff */
[----:B------:R-:W-:Y:S01]  /*16040*/  IMAD.MOV.U32 R84, RZ, RZ, R77 ;  /* 0x000000ffff547224 */ /* 0x000fe200078e004d */
[----:B------:R-:W-:-:S02]  /*16050*/  ISETP.GE.U32.AND P2, PT, R235, R2, PT ;  /* 0x00000002eb00720c */ /* 0x000fc40003f46070 */
[----:B------:R-:W-:-:S03]  /*16060*/  F2FP.BF16.PACK_AB R2, R22, R19 ;  /* 0x000000131602723e */ /* 0x000fc600000010ff */
[----:B------:R-:W-:Y:S01]  /*16070*/  MUFU.EX2 R53, R221 ;  /* 0x000000dd00357308 */ /* 0x000fe20000000800 */
[C---:B------:R-:W-:Y:S02]  /*16080*/  PRMT R158, R2.reuse, 0x7610, R158 ;  /* 0x00007610029e7816 */ /* 0x040fe4000000009e */
[----:B------:R-:W-:Y:S02]  /*16090*/  PRMT R155, R2, 0x7632, R155 ;  /* 0x00007632029b7816 */ /* 0x000fe4000000009b */
[----:B------:R-:W-:Y:S01]  /*160a0*/  SHF.R.U32.HI R2, RZ, 0x10, R4 ;  /* 0x00000010ff027819 */ /* 0x000fe20000011604 */
[----:B------:R-:W-:Y:S01]  /*160b0*/  @!P0 HFMA2.BF16_V2 R86, -RZ.H0_H0, RZ.H0_H0, -R158.H0_H0 ;  /* 0x200000ffff568231 */ /* 0x000fe2000034099e */
[----:B------:R-:W-:Y:S01]  /*160c0*/  PRMT R121, R158, 0x5410, R155 ;  /* 0x000054109e797816 */ /* 0x000fe2000000009b */
[----:B------:R-:W-:Y:S01]  /*160d0*/  @!P3 HFMA2.BF16_V2 R85, -RZ.H0_H0, RZ.H0_H0, -R155.H0_H0 ;  /* 0x200000ffff55b231 */ /* 0x000fe2000034099b */
[----:B------:R-:W-:Y:S01]  /*160e0*/  LOP3.LUT R2, R2, 0xff, RZ, 0xc0, !PT ;  /* 0x000000ff02027812 */ /* 0x000fe200078ec0ff */
[----:B------:R-:W-:Y:S01]  /*160f0*/  MUFU.EX2 R56, R206 ;  /* 0x000000ce00387308 */ /* 0x000fe20000000800 */
[----:B------:R-:W-:Y:S01]  /*16100*/  @!P0 PRMT R158, R86, 0x5410, RZ ;  /* 0x00005410569e8816 */ /* 0x000fe200000000ff */
[----:B------:R-:W-:Y:S01]  /*16110*/  FADD.FTZ R4, R26, R8 ;  /* 0x000000081a047221 */ /* 0x000fe20000010000 */
[----:B------:R-:W-:Y:S01]  /*16120*/  ISETP.GE.U32.AND P0, PT, R235, R2, PT ;  /* 0x00000002eb00720c */ /* 0x000fe20003f06070 */
[----:B------:R-:W-:Y:S01]  /*16130*/  IMAD.MOV.U32 R26, RZ, RZ, R76 ;  /* 0x000000ffff1a7224 */ /* 0x000fe200078e004c */
[----:B-1----:R-:W-:-:S02]  /*16140*/  F2FP.BF16.PACK_AB R2, R82, R11 ;  /* 0x0000000b5202723e */ /* 0x002fc400000010ff */
[----:B------:R-:W-:Y:S01]  /*16150*/  @!P3 PRMT R155, R85, 0x5410, RZ ;  /* 0x00005410559bb816 */ /* 0x000fe200000000ff */
        /* <DEDUP_REMOVED lines=9> */
[----:B------:R-:W-:-:S02]  /*161f0*/  @!P2 PRMT R153, R88, 0x5410, RZ ;  /* 0x000054105899a816 */ /* 0x000fc400000000ff */
[----:B------:R-:W-:Y:S01]  /*16200*/  ISETP.GE.U32.AND P3, PT, R235, R9, PT ;  /* 0x00000009eb00720c */ /* 0x000fe20003f66070 */
[----:B------:R-:W-:Y:S01]  /*16210*/  FADD.FTZ R9, R25, R5 ;  /* 0x0000000519097221 */ /* 0x000fe20000010000 */
[----:B------:R-:W-:Y:S01]  /*16220*/  ISETP.GE.U32.AND P2, PT, R235, R2, PT ;  /* 0x00000002eb00720c */ /* 0x000fe20003f46070 */
[----:B------:R-:W-:Y:S01]  /*16230*/  IMAD.MOV.U32 R25, RZ, RZ, R123 ;  /* 0x000000ffff197224 */ /* 0x000fe200078e007b */
[----:B------:R-:W-:Y:S01]  /*16240*/  F2FP.BF16.PACK_AB R2, R177, R46 ;  /* 0x0000002eb102723e */ /* 0x000fe200000010ff */
[----:B------:R-:W1:Y:S01]  /*16250*/  MUFU.EX2 R123, R146 ;  /* 0x00000092007b7308 */ /* 0x000e620000000800 */
[----:B------:R-:W-:Y:S01]  /*16260*/  @!P0 PRMT R154, R87, 0x5410, RZ ;  /* 0x00005410579a8816 */ /* 0x000fe200000000ff */
[----:B------:R-:W-:Y:S01]  /*16270*/  IMAD.MOV.U32 R75, RZ, RZ, R25 ;  /* 0x000000ffff4b7224 */ /* 0x000fe200078e0019 */
[C---:B------:R-:W-:Y:S01]  /*16280*/  PRMT R152, R2.reuse, 0x7610, R152 ;  /* 0x0000761002987816 */ /* 0x040fe20000000098 */
[----:B------:R-:W-:Y:S01]  /*16290*/  IMAD.MOV.U32 R25, RZ, RZ, R27 ;  /* 0x000000ffff197224 */ /* 0x000fe200078e001b */
[----:B------:R-:W-:Y:S01]  /*162a0*/  PRMT R151, R2, 0x7632, R151 ;  /* 0x0000763202977816 */ /* 0x000fe20000000097 */
[----:B------:R-:W-:Y:S01]  /*162b0*/  IMAD.MOV.U32 R27, RZ, RZ, R117 ;  /* 0x000000ffff1b7224 */ /* 0x000fe200078e0075 */
[----:B------:R-:W-:Y:S01]  /*162c0*/  LOP3.LUT R2, R17, 0xff, RZ, 0xc0, !PT ;  /* 0x000000ff11027812 */ /* 0x000fe200078ec0ff */
[----:B------:R-:W-:Y:S01]  /*162d0*/  @!P1 HFMA2.BF16_V2 R89, -RZ.H0_H0, RZ.H0_H0, -R152.H0_H0 ;  /* 0x200000ffff599231 */ /* 0x000fe20000340998 */
[----:B------:R-:W-:Y:S01]  /*162e0*/  PRMT R118, R152, 0x5410, R151 ;  /* 0x0000541098767816 */ /* 0x000fe20000000097 */
[----:B------:R-:W-:Y:S01]  /*162f0*/  @!P2 HFMA2.BF16_V2 R90, -RZ.H0_H0, RZ.H0_H0, -R151.H0_H0 ;  /* 0x200000ffff5aa231 */ /* 0x000fe20000340997 */
[----:B------:R2:W-:Y:S01]  /*16300*/  MUFU.EX2 R17, R147 ;  /* 0x0000009300117308 */ /* 0x0005e20000000800 */
[----:B------:R-:W-:Y:S01]  /*16310*/  IMAD.MOV.U32 R117, RZ, RZ, R234 ;  /* 0x000000ffff757224 */ /* 0x000fe200078e00ea */
[----:B------:R-:W-:Y:S01]  /*16320*/  @!P1 PRMT R152, R89, 0x5410, RZ ;  /* 0x0000541059989816 */ /* 0x000fe200000000ff */
[----:B------:R-:W-:Y:S01]  /*16330*/  FADD.FTZ R5, R24, R7 ;  /* 0x0000000718057221 */ /* 0x000fe20000010000 */
[----:B------:R-:W-:Y:S01]  /*16340*/  ISETP.GE.U32.AND P1, PT, R235, R2, PT ;  /* 0x00000002eb00720c */ /* 0x000fe20003f26070 */
[----:B------:R-:W-:Y:S01]  /*16350*/  IMAD.MOV.U32 R234, RZ, RZ, R238 ;  /* 0x000000ffffea7224 */ /* 0x000fe200078e00ee */
[----:B------:R-:W-:Y:S01]  /*16360*/  LOP3.LUT R2, R0, 0xffff, RZ, 0xc0, !PT ;  /* 0x0000ffff00027812 */ /* 0x000fe200078ec0ff */
[----:B------:R-:W-:Y:S01]  /*16370*/  FADD.FTZ R238, R11, R6 ;  /* 0x000000060bee7221 */ /* 0x000fe20000010000 */
[----:B-1----:R-:W-:Y:S01]  /*16380*/  F2FP.BF16.PACK_AB R3, R123, R47 ;  /* 0x0000002f7b03723e */ /* 0x002fe200000010ff */
[----:B------:R-:W-:Y:S01]  /*16390*/  MUFU.EX2 R87, R207 ;  /* 0x000000cf00577308 */ /* 0x000fe20000000800 */
[----:B------:R-:W-:Y:S01]  /*163a0*/  SHF.R.U32.HI R2, RZ, 0x8, R2 ;  /* 0x00000008ff027819 */ /* 0x000fe20000011602 */
[----:B------:R-:W-:Y:S01]  /*163b0*/  FADD.FTZ R234, R234, R4 ;  /* 0x00000004eaea7221 */ /* 0x000fe20000010000 */
[----:B------:R-:W-:-:S02]  /*163c0*/  PRMT R150, R3, 0x7610, R150 ;  /* 0x0000761003967816 */ /* 0x000fc40000000096 */
[----:B------:R-:W-:Y:S02]  /*163d0*/  LOP3.LUT R2, R2, 0xffff, RZ, 0xc0, !PT ;  /* 0x0000ffff02027812 */ /* 0x000fe400078ec0ff */
[----:B------:R-:W-:Y:S01]  /*163e0*/  PRMT R149, R3, 0x7632, R149 ;  /* 0x0000763203957816 */ /* 0x000fe20000000095 */
[----:B------:R-:W-:Y:S01]  /*163f0*/  @!P5 HFMA2.BF16_V2 R92, -RZ.H0_H0, RZ.H0_H0, -R150.H0_H0 ;  /* 0x200000ffff5cd231 */ /* 0x000fe20000340996 */
[----:B------:R-:W-:Y:S01]  /*16400*/  @!P2 PRMT R151, R90, 0x5410, RZ ;  /* 0x000054105a97a816 */ /* 0x000fe200000000ff */
[----:B------:R-:W1:Y:S01]  /*16410*/  MUFU.EX2 R76, R223 ;  /* 0x000000df004c7308 */ /* 0x000e620000000800 */
[C---:B------:R-:W-:Y:S01]  /*16420*/  ISETP.GE.U32.AND P2, PT, R235.reuse, R2, PT ;  /* 0x00000002eb00720c */ /* 0x040fe20003f46070 */
[----:B------:R-:W-:Y:S01]  /*16430*/  @!P4 HFMA2.BF16_V2 R91, -RZ.H0_H0, RZ.H0_H0, -R149.H0_H0 ;  /* 0x200000ffff5bc231 */ /* 0x000fe20000340995 */
[----:B------:R-:W-:Y:S01]  /*16440*/  LOP3.LUT R2, R0, 0xff, RZ, 0xc0, !PT ;  /* 0x000000ff00027812 */ /* 0x000fe200078ec0ff */
[----:B------:R-:W-:Y:S01]  /*16450*/  FADD.FTZ R3, R26, R9 ;  /* 0x000000091a037221 */ /* 0x000fe20000010000 */
[----:B------:R-:W-:Y:S01]  /*16460*/  PRMT R119, R150, 0x5410, R149 ;  /* 0x0000541096777816 */ /* 0x000fe20000000095 */
[----:B------:R-:W-:Y:S01]  /*16470*/  IMAD.MOV.U32 R26, RZ, RZ, R51 ;  /* 0x000000ffff1a7224 */ /* 0x000fe200078e0033 */
[----:B------:R-:W-:Y:S01]  /*16480*/  @!P5 PRMT R150, R92, 0x5410, RZ ;  /* 0x000054105c96d816 */ /* 0x000fe200000000ff */
[----:B------:R-:W-:Y:S01]  /*16490*/  IMAD.MOV.U32 R90, RZ, RZ, R80 ;  /* 0x000000ffff5a7224 */ /* 0x000fe200078e0050 */
[----:B------:R-:W-:Y:S01]  /*164a0*/  ISETP.GE.U32.AND P5, PT, R235, R2, PT ;  /* 0x00000002eb00720c */ /* 0x000fe20003fa6070 */
[----:B------:R-:W-:Y:S01]  /*164b0*/  IMAD.MOV.U32 R80, RZ, RZ, R49 ;  /* 0x000000ffff507224 */ /* 0x000fe200078e0031 */
[----:B------:R-:W-:Y:S01]  /*164c0*/  SHF.R.U32.HI R2, RZ, 0x18, R0 ;  /* 0x00000018ff027819 */ /* 0x000fe20000011600 */
[----:B------:R-:W-:Y:S01]  /*164d0*/  FADD.FTZ R233, R233, R3 ;  /* 0x00000003e9e97221 */ /* 0x000fe20000010000 */
[----:B------:R-:W-:Y:S01]  /*164e0*/  @!P4 PRMT R149, R91, 0x5410, RZ ;  /* 0x000054105b95c816 */ /* 0x000fe200000000ff */
[----:B------:R-:W-:Y:S01]  /*164f0*/  IMAD.MOV.U32 R91, RZ, RZ, R81 ;  /* 0x000000ffff5b7224 */ /* 0x000fe200078e0051 */
[----:B------:R-:W-:Y:S01]  /*16500*/  ISETP.GE.U32.AND P4, PT, R235, R2, PT ;  /* 0x00000002eb00720c */ /* 0x000fe20003f86070 */
[----:B------:R-:W-:Y:S01]  /*16510*/  IMAD.MOV.U32 R81, RZ, RZ, R116 ;  /* 0x000000ffff517224 */ /* 0x000fe200078e0074 */
[----:B------:R-:W-:Y:S01]  /*16520*/  F2FP.BF16.PACK_AB R2, R53, R79 ;  /* 0x0000004f3502723e */ /* 0x000fe200000010ff */
[----:B------:R-:W-:Y:S01]  /*16530*/  IMAD.MOV.U32 R116, RZ, RZ, R141 ;  /* 0x000000ffff747224 */ /* 0x000fe200078e008d */
[----:B------:R-:W-:Y:S01]  /*16540*/  SHF.R.U32.HI R0, RZ, 0x10, R0 ;  /* 0x00000010ff007819 */ /* 0x000fe20000011600 */
[----:B------:R-:W-:Y:S01]  /*16550*/  IMAD.MOV.U32 R141, RZ, RZ, R157 ;  /* 0x000000ffff8d7224 */ /* 0x000fe200078e009d */
[----:B------:R-:W-:-:S02]  /*16560*/  PRMT R148, R2, 0x7610, R148 ;  /* 0x0000761002947816 */ /* 0x000fc40000000094 */
[----:B--2---:R-:W-:Y:S02]  /*16570*/  PRMT R147, R2, 0x7632, R147 ;  /* 0x0000763202937816 */ /* 0x004fe40000000093 */
[----:B------:R-:W-:Y:S01]  /*16580*/  LOP3.LUT R0, R0, 0xff, RZ, 0xc0, !PT ;  /* 0x000000ff00007812 */ /* 0x000fe200078ec0ff */
[----:B------:R-:W-:Y:S01]  /*16590*/  @!P5 HFMA2.BF16_V2 R94, -RZ.H0_H0, RZ.H0_H0, -R148.H0_H0 ;  /* 0x200000ffff5ed231 */ /* 0x000fe20000340994 */
[----:B------:R-:W-:Y:S01]  /*165a0*/  PRMT R222, R148, 0x5410, R147 ;  /* 0x0000541094de7816 */ /* 0x000fe20000000093 */
[----:B------:R-:W-:Y:S01]  /*165b0*/  @!P2 HFMA2.BF16_V2 R93, -RZ.H0_H0, RZ.H0_H0, -R147.H0_H0 ;  /* 0x200000ffff5da231 */ /* 0x000fe20000340993 */
[----:B-1----:R-:W-:Y:S01]  /*165c0*/  F2FP.BF16.PACK_AB R2, R76, R85 ;  /* 0x000000554c02723e */ /* 0x002fe200000010ff */
[----:B------:R1:W-:Y:S01]  /*165d0*/  STG.E.U16 [R140.64+-0x100], R45 ;  /* 0xffff002d8c007986 */ /* 0x0003e2000c101522 */
[----:B------:R-:W-:Y:S02]  /*165e0*/  @!P5 PRMT R148, R94, 0x5410, RZ ;  /* 0x000054105e94d816 */ /* 0x000fe400000000ff */
[----:B------:R-:W-:Y:S01]  /*165f0*/  ISETP.GE.U32.AND P5, PT, R235, R0, PT ;  /* 0x00000000eb00720c */ /* 0x000fe20003fa6070 */
[----:B------:R-:W-:Y:S01]  /*16600*/  STG.E.U16 [R140.64+-0xfe], R44 ;  /* 0xffff022c8c007986 */ /* 0x000fe2000c101522 */
[----:B------:R-:W-:-:S02]  /*16610*/  SHF.R.U32.HI R0, RZ, 0x8, R20 ;  /* 0x00000008ff007819 */ /* 0x000fc40000011614 */
[----:B------:R-:W-:Y:S02]  /*16620*/  @!P2 PRMT R147, R93, 0x5410, RZ ;  /* 0x000054105d93a816 */ /* 0x000fe400000000ff */
[----:B------:R-:W-:Y:S02]  /*16630*/  LOP3.LUT R0, R0, 0xffff, RZ, 0xc0, !PT ;  /* 0x0000ffff00007812 */ /* 0x000fe400078ec0ff */
[----:B------:R-:W-:Y:S02]  /*16640*/  PRMT R144, R2, 0x7610, R144 ;  /* 0x0000761002907816 */ /* 0x000fe40000000090 */
[----:B------:R-:W-:Y:S02]  /*16650*/  ISETP.GE.U32.AND P2, PT, R235, R0, PT ;  /* 0x00000000eb00720c */ /* 0x000fe40003f46070 */
[----:B------:R-:W-:Y:S01]  /*16660*/  F2FP.BF16.PACK_AB R0, R56, R17 ;  /* 0x000000113800723e */ /* 0x000fe200000010ff */
[----:B------:R-:W-:Y:S01]  /*16670*/  @!P3 HFMA2.BF16_V2 R96, -RZ.H0_H0, RZ.H0_H0, -R144.H0_H0 ;  /* 0x200000ffff60b231 */ /* 0x000fe20000340990 */
[----:B------:R-:W-:-:S02]  /*16680*/  PRMT R143, R2, 0x7632, R143 ;  /* 0x00007632028f7816 */ /* 0x000fc4000000008f */
[C---:B------:R-:W-:Y:S02]  /*16690*/  PRMT R146, R0.reuse, 0x7610, R146 ;  /* 0x0000761000927816 */ /* 0x040fe40000000092 */
[----:B------:R-:W-:Y:S02]  /*166a0*/  PRMT R145, R0, 0x7632, R145 ;  /* 0x0000763200917816 */ /* 0x000fe40000000091 */
[----:B------:R-:W-:Y:S01]  /*166b0*/  F2FP.BF16.PACK_AB R0, R77, R87 ;  /* 0x000000574d00723e */ /* 0x000fe200000010ff */
[----:B------:R-:W-:Y:S01]  /*166c0*/  @!P5 HFMA2.BF16_V2 R95, -RZ.H0_H0, RZ.H0_H0, -R146.H0_H0 ;  /* 0x200000ffff5fd231 */ /* 0x000fe20000340992 */
[----:B------:R-:W-:Y:S01]  /*166d0*/  LOP3.LUT R2, R91, UR18, R84, 0x96, !PT ;  /* 0x000000125b027c12 */ /* 0x000fe2000f8e9654 */
[----:B------:R-:W-:Y:S01]  /*166e0*/  @!P4 HFMA2.BF16_V2 R97, -RZ.H0_H0, RZ.H0_H0, -R145.H0_H0 ;  /* 0x200000ffff61c231 */ /* 0x000fe20000340991 */
[C---:B------:R-:W-:Y:S01]  /*166f0*/  PRMT R142, R0.reuse, 0x7610, R142 ;  /* 0x00007610008e7816 */ /* 0x040fe2000000008e */
[----:B-1----:R-:W-:Y:S01]  /*16700*/  IMAD.MOV.U32 R45, RZ, RZ, R17 ;  /* 0x000000ffff2d7224 */ /* 0x002fe200078e0011 */
[----:B------:R-:W-:Y:S01]  /*16710*/  PRMT R37, R0, 0x7632, R37 ;  /* 0x0000763200257816 */ /* 0x000fe20000000025 */
[----:B------:R-:W-:Y:S01]  /*16720*/  IMAD.U32 R0, RZ, RZ, UR5 ;  /* 0x00000005ff007e24 */ /* 0x000fe2000f8e00ff */
[----:B------:R-:W-:Y:S01]  /*16730*/  ISETP.GE.U32.AND P0, PT, R235, R16, PT ;  /* 0x00000010eb00720c */ /* 0x000fe20003f06070 */
[----:B------:R-:W-:Y:S01]  /*16740*/  FADD.FTZ R16, R19, R5 ;  /* 0x0000000513107221 */ /* 0x000fe20000010000 */
[----:B------:R-:W-:Y:S01]  /*16750*/  PRMT R216, R235, 0x7054, R235 ;  /* 0x00007054ebd87816 */ /* 0x000fe200000000eb */
[----:B------:R-:W-:Y:S01]  /*16760*/  IMAD.WIDE R50, R0, 0x2, R140 ;  /* 0x0000000200327825 */ /* 0x000fe200078e028c */
[----:B------:R-:W-:Y:S01]  /*16770*/  @!P1 HFMA2.BF16_V2 R99, -RZ.H0_H0, RZ.H0_H0, -R142.H0_H0 ;  /* 0x200000ffff639231 */ /* 0x000fe2000034098e */
[----:B------:R-:W-:Y:S01]  /*16780*/  PRMT R221, R146, 0x5410, R145 ;  /* 0x0000541092dd7816 */ /* 0x000fe20000000091 */
[----:B------:R-:W-:Y:S01]  /*16790*/  @!P2 HFMA2.BF16_V2 R100, -RZ.H0_H0, RZ.H0_H0, -R143.H0_H0 ;  /* 0x200000ffff64a231 */ /* 0x000fe2000034098f */
[----:B------:R-:W-:Y:S01]  /*167a0*/  IMAD.U32 R0, RZ, RZ, UR4 ;  /* 0x00000004ff007e24 */ /* 0x000fe2000f8e00ff */
[----:B------:R-:W-:Y:S01]  /*167b0*/  STG.E.U16 [R50.64+-0x100], R38 ;  /* 0xffff002632007986 */ /* 0x000fe2000c101522 */
[----:B------:R-:W-:Y:S01]  /*167c0*/  IMAD.WIDE.U32 R2, R2, -0x2daee0ad, RZ ;  /* 0xd2511f5302027825 */ /* 0x000fe200078e00ff */
[----:B------:R-:W-:-:S02]  /*167d0*/  @!P5 PRMT R146, R95, 0x5410, RZ ;  /* 0x000054105f92d816 */ /* 0x000fc400000000ff */
[----:B------:R1:W-:Y:S01]  /*167e0*/  STG.E.U16 [R50.64+-0xfe], R39 ;  /* 0xffff022732007986 */ /* 0x0003e2000c101522 */
[----:B------:R-:W-:Y:S01]  /*167f0*/  IMAD.WIDE R48, R0, 0x2, R140 ;  /* 0x0000000200307825 */ /* 0x000fe200078e028c */
[----:B------:R-:W-:Y:S01]  /*16800*/  @!P0 HFMA2.BF16_V2 R98, -RZ.H0_H0, RZ.H0_H0, -R37.H0_H0 ;  /* 0x200000ffff628231 */ /* 0x000fe20000340925 */
[----:B------:R-:W-:Y:S02]  /*16810*/  PRMT R219, R142, 0x5410, R37 ;  /* 0x000054108edb7816 */ /* 0x000fe40000000025 */
[----:B------:R-:W-:Y:S01]  /*16820*/  IMAD.U32 R0, RZ, RZ, UR26 ;  /* 0x0000001aff007e24 */ /* 0x000fe2000f8e00ff */
[----:B------:R-:W-:Y:S01]  /*16830*/  STG.E.U16 [R48.64+-0x100], R15 ;  /* 0xffff000f30007986 */ /* 0x000fe2000c101522 */
[----:B------:R-:W-:Y:S01]  /*16840*/  FADD.FTZ R223, R22, R16 ;  /* 0x0000001016df7221 */ /* 0x000fe20000010000 */
[----:B------:R-:W-:Y:S01]  /*16850*/  @!P4 PRMT R145, R97, 0x5410, RZ ;  /* 0x000054106191c816 */ /* 0x000fe200000000ff */
[----:B------:R-:W-:Y:S01]  /*16860*/  IMAD.MOV.U32 R22, RZ, RZ, R175 ;  /* 0x000000ffff167224 */ /* 0x000fe200078e00af */
[----:B------:R-:W-:Y:S01]  /*16870*/  STG.E.U16 [R48.64+-0xfe], R14 ;  /* 0xffff020e30007986 */ /* 0x000fe2000c101522 */
[----:B------:R-:W-:Y:S01]  /*16880*/  PRMT R218, R144, 0x5410, R143 ;  /* 0x0000541090da7816 */ /* 0x000fe2000000008f */
[----:B------:R-:W-:Y:S01]  /*16890*/  IMAD.MOV.U32 R97, RZ, RZ, R101 ;  /* 0x000000ffff617224 */ /* 0x000fe200078e0065 */
[----:B------:R-:W-:Y:S01]  /*168a0*/  @!P1 PRMT R142, R99, 0x5410, RZ ;  /* 0x00005410638e9816 */ /* 0x000fe200000000ff */
[----:B------:R-:W2:Y:S01]  /*168b0*/  LDL.LU R175, [R1+0x19c] ;  /* 0x00019c0001af7983 */ /* 0x000ea20000300800 */
[----:B------:R-:W-:Y:S01]  /*168c0*/  @!P0 PRMT R37, R98, 0x5410, RZ ;  /* 0x0000541062258816 */ /* 0x000fe200000000ff */
[----:B------:R-:W-:Y:S01]  /*168d0*/  IMAD.MOV.U32 R98, RZ, RZ, R102 ;  /* 0x000000ffff627224 */ /* 0x000fe200078e0066 */
[----:B------:R-:W-:Y:S01]  /*168e0*/  @!P3 PRMT R144, R96, 0x5410, RZ ;  /* 0x000054106090b816 */ /* 0x000fe200000000ff */
[----:B------:R-:W-:Y:S01]  /*168f0*/  IMAD.MOV.U32 R99, RZ, RZ, R103 ;  /* 0x000000ffff637224 */ /* 0x000fe200078e0067 */
[----:B------:R-:W-:Y:S01]  /*16900*/  @!P2 PRMT R143, R100, 0x5410, RZ ;  /* 0x00005410648fa816 */ /* 0x000fe200000000ff */
[----:B------:R-:W-:-:S02]  /*16910*/  IMAD.MOV.U32 R96, RZ, RZ, R74 ;  /* 0x000000ffff607224 */ /* 0x000fc400078e004a */
[----:B------:R-:W-:Y:S02]  /*16920*/  IMAD.MOV.U32 R100, RZ, RZ, R65 ;  /* 0x000000ffff647224 */ /* 0x000fe400078e0041 */
[----:B------:R-:W-:Y:S02]  /*16930*/  IMAD.MOV.U32 R101, RZ, RZ, R64 ;  /* 0x000000ffff657224 */ /* 0x000fe400078e0040 */
[----:B------:R-:W-:Y:S02]  /*16940*/  IMAD.MOV.U32 R102, RZ, RZ, R63 ;  /* 0x000000ffff667224 */ /* 0x000fe400078e003f */
[----:B-1----:R-:W-:Y:S01]  /*16950*/  IMAD.WIDE R38, R0, 0x2, R140 ;  /* 0x0000000200267825 */ /* 0x002fe200078e028c */
[----:B------:R-:W-:-:S03]  /*16960*/  LOP3.LUT R0, R237, UR17, R190, 0x96, !PT ;  /* 0x00000011ed007c12 */ /* 0x000fc6000f8e96be */
[----:B------:R-:W-:Y:S01]  /*16970*/  IMAD.MOV.U32 R103, RZ, RZ, R61 ;  /* 0x000000ffff677224 */ /* 0x000fe200078e003d */
[----:B------:R-:W-:Y:S01]  /*16980*/  STG.E.U16 [R38.64+-0x100], R13 ;  /* 0xffff000d26007986 */ /* 0x000fe2000c101522 */
[----:B------:R-:W-:Y:S01]  /*16990*/  IMAD.WIDE.U32 R4, R0, -0x326172a9, RZ ;  /* 0xcd9e8d5700047825 */ /* 0x000fe200078e00ff */
[----:B------:R-:W-:Y:S02]  /*169a0*/  LOP3.LUT R0, R3, UR15, R236, 0x96, !PT ;  /* 0x0000000f03007c12 */ /* 0x000fe4000f8e96ec */
[----:B------:R1:W-:Y:S01]  /*169b0*/  STG.E.U16 [R38.64+-0xfe], R12 ;  /* 0xffff020c26007986 */ /* 0x0003e2000c101522 */
[----:B------:R-:W-:Y:S01]  /*169c0*/  IMAD.MOV.U32 R237, RZ, RZ, R77 ;  /* 0x000000ffffed7224 */ /* 0x000fe200078e004d */
[----:B------:R-:W-:Y:S01]  /*169d0*/  LOP3.LUT R3, R5, UR16, R90, 0x96, !PT ;  /* 0x0000001005037c12 */ /* 0x000fe2000f8e965a */
[----:B------:R-:W-:Y:S01]  /*169e0*/  IMAD.WIDE.U32 R10, R0, -0x326172a9, RZ ;  /* 0xcd9e8d57000a7825 */ /* 0x000fe200078e00ff */
[----:B------:R-:W-:Y:S03]  /*169f0*/  STG.E.U16 [R140.64+-0xf0], R43 ;  /* 0xffff102b8c007986 */ /* 0x000fe6000c101522 */
[----:B------:R-:W-:Y:S01]  /*16a00*/  IMAD.WIDE.U32 R6, R3, -0x2daee0ad, RZ ;  /* 0xd2511f5303067825 */ /* 0x000fe200078e00ff */
[----:B------:R-:W-:Y:S01]  /*16a10*/  LOP3.LUT R3, R11, UR12, R4, 0x96, !PT ;  /* 0x0000000c0b037c12 */ /* 0x000fe2000f8e9604 */
[----:B------:R-:W-:Y:S03]  /*16a20*/  STG.E.U16 [R140.64+-0xee], R42 ;  /* 0xffff122a8c007986 */ /* 0x000fe6000c101522 */
[----:B------:R-:W-:Y:S01]  /*16a30*/  LOP3.LUT R0, R7, UR11, R2, 0x96, !PT ;  /* 0x0000000b07007c12 */ /* 0x000fe2000f8e9602 */
[----:B------:R-:W-:Y:S01]  /*16a40*/  IMAD.WIDE.U32 R2, R3, -0x2daee0ad, RZ ;  /* 0xd2511f5303027825 */ /* 0x000fe200078e00ff */
[----:B------:R-:W-:Y:S03]  /*16a50*/  STG.E.U16 [R50.64+-0xf0], R40 ;  /* 0xffff102832007986 */ /* 0x000fe6000c101522 */
[----:B------:R-:W-:Y:S01]  /*16a60*/  IMAD.WIDE.U32 R8, R0, -0x326172a9, RZ ;  /* 0xcd9e8d5700087825 */ /* 0x000fe200078e00ff */
[----:B------:R-:W-:Y:S01]  /*16a70*/  LOP3.LUT R3, R3, UR9, R6, 0x96, !PT ;  /* 0x0000000903037c12 */ /* 0x000fe2000f8e9606 */
[----:B------:R-:W-:Y:S03]  /*16a80*/  STG.E.U16 [R50.64+-0xee], R41 ;  /* 0xffff122932007986 */ /* 0x000fe6000c101522 */
[----:B------:R-:W-:Y:S01]  /*16a90*/  LOP3.LUT R0, R9, UR10, R10, 0x96, !PT ;  /* 0x0000000a09007c12 */ /* 0x000fe2000f8e960a */
[----:B------:R-:W-:-:S04]  /*16aa0*/  IMAD.WIDE.U32 R6, R3, -0x326172a9, RZ ;  /* 0xcd9e8d5703067825 */ /* 0x000fc800078e00ff */
[----:B-1----:R-:W-:Y:S01]  /*16ab0*/  IMAD.WIDE.U32 R12, R0, -0x2daee0ad, RZ ;  /* 0xd2511f53000c7825 */ /* 0x002fe200078e00ff */
[----:B------:R-:W-:-:S04]  /*16ac0*/  LOP3.LUT R7, R7, UR8, R8, 0x96, !PT ;  /* 0x0000000807077c12 */ /* 0x000fc8000f8e9608 */
[----:B------:R-:W-:-:S05]  /*16ad0*/  LOP3.LUT R2, R13, UR6, R2, 0x96, !PT ;  /* 0x000000060d027c12 */ /* 0x000fca000f8e9602 */
        /* <DEDUP_REMOVED lines=8> */
[----:B------:R-:W-:Y:S01]  /*16b60*/  LOP3.LUT R10, R3, R83, RZ, 0xc0, !PT ;  /* 0x00000053030a7212 */ /* 0x000fe200078ec0ff */
[----:B------:R-:W-:Y:S01]  /*16b70*/  IMAD.MOV.U32 R83, RZ, RZ, R80 ;  /* 0x000000ffff537224 */ /* 0x000fe200078e0050 */
[----:B------:R-:W-:Y:S01]  /*16b80*/  SHF.R.U32.HI R3, RZ, 0x18, R2 ;  /* 0x00000018ff037819 */ /* 0x000fe20000011602 */
[----:B------:R-:W-:Y:S01]  /*16b90*/  IMAD.MOV.U32 R80, RZ, RZ, R75 ;  /* 0x000000ffff507224 */ /* 0x000fe200078e004b */
[----:B------:R-:W-:Y:S01]  /*16ba0*/  LOP3.LUT R2, R6, 0xff, RZ, 0xc0, !PT ;  /* 0x000000ff06027812 */ /* 0x000fe200078ec0ff */
[----:B------:R-:W-:Y:S01]  /*16bb0*/  IMAD.MOV.U32 R75, RZ, RZ, R55 ;  /* 0x000000ffff4b7224 */ /* 0x000fe200078e0037 */
[----:B------:R-:W-:Y:S01]  /*16bc0*/  SHF.R.U32.HI R6, RZ, 0x10, R0 ;  /* 0x00000010ff067819 */ /* 0x000fe20000011600 */
[----:B------:R-:W-:Y:S01]  /*16bd0*/  IMAD.MOV.U32 R55, RZ, RZ, R113 ;  /* 0x000000ffff377224 */ /* 0x000fe200078e0071 */
[----:B------:R-:W-:Y:S02]  /*16be0*/  PRMT R11, R2, 0x5410, R3 ;  /* 0x00005410020b7816 */ /* 0x000fe40000000003 */
[----:B------:R-:W-:-:S02]  /*16bf0*/  LOP3.LUT R2, R0, 0xffff, RZ, 0xc0, !PT ;  /* 0x0000ffff00027812 */ /* 0x000fc400078ec0ff */
[----:B------:R-:W-:Y:S02]  /*16c00*/  LOP3.LUT R6, R6, 0xff, RZ, 0xc0, !PT ;  /* 0x000000ff06067812 */ /* 0x000fe400078ec0ff */
[----:B------:R-:W-:Y:S02]  /*16c10*/  SHF.R.U32.HI R3, RZ, 0x8, R2 ;  /* 0x00000008ff037819 */ /* 0x000fe40000011602 */
[----:B------:R-:W-:-:S04]  /*16c20*/  LOP3.LUT R2, R0, 0xff, RZ, 0xc0, !PT ;  /* 0x000000ff00027812 */ /* 0x000fc800078ec0ff */
[----:B------:R-:W-:Y:S01]  /*16c30*/  PRMT R8, R2, 0x5410, R3 ;  /* 0x0000541002087816 */ /* 0x000fe20000000003 */
[----:B------:R-:W-:Y:S01]  /*16c40*/  IMAD.WIDE.U32 R2, R7, -0x2daee0ad, RZ ;  /* 0xd2511f5307027825 */ /* 0x000fe200078e00ff */
[----:B------:R-:W-:-:S04]  /*16c50*/  SHF.R.U32.HI R7, RZ, 0x18, R0 ;  /* 0x00000018ff077819 */ /* 0x000fc80000011600 */
[----:B------:R-:W-:Y:S02]  /*16c60*/  LOP3.LUT R0, R3, UR14, R12, 0x96, !PT ;  /* 0x0000000e03007c12 */ /* 0x000fe4000f8e960c */
[----:B------:R-:W-:Y:S02]  /*16c70*/  PRMT R12, R6, 0x5410, R7 ;  /* 0x00005410060c7816 */ /* 0x000fe40000000007 */
        /* <DEDUP_REMOVED lines=15> */
[----:B------:R-:W-:Y:S02]  /*16d70*/  LOP3.LUT R3, R191, R214, RZ, 0x3c, !PT ;  /* 0x000000d6bf037212 */ /* 0x000fe400078e3cff */
[----:B------:R-:W-:Y:S01]  /*16d80*/  PRMT R13, R0, 0x5410, R2 ;  /* 0x00005410000d7816 */ /* 0x000fe20000000002 */
[----:B------:R-:W-:-:S02]  /*16d90*/  HSET2.LE.AND R0, R11, R216, PT ;  /* 0x000000d80b007233 */ /* 0x000fc40003803000 */
[----:B------:R-:W-:-:S03]  /*16da0*/  HSET2.LE.AND R2, R8, R216, PT ;  /* 0x000000d808027233 */ /* 0x000fc60003803000 */
[----:B------:R-:W-:Y:S01]  /*16db0*/  LOP3.LUT R11, R0, R117, RZ, 0xc0, !PT ;  /* 0x00000075000b7212 */ /* 0x000fe200078ec0ff */
[--C-:B------:R-:W-:Y:S01]  /*16dc0*/  HSET2.LE.AND R0, R12, R216.reuse, PT ;  /* 0x000000d80c007233 */ /* 0x100fe20003803000 */
[----:B------:R-:W-:Y:S01]  /*16dd0*/  LOP3.LUT R8, R2, R116, RZ, 0xc0, !PT ;  /* 0x0000007402087212 */ /* 0x000fe200078ec0ff */
[----:B------:R-:W-:Y:S01]  /*16de0*/  IMAD.WIDE.U32 R116, R3, -0x326172a9, RZ ;  /* 0xcd9e8d5703747825 */ /* 0x000fe200078e00ff */
[----:B------:R-:W-:Y:S02]  /*16df0*/  HSET2.LE.AND R2, R9, R216, PT ;  /* 0x000000d809027233 */ /* 0x000fe40003803000 */
[----:B------:R-:W-:Y:S01]  /*16e00*/  LOP3.LUT R9, R0, R28, RZ, 0xc0, !PT ;  /* 0x0000001c00097212 */ /* 0x000fe200078ec0ff */
[----:B------:R-:W-:Y:S01]  /*16e10*/  IMAD.MOV.U32 R28, RZ, RZ, R67 ;  /* 0x000000ffff1c7224 */ /* 0x000fe200078e0043 */
[----:B------:R-:W-:Y:S01]  /*16e20*/  LOP3.LUT R3, R117, UR18, R84, 0x96, !PT ;  /* 0x0000001275037c12 */ /* 0x000fe2000f8e9654 */
[----:B------:R-:W-:Y:S01]  /*16e30*/  IMAD.MOV.U32 R84, RZ, RZ, R78 ;  /* 0x000000ffff547224 */ /* 0x000fe200078e004e */
[----:B------:R-:W-:Y:S01]  /*16e40*/  LOP3.LUT R12, R2, R81, RZ, 0xc0, !PT ;  /* 0x00000051020c7212 */ /* 0x000fe200078ec0ff */
[----:B------:R-:W-:Y:S01]  /*16e50*/  IMAD.MOV.U32 R78, RZ, RZ, R73 ;  /* 0x000000ffff4e7224 */ /* 0x000fe200078e0049 */
[----:B------:R-:W-:Y:S01]  /*16e60*/  LOP3.LUT R2, R5, UR16, R116, 0x96, !PT ;  /* 0x0000001005027c12 */ /* 0x000fe2000f8e9674 */
[----:B------:R-:W-:-:S04]  /*16e70*/  IMAD.WIDE.U32 R6, R3, -0x2daee0ad, RZ ;  /* 0xd2511f5303067825 */ /* 0x000fc800078e00ff */
[----:B------:R-:W-:Y:S01]  /*16e80*/  IMAD.WIDE.U32 R2, R2, -0x2daee0ad, RZ ;  /* 0xd2511f5302027825 */ /* 0x000fe200078e00ff */
[----:B------:R-:W-:-:S03]  /*16e90*/  LOP3.LUT R0, R7, UR15, R236, 0x96, !PT ;  /* 0x0000000f07007c12 */ /* 0x000fc6000f8e96ec */
[----:B------:R-:W-:Y:S01]  /*16ea0*/  IMAD.MOV.U32 R73, RZ, RZ, R107 ;  /* 0x000000ffff497224 */ /* 0x000fe200078e006b */
[----:B------:R-:W-:Y:S01]  /*16eb0*/  LOP3.LUT R3, R3, UR11, R6, 0x96, !PT ;  /* 0x0000000b03037c12 */ /* 0x000fe2000f8e9606 */
[----:B------:R-:W-:-:S04]  /*16ec0*/  IMAD.WIDE.U32 R6, R0, -0x326172a9, RZ ;  /* 0xcd9e8d5700067825 */ /* 0x000fc800078e00ff */
[----:B------:R-:W-:Y:S01]  /*16ed0*/  IMAD.MOV.U32 R107, RZ, RZ, R112 ;  /* 0x000000ffff6b7224 */ /* 0x000fe200078e0070 */
[----:B------:R-:W-:Y:S01]  /*16ee0*/  LOP3.LUT R0, R7, UR12, R4, 0x96, !PT ;  /* 0x0000000c07007c12 */ /* 0x000fe2000f8e9604 */
[----:B------:R-:W-:-:S04]  /*16ef0*/  IMAD.WIDE.U32 R112, R3, -0x326172a9, RZ ;  /* 0xcd9e8d5703707825 */ /* 0x000fc800078e00ff */
[----:B------:R-:W-:Y:S01]  /*16f00*/  IMAD.MOV.U32 R81, RZ, RZ, R26 ;  /* 0x000000ffff517224 */ /* 0x000fe200078e001a */
[----:B------:R-:W-:Y:S01]  /*16f10*/  LOP3.LUT R3, R113, UR10, R6, 0x96, !PT ;  /* 0x0000000a71037c12 */ /* 0x000fe2000f8e9606 */
[----:B------:R-:W-:Y:S02]  /*16f20*/  IMAD.MOV.U32 R26, RZ, RZ, R57 ;  /* 0x000000ffff1a7224 */ /* 0x000fe400078e0039 */
[----:B------:R-:W-:Y:S01]  /*16f30*/  IMAD.WIDE.U32 R4, R0, -0x2daee0ad, RZ ;  /* 0xd2511f5300047825 */ /* 0x000fe200078e00ff */
[----:B------:R-:W-:-:S03]  /*16f40*/  HSET2.LE.AND R0, R15, R216, PT ;  /* 0x000000d80f007233 */ /* 0x000fc60003803000 */
[----:B------:R-:W-:Y:S01]  /*16f50*/  IMAD.MOV.U32 R67, RZ, RZ, R115 ;  /* 0x000000ffff437224 */ /* 0x000fe200078e0073 */
[----:B------:R-:W-:Y:S01]  /*16f60*/  LOP3.LUT R5, R5, UR9, R2, 0x96, !PT ;  /* 0x0000000905057c12 */ /* 0x000fe2000f8e9602 */
[----:B------:R-:W-:Y:S01]  /*16f70*/  IMAD.MOV.U32 R57, RZ, RZ, R114 ;  /* 0x000000ffff397224 */ /* 0x000fe200078e0072 */
[--C-:B------:R-:W-:Y:S01]  /*16f80*/  HSET2.LE.AND R2, R14, R216.reuse, PT ;  /* 0x000000d80e027233 */ /* 0x100fe20003803000 */
[----:B------:R-:W-:Y:S01]  /*16f90*/  IMAD.WIDE.U32 R114, R3, -0x2daee0ad, RZ ;  /* 0xd2511f5303727825 */ /* 0x000fe200078e00ff */
[----:B------:R-:W-:Y:S01]  /*16fa0*/  HSET2.LE.AND R3, R13, R216, PT ;  /* 0x000000d80d037233 */ /* 0x000fe20003803000 */
[----:B------:R-:W-:Y:S02]  /*16fb0*/  LOP3.LUT R13, R0, R83, RZ, 0xc0, !PT ;  /* 0x00000053000d7212 */ /* 0x000fe400078ec0ff */
[----:B------:R-:W-:Y:S01]  /*16fc0*/  LOP3.LUT R14, R2, R252, RZ, 0xc0, !PT ;  /* 0x000000fc020e7212 */ /* 0x000fe200078ec0ff */
[----:B------:R-:W-:Y:S01]  /*16fd0*/  IMAD.WIDE.U32 R206, R5, -0x326172a9, RZ ;  /* 0xcd9e8d5705ce7825 */ /* 0x000fe200078e00ff */
[----:B------:R-:W-:-:S02]  /*16fe0*/  LOP3.LUT R4, R115, UR6, R4, 0x96, !PT ;  /* 0x0000000673047c12 */ /* 0x000fc4000f8e9604 */
[----:B------:R-:W-:Y:S01]  /*16ff0*/  LOP3.LUT R15, R3, R232, RZ, 0xc0, !PT ;  /* 0x000000e8030f7212 */ /* 0x000fe200078ec0ff */
[----:B------:R-:W-:Y:S02]  /*17000*/  IMAD.MOV.U32 R86, RZ, RZ, R28 ;  /* 0x000000ffff567224 */ /* 0x000fe400078e001c */
[----:B------:R-:W-:-:S04]  /*17010*/  IMAD.WIDE.U32 R2, R4, -0x326172a9, RZ ;  /* 0xcd9e8d5704027825 */ /* 0x000fc800078e00ff */
[----:B------:R-:W-:Y:S02]  /*17020*/  IMAD.MOV.U32 R28, RZ, RZ, R75 ;  /* 0x000000ffff1c7224 */ /* 0x000fe400078e004b */
[----:B------:R-:W-:Y:S02]  /*17030*/  IMAD.MOV.U32 R88, RZ, RZ, R73 ;  /* 0x000000ffff587224 */ /* 0x000fe400078e0049 */
[----:B------:R-:W-:Y:S02]  /*17040*/  IMAD.MOV.U32 R60, RZ, RZ, R67 ;  /* 0x000000ffff3c7224 */ /* 0x000fe400078e0043 */
[----:B------:R-:W-:Y:S02]  /*17050*/  IMAD.MOV.U32 R21, RZ, RZ, R57 ;  /* 0x000000ffff157224 */ /* 0x000fe400078e0039 */
[----:B------:R-:W-:Y:S02]  /*17060*/  IMAD.MOV.U32 R75, RZ, RZ, R55 ;  /* 0x000000ffff4b7224 */ /* 0x000fe400078e0037 */
[----:B------:R-:W-:-:S02]  /*17070*/  IMAD.MOV.U32 R18, RZ, RZ, R107 ;  /* 0x000000ffff127224 */ /* 0x000fc400078e006b */
[----:B------:R-:W-:Y:S01]  /*17080*/  IMAD.MOV.U32 R67, RZ, RZ, R111 ;  /* 0x000000ffff437224 */ /* 0x000fe200078e006f */
[C---:B------:R-:W-:Y:S01]  /*17090*/  LOP3.LUT R111, R2.reuse, 0xff, RZ, 0xc0, !PT ;  /* 0x000000ff026f7812 */ /* 0x040fe200078ec0ff */
[----:B------:R-:W-:Y:S01]  /*170a0*/  IMAD.MOV.U32 R57, RZ, RZ, R110 ;  /* 0x000000ffff397224 */ /* 0x000fe200078e006e */
[--C-:B------:R-:W-:Y:S01]  /*170b0*/  SHF.R.U32.HI R110, RZ, 0x10, R2.reuse ;  /* 0x00000010ff6e7819 */ /* 0x100fe20000011602 */
[----:B------:R-:W-:Y:S01]  /*170c0*/  IMAD.MOV.U32 R55, RZ, RZ, R109 ;  /* 0x000000ffff377224 */ /* 0x000fe200078e006d */
[----:B------:R-:W-:Y:S01]  /*170d0*/  SHF.R.U32.HI R109, RZ, 0x18, R2 ;  /* 0x00000018ff6d7819 */ /* 0x000fe20000011602 */
[----:B------:R-:W-:Y:S01]  /*170e0*/  IMAD.MOV.U32 R73, RZ, RZ, R108 ;  /* 0x000000ffff497224 */ /* 0x000fe200078e006c */
[----:B------:R-:W-:Y:S01]  /*170f0*/  LOP3.LUT R108, R2, 0xffff, RZ, 0xc0, !PT ;  /* 0x0000ffff026c7812 */ /* 0x000fe200078ec0ff */
[----:B------:R-:W-:Y:S01]  /*17100*/  IMAD.MOV.U32 R107, RZ, RZ, R36 ;  /* 0x000000ffff6b7224 */ /* 0x000fe200078e0024 */
[----:B------:R-:W-:Y:S01]  /*17110*/  LOP3.LUT R36, R3, UR13, R206, 0x96, !PT ;  /* 0x0000000d03247c12 */ /* 0x000fe2000f8e96ce */
[----:B------:R-:W-:-:S04]  /*17120*/  IMAD.WIDE.U32 R2, R25, -0x326172a9, RZ ;  /* 0xcd9e8d5719027825 */ /* 0x000fc800078e00ff */
[----:B------:R-:W-:Y:S01]  /*17130*/  IMAD.MOV.U32 R83, RZ, RZ, R26 ;  /* 0x000000ffff537224 */ /* 0x000fe200078e001a */
[----:B------:R-:W-:Y:S01]  /*17140*/  LOP3.LUT R0, R3, R27, RZ, 0x3c, !PT ;  /* 0x0000001b03007212 */ /* 0x000fe200078e3cff */
[----:B------:R-:W-:Y:S01]  /*17150*/  IMAD.MOV.U32 R89, RZ, RZ, R18 ;  /* 0x000000ffff597224 */ /* 0x000fe200078e0012 */
[----:B------:R-:W-:Y:S01]  /*17160*/  LOP3.LUT R3, R91, UR18, R2, 0x96, !PT ;  /* 0x000000125b037c12 */ /* 0x000fe2000f8e9602 */
[----:B------:R-:W-:Y:S01]  /*17170*/  IMAD.MOV.U32 R91, RZ, RZ, R21 ;  /* 0x000000ffff5b7224 */ /* 0x000fe200078e0015 */
[----:B------:R-:W1:Y:S01]  /*17180*/  LDSM.16.MT88.4 R16, [R173+0x6000] ;  /* 0x00600000ad10783b */ /* 0x000e620000004200 */
[----:B------:R-:W-:-:S04]  /*17190*/  IMAD.WIDE.U32 R26, R0, -0x2daee0ad, RZ ;  /* 0xd2511f53001a7825 */ /* 0x000fc800078e00ff */
[----:B------:R-:W-:Y:S01]  /*171a0*/  IMAD.WIDE.U32 R4, R3, -0x2daee0ad, RZ ;  /* 0xd2511f5303047825 */ /* 0x000fe200078e00ff */
[----:B------:R-:W-:Y:S02]  /*171b0*/  LOP3.LUT R0, R27, UR17, R190, 0x96, !PT ;  /* 0x000000111b007c12 */ /* 0x000fe4000f8e96be */
[----:B------:R-:W-:Y:S01]  /*171c0*/  LOP3.LUT R27, R117, UR18, R2, 0x96, !PT ;  /* 0x00000012751b7c12 */ /* 0x000fe2000f8e9602 */
[----:B------:R-:W-:Y:S02]  /*171d0*/  IMAD.MOV.U32 R95, RZ, RZ, R57 ;  /* 0x000000ffff5f7224 */ /* 0x000fe400078e0039 */
[----:B------:R-:W-:Y:S01]  /*171e0*/  IMAD.WIDE.U32 R24, R0, -0x326172a9, RZ ;  /* 0xcd9e8d5700187825 */ /* 0x000fe200078e00ff */
[----:B------:R-:W-:-:S03]  /*171f0*/  LOP3.LUT R0, R5, UR15, R26, 0x96, !PT ;  /* 0x0000000f05007c12 */ /* 0x000fc6000f8e961a */
        /* <DEDUP_REMOVED lines=13> */
[----:B------:R-:W-:Y:S01]  /*172d0*/  IMAD.MOV.U32 R90, RZ, RZ, R60 ;  /* 0x000000ffff5a7224 */ /* 0x000fe200078e003c */
[----:B-1----:R-:W-:Y:S01]  /*172e0*/  HMMA.16816.F32.BF16 R40, R8, R18, R244 ;  /* 0x000000120828723c */ /* 0x002fe200000418f4 */
[----:B------:R-:W-:Y:S02]  /*172f0*/  IMAD.MOV.U32 R88, RZ, RZ, R75 ;  /* 0x000000ffff587224 */ /* 0x000fe400078e004b */
[----:B------:R-:W-:-:S04]  /*17300*/  IMAD.WIDE.U32 R20, R0, -0x2daee0ad, RZ ;  /* 0xd2511f5300147825 */ /* 0x000fc800078e00ff */
        /* <DEDUP_REMOVED lines=9> */
[C---:B------:R-:W-:Y:S01]  /*173a0*/  LOP3.LUT R3, R2.reuse, 0xffff, RZ, 0xc0, !PT ;  /* 0x0000ffff02037812 */ /* 0x040fe200078ec0ff */
[----:B------:R-:W-:Y:S01]  /*173b0*/  HMMA.16816.F32.BF16 R72, R8, R16, R228 ;  /* 0x000000100848723c */ /* 0x000fe200000418e4 */
[----:B------:R-:W-:Y:S02]  /*173c0*/  IMAD.MOV.U32 R190, RZ, RZ, R82 ;  /* 0x000000ffffbe7224 */ /* 0x000fe400078e0052 */
[----:B------:R-:W-:Y:S01]  /*173d0*/  SHF.R.U32.HI R4, RZ, 0x8, R3 ;  /* 0x00000008ff047819 */ /* 0x000fe20000011603 */
[----:B------:R-:W-:Y:S01]  /*173e0*/  IMAD.MOV.U32 R191, RZ, RZ, R81 ;  /* 0x000000ffffbf7224 */ /* 0x000fe200078e0051 */
[----:B------:R-:W-:Y:S01]  /*173f0*/  LOP3.LUT R3, R2, 0xff, RZ, 0xc0, !PT ;  /* 0x000000ff02037812 */ /* 0x000fe200078ec0ff */
[----:B------:R-:W-:-:S02]  /*17400*/  IMAD.MOV.U32 R232, RZ, RZ, R80 ;  /* 0x000000ffffe87224 */ /* 0x000fc400078e0050 */
[----:B------:R-:W-:Y:S01]  /*17410*/  IMAD.MOV.U32 R252, RZ, RZ, R79 ;  /* 0x000000fffffc7224 */ /* 0x000fe200078e004f */
[----:B------:R-:W-:Y:S01]  /*17420*/  PRMT R3, R3, 0x5410, R4 ;  /* 0x0000541003037816 */ /* 0x000fe20000000004 */
[----:B------:R-:W-:Y:S01]  /*17430*/  IMAD.MOV.U32 R214, RZ, RZ, R78 ;  /* 0x000000ffffd67224 */ /* 0x000fe200078e004e */
[----:B------:R-:W-:Y:S01]  /*17440*/  SHF.R.U32.HI R4, RZ, 0x10, R2 ;  /* 0x00000010ff047819 */ /* 0x000fe20000011602 */
[----:B------:R-:W-:Y:S02]  /*17450*/  IMAD.MOV.U32 R236, RZ, RZ, R76 ;  /* 0x000000ffffec7224 */ /* 0x000fe400078e004c */
[----:B------:R-:W-:-:S05]  /*17460*/  HSET2.LE.AND R3, R3, R216, PT ;  /* 0x000000d803037233 */ /* 0x000fca0003803000 */
[----:B------:R-:W-:Y:S01]  /*17470*/  LOP3.LUT R6, R3, R30, RZ, 0xc0, !PT ;  /* 0x0000001e03067212 */ /* 0x000fe200078ec0ff */
[----:B------:R-:W-:Y:S01]  /*17480*/  IMAD.MOV.U32 R228, RZ, RZ, R191 ;  /* 0x000000ffffe47224 */ /* 0x000fe200078e00bf */
[----:B------:R-:W-:Y:S01]  /*17490*/  SHF.R.U32.HI R3, RZ, 0x18, R2 ;  /* 0x00000018ff037819 */ /* 0x000fe20000011602 */
[----:B------:R-:W-:Y:S01]  /*174a0*/  IMAD.MOV.U32 R229, RZ, RZ, R232 ;  /* 0x000000ffffe57224 */ /* 0x000fe200078e00e8 */
[----:B------:R-:W-:Y:S01]  /*174b0*/  LOP3.LUT R2, R4, 0xff, RZ, 0xc0, !PT ;  /* 0x000000ff04027812 */ /* 0x000fe200078ec0ff */
[----:B------:R-:W-:Y:S02]  /*174c0*/  IMAD.MOV.U32 R230, RZ, RZ, R252 ;  /* 0x000000ffffe67224 */ /* 0x000fe400078e00fc */
[----:B------:R-:W-:Y:S01]  /*174d0*/  IMAD.MOV.U32 R30, RZ, RZ, R86 ;  /* 0x000000ffff1e7224 */ /* 0x000fe200078e0056 */
[----:B------:R-:W-:-:S05]  /*174e0*/  PRMT R2, R2, 0x5410, R3 ;  /* 0x0000541002027816 */ /* 0x000fca0000000003 */
[----:B------:R-:W-:-:S05]  /*174f0*/  HSET2.LE.AND R2, R2, R216, PT ;  /* 0x000000d802027233 */ /* 0x000fca0003803000 */
[----:B------:R-:W-:Y:S01]  /*17500*/  LOP3.LUT R7, R2, R29, RZ, 0xc0, !PT ;  /* 0x0000001d02077212 */ /* 0x000fe200078ec0ff */
[----:B------:R-:W-:Y:S01]  /*17510*/  IMAD.MOV.U32 R29, RZ, RZ, R44 ;  /* 0x000000ffff1d7224 */ /* 0x000fe200078e002c */
        /* <DEDUP_REMOVED lines=8> */
[----:B------:R-:W-:Y:S02]  /*175a0*/  SHF.R.U32.HI R2, RZ, 0x18, R0 ;  /* 0x00000018ff027819 */ /* 0x000fe40000011600 */
[----:B------:R-:W-:Y:S01]  /*175b0*/  LOP3.LUT R0, R3, 0xff, RZ, 0xc0, !PT ;  /* 0x000000ff03007812 */ /* 0x000fe200078ec0ff */
[----:B------:R-:W-:-:S03]  /*175c0*/  IMAD.MOV.U32 R3, RZ, RZ, R83 ;  /* 0x000000ffff037224 */ /* 0x000fc600078e0053 */
[----:B------:R-:W-:-:S05]  /*175d0*/  PRMT R0, R0, 0x5410, R2 ;  /* 0x0000541000007816 */ /* 0x000fca0000000002 */
[----:B------:R-:W-:-:S05]  /*175e0*/  HSET2.LE.AND R0, R0, R216, PT ;  /* 0x000000d800007233 */ /* 0x000fca0003803000 */
[----:B------:R-:W-:-:S07]  /*175f0*/  LOP3.LUT R5, R0, R31, RZ, 0xc0, !PT ;  /* 0x0000001f00057212 */ /* 0x000fce00078ec0ff */
[C---:B------:R-:W-:Y:S08]  /*17600*/  HMMA.16816.F32.BF16 R64, R4.reuse, R16, R136 ;  /* 0x000000100440723c */ /* 0x040ff00000041888 */
[----:B------:R-:W-:Y:S01]  /*17610*/  HMMA.16816.F32.BF16 R60, R4, R18, R132 ;  /* 0x00000012043c723c */ /* 0x000fe20000041884 */
[----:B---3--:R-:W1:Y:S01]  /*17620*/  LDSM.16.MT88.4 R16, [R176+0x6000] ;  /* 0x00600000b010783b */ /* 0x008e620000004200 */
[----:B------:R-:W-:-:S02]  /*17630*/  IMAD.MOV.U32 R44, RZ, RZ, R188 ;  /* 0x000000ffff2c7224 */ /* 0x000fc400078e00bc */
[----:B------:R-:W-:Y:S01]  /*17640*/  IMAD.MOV.U32 R84, RZ, RZ, R187 ;  /* 0x000000ffff547224 */ /* 0x000fe200078e00bb */
[----:B------:R3:W5:Y:S03]  /*17650*/  LDL.LU R188, [R1+0x198] ;  /* 0x0001980001bc7983 */ /* 0x0007660000300800 */
[-C--:B-1----:R-:W-:Y:S08]  /*17660*/  HMMA.16816.F32.BF16 R100, R8, R16.reuse, R100 ;  /* 0x000000100864723c */ /* 0x082ff00000041864 */
[C---:B------:R-:W-:Y:S08]  /*17670*/  HMMA.16816.F32.BF16 R80, R4.reuse, R16, R128 ;  /* 0x000000100450723c */ /* 0x040ff00000041880 */
[-C--:B------:R-:W-:Y:S08]  /*17680*/  HMMA.16816.F32.BF16 R76, R4, R18.reuse, R124 ;  /* 0x00000012044c723c */ /* 0x080ff0000004187c */
[----:B------:R-:W-:Y:S01]  /*17690*/  HMMA.16816.F32.BF16 R96, R8, R18, R96 ;  /* 0x000000120860723c */ /* 0x000fe20000041860 */
[----:B----4-:R-:W1:Y:S01]  /*176a0*/  LDSM.16.MT88.4 R16, [R174+0x6000] ;  /* 0x00600000ae10783b */ /* 0x010e620000004200 */
[----:B------:R-:W-:-:S02]  /*176b0*/  IMAD.MOV.U32 R139, RZ, RZ, R190 ;  /* 0x000000ffff8b7224 */ /* 0x000fc400078e00be */
[----:B------:R-:W-:Y:S01]  /*176c0*/  IMAD.MOV.U32 R190, RZ, RZ, R85 ;  /* 0x000000ffffbe7224 */ /* 0x000fe200078e0055 */
[----:B------:R3:W5:Y:S01]  /*176d0*/  LDL.LU R187, [R1+0x194] ;  /* 0x0001940001bb7983 */ /* 0x0007620000300800 */
        /* <DEDUP_REMOVED lines=14> */
[----:B------:R-:W-:Y:S01]  /*177c0*/  IMAD.MOV.U32 R32, RZ, RZ, R52 ;  /* 0x000000ffff207224 */ /* 0x000fe200078e0034 */
        /* <DEDUP_REMOVED lines=33> */
[----:B------:R3:W5:Y:S01]  /*179e0*/  LDL.LU R185, [R1+0x18c] ;  /* 0x00018c0001b97983 */ /* 0x0007620000300800 */
[----:B------:R-:W-:-:S02]  /*179f0*/  IMAD.MOV.U32 R138, RZ, RZ, R3 ;  /* 0x000000ffff8a7224 */ /* 0x000fc400078e0003 */
[----:B------:R-:W-:Y:S01]  /*17a00*/  IMAD.MOV.U32 R139, RZ, RZ, R22 ;  /* 0x000000ffff8b7224 */ /* 0x000fe200078e0016 */
[----:B------:R3:W5:Y:S01]  /*17a10*/  LDL.LU R184, [R1+0x188] ;  /* 0x0001880001b87983 */ /* 0x0007620000300800 */
[----:B------:R-:W-:Y:S02]  /*17a20*/  IMAD.MOV.U32 R0, RZ, RZ, R47 ;  /* 0x000000ffff007224 */ /* 0x000fe400078e002f */
[----:B------:R-:W-:Y:S02]  /*17a30*/  IMAD.MOV.U32 R2, RZ, RZ, R122 ;  /* 0x000000ffff027224 */ /* 0x000fe400078e007a */
[----:B------:R-:W-:Y:S02]  /*17a40*/  IMAD.MOV.U32 R3, RZ, RZ, R180 ;  /* 0x000000ffff037224 */ /* 0x000fe400078e00b4 */
        /* <DEDUP_REMOVED lines=10> */
[----:B------:R-:W-:Y:S01]  /*17af0*/  HMMA.16816.F32.BF16 R84, R8, R16, R84 ;  /* 0x000000100854723c */ /* 0x000fe20000041854 */
[----:B------:R-:W-:Y:S01]  /*17b00*/  IMAD.MOV.U32 R0, RZ, RZ, R107 ;  /* 0x000000ffff007224 */ /* 0x000fe200078e006b */
[----:B------:R-:W1:Y:S01]  /*17b10*/  LDSM.16.MT88.4 R8, [R173+0x6800] ;  /* 0x00680000ad08783b */ /* 0x000e620000004200 */
[----:B------:R-:W-:-:S04]  /*17b20*/  IMAD.WIDE.U32 R2, R21, -0x2daee0ad, RZ ;  /* 0xd2511f5315027825 */ /* 0x000fc800078e00ff */
[----:B------:R-:W-:Y:S01]  /*17b30*/  IMAD.MOV.U32 R249, RZ, RZ, R0 ;  /* 0x000000fffff97224 */ /* 0x000fe200078e0000 */
[----:B------:R-:W-:Y:S02]  /*17b40*/  LOP3.LUT R0, R3, UR14, R20, 0x96, !PT ;  /* 0x0000000e03007c12 */ /* 0x000fe4000f8e9614 */
[----:B------:R-:W-:Y:S01]  /*17b50*/  LOP3.LUT R3, R2, 0xffff, RZ, 0xc0, !PT ;  /* 0x0000ffff02037812 */ /* 0x000fe200078ec0ff */
[----:B------:R-:W-:Y:S07]  /*17b60*/  HMMA.16816.F32.BF16 R32, R4, R18, R32 ;  /* 0x000000120420723c */ /* 0x000fee0000041820 */
[----:B------:R-:W-:-:S02]  /*17b70*/  SHF.R.U32.HI R5, RZ, 0x8, R3 ;  /* 0x00000008ff057819 */ /* 0x000fc40000011603 */
[----:B------:R-:W-:Y:S02]  /*17b80*/  LOP3.LUT R4, R2, 0xff, RZ, 0xc0, !PT ;  /* 0x000000ff02047812 */ /* 0x000fe400078ec0ff */
[----:B------:R-:W-:Y:S02]  /*17b90*/  SHF.R.U32.HI R3, RZ, 0x10, R2 ;  /* 0x00000010ff037819 */ /* 0x000fe40000011602 */
[----:B------:R-:W-:Y:S02]  /*17ba0*/  PRMT R16, R4, 0x5410, R5 ;  /* 0x0000541004107816 */ /* 0x000fe40000000005 */
[----:B------:R-:W-:Y:S02]  /*17bb0*/  SHF.R.U32.HI R4, RZ, 0x10, R0 ;  /* 0x00000010ff047819 */ /* 0x000fe40000011600 */
[----:B------:R-:W-:Y:S02]  /*17bc0*/  SHF.R.U32.HI R7, RZ, 0x18, R2 ;  /* 0x00000018ff077819 */ /* 0x000fe40000011602 */
[----:B------:R-:W-:-:S02]  /*17bd0*/  LOP3.LUT R5, R3, 0xff, RZ, 0xc0, !PT ;  /* 0x000000ff03057812 */ /* 0x000fc400078ec0ff */
[C---:B------:R-:W-:Y:S02]  /*17be0*/  LOP3.LUT R2, R0.reuse, 0xffff, RZ, 0xc0, !PT ;  /* 0x0000ffff00027812 */ /* 0x040fe400078ec0ff */
[----:B------:R-:W-:Y:S02]  /*17bf0*/  LOP3.LUT R6, R0, 0xff, RZ, 0xc0, !PT ;  /* 0x000000ff00067812 */ /* 0x000fe400078ec0ff */
        /* <DEDUP_REMOVED lines=13> */
[----:B------:R-:W-:Y:S01]  /*17cd0*/  LOP3.LUT R5, R3, R105, RZ, 0xc0, !PT ;  /* 0x0000006903057212 */ /* 0x000fe200078ec0ff */
[----:B------:R-:W-:Y:S01]  /*17ce0*/  IMAD.MOV.U32 R250, RZ, RZ, R137 ;  /* 0x000000fffffa7224 */ /* 0x000fe200078e0089 */
[----:B------:R-:W-:Y:S01]  /*17cf0*/  LOP3.LUT R7, R0, R23, RZ, 0xc0, !PT ;  /* 0x0000001700077212 */ /* 0x000fe200078ec0ff */
[----:B------:R-:W-:Y:S01]  /*17d00*/  IMAD.MOV.U32 R251, RZ, RZ, R138 ;  /* 0x000000fffffb7224 */ /* 0x000fe200078e008a */
[----:B------:R-:W-:Y:S01]  /*17d10*/  LOP3.LUT R4, R2, R106, RZ, 0xc0, !PT ;  /* 0x0000006a02047212 */ /* 0x000fe200078ec0ff */
[----:B------:R-:W-:Y:S01]  /*17d20*/  IMAD.MOV.U32 R137, RZ, RZ, R107 ;  /* 0x000000ffff897224 */ /* 0x000fe200078e006b */
[-C--:B-1----:R-:W-:Y:S01]  /*17d30*/  HMMA.16816.F32.BF16 R124, R12, R8.reuse, R72 ;  /* 0x000000080c7c723c */ /* 0x082fe20000041848 */
[----:B------:R-:W-:Y:S01]  /*17d40*/  IMAD.MOV.U32 R138, RZ, RZ, R22 ;  /* 0x000000ffff8a7224 */ /* 0x000fe200078e0016 */
[----:B------:R-:W1:Y:S04]  /*17d50*/  LDSM.16.MT88.4 R16, [R174+0x6800] ;  /* 0x00680000ae10783b */ /* 0x000e680000004200 */
[----:B------:R-:W2:Y:S02]  /*17d60*/  LDSM.16.MT88.4 R20, [R176+0x6800] ;  /* 0x00680000b014783b */ /* 0x000ea40000004200 */
[C---:B------:R-:W-:Y:S08]  /*17d70*/  HMMA.16816.F32.BF16 R64, R4.reuse, R8, R64 ;  /* 0x000000080440723c */ /* 0x040ff00000041840 */
[-C--:B------:R-:W-:Y:S08]  /*17d80*/  HMMA.16816.F32.BF16 R60, R4, R10.reuse, R60 ;  /* 0x0000000a043c723c */ /* 0x080ff0000004183c */
[----:B------:R-:W-:Y:S01]  /*17d90*/  HMMA.16816.F32.BF16 R104, R12, R10, R40 ;  /* 0x0000000a0c68723c */ /* 0x000fe20000041828 */
[----:B------:R-:W4:Y:S01]  /*17da0*/  LDSM.16.MT88.4 R8, [R175+0x6800] ;  /* 0x00680000af08783b */ /* 0x000f220000004200 */
[----:B------:R-:W-:-:S05]  /*17db0*/  LOP3.LUT R2, R25, UR16, R116, 0x96, !PT ;  /* 0x0000001019027c12 */ /* 0x000fca000f8e9674 */
[----:B------:R-:W-:Y:S01]  /*17dc0*/  IMAD.WIDE.U32 R2, R2, -0x2daee0ad, RZ ;  /* 0xd2511f5302027825 */ /* 0x000fe200078e00ff */
[C---:B-1----:R-:W-:Y:S08]  /*17dd0*/  HMMA.16816.F32.BF16 R56, R4.reuse, R16, R56 ;  /* 0x000000100438723c */ /* 0x042ff00000041838 */
[C---:B--2---:R-:W-:Y:S08]  /*17de0*/  HMMA.16816.F32.BF16 R80, R4.reuse, R20, R80 ;  /* 0x000000140450723c */ /* 0x044ff00000041850 */
[C---:B------:R-:W-:Y:S08]  /*17df0*/  HMMA.16816.F32.BF16 R76, R4.reuse, R22, R76 ;  /* 0x00000016044c723c */ /* 0x040ff0000004184c */
[C---:B------:R-:W-:Y:S08]  /*17e00*/  HMMA.16816.F32.BF16 R52, R4.reuse, R18, R52 ;  /* 0x000000120434723c */ /* 0x040ff00000041834 */
[C---:B----4-:R-:W-:Y:S08]  /*17e10*/  HMMA.16816.F32.BF16 R44, R4.reuse, R8, R44 ;  /* 0x00000008042c723c */ /* 0x050ff0000004182c */
        /* <DEDUP_REMOVED lines=9> */
[----:B------:R-:W-:-:S05]  /*17eb0*/  IMAD.WIDE.U32 R24, R3, -0x2daee0ad, RZ ;  /* 0xd2511f5303187825 */ /* 0x000fca00078e00ff */
[----:B------:R-:W-:Y:S02]  /*17ec0*/  LOP3.LUT R3, R25, UR6, R4, 0x96, !PT ;  /* 0x0000000619037c12 */ /* 0x000fe4000f8e9604 */
[----:B------:R-:W-:-:S03]  /*17ed0*/  LOP3.LUT R4, R5, UR9, R2, 0x96, !PT ;  /* 0x0000000905047c12 */ /* 0x000fc6000f8e9602 */
[----:B------:R-:W-:Y:S01]  /*17ee0*/  IMAD.WIDE.U32 R2, R3, -0x326172a9, RZ ;  /* 0xcd9e8d5703027825 */ /* 0x000fe200078e00ff */
[----:B------:R-:W-:Y:S04]  /*17ef0*/  HMMA.16816.F32.BF16 R72, R12, R10, R28 ;  /* 0x0000000a0c48723c */ /* 0x000fe8000004181c */
[----:B------:R-:W-:-:S03]  /*17f00*/  LOP3.LUT R0, R2, 0xffff, RZ, 0xc0, !PT ;  /* 0x0000ffff02007812 */ /* 0x000fc600078ec0ff */
[----:B------:R-:W-:Y:S01]  /*17f10*/  IMAD.WIDE.U32 R28, R4, -0x326172a9, RZ ;  /* 0xcd9e8d57041c7825 */ /* 0x000fe200078e00ff */
[----:B------:R-:W-:Y:S02]  /*17f20*/  SHF.R.U32.HI R5, RZ, 0x8, R0 ;  /* 0x00000008ff057819 */ /* 0x000fe40000011600 */
[----:B------:R-:W-:Y:S02]  /*17f30*/  LOP3.LUT R4, R2, 0xff, RZ, 0xc0, !PT ;  /* 0x000000ff02047812 */ /* 0x000fe400078ec0ff */
[----:B------:R-:W-:Y:S02]  /*17f40*/  LOP3.LUT R0, R3, UR13, R28, 0x96, !PT ;  /* 0x0000000d03007c12 */ /* 0x000fe4000f8e961c */
        /* <DEDUP_REMOVED lines=8> */
[----:B------:R-:W-:Y:S02]  /*17fd0*/  LDSM.16.MT88.4 R8, [R173+0x7000] ;  /* 0x00700000ad08783b */ /* 0x000fe40000004200 */
[C---:B------:R-:W-:Y:S02]  /*17fe0*/  HMMA.16816.F32.BF16 R96, R12.reuse, R22, R96 ;  /* 0x000000160c60723c */ /* 0x040fe40000041860 */
[----:B------:R-:W1:Y:S06]  /*17ff0*/  LDSM.16.MT88.4 R20, [R175+0x7000] ;  /* 0x00700000af14783b */ /* 0x000e6c0000004200 */
[C---:B------:R-:W-:Y:S08]  /*18000*/  HMMA.16816.F32.BF16 R92, R12.reuse, R16, R92 ;  /* 0x000000100c5c723c */ /* 0x040ff0000004185c */
[----:B------:R-:W-:Y:S01]  /*18010*/  HMMA.16816.F32.BF16 R88, R12, R18, R88 ;  /* 0x000000120c58723c */ /* 0x000fe20000041858 */
[----:B------:R-:W2:Y:S04]  /*18020*/  LDSM.16.MT88.4 R12, [R176+0x7000] ;  /* 0x00700000b00c783b */ /* 0x000ea80000004200 */
        /* <DEDUP_REMOVED lines=15> */
[----:B------:R-:W-:Y:S01]  /*18120*/  LOP3.LUT R7, R0, R119, RZ, 0xc0, !PT ;  /* 0x0000007700077212 */ /* 0x000fe200078ec0ff */
[----:B------:R-:W-:Y:S01]  /*18130*/  IMAD.MOV.U32 R122, RZ, RZ, R181 ;  /* 0x000000ffff7a7224 */ /* 0x000fe200078e00b5 */
[----:B------:R-:W-:Y:S01]  /*18140*/  LOP3.LUT R0, R110, 0xff, RZ, 0xc0, !PT ;  /* 0x000000ff6e007812 */ /* 0x000fe200078ec0ff */
[----:B------:R-:W-:Y:S02]  /*18150*/  IMAD.MOV.U32 R243, RZ, RZ, R244 ;  /* 0x000000fffff37224 */ /* 0x000fe400078e00f4 */
[----:B------:R-:W-:-:S02]  /*18160*/  IMAD.MOV.U32 R226, RZ, RZ, R245 ;  /* 0x000000ffffe27224 */ /* 0x000fc400078e00f5 */
[----:B------:R-:W-:Y:S01]  /*18170*/  IMAD.MOV.U32 R227, RZ, RZ, R246 ;  /* 0x000000ffffe37224 */ /* 0x000fe200078e00f6 */
[C---:B-1----:R-:W-:Y:S01]  /*18180*/  HMMA.16816.F32.BF16 R44, R4.reuse, R20, R44 ;  /* 0x00000014042c723c */ /* 0x042fe2000004182c */
[----:B------:R-:W-:Y:S02]  /*18190*/  IMAD.MOV.U32 R244, RZ, RZ, R247 ;  /* 0x000000fffff47224 */ /* 0x000fe400078e00f7 */
[----:B------:R-:W-:Y:S02]  /*181a0*/  IMAD.MOV.U32 R224, RZ, RZ, R131 ;  /* 0x000000ffffe07224 */ /* 0x000fe400078e0083 */
[----:B------:R-:W-:Y:S02]  /*181b0*/  IMAD.MOV.U32 R242, RZ, RZ, R135 ;  /* 0x000000fffff27224 */ /* 0x000fe400078e0087 */
[----:B------:R-:W-:Y:S01]  /*181c0*/  IMAD.MOV.U32 R241, RZ, RZ, R136 ;  /* 0x000000fffff17224 */ /* 0x000fe200078e0088 */
[----:B--2---:R-:W-:Y:S01]  /*181d0*/  HMMA.16816.F32.BF16 R128, R4, R12, R80 ;  /* 0x0000000c0480723c */ /* 0x004fe20000041850 */
[----:B------:R-:W-:-:S02]  /*181e0*/  IMAD.MOV.U32 R247, RZ, RZ, R132 ;  /* 0x000000fffff77224 */ /* 0x000fc400078e0084 */
[----:B------:R-:W-:Y:S02]  /*181f0*/  IMAD.MOV.U32 R30, RZ, RZ, R137 ;  /* 0x000000ffff1e7224 */ /* 0x000fe400078e0089 */
[----:B------:R-:W-:Y:S02]  /*18200*/  IMAD.MOV.U32 R31, RZ, RZ, R138 ;  /* 0x000000ffff1f7224 */ /* 0x000fe400078e008a */
[----:B------:R-:W-:Y:S01]  /*18210*/  IMAD.MOV.U32 R117, RZ, RZ, R139 ;  /* 0x000000ffff757224 */ /* 0x000fe200078e008b */
[C---:B----4-:R-:W-:Y:S01]  /*18220*/  HMMA.16816.F32.BF16 R56, R4.reuse, R16, R56 ;  /* 0x000000100438723c */ /* 0x050fe20000041838 */
[----:B------:R-:W-:Y:S02]  /*18230*/  IMAD.MOV.U32 R246, RZ, RZ, R133 ;  /* 0x000000fffff67224 */ /* 0x000fe400078e0085 */
[----:B------:R-:W-:Y:S01]  /*18240*/  IMAD.MOV.U32 R225, RZ, RZ, R123 ;  /* 0x000000ffffe17224 */ /* 0x000fe200078e007b */
[----:B------:R-:W-:Y:S01]  /*18250*/  SHF.R.U32.HI R2, RZ, 0x8, R108 ;  /* 0x00000008ff027819 */ /* 0x000fe2000001166c */
[----:B------:R-:W-:Y:S01]  /*18260*/  IMAD.MOV.U32 R245, RZ, RZ, R134 ;  /* 0x000000fffff57224 */ /* 0x000fe200078e0086 */
[----:B------:R3:W5:Y:S01]  /*18270*/  LDL.LU R181, [R1+0x17c] ;  /* 0x00017c0001b57983 */ /* 0x0007620000300800 */
[----:B------:R-:W-:Y:S01]  /*18280*/  IMAD.MOV.U32 R116, RZ, RZ, R122 ;  /* 0x000000ffff747224 */ /* 0x000fe200078e007a */
[C---:B------:R-:W-:Y:S02]  /*18290*/  HMMA.16816.F32.BF16 R136, R4.reuse, R8, R64 ;  /* 0x000000080488723c */ /* 0x040fe40000041840 */
[----:B------:R3:W5:Y:S04]  /*182a0*/  LDL.LU R180, [R1+0x178] ;  /* 0x0001780001b47983 */ /* 0x0007680000300800 */
[----:B------:R3:W5:Y:S02]  /*182b0*/  LDL.LU R179, [R1+0x174] ;  /* 0x0001740001b37983 */ /* 0x0007640000300800 */
[C---:B------:R-:W-:Y:S02]  /*182c0*/  HMMA.16816.F32.BF16 R132, R4.reuse, R10, R60 ;  /* 0x0000000a0484723c */ /* 0x040fe4000004183c */
[----:B------:R3:W5:Y:S06]  /*182d0*/  LDL.LU R178, [R1+0x170] ;  /* 0x0001700001b27983 */ /* 0x00076c0000300800 */
[C---:B------:R-:W-:Y:S08]  /*182e0*/  HMMA.16816.F32.BF16 R120, R4.reuse, R14, R76 ;  /* 0x0000000e0478723c */ /* 0x040ff0000004184c */
[C---:B------:R-:W-:Y:S08]  /*182f0*/  HMMA.16816.F32.BF16 R52, R4.reuse, R18, R52 ;  /* 0x000000120434723c */ /* 0x040ff00000041834 */
[----:B------:R-:W-:Y:S07]  /*18300*/  HMMA.16816.F32.BF16 R40, R4, R22, R32 ;  /* 0x000000160428723c */ /* 0x000fee0000041820 */
[----:B------:R-:W-:-:S02]  /*18310*/  PRMT R7, R0, 0x5410, R109 ;  /* 0x0000541000077816 */ /* 0x000fc4000000006d */
        /* <DEDUP_REMOVED lines=11> */
[----:B------:R-:W-:Y:S01]  /*183d0*/  IMAD.MOV.U32 R116, RZ, RZ, R117 ;  /* 0x000000ffff747224 */ /* 0x000fe200078e0075 */
[----:B------:R-:W-:Y:S01]  /*183e0*/  HSET2.LE.AND R0, R2, R216, PT ;  /* 0x000000d802007233 */ /* 0x000fe20003803000 */
[----:B------:R-:W-:Y:S02]  /*183f0*/  IMAD.MOV.U32 R117, RZ, RZ, R30 ;  /* 0x000000ffff757224 */ /* 0x000fe400078e001e */
[----:B------:R-:W-:Y:S02]  /*18400*/  IMAD.MOV.U32 R30, RZ, RZ, R248 ;  /* 0x000000ffff1e7224 */ /* 0x000fe400078e00f8 */
[----:B------:R-:W-:Y:S01]  /*18410*/  IMAD.MOV.U32 R248, RZ, RZ, R249 ;  /* 0x000000fffff87224 */ /* 0x000fe200078e00f9 */
[----:B------:R-:W-:Y:S01]  /*18420*/  LOP3.LUT R5, R0, R116, RZ, 0xc0, !PT ;  /* 0x0000007400057212 */ /* 0x000fe200078ec0ff */
[----:B------:R-:W-:Y:S02]  /*18430*/  IMAD.MOV.U32 R249, RZ, RZ, R243 ;  /* 0x000000fffff97224 */ /* 0x000fe400078e00f3 */
[----:B------:R-:W-:-:S02]  /*18440*/  IMAD.MOV.U32 R116, RZ, RZ, R117 ;  /* 0x000000ffff747224 */ /* 0x000fc400078e0075 */
[----:B------:R-:W-:Y:S02]  /*18450*/  IMAD.MOV.U32 R243, RZ, RZ, R224 ;  /* 0x000000fffff37224 */ /* 0x000fe400078e00e0 */
[----:B------:R-:W-:Y:S02]  /*18460*/  IMAD.MOV.U32 R117, RZ, RZ, R30 ;  /* 0x000000ffff757224 */ /* 0x000fe400078e001e */
[----:B------:R-:W-:Y:S02]  /*18470*/  IMAD.MOV.U32 R224, RZ, RZ, R177 ;  /* 0x000000ffffe07224 */ /* 0x000fe400078e00b1 */
[----:B------:R-:W-:Y:S01]  /*18480*/  IMAD.MOV.U32 R30, RZ, RZ, R248 ;  /* 0x000000ffff1e7224 */ /* 0x000fe200078e00f8 */
[----:B------:R3:W5:Y:S01]  /*18490*/  LDL.LU R177, [R1+0x16c] ;  /* 0x00016c0001b17983 */ /* 0x0007620000300800 */
[----:B------:R-:W-:-:S03]  /*184a0*/  IMAD.MOV.U32 R248, RZ, RZ, R172 ;  /* 0x000000fffff87224 */ /* 0x000fc600078e00ac */
[----:B------:R3:W5:Y:S01]  /*184b0*/  LDL.LU R172, [R1+0x168] ;  /* 0x0001680001ac7983 */ /* 0x0007620000300800 */
        /* <DEDUP_REMOVED lines=12> */
[----:B------:R-:W-:Y:S01]  /*18580*/  SHF.R.U32.HI R11, RZ, 0x10, R2 ;  /* 0x00000010ff0b7819 */ /* 0x000fe20000011602 */
[----:B------:R-:W-:Y:S01]  /*18590*/  HMMA.16816.F32.BF16 R108, R4, R12, R100 ;  /* 0x0000000c046c723c */ /* 0x000fe20000041864 */
[----:B------:R-:W-:Y:S01]  /*185a0*/  PRMT R10, R9, 0x5410, R8 ;  /* 0x00005410090a7816 */ /* 0x000fe20000000008 */
[----:B------:R-:W-:-:S05]  /*185b0*/  IMAD.MOV.U32 R66, RZ, RZ, R30 ;  /* 0x000000ffff427224 */ /* 0x000fca00078e001e */
[----:B------:R-:W-:Y:S01]  /*185c0*/  SHF.R.U32.HI R12, RZ, 0x18, R2 ;  /* 0x00000018ff0c7819 */ /* 0x000fe20000011602 */
[----:B------:R-:W-:Y:S01]  /*185d0*/  HMMA.16816.F32.BF16 R92, R4, R16, R92 ;  /* 0x00000010045c723c */ /* 0x000fe2000004185c */
[C---:B------:R-:W-:Y:S01]  /*185e0*/  LOP3.LUT R2, R0.reuse, 0xffff, RZ, 0xc0, !PT ;  /* 0x0000ffff00027812 */ /* 0x040fe200078ec0ff */
[----:B------:R-:W-:Y:S01]  /*185f0*/  IMAD.MOV.U32 R65, RZ, RZ, R31 ;  /* 0x000000ffff417224 */ /* 0x000fe200078e001f */
[----:B------:R-:W-:Y:S02]  /*18600*/  LDSM.16.MT88.4 R100, [R176+0x7800] ;  /* 0x00780000b064783b */ /* 0x000fe40000004200 */
[----:B------:R-:W-:Y:S02]  /*18610*/  SHF.R.U32.HI R3, RZ, 0x8, R2 ;  /* 0x00000008ff037819 */ /* 0x000fe40000011602 */
[----:B------:R-:W-:-:S04]  /*18620*/  LOP3.LUT R2, R0, 0xff, RZ, 0xc0, !PT ;  /* 0x000000ff00027812 */ /* 0x000fc800078ec0ff */
[----:B------:R-:W-:Y:S02]  /*18630*/  PRMT R3, R2, 0x5410, R3 ;  /* 0x0000541002037816 */ /* 0x000fe40000000003 */
[--C-:B------:R-:W-:Y:S02]  /*18640*/  SHF.R.U32.HI R2, RZ, 0x10, R0.reuse ;  /* 0x00000010ff027819 */ /* 0x100fe40000011600 */
[----:B------:R-:W-:Y:S02]  /*18650*/  SHF.R.U32.HI R8, RZ, 0x18, R0 ;  /* 0x00000018ff087819 */ /* 0x000fe40000011600 */
[----:B------:R-:W-:Y:S01]  /*18660*/  LOP3.LUT R2, R2, 0xff, RZ, 0xc0, !PT ;  /* 0x000000ff02027812 */ /* 0x000fe200078ec0ff */
[----:B------:R-:W-:Y:S01]  /*18670*/  HSET2.LE.AND R0, R3, R216, PT ;  /* 0x000000d803007233 */ /* 0x000fe20003803000 */
[----:B------:R-:W-:Y:S02]  /*18680*/  LOP3.LUT R9, R11, 0xff, RZ, 0xc0, !PT ;  /* 0x000000ff0b097812 */ /* 0x000fe400078ec0ff */
[----:B------:R-:W-:Y:S01]  /*18690*/  PRMT R2, R2, 0x5410, R8 ;  /* 0x0000541002027816 */ /* 0x000fe20000000008 */
[----:B------:R-:W-:Y:S01]  /*186a0*/  HMMA.16816.F32.BF16 R16, R4, R18, R88 ;  /* 0x000000120410723c */ /* 0x000fe20000041858 */
[----:B------:R-:W-:-:S06]  /*186b0*/  PRMT R3, R9, 0x5410, R12 ;  /* 0x0000541009037816 */ /* 0x000fcc000000000c */
[----:B------:R-:W-:Y:S01]  /*186c0*/  LOP3.LUT R88, R0, R222, RZ, 0xc0, !PT ;  /* 0x000000de00587212 */ /* 0x000fe200078ec0ff */
[--C-:B------:R-:W-:Y:S02]  /*186d0*/  HSET2.LE.AND R0, R2, R216.reuse, PT ;  /* 0x000000d802007233 */ /* 0x100fe40003803000 */
[--C-:B------:R-:W-:Y:S02]  /*186e0*/  HSET2.LE.AND R2, R10, R216.reuse, PT ;  /* 0x000000d80a027233 */ /* 0x100fe40003803000 */
[----:B------:R-:W-:-:S03]  /*186f0*/  HSET2.LE.AND R3, R3, R216, PT ;  /* 0x000000d803037233 */ /* 0x000fc60003803000 */
[----:B------:R-:W-:Y:S02]  /*18700*/  LOP3.LUT R90, R2, R218, RZ, 0xc0, !PT ;  /* 0x000000da025a7212 */ /* 0x000fe400078ec0ff */
[----:B------:R-:W-:Y:S02]  /*18710*/  LOP3.LUT R2, R207, UR8, R112, 0x96, !PT ;  /* 0x00000008cf027c12 */ /* 0x000fe4000f8e9670 */
[----:B------:R-:W-:-:S03]  /*18720*/  LOP3.LUT R91, R3, R219, RZ, 0xc0, !PT ;  /* 0x000000db035b7212 */ /* 0x000fc600078ec0ff */
[----:B------:R-:W-:Y:S01]  /*18730*/  IMAD.WIDE.U32 R2, R2, -0x2daee0ad, RZ ;  /* 0xd2511f5302027825 */ /* 0x000fe200078e00ff */
[----:B------:R-:W-:Y:S01]  /*18740*/  LOP3.LUT R89, R0, R221, RZ, 0xc0, !PT ;  /* 0x000000dd00597212 */ /* 0x000fe200078ec0ff */
[----:B------:R-:W-:Y:S01]  /*18750*/  HMMA.16816.F32.BF16 R80, R4, R20, R84 ;  /* 0x000000140450723c */ /* 0x000fe20000041854 */
[----:B------:R-:W-:Y:S02]  /*18760*/  LDSM.16.MT88.4 R84, [R174+0x7800] ;  /* 0x00780000ae54783b */ /* 0x000fe40000004200 */
[----:B------:R-:W-:-:S05]  /*18770*/  LOP3.LUT R0, R2, 0xffff, RZ, 0xc0, !PT ;  /* 0x0000ffff02007812 */ /* 0x000fca00078ec0ff */
[C---:B------:R-:W-:Y:S01]  /*18780*/  HMMA.16816.F32.BF16 R28, R4.reuse, R14, R96 ;  /* 0x0000000e041c723c */ /* 0x040fe20000041860 */
[----:B------:R-:W-:Y:S01]  /*18790*/  SHF.R.U32.HI R8, RZ, 0x18, R2 ;  /* 0x00000018ff087819 */ /* 0x000fe20000011602 */
[----:B------:R-:W-:Y:S01]  /*187a0*/  IMAD.MOV.U32 R67, RZ, RZ, R117 ;  /* 0x000000ffff437224 */ /* 0x000fe200078e0075 */
[----:B------:R-:W-:Y:S04]  /*187b0*/  STG.E.U16 [R48.64+-0xf0], R170 ;  /* 0xffff10aa30007986 */ /* 0x000fe8000c101522 */
[----:B------:R-:W1:Y:S01]  /*187c0*/  LDSM.16.MT88.4 R116, [R173+0x7800] ;  /* 0x00780000ad74783b */ /* 0x000e620000004200 */
[----:B------:R-:W-:Y:S03]  /*187d0*/  HMMA.16816.F32.BF16 R20, R4, R22, R72 ;  /* 0x000000160414723c */ /* 0x000fe60000041848 */
[----:B------:R-:W-:Y:S04]  /*187e0*/  STG.E.U16 [R48.64+-0xee], R167 ;  /* 0xffff12a730007986 */ /* 0x000fe8000c101522 */
[----:B------:R-:W-:Y:S01]  /*187f0*/  SHF.R.U32.HI R4, RZ, 0x8, R0 ;  /* 0x00000008ff047819 */ /* 0x000fe20000011600 */
[----:B------:R-:W2:Y:S01]  /*18800*/  LDSM.16.MT88.4 R12, [R175+0x7800] ;  /* 0x00780000af0c783b */ /* 0x000ea20000004200 */
[----:B------:R-:W-:-:S02]  /*18810*/  LOP3.LUT R0, R3, UR14, R114, 0x96, !PT ;  /* 0x0000000e03007c12 */ /* 0x000fc4000f8e9672 */
[----:B------:R-:W-:Y:S02]  /*18820*/  LOP3.LUT R5, R2, 0xff, RZ, 0xc0, !PT ;  /* 0x000000ff02057812 */ /* 0x000fe400078ec0ff */
[----:B------:R-:W-:Y:S02]  /*18830*/  SHF.R.U32.HI R3, RZ, 0x10, R2 ;  /* 0x00000010ff037819 */ /* 0x000fe40000011602 */
[C---:B------:R-:W-:Y:S02]  /*18840*/  LOP3.LUT R2, R0.reuse, 0xffff, RZ, 0xc0, !PT ;  /* 0x0000ffff00027812 */ /* 0x040fe400078ec0ff */
[----:B------:R-:W-:Y:S01]  /*18850*/  PRMT R9, R5, 0x5410, R4 ;  /* 0x0000541005097816 */ /* 0x000fe20000000004 */
[----:B------:R-:W-:Y:S01]  /*18860*/  STG.E.U16 [R38.64+-0xf0], R165 ;  /* 0xffff10a526007986 */ /* 0x000fe2000c101522 */
[----:B------:R-:W-:Y:S02]  /*18870*/  LOP3.LUT R6, R0, 0xff, RZ, 0xc0, !PT ;  /* 0x000000ff00067812 */ /* 0x000fe400078ec0ff */
[----:B------:R-:W-:Y:S01]  /*18880*/  SHF.R.U32.HI R4, RZ, 0x8, R2 ;  /* 0x00000008ff047819 */ /* 0x000fe20000011602 */
[----:B------:R-:W-:Y:S01]  /*18890*/  STG.E.U16 [R38.64+-0xee], R166 ;  /* 0xffff12a626007986 */ /* 0x000fe2000c101522 */
[----:B------:R-:W-:-:S02]  /*188a0*/  LOP3.LUT R7, R3, 0xff, RZ, 0xc0, !PT ;  /* 0x000000ff03077812 */ /* 0x000fc400078ec0ff */
[--C-:B------:R-:W-:Y:S01]  /*188b0*/  SHF.R.U32.HI R3, RZ, 0x10, R0.reuse ;  /* 0x00000010ff037819 */ /* 0x100fe20000011600 */
[----:B------:R-:W-:Y:S01]  /*188c0*/  STG.E.U16 [R140.64+-0xe0], R217 ;  /* 0xffff20d98c007986 */ /* 0x000fe2000c101522 */
[----:B------:R-:W-:-:S03]  /*188d0*/  SHF.R.U32.HI R5, RZ, 0x18, R0 ;  /* 0x00000018ff057819 */ /* 0x000fc60000011600 */
[----:B------:R-:W-:Y:S01]  /*188e0*/  STG.E.U16 [R140.64+-0xde], R215 ;  /* 0xffff22d78c007986 */ /* 0x000fe2000c101522 */
[----:B------:R-:W-:-:S03]  /*188f0*/  PRMT R0, R6, 0x5410, R4 ;  /* 0x0000541006007816 */ /* 0x000fc60000000004 */
[----:B------:R-:W-:Y:S04]  /*18900*/  STG.E.U16 [R50.64+-0xe0], R213 ;  /* 0xffff20d532007986 */ /* 0x000fe8000c101522 */
[----:B------:R-:W-:Y:S04]  /*18910*/  STG.E.U16 [R50.64+-0xde], R212 ;  /* 0xffff22d432007986 */ /* 0x000fe8000c101522 */
[----:B------:R-:W-:Y:S04]  /*18920*/  STG.E.U16 [R48.64+-0xe0], R169 ;  /* 0xffff20a930007986 */ /* 0x000fe8000c101522 */
[----:B------:R-:W-:Y:S01]  /*18930*/  STG.E.U16 [R48.64+-0xde], R168 ;  /* 0xffff22a830007986 */ /* 0x000fe2000c101522 */
[----:B------:R-:W-:-:S03]  /*18940*/  LOP3.LUT R2, R3, 0xff, RZ, 0xc0, !PT ;  /* 0x000000ff03027812 */ /* 0x000fc600078ec0ff */
[----:B------:R-:W-:Y:S04]  /*18950*/  STG.E.U16 [R38.64+-0xe0], R163 ;  /* 0xffff20a326007986 */ /* 0x000fe8000c101522 */
[----:B------:R-:W-:Y:S01]  /*18960*/  STG.E.U16 [R38.64+-0xde], R164 ;  /* 0xffff22a426007986 */ /* 0x000fe2000c101522 */
[----:B------:R-:W-:-:S03]  /*18970*/  HSET2.LE.AND R0, R0, R216, PT ;  /* 0x000000d800007233 */ /* 0x000fc60003803000 */
[----:B------:R-:W-:Y:S04]  /*18980*/  STG.E.U16 [R140.64+-0xd0], R211 ;  /* 0xffff30d38c007986 */ /* 0x000fe8000c101522 */
[----:B------:R-:W-:Y:S01]  /*18990*/  STG.E.U16 [R140.64+-0xce], R210 ;  /* 0xffff32d28c007986 */ /* 0x000fe2000c101522 */
[----:B------:R-:W-:-:S03]  /*189a0*/  PRMT R7, R7, 0x5410, R8 ;  /* 0x0000541007077816 */ /* 0x000fc60000000008 */
[----:B------:R-:W-:Y:S04]  /*189b0*/  STG.E.U16 [R50.64+-0xd0], R209 ;  /* 0xffff30d132007986 */ /* 0x000fe8000c101522 */
[----:B------:R-:W-:Y:S04]  /*189c0*/  STG.E.U16 [R50.64+-0xce], R208 ;  /* 0xffff32d032007986 */ /* 0x000fe8000c101522 */
[----:B------:R-:W-:Y:S04]  /*189d0*/  STG.E.U16 [R48.64+-0xd0], R162 ;  /* 0xffff30a230007986 */ /* 0x000fe8000c101522 */
[----:B------:R-:W-:Y:S01]  /*189e0*/  STG.E.U16 [R48.64+-0xce], R161 ;  /* 0xffff32a130007986 */ /* 0x000fe2000c101522 */
[----:B------:R-:W-:-:S03]  /*189f0*/  PRMT R2, R2, 0x5410, R5 ;  /* 0x0000541002027816 */ /* 0x000fc60000000005 */
[----:B------:R-:W-:Y:S04]  /*18a00*/  STG.E.U16 [R38.64+-0xd0], R160 ;  /* 0xffff30a026007986 */ /* 0x000fe8000c101522 */
[----:B------:R-:W-:Y:S04]  /*18a10*/  STG.E.U16 [R38.64+-0xce], R159 ;  /* 0xffff329f26007986 */ /* 0x000fe8000c101522 */
[----:B------:R-:W-:Y:S04]  /*18a20*/  STG.E.U16 [R140.64+-0xc0], R205 ;  /* 0xffff40cd8c007986 */ /* 0x000fe8000c101522 */
[----:B------:R-:W-:Y:S01]  /*18a30*/  STG.E.U16 [R140.64+-0xbe], R204 ;  /* 0xffff42cc8c007986 */ /* 0x000fe2000c101522 */
[----:B------:R-:W-:-:S03]  /*18a40*/  LOP3.LUT R76, R0, R65, RZ, 0xc0, !PT ;  /* 0x00000041004c7212 */ /* 0x000fc600078ec0ff */
[----:B------:R-:W-:Y:S04]  /*18a50*/  STG.E.U16 [R50.64+-0xc0], R202 ;  /* 0xffff40ca32007986 */ /* 0x000fe8000c101522 */
[----:B------:R-:W-:Y:S01]  /*18a60*/  STG.E.U16 [R50.64+-0xbe], R203 ;  /* 0xffff42cb32007986 */ /* 0x000fe2000c101522 */
[----:B------:R-:W-:-:S03]  /*18a70*/  HSET2.LE.AND R0, R7, R216, PT ;  /* 0x000000d807007233 */ /* 0x000fc60003803000 */
[----:B------:R-:W-:Y:S04]  /*18a80*/  STG.E.U16 [R48.64+-0xc0], R158 ;  /* 0xffff409e30007986 */ /* 0x000fe8000c101522 */
[----:B------:R-:W-:Y:S04]  /*18a90*/  STG.E.U16 [R48.64+-0xbe], R155 ;  /* 0xffff429b30007986 */ /* 0x000fe8000c101522 */
[----:B------:R-:W-:Y:S04]  /*18aa0*/  STG.E.U16 [R38.64+-0xc0], R154 ;  /* 0xffff409a26007986 */ /* 0x000fe8000c101522 */
[----:B------:R-:W-:Y:S01]  /*18ab0*/  STG.E.U16 [R38.64+-0xbe], R153 ;  /* 0xffff429926007986 */ /* 0x000fe2000c101522 */
[----:B------:R-:W-:-:S03]  /*18ac0*/  HSET2.LE.AND R2, R2, R216, PT ;  /* 0x000000d802027233 */ /* 0x000fc60003803000 */
[----:B------:R-:W-:Y:S04]  /*18ad0*/  STG.E.U16 [R140.64+-0xb0], R201 ;  /* 0xffff50c98c007986 */ /* 0x000fe8000c101522 */
[----:B------:R-:W-:Y:S01]  /*18ae0*/  STG.E.U16 [R140.64+-0xae], R200 ;  /* 0xffff52c88c007986 */ /* 0x000fe2000c101522 */
[----:B------:R-:W-:-:S03]  /*18af0*/  HSET2.LE.AND R3, R9, R216, PT ;  /* 0x000000d809037233 */ /* 0x000fc60003803000 */
[----:B------:R-:W-:Y:S04]  /*18b00*/  STG.E.U16 [R50.64+-0xb0], R198 ;  /* 0xffff50c632007986 */ /* 0x000fe8000c101522 */
[----:B------:R4:W-:Y:S04]  /*18b10*/  STG.E.U16 [R50.64+-0xae], R199 ;  /* 0xffff52c732007986 */ /* 0x0009e8000c101522 */
[----:B------:R-:W-:Y:S04]  /*18b20*/  STG.E.U16 [R48.64+-0xb0], R152 ;  /* 0xffff509830007986 */ /* 0x000fe8000c101522 */
[----:B------:R-:W-:Y:S01]  /*18b30*/  STG.E.U16 [R48.64+-0xae], R151 ;  /* 0xffff529730007986 */ /* 0x000fe2000c101522 */
[----:B------:R-:W-:-:S03]  /*18b40*/  LOP3.LUT R79, R0, R248, RZ, 0xc0, !PT ;  /* 0x000000f8004f7212 */ /* 0x000fc600078ec0ff */
[----:B------:R-:W-:Y:S04]  /*18b50*/  STG.E.U16 [R38.64+-0xb0], R150 ;  /* 0xffff509626007986 */ /* 0x000fe8000c101522 */
[----:B------:R-:W-:Y:S01]  /*18b60*/  STG.E.U16 [R38.64+-0xae], R149 ;  /* 0xffff529526007986 */ /* 0x000fe2000c101522 */
[----:B------:R-:W-:-:S03]  /*18b70*/  FADD.FTZ R0, R249, R238 ;  /* 0x000000eef9007221 */ /* 0x000fc60000010000 */
[----:B------:R-:W-:Y:S04]  /*18b80*/  STG.E.U16 [R140.64+-0xa0], R197 ;  /* 0xffff60c58c007986 */ /* 0x000fe8000c101522 */
[----:B------:R-:W-:Y:S01]  /*18b90*/  STG.E.U16 [R140.64+-0x9e], R196 ;  /* 0xffff62c48c007986 */ /* 0x000fe2000c101522 */
[----:B------:R-:W-:-:S03]  /*18ba0*/  LOP3.LUT R77, R2, R66, RZ, 0xc0, !PT ;  /* 0x00000042024d7212 */ /* 0x000fc600078ec0ff */
[----:B------:R-:W-:Y:S04]  /*18bb0*/  STG.E.U16 [R50.64+-0xa0], R195 ;  /* 0xffff60c332007986 */ /* 0x000fe8000c101522 */
[----:B------:R-:W-:Y:S01]  /*18bc0*/  STG.E.U16 [R50.64+-0x9e], R194 ;  /* 0xffff62c232007986 */ /* 0x000fe2000c101522 */
[----:B------:R-:W-:-:S03]  /*18bd0*/  LOP3.LUT R78, R3, R67, RZ, 0xc0, !PT ;  /* 0x00000043034e7212 */ /* 0x000fc600078ec0ff */
[----:B------:R-:W-:Y:S01]  /*18be0*/  STG.E.U16 [R48.64+-0xa0], R148 ;  /* 0xffff609430007986 */ /* 0x000fe2000c101522 */
[----:B------:R-:W-:-:S03]  /*18bf0*/  FADD.FTZ R2, R251, R233 ;  /* 0x000000e9fb027221 */ /* 0x000fc60000010000 */
[----:B------:R-:W-:Y:S01]  /*18c00*/  STG.E.U16 [R48.64+-0x9e], R147 ;  /* 0xffff629330007986 */ /* 0x000fe2000c101522 */
[----:B------:R-:W-:-:S03]  /*18c10*/  FADD.FTZ R3, R250, R234 ;  /* 0x000000eafa037221 */ /* 0x000fc60000010000 */
[----:B------:R-:W-:Y:S01]  /*18c20*/  STG.E.U16 [R38.64+-0xa0], R146 ;  /* 0xffff609226007986 */ /* 0x000fe2000c101522 */
[----:B------:R-:W-:-:S03]  /*18c30*/  FADD.FTZ R5, R240, R223 ;  /* 0x000000dff0057221 */ /* 0x000fc60000010000 */
[----:B------:R-:W-:Y:S01]  /*18c40*/  STG.E.U16 [R38.64+-0x9e], R145 ;  /* 0xffff629126007986 */ /* 0x000fe2000c101522 */
[----:B------:R-:W-:-:S03]  /*18c50*/  FADD.FTZ R4, R241, R0 ;  /* 0x00000000f1047221 */ /* 0x000fc60000010000 */
[----:B------:R-:W-:Y:S04]  /*18c60*/  STG.E.U16 [R140.64+-0x90], R193 ;  /* 0xffff70c18c007986 */ /* 0x000fe8000c101522 */
[----:B------:R1:W-:Y:S04]  /*18c70*/  STG.E.U16 [R140.64+-0x8e], R192 ;  /* 0xffff72c08c007986 */ /* 0x0003e8000c101522 */
[----:B------:R3:W-:Y:S04]  /*18c80*/  STG.E.U16 [R50.64+-0x90], R189 ;  /* 0xffff70bd32007986 */ /* 0x0007e8000c101522 */
[----:B------:R3:W-:Y:S01]  /*18c90*/  STG.E.U16 [R50.64+-0x8e], R171 ;  /* 0xffff72ab32007986 */ /* 0x0007e2000c101522 */
[----:B------:R-:W-:-:S03]  /*18ca0*/  FADD.FTZ R2, R243, R2 ;  /* 0x00000002f3027221 */ /* 0x000fc60000010000 */
[----:B------:R3:W-:Y:S04]  /*18cb0*/  STG.E.U16 [R48.64+-0x90], R144 ;  /* 0xffff709030007986 */ /* 0x0007e8000c101522 */
[----:B------:R3:W-:Y:S01]  /*18cc0*/  STG.E.U16 [R48.64+-0x8e], R143 ;  /* 0xffff728f30007986 */ /* 0x0007e2000c101522 */
[----:B------:R-:W-:-:S03]  /*18cd0*/  FADD.FTZ R238, R242, R3 ;  /* 0x00000003f2ee7221 */ /* 0x000fc60000010000 */
        /* <DEDUP_REMOVED lines=12> */
[----:B-1----:R-:W-:Y:S01]  /*18da0*/  HMMA.16816.F32.BF16 R136, R88, R116, R136 ;  /* 0x000000745888723c */ /* 0x002fe20000041888 */
[----:B------:R-:W-:Y:S01]  /*18db0*/  FADD.FTZ R238, R230, R238 ;  /* 0x000000eee6ee7221 */ /* 0x000fe20000010000 */
[----:B----4-:R-:W-:Y:S01]  /*18dc0*/  IADD3 R199, P0, R156, -0x180, RZ ;  /* 0xfffffe809cc77810 */ /* 0x010fe20007f1e0ff */
[----:B------:R-:W-:Y:S02]  /*18dd0*/  FADD.FTZ R4, R231, R4 ;  /* 0x00000004e7047221 */ /* 0x000fe40000010000 */
[----:B------:R-:W-:-:S02]  /*18de0*/  FADD.FTZ R2, R190, R2 ;  /* 0x00000002be027221 */ /* 0x000fc40000010000 */
[----:B------:R-:W-:Y:S01]  /*18df0*/  FADD.FTZ R0, R191, R0 ;  /* 0x00000000bf007221 */ /* 0x000fe20000010000 */
[----:B------:R-:W-:Y:S01]  /*18e00*/  HMMA.16816.F32.BF16 R132, R88, R118, R132 ;  /* 0x000000765884723c */ /* 0x000fe20000041884 */
[----:B------:R-:W-:Y:S01]  /*18e10*/  FADD.FTZ R238, R232, R238 ;  /* 0x000000eee8ee7221 */ /* 0x000fe20000010000 */
[----:B------:R-:W-:Y:S01]  /*18e20*/  @P6 IADD3 R192, R214, -0x4, RZ ;  /* 0xfffffffcd6c06810 */ /* 0x000fe20007ffe0ff */
[----:B------:R-:W-:-:S05]  /*18e30*/  FADD.FTZ R239, R252, R4 ;  /* 0x00000004fcef7221 */ /* 0x000fca0000010000 */
[----:B------:R-:W-:Y:S01]  /*18e40*/  HMMA.16816.F32.BF16 R128, R88, R100, R128 ;  /* 0x000000645880723c */ /* 0x000fe20000041880 */
[----:B------:R-:W-:Y:S01]  /*18e50*/  FADD.FTZ R240, R236, R2 ;  /* 0x00000002ecf07221 */ /* 0x000fe20000010000 */
[----:B------:R-:W-:Y:S01]  /*18e60*/  IADD3.X R198, R157, -0x1, RZ, P0, !PT ;  /* 0xffffffff9dc67810 */ /* 0x000fe200007fe4ff */
[----:B------:R-:W-:-:S05]  /*18e70*/  FADD.FTZ R241, R237, R0 ;  /* 0x00000000edf17221 */ /* 0x000fca0000010000 */
[----:B------:R-:W-:Y:S01]  /*18e80*/  HMMA.16816.F32.BF16 R120, R88, R102, R120 ;  /* 0x000000665878723c */ /* 0x000fe20000041878 */
[----:B------:R-:W-:-:S07]  /*18e90*/  IMAD.MOV.U32 R232, RZ, RZ, R220 ;  /* 0x000000ffffe87224 */ /* 0x000fce00078e00dc */
        /* <DEDUP_REMOVED lines=12> */
[----:B------:R-:W-:Y:S05]  /*18f60*/  @!UPT UIADD3 URZ, URZ, URZ, URZ ;  /* 0x0000003f3f3ff290 */ /* 0x000fea000fffe03f */
[----:B------:R-:W-:Y:S11]  /*18f70*/  @P6 BRA `(.L_x_1007) ;  /* 0x0000001000006947 */ /* 0x000ff60003800000 */
.L_x_1000:
[----:B---34-:R-:W-:-:S07]  /*18f80*/  IADD3 R192, R232, -0x1, RZ ;  /* 0xffffffffe8c07810 */ /* 0x018fce0007ffe0ff */
.L_x_1007:
[----:B---3--:R-:W-:-:S13]  /*18f90*/  ISETP.GE.AND P0, PT, R192, RZ, PT ;  /* 0x000000ffc000720c */ /* 0x008fda0003f06270 */
        /* <DEDUP_REMOVED lines=13> */
[----:B------:R-:W3:Y:S01]  /*19070*/  LDL.LU R5, [R1+0x12c] ;  /* 0x00012c0001057983 */ /* 0x000ee20000300800 */
        /* <DEDUP_REMOVED lines=43> */
.L_x_1011:
        /* <DEDUP_REMOVED lines=48> */
.L_x_1009:
        /* <DEDUP_REMOVED lines=67> */
[----:B------:R-:W1:Y:S03]  /*19a60*/  LDSM.16.M88.4 R156, [R178+0x5000] ;  /* 0x00500000b29c783b */ /* 0x000e660000000200 */
[C---:B------:R-:W-:Y:S03]  /*19a70*/  HMMA.16816.F32.BF16 R16, R64.reuse, R18, RZ ;  /* 0x000000124010723c */ /* 0x040fe600000418ff */
[----:B------:R-:W1:Y:S05]  /*19a80*/  LDSM.16.M88.4 R160, [R178+0x5800] ;  /* 0x00580000b2a0783b */ /* 0x000e6a0000000200 */
[-C--:B----4-:R-:W-:Y:S01]  /*19a90*/  HMMA.16816.F32.BF16 R20, R64, R32.reuse, RZ ;  /* 0x000000204014723c */ /* 0x090fe200000418ff */
[----:B------:R-:W-:Y:S06]  /*19aa0*/  LDSM.16.M88.4 R164, [R186] ;  /* 0x00000000baa4783b */ /* 0x000fec0000000200 */
[----:B------:R-:W-:Y:S01]  /*19ab0*/  LDSM.16.M88.4 R168, [R185] ;  /* 0x00000000b9a8783b */ /* 0x000fe20000000200 */
        /* <DEDUP_REMOVED lines=11> */
[----:B------:R-:W-:Y:S07]  /*19b70*/  LDSM.16.M88.4 R68, [R180] ;  /* 0x00000000b444783b */ /* 0x000fee0000000200 */
        /* <DEDUP_REMOVED lines=22> */
[-C--:B--2---:R-:W-:Y:S08]  /*19ce0*/  HMMA.16816.F32.BF16 R4, R68, R144.reuse, R4 ;  /* 0x000000904404723c */ /* 0x084ff00000041804 */
[C---:B---3--:R-:W-:Y:S08]  /*19cf0*/  HMMA.16816.F32.BF16 R8, R152.reuse, R144, R8 ;  /* 0x000000909808723c */ /* 0x048ff00000041808 */
        /* <DEDUP_REMOVED lines=12> */
[----:B------:R-:W4:Y:S01]  /*19dc0*/  LDSM.16.M88.4 R168, [R177+0x1800] ;  /* 0x00180000b1a8783b */ /* 0x000f220000000200 */
[----:B------:R-:W-:Y:S05]  /*19dd0*/  DEPBAR.LE SB0, 0x0 ;  /* 0x000080000000791a */ /* 0x000fea0000000000 */
[----:B------:R-:W-:Y:S01]  /*19de0*/  BAR.SYNC.DEFER_BLOCKING 0x0 ;  /* 0x0000000000007b1d */ /* 0x000fe20000010000 */
[-C--:B-1----:R-:W-:Y:S08]  /*19df0*/  HMMA.16816.F32.BF16 R52, R68, R156.reuse, R52 ;  /* 0x0000009c4434723c */ /* 0x082ff00000041834 */
[C---:B------:R-:W-:Y:S07]  /*19e00*/  HMMA.16816.F32.BF16 R56, R152.reuse, R156, R56 ;  /* 0x0000009c9838723c */ /* 0x040fee0000041838 */
[----:B------:R-:W-:Y:S01]  /*19e10*/  IMAD.MOV.U32 R156, RZ, RZ, R199 ;  /* 0x000000ffff9c7224 */ /* 0x000fe200078e00c7 */
[-C--:B------:R-:W-:Y:S04]  /*19e20*/  HMMA.16816.F32.BF16 R60, R152, R158.reuse, R60 ;  /* 0x0000009e983c723c */ /* 0x080fe8000004183c */
[----:B------:R-:W-:Y:S04]  /*19e30*/  IMAD.MOV.U32 R157, RZ, RZ, R198 ;  /* 0x000000ffff9d7224 */ /* 0x000fe800078e00c6 */
        /* <DEDUP_REMOVED lines=18> */
.L_x_1010:
[----:B------:R-:W-:Y:S01]  /*19f60*/  IADD3 R158, P3, R156, UR22, RZ ;  /* 0x000000169c9e7c10 */ /* 0x000fe2000ff7e0ff */
[----:B------:R-:W-:Y:S01]  /*19f70*/  STL [R1+0x188], R184 ;  /* 0x000188b801007387 */ /* 0x000fe20000100800 */
[----:B------:R-:W-:Y:S01]  /*19f80*/  LOP3.LUT R193, R193, 0xffbfffff, RZ, 0xc0, !PT ;  /* 0xffbfffffc1c17812 */ /* 0x000fe200078ec0ff */
[----:B------:R-:W-:Y:S01]  /*19f90*/  IMAD.SHL.U32 R162, R192, 0x2, RZ ;  /* 0x00000002c0a27824 */ /* 0x000fe200078e00ff */
[----:B------:R-:W-:Y:S01]  /*19fa0*/  IADD3.X R159, R157, UR21, RZ, P3, !PT ;  /* 0x000000159d9f7c10 */ /* 0x000fe20009ffe4ff */
[----:B------:R-:W-:Y:S01]  /*19fb0*/  STL [R1+0x184], R183 ;  /* 0x000184b701007387 */ /* 0x000fe20000100800 */
[C---:B------:R-:W-:Y:S01]  /*19fc0*/  IADD3 R164, P3, R156.reuse, UR25, RZ ;  /* 0x000000199ca47c10 */ /* 0x040fe2000ff7e0ff */
[----:B------:R-:W-:Y:S01]  /*19fd0*/  UIADD3 UR5, UR37, -0x4498517b, URZ ;  /* 0xbb67ae8525057890 */ /* 0x000fe2000fffe03f */
[----:B------:R-:W-:Y:S01]  /*19fe0*/  @P0 LOP3.LUT R193, R193, 0x400000, RZ, 0xfc, !PT ;  /* 0x00400000c1c10812 */ /* 0x000fe200078efcff */
[----:B------:R-:W-:Y:S01]  /*19ff0*/  STL [R1+0x180], R182 ;  /* 0x000180b601007387 */ /* 0x000fe20000100800 */
[----:B------:R-:W-:Y:S01]  /*1a000*/  IADD3.X R165, R157, UR24, RZ, P3, !PT ;  /* 0x000000189da57c10 */ /* 0x000fe20009ffe4ff */
[----:B------:R-:W-:Y:S01]  /*1a010*/  UIADD3 UR12, UR36, -0x61c88647, URZ ;  /* 0x9e3779b9240c7890 */ /* 0x000fe2000fffe03f */
[----:B------:R-:W-:Y:S01]  /*1a020*/  IADD3 R160, P3, R156, UR27, RZ ;  /* 0x0000001b9ca07c10 */ /* 0x000fe2000ff7e0ff */
[----:B------:R-:W-:Y:S01]  /*1a030*/  STL [R1+0x17c], R181 ;  /* 0x00017cb501007387 */ /* 0x000fe20000100800 */
[----:B------:R-:W-:Y:S01]  /*1a040*/  LOP3.LUT R193, R193, 0xff7fffff, RZ, 0xc0, !PT ;  /* 0xff7fffffc1c17812 */ /* 0x000fe200078ec0ff */
[----:B------:R-:W-:Y:S01]  /*1a050*/  UIADD3 UR11, UR36, 0x3c6ef372, URZ ;  /* 0x3c6ef372240b7890 */ /* 0x000fe2000fffe03f */
[----:B------:R-:W-:Y:S01]  /*1a060*/  IADD3.X R161, R157, UR26, RZ, P3, !PT ;  /* 0x0000001a9da17c10 */ /* 0x000fe20009ffe4ff */
[----:B------:R-:W-:Y:S01]  /*1a070*/  STL [R1+0x178], R180 ;  /* 0x000178b401007387 */ /* 0x000fe20000100800 */
[----:B------:R-:W-:Y:S02]  /*1a080*/  UIADD3 UR4, UR37, 0x76cf5d0a, URZ ;  /* 0x76cf5d0a25047890 */ /* 0x000fe4000fffe03f */
[----:B------:R-:W-:Y:S01]  /*1a090*/  UIADD3 UR9, UR37, 0x32370b8f, URZ ;  /* 0x32370b8f25097890 */ /* 0x000fe2000fffe03f */
[----:B------:R-:W-:Y:S01]  /*1a0a0*/  STL [R1+0x174], R179 ;  /* 0x000174b301007387 */ /* 0x000fe20000100800 */
[----:B------:R-:W-:Y:S02]  /*1a0b0*/  UIADD3 UR8, UR36, 0x78dde6e4, URZ ;  /* 0x78dde6e424087890 */ /* 0x000fe4000fffe03f */
[----:B------:R-:W-:Y:S01]  /*1a0c0*/  UIADD3 UR10, UR36, -0x255992d5, URZ ;  /* 0xdaa66d2b240a7890 */ /* 0x000fe2000fffe03f */
[----:B------:R-:W-:Y:S01]  /*1a0d0*/  STL [R1+0x170], R178 ;  /* 0x000170b201007387 */ /* 0x000fe20000100800 */
[----:B------:R-:W-:Y:S02]  /*1a0e0*/  UIADD3 UR7, UR37, -0x126145ec, URZ ;  /* 0xed9eba1425077890 */ /* 0x000fe4000fffe03f */
[----:B------:R-:W-:Y:S01]  /*1a0f0*/  UIADD3 UR6, UR36, 0x1715609d, URZ ;  /* 0x1715609d24067890 */ /* 0x000fe2000fffe03f */
[----:B------:R-:W-:Y:S04]  /*1a100*/  STL [R1+0x16c], R177 ;  /* 0x00016cb101007387 */ /* 0x000fe80000100800 */
[----:B------:R-:W-:Y:S04]  /*1a110*/  STL [R1+0x168], R172 ;  /* 0x000168ac01007387 */ /* 0x000fe80000100800 */
[----:B------:R-:W2:Y:S06]  /*1a120*/  LDL.64 R170, [R1+0x8] ;  /* 0x0000080001aa7983 */ /* 0x000eac0000100a00 */
[----:B------:R-:W3:Y:S06]  /*1a130*/  LDL.64 R168, [R1+0x10] ;  /* 0x0000100001a87983 */ /* 0x000eec0000100a00 */
[----:B------:R-:W4:Y:S06]  /*1a140*/  LDL.64 R150, [R1+0x120] ;  /* 0x0001200001967983 */ /* 0x000f2c0000100a00 */
[----:B------:R-:W4:Y:S06]  /*1a150*/  LDL.64 R148, [R1+0x118] ;  /* 0x0001180001947983 */ /* 0x000f2c0000100a00 */
[----:B------:R-:W1:Y:S02]  /*1a160*/  S2R R2, SR_TID.X ;  /* 0x0000000000027919 */ /* 0x000e640000002100 */
[----:B-1----:R-:W-:Y:S05]  /*1a170*/  IMAD.SHL.U32 R2, R2, 0x2, RZ ;  /* 0x0000000202027824 */ /* 0x002fea00078e00ff */
[----:B------:R-:W-:Y:S05]  /*1a180*/  LOP3.LUT R2, R2, 0x6, RZ, 0xc0, !PT ;  /* 0x0000000602027812 */ /* 0x000fea00078ec0ff */
[----:B------:R-:W-:Y:S04]  /*1a190*/  IMAD R2, R192, 0x40, R2 ;  /* 0x00000040c0027824 */ /* 0x000fe800078e0202 */
[----:B------:R-:W1:Y:S01]  /*1a1a0*/  I2F R71, R2 ;  /* 0x0000000200477306 */ /* 0x000e620000201400 */
[C---:B------:R-:W-:Y:S02]  /*1a1b0*/  IADD3 R68, R2.reuse, 0x1, RZ ;  /* 0x0000000102447810 */ /* 0x040fe40007ffe0ff */
        /* <DEDUP_REMOVED lines=10> */
[----:B------:R-:W1:Y:S02]  /*1a260*/  I2F R69, R69 ;  /* 0x0000004500457306 */ /* 0x000e640000201400 */
[CC--:B-1----:R-:W-:Y:S02]  /*1a270*/  FFMA.FTZ R4, R71.reuse, R187.reuse, R4 ;  /* 0x000000bb47047223 */ /* 0x0c2fe40000010004 */
[CC--:B------:R-:W-:Y:S02]  /*1a280*/  FFMA.FTZ R6, R71.reuse, R187.reuse, R6 ;  /* 0x000000bb47067223 */ /* 0x0c0fe40000010006 */
[CC--:B------:R-:W-:Y:S04]  /*1a290*/  FFMA.FTZ R8, R71.reuse, R187.reuse, R8 ;  /* 0x000000bb47087223 */ /* 0x0c0fe80000010008 */
[----:B------:R-:W1:Y:S01]  /*1a2a0*/  I2F R70, R70 ;  /* 0x0000004600467306 */ /* 0x000e620000201400 */
[-C--:B------:R-:W-:Y:S01]  /*1a2b0*/  FFMA.FTZ R10, R71, R187.reuse, R10 ;  /* 0x000000bb470a7223 */ /* 0x080fe2000001000a */
[----:B------:R-:W-:Y:S01]  /*1a2c0*/  IADD3 R71, R2, 0x29, RZ ;  /* 0x0000002902477810 */ /* 0x000fe20007ffe0ff */
[CC--:B------:R-:W-:Y:S02]  /*1a2d0*/  FFMA.FTZ R11, R68.reuse, R187.reuse, R11 ;  /* 0x000000bb440b7223 */ /* 0x0c0fe4000001000b */
[CC--:B------:R-:W-:Y:S02]  /*1a2e0*/  FFMA.FTZ R5, R68.reuse, R187.reuse, R5 ;  /* 0x000000bb44057223 */ /* 0x0c0fe40000010005 */
[CC--:B------:R-:W-:Y:S02]  /*1a2f0*/  FFMA.FTZ R7, R68.reuse, R187.reuse, R7 ;  /* 0x000000bb44077223 */ /* 0x0c0fe40000010007 */
[-C--:B------:R-:W-:Y:S01]  /*1a300*/  FFMA.FTZ R9, R68, R187.reuse, R9 ;  /* 0x000000bb44097223 */ /* 0x080fe20000010009 */
[C---:B------:R-:W-:Y:S01]  /*1a310*/  IADD3 R68, R2.reuse, 0x38, RZ ;  /* 0x0000003802447810 */ /* 0x040fe20007ffe0ff */
[----:B------:R-:W1:Y:S01]  /*1a320*/  I2F R75, R75 ;  /* 0x0000004b004b7306 */ /* 0x000e620000201400 */
[CC--:B------:R-:W-:Y:S02]  /*1a330*/  FFMA.FTZ R15, R69.reuse, R187.reuse, R15 ;  /* 0x000000bb450f7223 */ /* 0x0c0fe4000001000f */
[CC--:B------:R-:W-:Y:S02]  /*1a340*/  FFMA.FTZ R19, R69.reuse, R187.reuse, R19 ;  /* 0x000000bb45137223 */ /* 0x0c0fe40000010013 */
[CC--:B------:R-:W-:Y:S02]  /*1a350*/  FFMA.FTZ R17, R69.reuse, R187.reuse, R17 ;  /* 0x000000bb45117223 */ /* 0x0c0fe40000010011 */
[-C--:B------:R-:W-:Y:S01]  /*1a360*/  FFMA.FTZ R13, R69, R187.reuse, R13 ;  /* 0x000000bb450d7223 */ /* 0x080fe2000001000d */
[----:B------:R-:W-:Y:S02]  /*1a370*/  IADD3 R69, R2, 0x31, RZ ;  /* 0x0000003102457810 */ /* 0x000fe40007ffe0ff */
[----:B------:R-:W1:Y:S02]  /*1a380*/  I2F R68, R68 ;  /* 0x0000004400447306 */ /* 0x000e640000201400 */
[CC--:B-1----:R-:W-:Y:S02]  /*1a390*/  FFMA.FTZ R14, R70.reuse, R187.reuse, R14 ;  /* 0x000000bb460e7223 */ /* 0x0c2fe4000001000e */
[CC--:B------:R-:W-:Y:S02]  /*1a3a0*/  FFMA.FTZ R16, R70.reuse, R187.reuse, R16 ;  /* 0x000000bb46107223 */ /* 0x0c0fe40000010010 */
[CC--:B------:R-:W-:Y:S02]  /*1a3b0*/  FFMA.FTZ R12, R70.reuse, R187.reuse, R12 ;  /* 0x000000bb460c7223 */ /* 0x0c0fe4000001000c */
[-C--:B------:R-:W-:Y:S01]  /*1a3c0*/  FFMA.FTZ R18, R70, R187.reuse, R18 ;  /* 0x000000bb46127223 */ /* 0x080fe20000010012 */
[C---:B------:R-:W-:Y:S01]  /*1a3d0*/  IADD3 R70, R2.reuse, 0x30, RZ ;  /* 0x0000003002467810 */ /* 0x040fe20007ffe0ff */
[----:B------:R-:W1:Y:S01]  /*1a3e0*/  I2F R144, R144 ;  /* 0x0000009000907306 */ /* 0x000e620000201400 */
[----:B------:R-:W-:Y:S01]  /*1a3f0*/  IADD3 R2, R2, 0x39, RZ ;  /* 0x0000003902027810 */ /* 0x000fe20007ffe0ff */
[CC--:B------:R-:W-:Y:S02]  /*1a400*/  FFMA.FTZ R20, R75.reuse, R187.reuse, R20 ;  /* 0x000000bb4b147223 */ /* 0x0c0fe40000010014 */
[CC--:B------:R-:W-:Y:S02]  /*1a410*/  FFMA.FTZ R22, R75.reuse, R187.reuse, R22 ;  /* 0x000000bb4b167223 */ /* 0x0c0fe40000010016 */
[CC--:B------:R-:W-:Y:S04]  /*1a420*/  FFMA.FTZ R24, R75.reuse, R187.reuse, R24 ;  /* 0x000000bb4b187223 */ /* 0x0c0fe80000010018 */
[----:B------:R-:W1:Y:S01]  /*1a430*/  I2F R69, R69 ;  /* 0x0000004500457306 */ /* 0x000e620000201400 */
[-C--:B------:R-:W-:Y:S02]  /*1a440*/  FFMA.FTZ R26, R75, R187.reuse, R26 ;  /* 0x000000bb4b1a7223 */ /* 0x080fe4000001001a */
[CC--:B------:R-:W-:Y:S02]  /*1a450*/  FFMA.FTZ R64, R68.reuse, R187.reuse, R64 ;  /* 0x000000bb44407223 */ /* 0x0c0fe40000010040 */
[CC--:B------:R-:W-:Y:S02]  /*1a460*/  FFMA.FTZ R66, R68.reuse, R187.reuse, R66 ;  /* 0x000000bb44427223 */ /* 0x0c0fe40000010042 */
[CC--:B------:R-:W-:Y:S03]  /*1a470*/  FFMA.FTZ R60, R68.reuse, R187.reuse, R60 ;  /* 0x000000bb443c7223 */ /* 0x0c0fe6000001003c */
[----:B------:R-:W1:Y:S01]  /*1a480*/  I2F R70, R70 ;  /* 0x0000004600467306 */ /* 0x000e620000201400 */
[-C--:B------:R-:W-:Y:S01]  /*1a490*/  FFMA.FTZ R62, R68, R187.reuse, R62 ;  /* 0x000000bb443e7223 */ /* 0x080fe2000001003e */
[----:B------:R-:W-:Y:S01]  /*1a4a0*/  FMNMX.FTZ R68, R4, R0, !PT ;  /* 0x0000000004447209 */ /* 0x000fe20007810000 */
[CC--:B-1----:R-:W-:Y:S03]  /*1a4b0*/  FFMA.FTZ R46, R144.reuse, R187.reuse, R46 ;  /* 0x000000bb902e7223 */ /* 0x0c2fe6000001002e */
[----:B------:R-:W-:Y:S01]  /*1a4c0*/  FMNMX.FTZ R68, R5, R68, !PT ;  /* 0x0000004405447209 */ /* 0x000fe20007810000 */
[CC--:B------:R-:W-:Y:S02]  /*1a4d0*/  FFMA.FTZ R48, R144.reuse, R187.reuse, R48 ;  /* 0x000000bb90307223 */ /* 0x0c0fe40000010030 */
[-C--:B------:R-:W-:Y:S01]  /*1a4e0*/  FFMA.FTZ R50, R144, R187.reuse, R50 ;  /* 0x000000bb90327223 */ /* 0x080fe20000010032 */
[----:B------:R-:W-:Y:S01]  /*1a4f0*/  FMNMX.FTZ R68, R16, R68, !PT ;  /* 0x0000004410447209 */ /* 0x000fe20007810000 */
[----:B------:R-:W1:Y:S01]  /*1a500*/  I2F R2, R2 ;  /* 0x0000000200027306 */ /* 0x000e620000201400 */
[-C--:B------:R-:W-:Y:S02]  /*1a510*/  FFMA.FTZ R44, R144, R187.reuse, R44 ;  /* 0x000000bb902c7223 */ /* 0x080fe4000001002c */
[CC--:B------:R-:W-:Y:S02]  /*1a520*/  FFMA.FTZ R57, R69.reuse, R187.reuse, R57 ;  /* 0x000000bb45397223 */ /* 0x0c0fe40000010039 */
[CC--:B------:R-:W-:Y:S02]  /*1a530*/  FFMA.FTZ R59, R69.reuse, R187.reuse, R59 ;  /* 0x000000bb453b7223 */ /* 0x0c0fe4000001003b */
[CC--:B------:R-:W-:Y:S02]  /*1a540*/  FFMA.FTZ R53, R69.reuse, R187.reuse, R53 ;  /* 0x000000bb45357223 */ /* 0x0c0fe40000010035 */
[-C--:B------:R-:W-:Y:S01]  /*1a550*/  FFMA.FTZ R55, R69, R187.reuse, R55 ;  /* 0x000000bb45377223 */ /* 0x080fe20000010037 */
[----:B------:R-:W-:Y:S01]  /*1a560*/  LOP3.LUT R69, R162, UR37, RZ, 0x3c, !PT ;  /* 0x00000025a2457c12 */ /* 0x000fe2000f8e3cff */
[----:B------:R-:W1:Y:S01]  /*1a570*/  I2F R74, R74 ;  /* 0x0000004a004a7306 */ /* 0x000e620000201400 */
[CC--:B------:R-:W-:Y:S02]  /*1a580*/  FFMA.FTZ R56, R70.reuse, R187.reuse, R56 ;  /* 0x000000bb46387223 */ /* 0x0c0fe40000010038 */
[CC--:B------:R-:W-:Y:S02]  /*1a590*/  FFMA.FTZ R58, R70.reuse, R187.reuse, R58 ;  /* 0x000000bb463a7223 */ /* 0x0c0fe4000001003a */
[CC--:B------:R-:W-:Y:S02]  /*1a5a0*/  FFMA.FTZ R52, R70.reuse, R187.reuse, R52 ;  /* 0x000000bb46347223 */ /* 0x0c0fe40000010034 */
[----:B------:R-:W-:Y:S01]  /*1a5b0*/  FFMA.FTZ R54, R70, R187, R54 ;  /* 0x000000bb46367223 */ /* 0x000fe20000010036 */
[----:B------:R-:W-:Y:S02]  /*1a5c0*/  LOP3.LUT R70, R243, R69, RZ, 0x3c, !PT ;  /* 0x00000045f3467212 */ /* 0x000fe400078e3cff */
[----:B------:R-:W1:Y:S02]  /*1a5d0*/  I2F R141, R141 ;  /* 0x0000008d008d7306 */ /* 0x000e640000201400 */
[CC--:B-1----:R-:W-:Y:S02]  /*1a5e0*/  FFMA.FTZ R67, R2.reuse, R187.reuse, R67 ;  /* 0x000000bb02437223 */ /* 0x0c2fe40000010043 */
[CC--:B------:R-:W-:Y:S02]  /*1a5f0*/  FFMA.FTZ R61, R2.reuse, R187.reuse, R61 ;  /* 0x000000bb023d7223 */ /* 0x0c0fe4000001003d */
[-C--:B------:R-:W-:Y:S02]  /*1a600*/  FFMA.FTZ R63, R2, R187.reuse, R63 ;  /* 0x000000bb023f7223 */ /* 0x080fe4000001003f */
[----:B------:R-:W-:Y:S02]  /*1a610*/  IMAD.WIDE.U32 R144, R70, -0x326172a9, RZ ;  /* 0xcd9e8d5746907825 */ /* 0x000fe400078e00ff */
[----:B------:R-:W1:Y:S02]  /*1a620*/  I2F R140, R140 ;  /* 0x0000008c008c7306 */ /* 0x000e640000201400 */
[----:B------:R-:W-:Y:S01]  /*1a630*/  FFMA.FTZ R65, R2, R187, R65 ;  /* 0x000000bb02417223 */ /* 0x000fe20000010041 */
[----:B------:R-:W-:Y:S01]  /*1a640*/  FMNMX.FTZ R2, R6, R3, !PT ;  /* 0x0000000306027209 */ /* 0x000fe20007810000 */
[CC--:B------:R-:W-:Y:S02]  /*1a650*/  FFMA.FTZ R21, R74.reuse, R187.reuse, R21 ;  /* 0x000000bb4a157223 */ /* 0x0c0fe40000010015 */
[CC--:B------:R-:W-:Y:S01]  /*1a660*/  FFMA.FTZ R23, R74.reuse, R187.reuse, R23 ;  /* 0x000000bb4a177223 */ /* 0x0c0fe20000010017 */
[----:B------:R-:W-:Y:S01]  /*1a670*/  FMNMX.FTZ R2, R7, R2, !PT ;  /* 0x0000000207027209 */ /* 0x000fe20007810000 */
[CC--:B------:R-:W-:Y:S02]  /*1a680*/  FFMA.FTZ R25, R74.reuse, R187.reuse, R25 ;  /* 0x000000bb4a197223 */ /* 0x0c0fe40000010019 */
[----:B------:R-:W1:Y:S01]  /*1a690*/  I2F R71, R71 ;  /* 0x0000004700477306 */ /* 0x000e620000201400 */
[-C--:B------:R-:W-:Y:S01]  /*1a6a0*/  FFMA.FTZ R27, R74, R187.reuse, R27 ;  /* 0x000000bb4a1b7223 */ /* 0x080fe2000001001b */
[----:B------:R-:W-:Y:S01]  /*1a6b0*/  FMNMX.FTZ R2, R18, R2, !PT ;  /* 0x0000000212027209 */ /* 0x000fe20007810000 */
[-C--:B------:R-:W-:Y:S03]  /*1a6c0*/  FFMA.FTZ R32, R141, R187.reuse, R32 ;  /* 0x000000bb8d207223 */ /* 0x080fe60000010020 */
[----:B------:R-:W-:Y:S01]  /*1a6d0*/  FMNMX.FTZ R2, R19, R2, !PT ;  /* 0x0000000213027209 */ /* 0x000fe20007810000 */
[CC--:B------:R-:W-:Y:S02]  /*1a6e0*/  FFMA.FTZ R30, R141.reuse, R187.reuse, R30 ;  /* 0x000000bb8d1e7223 */ /* 0x0c0fe4000001001e */
[CC--:B------:R-:W-:Y:S01]  /*1a6f0*/  FFMA.FTZ R34, R141.reuse, R187.reuse, R34 ;  /* 0x000000bb8d227223 */ /* 0x0c0fe20000010022 */
[----:B------:R-:W-:Y:S01]  /*1a700*/  FMNMX.FTZ R2, R22, R2, !PT ;  /* 0x0000000216027209 */ /* 0x000fe20007810000 */
[----:B------:R-:W1:Y:S01]  /*1a710*/  I2F R143, R143 ;  /* 0x0000008f008f7306 */ /* 0x000e620000201400 */
[-C--:B------:R-:W-:Y:S02]  /*1a720*/  FFMA.FTZ R28, R141, R187.reuse, R28 ;  /* 0x000000bb8d1c7223 */ /* 0x080fe4000001001c */
[----:B------:R-:W-:Y:S01]  /*1a730*/  FMNMX.FTZ R2, R23, R2, !PT ;  /* 0x0000000217027209 */ /* 0x000fe20007810000 */
[CC--:B-1----:R-:W-:Y:S02]  /*1a740*/  FFMA.FTZ R33, R140.reuse, R187.reuse, R33 ;  /* 0x000000bb8c217223 */ /* 0x0c2fe40000010021 */
[-C--:B------:R-:W-:Y:S01]  /*1a750*/  FFMA.FTZ R35, R140, R187.reuse, R35 ;  /* 0x000000bb8c237223 */ /* 0x080fe20000010023 */
[----:B------:R-:W-:Y:S01]  /*1a760*/  FMNMX.FTZ R2, R34, R2, !PT ;  /* 0x0000000222027209 */ /* 0x000fe20007810000 */
[CC--:B------:R-:W-:Y:S02]  /*1a770*/  FFMA.FTZ R29, R140.reuse, R187.reuse, R29 ;  /* 0x000000bb8c1d7223 */ /* 0x0c0fe4000001001d */
[-C--:B------:R-:W-:Y:S01]  /*1a780*/  FFMA.FTZ R31, R140, R187.reuse, R31 ;  /* 0x000000bb8c1f7223 */ /* 0x080fe2000001001f */
[----:B------:R-:W-:Y:S01]  /*1a790*/  FMNMX.FTZ R2, R35, R2, !PT ;  /* 0x0000000223027209 */ /* 0x000fe20007810000 */
[----:B------:R-:W1:Y:S01]  /*1a7a0*/  I2F R142, R142 ;  /* 0x0000008e008e7306 */ /* 0x000e620000201400 */
[CC--:B------:R-:W-:Y:S02]  /*1a7b0*/  FFMA.FTZ R49, R71.reuse, R187.reuse, R49 ;  /* 0x000000bb47317223 */ /* 0x0c0fe40000010031 */
[CC--:B------:R-:W-:Y:S02]  /*1a7c0*/  FFMA.FTZ R45, R71.reuse, R187.reuse, R45 ;  /* 0x000000bb472d7223 */ /* 0x0c0fe4000001002d */
[CC--:B------:R-:W-:Y:S02]  /*1a7d0*/  FFMA.FTZ R51, R71.reuse, R187.reuse, R51 ;  /* 0x000000bb47337223 */ /* 0x0c0fe40000010033 */
[-C--:B------:R-:W-:Y:S02]  /*1a7e0*/  FFMA.FTZ R47, R71, R187.reuse, R47 ;  /* 0x000000bb472f7223 */ /* 0x080fe4000001002f */
[CC--:B------:R-:W-:Y:S02]  /*1a7f0*/  FFMA.FTZ R42, R143.reuse, R187.reuse, R42 ;  /* 0x000000bb8f2a7223 */ /* 0x0c0fe4000001002a */
[CC--:B------:R-:W-:Y:S02]  /*1a800*/  FFMA.FTZ R36, R143.reuse, R187.reuse, R36 ;  /* 0x000000bb8f247223 */ /* 0x0c0fe40000010024 */
[CC--:B------:R-:W-:Y:S02]  /*1a810*/  FFMA.FTZ R38, R143.reuse, R187.reuse, R38 ;  /* 0x000000bb8f267223 */ /* 0x0c0fe40000010026 */
[-C--:B------:R-:W-:Y:S03]  /*1a820*/  FFMA.FTZ R40, R143, R187.reuse, R40 ;  /* 0x000000bb8f287223 */ /* 0x080fe60000010028 */
[----:B------:R-:W-:Y:S01]  /*1a830*/  FMNMX.FTZ R2, R38, R2, !PT ;  /* 0x0000000226027209 */ /* 0x000fe20007810000 */
[CC--:B-1----:R-:W-:Y:S02]  /*1a840*/  FFMA.FTZ R43, R142.reuse, R187.reuse, R43 ;  /* 0x000000bb8e2b7223 */ /* 0x0c2fe4000001002b */
[CC--:B------:R-:W-:Y:S02]  /*1a850*/  FFMA.FTZ R37, R142.reuse, R187.reuse, R37 ;  /* 0x000000bb8e257223 */ /* 0x0c0fe40000010025 */
[CC--:B------:R-:W-:Y:S02]  /*1a860*/  FFMA.FTZ R39, R142.reuse, R187.reuse, R39 ;  /* 0x000000bb8e277223 */ /* 0x0c0fe40000010027 */
[----:B------:R-:W-:Y:S03]  /*1a870*/  FFMA.FTZ R41, R142, R187, R41 ;  /* 0x000000bb8e297223 */ /* 0x000fe60000010029 */
[----:B------:R-:W-:Y:S04]  /*1a880*/  FMNMX.FTZ R2, R39, R2, !PT ;  /* 0x0000000227027209 */ /* 0x000fe80007810000 */
[----:B------:R-:W-:Y:S04]  /*1a890*/  FMNMX.FTZ R2, R50, R2, !PT ;  /* 0x0000000232027209 */ /* 0x000fe80007810000 */
[----:B------:R-:W-:Y:S02]  /*1a8a0*/  FMNMX.FTZ R2, R51, R2, !PT ;  /* 0x0000000233027209 */ /* 0x000fe40007810000 */
[--C-:B--2---:R-:W-:Y:S05]  /*1a8b0*/  LOP3.LUT R69, R171, UR5, R242.reuse, 0x96, !PT ;  /* 0x00000005ab457c12 */ /* 0x104fea000f8e96f2 */
[----:B------:R-:W-:Y:S01]  /*1a8c0*/  IMAD.WIDE.U32 R230, R69, -0x326172a9, RZ ;  /* 0xcd9e8d5745e67825 */ /* 0x000fe200078e00ff */
[----:B------:R-:W-:Y:S02]  /*1a8d0*/  FMNMX.FTZ R69, R17, R68, !PT ;  /* 0x0000004411457209 */ /* 0x000fe40007810000 */
[----:B---3--:R-:W-:Y:S01]  /*1a8e0*/  LOP3.LUT R71, R169, UR5, R242, 0x96, !PT ;  /* 0x00000005a9477c12 */ /* 0x008fe2000f8e96f2 */
[----:B------:R-:W-:Y:S01]  /*1a8f0*/  UIADD3 UR5, UR37, -0x56f99767, URZ ;  /* 0xa906689925057890 */ /* 0x000fe2000fffe03f */
[----:B------:R-:W-:Y:S02]  /*1a900*/  FMNMX.FTZ R69, R20, R69, !PT ;  /* 0x0000004514457209 */ /* 0x000fe40007810000 */
[----:B----4-:R-:W-:Y:S01]  /*1a910*/  LOP3.LUT R68, R145, UR12, R150, 0x96, !PT ;  /* 0x0000000c91447c12 */ /* 0x010fe2000f8e9696 */
[----:B------:R-:W-:Y:S01]  /*1a920*/  IMAD.WIDE.U32 R236, R71, -0x326172a9, RZ ;  /* 0xcd9e8d5747ec7825 */ /* 0x000fe200078e00ff */
        /* <DEDUP_REMOVED lines=11> */
[----:B------:R-:W-:Y:S02]  /*1a9e0*/  FMNMX.FTZ R70, R37, R70, !PT ;  /* 0x0000004625467209 */ /* 0x000fe40007810000 */
[----:B------:R-:W-:Y:S01]  /*1a9f0*/  LOP3.LUT R144, R237, UR11, R144, 0x96, !PT ;  /* 0x0000000bed907c12 */ /* 0x000fe2000f8e9690 */
[----:B------:R-:W-:Y:S01]  /*1aa00*/  IMAD.WIDE.U32 R142, R142, -0x326172a9, RZ ;  /* 0xcd9e8d578e8e7825 */ /* 0x000fe200078e00ff */
[----:B------:R-:W-:Y:S02]  /*1aa10*/  LOP3.LUT R75, R69, UR4, R168, 0x96, !PT ;  /* 0x00000004454b7c12 */ /* 0x000fe4000f8e96a8 */
[----:B------:R-:W-:Y:S01]  /*1aa20*/  FMNMX.FTZ R69, R48, R70, !PT ;  /* 0x0000004630457209 */ /* 0x000fe20007810000 */
[----:B------:R-:W-:Y:S03]  /*1aa30*/  IMAD.WIDE.U32 R144, R144, -0x2daee0ad, RZ ;  /* 0xd2511f5390907825 */ /* 0x000fe600078e00ff */
[----:B------:R-:W-:Y:S01]  /*1aa40*/  FMNMX.FTZ R69, R49, R69, !PT ;  /* 0x0000004531457209 */ /* 0x000fe20007810000 */
[----:B------:R-:W-:Y:S01]  /*1aa50*/  IMAD.WIDE.U32 R70, R74, -0x326172a9, RZ ;  /* 0xcd9e8d574a467825 */ /* 0x000fe200078e00ff */
[----:B------:R-:W-:Y:S02]  /*1aa60*/  LOP3.LUT R140, R145, UR9, R68, 0x96, !PT ;  /* 0x00000009918c7c12 */ /* 0x000fe4000f8e9644 */
[----:B------:R-:W-:Y:S02]  /*1aa70*/  FMNMX.FTZ R68, R52, R69, !PT ;  /* 0x0000004534447209 */ /* 0x000fe40007810000 */
[----:B------:R-:W-:Y:S01]  /*1aa80*/  LOP3.LUT R143, R143, UR8, R70, 0x96, !PT ;  /* 0x000000088f8f7c12 */ /* 0x000fe2000f8e9646 */
[----:B------:R-:W-:Y:S01]  /*1aa90*/  IMAD.WIDE.U32 R140, R140, -0x326172a9, RZ ;  /* 0xcd9e8d578c8c7825 */ /* 0x000fe200078e00ff */
[----:B------:R-:W-:Y:S02]  /*1aaa0*/  FMNMX.FTZ R70, R53, R68, !PT ;  /* 0x0000004435467209 */ /* 0x000fe40007810000 */
[----:B------:R-:W-:Y:S01]  /*1aab0*/  LOP3.LUT R145, R71, UR10, R230, 0x96, !PT ;  /* 0x0000000a47917c12 */ /* 0x000fe2000f8e96e6 */
[----:B------:R-:W-:Y:S01]  /*1aac0*/  IMAD.WIDE.U32 R190, R143, -0x2daee0ad, RZ ;  /* 0xd2511f538fbe7825 */ /* 0x000fe200078e00ff */
[----:B------:R-:W-:Y:S02]  /*1aad0*/  FMNMX.FTZ R71, R54, R2, !PT ;  /* 0x0000000236477209 */ /* 0x000fe40007810000 */
[----:B------:R-:W-:Y:S01]  /*1aae0*/  FMNMX.FTZ R2, R64, R70, !PT ;  /* 0x0000004640027209 */ /* 0x000fe20007810000 */
[----:B------:R-:W-:Y:S01]  /*1aaf0*/  IMAD.WIDE.U32 R68, R75, -0x326172a9, RZ ;  /* 0xcd9e8d574b447825 */ /* 0x000fe200078e00ff */
[----:B------:R-:W-:Y:S02]  /*1ab00*/  FMNMX.FTZ R75, R55, R71, !PT ;  /* 0x00000047374b7209 */ /* 0x000fe40007810000 */
[----:B------:R-:W-:Y:S01]  /*1ab10*/  FMNMX.FTZ R2, R65, R2, !PT ;  /* 0x0000000241027209 */ /* 0x000fe20007810000 */
[----:B------:R-:W-:Y:S01]  /*1ab20*/  IMAD.WIDE.U32 R70, R145, -0x2daee0ad, RZ ;  /* 0xd2511f5391467825 */ /* 0x000fe200078e00ff */
[----:B------:R-:W-:Y:S02]  /*1ab30*/  LOP3.LUT R74, R69, UR10, R236, 0x96, !PT ;  /* 0x0000000a454a7c12 */ /* 0x000fe4000f8e96ec */
[----:B------:R-:W-:Y:S01]  /*1ab40*/  FMNMX.FTZ R69, R66, R75, !PT ;  /* 0x0000004b42457209 */ /* 0x000fe20007810000 */
[----:B------:R-:W1:Y:S01]  /*1ab50*/  SHFL.BFLY PT, R143, R2, 0x2, 0x1f ;  /* 0x0c401f00028f7f89 */ /* 0x000e6200000e0000 */
[----:B------:R-:W-:Y:S01]  /*1ab60*/  LOP3.LUT R141, R141, UR8, R68, 0x96, !PT ;  /* 0x000000088d8d7c12 */ /* 0x000fe2000f8e9644 */
[----:B------:R-:W-:Y:S01]  /*1ab70*/  IMAD.WIDE.U32 R74, R74, -0x2daee0ad, RZ ;  /* 0xd2511f534a4a7825 */ /* 0x000fe200078e00ff */
[----:B------:R-:W-:Y:S02]  /*1ab80*/  FMNMX.FTZ R69, R67, R69, !PT ;  /* 0x0000004543457209 */ /* 0x000fe40007810000 */
[----:B------:R-:W-:Y:S01]  /*1ab90*/  LOP3.LUT R145, R191, UR5, R70, 0x96, !PT ;  /* 0x00000005bf917c12 */ /* 0x000fe2000f8e9646 */
[----:B------:R-:W-:Y:S01]  /*1aba0*/  IMAD.WIDE.U32 R194, R141, -0x2daee0ad, RZ ;  /* 0xd2511f538dc27825 */ /* 0x000fe200078e00ff */
[----:B------:R-:W-:Y:S02]  /*1abb0*/  LOP3.LUT R68, R75, UR7, R144, 0x96, !PT ;  /* 0x000000074b447c12 */ /* 0x000fe4000f8e9690 */
[----:B------:R-:W-:Y:S01]  /*1abc0*/  FMNMX.FTZ R70, R8, R72, !PT ;  /* 0x0000004808467209 */ /* 0x000fe20007810000 */
[----:B------:R-:W2:Y:S01]  /*1abd0*/  SHFL.BFLY PT, R75, R69, 0x2, 0x1f ;  /* 0x0c401f00454b7f89 */ /* 0x000ea200000e0000 */
[----:B------:R-:W-:Y:S01]  /*1abe0*/  LOP3.LUT R146, R71, UR7, R146, 0x96, !PT ;  /* 0x0000000747927c12 */ /* 0x000fe2000f8e9692 */
[----:B------:R-:W-:Y:S01]  /*1abf0*/  IMAD.WIDE.U32 R154, R68, -0x326172a9, RZ ;  /* 0xcd9e8d57449a7825 */ /* 0x000fe200078e00ff */
[----:B------:R-:W-:Y:S03]  /*1ac00*/  FMNMX.FTZ R68, R9, R70, !PT ;  /* 0x0000004609447209 */ /* 0x000fe60007810000 */
[----:B------:R-:W-:Y:S01]  /*1ac10*/  IMAD.WIDE.U32 R152, R146, -0x326172a9, RZ ;  /* 0xcd9e8d5792987825 */ /* 0x000fe200078e00ff */
[----:B------:R-:W-:Y:S02]  /*1ac20*/  FMNMX.FTZ R68, R12, R68, !PT ;  /* 0x000000440c447209 */ /* 0x000fe40007810000 */
[----:B------:R-:W-:Y:S01]  /*1ac30*/  LOP3.LUT R146, R195, UR5, R74, 0x96, !PT ;  /* 0x00000005c3927c12 */ /* 0x000fe2000f8e964a */
[----:B------:R-:W-:Y:S01]  /*1ac40*/  IMAD.WIDE.U32 R144, R145, -0x326172a9, RZ ;  /* 0xcd9e8d5791907825 */ /* 0x000fe200078e00ff */
[----:B------:R-:W-:Y:S02]  /*1ac50*/  FMNMX.FTZ R74, R10, R73, !PT ;  /* 0x000000490a4a7209 */ /* 0x000fe40007810000 */
[----:B------:R-:W-:Y:S01]  /*1ac60*/  FMNMX.FTZ R68, R13, R68, !PT ;  /* 0x000000440d447209 */ /* 0x000fe20007810000 */
[----:B------:R-:W-:Y:S01]  /*1ac70*/  IMAD.WIDE.U32 R146, R146, -0x326172a9, RZ ;  /* 0xcd9e8d5792927825 */ /* 0x000fe200078e00ff */
[----:B-1----:R-:W-:Y:S02]  /*1ac80*/  FMNMX.FTZ R71, R2, R143, !PT ;  /* 0x0000008f02477209 */ /* 0x002fe40007810000 */
[----:B------:R-:W-:Y:S02]  /*1ac90*/  LOP3.LUT R220, R155, UR6, R140, 0x96, !PT ;  /* 0x000000069bdc7c12 */ /* 0x000fe4000f8e968c */
[----:B------:R-:W-:Y:S01]  /*1aca0*/  FMNMX.FTZ R74, R11, R74, !PT ;  /* 0x0000004a0b4a7209 */ /* 0x000fe20007810000 */
[----:B------:R-:W1:Y:S01]  /*1acb0*/  SHFL.BFLY PT, R140, R71, 0x1, 0x1f ;  /* 0x0c201f00478c7f89 */ /* 0x000e6200000e0000 */
[----:B------:R-:W-:Y:S02]  /*1acc0*/  FMNMX.FTZ R2, R24, R68, !PT ;  /* 0x0000004418027209 */ /* 0x000fe40007810000 */
[----:B------:R-:W-:Y:S02]  /*1acd0*/  LOP3.LUT R206, R153, UR6, R142, 0x96, !PT ;  /* 0x0000000699ce7c12 */ /* 0x000fe4000f8e968e */
[----:B------:R-:W-:Y:S02]  /*1ace0*/  LOP3.LUT R142, R145, UR13, R152, 0x96, !PT ;  /* 0x0000000d918e7c12 */ /* 0x000fe4000f8e9698 */
[----:B------:R-:W-:Y:S02]  /*1acf0*/  FMNMX.FTZ R74, R14, R74, !PT ;  /* 0x0000004a0e4a7209 */ /* 0x000fe40007810000 */
[----:B------:R-:W-:Y:S02]  /*1ad00*/  FMNMX.FTZ R2, R25, R2, !PT ;  /* 0x0000000219027209 */ /* 0x000fe40007810000 */
[----:B------:R-:W-:Y:S02]  /*1ad10*/  LOP3.LUT R143, R147, UR13, R154, 0x96, !PT ;  /* 0x0000000d938f7c12 */ /* 0x000fe4000f8e969a */
[----:B------:R-:W-:Y:S02]  /*1ad20*/  LOP3.LUT R70, R142, 0xff, RZ, 0xc0, !PT ;  /* 0x000000ff8e467812 */ /* 0x000fe400078ec0ff */
[----:B------:R-:W-:Y:S02]  /*1ad30*/  FMNMX.FTZ R2, R28, R2, !PT ;  /* 0x000000021c027209 */ /* 0x000fe40007810000 */
[----:B------:R-:W-:Y:S02]  /*1ad40*/  LOP3.LUT R68, R143, 0xff, RZ, 0xc0, !PT ;  /* 0x000000ff8f447812 */ /* 0x000fe400078ec0ff */
[----:B------:R-:W-:Y:S02]  /*1ad50*/  FMNMX.FTZ R74, R15, R74, !PT ;  /* 0x0000004a0f4a7209 */ /* 0x000fe40007810000 */
[----:B------:R-:W-:Y:S02]  /*1ad60*/  ISETP.GE.U32.AND P5, PT, R235, R70, PT ;  /* 0x00000046eb00720c */ /* 0x000fe40003fa6070 */
[----:B--2---:R-:W-:Y:S02]  /*1ad70*/  FMNMX.FTZ R70, R69, R75, !PT ;  /* 0x0000004b45467209 */ /* 0x004fe40007810000 */
[----:B------:R-:W-:Y:S02]  /*1ad80*/  SHF.R.U32.HI R69, RZ, 0x18, R142 ;  /* 0x00000018ff457819 */ /* 0x000fe4000001168e */
[----:B------:R-:W-:Y:S01]  /*1ad90*/  FMNMX.FTZ R2, R29, R2, !PT ;  /* 0x000000021d027209 */ /* 0x000fe20007810000 */
[----:B------:R-:W2:Y:S01]  /*1ada0*/  SHFL.BFLY PT, R75, R70, 0x1, 0x1f ;  /* 0x0c201f00464b7f89 */ /* 0x000ea200000e0000 */
[C---:B------:R-:W-:Y:S02]  /*1adb0*/  ISETP.GE.U32.AND P1, PT, R235.reuse, R68, PT ;  /* 0x00000044eb00720c */ /* 0x040fe40003f26070 */
[----:B------:R-:W-:Y:S02]  /*1adc0*/  FMNMX.FTZ R68, R26, R74, !PT ;  /* 0x0000004a1a447209 */ /* 0x000fe40007810000 */
[----:B------:R-:W-:Y:S02]  /*1add0*/  ISETP.GE.U32.AND P2, PT, R235, R69, PT ;  /* 0x00000045eb00720c */ /* 0x000fe40003f46070 */
        /* <DEDUP_REMOVED lines=9> */
[C---:B------:R-:W-:Y:S01]  /*1ae70*/  FMUL.FTZ R69, R71.reuse, c[0x0][0x23c] ;  /* 0x00008f0047457a20 */ /* 0x040fe20000410000 */
[----:B------:R-:W-:Y:S01]  /*1ae80*/  FMNMX.FTZ R68, R56, R68, !PT ;  /* 0x0000004438447209 */ /* 0x000fe20007810000 */
[----:B------:R-:W-:Y:S01]  /*1ae90*/  FADD.FTZ R0, -R71, R0 ;  /* 0x0000000047007221 */ /* 0x000fe20000010100 */
[----:B------:R-:W-:Y:S02]  /*1aea0*/  FMNMX.FTZ R140, R43, R2, !PT ;  /* 0x000000022b8c7209 */ /* 0x000fe40007810000 */
[----:B------:R-:W-:Y:S01]  /*1aeb0*/  LOP3.LUT R2, R142, 0xffff, RZ, 0xc0, !PT ;  /* 0x0000ffff8e027812 */ /* 0x000fe200078ec0ff */
[----:B------:R-:W-:Y:S01]  /*1aec0*/  FMUL.FTZ R0, R0, c[0x0][0x23c] ;  /* 0x00008f0000007a20 */ /* 0x000fe20000410000 */
[----:B------:R-:W-:Y:S02]  /*1aed0*/  FSETP.NEU.FTZ.AND P3, PT, R71, -INF , PT ;  /* 0xff8000004700780b */ /* 0x000fe40003f7d000 */
[----:B------:R-:W-:Y:S02]  /*1aee0*/  FMNMX.FTZ R74, R57, R68, !PT ;  /* 0x00000044394a7209 */ /* 0x000fe40007810000 */
[----:B------:R-:W-:Y:S02]  /*1aef0*/  SHF.R.U32.HI R68, RZ, 0x8, R2 ;  /* 0x00000008ff447819 */ /* 0x000fe40000011602 */
[----:B------:R-:W-:Y:S02]  /*1af00*/  FSEL R2, R69, RZ, P3 ;  /* 0x000000ff45027208 */ /* 0x000fe40001800000 */
[----:B--2---:R-:W-:Y:S02]  /*1af10*/  FMNMX.FTZ R70, R70, R75, !PT ;  /* 0x0000004b46467209 */ /* 0x004fe40007810000 */
[----:B------:R-:W-:Y:S01]  /*1af20*/  FMNMX.FTZ R74, R60, R74, !PT ;  /* 0x0000004a3c4a7209 */ /* 0x000fe20007810000 */
[--C-:B------:R-:W-:Y:S01]  /*1af30*/  FFMA.FTZ R211, R33, c[0x0][0x23c], -R2.reuse ;  /* 0x00008f0021d37a23 */ /* 0x100fe20000010802 */
[----:B------:R-:W-:Y:S01]  /*1af40*/  FSETP.NEU.FTZ.AND P3, PT, R70, -INF , PT ;  /* 0xff8000004600780b */ /* 0x000fe20003f7d000 */
[----:B------:R-:W-:Y:S01]  /*1af50*/  IMAD.MOV.U32 R33, RZ, RZ, R151 ;  /* 0x000000ffff217224 */ /* 0x000fe200078e0097 */
[----:B------:R-:W-:Y:S01]  /*1af60*/  FMNMX.FTZ R69, R61, R74, !PT ;  /* 0x0000004a3d457209 */ /* 0x000fe20007810000 */
[----:B------:R1:W2:Y:S01]  /*1af70*/  LDL.S16 R151, [R1+0x6c] ;  /* 0x00006c0001977983 */ /* 0x0002a20000100600 */
[----:B------:R-:W-:Y:S01]  /*1af80*/  LOP3.LUT R68, R68, 0xffff, RZ, 0xc0, !PT ;  /* 0x0000ffff44447812 */ /* 0x000fe200078ec0ff */
[----:B------:R-:W-:Y:S01]  /*1af90*/  FFMA.FTZ R209, R32, c[0x0][0x23c], -R2 ;  /* 0x00008f0020d17a23 */ /* 0x000fe20000010802 */
[----:B------:R-:W-:Y:S01]  /*1afa0*/  SHF.R.U32.HI R196, RZ, 0x18, R143 ;  /* 0x00000018ffc47819 */ /* 0x000fe2000001168f */
[----:B------:R-:W-:Y:S01]  /*1afb0*/  IMAD.MOV.U32 R32, RZ, RZ, R150 ;  /* 0x000000ffff207224 */ /* 0x000fe200078e0096 */
[----:B------:R-:W-:Y:S01]  /*1afc0*/  ISETP.GE.U32.AND P4, PT, R235, R68, PT ;  /* 0x00000044eb00720c */ /* 0x000fe20003f86070 */
[----:B------:R1:W3:Y:S01]  /*1afd0*/  LDL.S16 R150, [R1+0x68] ;  /* 0x0000680001967983 */ /* 0x0002e20000100600 */
[----:B------:R-:W-:Y:S01]  /*1afe0*/  FMNMX.FTZ R68, R46, R140, !PT ;  /* 0x0000008c2e447209 */ /* 0x000fe20007810000 */
[----:B------:R-:W-:Y:S01]  /*1aff0*/  FMUL.FTZ R75, R70, c[0x0][0x23c] ;  /* 0x00008f00464b7a20 */ /* 0x000fe20000410000 */
[----:B------:R-:W-:Y:S01]  /*1b000*/  LOP3.LUT R201, R144, 0xff, RZ, 0xc0, !PT ;  /* 0x000000ff90c97812 */ /* 0x000fe200078ec0ff */
[--C-:B------:R-:W-:Y:S01]  /*1b010*/  FFMA.FTZ R198, R21, c[0x0][0x23c], -R2.reuse ;  /* 0x00008f0015c67a23 */ /* 0x100fe20000010802 */
[----:B------:R-:W-:Y:S01]  /*1b020*/  FMNMX.FTZ R68, R47, R68, !PT ;  /* 0x000000442f447209 */ /* 0x000fe20007810000 */
[--C-:B------:R-:W-:Y:S01]  /*1b030*/  FFMA.FTZ R140, R4, c[0x0][0x23c], -R2.reuse ;  /* 0x00008f00048c7a23 */ /* 0x100fe20000010802 */
[----:B------:R-:W-:Y:S01]  /*1b040*/  FSEL R74, R75, RZ, P3 ;  /* 0x000000ff4b4a7208 */ /* 0x000fe20001800000 */
[----:B------:R-:W-:Y:S01]  /*1b050*/  FFMA.FTZ R141, R5, c[0x0][0x23c], -R2 ;  /* 0x00008f00058d7a23 */ /* 0x000fe20000010802 */
[----:B------:R-:W-:Y:S01]  /*1b060*/  FMNMX.FTZ R68, R58, R68, !PT ;  /* 0x000000443a447209 */ /* 0x000fe20007810000 */
[----:B------:R-:W4:Y:S01]  /*1b070*/  SHFL.BFLY PT, R75, R69, 0x2, 0x1f ;  /* 0x0c401f00454b7f89 */ /* 0x000f2200000e0000 */
[----:B------:R-:W-:Y:S01]  /*1b080*/  MUFU.EX2 R5, R140 ;  /* 0x0000008c00057308 */ /* 0x000fe20000000800 */
[--C-:B------:R-:W-:Y:S01]  /*1b090*/  FFMA.FTZ R178, R67, c[0x0][0x23c], -R74.reuse ;  /* 0x00008f0043b27a23 */ /* 0x100fe2000001084a */
[----:B------:R-:W-:Y:S01]  /*1b0a0*/  FMNMX.FTZ R68, R59, R68, !PT ;  /* 0x000000443b447209 */ /* 0x000fe20007810000 */
[--C-:B------:R-:W-:Y:S02]  /*1b0b0*/  FFMA.FTZ R204, R34, c[0x0][0x23c], -R74.reuse ;  /* 0x00008f0022cc7a23 */ /* 0x100fe4000001084a */
[----:B------:R-:W-:Y:S01]  /*1b0c0*/  FFMA.FTZ R208, R35, c[0x0][0x23c], -R74 ;  /* 0x00008f0023d07a23 */ /* 0x000fe2000001084a */
[----:B------:R-:W-:Y:S01]  /*1b0d0*/  FMNMX.FTZ R68, R62, R68, !PT ;  /* 0x000000443e447209 */ /* 0x000fe20007810000 */
[----:B------:R-:W-:Y:S02]  /*1b0e0*/  FFMA.FTZ R163, R16, c[0x0][0x23c], -R2 ;  /* 0x00008f0010a37a23 */ /* 0x000fe40000010802 */
[----:B------:R-:W-:Y:S01]  /*1b0f0*/  IMAD.MOV.U32 R16, RZ, RZ, R170 ;  /* 0x000000ffff107224 */ /* 0x000fe200078e00aa */
[----:B------:R-:W-:Y:S01]  /*1b100*/  FMNMX.FTZ R68, R63, R68, !PT ;  /* 0x000000443f447209 */ /* 0x000fe20007810000 */
[--C-:B------:R-:W-:Y:S02]  /*1b110*/  FFMA.FTZ R166, R17, c[0x0][0x23c], -R2.reuse ;  /* 0x00008f0011a67a23 */ /* 0x100fe40000010802 */
[--C-:B------:R-:W-:Y:S02]  /*1b120*/  FFMA.FTZ R197, R20, c[0x0][0x23c], -R2.reuse ;  /* 0x00008f0014c57a23 */ /* 0x100fe40000010802 */
[--C-:B------:R-:W-:Y:S02]  /*1b130*/  FFMA.FTZ R228, R48, c[0x0][0x23c], -R2.reuse ;  /* 0x00008f0030e47a23 */ /* 0x100fe40000010802 */
[--C-:B------:R-:W-:Y:S02]  /*1b140*/  FFMA.FTZ R227, R49, c[0x0][0x23c], -R2.reuse ;  /* 0x00008f0031e37a23 */ /* 0x100fe40000010802 */
[--C-:B------:R-:W-:Y:S02]  /*1b150*/  FFMA.FTZ R229, R52, c[0x0][0x23c], -R2.reuse ;  /* 0x00008f0034e57a23 */ /* 0x100fe40000010802 */
[--C-:B------:R-:W-:Y:S01]  /*1b160*/  FFMA.FTZ R233, R53, c[0x0][0x23c], -R2.reuse ;  /* 0x00008f0035e97a23 */ /* 0x100fe20000010802 */
[----:B----4-:R-:W-:Y:S01]  /*1b170*/  FMNMX.FTZ R69, R69, R75, !PT ;  /* 0x0000004b45457209 */ /* 0x010fe20007810000 */
[----:B------:R-:W-:Y:S01]  /*1b180*/  FFMA.FTZ R222, R36, c[0x0][0x23c], -R2 ;  /* 0x00008f0024de7a23 */ /* 0x000fe20000010802 */
[----:B------:R-:W4:Y:S01]  /*1b190*/  SHFL.BFLY PT, R75, R68, 0x2, 0x1f ;  /* 0x0c401f00444b7f89 */ /* 0x000f2200000e0000 */
[----:B------:R-:W-:Y:S02]  /*1b1a0*/  IMAD.MOV.U32 R36, RZ, RZ, R148 ;  /* 0x000000ffff247224 */ /* 0x000fe400078e0094 */
[----:B------:R-:W1:Y:S01]  /*1b1b0*/  MUFU.EX2 R148, R141 ;  /* 0x0000008d00947308 */ /* 0x000e620000000800 */
[--C-:B------:R-:W-:Y:S02]  /*1b1c0*/  FFMA.FTZ R248, R64, c[0x0][0x23c], -R2.reuse ;  /* 0x00008f0040f87a23 */ /* 0x100fe40000010802 */
[----:B------:R-:W-:Y:S02]  /*1b1d0*/  FFMA.FTZ R250, R65, c[0x0][0x23c], -R2 ;  /* 0x00008f0041fa7a23 */ /* 0x000fe40000010802 */
[--C-:B------:R-:W-:Y:S02]  /*1b1e0*/  FFMA.FTZ R6, R6, c[0x0][0x23c], -R74.reuse ;  /* 0x00008f0006067a23 */ /* 0x100fe4000001084a */
[----:B------:R-:W-:Y:S02]  /*1b1f0*/  FFMA.FTZ R7, R7, c[0x0][0x23c], -R74 ;  /* 0x00008f0007077a23 */ /* 0x000fe4000001084a */
[----:B------:R-:W-:Y:S02]  /*1b200*/  IMAD.MOV.U32 R20, RZ, RZ, R168 ;  /* 0x000000ffff147224 */ /* 0x000fe400078e00a8 */
[----:B------:R-:W-:Y:S01]  /*1b210*/  MUFU.EX2 R6, R6 ;  /* 0x0000000600067308 */ /* 0x000fe20000000800 */
[----:B------:R-:W-:Y:S02]  /*1b220*/  IMAD.MOV.U32 R21, RZ, RZ, R169 ;  /* 0x000000ffff157224 */ /* 0x000fe400078e00a9 */
[--C-:B------:R-:W-:Y:S02]  /*1b230*/  FFMA.FTZ R168, R18, c[0x0][0x23c], -R74.reuse ;  /* 0x00008f0012a87a23 */ /* 0x100fe4000001084a */
[----:B------:R-:W-:Y:S02]  /*1b240*/  IMAD.MOV.U32 R17, RZ, RZ, R171 ;  /* 0x000000ffff117224 */ /* 0x000fe400078e00ab */
[--C-:B------:R-:W-:Y:S02]  /*1b250*/  FFMA.FTZ R171, R19, c[0x0][0x23c], -R74.reuse ;  /* 0x00008f0013ab7a23 */ /* 0x100fe4000001084a */
[--C-:B------:R-:W-:Y:S01]  /*1b260*/  FFMA.FTZ R189, R22, c[0x0][0x23c], -R74.reuse ;  /* 0x00008f0016bd7a23 */ /* 0x100fe2000001084a */
[----:B----4-:R-:W-:Y:S01]  /*1b270*/  FMNMX.FTZ R68, R68, R75, !PT ;  /* 0x0000004b44447209 */ /* 0x010fe20007810000 */
[--C-:B------:R-:W-:Y:S01]  /*1b280*/  FFMA.FTZ R191, R23, c[0x0][0x23c], -R74.reuse ;  /* 0x00008f0017bf7a23 */ /* 0x100fe2000001084a */
[----:B------:R-:W4:Y:S01]  /*1b290*/  SHFL.BFLY PT, R75, R69, 0x1, 0x1f ;  /* 0x0c201f00454b7f89 */ /* 0x000f2200000e0000 */
[----:B-1----:R-:W-:Y:S01]  /*1b2a0*/  F2FP.BF16.PACK_AB R140, R148, R5 ;  /* 0x00000005948c723e */ /* 0x002fe200000010ff */
[--C-:B------:R-:W-:Y:S02]  /*1b2b0*/  FFMA.FTZ R219, R38, c[0x0][0x23c], -R74.reuse ;  /* 0x00008f0026db7a23 */ /* 0x100fe4000001084a */
[--C-:B------:R-:W-:Y:S01]  /*1b2c0*/  FFMA.FTZ R218, R39, c[0x0][0x23c], -R74.reuse ;  /* 0x00008f0027da7a23 */ /* 0x100fe2000001084a */
[----:B------:R-:W-:Y:S01]  /*1b2d0*/  PRMT R141, R140, 0x7632, R141 ;  /* 0x000076328c8d7816 */ /* 0x000fe2000000008d */
[--C-:B------:R-:W-:Y:S02]  /*1b2e0*/  FFMA.FTZ R226, R50, c[0x0][0x23c], -R74.reuse ;  /* 0x00008f0032e27a23 */ /* 0x100fe4000001084a */
[----:B------:R-:W-:Y:S02]  /*1b2f0*/  FFMA.FTZ R225, R51, c[0x0][0x23c], -R74 ;  /* 0x00008f0033e17a23 */ /* 0x000fe4000001084a */
[----:B------:R-:W-:Y:S02]  /*1b300*/  IMAD.MOV.U32 R22, RZ, RZ, R36 ;  /* 0x000000ffff167224 */ /* 0x000fe400078e0024 */
[----:B------:R-:W-:Y:S02]  /*1b310*/  IMAD.MOV.U32 R34, RZ, RZ, R32 ;  /* 0x000000ffff227224 */ /* 0x000fe400078e0020 */
[----:B------:R-:W-:Y:S02]  /*1b320*/  IMAD.MOV.U32 R35, RZ, RZ, R33 ;  /* 0x000000ffff237224 */ /* 0x000fe400078e0021 */
[----:B------:R-:W-:Y:S02]  /*1b330*/  IMAD.MOV.U32 R38, RZ, RZ, R20 ;  /* 0x000000ffff267224 */ /* 0x000fe400078e0014 */
[----:B------:R-:W-:Y:S02]  /*1b340*/  IMAD.MOV.U32 R39, RZ, RZ, R21 ;  /* 0x000000ffff277224 */ /* 0x000fe400078e0015 */
[----:B------:R-:W-:Y:S02]  /*1b350*/  IMAD.MOV.U32 R50, RZ, RZ, R16 ;  /* 0x000000ffff327224 */ /* 0x000fe400078e0010 */
[----:B------:R-:W-:Y:S01]  /*1b360*/  IMAD.MOV.U32 R51, RZ, RZ, R17 ;  /* 0x000000ffff337224 */ /* 0x000fe200078e0011 */
[----:B----4-:R-:W-:Y:S01]  /*1b370*/  FMNMX.FTZ R69, R69, R75, !PT ;  /* 0x0000004b45457209 */ /* 0x010fe20007810000 */
[--C-:B------:R-:W-:Y:S01]  /*1b380*/  FFMA.FTZ R249, R66, c[0x0][0x23c], -R74.reuse ;  /* 0x00008f0042f97a23 */ /* 0x100fe2000001084a */
[----:B------:R-:W1:Y:S01]  /*1b390*/  SHFL.BFLY PT, R75, R68, 0x1, 0x1f ;  /* 0x0c201f00444b7f89 */ /* 0x000e6200000e0000 */
[--C-:B------:R-:W-:Y:S01]  /*1b3a0*/  FFMA.FTZ R232, R54, c[0x0][0x23c], -R74.reuse ;  /* 0x00008f0036e87a23 */ /* 0x100fe2000001084a */
[----:B------:R-:W-:Y:S01]  /*1b3b0*/  FSETP.NEU.FTZ.AND P3, PT, R69, -INF , PT ;  /* 0xff8000004500780b */ /* 0x000fe20003f7d000 */
[----:B------:R-:W-:Y:S02]  /*1b3c0*/  FFMA.FTZ R234, R55, c[0x0][0x23c], -R74 ;  /* 0x00008f0037ea7a23 */ /* 0x000fe4000001084a */
[----:B------:R-:W-:Y:S02]  /*1b3d0*/  FFMA.FTZ R221, R37, c[0x0][0x23c], -R2 ;  /* 0x00008f0025dd7a23 */ /* 0x000fe40000010802 */
[----:B------:R-:W4:Y:S01]  /*1b3e0*/  MUFU.EX2 R2, R0 ;  /* 0x0000000000027308 */ /* 0x000f220000000800 */
[----:B------:R-:W-:Y:S04]  /*1b3f0*/  IMAD.MOV.U32 R37, RZ, RZ, R149 ;  /* 0x000000ffff257224 */ /* 0x000fe800078e0095 */
[----:B------:R-:W-:Y:S01]  /*1b400*/  IMAD.MOV.U32 R23, RZ, RZ, R37 ;  /* 0x000000ffff177224 */ /* 0x000fe200078e0025 */
[----:B-1----:R-:W-:Y:S01]  /*1b410*/  FMNMX.FTZ R68, R68, R75, !PT ;  /* 0x0000004b44447209 */ /* 0x002fe20007810000 */
[----:B------:R-:W-:Y:S04]  /*1b420*/  FMUL.FTZ R75, R69, c[0x0][0x23c] ;  /* 0x00008f00454b7a20 */ /* 0x000fe80000410000 */
[----:B------:R-:W-:Y:S01]  /*1b430*/  FMUL.FTZ R4, R68, c[0x0][0x23c] ;  /* 0x00008f0044047a20 */ /* 0x000fe20000410000 */
[----:B------:R-:W-:Y:S01]  /*1b440*/  FSEL R75, R75, RZ, P3 ;  /* 0x000000ff4b4b7208 */ /* 0x000fe20001800000 */
[----:B----4-:R-:W-:Y:S01]  /*1b450*/  FFMA.FTZ R149, R2, R238, R5 ;  /* 0x000000ee02957223 */ /* 0x010fe20000010005 */
[----:B------:R-:W-:Y:S01]  /*1b460*/  FSETP.NEU.FTZ.AND P3, PT, R68, -INF , PT ;  /* 0xff8000004400780b */ /* 0x000fe20003f7d000 */
[----:B------:R-:W-:Y:S01]  /*1b470*/  FMUL.FTZ R48, R2, R84 ;  /* 0x0000005402307220 */ /* 0x000fe20000410000 */
[----:B------:R-:W-:Y:S01]  /*1b480*/  SHF.R.U32.HI R0, RZ, 0x10, R144 ;  /* 0x00000010ff007819 */ /* 0x000fe20000011690 */
[--C-:B------:R-:W-:Y:S01]  /*1b490*/  FFMA.FTZ R177, R61, c[0x0][0x23c], -R75.reuse ;  /* 0x00008f003db17a23 */ /* 0x100fe2000001084b */
[----:B------:R-:W-:Y:S01]  /*1b4a0*/  FSEL R4, R4, RZ, P3 ;  /* 0x000000ff04047208 */ /* 0x000fe20001800000 */
[--C-:B------:R-:W-:Y:S01]  /*1b4b0*/  FFMA.FTZ R167, R12, c[0x0][0x23c], -R75.reuse ;  /* 0x00008f000ca77a23 */ /* 0x100fe2000001084b */
[----:B------:R-:W-:Y:S01]  /*1b4c0*/  LOP3.LUT R170, R0, 0xff, RZ, 0xc0, !PT ;  /* 0x000000ff00aa7812 */ /* 0x000fe200078ec0ff */
[----:B------:R-:W-:Y:S01]  /*1b4d0*/  FFMA.FTZ R200, R24, c[0x0][0x23c], -R75 ;  /* 0x00008f0018c87a23 */ /* 0x000fe2000001084b */
[----:B------:R-:W-:Y:S01]  /*1b4e0*/  SHF.R.U32.HI R0, RZ, 0x10, R142 ;  /* 0x00000010ff007819 */ /* 0x000fe2000001168e */
[--C-:B------:R-:W-:Y:S01]  /*1b4f0*/  FFMA.FTZ R153, R14, c[0x0][0x23c], -R4.reuse ;  /* 0x00008f000e997a23 */ /* 0x100fe20000010804 */
[----:B------:R-:W-:Y:S01]  /*1b500*/  PRMT R142, R140, 0x5410, R141 ;  /* 0x000054108c8e7816 */ /* 0x000fe2000000008d */
[--C-:B------:R-:W-:Y:S01]  /*1b510*/  FFMA.FTZ R155, R15, c[0x0][0x23c], -R4.reuse ;  /* 0x00008f000f9b7a23 */ /* 0x100fe20000010804 */
[----:B------:R-:W-:Y:S01]  /*1b520*/  LOP3.LUT R0, R0, 0xff, RZ, 0xc0, !PT ;  /* 0x000000ff00007812 */ /* 0x000fe200078ec0ff */
[--C-:B------:R-:W-:Y:S01]  /*1b530*/  FFMA.FTZ R216, R46, c[0x0][0x23c], -R4.reuse ;  /* 0x00008f002ed87a23 */ /* 0x100fe20000010804 */
[----:B------:R-:W-:Y:S01]  /*1b540*/  ISETP.GE.U32.AND P6, PT, R235, R170, PT ;  /* 0x000000aaeb00720c */ /* 0x000fe20003fc6070 */
[--C-:B------:R-:W-:Y:S02]  /*1b550*/  FFMA.FTZ R203, R30, c[0x0][0x23c], -R4.reuse ;  /* 0x00008f001ecb7a23 */ /* 0x100fe40000010804 */
        /* <DEDUP_REMOVED lines=11> */
[----:B------:R-:W-:Y:S02]  /*1b610*/  FFMA.FTZ R252, R62, c[0x0][0x23c], -R4 ;  /* 0x00008f003efc7a23 */ /* 0x000fe40000010804 */
        /* <DEDUP_REMOVED lines=10> */
[--C-:B------:R-:W-:Y:S01]  /*1b6c0*/  FFMA.FTZ R215, R40, c[0x0][0x23c], -R75.reuse ;  /* 0x00008f0028d77a23 */ /* 0x100fe2000001084b */
[----:B------:R-:W-:Y:S01]  /*1b6d0*/  MUFU.EX2 R84, R18 ;  /* 0x0000001200547308 */ /* 0x000fe20000000800 */
[--C-:B------:R-:W-:Y:S02]  /*1b6e0*/  FFMA.FTZ R214, R41, c[0x0][0x23c], -R75.reuse ;  /* 0x00008f0029d67a23 */ /* 0x100fe4000001084b */
[----:B------:R-:W-:Y:S02]  /*1b6f0*/  FFMA.FTZ R251, R60, c[0x0][0x23c], -R75 ;  /* 0x00008f003cfb7a23 */ /* 0x000fe4000001084b */
        /* <DEDUP_REMOVED lines=13> */
[----:B------:R-:W-:Y:S02]  /*1b7d0*/  FMUL.FTZ R64, R2, R76 ;  /* 0x0000004c02407220 */ /* 0x000fe40000410000 */
[----:B------:R-:W-:Y:S02]  /*1b7e0*/  IMAD.MOV.U32 R42, RZ, RZ, R50 ;  /* 0x000000ffff2a7224 */ /* 0x000fe400078e0032 */
[----:B------:R-:W-:Y:S01]  /*1b7f0*/  IMAD.MOV.U32 R26, RZ, RZ, R34 ;  /* 0x000000ffff1a7224 */ /* 0x000fe200078e0022 */
[----:B-1----:R-:W-:Y:S01]  /*1b800*/  F2FP.BF16.PACK_AB R77, R75, R6 ;  /* 0x000000064b4d723e */ /* 0x002fe200000010ff */
[----:B------:R-:W-:Y:S02]  /*1b810*/  IMAD.MOV.U32 R100, RZ, RZ, R42 ;  /* 0x000000ffff647224 */ /* 0x000fe400078e002a */
[----:B------:R-:W-:Y:S01]  /*1b820*/  IMAD.MOV.U32 R43, RZ, RZ, R51 ;  /* 0x000000ffff2b7224 */ /* 0x000fe200078e0033 */
[C---:B------:R-:W-:Y:S01]  /*1b830*/  PRMT R80, R77.reuse, 0x7632, R80 ;  /* 0x000076324d507816 */ /* 0x040fe20000000050 */
[----:B------:R-:W-:Y:S02]  /*1b840*/  IMAD.MOV.U32 R30, RZ, RZ, R38 ;  /* 0x000000ffff1e7224 */ /* 0x000fe400078e0026 */
[----:B------:R-:W-:Y:S01]  /*1b850*/  IMAD.MOV.U32 R101, RZ, RZ, R43 ;  /* 0x000000ffff657224 */ /* 0x000fe200078e002b */
[----:B------:R-:W-:Y:S01]  /*1b860*/  PRMT R81, R77, 0x5410, R80 ;  /* 0x000054104d517816 */ /* 0x000fe20000000050 */
[----:B------:R-:W-:Y:S02]  /*1b870*/  IMAD.MOV.U32 R31, RZ, RZ, R39 ;  /* 0x000000ffff1f7224 */ /* 0x000fe400078e0027 */
[----:B------:R-:W-:Y:S02]  /*1b880*/  IMAD.MOV.U32 R27, RZ, RZ, R35 ;  /* 0x000000ffff1b7224 */ /* 0x000fe400078e0023 */
[----:B------:R-:W-:Y:S02]  /*1b890*/  IMAD.MOV.U32 R117, RZ, RZ, R31 ;  /* 0x000000ffff757224 */ /* 0x000fe400078e001f */
[----:B------:R-:W-:Y:S02]  /*1b8a0*/  IMAD.MOV.U32 R116, RZ, RZ, R30 ;  /* 0x000000ffff747224 */ /* 0x000fe400078e001e */
[----:B------:R-:W-:Y:S01]  /*1b8b0*/  IMAD.MOV.U32 R101, RZ, RZ, R117 ;  /* 0x000000ffff657224 */ /* 0x000fe200078e0075 */
[----:B------:R-:W-:Y:S01]  /*1b8c0*/  LOP3.LUT R117, R146, 0xff, RZ, 0xc0, !PT ;  /* 0x000000ff92757812 */ /* 0x000fe200078ec0ff */
[----:B--2---:R-:W-:Y:S05]  /*1b8d0*/  @!P5 HFMA2.BF16_V2 R151, -RZ.H0_H0, RZ.H0_H0, -R140.H0_H0 ;  /* 0x200000ffff97d231 */ /* 0x004fea000034098c */
[----:B------:R-:W-:Y:S01]  /*1b8e0*/  PRMT R5, R151, 0x7610, R5 ;  /* 0x0000761097057816 */ /* 0x000fe20000000005 */
[----:B---3--:R-:W-:Y:S01]  /*1b8f0*/  @!P4 HFMA2.BF16_V2 R150, -RZ.H0_H0, RZ.H0_H0, -R141.H0_H0 ;  /* 0x200000ffff96c231 */ /* 0x008fe2000034098d */
[----:B------:R-:W-:Y:S02]  /*1b900*/  @!P5 STL.S16 [R1+0x6c], R151 ;  /* 0x00006c970100d387 */ /* 0x000fe40000100600 */
[----:B------:R-:W-:Y:S01]  /*1b910*/  @!P5 PRMT R140, R5, 0x5410, RZ ;  /* 0x00005410058cd816 */ /* 0x000fe200000000ff */
[----:B------:R-:W-:Y:S01]  /*1b920*/  FMUL.FTZ R5, R2, R125 ;  /* 0x0000007d02057220 */ /* 0x000fe20000410000 */
[----:B------:R-:W-:Y:S01]  /*1b930*/  PRMT R4, R150, 0x7610, R4 ;  /* 0x0000761096047816 */ /* 0x000fe20000000004 */
[----:B------:R1:W-:Y:S01]  /*1b940*/  @!P4 STL.S16 [R1+0x68], R150 ;  /* 0x000068960100c387 */ /* 0x0003e20000100600 */
[C---:B------:R-:W-:Y:S02]  /*1b950*/  ISETP.GE.U32.AND P5, PT, R235.reuse, R201, PT ;  /* 0x000000c9eb00720c */ /* 0x040fe40003fa6070 */
[----:B------:R-:W-:Y:S01]  /*1b960*/  @!P4 PRMT R141, R4, 0x5410, RZ ;  /* 0x00005410048dc816 */ /* 0x000fe200000000ff */
[----:B------:R2:W3:Y:S01]  /*1b970*/  LDL.S16 R14, [R1+0x74] ;  /* 0x00007400010e7983 */ /* 0x0004e20000100600 */
[----:B------:R-:W-:Y:S01]  /*1b980*/  ISETP.GE.U32.AND P4, PT, R235, R196, PT ;  /* 0x000000c4eb00720c */ /* 0x000fe20003f86070 */
[----:B------:R-:W-:Y:S02]  /*1b990*/  FMUL.FTZ R4, R2, R124 ;  /* 0x0000007c02047220 */ /* 0x000fe40000410000 */
[----:B------:R2:W4:Y:S04]  /*1b9a0*/  LDL.S16 R15, [R1+0x78] ;  /* 0x00007800010f7983 */ /* 0x0005280000100600 */
[----:B------:R2:W2:Y:S04]  /*1b9b0*/  LDL.S16 R46, [R1+0x94] ;  /* 0x00009400012e7983 */ /* 0x0004a80000100600 */
[----:B------:R-:W-:Y:S04]  /*1b9c0*/  STG.E.U16 [R156.64], R140 ;  /* 0x0000008c9c007986 */ /* 0x000fe8000c101522 */
[----:B------:R-:W-:Y:S01]  /*1b9d0*/  STG.E.U16 [R156.64+0x2], R141 ;  /* 0x0000028d9c007986 */ /* 0x000fe2000c101522 */
[----:B-1----:R-:W-:Y:S04]  /*1b9e0*/  IADD3 R150, P3, R158, UR28, RZ ;  /* 0x0000001c9e967c10 */ /* 0x002fe8000ff7e0ff */
[----:B------:R-:W-:Y:S02]  /*1b9f0*/  IADD3.X R151, R159, UR23, RZ, P3, !PT ;  /* 0x000000179f977c10 */ /* 0x000fe40009ffe4ff */
[----:B------:R-:W-:Y:S01]  /*1ba00*/  ISETP.GE.U32.AND P3, PT, R235, R0, PT ;  /* 0x00000000eb00720c */ /* 0x000fe20003f66070 */
[----:B------:R-:W-:Y:S04]  /*1ba10*/  FADD.FTZ R0, -R70, R3 ;  /* 0x0000000346007221 */ /* 0x000fe80000010100 */
[----:B------:R-:W-:Y:S04]  /*1ba20*/  FMUL.FTZ R0, R0, c[0x0][0x23c] ;  /* 0x00008f0000007a20 */ /* 0x000fe80000410000 */
[----:B------:R1:W1:Y:S02]  /*1ba30*/  MUFU.EX2 R3, R0 ;  /* 0x0000000000037308 */ /* 0x0002640000000800 */
[----:B-1----:R-:W-:Y:S08]  /*1ba40*/  FADD.FTZ R0, -R69, R72 ;  /* 0x0000004845007221 */ /* 0x002ff00000010100 */
[----:B------:R-:W-:Y:S01]  /*1ba50*/  MUFU.EX2 R72, R8 ;  /* 0x0000000800487308 */ /* 0x000fe20000000800 */
[C---:B------:R-:W-:Y:S02]  /*1ba60*/  FMUL.FTZ R66, R3.reuse, R78 ;  /* 0x0000004e03427220 */ /* 0x040fe40000410000 */
[----:B------:R-:W-:Y:S02]  /*1ba70*/  FMUL.FTZ R0, R0, c[0x0][0x23c] ;  /* 0x00008f0000007a20 */ /* 0x000fe40000410000 */
[C---:B------:R-:W-:Y:S02]  /*1ba80*/  FFMA.FTZ R92, R3.reuse, R239, R6 ;  /* 0x000000ef035c7223 */ /* 0x040fe40000010006 */
        /* <DEDUP_REMOVED lines=14> */
[----:B------:R-:W-:Y:S02]  /*1bb70*/  FADD.FTZ R87, R75, R92 ;  /* 0x0000005c4b577221 */ /* 0x000fe40000010000 */
[C---:B-1----:R-:W-:Y:S01]  /*1bb80*/  FMUL.FTZ R56, R0.reuse, R96 ;  /* 0x0000006000387220 */ /* 0x042fe20000410000 */
[----:B------:R-:W-:Y:S01]  /*1bb90*/  MUFU.EX2 R79, R166 ;  /* 0x000000a6004f7308 */ /* 0x000fe20000000800 */
        /* <DEDUP_REMOVED lines=8> */
[----:B------:R-:W-:Y:S01]  /*1bc20*/  FFMA.FTZ R85, R0, R240, R72 ;  /* 0x000000f000557223 */ /* 0x000fe20000010048 */
[----:B------:R-:W-:Y:S01]  /*1bc30*/  F2FP.BF16.PACK_AB R72, R84, R72 ;  /* 0x000000485448723e */ /* 0x000fe200000010ff */
[C---:B------:R-:W-:Y:S02]  /*1bc40*/  FMUL.FTZ R8, R0.reuse, R136 ;  /* 0x0000008800087220 */ /* 0x040fe40000410000 */
[----:B------:R-:W-:Y:S01]  /*1bc50*/  FMUL.FTZ R9, R0, R137 ;  /* 0x0000008900097220 */ /* 0x000fe20000410000 */
[----:B------:R-:W-:Y:S01]  /*1bc60*/  PRMT R76, R72, 0x7632, R76 ;  /* 0x00007632484c7816 */ /* 0x000fe2000000004c */
[C---:B------:R-:W-:Y:S02]  /*1bc70*/  FMUL.FTZ R24, R0.reuse, R128 ;  /* 0x0000008000187220 */ /* 0x040fe40000410000 */
[----:B------:R-:W-:Y:S01]  /*1bc80*/  FMUL.FTZ R40, R0, R112 ;  /* 0x0000007000287220 */ /* 0x000fe20000410000 */
[----:B------:R-:W-:Y:S01]  /*1bc90*/  PRMT R78, R72, 0x5410, R76 ;  /* 0x00005410484e7816 */ /* 0x000fe2000000004c */
[C---:B------:R-:W-:Y:S01]  /*1bca0*/  FMUL.FTZ R41, R0.reuse, R113 ;  /* 0x0000007100297220 */ /* 0x040fe20000410000 */
[--C-:B------:R-:W-:Y:S01]  /*1bcb0*/  SHF.R.U32.HI R113, RZ, 0x18, R146.reuse ;  /* 0x00000018ff717819 */ /* 0x100fe20000011692 */
[C---:B------:R-:W-:Y:S01]  /*1bcc0*/  FMUL.FTZ R44, R0.reuse, R104 ;  /* 0x00000068002c7220 */ /* 0x040fe20000410000 */
[----:B------:R-:W-:Y:S01]  /*1bcd0*/  SHF.R.U32.HI R112, RZ, 0x10, R146 ;  /* 0x00000010ff707819 */ /* 0x000fe20000011692 */
[----:B------:R-:W-:Y:S01]  /*1bce0*/  FMUL.FTZ R45, R0, R105 ;  /* 0x00000069002d7220 */ /* 0x000fe20000410000 */
[----:B------:R-:W-:Y:S01]  /*1bcf0*/  SHF.R.U32.HI R0, RZ, 0x10, R143 ;  /* 0x00000010ff007819 */ /* 0x000fe2000001168f */
[----:B------:R-:W-:Y:S01]  /*1bd00*/  IMAD.MOV.U32 R129, RZ, RZ, R101 ;  /* 0x000000ffff817224 */ /* 0x000fe200078e0065 */
[----:B------:R-:W-:Y:S01]  /*1bd10*/  LOP3.LUT R143, R143, 0xffff, RZ, 0xc0, !PT ;  /* 0x0000ffff8f8f7812 */ /* 0x000fe200078ec0ff */
[----:B------:R-:W-:Y:S01]  /*1bd20*/  IMAD.MOV.U32 R132, RZ, RZ, R26 ;  /* 0x000000ffff847224 */ /* 0x000fe200078e001a */
[----:B------:R-:W-:Y:S01]  /*1bd30*/  LOP3.LUT R125, R0, 0xff, RZ, 0xc0, !PT ;  /* 0x000000ff007d7812 */ /* 0x000fe200078ec0ff */
[----:B------:R-:W-:Y:S01]  /*1bd40*/  IMAD.MOV.U32 R133, RZ, RZ, R27 ;  /* 0x000000ffff857224 */ /* 0x000fe200078e001b */
[----:B------:R-:W-:Y:S02]  /*1bd50*/  LOP3.LUT R0, R144, 0xffff, RZ, 0xc0, !PT ;  /* 0x0000ffff90007812 */ /* 0x000fe400078ec0ff */
[----:B------:R-:W-:Y:S02]  /*1bd60*/  SHF.R.U32.HI R143, RZ, 0x8, R143 ;  /* 0x00000008ff8f7819 */ /* 0x000fe4000001168f */
[----:B------:R-:W-:Y:S02]  /*1bd70*/  SHF.R.U32.HI R0, RZ, 0x8, R0 ;  /* 0x00000008ff007819 */ /* 0x000fe40000011600 */
[----:B------:R-:W-:Y:S02]  /*1bd80*/  LOP3.LUT R143, R143, 0xffff, RZ, 0xc0, !PT ;  /* 0x0000ffff8f8f7812 */ /* 0x000fe400078ec0ff */
[----:B------:R-:W-:Y:S04]  /*1bd90*/  LOP3.LUT R124, R0, 0xffff, RZ, 0xc0, !PT ;  /* 0x0000ffff007c7812 */ /* 0x000fe800078ec0ff */
[----:B------:R-:W-:Y:S01]  /*1bda0*/  ISETP.GE.U32.AND P0, PT, R235, R124, PT ;  /* 0x0000007ceb00720c */ /* 0x000fe20003f06070 */
[----:B---3--:R-:W-:Y:S02]  /*1bdb0*/  @!P2 HFMA2.BF16_V2 R14, -RZ.H0_H0, RZ.H0_H0, -R80.H0_H0 ;  /* 0x200000ffff0ea231 */ /* 0x008fe40000340950 */
[----:B----4-:R-:W-:Y:S03]  /*1bdc0*/  @!P3 HFMA2.BF16_V2 R15, -RZ.H0_H0, RZ.H0_H0, -R77.H0_H0 ;  /* 0x200000ffff0fb231 */ /* 0x010fe6000034094d */
[----:B------:R-:W-:Y:S01]  /*1bdd0*/  PRMT R2, R14, 0x7610, R2 ;  /* 0x000076100e027816 */ /* 0x000fe20000000002 */
[----:B--2---:R-:W-:Y:S03]  /*1bde0*/  @!P1 HFMA2.BF16_V2 R46, -RZ.H0_H0, RZ.H0_H0, -R72.H0_H0 ;  /* 0x200000ffff2e9231 */ /* 0x004fe60000340948 */
[----:B------:R-:W-:Y:S01]  /*1bdf0*/  @!P2 PRMT R80, R2, 0x5410, RZ ;  /* 0x000054100250a816 */ /* 0x000fe200000000ff */
[----:B------:R1:W-:Y:S01]  /*1be00*/  @!P3 STL.S16 [R1+0x78], R15 ;  /* 0x0000780f0100b387 */ /* 0x0003e20000100600 */
[----:B------:R-:W-:Y:S01]  /*1be10*/  PRMT R6, R15, 0x7610, R6 ;  /* 0x000076100f067816 */ /* 0x000fe20000000006 */
[----:B------:R2:W-:Y:S01]  /*1be20*/  MUFU.EX2 R2, R10 ;  /* 0x0000000a00027308 */ /* 0x0005e20000000800 */
[----:B------:R-:W-:Y:S01]  /*1be30*/  PRMT R0, R46, 0x7610, R0 ;  /* 0x000076102e007816 */ /* 0x000fe20000000000 */
[----:B------:R3:W-:Y:S01]  /*1be40*/  @!P2 STL.S16 [R1+0x74], R14 ;  /* 0x0000740e0100a387 */ /* 0x0007e20000100600 */
[----:B------:R-:W-:Y:S01]  /*1be50*/  @!P3 PRMT R77, R6, 0x5410, RZ ;  /* 0x00005410064db816 */ /* 0x000fe200000000ff */
[----:B------:R-:W-:Y:S01]  /*1be60*/  FMUL.FTZ R6, R3, R126 ;  /* 0x0000007e03067220 */ /* 0x000fe20000410000 */
[----:B------:R-:W-:Y:S01]  /*1be70*/  @!P1 PRMT R72, R0, 0x5410, RZ ;  /* 0x0000541000489816 */ /* 0x000fe200000000ff */
[----:B------:R-:W-:Y:S01]  /*1be80*/  FADD.FTZ R0, -R68, R73 ;  /* 0x0000004944007221 */ /* 0x000fe20000010100 */
[C---:B------:R-:W-:Y:S01]  /*1be90*/  ISETP.GE.U32.AND P2, PT, R235.reuse, R143, PT ;  /* 0x0000008feb00720c */ /* 0x040fe20003f46070 */
[----:B------:R-:W-:Y:S01]  /*1bea0*/  @!P1 STL.S16 [R1+0x94], R46 ;  /* 0x0000942e01009387 */ /* 0x000fe20000100600 */
[----:B------:R-:W-:Y:S01]  /*1beb0*/  ISETP.GE.U32.AND P3, PT, R235, R125, PT ;  /* 0x0000007deb00720c */ /* 0x000fe20003f66070 */
[----:B------:R-:W-:Y:S01]  /*1bec0*/  FMUL.FTZ R0, R0, c[0x0][0x23c] ;  /* 0x00008f0000007a20 */ /* 0x000fe20000410000 */
[----:B------:R-:W-:Y:S01]  /*1bed0*/  MUFU.EX2 R73, R163 ;  /* 0x000000a300497308 */ /* 0x000fe20000000800 */
[----:B------:R4:W4:Y:S04]  /*1bee0*/  LDL.S16 R97, [R1+0xb0] ;  /* 0x0000b00001617983 */ /* 0x0009280000100600 */
[----:B------:R4:W4:Y:S04]  /*1bef0*/  LDL.S16 R96, [R1+0xac] ;  /* 0x0000ac0001607983 */ /* 0x0009280000100600 */
[----:B------:R4:W4:Y:S01]  /*1bf00*/  LDL.S16 R92, [R1+0xb8] ;  /* 0x0000b800015c7983 */ /* 0x0009220000100600 */
[----:B------:R-:W3:Y:S01]  /*1bf10*/  MUFU.EX2 R0, R0 ;  /* 0x0000000000007308 */ /* 0x000ee20000000800 */
[----:B-1----:R-:W-:Y:S01]  /*1bf20*/  IMAD.MOV.U32 R15, RZ, RZ, R23 ;  /* 0x000000ffff0f7224 */ /* 0x002fe200078e0017 */
[----:B--2---:R-:W-:Y:S01]  /*1bf30*/  IADD3 R10, R162, 0x1, RZ ;  /* 0x00000001a20a7810 */ /* 0x004fe20007ffe0ff */
[----:B------:R1:W-:Y:S01]  /*1bf40*/  STG.E.U16 [R158.64], R77 ;  /* 0x0000004d9e007986 */ /* 0x0003e2000c101522 */
[----:B------:R-:W-:Y:S02]  /*1bf50*/  FMUL.FTZ R23, R3, R111 ;  /* 0x0000006f03177220 */ /* 0x000fe40000410000 */
[----:B------:R-:W-:Y:S01]  /*1bf60*/  LOP3.LUT R10, R10, UR37, RZ, 0x3c, !PT ;  /* 0x000000250a0a7c12 */ /* 0x000fe2000f8e3cff */
[----:B------:R-:W-:Y:S01]  /*1bf70*/  STG.E.U16 [R158.64+0x2], R80 ;  /* 0x000002509e007986 */ /* 0x000fe2000c101522 */
[----:B---3--:R-:W-:Y:S02]  /*1bf80*/  IMAD.MOV.U32 R14, RZ, RZ, R22 ;  /* 0x000000ffff0e7224 */ /* 0x008fe400078e0016 */
[----:B------:R-:W-:Y:S01]  /*1bf90*/  LOP3.LUT R74, R243, R10, RZ, 0x3c, !PT ;  /* 0x0000000af34a7212 */ /* 0x000fe200078e3cff */
[----:B------:R-:W-:Y:S01]  /*1bfa0*/  FMUL.FTZ R22, R3, R110 ;  /* 0x0000006e03167220 */ /* 0x000fe20000410000 */
[----:B------:R2:W-:Y:S01]  /*1bfb0*/  STG.E.U16 [R150.64], R72 ;  /* 0x0000004896007986 */ /* 0x0005e2000c101522 */
[----:B------:R-:W3:Y:S01]  /*1bfc0*/  MUFU.EX2 R3, R11 ;  /* 0x0000000b00037308 */ /* 0x000ee20000000800 */
[----:B------:R-:W-:Y:S02]  /*1bfd0*/  IMAD.MOV.U32 R108, RZ, RZ, R14 ;  /* 0x000000ffff6c7224 */ /* 0x000fe400078e000e */
[----:B------:R-:W-:Y:S04]  /*1bfe0*/  IMAD.WIDE.U32 R94, R74, -0x326172a9, RZ ;  /* 0xcd9e8d574a5e7825 */ /* 0x000fe800078e00ff */
[----:B------:R-:W-:Y:S01]  /*1bff0*/  IMAD.MOV.U32 R109, RZ, RZ, R15 ;  /* 0x000000ffff6d7224 */ /* 0x000fe200078e000f */
[----:B------:R-:W-:Y:S01]  /*1c000*/  LOP3.LUT R74, R95, UR12, R132, 0x96, !PT ;  /* 0x0000000c5f4a7c12 */ /* 0x000fe2000f8e9684 */
[----:B------:R-:W-:Y:S01]  /*1c010*/  IMAD.WIDE.U32 R132, R206, -0x2daee0ad, RZ ;  /* 0xd2511f53ce847825 */ /* 0x000fe200078e00ff */
[--C-:B------:R-:W-:Y:S02]  /*1c020*/  LOP3.LUT R88, R231, UR11, R94.reuse, 0x96, !PT ;  /* 0x0000000be7587c12 */ /* 0x100fe4000f8e965e */
[----:B------:R-:W-:Y:S01]  /*1c030*/  LOP3.LUT R94, R237, UR11, R94, 0x96, !PT ;  /* 0x0000000bed5e7c12 */ /* 0x000fe2000f8e965e */
[----:B------:R-:W-:Y:S01]  /*1c040*/  IMAD.WIDE.U32 R74, R74, -0x2daee0ad, RZ ;  /* 0xd2511f534a4a7825 */ /* 0x000fe200078e00ff */
[----:B-1----:R-:W-:Y:S03]  /*1c050*/  SHF.R.U32.HI R77, RZ, 0x10, R146 ;  /* 0x00000010ff4d7819 */ /* 0x002fe60000011692 */
[----:B------:R-:W-:Y:S02]  /*1c060*/  FMUL.FTZ R62, R0, R90 ;  /* 0x0000005a003e7220 */ /* 0x000fe40000410000 */
[----:B------:R-:W-:Y:S01]  /*1c070*/  FADD.FTZ R90, R84, R85 ;  /* 0x00000055545a7221 */ /* 0x000fe20000010000 */
[----:B------:R-:W-:Y:S01]  /*1c080*/  LOP3.LUT R84, R75, UR4, R100, 0x96, !PT ;  /* 0x000000044b547c12 */ /* 0x000fe2000f8e9664 */
[C---:B------:R-:W-:Y:S01]  /*1c090*/  FFMA.FTZ R82, R0.reuse, R241, R2 ;  /* 0x000000f100527223 */ /* 0x040fe20000010002 */
[----:B------:R1:W4:Y:S01]  /*1c0a0*/  LDL.S16 R100, [R1+0xa8] ;  /* 0x0000a80001647983 */ /* 0x0003220000100600 */
[C---:B---3--:R-:W-:Y:S01]  /*1c0b0*/  F2FP.BF16.PACK_AB R2, R3.reuse, R2 ;  /* 0x000000020302723e */ /* 0x048fe200000010ff */
[----:B------:R-:W-:Y:S02]  /*1c0c0*/  FMUL.FTZ R63, R0, R91 ;  /* 0x0000005b003f7220 */ /* 0x000fe40000410000 */
[----:B------:R-:W-:Y:S04]  /*1c0d0*/  IMAD.WIDE.U32 R84, R84, -0x326172a9, RZ ;  /* 0xcd9e8d5754547825 */ /* 0x000fe800078e00ff */
[----:B------:R-:W-:Y:S01]  /*1c0e0*/  FADD.FTZ R91, R3, R82 ;  /* 0x00000052035b7221 */ /* 0x000fe20000010000 */
[----:B------:R-:W-:Y:S01]  /*1c0f0*/  LOP3.LUT R82, R85, UR10, R230, 0x96, !PT ;  /* 0x0000000a55527c12 */ /* 0x000fe2000f8e96e6 */
[----:B------:R-:W-:Y:S01]  /*1c100*/  IMAD.WIDE.U32 R88, R88, -0x2daee0ad, RZ ;  /* 0xd2511f5358587825 */ /* 0x000fe200078e00ff */
[----:B------:R3:W-:Y:S03]  /*1c110*/  MUFU.EX2 R85, R167 ;  /* 0x000000a700557308 */ /* 0x0007e60000000800 */
[----:B------:R-:W-:Y:S01]  /*1c120*/  IMAD.WIDE.U32 R82, R82, -0x2daee0ad, RZ ;  /* 0xd2511f5352527825 */ /* 0x000fe200078e00ff */
[----:B------:R-:W-:Y:S03]  /*1c130*/  LOP3.LUT R74, R89, UR9, R74, 0x96, !PT ;  /* 0x00000009594a7c12 */ /* 0x000fe6000f8e964a */
[C---:B------:R-:W-:Y:S01]  /*1c140*/  FMUL.FTZ R59, R0.reuse, R99 ;  /* 0x00000063003b7220 */ /* 0x040fe20000410000 */
[----:B------:R-:W-:Y:S01]  /*1c150*/  LOP3.LUT R88, R83, UR7, R88, 0x96, !PT ;  /* 0x0000000753587c12 */ /* 0x000fe2000f8e9658 */
[----:B------:R1:W4:Y:S01]  /*1c160*/  LDL.S16 R99, [R1+0xa4] ;  /* 0x0000a40001637983 */ /* 0x0003220000100600 */
[----:B------:R-:W-:Y:S01]  /*1c170*/  FMUL.FTZ R58, R0, R98 ;  /* 0x00000062003a7220 */ /* 0x000fe20000410000 */
[----:B------:R-:W1:Y:S01]  /*1c180*/  MUFU.EX2 R3, R169 ;  /* 0x000000a900037308 */ /* 0x000e620000000800 */
[----:B------:R-:W-:Y:S01]  /*1c190*/  IMAD.WIDE.U32 R74, R74, -0x326172a9, RZ ;  /* 0xcd9e8d574a4a7825 */ /* 0x000fe200078e00ff */
[----:B------:R1:W4:Y:S03]  /*1c1a0*/  LDL.S16 R98, [R1+0xa0] ;  /* 0x0000a00001627983 */ /* 0x0003260000100600 */
[C---:B------:R-:W-:Y:S01]  /*1c1b0*/  FMUL.FTZ R10, R0.reuse, R138 ;  /* 0x0000008a000a7220 */ /* 0x040fe20000410000 */
[----:B------:R-:W-:Y:S01]  /*1c1c0*/  LOP3.LUT R84, R75, UR8, R84, 0x96, !PT ;  /* 0x000000084b547c12 */ /* 0x000fe2000f8e9654 */
[----:B------:R-:W-:Y:S01]  /*1c1d0*/  FMUL.FTZ R11, R0, R139 ;  /* 0x0000008b000b7220 */ /* 0x000fe20000410000 */
[----:B------:R1:W4:Y:S01]  /*1c1e0*/  LDL.S16 R83, [R1+0xc0] ;  /* 0x0000c00001537983 */ /* 0x0003220000100600 */
[----:B------:R-:W-:Y:S01]  /*1c1f0*/  IMAD.WIDE.U32 R138, R88, -0x326172a9, RZ ;  /* 0xcd9e8d57588a7825 */ /* 0x000fe200078e00ff */
[----:B------:R-:W-:Y:S03]  /*1c200*/  MUFU.EX2 R89, R153 ;  /* 0x0000009900597308 */ /* 0x000fe60000000800 */
[----:B------:R-:W-:Y:S01]  /*1c210*/  FMUL.FTZ R14, R0, R134 ;  /* 0x00000086000e7220 */ /* 0x000fe20000410000 */
[----:B------:R-:W-:Y:S01]  /*1c220*/  LOP3.LUT R163, R139, UR6, R74, 0x96, !PT ;  /* 0x000000068ba37c12 */ /* 0x000fe2000f8e964a */
[----:B------:R-:W-:Y:S02]  /*1c230*/  FADD.FTZ R74, R86, R87 ;  /* 0x00000057564a7221 */ /* 0x000fe40000010000 */
[----:B------:R2:W4:Y:S01]  /*1c240*/  LDL.S16 R87, [R1+0xb4] ;  /* 0x0000b40001577983 */ /* 0x0005220000100600 */
[C---:B------:R-:W-:Y:S02]  /*1c250*/  FMUL.FTZ R15, R0.reuse, R135 ;  /* 0x00000087000f7220 */ /* 0x040fe40000410000 */
[C---:B------:R-:W-:Y:S02]  /*1c260*/  FMUL.FTZ R27, R0.reuse, R131 ;  /* 0x00000083001b7220 */ /* 0x040fe40000410000 */
[C---:B------:R-:W-:Y:S02]  /*1c270*/  FMUL.FTZ R30, R0.reuse, R122 ;  /* 0x0000007a001e7220 */ /* 0x040fe40000410000 */
[C---:B------:R-:W-:Y:S02]  /*1c280*/  FMUL.FTZ R31, R0.reuse, R123 ;  /* 0x0000007b001f7220 */ /* 0x040fe40000410000 */
[C---:B------:R-:W-:Y:S02]  /*1c290*/  FMUL.FTZ R46, R0.reuse, R106 ;  /* 0x0000006a002e7220 */ /* 0x040fe40000410000 */
[C---:B------:R-:W-:Y:S02]  /*1c2a0*/  FMUL.FTZ R26, R0.reuse, R130 ;  /* 0x00000082001a7220 */ /* 0x040fe40000410000 */
[C---:B------:R-:W-:Y:S01]  /*1c2b0*/  FMUL.FTZ R42, R0.reuse, R114 ;  /* 0x00000072002a7220 */ /* 0x040fe20000410000 */
[----:B------:R-:W-:Y:S01]  /*1c2c0*/  LOP3.LUT R114, R77, 0xff, RZ, 0xc0, !PT ;  /* 0x000000ff4d727812 */ /* 0x000fe200078ec0ff */
[C---:B------:R-:W-:Y:S01]  /*1c2d0*/  FMUL.FTZ R43, R0.reuse, R115 ;  /* 0x00000073002b7220 */ /* 0x040fe20000410000 */
[----:B------:R-:W-:Y:S01]  /*1c2e0*/  LOP3.LUT R77, R133, UR14, R190, 0x96, !PT ;  /* 0x0000000e854d7c12 */ /* 0x000fe2000f8e96be */
[----:B------:R-:W-:Y:S02]  /*1c2f0*/  FMUL.FTZ R47, R0, R107 ;  /* 0x0000006b002f7220 */ /* 0x000fe40000410000 */
[----:B------:R-:W-:Y:S01]  /*1c300*/  FADD.FTZ R0, R148, R149 ;  /* 0x0000009594007221 */ /* 0x000fe20000010000 */
[----:B------:R-:W-:Y:S01]  /*1c310*/  LOP3.LUT R115, R77, 0xff, RZ, 0xc0, !PT ;  /* 0x000000ff4d737812 */ /* 0x000fe200078ec0ff */
[----:B---3--:R-:W-:Y:S01]  /*1c320*/  IMAD.WIDE.U32 R166, R84, -0x2daee0ad, RZ ;  /* 0xd2511f5354a67825 */ /* 0x008fe200078e00ff */
[----:B-1----:R-:W-:Y:S02]  /*1c330*/  F2FP.BF16.PACK_AB R84, R3, R85 ;  /* 0x000000550354723e */ /* 0x002fe400000010ff */
[----:B--2---:R-:W-:Y:S01]  /*1c340*/  LOP3.LUT R72, R77, 0xffff, RZ, 0xc0, !PT ;  /* 0x0000ffff4d487812 */ /* 0x004fe200078ec0ff */
[----:B------:R-:W-:Y:S01]  /*1c350*/  FADD.FTZ R0, R73, R0 ;  /* 0x0000000049007221 */ /* 0x000fe20000010000 */
[----:B------:R-:W-:Y:S01]  /*1c360*/  F2FP.BF16.PACK_AB R73, R79, R73 ;  /* 0x000000494f49723e */ /* 0x000fe200000010ff */
[----:B------:R-:W-:Y:S01]  /*1c370*/  IMAD.WIDE.U32 R134, R220, -0x2daee0ad, RZ ;  /* 0xd2511f53dc867825 */ /* 0x000fe200078e00ff */
[----:B------:R-:W-:Y:S02]  /*1c380*/  LOP3.LUT R130, R167, UR5, R82, 0x96, !PT ;  /* 0x00000005a7827c12 */ /* 0x000fe4000f8e9652 */
[----:B------:R-:W-:Y:S01]  /*1c390*/  LOP3.LUT R82, R95, UR12, R108, 0x96, !PT ;  /* 0x0000000c5f527c12 */ /* 0x000fe2000f8e966c */
[----:B------:R-:W-:Y:S01]  /*1c3a0*/  FADD.FTZ R93, R79, R0 ;  /* 0x000000004f5d7221 */ /* 0x000fe20000010000 */
[----:B------:R-:W-:Y:S01]  /*1c3b0*/  PRMT R88, R84, 0x7632, R88 ;  /* 0x0000763254587816 */ /* 0x000fe20000000058 */
[----:B------:R-:W1:Y:S01]  /*1c3c0*/  MUFU.EX2 R0, R171 ;  /* 0x000000ab00007308 */ /* 0x000e620000000800 */
[----:B------:R-:W-:Y:S02]  /*1c3d0*/  SHF.R.U32.HI R72, RZ, 0x8, R72 ;  /* 0x00000008ff487819 */ /* 0x000fe40000011648 */
[--C-:B------:R-:W-:Y:S02]  /*1c3e0*/  SHF.R.U32.HI R80, RZ, 0x10, R77.reuse ;  /* 0x00000010ff507819 */ /* 0x100fe4000001164d */
[----:B------:R-:W-:Y:S02]  /*1c3f0*/  LOP3.LUT R111, R72, 0xffff, RZ, 0xc0, !PT ;  /* 0x0000ffff486f7812 */ /* 0x000fe400078ec0ff */
[----:B------:R-:W-:Y:S02]  /*1c400*/  LOP3.LUT R118, R80, 0xff, RZ, 0xc0, !PT ;  /* 0x000000ff50767812 */ /* 0x000fe400078ec0ff */
[----:B------:R-:W-:Y:S01]  /*1c410*/  ISETP.GE.U32.AND P1, PT, R235, R111, PT ;  /* 0x0000006feb00720c */ /* 0x000fe20003f26070 */
[----:B------:R-:W-:Y:S01]  /*1c420*/  MUFU.EX2 R167, R177 ;  /* 0x000000b100a77308 */ /* 0x000fe20000000800 */
[----:B------:R-:W-:Y:S02]  /*1c430*/  SHF.R.U32.HI R110, RZ, 0x18, R77 ;  /* 0x00000018ff6e7819 */ /* 0x000fe4000001164d */
[----:B------:R-:W-:Y:S07]  /*1c440*/  LOP3.LUT R77, R146, 0xff, RZ, 0xc0, !PT ;  /* 0x000000ff924d7812 */ /* 0x000fee00078ec0ff */
[----:B------:R-:W2:Y:S01]  /*1c450*/  MUFU.EX2 R79, R155 ;  /* 0x0000009b004f7308 */ /* 0x000ea20000000800 */
[C---:B-1----:R-:W-:Y:S01]  /*1c460*/  F2FP.BF16.PACK_AB R75, R0.reuse, R86 ;  /* 0x00000056004b723e */ /* 0x042fe200000010ff */
[----:B------:R-:W-:Y:S01]  /*1c470*/  FADD.FTZ R86, R0, R74 ;  /* 0x0000004a00567221 */ /* 0x000fe20000010000 */
[----:B------:R-:W-:Y:S01]  /*1c480*/  PRMT R0, R2, 0x7632, R0 ;  /* 0x0000763202007816 */ /* 0x000fe20000000000 */
[----:B------:R-:W-:Y:S04]  /*1c490*/  FADD.FTZ R74, R85, R90 ;  /* 0x0000005a554a7221 */ /* 0x000fe80000010000 */
[----:B------:R-:W-:Y:S01]  /*1c4a0*/  FADD.FTZ R102, R3, R74 ;  /* 0x0000004a03667221 */ /* 0x000fe20000010000 */
[----:B------:R-:W-:Y:S01]  /*1c4b0*/  PRMT R3, R73, 0x7632, R3 ;  /* 0x0000763249037816 */ /* 0x000fe20000000003 */
[----:B------:R-:W-:Y:S01]  /*1c4c0*/  FADD.FTZ R74, R89, R91 ;  /* 0x0000005b594a7221 */ /* 0x000fe20000010000 */
[C---:B--2---:R-:W-:Y:S03]  /*1c4d0*/  F2FP.BF16.PACK_AB R89, R79.reuse, R89 ;  /* 0x000000594f59723e */ /* 0x044fe600000010ff */
[--C-:B------:R-:W-:Y:S01]  /*1c4e0*/  FADD.FTZ R103, R79, R74.reuse ;  /* 0x0000004a4f677221 */ /* 0x100fe20000010000 */
[----:B------:R-:W-:Y:S02]  /*1c4f0*/  PRMT R74, R75, 0x7632, R74 ;  /* 0x000076324b4a7816 */ /* 0x000fe4000000004a */
[----:B------:R-:W-:Y:S02]  /*1c500*/  LOP3.LUT R79, R146, 0xffff, RZ, 0xc0, !PT ;  /* 0x0000ffff924f7812 */ /* 0x000fe400078ec0ff */
[----:B------:R-:W-:Y:S02]  /*1c510*/  PRMT R90, R89, 0x7632, R90 ;  /* 0x00007632595a7816 */ /* 0x000fe4000000005a */
[----:B------:R-:W-:Y:S04]  /*1c520*/  SHF.R.U32.HI R79, RZ, 0x8, R79 ;  /* 0x00000008ff4f7819 */ /* 0x000fe8000001164f */
[----:B------:R-:W-:Y:S02]  /*1c530*/  LOP3.LUT R108, R79, 0xffff, RZ, 0xc0, !PT ;  /* 0x0000ffff4f6c7812 */ /* 0x000fe400078ec0ff */
[----:B------:R-:W1:Y:S01]  /*1c540*/  MUFU.EX2 R79, R189 ;  /* 0x000000bd004f7308 */ /* 0x000e620000000800 */
[----:B----4-:R-:W-:Y:S02]  /*1c550*/  @!P0 HFMA2.BF16_V2 R97, -RZ.H0_H0, RZ.H0_H0, -R3.H0_H0 ;  /* 0x200000ffff618231 */ /* 0x010fe40000340903 */
[----:B------:R-:W-:Y:S03]  /*1c560*/  @!P6 HFMA2.BF16_V2 R96, -RZ.H0_H0, RZ.H0_H0, -R75.H0_H0 ;  /* 0x200000ffff60e231 */ /* 0x000fe6000034094b */
[----:B------:R-:W-:Y:S02]  /*1c570*/  PRMT R180, R97, 0x7610, R180 ;  /* 0x0000761061b47816 */ /* 0x000fe400000000b4 */
[----:B------:R-:W-:Y:S01]  /*1c580*/  PRMT R184, R96, 0x7610, R184 ;  /* 0x0000761060b87816 */ /* 0x000fe200000000b8 */
[----:B------:R-:W-:Y:S05]  /*1c590*/  @!P2 HFMA2.BF16_V2 R100, -RZ.H0_H0, RZ.H0_H0, -R76.H0_H0 ;  /* 0x200000ffff64a231 */ /* 0x000fea000034094c */
[----:B------:R-:W-:Y:S01]  /*1c5a0*/  PRMT R105, R100, 0x7610, R105 ;  /* 0x0000761064697816 */ /* 0x000fe20000000069 */
[----:B------:R2:W-:Y:S01]  /*1c5b0*/  @!P2 STL.S16 [R1+0xa8], R100 ;  /* 0x0000a8640100a387 */ /* 0x0005e20000100600 */
[----:B------:R-:W-:Y:S02]  /*1c5c0*/  @!P3 HFMA2.BF16_V2 R99, -RZ.H0_H0, RZ.H0_H0, -R2.H0_H0 ;  /* 0x200000ffff63b231 */ /* 0x000fe40000340902 */
[----:B------:R-:W-:Y:S03]  /*1c5d0*/  @!P4 HFMA2.BF16_V2 R98, -RZ.H0_H0, RZ.H0_H0, -R0.H0_H0 ;  /* 0x200000ffff62c231 */ /* 0x000fe60000340900 */
[----:B------:R-:W-:Y:S01]  /*1c5e0*/  PRMT R122, R99, 0x7610, R122 ;  /* 0x00007610637a7816 */ /* 0x000fe2000000007a */
[----:B------:R3:W-:Y:S01]  /*1c5f0*/  @!P3 STL.S16 [R1+0xa4], R99 ;  /* 0x0000a4630100b387 */ /* 0x0007e20000100600 */
[----:B------:R-:W-:Y:S03]  /*1c600*/  PRMT R107, R98, 0x7610, R107 ;  /* 0x00007610626b7816 */ /* 0x000fe6000000006b */
[----:B------:R1:W-:Y:S01]  /*1c610*/  @!P4 STL.S16 [R1+0xa0], R98 ;  /* 0x0000a0620100c387 */ /* 0x0003e20000100600 */
[----:B--2---:R-:W-:Y:S01]  /*1c620*/  IMAD.MOV.U32 R100, RZ, RZ, R116 ;  /* 0x000000ffff647224 */ /* 0x004fe200078e0074 */
[----:B------:R-:W-:Y:S02]  /*1c630*/  SHF.R.U32.HI R116, RZ, 0x18, R144 ;  /* 0x00000018ff747819 */ /* 0x000fe40000011690 */
[----:B------:R2:W4:Y:S01]  /*1c640*/  LDL.S16 R85, [R1+0xbc] ;  /* 0x0000bc0001557983 */ /* 0x0005220000100600 */
[----:B------:R-:W-:Y:S01]  /*1c650*/  IMAD.MOV.U32 R128, RZ, RZ, R100 ;  /* 0x000000ffff807224 */ /* 0x000fe200078e0064 */
[----:B------:R-:W-:Y:S05]  /*1c660*/  @!P5 HFMA2.BF16_V2 R87, -RZ.H0_H0, RZ.H0_H0, -R73.H0_H0 ;  /* 0x200000ffff57d231 */ /* 0x000fea0000340949 */
[----:B------:R-:W-:Y:S01]  /*1c670*/  PRMT R179, R87, 0x7610, R179 ;  /* 0x0000761057b37816 */ /* 0x000fe200000000b3 */
[----:B------:R2:W-:Y:S01]  /*1c680*/  @!P5 STL.S16 [R1+0xb4], R87 ;  /* 0x0000b4570100d387 */ /* 0x0005e20000100600 */
[----:B---3--:R-:W-:Y:S01]  /*1c690*/  MUFU.EX2 R99, R209 ;  /* 0x000000d100637308 */ /* 0x008fe20000000800 */
[----:B-1----:R-:W-:Y:S02]  /*1c6a0*/  FADD.FTZ R98, R79, R86 ;  /* 0x000000564f627221 */ /* 0x002fe40000010000 */
[----:B--2---:R1:W2:Y:S04]  /*1c6b0*/  LDL.S16 R87, [R1+0xc8] ;  /* 0x0000c80001577983 */ /* 0x0042a80000100600 */
[----:B------:R3:W-:Y:S01]  /*1c6c0*/  @!P0 STL.S16 [R1+0xb0], R97 ;  /* 0x0000b06101008387 */ /* 0x0007e20000100600 */
[C---:B------:R-:W-:Y:S03]  /*1c6d0*/  ISETP.GE.U32.AND P0, PT, R235.reuse, R116, PT ;  /* 0x00000074eb00720c */ /* 0x040fe60003f06070 */
[----:B------:R1:W-:Y:S10]  /*1c6e0*/  @!P6 STL.S16 [R1+0xac], R96 ;  /* 0x0000ac600100e387 */ /* 0x0003f40000100600 */
[----:B------:R-:W-:Y:S05]  /*1c6f0*/  @!P0 HFMA2.BF16_V2 R92, -RZ.H0_H0, RZ.H0_H0, -R74.H0_H0 ;  /* 0x200000ffff5c8231 */ /* 0x000fea000034094a */
[----:B------:R-:W-:Y:S01]  /*1c700*/  PRMT R181, R92, 0x7610, R181 ;  /* 0x000076105cb57816 */ /* 0x000fe200000000b5 */
[----:B---3--:R-:W-:Y:S01]  /*1c710*/  MUFU.EX2 R97, R195 ;  /* 0x000000c300617308 */ /* 0x008fe20000000800 */
[----:B-1----:R1:W3:Y:S04]  /*1c720*/  LDL.S16 R96, [R1+0xd0] ;  /* 0x0000d00001607983 */ /* 0x0022e80000100600 */
[----:B------:R1:W-:Y:S01]  /*1c730*/  @!P0 STL.S16 [R1+0xb8], R92 ;  /* 0x0000b85c01008387 */ /* 0x0003e20000100600 */
[----:B------:R-:W-:Y:S11]  /*1c740*/  ISETP.GE.U32.AND P0, PT, R235, R117, PT ;  /* 0x00000075eb00720c */ /* 0x000ff60003f06070 */
[----:B------:R-:W-:Y:S02]  /*1c750*/  @!UPT UIADD3 URZ, URZ, URZ, URZ ;  /* 0x0000003f3f3ff290 */ /* 0x000fe4000fffe03f */
[----:B------:R-:W-:Y:S05]  /*1c760*/  @!P0 HFMA2.BF16_V2 R83, -RZ.H0_H0, RZ.H0_H0, -R84.H0_H0 ;  /* 0x200000ffff538231 */ /* 0x000fea0000340954 */
[----:B------:R-:W-:Y:S01]  /*1c770*/  PRMT R183, R83, 0x7610, R183 ;  /* 0x0000761053b77816 */ /* 0x000fe200000000b7 */
[----:B------:R1:W-:Y:S01]  /*1c780*/  @!P0 STL.S16 [R1+0xc0], R83 ;  /* 0x0000c05301008387 */ /* 0x0003e20000100600 */
[----:B------:R-:W-:Y:S01]  /*1c790*/  ISETP.GE.U32.AND P0, PT, R235, R108, PT ;  /* 0x0000006ceb00720c */ /* 0x000fe20003f06070 */
[----:B-1----:R-:W1:Y:S02]  /*1c7a0*/  MUFU.EX2 R92, R197 ;  /* 0x000000c5005c7308 */ /* 0x002e640000000800 */
[----:B------:R2:W3:Y:S01]  /*1c7b0*/  LDL.S16 R83, [R1+0xd4] ;  /* 0x0000d40001537983 */ /* 0x0004e20000100600 */
[----:B-1----:R-:W-:Y:S09]  /*1c7c0*/  FADD.FTZ R100, R92, R93 ;  /* 0x0000005d5c647221 */ /* 0x002ff20000010000 */
[----:B----4-:R-:W-:Y:S05]  /*1c7d0*/  @!P0 HFMA2.BF16_V2 R85, -RZ.H0_H0, RZ.H0_H0, -R88.H0_H0 ;  /* 0x200000ffff558231 */ /* 0x010fea0000340958 */
[----:B------:R-:W-:Y:S01]  /*1c7e0*/  PRMT R241, R85, 0x7610, R241 ;  /* 0x0000761055f17816 */ /* 0x000fe200000000f1 */
[----:B------:R1:W-:Y:S01]  /*1c7f0*/  @!P0 STL.S16 [R1+0xbc], R85 ;  /* 0x0000bc5501008387 */ /* 0x0003e20000100600 */
[----:B------:R-:W-:Y:S01]  /*1c800*/  ISETP.GE.U32.AND P0, PT, R235, R114, PT ;  /* 0x00000072eb00720c */ /* 0x000fe20003f06070 */
[----:B-1----:R-:W1:Y:S11]  /*1c810*/  MUFU.EX2 R85, R198 ;  /* 0x000000c600557308 */ /* 0x002e760000000800 */
[----:B------:R-:W-:Y:S01]  /*1c820*/  @!UPT UIADD3 URZ, URZ, URZ, URZ ;  /* 0x0000003f3f3ff290 */ /* 0x000fe2000fffe03f */
[----:B--2---:R-:W-:Y:S05]  /*1c830*/  @!P0 HFMA2.BF16_V2 R87, -RZ.H0_H0, RZ.H0_H0, -R89.H0_H0 ;  /* 0x200000ffff578231 */ /* 0x004fea0000340959 */
[----:B------:R-:W-:Y:S01]  /*1c840*/  PRMT R240, R87, 0x7610, R240 ;  /* 0x0000761057f07816 */ /* 0x000fe200000000f0 */
[----:B------:R2:W-:Y:S01]  /*1c850*/  @!P0 STL.S16 [R1+0xc8], R87 ;  /* 0x0000c85701008387 */ /* 0x0005e20000100600 */
[----:B------:R-:W-:Y:S03]  /*1c860*/  ISETP.GE.U32.AND P0, PT, R235, R113, PT ;  /* 0x00000071eb00720c */ /* 0x000fe60003f06070 */
[----:B------:R4:W4:Y:S01]  /*1c870*/  LDL.S16 R95, [R1+0xe0] ;  /* 0x0000e000015f7983 */ /* 0x0009220000100600 */
[C---:B-1----:R-:W-:Y:S01]  /*1c880*/  F2FP.BF16.PACK_AB R92, R85.reuse, R92 ;  /* 0x0000005c555c723e */ /* 0x042fe200000010ff */
[----:B------:R-:W-:Y:S01]  /*1c890*/  FADD.FTZ R85, R85, R100 ;  /* 0x0000006455557221 */ /* 0x000fe20000010000 */
[----:B------:R-:W-:Y:S02]  /*1c8a0*/  PRMT R198, R181, 0x7610, R198 ;  /* 0x00007610b5c67816 */ /* 0x000fe400000000c6 */
[----:B------:R-:W-:Y:S01]  /*1c8b0*/  PRMT R91, R92, 0x7632, R91 ;  /* 0x000076325c5b7816 */ /* 0x000fe2000000005b */
[----:B--2---:R1:W2:Y:S04]  /*1c8c0*/  LDL.S16 R87, [R1+0xdc] ;  /* 0x0000dc0001577983 */ /* 0x0042a80000100600 */
[----:B---3--:R-:W-:Y:S05]  /*1c8d0*/  @!P0 HFMA2.BF16_V2 R96, -RZ.H0_H0, RZ.H0_H0, -R90.H0_H0 ;  /* 0x200000ffff608231 */ /* 0x008fea000034095a */
[----:B------:R-:W-:Y:S01]  /*1c8e0*/  PRMT R239, R96, 0x7610, R239 ;  /* 0x0000761060ef7816 */ /* 0x000fe200000000ef */
[----:B------:R3:W-:Y:S01]  /*1c8f0*/  @!P0 STL.S16 [R1+0xd0], R96 ;  /* 0x0000d06001008387 */ /* 0x0007e20000100600 */
[----:B------:R-:W-:Y:S01]  /*1c900*/  ISETP.GE.U32.AND P0, PT, R235, R115, PT ;  /* 0x00000073eb00720c */ /* 0x000fe20003f06070 */
[----:B---3--:R-:W3:Y:S10]  /*1c910*/  MUFU.EX2 R96, R191 ;  /* 0x000000bf00607308 */ /* 0x008ef40000000800 */
[----:B------:R-:W-:Y:S02]  /*1c920*/  MUFU.EX2 R191, R245 ;  /* 0x000000f500bf7308 */ /* 0x000fe40000000800 */
[----:B------:R-:W-:Y:S05]  /*1c930*/  @!P0 HFMA2.BF16_V2 R83, -RZ.H0_H0, RZ.H0_H0, -R92.H0_H0 ;  /* 0x200000ffff538231 */ /* 0x000fea000034095c */
[----:B------:R-:W-:Y:S01]  /*1c940*/  PRMT R238, R83, 0x7610, R238 ;  /* 0x0000761053ee7816 */ /* 0x000fe200000000ee */
[----:B------:R1:W-:Y:S01]  /*1c950*/  @!P0 STL.S16 [R1+0xd4], R83 ;  /* 0x0000d45301008387 */ /* 0x0003e20000100600 */
[----:B------:R-:W-:Y:S02]  /*1c960*/  ISETP.GE.U32.AND P0, PT, R235, R118, PT ;  /* 0x00000076eb00720c */ /* 0x000fe40003f06070 */
[----:B---3--:R-:W-:Y:S01]  /*1c970*/  F2FP.BF16.PACK_AB R93, R96, R79 ;  /* 0x0000004f605d723e */ /* 0x008fe200000010ff */
[----:B-1----:R-:W-:Y:S05]  /*1c980*/  IMAD.WIDE.U32 R82, R82, -0x2daee0ad, RZ ;  /* 0xd2511f5352527825 */ /* 0x002fea00078e00ff */
[----:B------:R-:W-:Y:S01]  /*1c990*/  LOP3.LUT R86, R83, UR4, R128, 0x96, !PT ;  /* 0x0000000453567c12 */ /* 0x000fe2000f8e9680 */
[----:B----4-:R-:W-:Y:S05]  /*1c9a0*/  @!P1 HFMA2.BF16_V2 R95, -RZ.H0_H0, RZ.H0_H0, -R91.H0_H0 ;  /* 0x200000ffff5f9231 */ /* 0x010fea000034095b */
[----:B------:R-:W-:Y:S01]  /*1c9b0*/  PRMT R231, R95, 0x7610, R231 ;  /* 0x000076105fe77816 */ /* 0x000fe200000000e7 */
[----:B------:R1:W-:Y:S01]  /*1c9c0*/  @!P1 STL.S16 [R1+0xe0], R95 ;  /* 0x0000e05f01009387 */ /* 0x0003e20000100600 */
[----:B--2---:R-:W-:Y:S05]  /*1c9d0*/  @!P0 HFMA2.BF16_V2 R87, -RZ.H0_H0, RZ.H0_H0, -R93.H0_H0 ;  /* 0x200000ffff578231 */ /* 0x004fea000034095d */
[----:B------:R-:W-:Y:S01]  /*1c9e0*/  PRMT R230, R87, 0x7610, R230 ;  /* 0x0000761057e67816 */ /* 0x000fe200000000e6 */
[----:B------:R2:W-:Y:S01]  /*1c9f0*/  @!P0 STL.S16 [R1+0xdc], R87 ;  /* 0x0000dc5701008387 */ /* 0x0005e20000100600 */
[----:B------:R-:W-:Y:S03]  /*1ca00*/  ISETP.GE.U32.AND P0, PT, R235, R110, PT ;  /* 0x0000006eeb00720c */ /* 0x000fe60003f06070 */
[----:B------:R3:W4:Y:S01]  /*1ca10*/  LDL.S16 R101, [R1+0xd8] ;  /* 0x0000d80001657983 */ /* 0x0007220000100600 */
[----:B-1----:R-:W-:Y:S05]  /*1ca20*/  IMAD.WIDE.U32 R94, R94, -0x2daee0ad, RZ ;  /* 0xd2511f535e5e7825 */ /* 0x002fea00078e00ff */
[----:B------:R-:W-:Y:S01]  /*1ca30*/  LOP3.LUT R95, R95, UR9, R82, 0x96, !PT ;  /* 0x000000095f5f7c12 */ /* 0x000fe2000f8e9652 */
[----:B--2---:R-:W-:Y:S05]  /*1ca40*/  IMAD.WIDE.U32 R86, R86, -0x326172a9, RZ ;  /* 0xcd9e8d5756567825 */ /* 0x004fea00078e00ff */
[--C-:B------:R-:W-:Y:S02]  /*1ca50*/  LOP3.LUT R82, R87, UR10, R236.reuse, 0x96, !PT ;  /* 0x0000000a57527c12 */ /* 0x100fe4000f8e96ec */
[----:B------:R-:W-:Y:S03]  /*1ca60*/  PRMT R236, R198, 0x7610, R236 ;  /* 0x00007610c6ec7816 */ /* 0x000fe600000000ec */
[----:B------:R-:W-:Y:S05]  /*1ca70*/  IMAD.WIDE.U32 R82, R82, -0x2daee0ad, RZ ;  /* 0xd2511f5352527825 */ /* 0x000fea00078e00ff */
[----:B------:R-:W-:Y:S01]  /*1ca80*/  LOP3.LUT R72, R83, UR7, R94, 0x96, !PT ;  /* 0x0000000753487c12 */ /* 0x000fe2000f8e965e */
[----:B------:R-:W-:Y:S04]  /*1ca90*/  IMAD.WIDE.U32 R94, R95, -0x326172a9, RZ ;  /* 0xcd9e8d575f5e7825 */ /* 0x000fe800078e00ff */
[----:B------:R-:W-:Y:S01]  /*1caa0*/  IMAD.WIDE.U32 R120, R72, -0x326172a9, RZ ;  /* 0xcd9e8d5748787825 */ /* 0x000fe200078e00ff */
[----:B------:R-:W-:Y:S02]  /*1cab0*/  LOP3.LUT R72, R145, UR13, R152, 0x96, !PT ;  /* 0x0000000d91487c12 */ /* 0x000fe4000f8e9698 */
[----:B------:R-:W-:Y:S02]  /*1cac0*/  LOP3.LUT R86, R95, UR8, R86, 0x96, !PT ;  /* 0x000000085f567c12 */ /* 0x000fe4000f8e9656 */
[C---:B------:R-:W-:Y:S01]  /*1cad0*/  LOP3.LUT R79, R72.reuse, 0xffff, RZ, 0xc0, !PT ;  /* 0x0000ffff484f7812 */ /* 0x040fe200078ec0ff */
[----:B------:R-:W1:Y:S01]  /*1cae0*/  MUFU.EX2 R95, R200 ;  /* 0x000000c8005f7308 */ /* 0x000e620000000800 */
[----:B------:R-:W-:Y:S01]  /*1caf0*/  LOP3.LUT R80, R72, 0xff, RZ, 0xc0, !PT ;  /* 0x000000ff48507812 */ /* 0x000fe200078ec0ff */
[----:B------:R-:W-:Y:S01]  /*1cb00*/  IMAD.WIDE.U32 R168, R86, -0x2daee0ad, RZ ;  /* 0xd2511f5356a87825 */ /* 0x000fe200078e00ff */
[----:B------:R-:W-:Y:S02]  /*1cb10*/  SHF.R.U32.HI R79, RZ, 0x8, R79 ;  /* 0x00000008ff4f7819 */ /* 0x000fe4000001164f */
[----:B------:R-:W-:Y:S01]  /*1cb20*/  LOP3.LUT R162, R121, UR6, R94, 0x96, !PT ;  /* 0x0000000679a27c12 */ /* 0x000fe2000f8e965e */
[----:B------:R-:W-:Y:S01]  /*1cb30*/  FADD.FTZ R86, R96, R98 ;  /* 0x0000006260567221 */ /* 0x000fe20000010000 */
[----:B------:R-:W-:Y:S02]  /*1cb40*/  PRMT R123, R80, 0x5410, R79 ;  /* 0x00005410507b7816 */ /* 0x000fe4000000004f */
[--C-:B------:R-:W-:Y:S02]  /*1cb50*/  SHF.R.U32.HI R80, RZ, 0x10, R72.reuse ;  /* 0x00000010ff507819 */ /* 0x100fe40000011648 */
[----:B------:R-:W-:Y:S02]  /*1cb60*/  SHF.R.U32.HI R79, RZ, 0x18, R72 ;  /* 0x00000018ff4f7819 */ /* 0x000fe40000011648 */
[----:B------:R-:W-:Y:S02]  /*1cb70*/  LOP3.LUT R72, R80, 0xff, RZ, 0xc0, !PT ;  /* 0x000000ff50487812 */ /* 0x000fe400078ec0ff */
[----:B------:R-:W-:Y:S01]  /*1cb80*/  LOP3.LUT R136, R169, UR5, R82, 0x96, !PT ;  /* 0x00000005a9887c12 */ /* 0x000fe2000f8e9652 */
[----:B------:R-:W2:Y:S01]  /*1cb90*/  MUFU.EX2 R80, R202 ;  /* 0x000000ca00507308 */ /* 0x000ea20000000800 */
[----:B------:R-:W-:Y:S02]  /*1cba0*/  PRMT R148, R72, 0x5410, R79 ;  /* 0x0000541048947816 */ /* 0x000fe4000000004f */
[C---:B------:R-:W-:Y:S02]  /*1cbb0*/  LOP3.LUT R72, R144.reuse, 0xffff, RZ, 0xc0, !PT ;  /* 0x0000ffff90487812 */ /* 0x040fe400078ec0ff */
[----:B------:R-:W-:Y:S02]  /*1cbc0*/  LOP3.LUT R79, R144, 0xff, RZ, 0xc0, !PT ;  /* 0x000000ff904f7812 */ /* 0x000fe400078ec0ff */
[----:B------:R-:W-:Y:S02]  /*1cbd0*/  SHF.R.U32.HI R72, RZ, 0x8, R72 ;  /* 0x00000008ff487819 */ /* 0x000fe40000011648 */
[----:B------:R-:W-:Y:S01]  /*1cbe0*/  PRMT R94, R93, 0x7632, R94 ;  /* 0x000076325d5e7816 */ /* 0x000fe2000000005e */
[----:B------:R-:W-:Y:S01]  /*1cbf0*/  MUFU.EX2 R169, R178 ;  /* 0x000000b200a97308 */ /* 0x000fe20000000800 */
[----:B------:R-:W-:Y:S02]  /*1cc00*/  PRMT R140, R79, 0x5410, R72 ;  /* 0x000054104f8c7816 */ /* 0x000fe40000000048 */
[----:B------:R-:W-:Y:S02]  /*1cc10*/  LOP3.LUT R72, R147, UR13, R154, 0x96, !PT ;  /* 0x0000000d93487c12 */ /* 0x000fe4000f8e969a */
[--C-:B------:R-:W-:Y:S02]  /*1cc20*/  SHF.R.U32.HI R79, RZ, 0x10, R144.reuse ;  /* 0x00000010ff4f7819 */ /* 0x100fe40000011690 */
[C---:B------:R-:W-:Y:S02]  /*1cc30*/  LOP3.LUT R82, R72.reuse, 0xffff, RZ, 0xc0, !PT ;  /* 0x0000ffff48527812 */ /* 0x040fe400078ec0ff */
[----:B------:R-:W-:Y:S02]  /*1cc40*/  SHF.R.U32.HI R144, RZ, 0x18, R144 ;  /* 0x00000018ff907819 */ /* 0x000fe40000011690 */
[----:B------:R-:W-:Y:S02]  /*1cc50*/  LOP3.LUT R79, R79, 0xff, RZ, 0xc0, !PT ;  /* 0x000000ff4f4f7812 */ /* 0x000fe400078ec0ff */
[----:B------:R-:W-:Y:S02]  /*1cc60*/  LOP3.LUT R83, R72, 0xff, RZ, 0xc0, !PT ;  /* 0x000000ff48537812 */ /* 0x000fe400078ec0ff */
[----:B------:R-:W-:Y:S02]  /*1cc70*/  SHF.R.U32.HI R82, RZ, 0x8, R82 ;  /* 0x00000008ff527819 */ /* 0x000fe40000011652 */
[----:B------:R-:W-:Y:S02]  /*1cc80*/  PRMT R144, R79, 0x5410, R144 ;  /* 0x000054104f907816 */ /* 0x000fe40000000090 */
[----:B------:R-:W-:Y:S01]  /*1cc90*/  PRMT R128, R83, 0x5410, R82 ;  /* 0x0000541053807816 */ /* 0x000fe20000000052 */
[----:B------:R-:W3:Y:S01]  /*1cca0*/  MUFU.EX2 R79, R199 ;  /* 0x000000c7004f7308 */ /* 0x000ee20000000800 */
[--C-:B------:R-:W-:Y:S02]  /*1ccb0*/  SHF.R.U32.HI R82, RZ, 0x10, R72.reuse ;  /* 0x00000010ff527819 */ /* 0x100fe40000011648 */
[----:B------:R-:W-:Y:S02]  /*1ccc0*/  SHF.R.U32.HI R83, RZ, 0x18, R72 ;  /* 0x00000018ff537819 */ /* 0x000fe40000011648 */
[----:B------:R-:W-:Y:S04]  /*1ccd0*/  LOP3.LUT R72, R82, 0xff, RZ, 0xc0, !PT ;  /* 0x000000ff52487812 */ /* 0x000fe800078ec0ff */
[----:B------:R-:W-:Y:S01]  /*1cce0*/  PRMT R129, R72, 0x5410, R83 ;  /* 0x0000541048817816 */ /* 0x000fe20000000053 */
[----:B------:R-:W3:Y:S01]  /*1ccf0*/  MUFU.EX2 R82, R211 ;  /* 0x000000d300527308 */ /* 0x000ee20000000800 */
[----:B------:R-:W-:Y:S02]  /*1cd00*/  LOP3.LUT R72, R146, 0xffff, RZ, 0xc0, !PT ;  /* 0x0000ffff92487812 */ /* 0x000fe400078ec0ff */
[----:B------:R-:W-:Y:S02]  /*1cd10*/  SHF.R.U32.HI R146, RZ, 0x18, R146 ;  /* 0x00000018ff927819 */ /* 0x000fe40000011692 */
[----:B------:R-:W-:Y:S04]  /*1cd20*/  SHF.R.U32.HI R72, RZ, 0x8, R72 ;  /* 0x00000008ff487819 */ /* 0x000fe80000011648 */
[----:B------:R-:W-:Y:S01]  /*1cd30*/  PRMT R127, R77, 0x5410, R72 ;  /* 0x000054104d7f7816 */ /* 0x000fe20000000048 */
[----:B-1----:R-:W-:Y:S01]  /*1cd40*/  FADD.FTZ R77, R95, R102 ;  /* 0x000000665f4d7221 */ /* 0x002fe20000010000 */
[----:B------:R-:W-:Y:S02]  /*1cd50*/  LOP3.LUT R72, R135, UR14, R194, 0x96, !PT ;  /* 0x0000000e87487c12 */ /* 0x000fe4000f8e96c2 */
[C---:B--2---:R-:W-:Y:S01]  /*1cd60*/  F2FP.BF16.PACK_AB R95, R80.reuse, R95 ;  /* 0x0000005f505f723e */ /* 0x044fe200000010ff */
[----:B------:R-:W-:Y:S01]  /*1cd70*/  FADD.FTZ R102, R80, R77 ;  /* 0x0000004d50667221 */ /* 0x000fe20000010000 */
[----:B------:R-:W-:Y:S01]  /*1cd80*/  SHF.R.U32.HI R87, RZ, 0x10, R72 ;  /* 0x00000010ff577819 */ /* 0x000fe20000011648 */
[----:B------:R-:W-:Y:S01]  /*1cd90*/  FADD.FTZ R80, R97, R103 ;  /* 0x0000006761507221 */ /* 0x000fe20000010000 */
[C---:B---3--:R-:W-:Y:S01]  /*1cda0*/  F2FP.BF16.PACK_AB R97, R79.reuse, R97 ;  /* 0x000000614f61723e */ /* 0x048fe200000010ff */
[----:B------:R1:W-:Y:S01]  /*1cdb0*/  MUFU.EX2 R103, R205 ;  /* 0x000000cd00677308 */ /* 0x0003e20000000800 */
[C---:B------:R-:W-:Y:S01]  /*1cdc0*/  LOP3.LUT R109, R72.reuse, 0xff, RZ, 0xc0, !PT ;  /* 0x000000ff486d7812 */ /* 0x040fe200078ec0ff */
[----:B------:R-:W-:Y:S01]  /*1cdd0*/  FADD.FTZ R106, R79, R80 ;  /* 0x000000504f6a7221 */ /* 0x000fe20000010000 */
[----:B------:R-:W-:Y:S02]  /*1cde0*/  LOP3.LUT R79, R72, 0xffff, RZ, 0xc0, !PT ;  /* 0x0000ffff484f7812 */ /* 0x000fe400078ec0ff */
[----:B------:R-:W-:Y:S02]  /*1cdf0*/  SHF.R.U32.HI R72, RZ, 0x18, R72 ;  /* 0x00000018ff487819 */ /* 0x000fe40000011648 */
[----:B------:R-:W-:Y:S02]  /*1ce00*/  SHF.R.U32.HI R79, RZ, 0x8, R79 ;  /* 0x00000008ff4f7819 */ /* 0x000fe4000001164f */
[----:B------:R-:W-:Y:S01]  /*1ce10*/  LOP3.LUT R87, R87, 0xff, RZ, 0xc0, !PT ;  /* 0x000000ff57577812 */ /* 0x000fe200078ec0ff */
[----:B------:R2:W-:Y:S01]  /*1ce20*/  MUFU.EX2 R77, R208 ;  /* 0x000000d0004d7308 */ /* 0x0005e20000000800 */
[----:B------:R-:W-:Y:S01]  /*1ce30*/  LOP3.LUT R83, R79, 0xffff, RZ, 0xc0, !PT ;  /* 0x0000ffff4f537812 */ /* 0x000fe200078ec0ff */
[----:B------:R-:W-:Y:S01]  /*1ce40*/  FADD.FTZ R79, R99, R85 ;  /* 0x00000055634f7221 */ /* 0x000fe20000010000 */
[C---:B------:R-:W-:Y:S02]  /*1ce50*/  ISETP.GE.U32.AND P3, PT, R235.reuse, R109, PT ;  /* 0x0000006deb00720c */ /* 0x040fe40003f66070 */
[C---:B------:R-:W-:Y:S02]  /*1ce60*/  ISETP.GE.U32.AND P6, PT, R235.reuse, R72, PT ;  /* 0x00000048eb00720c */ /* 0x040fe40003fc6070 */
[C---:B------:R-:W-:Y:S02]  /*1ce70*/  ISETP.GE.U32.AND P1, PT, R235.reuse, R87, PT ;  /* 0x00000057eb00720c */ /* 0x040fe40003f26070 */
[----:B------:R-:W-:Y:S01]  /*1ce80*/  ISETP.GE.U32.AND P2, PT, R235, R83, PT ;  /* 0x00000053eb00720c */ /* 0x000fe20003f46070 */
[----:B------:R3:W-:Y:S01]  /*1ce90*/  MUFU.EX2 R72, R207 ;  /* 0x000000cf00487308 */ /* 0x0007e20000000800 */
[----:B------:R-:W-:Y:S02]  /*1cea0*/  PRMT R235, R107, 0x7610, R235 ;  /* 0x000076106beb7816 */ /* 0x000fe400000000eb */
[----:B------:R-:W-:Y:S02]  /*1ceb0*/  LOP3.LUT R107, R132, 0xff, RZ, 0xc0, !PT ;  /* 0x000000ff846b7812 */ /* 0x000fe400078ec0ff */
[----:B------:R-:W-:Y:S02]  /*1cec0*/  PRMT R85, R235, 0x7610, R85 ;  /* 0x00007610eb557816 */ /* 0x000fe40000000055 */
[----:B------:R-:W-:Y:S01]  /*1ced0*/  PRMT R96, R95, 0x7632, R96 ;  /* 0x000076325f607816 */ /* 0x000fe20000000060 */
[----:B------:R-:W4:Y:S01]  /*1cee0*/  LDC.U8 R235, c[0x0][0x2d8] ;  /* 0x0000b600ffeb7b82 */ /* 0x000f220000000000 */
[----:B------:R-:W-:Y:S02]  /*1cef0*/  PRMT R98, R97, 0x7632, R98 ;  /* 0x0000763261627816 */ /* 0x000fe40000000062 */
[----:B------:R-:W-:Y:S02]  /*1cf00*/  F2FP.BF16.PACK_AB R99, R82, R99 ;  /* 0x000000635263723e */ /* 0x000fe400000010ff */
[----:B-1----:R-:W-:Y:S02]  /*1cf10*/  PRMT R205, R105, 0x7610, R205 ;  /* 0x0000761069cd7816 */ /* 0x002fe400000000cd */
[----:B------:R-:W-:Y:S01]  /*1cf20*/  PRMT R100, R99, 0x7632, R100 ;  /* 0x0000763263647816 */ /* 0x000fe20000000064 */
[----:B------:R-:W-:Y:S01]  /*1cf30*/  MUFU.EX2 R105, R203 ;  /* 0x000000cb00697308 */ /* 0x000fe20000000800 */
[----:B--2---:R-:W-:Y:S04]  /*1cf40*/  PRMT R208, R179, 0x7610, R208 ;  /* 0x00007610b3d07816 */ /* 0x004fe800000000d0 */
[----:B------:R-:W-:Y:S02]  /*1cf50*/  PRMT R209, R208, 0x7610, R209 ;  /* 0x00007610d0d17816 */ /* 0x000fe400000000d1 */
[----:B---3--:R-:W-:Y:S04]  /*1cf60*/  PRMT R207, R180, 0x7610, R207 ;  /* 0x00007610b4cf7816 */ /* 0x008fe800000000cf */
[----:B------:R-:W-:Y:S01]  /*1cf70*/  PRMT R202, R207, 0x7610, R202 ;  /* 0x00007610cfca7816 */ /* 0x000fe200000000ca */
[----:B----4-:R-:W-:Y:S05]  /*1cf80*/  @!P0 HFMA2.BF16_V2 R101, -RZ.H0_H0, RZ.H0_H0, -R94.H0_H0 ;  /* 0x200000ffff658231 */ /* 0x010fea000034095e */
[----:B------:R-:W-:Y:S01]  /*1cf90*/  PRMT R197, R101, 0x7610, R197 ;  /* 0x0000761065c57816 */ /* 0x000fe200000000c5 */
[----:B------:R1:W-:Y:S01]  /*1cfa0*/  @!P0 STL.S16 [R1+0xd8], R101 ;  /* 0x0000d86501008387 */ /* 0x0003e20000100600 */
[----:B------:R-:W-:Y:S03]  /*1cfb0*/  ISETP.GE.U32.AND P0, PT, R235, R107, PT ;  /* 0x0000006beb00720c */ /* 0x000fe60003f06070 */
[----:B------:R2:W3:Y:S04]  /*1cfc0*/  LDL.S16 R235, [R1+0xf0] ;  /* 0x0000f00001eb7983 */ /* 0x0004e80000100600 */
[----:B------:R2:W4:Y:S04]  /*1cfd0*/  LDL.S16 R80, [R1+0xec] ;  /* 0x0000ec0001507983 */ /* 0x0005280000100600 */
[----:B------:R2:W2:Y:S04]  /*1cfe0*/  LDL.S16 R182, [R1+0xe8] ;  /* 0x0000e80001b67983 */ /* 0x0004a80000100600 */
[----:B------:R2:W2:Y:S04]  /*1cff0*/  LDL.S16 R121, [R1+0xe4] ;  /* 0x0000e40001797983 */ /* 0x0004a80000100600 */
[----:B------:R2:W2:Y:S01]  /*1d000*/  LDL.S16 R119, [R1+0xf4] ;  /* 0x0000f40001777983 */ /* 0x0004a20000100600 */
[----:B-1----:R1:W1:Y:S02]  /*1d010*/  MUFU.EX2 R101, R204 ;  /* 0x000000cc00657308 */ /* 0x0022640000000800 */
[----:B-1----:R-:W-:Y:S01]  /*1d020*/  PRMT R204, R205, 0x7610, R204 ;  /* 0x00007610cdcc7816 */ /* 0x002fe200000000cc */
[----:B---3--:R-:W-:Y:S02]  /*1d030*/  @!P3 HFMA2.BF16_V2 R235, -RZ.H0_H0, RZ.H0_H0, -R95.H0_H0 ;  /* 0x200000ffffebb231 */ /* 0x008fe4000034095f */
[----:B----4-:R-:W-:Y:S03]  /*1d040*/  @!P2 HFMA2.BF16_V2 R80, -RZ.H0_H0, RZ.H0_H0, -R96.H0_H0 ;  /* 0x200000ffff50a231 */ /* 0x010fe60000340960 */
[----:B------:R-:W-:Y:S01]  /*1d050*/  PRMT R195, R235, 0x7610, R195 ;  /* 0x00007610ebc37816 */ /* 0x000fe200000000c3 */
[----:B------:R1:W-:Y:S01]  /*1d060*/  @!P3 STL.S16 [R1+0xf0], R235 ;  /* 0x0000f0eb0100b387 */ /* 0x0003e20000100600 */
[----:B--2---:R-:W-:Y:S01]  /*1d070*/  @!P1 HFMA2.BF16_V2 R182, -RZ.H0_H0, RZ.H0_H0, -R97.H0_H0 ;  /* 0x200000ffffb69231 */ /* 0x004fe20000340961 */
[----:B------:R-:W-:Y:S02]  /*1d080*/  PRMT R189, R80, 0x7610, R189 ;  /* 0x0000761050bd7816 */ /* 0x000fe400000000bd */
[----:B------:R2:W-:Y:S01]  /*1d090*/  @!P2 STL.S16 [R1+0xec], R80 ;  /* 0x0000ec500100a387 */ /* 0x0005e20000100600 */
[----:B------:R-:W-:Y:S01]  /*1d0a0*/  @!P6 HFMA2.BF16_V2 R121, -RZ.H0_H0, RZ.H0_H0, -R98.H0_H0 ;  /* 0x200000ffff79e231 */ /* 0x000fe20000340962 */
[----:B------:R-:W-:Y:S02]  /*1d0b0*/  PRMT R155, R182, 0x7610, R155 ;  /* 0x00007610b69b7816 */ /* 0x000fe4000000009b */
[----:B------:R3:W-:Y:S01]  /*1d0c0*/  @!P1 STL.S16 [R1+0xe8], R182 ;  /* 0x0000e8b601009387 */ /* 0x0007e20000100600 */
[----:B------:R-:W-:Y:S01]  /*1d0d0*/  @!P0 HFMA2.BF16_V2 R119, -RZ.H0_H0, RZ.H0_H0, -R99.H0_H0 ;  /* 0x200000ffff778231 */ /* 0x000fe20000340963 */
[----:B------:R-:W-:Y:S02]  /*1d0e0*/  PRMT R153, R121, 0x7610, R153 ;  /* 0x0000761079997816 */ /* 0x000fe40000000099 */
[----:B------:R-:W-:Y:S02]  /*1d0f0*/  @!P6 STL.S16 [R1+0xe4], R121 ;  /* 0x0000e4790100e387 */ /* 0x000fe40000100600 */
[----:B------:R-:W-:Y:S02]  /*1d100*/  PRMT R139, R119, 0x7610, R139 ;  /* 0x00007610778b7816 */ /* 0x000fe4000000008b */
[----:B------:R3:W-:Y:S04]  /*1d110*/  @!P0 STL.S16 [R1+0xf4], R119 ;  /* 0x0000f47701008387 */ /* 0x0007e80000100600 */
[----:B------:R3:W4:Y:S01]  /*1d120*/  LDL.S16 R203, [R1+0x10c] ;  /* 0x00010c0001cb7983 */ /* 0x0007220000100600 */
[----:B-1----:R-:W1:Y:S01]  /*1d130*/  LDC.U8 R235, c[0x0][0x2d8] ;  /* 0x0000b600ffeb7b82 */ /* 0x002e620000000000 */
[----:B--2---:R-:W-:Y:S04]  /*1d140*/  LOP3.LUT R80, R132, 0xffff, RZ, 0xc0, !PT ;  /* 0x0000ffff84507812 */ /* 0x004fe800078ec0ff */
[----:B------:R-:W-:Y:S01]  /*1d150*/  SHF.R.U32.HI R80, RZ, 0x8, R80 ;  /* 0x00000008ff507819 */ /* 0x000fe20000011650 */
[----:B---3--:R2:W3:Y:S03]  /*1d160*/  LDL.S16 R182, [R1+0x110] ;  /* 0x0001100001b67983 */ /* 0x0084e60000100600 */
[----:B------:R-:W-:Y:S01]  /*1d170*/  LOP3.LUT R80, R80, 0xffff, RZ, 0xc0, !PT ;  /* 0x0000ffff50507812 */ /* 0x000fe200078ec0ff */
[----:B------:R-:W-:Y:S01]  /*1d180*/  FADD.FTZ R119, R82, R79 ;  /* 0x0000004f52777221 */ /* 0x000fe20000010000 */
[----:B------:R-:W-:Y:S01]  /*1d190*/  SHF.R.U32.HI R82, RZ, 0x10, R132 ;  /* 0x00000010ff527819 */ /* 0x000fe20000011684 */
[--C-:B------:R-:W-:Y:S01]  /*1d1a0*/  FADD.FTZ R79, R101, R86.reuse ;  /* 0x00000056654f7221 */ /* 0x100fe20000010000 */
[----:B------:R-:W-:Y:S02]  /*1d1b0*/  PRMT R86, R122, 0x7610, R86 ;  /* 0x000076107a567816 */ /* 0x000fe40000000056 */
[----:B------:R-:W-:Y:S01]  /*1d1c0*/  LOP3.LUT R82, R82, 0xff, RZ, 0xc0, !PT ;  /* 0x000000ff52527812 */ /* 0x000fe200078ec0ff */
[----:B------:R-:W-:Y:S01]  /*1d1d0*/  FADD.FTZ R122, R77, R79 ;  /* 0x0000004f4d7a7221 */ /* 0x000fe20000010000 */
[----:B------:R-:W-:Y:S02]  /*1d1e0*/  SHF.R.U32.HI R79, RZ, 0x18, R132 ;  /* 0x00000018ff4f7819 */ /* 0x000fe40000011684 */
[C---:B-1----:R-:W-:Y:S02]  /*1d1f0*/  ISETP.GE.U32.AND P2, PT, R235.reuse, R80, PT ;  /* 0x00000050eb00720c */ /* 0x042fe40003f46070 */
[C---:B------:R-:W-:Y:S02]  /*1d200*/  ISETP.GE.U32.AND P1, PT, R235.reuse, R82, PT ;  /* 0x00000052eb00720c */ /* 0x040fe40003f26070 */
[----:B------:R-:W-:Y:S02]  /*1d210*/  ISETP.GE.U32.AND P0, PT, R235, R79, PT ;  /* 0x0000004feb00720c */ /* 0x000fe40003f06070 */
[----:B------:R-:W-:Y:S02]  /*1d220*/  PRMT R235, R184, 0x7610, R235 ;  /* 0x00007610b8eb7816 */ /* 0x000fe400000000eb */
[----:B------:R-:W-:Y:S01]  /*1d230*/  PRMT R79, R183, 0x7610, R79 ;  /* 0x00007610b74f7816 */ /* 0x000fe2000000004f */
[----:B------:R2:W5:Y:S01]  /*1d240*/  LDL.LU R184, [R1+0x188] ;  /* 0x0001880001b87983 */ /* 0x0005620000300800 */
[----:B------:R-:W-:Y:S02]  /*1d250*/  PRMT R206, R235, 0x7610, R206 ;  /* 0x00007610ebce7816 */ /* 0x000fe400000000ce */
[----:B------:R-:W-:Y:S01]  /*1d260*/  F2FP.BF16.PACK_AB R101, R77, R101 ;  /* 0x000000654d65723e */ /* 0x000fe200000010ff */
[----:B------:R2:W5:Y:S01]  /*1d270*/  LDL.LU R183, [R1+0x184] ;  /* 0x0001840001b77983 */ /* 0x0005620000300800 */
[----:B------:R-:W-:Y:S01]  /*1d280*/  PRMT R199, R79, 0x7610, R199 ;  /* 0x000076104fc77816 */ /* 0x000fe200000000c7 */
[----:B------:R-:W1:Y:S01]  /*1d290*/  LDC.U8 R235, c[0x0][0x2d8] ;  /* 0x0000b600ffeb7b82 */ /* 0x000e620000000000 */
[----:B------:R-:W-:Y:S01]  /*1d2a0*/  SHF.R.U32.HI R79, RZ, 0x10, R134 ;  /* 0x00000010ff4f7819 */ /* 0x000fe20000011686 */
[--C-:B------:R-:W-:Y:S01]  /*1d2b0*/  FADD.FTZ R77, R103, R102.reuse ;  /* 0x00000066674d7221 */ /* 0x100fe20000010000 */
[----:B------:R-:W-:Y:S02]  /*1d2c0*/  PRMT R102, R101, 0x7632, R102 ;  /* 0x0000763265667816 */ /* 0x000fe40000000066 */
[----:B------:R-:W-:Y:S01]  /*1d2d0*/  LOP3.LUT R79, R79, 0xff, RZ, 0xc0, !PT ;  /* 0x000000ff4f4f7812 */ /* 0x000fe200078ec0ff */
[----:B------:R-:W-:Y:S01]  /*1d2e0*/  FADD.FTZ R121, R72, R77 ;  /* 0x0000004d48797221 */ /* 0x000fe20000010000 */
[----:B------:R-:W-:Y:S01]  /*1d2f0*/  PRMT R220, R86, 0x7610, R220 ;  /* 0x0000761056dc7816 */ /* 0x000fe200000000dc */
[----:B------:R2:W2:Y:S01]  /*1d300*/  MUFU.EX2 R77, R210 ;  /* 0x000000d2004d7308 */ /* 0x0004a20000000800 */
[----:B------:R-:W-:Y:S02]  /*1d310*/  @P0 LOP3.LUT R193, R193, 0x800000, RZ, 0xfc, !PT ;  /* 0x00800000c1c10812 */ /* 0x000fe400078efcff */
[----:B------:R-:W-:Y:S02]  /*1d320*/  PRMT R237, R199, 0x7610, R237 ;  /* 0x00007610c7ed7816 */ /* 0x000fe400000000ed */
[----:B------:R-:W-:Y:S02]  /*1d330*/  F2FP.BF16.PACK_AB R103, R72, R103 ;  /* 0x000000674867723e */ /* 0x000fe400000010ff */
[----:B------:R-:W-:Y:S02]  /*1d340*/  LOP3.LUT R72, R134, 0xffff, RZ, 0xc0, !PT ;  /* 0x0000ffff86487812 */ /* 0x000fe400078ec0ff */
[----:B------:R-:W-:Y:S02]  /*1d350*/  PRMT R104, R103, 0x7632, R104 ;  /* 0x0000763267687816 */ /* 0x000fe40000000068 */
[----:B------:R-:W-:Y:S02]  /*1d360*/  SHF.R.U32.HI R72, RZ, 0x8, R72 ;  /* 0x00000008ff487819 */ /* 0x000fe40000011648 */
[----:B------:R-:W-:Y:S02]  /*1d370*/  PRMT R200, R206, 0x7610, R200 ;  /* 0x00007610cec87816 */ /* 0x000fe400000000c8 */
[----:B------:R-:W-:Y:S02]  /*1d380*/  LOP3.LUT R72, R72, 0xffff, RZ, 0xc0, !PT ;  /* 0x0000ffff48487812 */ /* 0x000fe400078ec0ff */
[C---:B-1----:R-:W-:Y:S02]  /*1d390*/  ISETP.GE.U32.AND P3, PT, R235.reuse, R79, PT ;  /* 0x0000004feb00720c */ /* 0x042fe40003f66070 */
[C---:B------:R-:W-:Y:S02]  /*1d3a0*/  ISETP.GE.U32.AND P4, PT, R235.reuse, R72, PT ;  /* 0x00000048eb00720c */ /* 0x040fe40003f86070 */
[----:B------:R-:W-:Y:S02]  /*1d3b0*/  PRMT R206, R235, 0x7054, R235 ;  /* 0x00007054ebce7816 */ /* 0x000fe400000000eb */
[----:B--2---:R-:W-:Y:S02]  /*1d3c0*/  PRMT R210, R85, 0x7610, R210 ;  /* 0x0000761055d27816 */ /* 0x004fe400000000d2 */
[----:B------:R-:W-:Y:S04]  /*1d3d0*/  LOP3.LUT R85, R134, 0xff, RZ, 0xc0, !PT ;  /* 0x000000ff86557812 */ /* 0x000fe800078ec0ff */
[----:B------:R-:W-:Y:S02]  /*1d3e0*/  ISETP.GE.U32.AND P5, PT, R235, R85, PT ;  /* 0x00000055eb00720c */ /* 0x000fe40003fa6070 */
[----:B------:R-:W-:Y:S04]  /*1d3f0*/  PRMT R85, R210, 0x7610, R85 ;  /* 0x00007610d2557816 */ /* 0x000fe80000000055 */
[----:B------:R-:W-:Y:S01]  /*1d400*/  PRMT R72, R85, 0x7610, R72 ;  /* 0x0000761055487816 */ /* 0x000fe20000000048 */
[----:B------:R-:W-:Y:S01]  /*1d410*/  FADD.FTZ R85, R105, R106 ;  /* 0x0000006a69557221 */ /* 0x000fe20000010000 */
[C---:B------:R-:W-:Y:S02]  /*1d420*/  F2FP.BF16.PACK_AB R105, R77.reuse, R105 ;  /* 0x000000694d69723e */ /* 0x040fe400000010ff */
[----:B------:R-:W-:Y:S02]  /*1d430*/  PRMT R211, R72, 0x7610, R211 ;  /* 0x0000761048d37816 */ /* 0x000fe400000000d3 */
[----:B------:R-:W-:Y:S01]  /*1d440*/  LOP3.LUT R72, R112, 0xff, RZ, 0xc0, !PT ;  /* 0x000000ff70487812 */ /* 0x000fe200078ec0ff */
[----:B------:R-:W-:Y:S01]  /*1d450*/  FADD.FTZ R112, R77, R85 ;  /* 0x000000554d707221 */ /* 0x000fe20000010000 */
[----:B------:R-:W-:Y:S01]  /*1d460*/  PRMT R85, R2, 0x5410, R0 ;  /* 0x0000541002557816 */ /* 0x000fe20000000000 */
[----:B------:R-:W-:Y:S01]  /*1d470*/  MUFU.EX2 R77, R221 ;  /* 0x000000dd004d7308 */ /* 0x000fe20000000800 */
[----:B------:R-:W-:Y:S02]  /*1d480*/  PRMT R106, R105, 0x7632, R106 ;  /* 0x00007632696a7816 */ /* 0x000fe4000000006a */
[----:B------:R-:W-:Y:S01]  /*1d490*/  PRMT R146, R72, 0x5410, R146 ;  /* 0x0000541048927816 */ /* 0x000fe20000000092 */
[----:B------:R-:W-:Y:S01]  /*1d4a0*/  HSET2.LE.AND R72, R123, R206, PT ;  /* 0x000000ce7b487233 */ /* 0x000fe20003803000 */
[----:B------:R-:W-:Y:S02]  /*1d4b0*/  PRMT R123, R97, 0x5410, R98 ;  /* 0x00005410617b7816 */ /* 0x000fe40000000062 */
[----:B------:R-:W-:Y:S02]  /*1d4c0*/  @!P6 PRMT R98, R153, 0x5410, RZ ;  /* 0x000054109962e816 */ /* 0x000fe400000000ff */
[----:B------:R-:W-:Y:S01]  /*1d4d0*/  LOP3.LUT R72, R72, R142, RZ, 0xc0, !PT ;  /* 0x0000008e48487212 */ /* 0x000fe200078ec0ff */
[----:B------:R-:W-:Y:S01]  /*1d4e0*/  MUFU.EX2 R153, R216 ;  /* 0x000000d800997308 */ /* 0x000fe20000000800 */
[----:B----4-:R-:W-:Y:S05]  /*1d4f0*/  @!P1 HFMA2.BF16_V2 R203, -RZ.H0_H0, RZ.H0_H0, -R101.H0_H0 ;  /* 0x200000ffffcb9231 */ /* 0x010fea0000340965 */
[----:B------:R-:W-:Y:S01]  /*1d500*/  PRMT R141, R203, 0x7610, R141 ;  /* 0x00007610cb8d7816 */ /* 0x000fe2000000008d */
[----:B---3--:R-:W-:Y:S05]  /*1d510*/  @!P2 HFMA2.BF16_V2 R182, -RZ.H0_H0, RZ.H0_H0, -R100.H0_H0 ;  /* 0x200000ffffb6a231 */ /* 0x008fea0000340964 */
[----:B------:R-:W-:Y:S01]  /*1d520*/  PRMT R131, R182, 0x7610, R131 ;  /* 0x00007610b6837816 */ /* 0x000fe20000000083 */
[----:B------:R1:W-:Y:S04]  /*1d530*/  @!P2 STL.S16 [R1+0x110], R182 ;  /* 0x000110b60100a387 */ /* 0x0003e80000100600 */
[----:B-1----:R1:W5:Y:S04]  /*1d540*/  LDL.LU R182, [R1+0x180] ;  /* 0x0001800001b67983 */ /* 0x0023680000300800 */
[----:B------:R1:W5:Y:S04]  /*1d550*/  LDL.LU R181, [R1+0x17c] ;  /* 0x00017c0001b57983 */ /* 0x0003680000300800 */
[----:B------:R1:W5:Y:S04]  /*1d560*/  LDL.LU R180, [R1+0x178] ;  /* 0x0001780001b47983 */ /* 0x0003680000300800 */
[----:B------:R1:W5:Y:S04]  /*1d570*/  LDL.LU R179, [R1+0x174] ;  /* 0x0001740001b37983 */ /* 0x0003680000300800 */
[----:B------:R2:W-:Y:S01]  /*1d580*/  @!P1 STL.S16 [R1+0x10c], R203 ;  /* 0x00010ccb01009387 */ /* 0x0005e20000100600 */
[----:B------:R-:W-:Y:S03]  /*1d590*/  IADD3 R199, P1, R156, -0x80, RZ ;  /* 0xffffff809cc77810 */ /* 0x000fe60007f3e0ff */
[----:B------:R1:W3:Y:S01]  /*1d5a0*/  LDL.S16 R79, [R1+0x108] ;  /* 0x00010800014f7983 */ /* 0x0002e20000100600 */
[----:B------:R-:W-:Y:S02]  /*1d5b0*/  IADD3.X R198, R157, -0x1, RZ, P1, !PT ;  /* 0xffffffff9dc67810 */ /* 0x000fe40000ffe4ff */
[C---:B------:R-:W-:Y:S01]  /*1d5c0*/  ISETP.GE.U32.AND P1, PT, R235.reuse, R125, PT ;  /* 0x0000007deb00720c */ /* 0x040fe20003f26070 */
[----:B------:R1:W4:Y:S04]  /*1d5d0*/  LDL.S16 R210, [R1+0x104] ;  /* 0x0001040001d27983 */ /* 0x0003280000100600 */
[----:B------:R1:W4:Y:S08]  /*1d5e0*/  LDL.S16 R205, [R1+0x100] ;  /* 0x0001000001cd7983 */ /* 0x0003300000100600 */
[----:B------:R-:W-:Y:S02]  /*1d5f0*/  @!P1 PRMT R2, R220, 0x5410, RZ ;  /* 0x00005410dc029816 */ /* 0x000fe400000000ff */
[----:B------:R-:W-:Y:S01]  /*1d600*/  ISETP.GE.U32.AND P1, PT, R235, R201, PT ;  /* 0x000000c9eb00720c */ /* 0x000fe20003f26070 */
[----:B--2---:R1:W2:Y:S01]  /*1d610*/  LDL.S16 R203, [R1+0xfc] ;  /* 0x0000fc0001cb7983 */ /* 0x0042a20000100600 */
[----:B---3--:R-:W-:Y:S02]  /*1d620*/  @!P0 HFMA2.BF16_V2 R79, -RZ.H0_H0, RZ.H0_H0, -R102.H0_H0 ;  /* 0x200000ffff4f8231 */ /* 0x008fe40000340966 */
[----:B----4-:R-:W-:Y:S03]  /*1d630*/  @!P5 HFMA2.BF16_V2 R210, -RZ.H0_H0, RZ.H0_H0, -R103.H0_H0 ;  /* 0x200000ffffd2d231 */ /* 0x010fe60000340967 */
[----:B------:R-:W-:Y:S01]  /*1d640*/  PRMT R137, R79, 0x7610, R137 ;  /* 0x000076104f897816 */ /* 0x000fe20000000089 */
[----:B------:R3:W-:Y:S01]  /*1d650*/  @!P0 STL.S16 [R1+0x108], R79 ;  /* 0x0001084f01008387 */ /* 0x0007e20000100600 */
[----:B------:R-:W-:Y:S01]  /*1d660*/  ISETP.GE.U32.AND P0, PT, R235, R143, PT ;  /* 0x0000008feb00720c */ /* 0x000fe20003f06070 */
[----:B------:R-:W-:Y:S01]  /*1d670*/  @!P4 HFMA2.BF16_V2 R205, -RZ.H0_H0, RZ.H0_H0, -R104.H0_H0 ;  /* 0x200000ffffcdc231 */ /* 0x000fe20000340968 */
[----:B------:R-:W-:Y:S01]  /*1d680*/  PRMT R171, R210, 0x7610, R171 ;  /* 0x00007610d2ab7816 */ /* 0x000fe200000000ab */
[----:B------:R1:W4:Y:S03]  /*1d690*/  LDL.S16 R86, [R1+0xf8] ;  /* 0x0000f80001567983 */ /* 0x0003260000100600 */
[----:B------:R-:W-:Y:S01]  /*1d6a0*/  PRMT R152, R205, 0x7610, R152 ;  /* 0x00007610cd987816 */ /* 0x000fe20000000098 */
[----:B------:R-:W-:Y:S04]  /*1d6b0*/  @!P5 STL.S16 [R1+0x104], R210 ;  /* 0x000104d20100d387 */ /* 0x000fe80000100600 */
[----:B------:R-:W-:Y:S02]  /*1d6c0*/  @!P4 STL.S16 [R1+0x100], R205 ;  /* 0x000100cd0100c387 */ /* 0x000fe40000100600 */
[----:B------:R-:W-:Y:S01]  /*1d6d0*/  @!P0 PRMT R76, R204, 0x5410, RZ ;  /* 0x00005410cc4c8816 */ /* 0x000fe200000000ff */
[----:B--2---:R-:W-:Y:S01]  /*1d6e0*/  @!P3 HFMA2.BF16_V2 R203, -RZ.H0_H0, RZ.H0_H0, -R105.H0_H0 ;  /* 0x200000ffffcbb231 */ /* 0x004fe20000340969 */
[----:B------:R-:W-:Y:S03]  /*1d6f0*/  ISETP.GE.U32.AND P0, PT, R235, R196, PT ;  /* 0x000000c4eb00720c */ /* 0x000fe60003f06070 */
[----:B------:R2:W-:Y:S01]  /*1d700*/  STG.E.U16 [R164.64], R76 ;  /* 0x0000004ca4007986 */ /* 0x0005e2000c101522 */
[----:B------:R-:W-:Y:S03]  /*1d710*/  PRMT R150, R203, 0x7610, R150 ;  /* 0x00007610cb967816 */ /* 0x000fe60000000096 */
[----:B------:R1:W-:Y:S01]  /*1d720*/  STG.E.U16 [R160.64], R2 ;  /* 0x00000002a0007986 */ /* 0x0003e2000c101522 */
[----:B---3--:R-:W-:Y:S03]  /*1d730*/  SHF.R.U32.HI R79, RZ, 0x18, R134 ;  /* 0x00000018ff4f7819 */ /* 0x008fe60000011686 */
[----:B------:R-:W-:Y:S02]  /*1d740*/  @!P3 STL.S16 [R1+0xfc], R203 ;  /* 0x0000fccb0100b387 */ /* 0x000fe40000100600 */
[----:B------:R-:W-:Y:S02]  /*1d750*/  @!P0 PRMT R0, R211, 0x5410, RZ ;  /* 0x00005410d3008816 */ /* 0x000fe400000000ff */
[C---:B------:R-:W-:Y:S02]  /*1d760*/  ISETP.GE.U32.AND P0, PT, R235.reuse, R124, PT ;  /* 0x0000007ceb00720c */ /* 0x040fe40003f06070 */
[----:B------:R-:W-:Y:S01]  /*1d770*/  ISETP.GE.U32.AND P2, PT, R235, R79, PT ;  /* 0x0000004feb00720c */ /* 0x000fe20003f46070 */
[----:B------:R3:W-:Y:S01]  /*1d780*/  STG.E.U16 [R160.64+0x2], R0 ;  /* 0x00000200a0007986 */ /* 0x0007e2000c101522 */
[----:B------:R-:W-:Y:S01]  /*1d790*/  PRMT R124, R105, 0x5410, R106 ;  /* 0x00005410697c7816 */ /* 0x000fe2000000006a */
[----:B------:R-:W3:Y:S01]  /*1d7a0*/  MUFU.EX2 R79, R222 ;  /* 0x000000de004f7308 */ /* 0x000ee20000000800 */
[----:B------:R-:W-:Y:S02]  /*1d7b0*/  @!P3 PRMT R105, R150, 0x5410, RZ ;  /* 0x000054109669b816 */ /* 0x000fe400000000ff */
[----:B--2---:R-:W-:Y:S05]  /*1d7c0*/  PRMT R76, R73, 0x5410, R3 ;  /* 0x00005410494c7816 */ /* 0x004fea0000000003 */
[----:B------:R-:W-:Y:S02]  /*1d7d0*/  @!P0 PRMT R3, R202, 0x5410, RZ ;  /* 0x00005410ca038816 */ /* 0x000fe400000000ff */
[----:B------:R-:W-:Y:S02]  /*1d7e0*/  ISETP.GE.U32.AND P0, PT, R235, R116, PT ;  /* 0x00000074eb00720c */ /* 0x000fe40003f06070 */
[----:B-1----:R-:W-:Y:S01]  /*1d7f0*/  PRMT R2, R75, 0x5410, R74 ;  /* 0x000054104b027816 */ /* 0x002fe2000000004a */
[----:B------:R1:W-:Y:S01]  /*1d800*/  STG.E.U16 [R156.64+0x12], R3 ;  /* 0x000012039c007986 */ /* 0x0003e2000c101522 */
[----:B------:R-:W-:Y:S02]  /*1d810*/  @!P1 PRMT R73, R209, 0x5410, RZ ;  /* 0x00005410d1499816 */ /* 0x000fe400000000ff */
[----:B------:R-:W-:Y:S02]  /*1d820*/  PRMT R116, R92, 0x5410, R91 ;  /* 0x000054105c747816 */ /* 0x000fe4000000005b */
[----:B------:R-:W-:Y:S01]  /*1d830*/  ISETP.GE.U32.AND P1, PT, R235, R170, PT ;  /* 0x000000aaeb00720c */ /* 0x000fe20003f26070 */
[----:B------:R-:W-:Y:S01]  /*1d840*/  STG.E.U16 [R156.64+0x10], R73 ;  /* 0x000010499c007986 */ /* 0x000fe2000c101522 */
[----:B---3--:R-:W-:Y:S02]  /*1d850*/  F2FP.BF16.PACK_AB R126, R77, R79 ;  /* 0x0000004f4d7e723e */ /* 0x008fe400000010ff */
[----:B------:R-:W-:Y:S02]  /*1d860*/  PRMT R0, R84, 0x5410, R88 ;  /* 0x0000541054007816 */ /* 0x000fe40000000058 */
[----:B------:R-:W-:Y:S02]  /*1d870*/  @!P0 PRMT R74, R236, 0x5410, RZ ;  /* 0x00005410ec4a8816 */ /* 0x000fe400000000ff */
[C---:B------:R-:W-:Y:S02]  /*1d880*/  ISETP.GE.U32.AND P0, PT, R235.reuse, R108, PT ;  /* 0x0000006ceb00720c */ /* 0x040fe40003f06070 */
[----:B------:R-:W2:Y:S01]  /*1d890*/  MUFU.EX2 R108, R219 ;  /* 0x000000db006c7308 */ /* 0x000ea20000000800 */
[----:B------:R3:W-:Y:S02]  /*1d8a0*/  STG.E.U16 [R158.64+0x12], R74 ;  /* 0x0000124a9e007986 */ /* 0x0007e4000c101522 */
[----:B------:R-:W-:Y:S02]  /*1d8b0*/  @!P1 PRMT R75, R200, 0x5410, RZ ;  /* 0x00005410c84b9816 */ /* 0x000fe400000000ff */
[----:B------:R-:W-:Y:S02]  /*1d8c0*/  ISETP.GE.U32.AND P1, PT, R235, R117, PT ;  /* 0x00000075eb00720c */ /* 0x000fe40003f26070 */
[----:B------:R-:W-:Y:S01]  /*1d8d0*/  PRMT R117, R101, 0x5410, R102 ;  /* 0x0000541065757816 */ /* 0x000fe20000000066 */
[----:B------:R2:W-:Y:S03]  /*1d8e0*/  STG.E.U16 [R158.64+0x10], R75 ;  /* 0x0000104b9e007986 */ /* 0x0005e6000c101522 */
[----:B------:R-:W-:Y:S01]  /*1d8f0*/  @!P0 PRMT R88, R241, 0x5410, RZ ;  /* 0x00005410f1588816 */ /* 0x000fe200000000ff */
[----:B-1----:R-:W-:Y:S01]  /*1d900*/  MUFU.EX2 R3, R227 ;  /* 0x000000e300037308 */ /* 0x002fe20000000800 */
[----:B------:R-:W-:Y:S03]  /*1d910*/  ISETP.GE.U32.AND P0, PT, R235, R113, PT ;  /* 0x00000071eb00720c */ /* 0x000fe60003f06070 */
[----:B------:R-:W-:Y:S02]  /*1d920*/  STG.E.U16 [R164.64+0x10], R88 ;  /* 0x00001058a4007986 */ /* 0x000fe4000c101522 */
[----:B------:R-:W-:Y:S02]  /*1d930*/  @!P1 PRMT R84, R237, 0x5410, RZ ;  /* 0x00005410ed549816 */ /* 0x000fe400000000ff */
[----:B------:R-:W-:Y:S02]  /*1d940*/  ISETP.GE.U32.AND P1, PT, R235, R114, PT ;  /* 0x00000072eb00720c */ /* 0x000fe40003f26070 */
[----:B------:R-:W1:Y:S01]  /*1d950*/  MUFU.EX2 R114, R228 ;  /* 0x000000e400727308 */ /* 0x000e620000000800 */
[----:B------:R-:W-:Y:S09]  /*1d960*/  STG.E.U16 [R164.64+0xe], R84 ;  /* 0x00000e54a4007986 */ /* 0x000ff2000c101522 */
[----:B---3--:R-:W-:Y:S10]  /*1d970*/  MUFU.EX2 R74, R226 ;  /* 0x000000e2004a7308 */ /* 0x008ff40000000800 */
[----:B--2---:R-:W-:Y:S01]  /*1d980*/  MUFU.EX2 R75, R217 ;  /* 0x000000d9004b7308 */ /* 0x004fe20000000800 */
[----:B----4-:R-:W-:Y:S05]  /*1d990*/  @!P2 HFMA2.BF16_V2 R86, -RZ.H0_H0, RZ.H0_H0, -R106.H0_H0 ;  /* 0x200000ffff56a231 */ /* 0x010fea000034096a */
[----:B------:R-:W-:Y:S01]  /*1d9a0*/  PRMT R145, R86, 0x7610, R145 ;  /* 0x0000761056917816 */ /* 0x000fe20000000091 */
[----:B------:R2:W-:Y:S03]  /*1d9b0*/  @!P2 STL.S16 [R1+0xf8], R86 ;  /* 0x0000f8560100a387 */ /* 0x0005e60000100600 */
[----:B------:R-:W-:Y:S01]  /*1d9c0*/  @!P2 PRMT R106, R145, 0x5410, RZ ;  /* 0x00005410916aa816 */ /* 0x000fe200000000ff */
[----:B------:R3:W4:Y:S04]  /*1d9d0*/  LDL.S16 R150, [R1+0xc4] ;  /* 0x0000c40001967983 */ /* 0x0007280000100600 */
[----:B------:R3:W3:Y:S04]  /*1d9e0*/  LDL.S16 R145, [R1+0x9c] ;  /* 0x00009c0001917983 */ /* 0x0006e80000100600 */
[----:B------:R3:W3:Y:S01]  /*1d9f0*/  LDL.S16 R143, [R1+0x98] ;  /* 0x00009800018f7983 */ /* 0x0006e20000100600 */
[----:B--2---:R-:W-:Y:S01]  /*1da00*/  FADD.FTZ R86, R79, R119 ;  /* 0x000000774f567221 */ /* 0x004fe20000010000 */
[----:B------:R-:W-:Y:S01]  /*1da10*/  PRMT R119, R93, 0x5410, R94 ;  /* 0x000054105d777816 */ /* 0x000fe2000000005e */
[----:B------:R-:W-:Y:S02]  /*1da20*/  FADD.FTZ R79, R108, R122 ;  /* 0x0000007a6c4f7221 */ /* 0x000fe40000010000 */
[----:B------:R-:W-:Y:S01]  /*1da30*/  FADD.FTZ R113, R77, R86 ;  /* 0x000000564d717221 */ /* 0x000fe20000010000 */
[----:B------:R-:W-:Y:S01]  /*1da40*/  PRMT R86, R89, 0x5410, R90 ;  /* 0x0000541059567816 */ /* 0x000fe2000000005a */
[----:B------:R-:W2:Y:S01]  /*1da50*/  MUFU.EX2 R77, R218 ;  /* 0x000000da004d7308 */ /* 0x000ea20000000800 */
[----:B------:R-:W-:Y:S01]  /*1da60*/  @!P0 PRMT R90, R239, 0x5410, RZ ;  /* 0x00005410ef5a8816 */ /* 0x000fe200000000ff */
[----:B-1----:R-:W-:Y:S01]  /*1da70*/  FADD.FTZ R73, R114, R113 ;  /* 0x0000007172497221 */ /* 0x002fe20000010000 */
[C---:B------:R-:W-:Y:S02]  /*1da80*/  ISETP.GE.U32.AND P0, PT, R235.reuse, R111, PT ;  /* 0x0000006feb00720c */ /* 0x040fe40003f06070 */
[----:B------:R-:W-:Y:S01]  /*1da90*/  @!P1 PRMT R89, R240, 0x5410, RZ ;  /* 0x00005410f0599816 */ /* 0x000fe200000000ff */
[----:B------:R1:W-:Y:S01]  /*1daa0*/  STG.E.U16 [R160.64+0x12], R90 ;  /* 0x0000125aa0007986 */ /* 0x0003e2000c101522 */
[----:B------:R-:W-:Y:S02]  /*1dab0*/  ISETP.GE.U32.AND P1, PT, R235, R115, PT ;  /* 0x00000073eb00720c */ /* 0x000fe40003f26070 */
[----:B------:R-:W-:Y:S01]  /*1dac0*/  F2FP.BF16.PACK_AB R114, R3, R114 ;  /* 0x000000720372723e */ /* 0x000fe200000010ff */
[----:B------:R1:W-:Y:S01]  /*1dad0*/  STG.E.U16 [R160.64+0x10], R89 ;  /* 0x00001059a0007986 */ /* 0x0003e2000c101522 */
[----:B------:R-:W1:Y:S05]  /*1dae0*/  MUFU.EX2 R111, R215 ;  /* 0x000000d7006f7308 */ /* 0x000e6a0000000800 */
[----:B------:R-:W-:Y:S02]  /*1daf0*/  @!P0 PRMT R91, R231, 0x5410, RZ ;  /* 0x00005410e75b8816 */ /* 0x000fe400000000ff */
[C---:B------:R-:W-:Y:S02]  /*1db00*/  ISETP.GE.U32.AND P0, PT, R235.reuse, R110, PT ;  /* 0x0000006eeb00720c */ /* 0x040fe40003f06070 */
[----:B------:R-:W-:Y:S01]  /*1db10*/  @!P1 PRMT R92, R238, 0x5410, RZ ;  /* 0x00005410ee5c9816 */ /* 0x000fe200000000ff */
[----:B------:R-:W-:Y:S01]  /*1db20*/  STG.E.U16 [R156.64+0x22], R91 ;  /* 0x0000225b9c007986 */ /* 0x000fe2000c101522 */
[----:B------:R-:W-:Y:S01]  /*1db30*/  ISETP.GE.U32.AND P1, PT, R235, R118, PT ;  /* 0x00000076eb00720c */ /* 0x000fe20003f26070 */
[----:B------:R-:W-:Y:S01]  /*1db40*/  MUFU.EX2 R110, R213 ;  /* 0x000000d5006e7308 */ /* 0x000fe20000000800 */
[----:B--2---:R-:W-:Y:S01]  /*1db50*/  F2FP.BF16.PACK_AB R108, R77, R108 ;  /* 0x0000006c4d6c723e */ /* 0x004fe200000010ff */
[----:B------:R-:W-:Y:S01]  /*1db60*/  STG.E.U16 [R156.64+0x20], R92 ;  /* 0x0000205c9c007986 */ /* 0x000fe2000c101522 */
[----:B------:R-:W-:Y:S01]  /*1db70*/  PRMT R118, R99, 0x5410, R100 ;  /* 0x0000541063767816 */ /* 0x000fe20000000064 */
[----:B------:R-:W-:Y:S01]  /*1db80*/  FADD.FTZ R122, R77, R79 ;  /* 0x0000004f4d7a7221 */ /* 0x000fe20000010000 */
[----:B------:R-:W-:Y:S03]  /*1db90*/  PRMT R113, R108, 0x7632, R113 ;  /* 0x000076326c717816 */ /* 0x000fe60000000071 */
[----:B------:R-:W-:Y:S02]  /*1dba0*/  @!P0 PRMT R94, R197, 0x5410, RZ ;  /* 0x00005410c55e8816 */ /* 0x000fe400000000ff */
[----:B------:R-:W-:Y:S01]  /*1dbb0*/  ISETP.GE.U32.AND P0, PT, R235, R109, PT ;  /* 0x0000006deb00720c */ /* 0x000fe20003f06070 */
[----:B------:R-:W2:Y:S01]  /*1dbc0*/  MUFU.EX2 R77, R214 ;  /* 0x000000d6004d7308 */ /* 0x000ea20000000800 */
[----:B------:R-:W-:Y:S01]  /*1dbd0*/  @!P1 PRMT R93, R230, 0x5410, RZ ;  /* 0x00005410e65d9816 */ /* 0x000fe200000000ff */
[----:B-1----:R-:W-:Y:S01]  /*1dbe0*/  FADD.FTZ R79, R111, R121 ;  /* 0x000000796f4f7221 */ /* 0x002fe20000010000 */
[----:B------:R-:W-:Y:S01]  /*1dbf0*/  PRMT R121, R95, 0x5410, R96 ;  /* 0x000054105f797816 */ /* 0x000fe20000000060 */
[----:B------:R1:W-:Y:S01]  /*1dc00*/  STG.E.U16 [R158.64+0x22], R94 ;  /* 0x0000225e9e007986 */ /* 0x0003e2000c101522 */
[----:B------:R-:W-:Y:S01]  /*1dc10*/  ISETP.GE.U32.AND P1, PT, R235, R83, PT ;  /* 0x00000053eb00720c */ /* 0x000fe20003f26070 */
[--C-:B------:R-:W-:Y:S01]  /*1dc20*/  HSET2.LE.AND R83, R146, R206.reuse, PT ;  /* 0x000000ce92537233 */ /* 0x100fe20003803000 */
[----:B------:R-:W-:Y:S01]  /*1dc30*/  LOP3.LUT R90, R134, 0xffff, RZ, 0xc0, !PT ;  /* 0x0000ffff865a7812 */ /* 0x000fe200078ec0ff */
[----:B------:R-:W-:Y:S03]  /*1dc40*/  STG.E.U16 [R158.64+0x20], R93 ;  /* 0x0000205d9e007986 */ /* 0x000fe6000c101522 */
[----:B------:R-:W-:Y:S02]  /*1dc50*/  LOP3.LUT R83, R83, R86, RZ, 0xc0, !PT ;  /* 0x0000005653537212 */ /* 0x000fe400078ec0ff */
[----:B------:R-:W-:Y:S02]  /*1dc60*/  @!P0 PRMT R95, R195, 0x5410, RZ ;  /* 0x00005410c35f8816 */ /* 0x000fe400000000ff */
[----:B------:R-:W-:Y:S03]  /*1dc70*/  ISETP.GE.U32.AND P0, PT, R235, R87, PT ;  /* 0x00000057eb00720c */ /* 0x000fe60003f06070 */
[----:B------:R-:W-:Y:S01]  /*1dc80*/  @!P1 PRMT R96, R189, 0x5410, RZ ;  /* 0x00005410bd609816 */ /* 0x000fe200000000ff */
[----:B------:R-:W-:Y:S01]  /*1dc90*/  STG.E.U16 [R164.64+0x1e], R95 ;  /* 0x00001e5fa4007986 */ /* 0x000fe2000c101522 */
[----:B------:R-:W-:Y:S01]  /*1dca0*/  ISETP.GE.U32.AND P1, PT, R235, R107, PT ;  /* 0x0000006beb00720c */ /* 0x000fe20003f26070 */
[----:B------:R-:W-:Y:S01]  /*1dcb0*/  MUFU.EX2 R189, R248 ;  /* 0x000000f800bd7308 */ /* 0x000fe20000000800 */
[----:B------:R-:W-:Y:S01]  /*1dcc0*/  PRMT R107, R126, 0x7632, R107 ;  /* 0x000076327e6b7816 */ /* 0x000fe2000000006b */
[----:B------:R-:W-:Y:S01]  /*1dcd0*/  STG.E.U16 [R164.64+0x20], R96 ;  /* 0x00002060a4007986 */ /* 0x000fe2000c101522 */
[C---:B--2---:R-:W-:Y:S01]  /*1dce0*/  F2FP.BF16.PACK_AB R111, R77.reuse, R111 ;  /* 0x0000006f4d6f723e */ /* 0x044fe200000010ff */
[----:B------:R-:W-:Y:S02]  /*1dcf0*/  FADD.FTZ R115, R77, R79 ;  /* 0x0000004f4d737221 */ /* 0x000fe40000010000 */
[----:B------:R-:W-:Y:S01]  /*1dd00*/  STG.E.U16 [R160.64+0x22], R98 ;  /* 0x00002262a0007986 */ /* 0x000fe2000c101522 */
[----:B------:R-:W-:Y:S01]  /*1dd10*/  @!P0 PRMT R97, R155, 0x5410, RZ ;  /* 0x000054109b618816 */ /* 0x000fe200000000ff */
[----:B------:R-:W-:Y:S01]  /*1dd20*/  FADD.FTZ R79, R110, R112 ;  /* 0x000000706e4f7221 */ /* 0x000fe20000010000 */
[----:B------:R-:W-:Y:S01]  /*1dd30*/  ISETP.GE.U32.AND P0, PT, R235, R80, PT ;  /* 0x00000050eb00720c */ /* 0x000fe20003f06070 */
[----:B------:R-:W-:Y:S01]  /*1dd40*/  FADD.FTZ R80, R74, R122 ;  /* 0x0000007a4a507221 */ /* 0x000fe20000010000 */
[----:B------:R-:W-:Y:S01]  /*1dd50*/  PRMT R122, R103, 0x5410, R104 ;  /* 0x00005410677a7816 */ /* 0x000fe20000000068 */
[----:B------:R-:W-:Y:S01]  /*1dd60*/  STG.E.U16 [R160.64+0x20], R97 ;  /* 0x00002061a0007986 */ /* 0x000fe2000c101522 */
[----:B------:R-:W-:Y:S01]  /*1dd70*/  @!P4 PRMT R104, R152, 0x5410, RZ ;  /* 0x000054109868c816 */ /* 0x000fe200000000ff */
[----:B------:R-:W2:Y:S01]  /*1dd80*/  MUFU.EX2 R77, R212 ;  /* 0x000000d4004d7308 */ /* 0x000ea20000000800 */
[----:B------:R-:W-:Y:S01]  /*1dd90*/  @!P1 PRMT R99, R139, 0x5410, RZ ;  /* 0x000054108b639816 */ /* 0x000fe200000000ff */
[----:B------:R1:W3:Y:S01]  /*1dda0*/  LDL.S16 R152, [R1+0xcc] ;  /* 0x0000cc0001987983 */ /* 0x0002e20000100600 */
[----:B------:R-:W-:Y:S01]  /*1ddb0*/  @!P5 PRMT R103, R171, 0x5410, RZ ;  /* 0x00005410ab67d816 */ /* 0x000fe200000000ff */
[----:B------:R-:W-:Y:S02]  /*1ddc0*/  FADD.FTZ R139, R3, R73 ;  /* 0x00000049038b7221 */ /* 0x000fe40000010000 */
[----:B------:R-:W-:Y:S02]  /*1ddd0*/  STG.E.U16 [R156.64+0x30], R99 ;  /* 0x000030639c007986 */ /* 0x000fe4000c101522 */
[----:B------:R-:W-:Y:S01]  /*1dde0*/  @!P0 PRMT R100, R131, 0x5410, RZ ;  /* 0x0000541083648816 */ /* 0x000fe200000000ff */
[----:B------:R-:W-:Y:S01]  /*1ddf0*/  IMAD.WIDE.U32 R130, R130, -0x326172a9, RZ ;  /* 0xcd9e8d5782827825 */ /* 0x000fe200078e00ff */
[----:B------:R-:W-:Y:S01]  /*1de00*/  ISETP.GE.U32.AND P0, PT, R235, R82, PT ;  /* 0x00000052eb00720c */ /* 0x000fe20003f06070 */
[--C-:B------:R-:W-:Y:S01]  /*1de10*/  HSET2.LE.AND R82, R127, R206.reuse, PT ;  /* 0x000000ce7f527233 */ /* 0x100fe20003803000 */
[----:B------:R-:W-:Y:S01]  /*1de20*/  PRMT R127, R108, 0x5410, R113 ;  /* 0x000054106c7f7816 */ /* 0x000fe20000000071 */
[----:B------:R-:W-:Y:S01]  /*1de30*/  STG.E.U16 [R156.64+0x32], R100 ;  /* 0x000032649c007986 */ /* 0x000fe2000c101522 */
[----:B------:R-:W-:Y:S02]  /*1de40*/  LOP3.LUT R73, R130, 0xff, RZ, 0xc0, !PT ;  /* 0x000000ff82497812 */ /* 0x000fe400078ec0ff */
[--C-:B------:R-:W-:Y:S02]  /*1de50*/  LOP3.LUT R3, R131, UR13, R138.reuse, 0x96, !PT ;  /* 0x0000000d83037c12 */ /* 0x100fe4000f8e968a */
[----:B------:R-:W-:Y:S02]  /*1de60*/  ISETP.GE.U32.AND P1, PT, R235, R73, PT ;  /* 0x00000049eb00720c */ /* 0x000fe40003f26070 */
[----:B------:R-:W-:Y:S02]  /*1de70*/  LOP3.LUT R73, R3, 0xff, RZ, 0xc0, !PT ;  /* 0x000000ff03497812 */ /* 0x000fe400078ec0ff */
[----:B------:R-:W-:Y:S02]  /*1de80*/  SHF.R.U32.HI R125, RZ, 0x18, R3 ;  /* 0x00000018ff7d7819 */ /* 0x000fe40000011603 */
[----:B------:R-:W-:Y:S01]  /*1de90*/  ISETP.GE.U32.AND P6, PT, R235, R73, PT ;  /* 0x00000049eb00720c */ /* 0x000fe20003fc6070 */
[C---:B--2---:R-:W-:Y:S01]  /*1dea0*/  FADD.FTZ R109, R77.reuse, R79 ;  /* 0x0000004f4d6d7221 */ /* 0x044fe20000010000 */
[----:B------:R-:W-:Y:S01]  /*1deb0*/  F2FP.BF16.PACK_AB R110, R77, R110 ;  /* 0x0000006e4d6e723e */ /* 0x000fe200000010ff */
[----:B------:R-:W-:Y:S01]  /*1dec0*/  MUFU.EX2 R79, R223 ;  /* 0x000000df004f7308 */ /* 0x000fe20000000800 */
[----:B------:R-:W-:Y:S02]  /*1ded0*/  LOP3.LUT R82, R82, R0, RZ, 0xc0, !PT ;  /* 0x0000000052527212 */ /* 0x000fe400078ec0ff */
[----:B------:R-:W-:Y:S02]  /*1dee0*/  ISETP.GE.U32.AND P5, PT, R235, R125, PT ;  /* 0x0000007deb00720c */ /* 0x000fe40003fa6070 */
[----:B------:R-:W-:Y:S02]  /*1def0*/  @!P0 PRMT R101, R141, 0x5410, RZ ;  /* 0x000054108d658816 */ /* 0x000fe400000000ff */
[----:B------:R-:W-:Y:S02]  /*1df00*/  LOP3.LUT P0, RZ, R193, 0x800000, RZ, 0xc0, !PT ;  /* 0x00800000c1ff7812 */ /* 0x000fe4000780c0ff */
[----:B------:R-:W-:Y:S01]  /*1df10*/  LOP3.LUT R0, R130, 0xffff, RZ, 0xc0, !PT ;  /* 0x0000ffff82007812 */ /* 0x000fe200078ec0ff */
[----:B------:R-:W2:Y:S01]  /*1df20*/  MUFU.EX2 R73, R225 ;  /* 0x000000e100497308 */ /* 0x000ea20000000800 */
[----:B------:R-:W-:Y:S01]  /*1df30*/  LOP3.LUT R138, R131, UR13, R138, 0x96, !PT ;  /* 0x0000000d838a7c12 */ /* 0x000fe2000f8e968a */
[----:B------:R-:W-:Y:S01]  /*1df40*/  STG.E.U16 [R158.64+0x30], R101 ;  /* 0x000030659e007986 */ /* 0x000fe2000c101522 */
[----:B------:R-:W-:Y:S02]  /*1df50*/  SHF.R.U32.HI R0, RZ, 0x8, R0 ;  /* 0x00000008ff007819 */ /* 0x000fe40000011600 */
[--C-:B------:R-:W-:Y:S02]  /*1df60*/  SHF.R.U32.HI R89, RZ, 0x18, R130.reuse ;  /* 0x00000018ff597819 */ /* 0x100fe40000011682 */
[----:B------:R-:W-:Y:S02]  /*1df70*/  LOP3.LUT R0, R0, 0xffff, RZ, 0xc0, !PT ;  /* 0x0000ffff00007812 */ /* 0x000fe400078ec0ff */
[--C-:B------:R-:W-:Y:S01]  /*1df80*/  SHF.R.U32.HI R88, RZ, 0x10, R130.reuse ;  /* 0x00000010ff587819 */ /* 0x100fe20000011682 */
[----:B------:R-:W1:Y:S01]  /*1df90*/  MUFU.EX2 R77, R224 ;  /* 0x000000e0004d7308 */ /* 0x000e620000000800 */
[----:B------:R-:W-:Y:S01]  /*1dfa0*/  @!P0 PRMT R102, R137, 0x5410, RZ ;  /* 0x0000541089668816 */ /* 0x000fe200000000ff */
[----:B------:R-:W-:Y:S01]  /*1dfb0*/  IMAD.WIDE.U32 R136, R136, -0x326172a9, RZ ;  /* 0xcd9e8d5788887825 */ /* 0x000fe200078e00ff */
[----:B------:R-:W-:Y:S02]  /*1dfc0*/  ISETP.GE.U32.AND P2, PT, R235, R0, PT ;  /* 0x00000000eb00720c */ /* 0x000fe40003f46070 */
[----:B------:R-:W-:Y:S01]  /*1dfd0*/  SHF.R.U32.HI R146, RZ, 0x18, R130 ;  /* 0x00000018ff927819 */ /* 0x000fe20000011682 */
[----:B------:R-:W-:Y:S01]  /*1dfe0*/  STG.E.U16 [R158.64+0x32], R102 ;  /* 0x000032669e007986 */ /* 0x000fe2000c101522 */
[----:B------:R-:W-:Y:S03]  /*1dff0*/  LOP3.LUT P0, RZ, R193, 0x400000, RZ, 0xc0, !PT ;  /* 0x00400000c1ff7812 */ /* 0x000fe6000780c0ff */
[----:B------:R-:W-:Y:S01]  /*1e000*/  STG.E.U16 [R164.64+0x30], R104 ;  /* 0x00003068a4007986 */ /* 0x000fe2000c101522 */
[----:B--2---:R-:W-:Y:S01]  /*1e010*/  F2FP.BF16.PACK_AB R147, R73, R74 ;  /* 0x0000004a4993723e */ /* 0x004fe200000010ff */
[----:B------:R-:W-:Y:S01]  /*1e020*/  FADD.FTZ R74, R79, R115 ;  /* 0x000000734f4a7221 */ /* 0x000fe20000010000 */
[----:B------:R-:W-:Y:S01]  /*1e030*/  LOP3.LUT R115, R133, UR14, R190, 0x96, !PT ;  /* 0x0000000e85737c12 */ /* 0x000fe2000f8e96be */
[----:B------:R-:W-:Y:S01]  /*1e040*/  FADD.FTZ R142, R73, R80 ;  /* 0x00000050498e7221 */ /* 0x000fe20000010000 */
[----:B-1----:R-:W-:Y:S01]  /*1e050*/  PRMT R94, R147, 0x7610, R94 ;  /* 0x00007610935e7816 */ /* 0x002fe2000000005e */
[--C-:B------:R-:W-:Y:S01]  /*1e060*/  HSET2.LE.AND R80, R128, R206.reuse, PT ;  /* 0x000000ce80507233 */ /* 0x100fe20003803000 */
[----:B------:R-:W-:Y:S01]  /*1e070*/  STG.E.U16 [R164.64+0x2e], R103 ;  /* 0x00002e67a4007986 */ /* 0x000fe2000c101522 */
[----:B------:R-:W-:Y:S01]  /*1e080*/  FADD.FTZ R73, R153, R109 ;  /* 0x0000006d99497221 */ /* 0x000fe20000010000 */
[----:B------:R-:W-:Y:S01]  /*1e090*/  F2FP.BF16.PACK_AB R153, R75, R153 ;  /* 0x000000994b99723e */ /* 0x000fe200000010ff */
[----:B------:R-:W-:Y:S01]  /*1e0a0*/  MUFU.EX2 R190, R247 ;  /* 0x000000f700be7308 */ /* 0x000fe20000000800 */
[C---:B------:R-:W-:Y:S01]  /*1e0b0*/  F2FP.BF16.PACK_AB R149, R77.reuse, R79 ;  /* 0x0000004f4d95723e */ /* 0x040fe200000010ff */
[----:B------:R-:W-:Y:S01]  /*1e0c0*/  FADD.FTZ R195, R77, R74 ;  /* 0x0000004a4dc37221 */ /* 0x000fe20000010000 */
[----:B------:R-:W-:Y:S01]  /*1e0d0*/  LOP3.LUT R80, R80, R78, RZ, 0xc0, !PT ;  /* 0x0000004e50507212 */ /* 0x000fe200078ec0ff */
[--C-:B------:R-:W-:Y:S01]  /*1e0e0*/  HSET2.LE.AND R74, R140, R206.reuse, PT ;  /* 0x000000ce8c4a7233 */ /* 0x100fe20003803000 */
[--C-:B------:R-:W-:Y:S01]  /*1e0f0*/  LOP3.LUT R109, R137, UR13, R120.reuse, 0x96, !PT ;  /* 0x0000000d896d7c12 */ /* 0x100fe2000f8e9678 */
[----:B------:R-:W-:Y:S01]  /*1e100*/  STG.E.U16 [R160.64+0x30], R105 ;  /* 0x00003069a0007986 */ /* 0x000fe2000c101522 */
[----:B------:R-:W-:Y:S01]  /*1e110*/  LOP3.LUT R140, R132, 0xff, RZ, 0xc0, !PT ;  /* 0x000000ff848c7812 */ /* 0x000fe200078ec0ff */
[----:B------:R-:W-:Y:S01]  /*1e120*/  FADD.FTZ R155, R75, R73 ;  /* 0x000000494b9b7221 */ /* 0x000fe20000010000 */
[----:B------:R-:W-:Y:S01]  /*1e130*/  LOP3.LUT R74, R74, R76, RZ, 0xc0, !PT ;  /* 0x0000004c4a4a7212 */ /* 0x000fe200078ec0ff */
[----:B------:R-:W-:Y:S01]  /*1e140*/  STG.E.U16 [R160.64+0x32], R106 ;  /* 0x0000326aa0007986 */ /* 0x000fe2000c101522 */
[----:B------:R-:W-:Y:S01]  /*1e150*/  SHF.R.U32.HI R73, RZ, 0x10, R3 ;  /* 0x00000010ff497819 */ /* 0x000fe20000011603 */
[--C-:B------:R-:W-:Y:S01]  /*1e160*/  HSET2.LE.AND R75, R144, R206.reuse, PT ;  /* 0x000000ce904b7233 */ /* 0x100fe20003803000 */
[----:B------:R-:W-:Y:S01]  /*1e170*/  LOP3.LUT R3, R3, 0xffff, RZ, 0xc0, !PT ;  /* 0x0000ffff03037812 */ /* 0x000fe200078ec0ff */
[----:B------:R-:W1:Y:S01]  /*1e180*/  LDSM.16.MT88.4 R76, [R173+0x6000] ;  /* 0x00600000ad4c783b */ /* 0x000e620000004200 */
[----:B------:R-:W-:Y:S01]  /*1e190*/  LOP3.LUT R112, R73, 0xff, RZ, 0xc0, !PT ;  /* 0x000000ff49707812 */ /* 0x000fe200078ec0ff */
[--C-:B------:R-:W-:Y:S01]  /*1e1a0*/  HSET2.LE.AND R73, R148, R206.reuse, PT ;  /* 0x000000ce94497233 */ /* 0x100fe20003803000 */
[----:B------:R-:W-:Y:S02]  /*1e1b0*/  SHF.R.U32.HI R3, RZ, 0x8, R3 ;  /* 0x00000008ff037819 */ /* 0x000fe40000011603 */
[----:B------:R-:W-:Y:S02]  /*1e1c0*/  LOP3.LUT R75, R75, R2, RZ, 0xc0, !PT ;  /* 0x000000024b4b7212 */ /* 0x000fe400078ec0ff */
[----:B------:R-:W-:Y:S02]  /*1e1d0*/  LOP3.LUT R3, R3, 0xffff, RZ, 0xc0, !PT ;  /* 0x0000ffff03037812 */ /* 0x000fe400078ec0ff */
[----:B------:R-:W-:Y:S01]  /*1e1e0*/  LOP3.LUT R73, R73, R81, RZ, 0xc0, !PT ;  /* 0x0000005149497212 */ /* 0x000fe200078ec0ff */
[----:B------:R-:W-:Y:S01]  /*1e1f0*/  HSET2.LE.AND R81, R129, R206, PT ;  /* 0x000000ce81517233 */ /* 0x000fe20003803000 */
[----:B------:R-:W-:Y:S02]  /*1e200*/  ISETP.GE.U32.AND P4, PT, R235, R3, PT ;  /* 0x00000003eb00720c */ /* 0x000fe40003f86070 */
[----:B------:R-:W-:Y:S02]  /*1e210*/  PRMT R3, R126, 0x7610, R3 ;  /* 0x000076107e037816 */ /* 0x000fe40000000003 */
[----:B------:R-:W-:Y:S02]  /*1e220*/  LOP3.LUT R81, R81, R85, RZ, 0xc0, !PT ;  /* 0x0000005551517212 */ /* 0x000fe400078ec0ff */
[----:B------:R-:W-:Y:S01]  /*1e230*/  PRMT R128, R3, 0x5410, R107 ;  /* 0x0000541003807816 */ /* 0x000fe2000000006b */
[----:B------:R-:W2:Y:S01]  /*1e240*/  LDSM.16.MT88.4 R84, [R176+0x6000] ;  /* 0x00600000b054783b */ /* 0x000ea20000004200 */
[--C-:B------:R-:W-:Y:S02]  /*1e250*/  SHF.R.U32.HI R0, RZ, 0x10, R109.reuse ;  /* 0x00000010ff007819 */ /* 0x100fe4000001166d */
[----:B------:R-:W-:Y:S02]  /*1e260*/  LOP3.LUT R141, R109, 0xff, RZ, 0xc0, !PT ;  /* 0x000000ff6d8d7812 */ /* 0x000fe400078ec0ff */
[----:B------:R-:W-:Y:S02]  /*1e270*/  LOP3.LUT R0, R0, 0xff, RZ, 0xc0, !PT ;  /* 0x000000ff00007812 */ /* 0x000fe400078ec0ff */
[----:B------:R-:W-:Y:S02]  /*1e280*/  LOP3.LUT R129, R137, UR13, R120, 0x96, !PT ;  /* 0x0000000d89817c12 */ /* 0x000fe4000f8e9678 */
[----:B------:R-:W-:Y:S02]  /*1e290*/  ISETP.GE.U32.AND P3, PT, R235, R0, PT ;  /* 0x00000000eb00720c */ /* 0x000fe40003f66070 */
[----:B------:R-:W-:Y:S02]  /*1e2a0*/  LOP3.LUT R0, R109, 0xffff, RZ, 0xc0, !PT ;  /* 0x0000ffff6d007812 */ /* 0x000fe400078ec0ff */
[----:B------:R-:W-:Y:S02]  /*1e2b0*/  SHF.R.U32.HI R109, RZ, 0x18, R109 ;  /* 0x00000018ff6d7819 */ /* 0x000fe4000001166d */
[----:B------:R-:W-:Y:S02]  /*1e2c0*/  SHF.R.U32.HI R0, RZ, 0x8, R0 ;  /* 0x00000008ff007819 */ /* 0x000fe40000011600 */
[----:B------:R-:W-:Y:S02]  /*1e2d0*/  PRMT R120, R114, 0x7632, R120 ;  /* 0x0000763272787816 */ /* 0x000fe40000000078 */
[----:B------:R-:W-:Y:S02]  /*1e2e0*/  LOP3.LUT R0, R0, 0xffff, RZ, 0xc0, !PT ;  /* 0x0000ffff00007812 */ /* 0x000fe400078ec0ff */
[----:B------:R-:W-:Y:S01]  /*1e2f0*/  LOP3.LUT R144, R130, 0xff, RZ, 0xc0, !PT ;  /* 0x000000ff82907812 */ /* 0x000fe200078ec0ff */
[-C--:B-1----:R-:W-:Y:S01]  /*1e300*/  HMMA.16816.F32.BF16 R4, R72, R76.reuse, R4 ;  /* 0x0000004c4804723c */ /* 0x082fe20000041804 */
[----:B------:R-:W-:Y:S07]  /*1e310*/  PRMT R154, R153, 0x7632, R154 ;  /* 0x00007632999a7816 */ /* 0x000fee000000009a */
[C---:B------:R-:W-:Y:S08]  /*1e320*/  HMMA.16816.F32.BF16 R8, R80.reuse, R76, R8 ;  /* 0x0000004c5008723c */ /* 0x040ff00000041808 */
[-C--:B------:R-:W-:Y:S08]  /*1e330*/  HMMA.16816.F32.BF16 R12, R80, R78.reuse, R12 ;  /* 0x0000004e500c723c */ /* 0x080ff0000004180c */
[C---:B------:R-:W-:Y:S08]  /*1e340*/  HMMA.16816.F32.BF16 R16, R72.reuse, R78, R16 ;  /* 0x0000004e4810723c */ /* 0x040ff00000041810 */
[-C--:B--2---:R-:W-:Y:S08]  /*1e350*/  HMMA.16816.F32.BF16 R20, R72, R84.reuse, R20 ;  /* 0x000000544814723c */ /* 0x084ff00000041814 */
[C---:B------:R-:W-:Y:S08]  /*1e360*/  HMMA.16816.F32.BF16 R24, R80.reuse, R84, R24 ;  /* 0x000000545018723c */ /* 0x040ff00000041818 */
[-C--:B------:R-:W-:Y:S08]  /*1e370*/  HMMA.16816.F32.BF16 R28, R80, R86.reuse, R28 ;  /* 0x00000056501c723c */ /* 0x080ff0000004181c */
[C---:B------:R-:W-:Y:S01]  /*1e380*/  HMMA.16816.F32.BF16 R32, R72.reuse, R86, R32 ;  /* 0x000000564820723c */ /* 0x040fe20000041820 */
[----:B----4-:R-:W-:Y:S05]  /*1e390*/  @!P4 HFMA2.BF16_V2 R150, -RZ.H0_H0, RZ.H0_H0, -R107.H0_H0 ;  /* 0x200000ffff96c231 */ /* 0x010fea000034096b */
[----:B------:R-:W-:Y:S01]  /*1e3a0*/  PRMT R2, R150, 0x7610, R2 ;  /* 0x0000761096027816 */ /* 0x000fe20000000002 */
[----:B---3--:R-:W-:Y:S05]  /*1e3b0*/  @!P5 HFMA2.BF16_V2 R143, -RZ.H0_H0, RZ.H0_H0, -R113.H0_H0 ;  /* 0x200000ffff8fd231 */ /* 0x008fea0000340971 */
[----:B------:R-:W-:Y:S02]  /*1e3c0*/  @!P4 PRMT R107, R2, 0x5410, RZ ;  /* 0x00005410026bc816 */ /* 0x000fe400000000ff */
[----:B------:R-:W-:Y:S01]  /*1e3d0*/  MUFU.EX2 R2, R233 ;  /* 0x000000e900027308 */ /* 0x000fe20000000800 */
[----:B------:R-:W-:Y:S02]  /*1e3e0*/  PRMT R76, R143, 0x7610, R76 ;  /* 0x000076108f4c7816 */ /* 0x000fe4000000004c */
[----:B------:R-:W-:Y:S02]  /*1e3f0*/  STG.E.U16 [R156.64+0x42], R107 ;  /* 0x0000426b9c007986 */ /* 0x000fe4000c101522 */
[----:B------:R-:W-:Y:S01]  /*1e400*/  @!P5 PRMT R113, R76, 0x5410, RZ ;  /* 0x000054104c71d816 */ /* 0x000fe200000000ff */
[----:B------:R-:W-:Y:S05]  /*1e410*/  @!P6 HFMA2.BF16_V2 R152, -RZ.H0_H0, RZ.H0_H0, -R3.H0_H0 ;  /* 0x200000ffff98e231 */ /* 0x000fea0000340903 */
[----:B------:R-:W-:Y:S01]  /*1e420*/  PRMT R126, R152, 0x7610, R126 ;  /* 0x00007610987e7816 */ /* 0x000fe2000000007e */
[----:B------:R1:W-:Y:S03]  /*1e430*/  @!P6 STL.S16 [R1+0xcc], R152 ;  /* 0x0000cc980100e387 */ /* 0x0003e60000100600 */
[----:B------:R-:W-:Y:S01]  /*1e440*/  @!P6 PRMT R3, R126, 0x5410, RZ ;  /* 0x000054107e03e816 */ /* 0x000fe200000000ff */
[----:B------:R2:W-:Y:S01]  /*1e450*/  @!P4 STL.S16 [R1+0xc4], R150 ;  /* 0x0000c4960100c387 */ /* 0x0005e20000100600 */
[C---:B------:R-:W-:Y:S02]  /*1e460*/  ISETP.GE.U32.AND P6, PT, R235.reuse, R112, PT ;  /* 0x00000070eb00720c */ /* 0x040fe40003fc6070 */
[----:B------:R-:W-:Y:S01]  /*1e470*/  ISETP.GE.U32.AND P4, PT, R235, R109, PT ;  /* 0x0000006deb00720c */ /* 0x000fe20003f86070 */
[----:B------:R-:W-:Y:S01]  /*1e480*/  STG.E.U16 [R156.64+0x40], R3 ;  /* 0x000040039c007986 */ /* 0x000fe2000c101522 */
[C---:B------:R-:W-:Y:S02]  /*1e490*/  PRMT R109, R111.reuse, 0x7632, R109 ;  /* 0x000076326f6d7816 */ /* 0x040fe4000000006d */
[----:B------:R-:W-:Y:S01]  /*1e4a0*/  PRMT R112, R110, 0x7632, R112 ;  /* 0x000076326e707816 */ /* 0x000fe20000000070 */
[----:B------:R-:W-:Y:S01]  /*1e4b0*/  STG.E.U16 [R158.64+0x42], R113 ;  /* 0x000042719e007986 */ /* 0x000fe2000c101522 */
[----:B------:R-:W-:Y:S05]  /*1e4c0*/  PRMT R125, R111, 0x5410, R109 ;  /* 0x000054106f7d7816 */ /* 0x000fea000000006d */
[----:B------:R-:W-:Y:S05]  /*1e4d0*/  @!P6 HFMA2.BF16_V2 R145, -RZ.H0_H0, RZ.H0_H0, -R108.H0_H0 ;  /* 0x200000ffff91e231 */ /* 0x000fea000034096c */
[----:B------:R-:W-:Y:S01]  /*1e4e0*/  PRMT R77, R145, 0x7610, R77 ;  /* 0x00007610914d7816 */ /* 0x000fe2000000004d */
[----:B------:R3:W-:Y:S01]  /*1e4f0*/  @!P6 STL.S16 [R1+0x9c], R145 ;  /* 0x00009c910100e387 */ /* 0x0007e20000100600 */
[----:B-1----:R-:W1:Y:S02]  /*1e500*/  MUFU.EX2 R152, R229 ;  /* 0x000000e500987308 */ /* 0x002e640000000800 */
[----:B------:R-:W-:Y:S01]  /*1e510*/  @!P6 PRMT R108, R77, 0x5410, RZ ;  /* 0x000054104d6ce816 */ /* 0x000fe200000000ff */
[----:B------:R3:W-:Y:S01]  /*1e520*/  @!P5 STL.S16 [R1+0x98], R143 ;  /* 0x0000988f0100d387 */ /* 0x0007e20000100600 */
[C---:B------:R-:W-:Y:S02]  /*1e530*/  ISETP.GE.U32.AND P6, PT, R235.reuse, R141, PT ;  /* 0x0000008deb00720c */ /* 0x040fe40003fc6070 */
[----:B------:R-:W-:Y:S01]  /*1e540*/  ISETP.GE.U32.AND P5, PT, R235, R0, PT ;  /* 0x00000000eb00720c */ /* 0x000fe20003fa6070 */
[----:B------:R3:W4:Y:S01]  /*1e550*/  LDL.S16 R78, [R1+0x8c] ;  /* 0x00008c00014e7983 */ /* 0x0007220000100600 */
[----:B------:R-:W-:Y:S02]  /*1e560*/  LOP3.LUT R0, R135, UR14, R194, 0x96, !PT ;  /* 0x0000000e87007c12 */ /* 0x000fe4000f8e96c2 */
[----:B--2---:R-:W2:Y:S01]  /*1e570*/  MUFU.EX2 R150, R232 ;  /* 0x000000e800967308 */ /* 0x004ea20000000800 */
[----:B------:R2:W4:Y:S04]  /*1e580*/  LDL.S16 R77, [R1+0x88] ;  /* 0x00008800014d7983 */ /* 0x0005280000100600 */
[----:B------:R4:W4:Y:S04]  /*1e590*/  LDL.S16 R126, [R1+0x90] ;  /* 0x00009000017e7983 */ /* 0x0009280000100600 */
[----:B------:R4:W4:Y:S04]  /*1e5a0*/  LDL.S16 R171, [R1+0x7c] ;  /* 0x00007c0001ab7983 */ /* 0x0009280000100600 */
[----:B------:R4:W4:Y:S01]  /*1e5b0*/  LDL.S16 R170, [R1+0x84] ;  /* 0x0000840001aa7983 */ /* 0x0009220000100600 */
[----:B---3--:R-:W-:Y:S01]  /*1e5c0*/  SHF.R.U32.HI R145, RZ, 0x10, R130 ;  /* 0x00000010ff917819 */ /* 0x008fe20000011682 */
[----:B-1----:R-:W-:Y:S01]  /*1e5d0*/  FADD.FTZ R76, R152, R139 ;  /* 0x0000008b984c7221 */ /* 0x002fe20000010000 */
[----:B------:R-:W-:Y:S01]  /*1e5e0*/  F2FP.BF16.PACK_AB R152, R2, R152 ;  /* 0x000000980298723e */ /* 0x000fe200000010ff */
[----:B------:R-:W-:Y:S01]  /*1e5f0*/  STG.E.U16 [R158.64+0x40], R108 ;  /* 0x0000406c9e007986 */ /* 0x000fe2000c101522 */
[----:B------:R-:W-:Y:S01]  /*1e600*/  LOP3.LUT R143, R130, 0xffff, RZ, 0xc0, !PT ;  /* 0x0000ffff828f7812 */ /* 0x000fe200078ec0ff */
[----:B------:R-:W-:Y:S01]  /*1e610*/  FADD.FTZ R197, R2, R76 ;  /* 0x0000004c02c57221 */ /* 0x000fe20000010000 */
[----:B------:R-:W-:Y:S01]  /*1e620*/  LOP3.LUT R131, R132, 0xffff, RZ, 0xc0, !PT ;  /* 0x0000ffff84837812 */ /* 0x000fe200078ec0ff */
[----:B------:R-:W1:Y:S01]  /*1e630*/  MUFU.EX2 R2, R234 ;  /* 0x000000ea00027308 */ /* 0x000e620000000800 */
[----:B------:R-:W-:Y:S02]  /*1e640*/  SHF.R.U32.HI R133, RZ, 0x10, R132 ;  /* 0x00000010ff857819 */ /* 0x000fe40000011684 */
[----:B------:R-:W-:Y:S01]  /*1e650*/  SHF.R.U32.HI R130, RZ, 0x10, R134 ;  /* 0x00000010ff827819 */ /* 0x000fe20000011686 */
[----:B--2---:R-:W-:Y:S01]  /*1e660*/  FADD.FTZ R84, R150, R142 ;  /* 0x0000008e96547221 */ /* 0x004fe20000010000 */
[----:B------:R-:W-:Y:S02]  /*1e670*/  SHF.R.U32.HI R139, RZ, 0x18, R132 ;  /* 0x00000018ff8b7819 */ /* 0x000fe40000011684 */
[----:B------:R-:W-:Y:S02]  /*1e680*/  LOP3.LUT R132, R134, 0xff, RZ, 0xc0, !PT ;  /* 0x000000ff86847812 */ /* 0x000fe400078ec0ff */
[----:B------:R-:W-:Y:S02]  /*1e690*/  SHF.R.U32.HI R134, RZ, 0x18, R134 ;  /* 0x00000018ff867819 */ /* 0x000fe40000011686 */
[----:B------:R-:W-:Y:S02]  /*1e6a0*/  PRMT R151, R152, 0x7632, R151 ;  /* 0x0000763298977816 */ /* 0x000fe40000000097 */
[C---:B-1----:R-:W-:Y:S01]  /*1e6b0*/  F2FP.BF16.PACK_AB R150, R2.reuse, R150 ;  /* 0x000000960296723e */ /* 0x042fe200000010ff */
[--C-:B------:R-:W-:Y:S01]  /*1e6c0*/  FADD.FTZ R196, R2, R84.reuse ;  /* 0x0000005402c47221 */ /* 0x100fe20000010000 */
[----:B------:R-:W-:Y:S02]  /*1e6d0*/  LOP3.LUT R2, R136, 0xff, RZ, 0xc0, !PT ;  /* 0x000000ff88027812 */ /* 0x000fe400078ec0ff */
[----:B------:R-:W-:Y:S01]  /*1e6e0*/  PRMT R99, R150, 0x7632, R99 ;  /* 0x0000763296637816 */ /* 0x000fe20000000063 */
[----:B----4-:R-:W-:Y:S02]  /*1e6f0*/  @!P6 HFMA2.BF16_V2 R78, -RZ.H0_H0, RZ.H0_H0, -R111.H0_H0 ;  /* 0x200000ffff4ee231 */ /* 0x010fe4000034096f */
[----:B------:R-:W-:Y:S03]  /*1e700*/  @!P5 HFMA2.BF16_V2 R77, -RZ.H0_H0, RZ.H0_H0, -R109.H0_H0 ;  /* 0x200000ffff4dd231 */ /* 0x000fe6000034096d */
[----:B------:R-:W-:Y:S01]  /*1e710*/  PRMT R141, R78, 0x7610, R141 ;  /* 0x000076104e8d7816 */ /* 0x000fe2000000008d */
[----:B------:R-:W-:Y:S01]  /*1e720*/  @!P6 STL.S16 [R1+0x8c], R78 ;  /* 0x00008c4e0100e387 */ /* 0x000fe20000100600 */
[----:B------:R-:W-:Y:S02]  /*1e730*/  @!P3 HFMA2.BF16_V2 R126, -RZ.H0_H0, RZ.H0_H0, -R110.H0_H0 ;  /* 0x200000ffff7eb231 */ /* 0x000fe4000034096e */
[----:B------:R-:W-:Y:S01]  /*1e740*/  @!P6 PRMT R111, R141, 0x5410, RZ ;  /* 0x000054108d6fe816 */ /* 0x000fe200000000ff */
[----:B------:R-:W-:Y:S01]  /*1e750*/  @!P5 STL.S16 [R1+0x88], R77 ;  /* 0x0000884d0100d387 */ /* 0x000fe20000100600 */
[----:B------:R-:W-:Y:S01]  /*1e760*/  PRMT R135, R77, 0x7610, R135 ;  /* 0x000076104d877816 */ /* 0x000fe20000000087 */
[----:B------:R-:W-:Y:S01]  /*1e770*/  @!P4 HFMA2.BF16_V2 R171, -RZ.H0_H0, RZ.H0_H0, -R112.H0_H0 ;  /* 0x200000ffffabc231 */ /* 0x000fe20000340970 */
[----:B------:R-:W-:Y:S01]  /*1e780*/  ISETP.GE.U32.AND P6, PT, R235, R89, PT ;  /* 0x00000059eb00720c */ /* 0x000fe20003fc6070 */
[----:B------:R1:W2:Y:S01]  /*1e790*/  LDL.S16 R92, [R1+0x70] ;  /* 0x00007000015c7983 */ /* 0x0002a20000100600 */
[----:B------:R-:W-:Y:S01]  /*1e7a0*/  @!P5 PRMT R109, R135, 0x5410, RZ ;  /* 0x00005410876dd816 */ /* 0x000fe200000000ff */
[----:B------:R-:W-:Y:S01]  /*1e7b0*/  @!P1 HFMA2.BF16_V2 R170, -RZ.H0_H0, RZ.H0_H0, -R114.H0_H0 ;  /* 0x200000ffffaa9231 */ /* 0x000fe20000340972 */
[----:B------:R-:W-:Y:S01]  /*1e7c0*/  LOP3.LUT R89, R133, 0xff, RZ, 0xc0, !PT ;  /* 0x000000ff85597812 */ /* 0x000fe200078ec0ff */
[----:B------:R3:W-:Y:S01]  /*1e7d0*/  @!P3 STL.S16 [R1+0x90], R126 ;  /* 0x0000907e0100b387 */ /* 0x0007e20000100600 */
[----:B------:R-:W-:Y:S02]  /*1e7e0*/  PRMT R84, R126, 0x7610, R84 ;  /* 0x000076107e547816 */ /* 0x000fe40000000054 */
[----:B------:R-:W-:Y:S01]  /*1e7f0*/  ISETP.GE.U32.AND P5, PT, R235, R2, PT ;  /* 0x00000002eb00720c */ /* 0x000fe20003fa6070 */
[----:B------:R4:W-:Y:S01]  /*1e800*/  @!P4 STL.S16 [R1+0x7c], R171 ;  /* 0x00007cab0100c387 */ /* 0x0009e20000100600 */
[----:B------:R-:W-:Y:S02]  /*1e810*/  LOP3.LUT R2, R88, 0xff, RZ, 0xc0, !PT ;  /* 0x000000ff58027812 */ /* 0x000fe400078ec0ff */
[----:B------:R-:W-:Y:S01]  /*1e820*/  PRMT R86, R171, 0x7610, R86 ;  /* 0x00007610ab567816 */ /* 0x000fe20000000056 */
[----:B------:R1:W-:Y:S01]  /*1e830*/  @!P1 STL.S16 [R1+0x84], R170 ;  /* 0x000084aa01009387 */ /* 0x0003e20000100600 */
[----:B------:R-:W-:Y:S02]  /*1e840*/  PRMT R85, R170, 0x7610, R85 ;  /* 0x00007610aa557816 */ /* 0x000fe40000000055 */
[----:B------:R-:W-:Y:S01]  /*1e850*/  SHF.R.U32.HI R88, RZ, 0x8, R90 ;  /* 0x00000008ff587819 */ /* 0x000fe2000001165a */
[----:B------:R1:W2:Y:S03]  /*1e860*/  LDL.S16 R141, [R1+0x80] ;  /* 0x00008000018d7983 */ /* 0x0002a60000100600 */
[----:B------:R-:W-:Y:S01]  /*1e870*/  PRMT R132, R132, 0x5410, R88 ;  /* 0x0000541084847816 */ /* 0x000fe20000000058 */
[----:B------:R-:W1:Y:S01]  /*1e880*/  LDSM.16.MT88.4 R76, [R174+0x6000] ;  /* 0x00600000ae4c783b */ /* 0x000e620000004200 */
[----:B------:R-:W-:Y:S07]  /*1e890*/  LOP3.LUT R88, R115, 0xff, RZ, 0xc0, !PT ;  /* 0x000000ff73587812 */ /* 0x000fee00078ec0ff */
[----:B------:R-:W-:Y:S01]  /*1e8a0*/  STG.E.U16 [R164.64+0x3e], R111 ;  /* 0x00003e6fa4007986 */ /* 0x000fe2000c101522 */
[----:B---3--:R-:W-:Y:S02]  /*1e8b0*/  PRMT R126, R110, 0x5410, R112 ;  /* 0x000054106e7e7816 */ /* 0x008fe40000000070 */
[----:B------:R-:W-:Y:S01]  /*1e8c0*/  @!P3 PRMT R110, R84, 0x5410, RZ ;  /* 0x00005410546eb816 */ /* 0x000fe200000000ff */
[----:B------:R-:W-:Y:S01]  /*1e8d0*/  STG.E.U16 [R164.64+0x40], R109 ;  /* 0x0000406da4007986 */ /* 0x000fe2000c101522 */
[--C-:B------:R-:W-:Y:S01]  /*1e8e0*/  SHF.R.U32.HI R84, RZ, 0x10, R136.reuse ;  /* 0x00000010ff547819 */ /* 0x100fe20000011688 */
[----:B----4-:R-:W3:Y:S01]  /*1e8f0*/  MUFU.EX2 R171, R250 ;  /* 0x000000fa00ab7308 */ /* 0x010ee20000000800 */
[C---:B------:R-:W-:Y:S01]  /*1e900*/  ISETP.GE.U32.AND P3, PT, R235.reuse, R2, PT ;  /* 0x00000002eb00720c */ /* 0x040fe20003f66070 */
[----:B------:R-:W-:Y:S01]  /*1e910*/  STG.E.U16 [R160.64+0x40], R110 ;  /* 0x0000406ea0007986 */ /* 0x000fe2000c101522 */
[----:B------:R-:W-:Y:S02]  /*1e920*/  SHF.R.U32.HI R2, RZ, 0x18, R136 ;  /* 0x00000018ff027819 */ /* 0x000fe40000011688 */
[----:B------:R-:W-:Y:S02]  /*1e930*/  LOP3.LUT R84, R84, 0xff, RZ, 0xc0, !PT ;  /* 0x000000ff54547812 */ /* 0x000fe400078ec0ff */
[----:B------:R-:W-:Y:S02]  /*1e940*/  @!P4 PRMT R112, R86, 0x5410, RZ ;  /* 0x000054105670c816 */ /* 0x000fe400000000ff */
[----:B------:R-:W-:Y:S01]  /*1e950*/  ISETP.GE.U32.AND P4, PT, R235, R2, PT ;  /* 0x00000002eb00720c */ /* 0x000fe20003f86070 */
[----:B-1----:R-:W1:Y:S01]  /*1e960*/  MUFU.EX2 R170, R249 ;  /* 0x000000f900aa7308 */ /* 0x002e620000000800 */
[----:B------:R-:W-:Y:S01]  /*1e970*/  PRMT R2, R114, 0x5410, R120 ;  /* 0x0000541072027816 */ /* 0x000fe20000000078 */
[----:B------:R-:W-:Y:S01]  /*1e980*/  STG.E.U16 [R160.64+0x42], R112 ;  /* 0x00004270a0007986 */ /* 0x000fe2000c101522 */
[----:B------:R-:W-:Y:S02]  /*1e990*/  @!P1 PRMT R114, R85, 0x5410, RZ ;  /* 0x0000541055729816 */ /* 0x000fe400000000ff */
[----:B------:R-:W-:Y:S02]  /*1e9a0*/  ISETP.GE.U32.AND P1, PT, R235, R84, PT ;  /* 0x00000054eb00720c */ /* 0x000fe40003f26070 */
[----:B------:R-:W4:Y:S01]  /*1e9b0*/  LDSM.16.MT88.4 R84, [R175+0x6000] ;  /* 0x00600000af54783b */ /* 0x000f220000004200 */
[----:B---3--:R-:W-:Y:S07]  /*1e9c0*/  F2FP.BF16.PACK_AB R148, R171, R189 ;  /* 0x000000bdab94723e */ /* 0x008fee00000010ff */
[----:B------:R-:W-:Y:S01]  /*1e9d0*/  STG.E.U16 [R156.64+0x50], R114 ;  /* 0x000050729c007986 */ /* 0x000fe2000c101522 */
[-C--:B------:R-:W-:Y:S08]  /*1e9e0*/  HMMA.16816.F32.BF16 R36, R72, R76.reuse, R36 ;  /* 0x0000004c4824723c */ /* 0x080ff00000041824 */
[C---:B------:R-:W-:Y:S07]  /*1e9f0*/  HMMA.16816.F32.BF16 R40, R80.reuse, R76, R40 ;  /* 0x0000004c5028723c */ /* 0x040fee0000041828 */
[----:B------:R-:W-:Y:S01]  /*1ea00*/  SHF.R.U32.HI R76, RZ, 0x8, R131 ;  /* 0x00000008ff4c7819 */ /* 0x000fe20000011683 */
[-C--:B------:R-:W-:Y:S01]  /*1ea10*/  HMMA.16816.F32.BF16 R44, R80, R78.reuse, R44 ;  /* 0x0000004e502c723c */ /* 0x080fe2000004182c */
[----:B------:R-:W-:Y:S03]  /*1ea20*/  LOP3.LUT R77, R130, 0xff, RZ, 0xc0, !PT ;  /* 0x000000ff824d7812 */ /* 0x000fe600078ec0ff */
[----:B------:R-:W-:Y:S02]  /*1ea30*/  PRMT R130, R140, 0x5410, R76 ;  /* 0x000054108c827816 */ /* 0x000fe4000000004c */
[----:B------:R-:W-:Y:S02]  /*1ea40*/  LOP3.LUT R76, R136, 0xffff, RZ, 0xc0, !PT ;  /* 0x0000ffff884c7812 */ /* 0x000fe400078ec0ff */
[----:B------:R-:W-:Y:S01]  /*1ea50*/  PRMT R134, R77, 0x5410, R134 ;  /* 0x000054104d867816 */ /* 0x000fe20000000086 */
[C---:B------:R-:W-:Y:S03]  /*1ea60*/  HMMA.16816.F32.BF16 R48, R72.reuse, R78, R48 ;  /* 0x0000004e4830723c */ /* 0x040fe60000041830 */
[----:B------:R-:W-:Y:S02]  /*1ea70*/  SHF.R.U32.HI R77, RZ, 0x8, R76 ;  /* 0x00000008ff4d7819 */ /* 0x000fe4000001164c */
[----:B------:R-:W-:Y:S02]  /*1ea80*/  LOP3.LUT R76, R115, 0xffff, RZ, 0xc0, !PT ;  /* 0x0000ffff734c7812 */ /* 0x000fe400078ec0ff */
[----:B------:R-:W-:Y:S01]  /*1ea90*/  PRMT R131, R89, 0x5410, R139 ;  /* 0x0000541059837816 */ /* 0x000fe2000000008b */
[-C--:B----4-:R-:W-:Y:S01]  /*1eaa0*/  HMMA.16816.F32.BF16 R52, R72, R84.reuse, R52 ;  /* 0x000000544834723c */ /* 0x090fe20000041834 */
[----:B------:R-:W-:Y:S03]  /*1eab0*/  SHF.R.U32.HI R79, RZ, 0x8, R76 ;  /* 0x00000008ff4f7819 */ /* 0x000fe6000001164c */
[--C-:B------:R-:W-:Y:S02]  /*1eac0*/  SHF.R.U32.HI R78, RZ, 0x10, R115.reuse ;  /* 0x00000010ff4e7819 */ /* 0x100fe40000011673 */
[----:B------:R-:W-:Y:S02]  /*1ead0*/  LOP3.LUT R77, R77, 0xffff, RZ, 0xc0, !PT ;  /* 0x0000ffff4d4d7812 */ /* 0x000fe400078ec0ff */
[----:B------:R-:W-:Y:S01]  /*1eae0*/  LOP3.LUT R76, R78, 0xff, RZ, 0xc0, !PT ;  /* 0x000000ff4e4c7812 */ /* 0x000fe200078ec0ff */
[C---:B------:R-:W-:Y:S03]  /*1eaf0*/  HMMA.16816.F32.BF16 R56, R80.reuse, R84, R56 ;  /* 0x000000545038723c */ /* 0x040fe60000041838 */
[----:B------:R-:W-:Y:S02]  /*1eb00*/  LOP3.LUT R78, R0, 0xffff, RZ, 0xc0, !PT ;  /* 0x0000ffff004e7812 */ /* 0x000fe400078ec0ff */
[----:B------:R-:W-:Y:S02]  /*1eb10*/  SHF.R.U32.HI R115, RZ, 0x18, R115 ;  /* 0x00000018ff737819 */ /* 0x000fe40000011673 */
[----:B------:R-:W-:Y:S01]  /*1eb20*/  SHF.R.U32.HI R78, RZ, 0x8, R78 ;  /* 0x00000008ff4e7819 */ /* 0x000fe2000001164e */
[-C--:B------:R-:W-:Y:S01]  /*1eb30*/  HMMA.16816.F32.BF16 R60, R80, R86.reuse, R60 ;  /* 0x00000056503c723c */ /* 0x080fe2000004183c */
[--C-:B------:R-:W-:Y:S03]  /*1eb40*/  PRMT R93, R76, 0x5410, R115.reuse ;  /* 0x000054104c5d7816 */ /* 0x100fe60000000073 */
[----:B------:R-:W-:Y:S02]  /*1eb50*/  SHF.R.U32.HI R76, RZ, 0x10, R0 ;  /* 0x00000010ff4c7819 */ /* 0x000fe40000011600 */
[----:B------:R-:W-:Y:S01]  /*1eb60*/  PRMT R115, R147, 0x7632, R115 ;  /* 0x0000763293737816 */ /* 0x000fe20000000073 */
[--C-:B------:R-:W-:Y:S01]  /*1eb70*/  HSET2.LE.AND R82, R132, R206.reuse, PT ;  /* 0x000000ce84527233 */ /* 0x100fe20003803000 */
[----:B------:R-:W-:Y:S01]  /*1eb80*/  PRMT R147, R148, 0x7632, R147 ;  /* 0x0000763294937816 */ /* 0x000fe20000000093 */
[----:B------:R-:W-:Y:S01]  /*1eb90*/  HMMA.16816.F32.BF16 R64, R72, R86, R64 ;  /* 0x000000564840723c */ /* 0x000fe20000041840 */
[----:B------:R-:W-:Y:S02]  /*1eba0*/  LDSM.16.MT88.4 R72, [R176+0x6800] ;  /* 0x00680000b048783b */ /* 0x000fe40000004200 */
[----:B------:R-:W-:Y:S01]  /*1ebb0*/  LOP3.LUT R82, R82, R122, RZ, 0xc0, !PT ;  /* 0x0000007a52527212 */ /* 0x000fe200078ec0ff */
[----:B------:R-:W-:Y:S05]  /*1ebc0*/  HSET2.LE.AND R83, R134, R206, PT ;  /* 0x000000ce86537233 */ /* 0x000fea0003803000 */
[----:B------:R-:W-:Y:S03]  /*1ebd0*/  LOP3.LUT R83, R83, R124, RZ, 0xc0, !PT ;  /* 0x0000007c53537212 */ /* 0x000fe600078ec0ff */
[----:B--2---:R-:W-:Y:S05]  /*1ebe0*/  @!P2 HFMA2.BF16_V2 R92, -RZ.H0_H0, RZ.H0_H0, -R120.H0_H0 ;  /* 0x200000ffff5ca231 */ /* 0x004fea0000340978 */
[----:B------:R-:W-:Y:S01]  /*1ebf0*/  PRMT R89, R92, 0x7610, R89 ;  /* 0x000076105c597816 */ /* 0x000fe20000000059 */
[----:B------:R2:W-:Y:S03]  /*1ec00*/  @!P2 STL.S16 [R1+0x70], R92 ;  /* 0x0000705c0100a387 */ /* 0x0005e60000100600 */
[----:B------:R-:W-:Y:S01]  /*1ec10*/  @!P2 PRMT R120, R89, 0x5410, RZ ;  /* 0x000054105978a816 */ /* 0x000fe200000000ff */
[----:B------:R3:W4:Y:S01]  /*1ec20*/  LDL.S16 R135, [R1+0x64] ;  /* 0x0000640001877983 */ /* 0x0007220000100600 */
[----:B------:R-:W-:Y:S02]  /*1ec30*/  ISETP.GE.U32.AND P2, PT, R235, R77, PT ;  /* 0x0000004deb00720c */ /* 0x000fe40003f46070 */
[----:B------:R-:W-:Y:S01]  /*1ec40*/  LOP3.LUT R77, R0, 0xff, RZ, 0xc0, !PT ;  /* 0x000000ff004d7812 */ /* 0x000fe200078ec0ff */
[----:B------:R3:W3:Y:S01]  /*1ec50*/  LDL.S16 R133, [R1+0x50] ;  /* 0x0000500001857983 */ /* 0x0006e20000100600 */
[----:B------:R-:W-:Y:S02]  /*1ec60*/  @!P3 HFMA2.BF16_V2 R141, -RZ.H0_H0, RZ.H0_H0, -R94.H0_H0 ;  /* 0x200000ffff8db231 */ /* 0x000fe4000034095e */
[----:B------:R-:W-:Y:S01]  /*1ec70*/  PRMT R84, R77, 0x5410, R78 ;  /* 0x000054104d547816 */ /* 0x000fe2000000004e */
[----:B------:R-:W-:Y:S01]  /*1ec80*/  STG.E.U16 [R156.64+0x52], R120 ;  /* 0x000052789c007986 */ /* 0x000fe2000c101522 */
[--C-:B------:R-:W-:Y:S01]  /*1ec90*/  HSET2.LE.AND R77, R93, R206.reuse, PT ;  /* 0x000000ce5d4d7233 */ /* 0x100fe20003803000 */
[----:B------:R-:W-:Y:S01]  /*1eca0*/  PRMT R93, R149, 0x7632, R93 ;  /* 0x00007632955d7816 */ /* 0x000fe2000000005d */
[--C-:B------:R-:W-:Y:S01]  /*1ecb0*/  HSET2.LE.AND R78, R130, R206.reuse, PT ;  /* 0x000000ce824e7233 */ /* 0x100fe20003803000 */
[----:B------:R-:W-:Y:S01]  /*1ecc0*/  PRMT R85, R141, 0x7610, R85 ;  /* 0x000076108d557816 */ /* 0x000fe20000000055 */
[----:B------:R-:W-:Y:S01]  /*1ecd0*/  @!P3 STL.S16 [R1+0x80], R141 ;  /* 0x0000808d0100b387 */ /* 0x000fe20000100600 */
[----:B------:R-:W-:Y:S01]  /*1ece0*/  LOP3.LUT R77, R77, R119, RZ, 0xc0, !PT ;  /* 0x000000774d4d7212 */ /* 0x000fe200078ec0ff */
[--C-:B------:R-:W-:Y:S01]  /*1ecf0*/  HSET2.LE.AND R80, R84, R206.reuse, PT ;  /* 0x000000ce54507233 */ /* 0x100fe20003803000 */
[----:B------:R-:W-:Y:S01]  /*1ed00*/  LOP3.LUT R78, R78, R118, RZ, 0xc0, !PT ;  /* 0x000000764e4e7212 */ /* 0x000fe200078ec0ff */
[----:B------:R1:W3:Y:S01]  /*1ed10*/  LDL.S16 R122, [R1+0x60] ;  /* 0x00006000017a7983 */ /* 0x0002e20000100600 */
[----:B------:R-:W-:Y:S02]  /*1ed20*/  SHF.R.U32.HI R119, RZ, 0x10, R136 ;  /* 0x00000010ff777819 */ /* 0x000fe40000011688 */
[----:B------:R-:W-:Y:S01]  /*1ed30*/  LOP3.LUT R80, R80, R121, RZ, 0xc0, !PT ;  /* 0x0000007950507212 */ /* 0x000fe200078ec0ff */
[----:B------:R1:W3:Y:S01]  /*1ed40*/  LDL.S16 R97, [R1+0x58] ;  /* 0x0000580001617983 */ /* 0x0002e20000100600 */
[----:B--2---:R-:W-:Y:S02]  /*1ed50*/  PRMT R92, R88, 0x5410, R79 ;  /* 0x00005410585c7816 */ /* 0x004fe4000000004f */
[----:B------:R-:W-:Y:S01]  /*1ed60*/  SHF.R.U32.HI R79, RZ, 0x18, R0 ;  /* 0x00000018ff4f7819 */ /* 0x000fe20000011600 */
[----:B------:R-:W2:Y:S01]  /*1ed70*/  LDSM.16.MT88.4 R88, [R173+0x6800] ;  /* 0x00680000ad58783b */ /* 0x000ea20000004200 */
[----:B------:R-:W-:Y:S01]  /*1ed80*/  LOP3.LUT R0, R76, 0xff, RZ, 0xc0, !PT ;  /* 0x000000ff4c007812 */ /* 0x000fe200078ec0ff */
[--C-:B------:R-:W-:Y:S01]  /*1ed90*/  HSET2.LE.AND R76, R92, R206.reuse, PT ;  /* 0x000000ce5c4c7233 */ /* 0x100fe20003803000 */
[----:B------:R-:W-:Y:S02]  /*1eda0*/  PRMT R92, R149, 0x7610, R92 ;  /* 0x00007610955c7816 */ /* 0x000fe4000000005c */
[----:B------:R-:W-:Y:S01]  /*1edb0*/  PRMT R0, R0, 0x5410, R79 ;  /* 0x0000541000007816 */ /* 0x000fe2000000004f */
[--C-:B------:R-:W-:Y:S01]  /*1edc0*/  HSET2.LE.AND R79, R131, R206.reuse, PT ;  /* 0x000000ce834f7233 */ /* 0x100fe20003803000 */
[----:B------:R-:W-:Y:S01]  /*1edd0*/  LOP3.LUT R76, R76, R116, RZ, 0xc0, !PT ;  /* 0x000000744c4c7212 */ /* 0x000fe200078ec0ff */
[----:B------:R1:W3:Y:S01]  /*1ede0*/  LDL.S16 R121, [R1+0x5c] ;  /* 0x00005c0001797983 */ /* 0x0002e20000100600 */
[----:B------:R-:W-:Y:S01]  /*1edf0*/  PRMT R96, R92, 0x5410, R93 ;  /* 0x000054105c607816 */ /* 0x000fe2000000005d */
[----:B------:R-:W-:Y:S01]  /*1ee00*/  HSET2.LE.AND R81, R0, R206, PT ;  /* 0x000000ce00517233 */ /* 0x000fe20003803000 */
[----:B------:R-:W-:Y:S01]  /*1ee10*/  LOP3.LUT R79, R79, R117, RZ, 0xc0, !PT ;  /* 0x000000754f4f7212 */ /* 0x000fe200078ec0ff */
[----:B------:R-:W-:Y:S01]  /*1ee20*/  IMAD.WIDE.U32 R116, R163, -0x2daee0ad, RZ ;  /* 0xd2511f53a3747825 */ /* 0x000fe200078e00ff */
[----:B------:R-:W-:Y:S02]  /*1ee30*/  PRMT R0, R94, 0x5410, R115 ;  /* 0x000054105e007816 */ /* 0x000fe40000000073 */
[----:B------:R-:W-:Y:S01]  /*1ee40*/  @!P3 PRMT R94, R85, 0x5410, RZ ;  /* 0x00005410555eb816 */ /* 0x000fe200000000ff */
[----:B------:R-:W-:Y:S01]  /*1ee50*/  IMAD.WIDE.U32 R162, R162, -0x2daee0ad, RZ ;  /* 0xd2511f53a2a27825 */ /* 0x000fe200078e00ff */
[----:B------:R-:W-:Y:S02]  /*1ee60*/  LOP3.LUT R95, R117, UR14, R166, 0x96, !PT ;  /* 0x0000000e755f7c12 */ /* 0x000fe4000f8e96a6 */
[----:B------:R-:W-:Y:S01]  /*1ee70*/  SHF.R.U32.HI R85, RZ, 0x8, R143 ;  /* 0x00000008ff557819 */ /* 0x000fe2000001168f */
[----:B------:R-:W-:Y:S01]  /*1ee80*/  STG.E.U16 [R158.64+0x50], R94 ;  /* 0x0000505e9e007986 */ /* 0x000fe2000c101522 */
[----:B------:R-:W-:Y:S02]  /*1ee90*/  LOP3.LUT R3, R116, 0xffff, RZ, 0xc0, !PT ;  /* 0x0000ffff74037812 */ /* 0x000fe400078ec0ff */
[----:B------:R-:W-:Y:S02]  /*1eea0*/  LOP3.LUT R81, R81, R123, RZ, 0xc0, !PT ;  /* 0x0000007b51517212 */ /* 0x000fe400078ec0ff */
[----:B------:R-:W-:Y:S02]  /*1eeb0*/  PRMT R123, R144, 0x5410, R85 ;  /* 0x00005410907b7816 */ /* 0x000fe40000000055 */
[----:B------:R-:W-:Y:S02]  /*1eec0*/  LOP3.LUT R84, R95, 0xff, RZ, 0xc0, !PT ;  /* 0x000000ff5f547812 */ /* 0x000fe400078ec0ff */
[----:B------:R-:W-:Y:S02]  /*1eed0*/  LOP3.LUT R118, R136, 0xff, RZ, 0xc0, !PT ;  /* 0x000000ff88767812 */ /* 0x000fe400078ec0ff */
[----:B------:R-:W-:Y:S02]  /*1eee0*/  ISETP.GE.U32.AND P3, PT, R235, R84, PT ;  /* 0x00000054eb00720c */ /* 0x000fe40003f66070 */
[----:B------:R-:W-:Y:S02]  /*1eef0*/  SHF.R.U32.HI R3, RZ, 0x8, R3 ;  /* 0x00000008ff037819 */ /* 0x000fe40000011603 */
[----:B-1----:R-:W-:Y:S02]  /*1ef00*/  F2FP.BF16.PACK_AB R144, R169, R170 ;  /* 0x000000aaa990723e */ /* 0x002fe400000010ff */
[----:B------:R-:W-:Y:S01]  /*1ef10*/  LOP3.LUT R84, R95, 0xffff, RZ, 0xc0, !PT ;  /* 0x0000ffff5f547812 */ /* 0x000fe200078ec0ff */
[-C--:B--2---:R-:W-:Y:S03]  /*1ef20*/  HMMA.16816.F32.BF16 R4, R76, R88.reuse, R4 ;  /* 0x000000584c04723c */ /* 0x084fe60000041804 */
[----:B------:R-:W-:Y:S04]  /*1ef30*/  SHF.R.U32.HI R84, RZ, 0x8, R84 ;  /* 0x00000008ff547819 */ /* 0x000fe80000011654 */
[----:B------:R-:W-:Y:S01]  /*1ef40*/  LOP3.LUT R84, R84, 0xffff, RZ, 0xc0, !PT ;  /* 0x0000ffff54547812 */ /* 0x000fe200078ec0ff */
[C---:B------:R-:W-:Y:S07]  /*1ef50*/  HMMA.16816.F32.BF16 R8, R80.reuse, R88, R8 ;  /* 0x000000585008723c */ /* 0x040fee0000041808 */
[----:B------:R-:W-:Y:S01]  /*1ef60*/  LOP3.LUT R89, R136, 0xffff, RZ, 0xc0, !PT ;  /* 0x0000ffff88597812 */ /* 0x000fe200078ec0ff */
[-C--:B------:R-:W-:Y:S01]  /*1ef70*/  HMMA.16816.F32.BF16 R12, R80, R90.reuse, R12 ;  /* 0x0000005a500c723c */ /* 0x080fe2000004180c */
[--C-:B------:R-:W-:Y:S03]  /*1ef80*/  SHF.R.U32.HI R88, RZ, 0x18, R95.reuse ;  /* 0x00000018ff587819 */ /* 0x100fe6000001165f */
[----:B------:R-:W-:Y:S02]  /*1ef90*/  SHF.R.U32.HI R95, RZ, 0x10, R95 ;  /* 0x00000010ff5f7819 */ /* 0x000fe4000001165f */
[----:B------:R-:W-:Y:S02]  /*1efa0*/  SHF.R.U32.HI R136, RZ, 0x18, R136 ;  /* 0x00000018ff887819 */ /* 0x000fe40000011688 */
[C---:B------:R-:W-:Y:S01]  /*1efb0*/  HMMA.16816.F32.BF16 R16, R76.reuse, R90, R16 ;  /* 0x0000005a4c10723c */ /* 0x040fe20000041810 */
[----:B------:R-:W-:Y:S07]  /*1efc0*/  LOP3.LUT R95, R95, 0xff, RZ, 0xc0, !PT ;  /* 0x000000ff5f5f7812 */ /* 0x000fee00078ec0ff */
[-C--:B------:R-:W-:Y:S08]  /*1efd0*/  HMMA.16816.F32.BF16 R20, R76, R72.reuse, R20 ;  /* 0x000000484c14723c */ /* 0x080ff00000041814 */
[C---:B------:R-:W-:Y:S07]  /*1efe0*/  HMMA.16816.F32.BF16 R24, R80.reuse, R72, R24 ;  /* 0x000000485018723c */ /* 0x040fee0000041818 */
[----:B------:R-:W-:Y:S01]  /*1eff0*/  SHF.R.U32.HI R73, RZ, 0x8, R89 ;  /* 0x00000008ff497819 */ /* 0x000fe20000011659 */
[-C--:B------:R-:W-:Y:S01]  /*1f000*/  HMMA.16816.F32.BF16 R28, R80, R74.reuse, R28 ;  /* 0x0000004a501c723c */ /* 0x080fe2000004181c */
[----:B------:R-:W-:Y:S03]  /*1f010*/  LOP3.LUT R89, R119, 0xff, RZ, 0xc0, !PT ;  /* 0x000000ff77597812 */ /* 0x000fe600078ec0ff */
[----:B------:R-:W-:Y:S02]  /*1f020*/  PRMT R118, R118, 0x5410, R73 ;  /* 0x0000541076767816 */ /* 0x000fe40000000049 */
[----:B------:R-:W-:Y:S02]  /*1f030*/  PRMT R136, R89, 0x5410, R136 ;  /* 0x0000541059887816 */ /* 0x000fe40000000088 */
[C---:B------:R-:W-:Y:S01]  /*1f040*/  HMMA.16816.F32.BF16 R32, R76.reuse, R74, R32 ;  /* 0x0000004a4c20723c */ /* 0x040fe20000041820 */
[----:B----4-:R-:W-:Y:S03]  /*1f050*/  @!P6 HFMA2.BF16_V2 R135, -RZ.H0_H0, RZ.H0_H0, -R115.H0_H0 ;  /* 0x200000ffff87e231 */ /* 0x010fe60000340973 */
[----:B---3--:R-:W-:Y:S02]  /*1f060*/  @!P5 HFMA2.BF16_V2 R133, -RZ.H0_H0, RZ.H0_H0, -R92.H0_H0 ;  /* 0x200000ffff85d231 */ /* 0x008fe4000034095c */
[----:B------:R-:W-:Y:S01]  /*1f070*/  PRMT R86, R135, 0x7610, R86 ;  /* 0x0000761087567816 */ /* 0x000fe20000000056 */
[----:B------:R-:W-:Y:S05]  /*1f080*/  @!P6 STL.S16 [R1+0x64], R135 ;  /* 0x000064870100e387 */ /* 0x000fea0000100600 */
[----:B------:R-:W-:Y:S01]  /*1f090*/  @!P6 PRMT R115, R86, 0x5410, RZ ;  /* 0x000054105673e816 */ /* 0x000fe200000000ff */
[----:B------:R-:W-:Y:S01]  /*1f0a0*/  @!P5 STL.S16 [R1+0x50], R133 ;  /* 0x000050850100d387 */ /* 0x000fe20000100600 */
[----:B------:R-:W-:Y:S02]  /*1f0b0*/  ISETP.GE.U32.AND P6, PT, R235, R84, PT ;  /* 0x00000054eb00720c */ /* 0x000fe40003fc6070 */
[----:B------:R-:W-:Y:S01]  /*1f0c0*/  PRMT R124, R133, 0x7610, R124 ;  /* 0x00007610857c7816 */ /* 0x000fe2000000007c */
[----:B------:R1:W2:Y:S03]  /*1f0d0*/  LDL.S16 R91, [R1+0x4c] ;  /* 0x00004c00015b7983 */ /* 0x0002a60000100600 */
[----:B------:R-:W-:Y:S01]  /*1f0e0*/  @!P5 PRMT R92, R124, 0x5410, RZ ;  /* 0x000054107c5cd816 */ /* 0x000fe200000000ff */
[----:B------:R-:W-:Y:S01]  /*1f0f0*/  @!P2 HFMA2.BF16_V2 R122, -RZ.H0_H0, RZ.H0_H0, -R93.H0_H0 ;  /* 0x200000ffff7aa231 */ /* 0x000fe2000034095d */
[----:B------:R-:W3:Y:S01]  /*1f100*/  LDSM.16.MT88.4 R84, [R174+0x6800] ;  /* 0x00680000ae54783b */ /* 0x000ee20000004200 */
[----:B------:R-:W-:Y:S01]  /*1f110*/  ISETP.GE.U32.AND P5, PT, R235, R88, PT ;  /* 0x00000058eb00720c */ /* 0x000fe20003fa6070 */
[----:B------:R-:W-:Y:S02]  /*1f120*/  @!P4 HFMA2.BF16_V2 R97, -RZ.H0_H0, RZ.H0_H0, -R154.H0_H0 ;  /* 0x200000ffff61c231 */ /* 0x000fe4000034099a */
[----:B------:R-:W-:Y:S03]  /*1f130*/  PRMT R88, R122, 0x7610, R88 ;  /* 0x000076107a587816 */ /* 0x000fe60000000058 */
[----:B------:R-:W-:Y:S01]  /*1f140*/  PRMT R98, R97, 0x7610, R98 ;  /* 0x0000761061627816 */ /* 0x000fe20000000062 */
[----:B------:R4:W-:Y:S01]  /*1f150*/  @!P2 STL.S16 [R1+0x60], R122 ;  /* 0x0000607a0100a387 */ /* 0x0009e20000100600 */
[----:B------:R-:W-:Y:S02]  /*1f160*/  @!P2 PRMT R93, R88, 0x5410, RZ ;  /* 0x00005410585da816 */ /* 0x000fe400000000ff */
[----:B------:R-:W-:Y:S01]  /*1f170*/  LOP3.LUT R88, R145, 0xff, RZ, 0xc0, !PT ;  /* 0x000000ff91587812 */ /* 0x000fe200078ec0ff */
[----:B------:R-:W-:Y:S01]  /*1f180*/  STG.E.U16 [R158.64+0x52], R115 ;  /* 0x000052739e007986 */ /* 0x000fe2000c101522 */
[----:B------:R-:W-:Y:S01]  /*1f190*/  ISETP.GE.U32.AND P2, PT, R235, R95, PT ;  /* 0x0000005feb00720c */ /* 0x000fe20003f46070 */
[----:B------:R-:W-:Y:S01]  /*1f1a0*/  @!P1 HFMA2.BF16_V2 R121, -RZ.H0_H0, RZ.H0_H0, -R153.H0_H0 ;  /* 0x200000ffff799231 */ /* 0x000fe20000340999 */
[----:B------:R-:W-:Y:S01]  /*1f1b0*/  PRMT R95, R153, 0x5410, R154 ;  /* 0x00005410995f7816 */ /* 0x000fe2000000009a */
[----:B------:R-:W-:Y:S01]  /*1f1c0*/  STG.E.U16 [R164.64+0x4e], R92 ;  /* 0x00004e5ca4007986 */ /* 0x000fe2000c101522 */
[----:B------:R-:W-:Y:S02]  /*1f1d0*/  @!P4 PRMT R154, R98, 0x5410, RZ ;  /* 0x00005410629ac816 */ /* 0x000fe400000000ff */
[----:B------:R-:W-:Y:S01]  /*1f1e0*/  PRMT R100, R121, 0x7610, R100 ;  /* 0x0000761079647816 */ /* 0x000fe20000000064 */
[----:B------:R1:W-:Y:S01]  /*1f1f0*/  @!P1 STL.S16 [R1+0x5c], R121 ;  /* 0x00005c7901009387 */ /* 0x0003e20000100600 */
[----:B------:R-:W-:Y:S02]  /*1f200*/  LOP3.LUT R98, R138, 0xff, RZ, 0xc0, !PT ;  /* 0x000000ff8a627812 */ /* 0x000fe400078ec0ff */
[----:B------:R-:W-:Y:S01]  /*1f210*/  @!P1 PRMT R153, R100, 0x5410, RZ ;  /* 0x0000541064999816 */ /* 0x000fe200000000ff */
[----:B------:R1:W-:Y:S01]  /*1f220*/  @!P4 STL.S16 [R1+0x58], R97 ;  /* 0x000058610100c387 */ /* 0x0003e20000100600 */
[----:B------:R-:W-:Y:S02]  /*1f230*/  LOP3.LUT R100, R117, UR14, R166, 0x96, !PT ;  /* 0x0000000e75647c12 */ /* 0x000fe4000f8e96a6 */
[----:B------:R-:W-:Y:S01]  /*1f240*/  MUFU.EX2 R166, R252 ;  /* 0x000000fc00a67308 */ /* 0x000fe20000000800 */
[----:B------:R2:W2:Y:S04]  /*1f250*/  LDL.S16 R101, [R1+0x54] ;  /* 0x0000540001657983 */ /* 0x0004a80000100600 */
[----:B------:R-:W-:Y:S01]  /*1f260*/  STG.E.U16 [R164.64+0x50], R93 ;  /* 0x0000505da4007986 */ /* 0x000fe2000c101522 */
[----:B----4-:R-:W-:Y:S02]  /*1f270*/  PRMT R122, R88, 0x5410, R146 ;  /* 0x00005410587a7816 */ /* 0x010fe40000000092 */
[----:B------:R-:W-:Y:S01]  /*1f280*/  LOP3.LUT R88, R116, 0xffff, RZ, 0xc0, !PT ;  /* 0x0000ffff74587812 */ /* 0x000fe200078ec0ff */
[----:B------:R-:W-:Y:S03]  /*1f290*/  STG.E.U16 [R160.64+0x50], R153 ;  /* 0x00005099a0007986 */ /* 0x000fe6000c101522 */
[----:B------:R-:W-:Y:S01]  /*1f2a0*/  SHF.R.U32.HI R88, RZ, 0x8, R88 ;  /* 0x00000008ff587819 */ /* 0x000fe20000011658 */
[-C--:B---3--:R-:W-:Y:S01]  /*1f2b0*/  HMMA.16816.F32.BF16 R36, R76, R84.reuse, R36 ;  /* 0x000000544c24723c */ /* 0x088fe20000041824 */
[----:B------:R-:W-:Y:S02]  /*1f2c0*/  STG.E.U16 [R160.64+0x52], R154 ;  /* 0x0000529aa0007986 */ /* 0x000fe4000c101522 */
[----:B------:R-:W-:Y:S02]  /*1f2d0*/  LOP3.LUT R88, R88, 0xffff, RZ, 0xc0, !PT ;  /* 0x0000ffff58587812 */ /* 0x000fe400078ec0ff */
[----:B-1----:R-:W-:Y:S03]  /*1f2e0*/  PRMT R121, R152, 0x5410, R151 ;  /* 0x0000541098797816 */ /* 0x002fe60000000097 */
[C---:B------:R-:W-:Y:S01]  /*1f2f0*/  HMMA.16816.F32.BF16 R40, R80.reuse, R84, R40 ;  /* 0x000000545028723c */ /* 0x040fe20000041828 */
[----:B------:R-:W-:Y:S04]  /*1f300*/  LOP3.LUT R97, R163, UR14, R168, 0x96, !PT ;  /* 0x0000000ea3617c12 */ /* 0x000fe8000f8e96a8 */
[----:B------:R-:W-:Y:S02]  /*1f310*/  LOP3.LUT R72, R97, 0xff, RZ, 0xc0, !PT ;  /* 0x000000ff61487812 */ /* 0x000fe400078ec0ff */
[----:B------:R-:W-:Y:S01]  /*1f320*/  LOP3.LUT R84, R138, 0xffff, RZ, 0xc0, !PT ;  /* 0x0000ffff8a547812 */ /* 0x000fe200078ec0ff */
[-C--:B------:R-:W-:Y:S01]  /*1f330*/  HMMA.16816.F32.BF16 R44, R80, R86.reuse, R44 ;  /* 0x00000056502c723c */ /* 0x080fe2000004182c */
[--C-:B------:R-:W-:Y:S02]  /*1f340*/  SHF.R.U32.HI R85, RZ, 0x10, R138.reuse ;  /* 0x00000010ff557819 */ /* 0x100fe4000001168a */
[----:B------:R-:W-:Y:S02]  /*1f350*/  ISETP.GE.U32.AND P1, PT, R235, R72, PT ;  /* 0x00000048eb00720c */ /* 0x000fe40003f26070 */
[----:B------:R-:W-:Y:S02]  /*1f360*/  LOP3.LUT R89, R85, 0xff, RZ, 0xc0, !PT ;  /* 0x000000ff55597812 */ /* 0x000fe400078ec0ff */
[----:B------:R-:W-:Y:S01]  /*1f370*/  SHF.R.U32.HI R85, RZ, 0x10, R97 ;  /* 0x00000010ff557819 */ /* 0x000fe20000011661 */
[C---:B------:R-:W-:Y:S01]  /*1f380*/  HMMA.16816.F32.BF16 R48, R76.reuse, R86, R48 ;  /* 0x000000564c30723c */ /* 0x040fe20000041830 */
[C---:B------:R-:W-:Y:S03]  /*1f390*/  LOP3.LUT R72, R116.reuse, 0xff, RZ, 0xc0, !PT ;  /* 0x000000ff74487812 */ /* 0x040fe600078ec0ff */
[----:B------:R-:W-:Y:S02]  /*1f3a0*/  LOP3.LUT R85, R85, 0xff, RZ, 0xc0, !PT ;  /* 0x000000ff55557812 */ /* 0x000fe400078ec0ff */
[----:B------:R-:W-:Y:S01]  /*1f3b0*/  ISETP.GE.U32.AND P4, PT, R235, R72, PT ;  /* 0x00000048eb00720c */ /* 0x000fe20003f86070 */
[--C-:B------:R-:W-:Y:S01]  /*1f3c0*/  HSET2.LE.AND R87, R122, R206.reuse, PT ;  /* 0x000000ce7a577233 */ /* 0x100fe20003803000 */
[----:B------:R-:W1:Y:S01]  /*1f3d0*/  LDSM.16.MT88.4 R72, [R175+0x6800] ;  /* 0x00680000af48783b */ /* 0x000e620000004200 */
[----:B------:R-:W-:Y:S03]  /*1f3e0*/  SHF.R.U32.HI R138, RZ, 0x18, R138 ;  /* 0x00000018ff8a7819 */ /* 0x000fe6000001168a */
[----:B------:R-:W-:Y:S01]  /*1f3f0*/  LOP3.LUT R87, R87, R0, RZ, 0xc0, !PT ;  /* 0x0000000057577212 */ /* 0x000fe200078ec0ff */
[--C-:B------:R-:W-:Y:S01]  /*1f400*/  HSET2.LE.AND R0, R118, R206.reuse, PT ;  /* 0x000000ce76007233 */ /* 0x100fe20003803000 */
[----:B------:R-:W-:Y:S01]  /*1f410*/  PRMT R138, R89, 0x5410, R138 ;  /* 0x00005410598a7816 */ /* 0x000fe2000000008a */
[-C--:B-1----:R-:W-:Y:S08]  /*1f420*/  HMMA.16816.F32.BF16 R52, R76, R72.reuse, R52 ;  /* 0x000000484c34723c */ /* 0x082ff00000041834 */
[C---:B------:R-:W-:Y:S08]  /*1f430*/  HMMA.16816.F32.BF16 R56, R80.reuse, R72, R56 ;  /* 0x000000485038723c */ /* 0x040ff00000041838 */
[-C--:B------:R-:W-:Y:S07]  /*1f440*/  HMMA.16816.F32.BF16 R60, R80, R74.reuse, R60 ;  /* 0x0000004a503c723c */ /* 0x080fee000004183c */
[----:B------:R-:W-:Y:S01]  /*1f450*/  LOP3.LUT R80, R116, 0xff, RZ, 0xc0, !PT ;  /* 0x000000ff74507812 */ /* 0x000fe200078ec0ff */
[----:B------:R-:W-:Y:S01]  /*1f460*/  HMMA.16816.F32.BF16 R64, R76, R74, R64 ;  /* 0x0000004a4c40723c */ /* 0x000fe20000041840 */
[----:B------:R-:W-:Y:S03]  /*1f470*/  LDSM.16.MT88.4 R76, [R176+0x7000] ;  /* 0x00700000b04c783b */ /* 0x000fe60000004200 */
[----:B------:R-:W-:Y:S02]  /*1f480*/  PRMT R142, R80, 0x5410, R3 ;  /* 0x00005410508e7816 */ /* 0x000fe40000000003 */
[----:B------:R-:W-:Y:S02]  /*1f490*/  SHF.R.U32.HI R3, RZ, 0x10, R162 ;  /* 0x00000010ff037819 */ /* 0x000fe400000116a2 */
[----:B------:R-:W-:Y:S01]  /*1f4a0*/  LOP3.LUT R74, R0, R96, RZ, 0xc0, !PT ;  /* 0x00000060004a7212 */ /* 0x000fe200078ec0ff */
[----:B------:R-:W-:Y:S01]  /*1f4b0*/  HSET2.LE.AND R142, R142, R206, PT ;  /* 0x000000ce8e8e7233 */ /* 0x000fe20003803000 */
[----:B------:R-:W1:Y:S02]  /*1f4c0*/  MUFU.EX2 R96, R246 ;  /* 0x000000f600607308 */ /* 0x000e640000000800 */
[----:B------:R-:W-:Y:S01]  /*1f4d0*/  SHF.R.U32.HI R0, RZ, 0x18, R116 ;  /* 0x00000018ff007819 */ /* 0x000fe20000011674 */
[----:B-1----:R-:W-:Y:S01]  /*1f4e0*/  FADD.FTZ R194, R96, R155 ;  /* 0x0000009b60c27221 */ /* 0x002fe20000010000 */
[----:B------:R-:W-:Y:S06]  /*1f4f0*/  F2FP.BF16.PACK_AB R96, R190, R96 ;  /* 0x00000060be60723e */ /* 0x000fec00000010ff */
[----:B------:R-:W-:Y:S01]  /*1f500*/  MUFU.EX2 R155, R172 ;  /* 0x000000ac009b7308 */ /* 0x000fe20000000800 */
[----:B------:R-:W-:Y:S01]  /*1f510*/  PRMT R149, R96, 0x7632, R149 ;  /* 0x0000763260957816 */ /* 0x000fe20000000095 */
[----:B--2---:R-:W-:Y:S05]  /*1f520*/  @!P3 HFMA2.BF16_V2 R91, -RZ.H0_H0, RZ.H0_H0, -R152.H0_H0 ;  /* 0x200000ffff5bb231 */ /* 0x004fea0000340998 */
[----:B------:R1:W-:Y:S01]  /*1f530*/  @!P3 STL.S16 [R1+0x4c], R91 ;  /* 0x00004c5b0100b387 */ /* 0x0003e20000100600 */
[----:B------:R-:W-:Y:S03]  /*1f540*/  PRMT R90, R91, 0x7610, R90 ;  /* 0x000076105b5a7816 */ /* 0x000fe6000000005a */
[----:B------:R2:W3:Y:S01]  /*1f550*/  LDL.S16 R104, [R1+0x48] ;  /* 0x0000480001687983 */ /* 0x0004e20000100600 */
[----:B------:R-:W-:Y:S02]  /*1f560*/  @!P3 PRMT R152, R90, 0x5410, RZ ;  /* 0x000054105a98b816 */ /* 0x000fe400000000ff */
[----:B------:R-:W-:Y:S01]  /*1f570*/  ISETP.GE.U32.AND P3, PT, R235, R88, PT ;  /* 0x00000058eb00720c */ /* 0x000fe20003f66070 */
[----:B------:R2:W4:Y:S01]  /*1f580*/  LDL.S16 R119, [R1+0x44] ;  /* 0x0000440001777983 */ /* 0x0005220000100600 */
[C---:B------:R-:W-:Y:S02]  /*1f590*/  LOP3.LUT R88, R129.reuse, 0xffff, RZ, 0xc0, !PT ;  /* 0x0000ffff81587812 */ /* 0x040fe400078ec0ff */
[----:B------:R-:W-:Y:S01]  /*1f5a0*/  SHF.R.U32.HI R90, RZ, 0x8, R84 ;  /* 0x00000008ff5a7819 */ /* 0x000fe20000011654 */
[----:B------:R-:W-:Y:S01]  /*1f5b0*/  STG.E.U16 [R156.64+0x60], R152 ;  /* 0x000060989c007986 */ /* 0x000fe2000c101522 */
[----:B------:R-:W-:Y:S02]  /*1f5c0*/  SHF.R.U32.HI R84, RZ, 0x8, R88 ;  /* 0x00000008ff547819 */ /* 0x000fe40000011658 */
[----:B-1----:R-:W-:Y:S01]  /*1f5d0*/  LOP3.LUT R91, R129, 0xff, RZ, 0xc0, !PT ;  /* 0x000000ff815b7812 */ /* 0x002fe200078ec0ff */
[----:B------:R-:W-:Y:S03]  /*1f5e0*/  @!P6 HFMA2.BF16_V2 R101, -RZ.H0_H0, RZ.H0_H0, -R151.H0_H0 ;  /* 0x200000ffff65e231 */ /* 0x000fe60000340997 */
[----:B------:R-:W-:Y:S02]  /*1f5f0*/  PRMT R102, R91, 0x5410, R84 ;  /* 0x000054105b667816 */ /* 0x000fe40000000054 */
[--C-:B------:R-:W-:Y:S01]  /*1f600*/  SHF.R.U32.HI R84, RZ, 0x10, R129.reuse ;  /* 0x00000010ff547819 */ /* 0x100fe20000011681 */
[----:B------:R1:W-:Y:S01]  /*1f610*/  @!P6 STL.S16 [R1+0x54], R101 ;  /* 0x000054650100e387 */ /* 0x0003e20000100600 */
[----:B------:R-:W-:Y:S02]  /*1f620*/  PRMT R88, R101, 0x7610, R88 ;  /* 0x0000761065587816 */ /* 0x000fe40000000058 */
[----:B------:R-:W-:Y:S02]  /*1f630*/  SHF.R.U32.HI R129, RZ, 0x18, R129 ;  /* 0x00000018ff817819 */ /* 0x000fe40000011681 */
[----:B------:R-:W-:Y:S02]  /*1f640*/  @!P6 PRMT R151, R88, 0x5410, RZ ;  /* 0x000054105897e816 */ /* 0x000fe400000000ff */
[----:B------:R-:W-:Y:S02]  /*1f650*/  ISETP.GE.U32.AND P6, PT, R235, R85, PT ;  /* 0x00000055eb00720c */ /* 0x000fe40003fc6070 */
[----:B------:R-:W-:Y:S01]  /*1f660*/  LOP3.LUT R85, R84, 0xff, RZ, 0xc0, !PT ;  /* 0x000000ff54557812 */ /* 0x000fe200078ec0ff */
[----:B------:R-:W-:Y:S01]  /*1f670*/  STG.E.U16 [R156.64+0x62], R151 ;  /* 0x000062979c007986 */ /* 0x000fe2000c101522 */
[----:B------:R-:W-:Y:S02]  /*1f680*/  LOP3.LUT R84, R97, 0xffff, RZ, 0xc0, !PT ;  /* 0x0000ffff61547812 */ /* 0x000fe400078ec0ff */
[----:B------:R-:W-:Y:S02]  /*1f690*/  PRMT R129, R85, 0x5410, R129 ;  /* 0x0000541055817816 */ /* 0x000fe40000000081 */
[----:B------:R-:W-:Y:S02]  /*1f6a0*/  SHF.R.U32.HI R85, RZ, 0x8, R84 ;  /* 0x00000008ff557819 */ /* 0x000fe40000011654 */
[----:B------:R-:W-:Y:S01]  /*1f6b0*/  SHF.R.U32.HI R97, RZ, 0x18, R97 ;  /* 0x00000018ff617819 */ /* 0x000fe20000011661 */
[--C-:B------:R-:W-:Y:S01]  /*1f6c0*/  HSET2.LE.AND R73, R129, R206.reuse, PT ;  /* 0x000000ce81497233 */ /* 0x100fe20003803000 */
[----:B------:R-:W-:Y:S01]  /*1f6d0*/  LOP3.LUT R72, R85, 0xffff, RZ, 0xc0, !PT ;  /* 0x0000ffff55487812 */ /* 0x000fe200078ec0ff */
[--C-:B------:R-:W-:Y:S03]  /*1f6e0*/  HSET2.LE.AND R85, R138, R206.reuse, PT ;  /* 0x000000ce8a557233 */ /* 0x100fe60003803000 */
[----:B------:R-:W-:Y:S02]  /*1f6f0*/  LOP3.LUT R73, R73, R126, RZ, 0xc0, !PT ;  /* 0x0000007e49497212 */ /* 0x000fe400078ec0ff */
[----:B-1----:R-:W-:Y:S02]  /*1f700*/  PRMT R101, R98, 0x5410, R90 ;  /* 0x0000541062657816 */ /* 0x002fe4000000005a */
[----:B------:R-:W1:Y:S01]  /*1f710*/  MUFU.EX2 R98, R244 ;  /* 0x000000f400627308 */ /* 0x000e620000000800 */
[----:B------:R-:W2:Y:S01]  /*1f720*/  LDSM.16.MT88.4 R88, [R173+0x7000] ;  /* 0x00700000ad58783b */ /* 0x000ea20000004200 */
[----:B------:R-:W-:Y:S01]  /*1f730*/  LOP3.LUT R85, R85, R127, RZ, 0xc0, !PT ;  /* 0x0000007f55557212 */ /* 0x000fe200078ec0ff */
[----:B------:R-:W-:Y:S05]  /*1f740*/  HSET2.LE.AND R84, R101, R206, PT ;  /* 0x000000ce65547233 */ /* 0x000fea0003803000 */
[----:B------:R-:W-:Y:S01]  /*1f750*/  LOP3.LUT R84, R84, R128, RZ, 0xc0, !PT ;  /* 0x0000008054547212 */ /* 0x000fe200078ec0ff */
[----:B-1----:R-:W-:Y:S01]  /*1f760*/  FADD.FTZ R195, R98, R195 ;  /* 0x000000c362c37221 */ /* 0x002fe20000010000 */
[----:B------:R-:W-:Y:S01]  /*1f770*/  F2FP.BF16.PACK_AB R98, R191, R98 ;  /* 0x00000062bf62723e */ /* 0x000fe200000010ff */
[----:B---3--:R-:W-:Y:S02]  /*1f780*/  @!P2 HFMA2.BF16_V2 R104, -RZ.H0_H0, RZ.H0_H0, -R150.H0_H0 ;  /* 0x200000ffff68a231 */ /* 0x008fe40000340996 */
[----:B----4-:R-:W-:Y:S03]  /*1f790*/  @!P5 HFMA2.BF16_V2 R119, -RZ.H0_H0, RZ.H0_H0, -R99.H0_H0 ;  /* 0x200000ffff77d231 */ /* 0x010fe60000340963 */
[----:B------:R1:W-:Y:S01]  /*1f7a0*/  @!P2 STL.S16 [R1+0x48], R104 ;  /* 0x000048680100a387 */ /* 0x0003e20000100600 */
[----:B------:R-:W-:Y:S03]  /*1f7b0*/  PRMT R86, R104, 0x7610, R86 ;  /* 0x0000761068567816 */ /* 0x000fe60000000056 */
[----:B------:R3:W4:Y:S01]  /*1f7c0*/  LDL.S16 R101, [R1+0x38] ;  /* 0x0000380001657983 */ /* 0x0007220000100600 */
[----:B------:R-:W-:Y:S03]  /*1f7d0*/  PRMT R106, R119, 0x7610, R106 ;  /* 0x00007610776a7816 */ /* 0x000fe6000000006a */
[----:B------:R3:W3:Y:S04]  /*1f7e0*/  LDL.S16 R105, [R1+0x3c] ;  /* 0x00003c0001697983 */ /* 0x0006e80000100600 */
[----:B------:R-:W-:Y:S01]  /*1f7f0*/  @!P5 STL.S16 [R1+0x44], R119 ;  /* 0x000044770100d387 */ /* 0x000fe20000100600 */
[----:B-1----:R-:W-:Y:S02]  /*1f800*/  PRMT R104, R150, 0x5410, R99 ;  /* 0x0000541096687816 */ /* 0x002fe40000000063 */
[----:B------:R-:W-:Y:S01]  /*1f810*/  @!P2 PRMT R150, R86, 0x5410, RZ ;  /* 0x000054105696a816 */ /* 0x000fe200000000ff */
[--C-:B------:R-:W-:Y:S01]  /*1f820*/  HSET2.LE.AND R86, R123, R206.reuse, PT ;  /* 0x000000ce7b567233 */ /* 0x100fe20003803000 */
[C---:B------:R-:W-:Y:S01]  /*1f830*/  ISETP.GE.U32.AND P2, PT, R235.reuse, R72, PT ;  /* 0x00000048eb00720c */ /* 0x040fe20003f46070 */
[--C-:B------:R-:W-:Y:S01]  /*1f840*/  HSET2.LE.AND R72, R102, R206.reuse, PT ;  /* 0x000000ce66487233 */ /* 0x100fe20003803000 */
[----:B------:R-:W-:Y:S01]  /*1f850*/  @!P5 PRMT R99, R106, 0x5410, RZ ;  /* 0x000054106a63d816 */ /* 0x000fe200000000ff */
[----:B------:R-:W-:Y:S01]  /*1f860*/  STG.E.U16 [R158.64+0x60], R150 ;  /* 0x000060969e007986 */ /* 0x000fe2000c101522 */
[----:B------:R-:W-:Y:S02]  /*1f870*/  ISETP.GE.U32.AND P5, PT, R235, R97, PT ;  /* 0x00000061eb00720c */ /* 0x000fe40003fa6070 */
[----:B------:R-:W-:Y:S01]  /*1f880*/  PRMT R97, R98, 0x7632, R97 ;  /* 0x0000763262617816 */ /* 0x000fe20000000061 */
[----:B------:R-:W-:Y:S01]  /*1f890*/  STG.E.U16 [R158.64+0x62], R99 ;  /* 0x000062639e007986 */ /* 0x000fe2000c101522 */
[----:B------:R-:W-:Y:S01]  /*1f8a0*/  LOP3.LUT R86, R86, R2, RZ, 0xc0, !PT ;  /* 0x0000000256567212 */ /* 0x000fe200078ec0ff */
[----:B------:R-:W-:Y:S01]  /*1f8b0*/  HSET2.LE.AND R2, R136, R206, PT ;  /* 0x000000ce88027233 */ /* 0x000fe20003803000 */
[----:B------:R-:W-:Y:S04]  /*1f8c0*/  LOP3.LUT R72, R72, R125, RZ, 0xc0, !PT ;  /* 0x0000007d48487212 */ /* 0x000fe800078ec0ff */
[----:B------:R-:W-:Y:S01]  /*1f8d0*/  LOP3.LUT R75, R2, R95, RZ, 0xc0, !PT ;  /* 0x0000005f024b7212 */ /* 0x000fe200078ec0ff */
[-C--:B--2---:R-:W-:Y:S01]  /*1f8e0*/  HMMA.16816.F32.BF16 R4, R84, R88.reuse, R4 ;  /* 0x000000585404723c */ /* 0x084fe20000041804 */
[----:B------:R-:W-:Y:S07]  /*1f8f0*/  PRMT R95, R98, 0x5410, R97 ;  /* 0x00005410625f7816 */ /* 0x000fee0000000061 */
[C---:B------:R-:W-:Y:S07]  /*1f900*/  HMMA.16816.F32.BF16 R8, R72.reuse, R88, R8 ;  /* 0x000000584808723c */ /* 0x040fee0000041808 */
[----:B------:R-:W-:Y:S01]  /*1f910*/  SHF.R.U32.HI R88, RZ, 0x10, R116 ;  /* 0x00000010ff587819 */ /* 0x000fe20000011674 */
[-C--:B------:R-:W-:Y:S01]  /*1f920*/  HMMA.16816.F32.BF16 R12, R72, R90.reuse, R12 ;  /* 0x0000005a480c723c */ /* 0x080fe2000004180c */
[----:B------:R-:W-:Y:S07]  /*1f930*/  SHF.R.U32.HI R89, RZ, 0x18, R162 ;  /* 0x00000018ff597819 */ /* 0x000fee00000116a2 */
[C---:B------:R-:W-:Y:S07]  /*1f940*/  HMMA.16816.F32.BF16 R16, R84.reuse, R90, R16 ;  /* 0x0000005a5410723c */ /* 0x040fee0000041810 */
[----:B------:R-:W-:Y:S01]  /*1f950*/  LOP3.LUT R90, R88, 0xff, RZ, 0xc0, !PT ;  /* 0x000000ff585a7812 */ /* 0x000fe200078ec0ff */
[-C--:B------:R-:W-:Y:S01]  /*1f960*/  HMMA.16816.F32.BF16 R20, R84, R76.reuse, R20 ;  /* 0x0000004c5414723c */ /* 0x080fe20000041814 */
[----:B------:R-:W-:Y:S07]  /*1f970*/  LOP3.LUT R91, R162, 0xff, RZ, 0xc0, !PT ;  /* 0x000000ffa25b7812 */ /* 0x000fee00078ec0ff */
[C---:B------:R-:W-:Y:S08]  /*1f980*/  HMMA.16816.F32.BF16 R24, R72.reuse, R76, R24 ;  /* 0x0000004c4818723c */ /* 0x040ff00000041818 */
[-C--:B------:R-:W-:Y:S08]  /*1f990*/  HMMA.16816.F32.BF16 R28, R72, R78.reuse, R28 ;  /* 0x0000004e481c723c */ /* 0x080ff0000004181c */
[C---:B------:R-:W-:Y:S01]  /*1f9a0*/  HMMA.16816.F32.BF16 R32, R84.reuse, R78, R32 ;  /* 0x0000004e5420723c */ /* 0x040fe20000041820 */
[----:B------:R-:W-:Y:S03]  /*1f9b0*/  LDSM.16.MT88.4 R76, [R175+0x7000] ;  /* 0x00700000af4c783b */ /* 0x000fe60000004200 */
[----:B----4-:R-:W-:Y:S02]  /*1f9c0*/  @!P1 HFMA2.BF16_V2 R101, -RZ.H0_H0, RZ.H0_H0, -R98.H0_H0 ;  /* 0x200000ffff659231 */ /* 0x010fe40000340962 */
[----:B---3--:R-:W-:Y:S03]  /*1f9d0*/  @!P2 HFMA2.BF16_V2 R105, -RZ.H0_H0, RZ.H0_H0, -R97.H0_H0 ;  /* 0x200000ffff69a231 */ /* 0x008fe60000340961 */
[----:B------:R1:W-:Y:S03]  /*1f9e0*/  @!P1 STL.S16 [R1+0x38], R101 ;  /* 0x0000386501009387 */ /* 0x0003e60000100600 */
[----:B------:R-:W-:Y:S01]  /*1f9f0*/  PRMT R2, R101, 0x7610, R2 ;  /* 0x0000761065027816 */ /* 0x000fe20000000002 */
[----:B------:R2:W-:Y:S01]  /*1fa00*/  @!P2 STL.S16 [R1+0x3c], R105 ;  /* 0x00003c690100a387 */ /* 0x0005e20000100600 */
[----:B------:R-:W-:Y:S02]  /*1fa10*/  PRMT R81, R105, 0x7610, R81 ;  /* 0x0000761069517816 */ /* 0x000fe40000000051 */
[----:B------:R-:W-:Y:S01]  /*1fa20*/  @!P1 PRMT R98, R2, 0x5410, RZ ;  /* 0x0000541002629816 */ /* 0x000fe200000000ff */
[----:B------:R3:W4:Y:S01]  /*1fa30*/  LDL.S16 R102, [R1+0x34] ;  /* 0x0000340001667983 */ /* 0x0007220000100600 */
[C---:B------:R-:W-:Y:S02]  /*1fa40*/  LOP3.LUT R2, R162.reuse, 0xff, RZ, 0xc0, !PT ;  /* 0x000000ffa2027812 */ /* 0x040fe400078ec0ff */
[----:B------:R-:W-:Y:S01]  /*1fa50*/  @!P2 PRMT R97, R81, 0x5410, RZ ;  /* 0x000054105161a816 */ /* 0x000fe200000000ff */
[----:B------:R-:W-:Y:S01]  /*1fa60*/  STG.E.U16 [R164.64+0x5e], R98 ;  /* 0x00005e62a4007986 */ /* 0x000fe2000c101522 */
[C---:B------:R-:W-:Y:S02]  /*1fa70*/  ISETP.GE.U32.AND P2, PT, R235.reuse, R2, PT ;  /* 0x00000002eb00720c */ /* 0x040fe40003f46070 */
[----:B------:R-:W-:Y:S01]  /*1fa80*/  LOP3.LUT R2, R162, 0xffff, RZ, 0xc0, !PT ;  /* 0x0000ffffa2027812 */ /* 0x000fe200078ec0ff */
[----:B------:R-:W3:Y:S01]  /*1fa90*/  LDSM.16.MT88.4 R80, [R174+0x7000] ;  /* 0x00700000ae50783b */ /* 0x000ee20000004200 */
[----:B------:R-:W-:Y:S02]  /*1faa0*/  ISETP.GE.U32.AND P1, PT, R235, R0, PT ;  /* 0x00000000eb00720c */ /* 0x000fe40003f26070 */
[----:B------:R-:W-:Y:S02]  /*1fab0*/  SHF.R.U32.HI R88, RZ, 0x8, R2 ;  /* 0x00000008ff587819 */ /* 0x000fe40000011602 */
[----:B------:R-:W-:Y:S02]  /*1fac0*/  LOP3.LUT R2, R3, 0xff, RZ, 0xc0, !PT ;  /* 0x000000ff03027812 */ /* 0x000fe400078ec0ff */
[----:B------:R-:W-:Y:S01]  /*1fad0*/  LOP3.LUT R0, R163, UR14, R168, 0x96, !PT ;  /* 0x0000000ea3007c12 */ /* 0x000fe2000f8e96a8 */
[----:B------:R-:W-:Y:S01]  /*1fae0*/  STG.E.U16 [R164.64+0x60], R97 ;  /* 0x00006061a4007986 */ /* 0x000fe2000c101522 */
[--C-:B-1----:R-:W-:Y:S01]  /*1faf0*/  SHF.R.U32.HI R101, RZ, 0x18, R116.reuse ;  /* 0x00000018ff657819 */ /* 0x102fe20000011674 */
[----:B------:R-:W1:Y:S01]  /*1fb00*/  MUFU.EX2 R168, R251 ;  /* 0x000000fb00a87308 */ /* 0x000e620000000800 */
[----:B------:R-:W-:Y:S01]  /*1fb10*/  SHF.R.U32.HI R116, RZ, 0x10, R116 ;  /* 0x00000010ff747819 */ /* 0x000fe20000011674 */
[----:B--2---:R2:W2:Y:S01]  /*1fb20*/  LDL.S16 R105, [R1+0x30] ;  /* 0x0000300001697983 */ /* 0x0044a20000100600 */
[----:B------:R-:W-:Y:S02]  /*1fb30*/  PRMT R107, R2, 0x5410, R89 ;  /* 0x00005410026b7816 */ /* 0x000fe40000000059 */
[----:B------:R-:W-:Y:S02]  /*1fb40*/  LOP3.LUT R2, R116, 0xff, RZ, 0xc0, !PT ;  /* 0x000000ff74027812 */ /* 0x000fe400078ec0ff */
[----:B------:R-:W2:Y:S01]  /*1fb50*/  LDSM.16.MT88.4 R116, [R173+0x7800] ;  /* 0x00780000ad74783b */ /* 0x000ea20000004200 */
[----:B------:R-:W-:Y:S02]  /*1fb60*/  PRMT R143, R90, 0x5410, R101 ;  /* 0x000054105a8f7816 */ /* 0x000fe40000000065 */
[----:B------:R-:W-:Y:S02]  /*1fb70*/  LOP3.LUT R89, R0, 0xff, RZ, 0xc0, !PT ;  /* 0x000000ff00597812 */ /* 0x000fe400078ec0ff */
[----:B------:R-:W-:Y:S01]  /*1fb80*/  LOP3.LUT R90, R100, 0xff, RZ, 0xc0, !PT ;  /* 0x000000ff645a7812 */ /* 0x000fe200078ec0ff */
[----:B------:R-:W-:Y:S01]  /*1fb90*/  HSET2.LE.AND R143, R143, R206, PT ;  /* 0x000000ce8f8f7233 */ /* 0x000fe20003803000 */
[----:B------:R-:W-:Y:S02]  /*1fba0*/  PRMT R106, R91, 0x5410, R88 ;  /* 0x000054105b6a7816 */ /* 0x000fe40000000058 */
[----:B------:R-:W-:Y:S02]  /*1fbb0*/  PRMT R91, R96, 0x5410, R149 ;  /* 0x00005410605b7816 */ /* 0x000fe40000000095 */
[----:B------:R-:W-:Y:S04]  /*1fbc0*/  SHF.R.U32.HI R88, RZ, 0x10, R100 ;  /* 0x00000010ff587819 */ /* 0x000fe80000011664 */
[----:B------:R-:W-:Y:S02]  /*1fbd0*/  LOP3.LUT R88, R88, 0xff, RZ, 0xc0, !PT ;  /* 0x000000ff58587812 */ /* 0x000fe400078ec0ff */
[----:B-1----:R-:W-:Y:S04]  /*1fbe0*/  F2FP.BF16.PACK_AB R146, R167, R168 ;  /* 0x000000a8a792723e */ /* 0x002fe800000010ff */
[----:B------:R-:W-:Y:S01]  /*1fbf0*/  PRMT R145, R146, 0x7632, R145 ;  /* 0x0000763292917816 */ /* 0x000fe20000000091 */
[-C--:B---3--:R-:W-:Y:S08]  /*1fc00*/  HMMA.16816.F32.BF16 R36, R84, R80.reuse, R36 ;  /* 0x000000505424723c */ /* 0x088ff00000041824 */
[C---:B------:R-:W-:Y:S07]  /*1fc10*/  HMMA.16816.F32.BF16 R40, R72.reuse, R80, R40 ;  /* 0x000000504828723c */ /* 0x040fee0000041828 */
[----:B------:R-:W-:Y:S01]  /*1fc20*/  SHF.R.U32.HI R80, RZ, 0x18, R0 ;  /* 0x00000018ff507819 */ /* 0x000fe20000011600 */
[-C--:B------:R-:W-:Y:S08]  /*1fc30*/  HMMA.16816.F32.BF16 R44, R72, R82.reuse, R44 ;  /* 0x00000052482c723c */ /* 0x080ff0000004182c */
[C---:B------:R-:W-:Y:S08]  /*1fc40*/  HMMA.16816.F32.BF16 R48, R84.reuse, R82, R48 ;  /* 0x000000525430723c */ /* 0x040ff00000041830 */
[-C--:B------:R-:W-:Y:S08]  /*1fc50*/  HMMA.16816.F32.BF16 R52, R84, R76.reuse, R52 ;  /* 0x0000004c5434723c */ /* 0x080ff00000041834 */
[C---:B------:R-:W-:Y:S08]  /*1fc60*/  HMMA.16816.F32.BF16 R56, R72.reuse, R76, R56 ;  /* 0x0000004c4838723c */ /* 0x040ff00000041838 */
[-C--:B------:R-:W-:Y:S08]  /*1fc70*/  HMMA.16816.F32.BF16 R60, R72, R78.reuse, R60 ;  /* 0x0000004e483c723c */ /* 0x080ff0000004183c */
[----:B------:R-:W-:Y:S01]  /*1fc80*/  HMMA.16816.F32.BF16 R64, R84, R78, R64 ;  /* 0x0000004e5440723c */ /* 0x000fe20000041840 */
[----:B------:R-:W-:Y:S03]  /*1fc90*/  LDSM.16.MT88.4 R76, [R175+0x7800] ;  /* 0x00780000af4c783b */ /* 0x000fe60000004200 */
[----:B----4-:R-:W-:Y:S05]  /*1fca0*/  @!P6 HFMA2.BF16_V2 R102, -RZ.H0_H0, RZ.H0_H0, -R96.H0_H0 ;  /* 0x200000ffff66e231 */ /* 0x010fea0000340960 */
[----:B------:R1:W-:Y:S03]  /*1fcb0*/  @!P6 STL.S16 [R1+0x34], R102 ;  /* 0x000034660100e387 */ /* 0x0003e60000100600 */
[----:B------:R-:W-:Y:S01]  /*1fcc0*/  PRMT R3, R102, 0x7610, R3 ;  /* 0x0000761066037816 */ /* 0x000fe20000000003 */
[----:B------:R3:W5:Y:S03]  /*1fcd0*/  LDL.LU R178, [R1+0x170] ;  /* 0x0001700001b27983 */ /* 0x0007660000300800 */
[----:B------:R-:W-:Y:S02]  /*1fce0*/  @!P6 PRMT R96, R3, 0x5410, RZ ;  /* 0x000054100360e816 */ /* 0x000fe400000000ff */
[----:B------:R-:W-:Y:S02]  /*1fcf0*/  ISETP.GE.U32.AND P6, PT, R235, R2, PT ;  /* 0x00000002eb00720c */ /* 0x000fe40003fc6070 */
[----:B------:R-:W-:Y:S01]  /*1fd00*/  SHF.R.U32.HI R2, RZ, 0x10, R162 ;  /* 0x00000010ff027819 */ /* 0x000fe200000116a2 */
[----:B------:R-:W-:Y:S01]  /*1fd10*/  STG.E.U16 [R160.64+0x60], R96 ;  /* 0x00006060a0007986 */ /* 0x000fe2000c101522 */
[----:B------:R-:W-:Y:S02]  /*1fd20*/  LOP3.LUT R3, R100, 0xffff, RZ, 0xc0, !PT ;  /* 0x0000ffff64037812 */ /* 0x000fe400078ec0ff */
[----:B------:R-:W-:Y:S02]  /*1fd30*/  LOP3.LUT R101, R2, 0xff, RZ, 0xc0, !PT ;  /* 0x000000ff02657812 */ /* 0x000fe400078ec0ff */
[----:B------:R-:W-:Y:S01]  /*1fd40*/  LOP3.LUT R2, R0, 0xffff, RZ, 0xc0, !PT ;  /* 0x0000ffff00027812 */ /* 0x000fe200078ec0ff */
[----:B--2---:R-:W-:Y:S01]  /*1fd50*/  @!P5 HFMA2.BF16_V2 R105, -RZ.H0_H0, RZ.H0_H0, -R149.H0_H0 ;  /* 0x200000ffff69d231 */ /* 0x004fe20000340995 */
[----:B------:R-:W-:Y:S02]  /*1fd60*/  SHF.R.U32.HI R3, RZ, 0x8, R3 ;  /* 0x00000008ff037819 */ /* 0x000fe40000011603 */
[----:B------:R-:W-:Y:S02]  /*1fd70*/  SHF.R.U32.HI R2, RZ, 0x8, R2 ;  /* 0x00000008ff027819 */ /* 0x000fe40000011602 */
[----:B------:R-:W-:Y:S02]  /*1fd80*/  PRMT R103, R105, 0x7610, R103 ;  /* 0x0000761069677816 */ /* 0x000fe40000000067 */
[----:B------:R-:W-:Y:S01]  /*1fd90*/  SHF.R.U32.HI R100, RZ, 0x18, R100 ;  /* 0x00000018ff647819 */ /* 0x000fe20000011664 */
[----:B-1----:R3:W2:Y:S01]  /*1fda0*/  LDL.S16 R102, [R1+0x40] ;  /* 0x0000400001667983 */ /* 0x0026a20000100600 */
[----:B------:R-:W-:Y:S02]  /*1fdb0*/  PRMT R90, R90, 0x5410, R3 ;  /* 0x000054105a5a7816 */ /* 0x000fe40000000003 */
[----:B------:R-:W-:Y:S01]  /*1fdc0*/  LOP3.LUT R3, R162, 0xffff, RZ, 0xc0, !PT ;  /* 0x0000ffffa2037812 */ /* 0x000fe200078ec0ff */
[----:B------:R1:W-:Y:S01]  /*1fdd0*/  @!P5 STL.S16 [R1+0x30], R105 ;  /* 0x000030690100d387 */ /* 0x0003e20000100600 */
[----:B------:R-:W-:Y:S01]  /*1fde0*/  PRMT R141, R88, 0x5410, R100 ;  /* 0x00005410588d7816 */ /* 0x000fe20000000064 */
[--C-:B------:R-:W-:Y:S01]  /*1fdf0*/  HSET2.LE.AND R140, R90, R206.reuse, PT ;  /* 0x000000ce5a8c7233 */ /* 0x100fe20003803000 */
[----:B------:R-:W-:Y:S01]  /*1fe00*/  PRMT R88, R148, 0x5410, R147 ;  /* 0x0000541094587816 */ /* 0x000fe20000000093 */
[----:B------:R3:W5:Y:S01]  /*1fe10*/  LDL.LU R177, [R1+0x16c] ;  /* 0x00016c0001b17983 */ /* 0x0007620000300800 */
[----:B------:R-:W-:Y:S01]  /*1fe20*/  @!P5 PRMT R149, R103, 0x5410, RZ ;  /* 0x000054106795d816 */ /* 0x000fe200000000ff */
[--C-:B------:R-:W-:Y:S01]  /*1fe30*/  HSET2.LE.AND R141, R141, R206.reuse, PT ;  /* 0x000000ce8d8d7233 */ /* 0x100fe20003803000 */
[----:B------:R-:W-:Y:S01]  /*1fe40*/  ISETP.GE.U32.AND P5, PT, R235, R101, PT ;  /* 0x00000065eb00720c */ /* 0x000fe20003fa6070 */
[----:B------:R3:W5:Y:S01]  /*1fe50*/  LDL.LU R172, [R1+0x168] ;  /* 0x0001680001ac7983 */ /* 0x0007620000300800 */
[--C-:B------:R-:W-:Y:S01]  /*1fe60*/  HSET2.LE.AND R90, R106, R206.reuse, PT ;  /* 0x000000ce6a5a7233 */ /* 0x100fe20003803000 */
[----:B------:R-:W-:Y:S02]  /*1fe70*/  LOP3.LUT R140, R140, R121, RZ, 0xc0, !PT ;  /* 0x000000798c8c7212 */ /* 0x000fe400078ec0ff */
[----:B------:R-:W-:Y:S01]  /*1fe80*/  LOP3.LUT R141, R141, R104, RZ, 0xc0, !PT ;  /* 0x000000688d8d7212 */ /* 0x000fe200078ec0ff */
[----:B------:R-:W-:Y:S01]  /*1fe90*/  STG.E.U16 [R160.64+0x62], R149 ;  /* 0x00006295a0007986 */ /* 0x000fe2000c101522 */
[----:B------:R-:W-:Y:S02]  /*1fea0*/  LOP3.LUT R142, R142, R88, RZ, 0xc0, !PT ;  /* 0x000000588e8e7212 */ /* 0x000fe400078ec0ff */
[----:B------:R-:W-:Y:S02]  /*1feb0*/  SHF.R.U32.HI R162, RZ, 0x18, R162 ;  /* 0x00000018ffa27819 */ /* 0x000fe400000116a2 */
[----:B-1----:R-:W-:Y:S02]  /*1fec0*/  PRMT R105, R89, 0x5410, R2 ;  /* 0x0000541059697816 */ /* 0x002fe40000000002 */
[----:B------:R-:W-:Y:S02]  /*1fed0*/  SHF.R.U32.HI R2, RZ, 0x10, R0 ;  /* 0x00000010ff027819 */ /* 0x000fe40000011600 */
[--C-:B------:R-:W-:Y:S01]  /*1fee0*/  SHF.R.U32.HI R0, RZ, 0x8, R3.reuse ;  /* 0x00000008ff007819 */ /* 0x100fe20000011603 */
[--C-:B------:R-:W-:Y:S01]  /*1fef0*/  HSET2.LE.AND R88, R105, R206.reuse, PT ;  /* 0x000000ce69587233 */ /* 0x100fe20003803000 */
[----:B------:R-:W-:Y:S02]  /*1ff00*/  LOP3.LUT R2, R2, 0xff, RZ, 0xc0, !PT ;  /* 0x000000ff02027812 */ /* 0x000fe400078ec0ff */
[----:B------:R-:W-:Y:S02]  /*1ff10*/  PRMT R3, R144, 0x7632, R3 ;  /* 0x0000763290037816 */ /* 0x000fe40000000003 */
[----:B------:R-:W-:Y:S02]  /*1ff20*/  PRMT R89, R2, 0x5410, R80 ;  /* 0x0000541002597816 */ /* 0x000fe40000000050 */
[----:B------:R-:W-:Y:S02]  /*1ff30*/  LOP3.LUT R0, R0, 0xffff, RZ, 0xc0, !PT ;  /* 0x0000ffff00007812 */ /* 0x000fe400078ec0ff */
[----:B------:R-:W-:Y:S01]  /*1ff40*/  F2FP.BF16.PACK_AB R2, R155, R166 ;  /* 0x000000a69b02723e */ /* 0x000fe200000010ff */
[--C-:B------:R-:W-:Y:S01]  /*1ff50*/  HSET2.LE.AND R89, R89, R206.reuse, PT ;  /* 0x000000ce59597233 */ /* 0x100fe20003803000 */
[----:B------:R-:W-:Y:S02]  /*1ff60*/  PRMT R72, R144, 0x5410, R3 ;  /* 0x0000541090487816 */ /* 0x000fe40000000003 */
[----:B------:R-:W-:Y:S02]  /*1ff70*/  LOP3.LUT R88, R88, R95, RZ, 0xc0, !PT ;  /* 0x0000005f58587212 */ /* 0x000fe400078ec0ff */
[----:B------:R-:W-:Y:S02]  /*1ff80*/  LOP3.LUT R143, R143, R72, RZ, 0xc0, !PT ;  /* 0x000000488f8f7212 */ /* 0x000fe400078ec0ff */
[----:B------:R-:W-:Y:S02]  /*1ff90*/  PRMT R72, R146, 0x5410, R145 ;  /* 0x0000541092487816 */ /* 0x000fe40000000091 */
[----:B------:R-:W-:Y:S01]  /*1ffa0*/  LOP3.LUT R89, R89, R91, RZ, 0xc0, !PT ;  /* 0x0000005b59597212 */ /* 0x000fe200078ec0ff */
[----:B------:R-:W-:Y:S01]  /*1ffb0*/  HSET2.LE.AND R91, R107, R206, PT ;  /* 0x000000ce6b5b7233 */ /* 0x000fe20003803000 */
[----:B------:R-:W-:Y:S01]  /*1ffc0*/  LOP3.LUT R90, R90, R72, RZ, 0xc0, !PT ;  /* 0x000000485a5a7212 */ /* 0x000fe200078ec0ff */
[-C--:B------:R-:W-:Y:S01]  /*1ffd0*/  HMMA.16816.F32.BF16 R124, R140, R116.reuse, R4 ;  /* 0x000000748c7c723c */ /* 0x080fe20000041804 */
[----:B--2---:R-:W-:Y:S05]  /*1ffe0*/  @!P4 HFMA2.BF16_V2 R102, -RZ.H0_H0, RZ.H0_H0, -R148.H0_H0 ;  /* 0x200000ffff66c231 */ /* 0x004fea0000340994 */
[----:B------:R-:W-:Y:S01]  /*1fff0*/  @!P4 STL.S16 [R1+0x40], R102 ;  /* 0x000040660100c387 */ /* 0x000fe20000100600 */
[----:B------:R-:W-:Y:S03]  /*20000*/  PRMT R81, R102, 0x7610, R81 ;  /* 0x0000761066517816 */ /* 0x000fe60000000051 */
[----:B------:R3:W2:Y:S02]  /*20010*/  LDL.S16 R203, [R1+0x2c] ;  /* 0x00002c0001cb7983 */ /* 0x0006a40000100600 */
[----:B------:R-:W-:Y:S02]  /*20020*/  @!P4 PRMT R148, R81, 0x5410, RZ ;  /* 0x000054105194c816 */ /* 0x000fe400000000ff */
[----:B------:R-:W-:Y:S01]  /*20030*/  ISETP.GE.U32.AND P4, PT, R235, R0, PT ;  /* 0x00000000eb00720c */ /* 0x000fe20003f86070 */
[----:B------:R3:W4:Y:S01]  /*20040*/  LDL.S16 R202, [R1+0x28] ;  /* 0x0000280001ca7983 */ /* 0x0007220000100600 */
[C---:B------:R-:W-:Y:S03]  /*20050*/  PRMT R0, R2.reuse, 0x7632, R0 ;  /* 0x0000763202007816 */ /* 0x040fe60000000000 */
[----:B------:R3:W3:Y:S01]  /*20060*/  LDL.S16 R201, [R1+0x24] ;  /* 0x0000240001c97983 */ /* 0x0006e20000100600 */
[----:B------:R-:W-:Y:S03]  /*20070*/  PRMT R72, R2, 0x5410, R0 ;  /* 0x0000541002487816 */ /* 0x000fe60000000000 */
[----:B------:R1:W3:Y:S01]  /*20080*/  LDL.S16 R200, [R1+0x20] ;  /* 0x0000200001c87983 */ /* 0x0002e20000100600 */
[----:B------:R-:W-:Y:S01]  /*20090*/  LOP3.LUT R91, R91, R72, RZ, 0xc0, !PT ;  /* 0x000000485b5b7212 */ /* 0x000fe200078ec0ff */
[----:B------:R-:W-:Y:S02]  /*200a0*/  IMAD.MOV.U32 R72, RZ, RZ, R69 ;  /* 0x000000ffff487224 */ /* 0x000fe400078e0045 */
[----:B------:R1:W3:Y:S04]  /*200b0*/  LDL.S16 R75, [R1+0x1c] ;  /* 0x00001c00014b7983 */ /* 0x0002e80000100600 */
[C---:B------:R-:W-:Y:S01]  /*200c0*/  HMMA.16816.F32.BF16 R136, R88.reuse, R116, R8 ;  /* 0x000000745888723c */ /* 0x040fe20000041808 */
[----:B------:R1:W3:Y:S04]  /*200d0*/  LDL.S16 R74, [R1+0x18] ;  /* 0x00001800014a7983 */ /* 0x0002e80000100600 */
[----:B------:R1:W3:Y:S03]  /*200e0*/  LDL.S16 R73, [R1] ;  /* 0x0000000001497983 */ /* 0x0002e60000100600 */
[-C--:B------:R-:W-:Y:S01]  /*200f0*/  HMMA.16816.F32.BF16 R132, R88, R118.reuse, R12 ;  /* 0x000000765884723c */ /* 0x080fe2000004180c */
[----:B------:R-:W1:Y:S07]  /*20100*/  LDSM.16.MT88.4 R100, [R176+0x7800] ;  /* 0x00780000b064783b */ /* 0x000e6e0000004200 */
[C---:B------:R-:W-:Y:S01]  /*20110*/  HMMA.16816.F32.BF16 R116, R140.reuse, R118, R16 ;  /* 0x000000768c74723c */ /* 0x040fe20000041810 */
[----:B------:R-:W1:Y:S08]  /*20120*/  LDSM.16.MT88.4 R80, [R174+0x7800] ;  /* 0x00780000ae50783b */ /* 0x000e700000004200 */
[----:B------:R-:W-:Y:S01]  /*20130*/  STG.E.U16 [R156.64+0x70], R148 ;  /* 0x000070949c007986 */ /* 0x000fe2000c101522 */
        /* <DEDUP_REMOVED lines=11> */
[----:B------:R-:W-:Y:S01]  /*201f0*/  HMMA.16816.F32.BF16 R76, R140, R78, R64 ;  /* 0x0000004e8c4c723c */ /* 0x000fe20000041840 */
        /* <DEDUP_REMOVED lines=13> */
[----:B------:R-:W-:Y:S02]  /*202d0*/  PRMT R8, R201, 0x7610, R8 ;  /* 0x00007610c9087816 */ /* 0x000fe40000000008 */
[----:B------:R-:W-:Y:S01]  /*202e0*/  @!P6 PRMT R144, R9, 0x5410, RZ ;  /* 0x000054100990e816 */ /* 0x000fe200000000ff */
[----:B------:R-:W-:Y:S01]  /*202f0*/  @!P2 STL.S16 [R1+0x20], R200 ;  /* 0x000020c80100a387 */ /* 0x000fe20000100600 */
[----:B------:R-:W-:Y:S01]  /*20300*/  @!P5 HFMA2.BF16_V2 R74, -RZ.H0_H0, RZ.H0_H0, -R2.H0_H0 ;  /* 0x200000ffff4ad231 */ /* 0x000fe20000340902 */
[----:B------:R-:W-:Y:S02]  /*20310*/  @!P1 PRMT R3, R8, 0x5410, RZ ;  /* 0x0000541008039816 */ /* 0x000fe400000000ff */
[----:B------:R-:W-:Y:S01]  /*20320*/  STG.E.U16 [R158.64+0x70], R144 ;  /* 0x000070909e007986 */ /* 0x000fe2000c101522 */
[----:B------:R-:W-:Y:S01]  /*20330*/  @!P3 HFMA2.BF16_V2 R73, -RZ.H0_H0, RZ.H0_H0, -R0.H0_H0 ;  /* 0x200000ffff49b231 */ /* 0x000fe20000340900 */
[----:B------:R-:W-:Y:S02]  /*20340*/  PRMT R7, R200, 0x7610, R7 ;  /* 0x00007610c8077816 */ /* 0x000fe40000000007 */
[----:B------:R-:W-:Y:S01]  /*20350*/  STG.E.U16 [R158.64+0x72], R3 ;  /* 0x000072039e007986 */ /* 0x000fe2000c101522 */
[----:B------:R-:W-:Y:S02]  /*20360*/  PRMT R6, R75, 0x7610, R6 ;  /* 0x000076104b067816 */ /* 0x000fe40000000006 */
[----:B------:R-:W-:Y:S01]  /*20370*/  @!P2 PRMT R146, R7, 0x5410, RZ ;  /* 0x000054100792a816 */ /* 0x000fe200000000ff */
[----:B------:R-:W-:Y:S01]  /*20380*/  @!P4 STL.S16 [R1+0x1c], R75 ;  /* 0x00001c4b0100c387 */ /* 0x000fe20000100600 */
[----:B------:R-:W-:Y:S02]  /*20390*/  @!P4 PRMT R145, R6, 0x5410, RZ ;  /* 0x000054100691c816 */ /* 0x000fe400000000ff */
[----:B------:R-:W-:Y:S01]  /*203a0*/  PRMT R5, R74, 0x7610, R5 ;  /* 0x000076104a057816 */ /* 0x000fe20000000005 */
[----:B------:R-:W-:Y:S01]  /*203b0*/  STG.E.U16 [R164.64+0x6e], R146 ;  /* 0x00006e92a4007986 */ /* 0x000fe2000c101522 */
[----:B------:R-:W-:Y:S02]  /*203c0*/  PRMT R4, R73, 0x7610, R4 ;  /* 0x0000761049047816 */ /* 0x000fe40000000004 */
[----:B------:R-:W-:Y:S01]  /*203d0*/  @!P5 PRMT R2, R5, 0x5410, RZ ;  /* 0x000054100502d816 */ /* 0x000fe200000000ff */
[----:B------:R-:W-:Y:S01]  /*203e0*/  FADD.FTZ R5, R170, R196 ;  /* 0x000000c4aa057221 */ /* 0x000fe20000010000 */
[----:B------:R-:W-:Y:S01]  /*203f0*/  @!P3 PRMT R0, R4, 0x5410, RZ ;  /* 0x000054100400b816 */ /* 0x000fe200000000ff */
[----:B------:R-:W-:Y:S01]  /*20400*/  FADD.FTZ R4, R189, R197 ;  /* 0x000000c5bd047221 */ /* 0x000fe20000010000 */
[----:B------:R-:W-:Y:S01]  /*20410*/  STG.E.U16 [R164.64+0x70], R145 ;  /* 0x00007091a4007986 */ /* 0x000fe2000c101522 */
[----:B------:R-:W-:Y:S01]  /*20420*/  FADD.FTZ R239, R169, R5 ;  /* 0x00000005a9ef7221 */ /* 0x000fe20000010000 */
[----:B------:R-:W-:Y:S01]  /*20430*/  ISETP.GT.AND P1, PT, R192, RZ, PT ;  /* 0x000000ffc000720c */ /* 0x000fe20003f24270 */
[----:B------:R-:W-:Y:S01]  /*20440*/  FADD.FTZ R238, R171, R4 ;  /* 0x00000004abee7221 */ /* 0x000fe20000010000 */
[----:B------:R1:W-:Y:S04]  /*20450*/  STG.E.U16 [R160.64+0x70], R2 ;  /* 0x00007002a0007986 */ /* 0x0003e8000c101522 */
[----:B------:R2:W-:Y:S04]  /*20460*/  STG.E.U16 [R160.64+0x72], R0 ;  /* 0x00007200a0007986 */ /* 0x0005e8000c101522 */
[----:B------:R-:W-:Y:S04]  /*20470*/  @!P5 STL.S16 [R1+0x18], R74 ;  /* 0x0000184a0100d387 */ /* 0x000fe80000100600 */
[----:B------:R3:W-:Y:S01]  /*20480*/  @!P3 STL.S16 [R1], R73 ;  /* 0x000000490100b387 */ /* 0x0007e20000100600 */
[----:B-1----:R-:W-:Y:S02]  /*20490*/  FADD.FTZ R2, R191, R195 ;  /* 0x000000c3bf027221 */ /* 0x002fe40000010000 */
[----:B--2---:R-:W-:Y:S02]  /*204a0*/  FADD.FTZ R0, R190, R194 ;  /* 0x000000c2be007221 */ /* 0x004fe40000010000 */
[----:B------:R-:W-:Y:S02]  /*204b0*/  FADD.FTZ R3, R168, R2 ;  /* 0x00000002a8037221 */ /* 0x000fe40000010000 */
[----:B------:R-:W-:Y:S01]  /*204c0*/  FADD.FTZ R2, R166, R0 ;  /* 0x00000000a6027221 */ /* 0x000fe20000010000 */
[----:B------:R-:W-:Y:S01]  /*204d0*/  IADD3 R0, R192, -0x1, RZ ;  /* 0xffffffffc0007810 */ /* 0x000fe20007ffe0ff */
[----:B------:R-:W-:Y:S02]  /*204e0*/  FADD.FTZ R240, R167, R3 ;  /* 0x00000003a7f07221 */ /* 0x000fe40000010000 */
[----:B------:R-:W-:Y:S02]  /*204f0*/  FADD.FTZ R241, R155, R2 ;  /* 0x000000029bf17221 */ /* 0x000fe40000010000 */
[----:B------:R-:W-:Y:S02]  /*20500*/  IMAD.MOV.U32 R192, RZ, RZ, R0 ;  /* 0x000000ffffc07224 */ /* 0x000fe400078e0000 */
[----:B------:R-:W-:Y:S02]  /*20510*/  IMAD.MOV.U32 R3, RZ, RZ, R70 ;  /* 0x000000ffff037224 */ /* 0x000fe400078e0046 */
[----:B------:R-:W-:Y:S02]  /*20520*/  IMAD.MOV.U32 R0, RZ, RZ, R71 ;  /* 0x000000ffff007224 */ /* 0x000fe400078e0047 */
[----:B---3--:R-:W-:Y:S01]  /*20530*/  IMAD.MOV.U32 R73, RZ, RZ, R68 ;  /* 0x000000ffff497224 */ /* 0x008fe200078e0044 */
[----:B-----5:R-:W-:-:S05]  /*20540*/  @P1 BRA `(.L_x_1009) ;  /* 0xffff90e000001947 */ /* 0x020fca000383ffff */
.L_x_1008:
[----:B------:R-:W2:Y:S01]  /*20550*/  LDL.LU R57, [R1+0x148] ;  /* 0x0001480001397983 */ /* 0x000ea20000300800 */
[----:B------:R-:W1:Y:S01]  /*20560*/  LDC.U8 R40, c[0x0][0x329] ;  /* 0x0000ca40ff287b82 */ /* 0x000e620000000000 */
[----:B------:R-:W-:Y:S02]  /*20570*/  BSSY B0, `(.L_x_1012) ;  /* 0x0000136000007945 */ /* 0x000fe40003800000 */
[----:B------:R-:W3:Y:S04]  /*20580*/  SHFL.BFLY PT, R0, R238, 0x2, 0x1f ;  /* 0x0c401f00ee007f89 */ /* 0x000ee800000e0000 */
[----:B------:R-:W4:Y:S04]  /*20590*/  SHFL.BFLY PT, R3, R240, 0x2, 0x1f ;  /* 0x0c401f00f0037f89 */ /* 0x000f2800000e0000 */
[----:B------:R-:W1:Y:S04]  /*205a0*/  SHFL.BFLY PT, R2, R239, 0x2, 0x1f ;  /* 0x0c401f00ef027f89 */ /* 0x000e6800000e0000 */
[----:B------:R-:W1:Y:S04]  /*205b0*/  SHFL.BFLY PT, R4, R241, 0x2, 0x1f ;  /* 0x0c401f00f1047f89 */ /* 0x000e6800000e0000 */
[----:B------:R-:W1:Y:S01]  /*205c0*/  S2R R55, SR_TID.X ;  /* 0x0000000000377919 */ /* 0x000e620000002100 */
[----:B---3--:R-:W-:-:S02]  /*205d0*/  FADD.FTZ R238, R0, R238 ;  /* 0x000000ee00ee7221 */ /* 0x008fc40000010000 */
[----:B----4-:R-:W-:-:S03]  /*205e0*/  FADD.FTZ R0, R3, R240 ;  /* 0x000000f003007221 */ /* 0x010fc60000010000 */
[----:B------:R-:W3:Y:S01]  /*205f0*/  SHFL.BFLY PT, R6, R238, 0x1, 0x1f ;  /* 0x0c201f00ee067f89 */ /* 0x000ee200000e0000 */
[----:B-1----:R-:W-:-:S03]  /*20600*/  FADD.FTZ R2, R2, R239 ;  /* 0x000000ef02027221 */ /* 0x002fc60000010000 */
[----:B------:R-:W1:Y:S01]  /*20610*/  SHFL.BFLY PT, R3, R0, 0x1, 0x1f ;  /* 0x0c201f0000037f89 */ /* 0x000e6200000e0000 */
[----:B------:R-:W-:-:S03]  /*20620*/  FADD.FTZ R4, R4, R241 ;  /* 0x000000f104047221 */ /* 0x000fc60000010000 */
[----:B------:R-:W4:Y:S01]  /*20630*/  SHFL.BFLY PT, R5, R2, 0x1, 0x1f ;  /* 0x0c201f0002057f89 */ /* 0x000f2200000e0000 */
[----:B------:R-:W-:-:S03]  /*20640*/  SHF.R.S32.HI R56, RZ, 0x1f, R55 ;  /* 0x0000001fff387819 */ /* 0x000fc60000011437 */
[----:B------:R-:W4:Y:S01]  /*20650*/  SHFL.BFLY PT, R9, R4, 0x1, 0x1f ;  /* 0x0c201f0004097f89 */ /* 0x000f2200000e0000 */
[CC--:B------:R-:W-:Y:S02]  /*20660*/  LEA.HI R7, R56.reuse, R55.reuse, RZ, 0x2 ;  /* 0x0000003738077211 */ /* 0x0c0fe400078f10ff */
[----:B------:R-:W-:Y:S02]  /*20670*/  LEA.HI R54, R56, R55, RZ, 0x5 ;  /* 0x0000003738367211 */ /* 0x000fe400078f28ff */
[----:B------:R-:W-:Y:S02]  /*20680*/  SHF.R.S32.HI R8, RZ, 0x1f, R7 ;  /* 0x0000001fff087819 */ /* 0x000fe40000011407 */
[----:B------:R-:W-:Y:S01]  /*20690*/  SHF.R.S32.HI R10, RZ, 0x5, R54 ;  /* 0x00000005ff0a7819 */ /* 0x000fe20000011436 */
[----:B---3--:R-:W-:Y:S01]  /*206a0*/  FADD.FTZ R238, R238, R6 ;  /* 0x00000006eeee7221 */ /* 0x008fe20000010000 */
[----:B------:R-:W-:Y:S01]  /*206b0*/  MOV R6, 0x3f800000 ;  /* 0x3f80000000067802 */ /* 0x000fe20000000f00 */
[----:B-1----:R-:W-:Y:S01]  /*206c0*/  FADD.FTZ R38, R0, R3 ;  /* 0x0000000300267221 */ /* 0x002fe20000010000 */
[----:B------:R-:W-:-:S02]  /*206d0*/  SHF.R.S32.HI R0, RZ, 0x2, R7 ;  /* 0x00000002ff007819 */ /* 0x000fc40000011407 */
[----:B------:R-:W-:Y:S01]  /*206e0*/  FSETP.NE.FTZ.AND P6, PT, R238, RZ, PT ;  /* 0x000000ffee00720b */ /* 0x000fe20003fd5000 */
[----:B----4-:R-:W-:Y:S01]  /*206f0*/  FADD.FTZ R37, R2, R5 ;  /* 0x0000000502257221 */ /* 0x010fe20000010000 */
[----:B------:R-:W-:Y:S02]  /*20700*/  FSETP.NE.FTZ.AND P4, PT, R38, RZ, PT ;  /* 0x000000ff2600720b */ /* 0x000fe40003f95000 */
[----:B------:R-:W-:Y:S01]  /*20710*/  LEA.HI R8, R8, R0, RZ, 0x3 ;  /* 0x0000000008087211 */ /* 0x000fe200078f18ff */
[----:B------:R-:W-:Y:S01]  /*20720*/  FADD.FTZ R39, R4, R9 ;  /* 0x0000000904277221 */ /* 0x000fe20000010000 */
[----:B------:R-:W-:Y:S01]  /*20730*/  FSETP.NE.FTZ.AND P5, PT, R37, RZ, PT ;  /* 0x000000ff2500720b */ /* 0x000fe20003fb5000 */
[----:B------:R-:W-:Y:S01]  /*20740*/  IMAD.MOV.U32 R4, RZ, RZ, 0x3f800000 ;  /* 0x3f800000ff047424 */ /* 0x000fe200078e00ff */
[----:B------:R-:W-:Y:S02]  /*20750*/  LOP3.LUT R19, R8, 0xfffffff8, RZ, 0xc0, !PT ;  /* 0xfffffff808137812 */ /* 0x000fe400078ec0ff */
[----:B------:R-:W-:-:S02]  /*20760*/  FSETP.NE.FTZ.AND P3, PT, R39, RZ, PT ;  /* 0x000000ff2700720b */ /* 0x000fc40003f75000 */
[----:B------:R-:W-:Y:S02]  /*20770*/  MOV R5, 0x3f800000 ;  /* 0x3f80000000057802 */ /* 0x000fe40000000f00 */
[----:B------:R-:W-:Y:S02]  /*20780*/  IADD3 R19, R0, -R19, RZ ;  /* 0x8000001300137210 */ /* 0x000fe40007ffe0ff */
[----:B------:R-:W-:Y:S02]  /*20790*/  LOP3.LUT R7, R7, 0x3ffffffc, RZ, 0xc0, !PT ;  /* 0x3ffffffc07077812 */ /* 0x000fe400078ec0ff */
[----:B------:R-:W1:Y:S08]  /*207a0*/  @P6 MUFU.RCP R5, R238 ;  /* 0x000000ee00056308 */ /* 0x000e700000001000 */
[----:B------:R-:W-:Y:S08]  /*207b0*/  @P5 MUFU.RCP R6, R37 ;  /* 0x0000002500065308 */ /* 0x000ff00000001000 */
[----:B------:R-:W3:Y:S01]  /*207c0*/  @P3 MUFU.RCP R4, R39 ;  /* 0x0000002700043308 */ /* 0x000ee20000001000 */
[----:B-1----:R-:W-:-:S04]  /*207d0*/  FMUL.FTZ R0, R5, c[0x0][0x2dc] ;  /* 0x0000b70005007a20 */ /* 0x002fc80000410000 */
[C---:B------:R-:W-:Y:S02]  /*207e0*/  FMUL.FTZ R124, R0.reuse, R124 ;  /* 0x0000007c007c7220 */ /* 0x040fe40000410000 */
[C---:B------:R-:W-:Y:S02]  /*207f0*/  FMUL.FTZ R5, R0.reuse, R125 ;  /* 0x0000007d00057220 */ /* 0x040fe40000410000 */
[C---:B------:R-:W-:Y:S02]  /*20800*/  FMUL.FTZ R116, R0.reuse, R116 ;  /* 0x0000007400747220 */ /* 0x040fe40000410000 */
[C---:B------:R-:W-:Y:S01]  /*20810*/  FMUL.FTZ R117, R0.reuse, R117 ;  /* 0x0000007500757220 */ /* 0x040fe20000410000 */
[----:B------:R-:W-:Y:S01]  /*20820*/  F2FP.BF16.PACK_AB R5, R5, R124 ;  /* 0x0000007c0505723e */ /* 0x000fe200000010ff */
[C---:B------:R-:W-:Y:S02]  /*20830*/  FMUL.FTZ R108, R0.reuse, R108 ;  /* 0x0000006c006c7220 */ /* 0x040fe40000410000 */
[----:B------:R-:W-:-:S02]  /*20840*/  FMUL.FTZ R14, R0, R109 ;  /* 0x0000006d000e7220 */ /* 0x000fc40000410000 */
[C---:B------:R-:W-:Y:S02]  /*20850*/  FMUL.FTZ R100, R0.reuse, R100 ;  /* 0x0000006400647220 */ /* 0x040fe40000410000 */
        /* <DEDUP_REMOVED lines=14> */
[----:B---3--:R-:W-:-:S03]  /*20940*/  FMUL.FTZ R0, R4, c[0x0][0x2dc] ;  /* 0x0000b70004007a20 */ /* 0x008fc60000410000 */
[----:B------:R-:W-:Y:S01]  /*20950*/  F2FP.BF16.PACK_AB R32, R32, R76 ;  /* 0x0000004c2020723e */ /* 0x000fe200000010ff */
[C---:B------:R-:W-:Y:S02]  /*20960*/  FMUL.FTZ R138, R0.reuse, R138 ;  /* 0x0000008a008a7220 */ /* 0x040fe40000410000 */
[C---:B------:R-:W-:Y:S02]  /*20970*/  FMUL.FTZ R9, R0.reuse, R139 ;  /* 0x0000008b00097220 */ /* 0x040fe40000410000 */
        /* <DEDUP_REMOVED lines=20> */
[----:B------:R-:W-:Y:S02]  /*20ac0*/  F2FP.BF16.PACK_AB R0, R117, R116 ;  /* 0x000000747500723e */ /* 0x000fe400000010ff */
[----:B------:R-:W-:Y:S02]  /*20ad0*/  F2FP.BF16.PACK_AB R33, R33, R98 ;  /* 0x000000622121723e */ /* 0x000fe400000010ff */
[----:B------:R-:W-:Y:S02]  /*20ae0*/  F2FP.BF16.PACK_AB R35, R35, R90 ;  /* 0x0000005a2323723e */ /* 0x000fe400000010ff */
[----:B--2---:R-:W-:-:S13]  /*20af0*/  ISETP.NE.AND P0, PT, R57, -0x1, PT ;  /* 0xffffffff3900780c */ /* 0x004fda0003f05270 */
[----:B------:R-:W-:-:S04]  /*20b00*/  @P0 IMAD.WIDE.U32 R2, R57, c[0x0][0x1e8], RZ ;  /* 0x00007a0039020a25 */ /* 0x000fc800078e00ff */
[----:B------:R-:W-:Y:S01]  /*20b10*/  @P0 IMAD R53, R57, c[0x0][0x1ec], R3 ;  /* 0x00007b0039350a24 */ /* 0x000fe200078e0203 */
[----:B------:R-:W-:Y:S02]  /*20b20*/  @P0 MOV R52, R2 ;  /* 0x0000000200340202 */ /* 0x000fe40000000f00 */
[----:B------:R-:W-:Y:S02]  /*20b30*/  MOV R2, 0x3f800000 ;  /* 0x3f80000000027802 */ /* 0x000fe40000000f00 */
[----:B------:R-:W-:-:S04]  /*20b40*/  IADD3 R3, -R7, R55, RZ ;  /* 0x0000003707037210 */ /* 0x000fc80007ffe1ff */
[----:B------:R-:W1:Y:S01]  /*20b50*/  @P4 MUFU.RCP R2, R38 ;  /* 0x0000002600024308 */ /* 0x000e620000001000 */
[----:B------:R-:W-:Y:S01]  /*20b60*/  LEA R30, R10, R3, 0x9 ;  /* 0x000000030a1e7211 */ /* 0x000fe200078e48ff */
[----:B------:R-:W-:Y:S01]  /*20b70*/  FMUL.FTZ R3, R6, c[0x0][0x2dc] ;  /* 0x0000b70006037a20 */ /* 0x000fe20000410000 */
[----:B------:R-:W-:-:S03]  /*20b80*/  MOV R6, 0xfffffff0 ;  /* 0xfffffff000067802 */ /* 0x000fc60000000f00 */
[C---:B------:R-:W-:Y:S02]  /*20b90*/  FMUL.FTZ R126, R3.reuse, R126 ;  /* 0x0000007e037e7220 */ /* 0x040fe40000410000 */
[C---:B------:R-:W-:Y:S02]  /*20ba0*/  FMUL.FTZ R127, R3.reuse, R127 ;  /* 0x0000007f037f7220 */ /* 0x040fe40000410000 */
[C---:B------:R-:W-:Y:S02]  /*20bb0*/  FMUL.FTZ R118, R3.reuse, R118 ;  /* 0x0000007603767220 */ /* 0x040fe40000410000 */
[----:B------:R-:W-:Y:S01]  /*20bc0*/  FMUL.FTZ R7, R3, R119 ;  /* 0x0000007703077220 */ /* 0x000fe20000410000 */
[----:B------:R-:W-:Y:S01]  /*20bd0*/  F2FP.BF16.PACK_AB R4, R127, R126 ;  /* 0x0000007e7f04723e */ /* 0x000fe200000010ff */
        /* <DEDUP_REMOVED lines=28> */
[C---:B------:R-:W-:Y:S01]  /*20da0*/  FMUL.FTZ R102, R3.reuse, R102 ;  /* 0x0000006603667220 */ /* 0x040fe20000410000 */
        /* <DEDUP_REMOVED lines=19> */
[----:B------:R-:W-:Y:S01]  /*20ee0*/  FMUL.FTZ R31, R3, R79 ;  /* 0x0000004f031f7220 */ /* 0x000fe20000410000 */
[----:B------:R-:W-:-:S02]  /*20ef0*/  SHF.L.U32 R2, R2, 0x1, RZ ;  /* 0x0000000102027819 */ /* 0x000fc400000006ff */
[----:B------:R-:W-:Y:S02]  /*20f00*/  SEL R30, R30, 0xffffffe0, !P1 ;  /* 0xffffffe01e1e7807 */ /* 0x000fe40004800000 */
[----:B------:R-:W-:Y:S01]  /*20f10*/  IADD3 R3, R2, R6, RZ ;  /* 0x0000000602037210 */ /* 0x000fe20007ffe0ff */
[----:B------:R1:W-:Y:S01]  /*20f20*/  STS [R2], R5 ;  /* 0x0000000502007388 */ /* 0x0003e20000000800 */
[----:B------:R-:W-:Y:S02]  /*20f30*/  F2FP.BF16.PACK_AB R19, R87, R86 ;  /* 0x000000565713723e */ /* 0x000fe400000010ff */
[----:B------:R-:W-:Y:S01]  /*20f40*/  F2FP.BF16.PACK_AB R27, R27, R82 ;  /* 0x000000521b1b723e */ /* 0x000fe200000010ff */
[----:B------:R2:W-:Y:S01]  /*20f50*/  STS [R2+0x400], R4 ;  /* 0x0004000402007388 */ /* 0x0005e20000000800 */
[----:B------:R-:W-:Y:S02]  /*20f60*/  F2FP.BF16.PACK_AB R31, R31, R78 ;  /* 0x0000004e1f1f723e */ /* 0x000fe400000010ff */
[----:B------:R-:W-:Y:S01]  /*20f70*/  F2FP.BF16.PACK_AB R36, R36, R88 ;  /* 0x000000582424723e */ /* 0x000fe200000010ff */
[----:B------:R3:W-:Y:S01]  /*20f80*/  STS [R3], R0 ;  /* 0x0000000003007388 */ /* 0x0007e20000000800 */
[----:B------:R-:W-:-:S03]  /*20f90*/  ISETP.NE.AND P1, PT, R40, RZ, PT ;  /* 0x000000ff2800720c */ /* 0x000fc60003f25270 */
[----:B------:R4:W-:Y:S04]  /*20fa0*/  STS [R3+0x400], R7 ;  /* 0x0004000703007388 */ /* 0x0009e80000000800 */
[----:B------:R-:W-:Y:S04]  /*20fb0*/  STS [R2+0x2000], R8 ;  /* 0x0020000802007388 */ /* 0x000fe80000000800 */
[----:B------:R4:W-:Y:S04]  /*20fc0*/  STS [R2+0x2400], R9 ;  /* 0x0024000902007388 */ /* 0x0009e80000000800 */
[----:B------:R4:W-:Y:S01]  /*20fd0*/  STS [R3+0x2000], R16 ;  /* 0x0020001003007388 */ /* 0x0009e20000000800 */
[----:B-1----:R-:W-:-:S03]  /*20fe0*/  IADD3 R5, R2, R30, RZ ;  /* 0x0000001e02057210 */ /* 0x002fc60007ffe0ff */
[----:B------:R1:W-:Y:S01]  /*20ff0*/  STS [R3+0x2400], R15 ;  /* 0x0024000f03007388 */ /* 0x0003e20000000800 */
[----:B--2---:R-:W-:-:S03]  /*21000*/  IADD3 R4, R3, R30, RZ ;  /* 0x0000001e03047210 */ /* 0x004fc60007ffe0ff */
[----:B------:R2:W-:Y:S01]  /*21010*/  STS [R5], R14 ;  /* 0x0000000e05007388 */ /* 0x0005e20000000800 */
[C---:B---3--:R-:W-:Y:S02]  /*21020*/  IADD3 R0, R2.reuse, 0x40, RZ ;  /* 0x0000004002007810 */ /* 0x048fe40007ffe0ff */
[----:B------:R-:W-:Y:S01]  /*21030*/  @P2 IADD3 R0, R2, -0x40, RZ ;  /* 0xffffffc002002810 */ /* 0x000fe20007ffe0ff */
[----:B------:R3:W-:Y:S01]  /*21040*/  STS [R5+0x400], R13 ;  /* 0x0004000d05007388 */ /* 0x0007e20000000800 */
[----:B----4-:R-:W4:Y:S03]  /*21050*/  LDC.U8 R7, c[0x0][0x328] ;  /* 0x0000ca00ff077b82 */ /* 0x010f260000000000 */
[----:B------:R3:W-:Y:S04]  /*21060*/  STS [R4], R11 ;  /* 0x0000000b04007388 */ /* 0x0007e80000000800 */
[----:B------:R3:W-:Y:S01]  /*21070*/  STS [R4+0x400], R10 ;  /* 0x0004000a04007388 */ /* 0x0007e20000000800 */
[----:B------:R-:W-:-:S02]  /*21080*/  IADD3 R2, R30, 0x400, R0 ;  /* 0x000004001e027810 */ /* 0x000fc40007ffe000 */
[----:B------:R-:W-:Y:S01]  /*21090*/  @P1 MOV R9, c[0x0][0x210] ;  /* 0x0000840000091a02 */ /* 0x000fe20000000f00 */
[----:B------:R-:W-:Y:S01]  /*210a0*/  STS [R5+0x2000], R12 ;  /* 0x0020000c05007388 */ /* 0x000fe20000000800 */
[----:B------:R-:W-:Y:S02]  /*210b0*/  @!P1 MOV R9, 0x1 ;  /* 0x0000000100099802 */ /* 0x000fe40000000f00 */
[----:B------:R-:W-:Y:S01]  /*210c0*/  MOV R16, 0x7f800000 ;  /* 0x7f80000000107802 */ /* 0x000fe20000000f00 */
[----:B------:R3:W-:Y:S01]  /*210d0*/  STS [R5+0x2400], R18 ;  /* 0x0024001205007388 */ /* 0x0007e20000000800 */
[----:B-1----:R-:W-:-:S03]  /*210e0*/  MOV R15, 0x7f800000 ;  /* 0x7f800000000f7802 */ /* 0x002fc60000000f00 */
[----:B------:R1:W-:Y:S01]  /*210f0*/  STS [R4+0x2000], R17 ;  /* 0x0020001104007388 */ /* 0x0003e20000000800 */
[----:B--2---:R-:W-:-:S03]  /*21100*/  MOV R14, 0x7f800000 ;  /* 0x7f800000000e7802 */ /* 0x004fc60000000f00 */
[----:B------:R2:W-:Y:S01]  /*21110*/  STS [R4+0x2400], R25 ;  /* 0x0024001904007388 */ /* 0x0005e20000000800 */
[----:B----4-:R-:W-:Y:S02]  /*21120*/  ISETP.NE.AND P2, PT, R7, RZ, PT ;  /* 0x000000ff0700720c */ /* 0x010fe40003f45270 */
[----:B---3--:R-:W-:Y:S01]  /*21130*/  MOV R13, 0x7f800000 ;  /* 0x7f800000000d7802 */ /* 0x008fe20000000f00 */
[----:B------:R-:W-:Y:S01]  /*21140*/  STS [R0], R24 ;  /* 0x0000001800007388 */ /* 0x000fe20000000800 */
[----:B------:R-:W3:Y:S03]  /*21150*/  @P6 MUFU.LG2 R11, R238 ;  /* 0x000000ee000b6308 */ /* 0x000ee60000000c00 */
[----:B------:R-:W-:Y:S04]  /*21160*/  STS [R0+0x400], R23 ;  /* 0x0004001700007388 */ /* 0x000fe80000000800 */
[----:B------:R-:W4:Y:S01]  /*21170*/  S2R R8, SR_CTAID.Y ;  /* 0x0000000000087919 */ /* 0x000f220000002600 */
[----:B------:R-:W3:Y:S01]  /*21180*/  @P4 MUFU.LG2 R10, R38 ;  /* 0x00000026000a4308 */ /* 0x000ee20000000c00 */
[----:B------:R-:W-:-:S02]  /*21190*/  IADD3 R5, R6, R2, RZ ;  /* 0x0000000206057210 */ /* 0x000fc40007ffe0ff */
[----:B------:R-:W3:Y:S01]  /*211a0*/  S2R R18, SR_CTAID.X ;  /* 0x0000000000127919 */ /* 0x000ee20000002500 */
[----:B------:R-:W-:-:S04]  /*211b0*/  IADD3 R2, R6, R0, RZ ;  /* 0x0000000006027210 */ /* 0x000fc80007ffe0ff */
[----:B------:R-:W3:Y:S01]  /*211c0*/  @P5 MUFU.LG2 R12, R37 ;  /* 0x00000025000c5308 */ /* 0x000ee20000000c00 */
[----:B-1----:R-:W1:Y:S01]  /*211d0*/  S2R R17, SR_CTAID.Z ;  /* 0x0000000000117919 */ /* 0x002e620000002700 */
[----:B------:R-:W-:Y:S01]  /*211e0*/  IMAD.IADD R3, R30, 0x1, R2 ;  /* 0x000000011e037824 */ /* 0x000fe200078e0202 */
[----:B--2---:R-:W-:Y:S02]  /*211f0*/  @P1 MOV R4, c[0x0][0x210] ;  /* 0x0000840000041a02 */ /* 0x004fe40000000f00 */
[----:B------:R-:W-:Y:S04]  /*21200*/  STS [R2], R20 ;  /* 0x0000001402007388 */ /* 0x000fe80000000800 */
[----:B------:R-:W-:Y:S01]  /*21210*/  STS [R2+0x400], R19 ;  /* 0x0004001302007388 */ /* 0x000fe20000000800 */
[----:B------:R-:W-:-:S03]  /*21220*/  @P1 IMAD R4, R4, c[0x0][0x214], RZ ;  /* 0x0000850004041a24 */ /* 0x000fc600078e02ff */
[----:B------:R-:W-:Y:S01]  /*21230*/  STS [R0+0x2000], R22 ;  /* 0x0020001600007388 */ /* 0x000fe20000000800 */
[----:B----4-:R-:W-:-:S03]  /*21240*/  @!P0 IMAD.WIDE.U32 R6, R8, c[0x0][0x1e0], RZ ;  /* 0x0000780008068a25 */ /* 0x010fc600078e00ff */
[----:B------:R2:W-:Y:S02]  /*21250*/  STS [R0+0x2400], R21 ;  /* 0x0024001500007388 */ /* 0x0005e40000000800 */
[----:B------:R-:W-:Y:S02]  /*21260*/  @!P0 MOV R52, R6 ;  /* 0x0000000600348202 */ /* 0x000fe40000000f00 */
[----:B------:R-:W-:Y:S01]  /*21270*/  STS [R2+0x2000], R26 ;  /* 0x0020001a02007388 */ /* 0x000fe20000000800 */
[----:B---3--:R-:W-:-:S03]  /*21280*/  @P6 FMUL.FTZ R6, R11, 0.69314718246459960938 ;  /* 0x3f3172180b066820 */ /* 0x008fc60000410000 */
[----:B------:R3:W-:Y:S01]  /*21290*/  STS [R2+0x2400], R29 ;  /* 0x0024001d02007388 */ /* 0x0007e20000000800 */
[----:B------:R-:W-:Y:S02]  /*212a0*/  @P6 FFMA.FTZ R16, R71, c[0x0][0x238], R6 ;  /* 0x00008e0047106a23 */ /* 0x000fe40000010006 */
[----:B------:R-:W-:-:S04]  /*212b0*/  @P4 FMUL.FTZ R6, R10, 0.69314718246459960938 ;  /* 0x3f3172180a064820 */ /* 0x000fc80000410000 */
[----:B------:R-:W-:Y:S01]  /*212c0*/  @P4 FFMA.FTZ R13, R69, c[0x0][0x238], R6 ;  /* 0x00008e00450d4a23 */ /* 0x000fe20000010006 */
[----:B--2---:R-:W-:-:S05]  /*212d0*/  IADD3 R0, R30, R0, RZ ;  /* 0x000000001e007210 */ /* 0x004fca0007ffe0ff */
        /* <DEDUP_REMOVED lines=16> */
[----:B--2---:R-:W-:Y:S01]  /*213e0*/  @P1 MOV R0, 0x1 ;  /* 0x0000000100001802 */ /* 0x004fe20000000f00 */
[----:B------:R-:W-:-:S02]  /*213f0*/  @!P1 IMAD R0, R4, c[0x0][0x1c0], RZ ;  /* 0x0000700004009a24 */ /* 0x000fc400078e02ff */
[C---:B---3--:R-:W-:Y:S02]  /*21400*/  @!P2 IMAD R3, R8.reuse, c[0x0][0x214], RZ ;  /* 0x000085000803aa24 */ /* 0x048fe400078e02ff */
[----:B------:R-:W-:Y:S01]  /*21410*/  IMAD R7, R8, R0, RZ ;  /* 0x0000000008077224 */ /* 0x000fe200078e02ff */
[----:B------:R-:W-:Y:S01]  /*21420*/  LOP3.LUT R0, R54, 0xffffffe0, RZ, 0xc0, !PT ;  /* 0xffffffe036007812 */ /* 0x000fe200078ec0ff */
[----:B------:R-:W2:Y:S01]  /*21430*/  @P3 MUFU.LG2 R8, R39 ;  /* 0x0000002700083308 */ /* 0x000ea20000000c00 */
[----:B----4-:R-:W-:Y:S01]  /*21440*/  @!P2 SEL R5, R3, R57, !P0 ;  /* 0x000000390305a207 */ /* 0x010fe20004000000 */
[----:B-----5:R3:W4:Y:S02]  /*21450*/  LDS.128 R20, [R188] ;  /* 0x00000000bc147984 */ /* 0x0207240000000c00 */
[----:B------:R-:W-:Y:S01]  /*21460*/  IMAD.IADD R0, R55, 0x1, -R0 ;  /* 0x0000000137007824 */ /* 0x000fe200078e0a00 */
[----:B------:R-:W-:Y:S01]  /*21470*/  SEL R7, R7, RZ, P2 ;  /* 0x000000ff07077207 */ /* 0x000fe20001000000 */
[----:B------:R-:W-:Y:S01]  /*21480*/  CS2R R2, SRZ ;  /* 0x0000000000027805 */ /* 0x000fe2000001ff00 */
[----:B------:R3:W3:Y:S01]  /*21490*/  LDS.128 R24, [R188+0x800] ;  /* 0x00080000bc187984 */ /* 0x0006e20000000c00 */
[----:B------:R-:W-:-:S02]  /*214a0*/  @!P2 MOV R2, R5 ;  /* 0x000000050002a202 */ /* 0x000fc40000000f00 */
[----:B------:R-:W-:Y:S01]  /*214b0*/  LOP3.LUT P0, RZ, R0, 0x3, RZ, 0xc0, !PT ;  /* 0x0000000300ff7812 */ /* 0x000fe2000780c0ff */
[----:B------:R3:W3:Y:S01]  /*214c0*/  LDS.128 R28, [R188+0x1000] ;  /* 0x00100000bc1c7984 */ /* 0x0006e20000000c00 */
[----:B------:R-:W-:Y:S01]  /*214d0*/  IMAD R0, R18, R9, RZ ;  /* 0x0000000912007224 */ /* 0x000fe200078e02ff */
[----:B------:R-:W-:Y:S01]  /*214e0*/  @!P2 SHF.R.S32.HI R3, RZ, 0x1f, R5 ;  /* 0x0000001fff03a819 */ /* 0x000fe20000011405 */
[----:B-1----:R-:W-:Y:S01]  /*214f0*/  IMAD R4, R17, R4, R7 ;  /* 0x0000000411047224 */ /* 0x002fe200078e0207 */
[----:B------:R1:W1:Y:S01]  /*21500*/  LDS.128 R32, [R188+0x1800] ;  /* 0x00180000bc207984 */ /* 0x0002620000000c00 */
[----:B------:R-:W-:Y:S01]  /*21510*/  @P5 FMUL.FTZ R7, R12, 0.69314718246459960938 ;  /* 0x3f3172180c075820 */ /* 0x000fe20000410000 */
[----:B------:R-:W-:Y:S01]  /*21520*/  SHF.L.U32 R0, R0, 0x7, RZ ;  /* 0x0000000700007819 */ /* 0x000fe200000006ff */
[----:B--2---:R-:W-:Y:S01]  /*21530*/  @P3 FMUL.FTZ R5, R8, 0.69314718246459960938 ;  /* 0x3f31721808053820 */ /* 0x004fe20000410000 */
        /* <DEDUP_REMOVED lines=12> */
[----:B------:R-:W2:Y:S02]  /*21600*/  S2R R4, SR_TID.X ;  /* 0x0000000000047919 */ /* 0x000ea40000002100 */
[----:B--2---:R-:W-:-:S04]  /*21610*/  SHF.R.S32.HI R2, RZ, 0x1f, R4 ;  /* 0x0000001fff027819 */ /* 0x004fc80000011404 */
        /* <DEDUP_REMOVED lines=43> */
.L_x_1013:
[----:B------:R-:W-:Y:S05]  /*218d0*/  BSYNC B0 ;  /* 0x0000000000007941 */ /* 0x000fea0003800000 */
.L_x_1012:
[----:B--2---:R-:W2:Y:S04]  /*218e0*/  LDL.LU R9, [R1+0x150] ;  /* 0x0001500001097983 */ /* 0x004ea80000300800 */
[----:B------:R-:W5:Y:S01]  /*218f0*/  LDL.LU.64 R6, [R1+0x130] ;  /* 0x0001300001067983 */ /* 0x000f620000300a00 */
[----:B------:R-:W-:Y:S01]  /*21900*/  LEA.HI R12, R56, R55, RZ, 0x3 ;  /* 0x00000037380c7211 */ /* 0x000fe200078f18ff */
[----:B------:R-:W-:Y:S02]  /*21910*/  BSSY B0, `(.L_x_1014) ;  /* 0x0000020000007945 */ /* 0x000fe40003800000 */
[----:B------:R-:W4:Y:S02]  /*21920*/  S2R R3, SR_TID.X ;  /* 0x0000000000037919 */ /* 0x000f240000002100 */
[----:B----4-:R-:W-:-:S04]  /*21930*/  SHF.R.S32.HI R2, RZ, 0x1f, R3 ;  /* 0x0000001fff027819 */ /* 0x010fc80000011403 */
        /* <DEDUP_REMOVED lines=8> */
[----:B--2---:R-:W-:Y:S01]  /*219c0*/  IMAD R13, R18, -0x80, R9 ;  /* 0xffffff80120d7824 */ /* 0x004fe200078e0209 */
[C---:B-----5:R-:W-:Y:S02]  /*219d0*/  IADD3 R4, P0, R6.reuse, R52, RZ ;  /* 0x0000003406047210 */ /* 0x060fe40007f1e0ff */
[----:B------:R-:W-:Y:S02]  /*219e0*/  ISETP.GE.AND P1, PT, R6, c[0x0][0x220], PT ;  /* 0x0000880006007a0c */ /* 0x000fe40003f26270 */
[----:B------:R-:W2:Y:S01]  /*219f0*/  S2R R6, SR_CTAID.X ;  /* 0x0000000000067919 */ /* 0x000ea20000002500 */
[----:B------:R-:W-:Y:S01]  /*21a00*/  IMAD.X R5, R0, 0x1, R53, P0 ;  /* 0x0000000100057824 */ /* 0x000fe200000e0635 */
[----:B------:R-:W-:-:S03]  /*21a10*/  SHF.R.S32.HI R0, RZ, 0x3, R12 ;  /* 0x00000003ff007819 */ /* 0x000fc6000001140c */
[----:B------:R-:W-:Y:S01]  /*21a20*/  IMAD.WIDE.U32 R10, R17, c[0x0][0x1f0], R4 ;  /* 0x00007c00110a7a25 */ /* 0x000fe200078e0004 */
[----:B------:R-:W-:-:S03]  /*21a30*/  ISETP.GE.OR P0, PT, R0, R13, P1 ;  /* 0x0000000d0000720c */ /* 0x000fc60000f06670 */
[----:B------:R-:W-:Y:S01]  /*21a40*/  IMAD R0, R17, c[0x0][0x1f4], R3 ;  /* 0x00007d0011007a24 */ /* 0x000fe200078e0203 */
[----:B------:R-:W-:-:S03]  /*21a50*/  SHF.R.S32.HI R3, RZ, 0x1f, R2 ;  /* 0x0000001fff037819 */ /* 0x000fc60000011402 */
[----:B------:R-:W-:Y:S02]  /*21a60*/  IMAD.IADD R9, R11, 0x1, R0 ;  /* 0x000000010b097824 */ /* 0x000fe400078e0200 */
[----:B--2---:R-:W-:-:S04]  /*21a70*/  IMAD.WIDE R6, R6, 0x80, R2 ;  /* 0x0000008006067825 */ /* 0x004fc800078e0202 */
        /* <DEDUP_REMOVED lines=9> */
.L_x_1015:
[----:B------:R-:W-:Y:S05]  /*21b10*/  BSYNC B0 ;  /* 0x0000000000007941 */ /* 0x000fea0003800000 */
.L_x_1014:
[----:B------:R-:W-:Y:S01]  /*21b20*/  LEA.HI.SX32 R0, R12, 0x10, 0x1d ;  /* 0x000000100c007811 */ /* 0x000fe200078feaff */
[----:B------:R-:W-:Y:S03]  /*21b30*/  BSSY B0, `(.L_x_1016) ;  /* 0x000000e000007945 */ /* 0x000fe60003800000 */
[----:B------:R-:W-:-:S13]  /*21b40*/  ISETP.GE.OR P0, PT, R0, R13, P1 ;  /* 0x0000000d0000720c */ /* 0x000fda0000f06670 */
        /* <DEDUP_REMOVED lines=11> */
[----:B---3--:R2:W-:Y:S02]  /*21c00*/  STG.E.128 [R4.64], R24 ;  /* 0x0000001804007986 */ /* 0x0085e4000c101d22 */
.L_x_1017:
[----:B------:R-:W-:Y:S05]  /*21c10*/  BSYNC B0 ;  /* 0x0000000000007941 */ /* 0x000fea0003800000 */
.L_x_1016:
        /* <DEDUP_REMOVED lines=15> */
.L_x_1019:
[----:B------:R-:W-:Y:S05]  /*21d10*/  BSYNC B0 ;  /* 0x0000000000007941 */ /* 0x000fea0003800000 */
.L_x_1018:
        /* <DEDUP_REMOVED lines=15> */
.L_x_1021:
[----:B------:R-:W-:Y:S05]  /*21e10*/  BSYNC B0 ;  /* 0x0000000000007941 */ /* 0x000fea0003800000 */
.L_x_1020:
[----:B------:R-:W-:Y:S01]  /*21e20*/  LEA.HI.SX32 R0, R12, 0x40, 0x1d ;  /* 0x000000400c007811 */ /* 0x000fe200078feaff */
[----:B------:R-:W-:Y:S03]  /*21e30*/  BSSY B0, `(.L_x_1022) ;  /* 0x000000e000007945 */ /* 0x000fe60003800000 */
[----:B------:R-:W-:-:S13]  /*21e40*/  ISETP.GE.OR P0, PT, R0, R13, P1 ;  /* 0x0000000d0000720c */ /* 0x000fda0000f06670 */
        /* <DEDUP_REMOVED lines=12> */
.L_x_1023:
[----:B------:R-:W-:Y:S05]  /*21f10*/  BSYNC B0 ;  /* 0x0000000000007941 */ /* 0x000fea0003800000 */
.L_x_1022:
        /* <DEDUP_REMOVED lines=15> */
.L_x_1025:
[----:B------:R-:W-:Y:S05]  /*22010*/  BSYNC B0 ;  /* 0x0000000000007941 */ /* 0x000fea0003800000 */
.L_x_1024:
        /* <DEDUP_REMOVED lines=15> */
.L_x_1027:
[----:B------:R-:W-:Y:S05]  /*22110*/  BSYNC B0 ;  /* 0x0000000000007941 */ /* 0x000fea0003800000 */
.L_x_1026:
[----:B------:R-:W-:-:S04]  /*22120*/  LEA.HI.SX32 R0, R12, 0x70, 0x1d ;  /* 0x000000700c007811 */ /* 0x000fc800078feaff */
[----:B------:R-:W-:-:S13]  /*22130*/  ISETP.GE.OR P1, PT, R0, R13, P1 ;  /* 0x0000000d0000720c */ /* 0x000fda0000f26670 */
[----:B------:R-:W-:Y:S05]  /*22140*/  @P1 EXIT ;  /* 0x000000000000194d */ /* 0x000fea0003800000 */
[----:B------:R-:W-:Y:S01]  /*22150*/  IADD3 R6, P0, R6, 0x70, RZ ;  /* 0x0000007006067810 */ /* 0x000fe20007f1e0ff */
[----:B------:R-:W-:Y:S01]  /*22160*/  IMAD.MOV.U32 R2, RZ, RZ, R10 ;  /* 0x000000ffff027224 */ /* 0x000fe200078e000a */
[----:B------:R-:W-:-:S03]  /*22170*/  MOV R3, R9 ;  /* 0x0000000900037202 */ /* 0x000fc60000000f00 */
[----:B------:R-:W-:Y:S02]  /*22180*/  IMAD.X R0, RZ, RZ, R7, P0 ;  /* 0x000000ffff007224 */ /* 0x000fe400000e0607 */
[----:B-12---:R-:W-:-:S04]  /*22190*/  IMAD.WIDE.U32 R4, R6, c[0x0][0x1e8], R2 ;  /* 0x00007a0006047a25 */ /* 0x006fc800078e0002 */
[----:B------:R-:W-:Y:S01]  /*221a0*/  IMAD R0, R0, c[0x0][0x1e8], RZ ;  /* 0x00007a0000007a24 */ /* 0x000fe200078e02ff */
[----:B------:R-:W-:-:S03]  /*221b0*/  LEA R2, P0, R4, c[0x0][0x1d0], 0x1 ;  /* 0x0000740004027a11 */ /* 0x000fc600078008ff */
[----:B------:R-:W-:-:S05]  /*221c0*/  IMAD R0, R6, c[0x0][0x1ec], R0 ;  /* 0x00007b0006007a24 */ /* 0x000fca00078e0200 */
[----:B------:R-:W-:-:S04]  /*221d0*/  IADD3 R0, R5, R0, RZ ;  /* 0x0000000005007210 */ /* 0x000fc80007ffe0ff */
[----:B------:R-:W-:-:S05]  /*221e0*/  LEA.HI.X R3, R4, c[0x0][0x1d4], R0, 0x1, P0 ;  /* 0x0000750004037a11 */ /* 0x000fca00000f0c00 */
[----:B------:R-:W-:Y:S01]  /*221f0*/  STG.E.128 [R2.64], R188 ;  /* 0x000000bc02007986 */ /* 0x000fe2000c101d22 */
[----:B------:R-:W-:Y:S05]  /*22200*/  EXIT ;  /* 0x000000000000794d */ /* 0x000fea0003800000 */
.L_x_962:
[----:B------:R-:W4:Y:S04]  /*22210*/  LDL.LU R12, [R1+0x148] ;  /* 0x00014800010c7983 */ /* 0x000f280000300800 */
[----:B------:R-:W5:Y:S01]  /*22220*/  LDL.LU R9, [R1+0x150] ;  /* 0x0001500001097983 */ /* 0x000f620000300800 */
[----:B------:R-:W1:Y:S01]  /*22230*/  LDC.U8 R4, c[0x0][0x329] ;  /* 0x0000ca40ff047b82 */ /* 0x000e620000000000 */
[----:B------:R-:W-:Y:S01]  /*22240*/  LEA.HI R10, R26, R31, RZ, 0x3 ;  /* 0x0000001f1a0a7211 */ /* 0x000fe200078f18ff */
[----:B------:R-:W-:Y:S01]  /*22250*/  BSSY B0, `(.L_x_1028) ;  /* 0x0000042000007945 */ /* 0x000fe20003800000 */
[----:B------:R-:W2:Y:S02]  /*22260*/  S2R R19, SR_CTAID.X ;  /* 0x0000000000137919 */ /* 0x000ea40000002500 */
[----:B-12---:R-:W-:-:S02]  /*22270*/  LOP3.LUT R7, R10, 0xfffffff8, RZ, 0xc0, !PT ;  /* 0xfffffff80a077812 */ /* 0x006fc400078ec0ff */
[----:B------:R-:W-:Y:S01]  /*22280*/  SHF.R.S32.HI R10, RZ, 0x3, R10 ;  /* 0x00000003ff0a7819 */ /* 0x000fe2000001140a */
[----:B------:R-:W1:Y:S02]  /*22290*/  LDC.U8 R6, c[0x0][0x328] ;  /* 0x0000ca00ff067b82 */ /* 0x000e640000000000 */
[----:B------:R-:W-:Y:S01]  /*222a0*/  IMAD.IADD R18, R31, 0x1, -R7 ;  /* 0x000000011f127824 */ /* 0x000fe200078e0a07 */
[----:B------:R-:W-:Y:S02]  /*222b0*/  SHF.R.S32.HI R7, RZ, 0x1f, R16 ;  /* 0x0000001fff077819 */ /* 0x000fe40000011410 */
[----:B------:R-:W-:Y:S02]  /*222c0*/  SHF.R.S32.HI R11, RZ, 0x1f, R10 ;  /* 0x0000001fff0b7819 */ /* 0x000fe4000001140a */
[----:B------:R-:W-:Y:S02]  /*222d0*/  ISETP.NE.AND P0, PT, R4, RZ, PT ;  /* 0x000000ff0400720c */ /* 0x000fe40003f05270 */
[----:B-1----:R-:W-:-:S04]  /*222e0*/  ISETP.NE.AND P2, PT, R6, RZ, PT ;  /* 0x000000ff0600720c */ /* 0x002fc80003f45270 */
        /* <DEDUP_REMOVED lines=11> */
[C---:B----4-:R-:W-:Y:S02]  /*223a0*/  ISETP.NE.AND P4, PT, R12.reuse, -0x1, PT ;  /* 0xffffffff0c00780c */ /* 0x050fe40003f85270 */
[----:B------:R-:W-:Y:S02]  /*223b0*/  ISETP.NE.OR P1, PT, R12, -0x1, !P2 ;  /* 0xffffffff0c00780c */ /* 0x000fe40005725670 */
[----:B-----5:R-:W-:-:S04]  /*223c0*/  IADD3 R14, -R35, R9, RZ ;  /* 0x00000009230e7210 */ /* 0x020fc80007ffe1ff */
        /* <DEDUP_REMOVED lines=18> */
[----:B------:R-:W-:Y:S01]  /*224f0*/  LEA.HI.X.SX32 R5, R0, R5, 0x1, P3 ;  /* 0x0000000500057211 */ /* 0x000fe200018f0eff */
[----:B------:R-:W-:Y:S01]  /*22500*/  IMAD R0, R7, c[0x0][0x1f0], RZ ;  /* 0x00007c0007007a24 */ /* 0x000fe200078e02ff */
[----:B------:R-:W-:Y:S01]  /*22510*/  SEL R7, R6, RZ, !P2 ;  /* 0x000000ff06077207 */ /* 0x000fe20005000000 */
[----:B------:R-:W-:Y:S01]  /*22520*/  IMAD R6, R35, R15, RZ ;  /* 0x0000000f23067224 */ /* 0x000fe200078e02ff */
[----:B------:R-:W-:Y:S01]  /*22530*/  ISETP.GE.OR P3, PT, R10, R14, P1 ;  /* 0x0000000e0a00720c */ /* 0x000fe20000f66670 */
[C---:B------:R-:W-:Y:S01]  /*22540*/  IMAD R9, R16.reuse, c[0x0][0x1f4], R0 ;  /* 0x00007d0010097a24 */ /* 0x040fe200078e0200 */
[----:B------:R-:W-:Y:S01]  /*22550*/  @P2 SHF.R.S32.HI R3, RZ, 0x1f, R12 ;  /* 0x0000001fff032819 */ /* 0x000fe2000001140c */
[----:B------:R-:W-:-:S05]  /*22560*/  IMAD R0, R16, R8, R7 ;  /* 0x0000000810007224 */ /* 0x000fca00078e0207 */
[--C-:B------:R-:W-:Y:S02]  /*22570*/  IADD3 R17, P2, P0, R6, R2, R0.reuse ;  /* 0x0000000206117210 */ /* 0x100fe4000785e000 */
[----:B------:R-:W-:Y:S01]  /*22580*/  SHF.R.S32.HI R0, RZ, 0x1f, R0 ;  /* 0x0000001fff007819 */ /* 0x000fe20000011400 */
[----:B-1----:R-:W-:Y:S01]  /*22590*/  IMAD.WIDE.U32 R12, R16, c[0x0][0x1f0], R4 ;  /* 0x00007c00100c7a25 */ /* 0x002fe200078e0004 */
[----:B------:R-:W-:-:S03]  /*225a0*/  SHF.R.S32.HI R4, RZ, 0x1f, R6 ;  /* 0x0000001fff047819 */ /* 0x000fc60000011406 */
[----:B------:R-:W-:Y:S01]  /*225b0*/  IMAD.WIDE R6, R19, 0x80, R10 ;  /* 0x0000008013067825 */ /* 0x000fe200078e020a */
        /* <DEDUP_REMOVED lines=11> */
.L_x_1029:
[----:B------:R-:W-:Y:S05]  /*22670*/  BSYNC B0 ;  /* 0x0000000000007941 */ /* 0x000fea0003800000 */
.L_x_1028:
        /* <DEDUP_REMOVED lines=17> */
.L_x_1031:
[----:B------:R-:W-:Y:S05]  /*22790*/  BSYNC B0 ;  /* 0x0000000000007941 */ /* 0x000fea0003800000 */
.L_x_1030:
        /* <DEDUP_REMOVED lines=16> */
.L_x_1033:
[----:B------:R-:W-:Y:S05]  /*228a0*/  BSYNC B0 ;  /* 0x0000000000007941 */ /* 0x000fea0003800000 */
.L_x_1032:
        /* <DEDUP_REMOVED lines=16> */
.L_x_1035:
[----:B------:R-:W-:Y:S05]  /*229b0*/  BSYNC B0 ;  /* 0x0000000000007941 */ /* 0x000fea0003800000 */
.L_x_1034:
        /* <DEDUP_REMOVED lines=16> */
.L_x_1037:
[----:B------:R-:W-:Y:S05]  /*22ac0*/  BSYNC B0 ;  /* 0x0000000000007941 */ /* 0x000fea0003800000 */
.L_x_1036:
        /* <DEDUP_REMOVED lines=16> */
.L_x_1039:
[----:B------:R-:W-:Y:S05]  /*22bd0*/  BSYNC B0 ;  /* 0x0000000000007941 */ /* 0x000fea0003800000 */
.L_x_1038:
        /* <DEDUP_REMOVED lines=16> */
.L_x_1041:
[----:B------:R-:W-:Y:S05]  /*22ce0*/  BSYNC B0 ;  /* 0x0000000000007941 */ /* 0x000fea0003800000 */
.L_x_1040:
        /* <DEDUP_REMOVED lines=16> */
.L_x_1043:
[----:B------:R-:W-:Y:S05]  /*22df0*/  BSYNC B0 ;  /* 0x0000000000007941 */ /* 0x000fea0003800000 */
.L_x_1042:
[----:B------:R-:W-:Y:S02]  /*22e00*/  ISETP.NE.AND P0, PT, R27, RZ, PT ;  /* 0x000000ff1b00720c */ /* 0x000fe40003f05270 */
[----:B------:R-:W-:Y:S02]  /*22e10*/  P2R R7, PR, RZ, 0x2 ;  /* 0x00000002ff077803 */ /* 0x000fe40000000000 */
[----:B------:R-:W-:Y:S02]  /*22e20*/  ISETP.NE.OR P0, PT, R18, RZ, P0 ;  /* 0x000000ff1200720c */ /* 0x000fe40000705670 */
        /* <DEDUP_REMOVED lines=69> */
.L_x_1044:
        /* <DEDUP_REMOVED lines=16> */
.L_x_1146:


//--------------------- .text._ZN5flash16flash_fwd_kernelI23Flash_fwd_kernel_traitsILi64ELi128ELi64ELi4ELb0ELb0EN7cutlass10bfloat16_tE19Flash_kernel_traitsILi64ELi128ELi64ELi4ES3_EELb0ELb1ELb0ELb1ELb0ELb0ELb1ELb0EEEvNS_16Flash_fwd_paramsE --------------------------
	.section	.text._ZN5flash16flash_fwd_kernelI23Flash_fwd_kernel_traitsILi64ELi128ELi64ELi4ELb0ELb0EN7cutlass10bfloat16_tE19Flash_kernel_traitsILi64ELi128ELi64ELi4ES3_EELb0ELb1ELb0ELb1ELb0ELb0ELb1ELb0EEEvNS_16Flash_fwd_paramsE,"ax",@progbits
	.sectioninfo	@"SHI_REGISTERS=255"
	.align	128
        .global         _ZN5flash16flash_fwd_kernelI23Flash_fwd_kernel_traitsILi64ELi128ELi64ELi4ELb0ELb0EN7cutlass10bfloat16_tE19Flash_kernel_traitsILi64ELi128ELi64ELi4ES3_EELb0ELb1ELb0ELb1ELb0ELb0ELb1ELb0EEEvNS_16Flash_fwd_paramsE
        .type           _ZN5flash16flash_fwd_kernelI23Flash_fwd_kernel_traitsILi64ELi128ELi64ELi4ELb0ELb0EN7cutlass10bfloat16_tE19Flash_kernel_traitsILi64ELi128ELi64ELi4ES3_EELb0ELb1ELb0ELb1ELb0ELb0ELb1ELb0EEEvNS_16Flash_fwd_paramsE,@function
        .size           _ZN5flash16flash_fwd_kernelI23Flash_fwd_kernel_traitsILi64ELi128ELi64ELi4ELb0ELb0EN7cutlass10bfloat16_tE19Flash_kernel_traitsILi64ELi128ELi64ELi4ES3_EELb0ELb1ELb0ELb1ELb0ELb0ELb1ELb0EEEvNS_16Flash_fwd_paramsE,(.L_x_1147 - _ZN5flash16flash_fwd_kernelI23Flash_fwd_kernel_traitsILi64ELi128ELi64ELi4ELb0ELb0EN7cutlass10bfloat16_tE19Flash_kernel_traitsILi64ELi128ELi64ELi4ES3_EELb0ELb1ELb0ELb1ELb0ELb0ELb1ELb0EEEvNS_16Flash_fwd_paramsE)
        .other          _ZN5flash16flash_fwd_kernelI23Flash_fwd_kernel_traitsILi64ELi128ELi64ELi4ELb0ELb0EN7cutlass10bfloat16_tE19Flash_kernel_traitsILi64ELi128ELi64ELi4ES3_EELb0ELb1ELb0ELb1ELb0ELb0ELb1ELb0EEEvNS_16Flash_fwd_paramsE,@"STO_CUDA_ENTRY STV_DEFAULT"
_ZN5flash16flash_fwd_kernelI23Flash_fwd_kernel_traitsILi64ELi128ELi64ELi4ELb0ELb0EN7cutlass10bfloat16_tE19Flash_kernel_traitsILi64ELi128ELi64ELi4ES3_EELb0ELb1ELb0ELb1ELb0ELb0ELb1ELb0EEEvNS_16Flash_fwd_paramsE:
.text._ZN5flash16flash_fwd_kernelI23Flash_fwd_kernel_traitsILi64ELi128ELi64ELi4ELb0ELb0EN7cutlass10bfloat16_tE19Flash_kernel_traitsILi64ELi128ELi64ELi4ES3_EELb0ELb1ELb0ELb1ELb0ELb0ELb1ELb0EEEvNS_16Flash_fwd_paramsE:
        /* <DEDUP_REMOVED lines=34> */
.L_x_1045:
[----:B---34-:R-:W-:Y:S02]  /*0220*/  MOV R0, c[0x0][0x218] ;  /* 0x0000860000007a02 */ /* 0x018fe40000000f00 */
.L_x_1046:
        /* <DEDUP_REMOVED lines=26> */
[----:B------:R-:W-:Y:S02]  /*03d0*/  ISETP.NE.AND P0, PT, R8, -0x1, PT ;  /* 0xffffffff0800780c */ /* 0x000fe40003f05270 */
[----:B------:R-:W-:-:S09]  /*03e0*/  SHF.R.S32.HI R17, RZ, 0x1f, R16 ;  /* 0x0000001fff117819 */ /* 0x000fd20000011410 */
        /* <DEDUP_REMOVED lines=25> */
.L_x_1048:
        /* <DEDUP_REMOVED lines=41> */
.L_x_1049:
[----:B------:R-:W-:Y:S01]  /*0810*/  SHF.R.S32.HI R21, RZ, 0x1f, R24 ;  /* 0x0000001fff157819 */ /* 0x000fe20000011418 */
[----:B------:R-:W-:Y:S01]  /*0820*/  IMAD.IADD R244, R22, 0x1, -R28 ;  /* 0x0000000116f47824 */ /* 0x000fe200078e0a1c */
[----:B------:R-:W-:Y:S02]  /*0830*/  BSSY B0, `(.L_x_1050) ;  /* 0x000002b000007945 */ /* 0x000fe40003800000 */
[CC--:B------:R-:W-:Y:S02]  /*0840*/  LEA.HI R0, R21.reuse, R24.reuse, RZ, 0x3 ;  /* 0x0000001815007211 */ /* 0x0c0fe400078f18ff */
[----:B------:R-:W-:Y:S02]  /*0850*/  LEA.HI R4, R21, R24, RZ, 0x6 ;  /* 0x0000001815047211 */ /* 0x000fe400078f30ff */
[----:B------:R-:W-:-:S02]  /*0860*/  SHF.R.S32.HI R240, RZ, 0x3, R0 ;  /* 0x00000003fff07819 */ /* 0x000fc40000011400 */
[----:B------:R-:W-:Y:S01]  /*0870*/  LOP3.LUT R2, R0, 0xfffffff8, RZ, 0xc0, !PT ;  /* 0xfffffff800027812 */ /* 0x000fe200078ec0ff */
[----:B------:R-:W-:Y:S01]  /*0880*/  IMAD.SHL.U32 R4, R4, 0x8, RZ ;  /* 0x0000000804047824 */ /* 0x000fe200078e00ff */
[----:B------:R-:W-:Y:S01]  /*0890*/  SHF.R.S32.HI R241, RZ, 0x1f, R240 ;  /* 0x0000001ffff17819 */ /* 0x000fe200000114f0 */
[----:B------:R-:W-:Y:S01]  /*08a0*/  IMAD.SHL.U32 R0, R240, 0x40, RZ ;  /* 0x00000040f0007824 */ /* 0x000fe200078e00ff */
[----:B------:R-:W-:Y:S01]  /*08b0*/  LEA.HI R23, R21, R24, RZ, 0x5 ;  /* 0x0000001815177211 */ /* 0x000fe200078f28ff */
[----:B------:R-:W-:Y:S02]  /*08c0*/  IMAD.IADD R19, R24, 0x1, -R2 ;  /* 0x0000000118137824 */ /* 0x000fe400078e0a02 */
[----:B------:R-:W-:Y:S01]  /*08d0*/  IMAD.WIDE R234, R234, 0x80, R240 ;  /* 0x00000080eaea7825 */ /* 0x000fe200078e02f0 */
[----:B------:R-:W-:Y:S02]  /*08e0*/  LOP3.LUT R2, R0, 0x1c0, RZ, 0xc0, !PT ;  /* 0x000001c000027812 */ /* 0x000fe400078ec0ff */
[----:B------:R-:W-:Y:S01]  /*08f0*/  SHF.R.S32.HI R18, RZ, 0x5, R23 ;  /* 0x00000005ff127819 */ /* 0x000fe20000011417 */
[----:B------:R-:W-:-:S05]  /*0900*/  IMAD.SHL.U32 R236, R19, 0x8, RZ ;  /* 0x0000000813ec7824 */ /* 0x000fca00078e00ff */
[----:B------:R-:W-:Y:S02]  /*0910*/  LOP3.LUT R0, R2, 0x38, R236, 0xf8, !PT ;  /* 0x0000003802007812 */ /* 0x000fe400078ef8ec */
[----:B------:R-:W-:Y:S02]  /*0920*/  SHF.R.U32.HI R2, RZ, 0x3, R2 ;  /* 0x00000003ff027819 */ /* 0x000fe40000011602 */
[----:B------:R-:W-:Y:S02]  /*0930*/  SHF.R.S32.HI R237, RZ, 0x1f, R236 ;  /* 0x0000001fffed7819 */ /* 0x000fe400000114ec */
[----:B------:R-:W-:Y:S02]  /*0940*/  LOP3.LUT R0, R0, R2, RZ, 0x3c, !PT ;  /* 0x0000000200007212 */ /* 0x000fe400078e3cff */
[----:B------:R-:W-:Y:S02]  /*0950*/  IADD3 R2, P0, R236, R9, RZ ;  /* 0x00000009ec027210 */ /* 0x000fe40007f1e0ff */
[----:B------:R-:W-:Y:S01]  /*0960*/  LOP3.LUT R4, R0, 0xfffffe00, R4, 0xf8, !PT ;  /* 0xfffffe0000047812 */ /* 0x000fe200078ef804 */
[----:B------:R-:W-:-:S02]  /*0970*/  IMAD R0, R17, c[0x0][0x1a8], RZ ;  /* 0x00006a0011007a24 */ /* 0x000fc400078e02ff */
[----:B------:R-:W-:Y:S01]  /*0980*/  IMAD.X R3, R237, 0x1, R11, P0 ;  /* 0x00000001ed037824 */ /* 0x000fe200000e060b */
[----:B------:R-:W-:Y:S01]  /*0990*/  ISETP.GE.AND P0, PT, R240, R244, PT ;  /* 0x000000f4f000720c */ /* 0x000fe20003f06270 */
[C---:B------:R-:W-:Y:S01]  /*09a0*/  IMAD R0, R16.reuse, c[0x0][0x1ac], R0 ;  /* 0x00006b0010007a24 */ /* 0x040fe200078e0200 */
[----:B------:R-:W-:Y:S01]  /*09b0*/  SHF.R.S32.HI R11, RZ, 0x1f, R10 ;  /* 0x0000001fff0b7819 */ /* 0x000fe2000001140a */
[----:B------:R-:W-:-:S04]  /*09c0*/  IMAD.WIDE.U32 R8, R16, c[0x0][0x1a8], R2 ;  /* 0x00006a0010087a25 */ /* 0x000fc800078e0002 */
[----:B------:R-:W-:Y:S02]  /*09d0*/  IMAD.SHL.U32 R200, R4, 0x2, RZ ;  /* 0x0000000204c87824 */ /* 0x000fe400078e00ff */
[----:B------:R-:W-:-:S04]  /*09e0*/  IMAD.IADD R7, R9, 0x1, R0 ;  /* 0x0000000109077824 */ /* 0x000fc800078e0200 */
        /* <DEDUP_REMOVED lines=15> */
.L_x_1051:
[----:B------:R-:W-:Y:S05]  /*0ae0*/  BSYNC B0 ;  /* 0x0000000000007941 */ /* 0x000fea0003800000 */
.L_x_1050:
        /* <DEDUP_REMOVED lines=22> */
.L_x_1053:
[----:B------:R-:W-:Y:S05]  /*0c50*/  BSYNC B0 ;  /* 0x0000000000007941 */ /* 0x000fea0003800000 */
.L_x_1052:
[----:B------:R-:W-:Y:S01]  /*0c60*/  IADD3 R31, R240, 0x20, RZ ;  /* 0x00000020f01f7810 */ /* 0x000fe20007ffe0ff */
[----:B------:R-:W-:Y:S03]  /*0c70*/  BSSY B0, `(.L_x_1054) ;  /* 0x0000015000007945 */ /* 0x000fe60003800000 */
[----:B------:R-:W-:Y:S01]  /*0c80*/  ISETP.GE.AND P0, PT, R31, R244, PT ;  /* 0x000000f41f00720c */ /* 0x000fe20003f06270 */
[----:B------:R1:W-:-:S12]  /*0c90*/  STL [R1], R31 ;  /* 0x0000001f01007387 */ /* 0x0003d80000100800 */
        /* <DEDUP_REMOVED lines=18> */
.L_x_1055:
[----:B------:R-:W-:Y:S05]  /*0dc0*/  BSYNC B0 ;  /* 0x0000000000007941 */ /* 0x000fea0003800000 */
.L_x_1054:
        /* <DEDUP_REMOVED lines=22> */
.L_x_1057:
[----:B------:R-:W-:Y:S05]  /*0f30*/  BSYNC B0 ;  /* 0x0000000000007941 */ /* 0x000fea0003800000 */
.L_x_1056:
        /* <DEDUP_REMOVED lines=22> */
.L_x_1059:
[----:B------:R-:W-:Y:S05]  /*10a0*/  BSYNC B0 ;  /* 0x0000000000007941 */ /* 0x000fea0003800000 */
.L_x_1058:
        /* <DEDUP_REMOVED lines=22> */
.L_x_1061:
[----:B------:R-:W-:Y:S05]  /*1210*/  BSYNC B0 ;  /* 0x0000000000007941 */ /* 0x000fea0003800000 */
.L_x_1060:
        /* <DEDUP_REMOVED lines=22> */
.L_x_1063:
[----:B------:R-:W-:Y:S05]  /*1380*/  BSYNC B0 ;  /* 0x0000000000007941 */ /* 0x000fea0003800000 */
.L_x_1062:
        /* <DEDUP_REMOVED lines=26> */
.L_x_1065:
[----:B------:R-:W-:Y:S05]  /*1530*/  BSYNC B0 ;  /* 0x0000000000007941 */ /* 0x000fea0003800000 */
.L_x_1064:
[----:B-1----:R-:W-:Y:S01]  /*1540*/  IMAD R0, R241, c[0x0][0x198], RZ ;  /* 0x00006600f1007a24 */ /* 0x002fe200078e02ff */
[----:B------:R-:W-:Y:S01]  /*1550*/  LEA.HI R21, R21, R24, RZ, 0x4 ;  /* 0x0000001815157211 */ /* 0x000fe200078f20ff */
[----:B--2---:R-:W-:Y:S01]  /*1560*/  IMAD.WIDE.U32 R4, R240, c[0x0][0x198], R236 ;  /* 0x00006600f0047a25 */ /* 0x004fe200078e00ec */
[----:B------:R-:W-:Y:S01]  /*1570*/  IADD3 R20, R246, -0x1, RZ ;  /* 0xfffffffff6147810 */ /* 0x000fe20007ffe0ff */
[----:B------:R-:W-:Y:S01]  /*1580*/  BSSY B0, `(.L_x_1066) ;  /* 0x0000035000007945 */ /* 0x000fe20003800000 */
[----:B------:R-:W-:Y:S01]  /*1590*/  MOV R29, 0x20 ;  /* 0x00000020001d7802 */ /* 0x000fe20000000f00 */
[----:B------:R-:W-:Y:S01]  /*15a0*/  IMAD R6, R240, c[0x0][0x19c], R0 ;  /* 0x00006700f0067a24 */ /* 0x000fe200078e0200 */
[----:B------:R-:W-:Y:S01]  /*15b0*/  LOP3.LUT R0, R21, 0xfffffff0, RZ, 0xc0, !PT ;  /* 0xfffffff015007812 */ /* 0x000fe200078ec0ff */
[----:B------:R-:W-:Y:S01]  /*15c0*/  IMAD R7, R241, c[0x0][0x1a0], RZ ;  /* 0x00006800f1077a24 */ /* 0x000fe200078e02ff */
[----:B------:R-:W-:Y:S01]  /*15d0*/  IADD3 R4, P0, R14, R4, RZ ;  /* 0x000000040e047210 */ /* 0x000fe20007f1e0ff */
[----:B------:R-:W-:Y:S01]  /*15e0*/  IMAD.WIDE.U32 R2, R240, c[0x0][0x1a0], R236 ;  /* 0x00006800f0027a25 */ /* 0x000fe200078e00ec */
[----:B------:R-:W-:-:S02]  /*15f0*/  MOV R178, R20 ;  /* 0x0000001400b27202 */ /* 0x000fc40000000f00 */
[----:B------:R-:W-:Y:S01]  /*1600*/  IADD3.X R5, R15, R5, R6, P0, !PT ;  /* 0x000000050f057210 */ /* 0x000fe200007fe406 */
[----:B------:R-:W-:Y:S01]  /*1610*/  IMAD.IADD R0, R24, 0x1, -R0 ;  /* 0x0000000118007824 */ /* 0x000fe200078e0a00 */
[----:B------:R-:W-:Y:S01]  /*1620*/  IADD3 R2, P0, R12, R2, RZ ;  /* 0x000000020c027210 */ /* 0x000fe20007f1e0ff */
[----:B------:R-:W-:Y:S01]  /*1630*/  IMAD R6, R240, c[0x0][0x1a4], R7 ;  /* 0x00006900f0067a24 */ /* 0x000fe200078e0207 */
[----:B------:R-:W-:Y:S01]  /*1640*/  SHF.R.S32.HI R12, RZ, 0x1f, R20 ;  /* 0x0000001fff0c7819 */ /* 0x000fe20000011414 */
[C---:B------:R-:W-:Y:S01]  /*1650*/  IMAD R7, R11.reuse, c[0x0][0x1b8], RZ ;  /* 0x00006e000b077a24 */ /* 0x040fe200078e02ff */
[----:B------:R-:W-:Y:S01]  /*1660*/  SHF.R.S32.HI R9, RZ, 0x1f, R0 ;  /* 0x0000001fff097819 */ /* 0x000fe20000011400 */
[----:B------:R-:W-:Y:S01]  /*1670*/  IMAD R8, R11, c[0x0][0x1b0], RZ ;  /* 0x00006c000b087a24 */ /* 0x000fe200078e02ff */
[----:B------:R-:W-:Y:S01]  /*1680*/  IADD3.X R3, R13, R3, R6, P0, !PT ;  /* 0x000000030d037210 */ /* 0x000fe200007fe406 */
[----:B------:R-:W-:Y:S01]  /*1690*/  IMAD.WIDE.U32 R242, R10, c[0x0][0x1b0], R4 ;  /* 0x00006c000af27a25 */ /* 0x000fe200078e0004 */
[----:B------:R-:W-:-:S03]  /*16a0*/  LEA.HI R6, R9, R0, RZ, 0x3 ;  /* 0x0000000009067211 */ /* 0x000fc600078f18ff */
[----:B------:R-:W-:Y:S01]  /*16b0*/  IMAD R9, R10, c[0x0][0x1bc], R7 ;  /* 0x00006f000a097a24 */ /* 0x000fe200078e0207 */
[----:B------:R-:W-:Y:S01]  /*16c0*/  LOP3.LUT R7, R6, 0xfffffff8, RZ, 0xc0, !PT ;  /* 0xfffffff806077812 */ /* 0x000fe200078ec0ff */
[----:B------:R-:W-:Y:S01]  /*16d0*/  IMAD.WIDE.U32 R34, R10, c[0x0][0x1b8], R2 ;  /* 0x00006e000a227a25 */ /* 0x000fe200078e0002 */
[----:B------:R-:W-:Y:S02]  /*16e0*/  LOP3.LUT R2, R23, 0xffffffe0, RZ, 0xc0, !PT ;  /* 0xffffffe017027812 */ /* 0x000fe400078ec0ff */
[----:B------:R-:W-:Y:S01]  /*16f0*/  IADD3 R13, R0, -R7, RZ ;  /* 0x80000007000d7210 */ /* 0x000fe20007ffe0ff */
[----:B------:R-:W-:Y:S01]  /*1700*/  IMAD R8, R10, c[0x0][0x1b4], R8 ;  /* 0x00006d000a087a24 */ /* 0x000fe200078e0208 */
[----:B------:R-:W-:Y:S01]  /*1710*/  IADD3 R37, R35, R9, RZ ;  /* 0x0000000923257210 */ /* 0x000fe20007ffe0ff */
[----:B------:R1:W-:Y:S01]  /*1720*/  STL.64 [R1+0x10], R34 ;  /* 0x0000102201007387 */ /* 0x0003e20000100a00 */
[----:B------:R-:W-:Y:S02]  /*1730*/  IMAD R10, R20, -0x40, R70 ;  /* 0xffffffc0140a7824 */ /* 0x000fe400078e0246 */
[----:B------:R-:W-:Y:S01]  /*1740*/  IMAD R0, R165, R20, RZ ;  /* 0x00000014a5007224 */ /* 0x000fe200078e02ff */
[----:B------:R1:W-:Y:S01]  /*1750*/  STL [R1+0xc], R37 ;  /* 0x00000c2501007387 */ /* 0x0003e20000100800 */
[----:B------:R-:W-:Y:S01]  /*1760*/  IMAD.IADD R239, R243, 0x1, R8 ;  /* 0x00000001f3ef7824 */ /* 0x000fe200078e0208 */
[----:B------:R-:W-:Y:S01]  /*1770*/  ISETP.GE.AND P0, PT, R240, R10, PT ;  /* 0x0000000af000720c */ /* 0x000fe20003f06270 */
[----:B------:R-:W-:-:S02]  /*1780*/  IMAD.MOV.U32 R238, RZ, RZ, R242 ;  /* 0x000000ffffee7224 */ /* 0x000fc400078e00f2 */
[----:B------:R-:W-:Y:S01]  /*1790*/  IMAD.MOV.U32 R23, RZ, RZ, 0x10 ;  /* 0x00000010ff177424 */ /* 0x000fe200078e00ff */
[----:B------:R-:W-:Y:S01]  /*17a0*/  R2P PR, R13, 0x6 ;  /* 0x000000060d007804 */ /* 0x000fe20000000000 */
[----:B------:R-:W-:Y:S02]  /*17b0*/  IMAD.IADD R11, R24, 0x1, -R2 ;  /* 0x00000001180b7824 */ /* 0x000fe400078e0a02 */
[-C--:B------:R-:W-:Y:S01]  /*17c0*/  IMAD R7, R12, R166.reuse, R0 ;  /* 0x000000a60c077224 */ /* 0x080fe200078e0200 */
[----:B------:R-:W-:Y:S01]  /*17d0*/  SHF.L.U32 R0, R6, 0x6, RZ ;  /* 0x0000000606007819 */ /* 0x000fe200000006ff */
[----:B------:R-:W-:Y:S01]  /*17e0*/  IMAD.WIDE.U32 R2, R20, R166, R238 ;  /* 0x000000a614027225 */ /* 0x000fe200078e00ee */
        /* <DEDUP_REMOVED lines=14> */
.L_x_1067:
[----:B------:R-:W-:Y:S05]  /*18d0*/  BSYNC B0 ;  /* 0x0000000000007941 */ /* 0x000fea0003800000 */
.L_x_1066:
        /* <DEDUP_REMOVED lines=16> */
.L_x_1069:
[----:B------:R-:W-:Y:S05]  /*19e0*/  BSYNC B0 ;  /* 0x0000000000007941 */ /* 0x000fea0003800000 */
.L_x_1068:
[----:B------:R-:W-:Y:S01]  /*19f0*/  ISETP.GE.AND P0, PT, R31, R10, PT ;  /* 0x0000000a1f00720c */ /* 0x000fe20003f06270 */
[----:B------:R-:W-:-:S12]  /*1a00*/  BSSY B0, `(.L_x_1070) ;  /* 0x000000e000007945 */ /* 0x000fd80003800000 */
        /* <DEDUP_REMOVED lines=13> */
.L_x_1071:
[----:B------:R-:W-:Y:S05]  /*1ae0*/  BSYNC B0 ;  /* 0x0000000000007941 */ /* 0x000fea0003800000 */
.L_x_1070:
        /* <DEDUP_REMOVED lines=17> */
.L_x_1073:
[----:B------:R-:W-:Y:S05]  /*1c00*/  BSYNC B0 ;  /* 0x0000000000007941 */ /* 0x000fea0003800000 */
.L_x_1072:
[----:B------:R-:W-:Y:S01]  /*1c10*/  ISETP.NE.U32.AND P3, PT, RZ, c[0x0][0x318], PT ;  /* 0x0000c600ff007a0c */ /* 0x000fe20003f65070 */
[----:B------:R-:W0:Y:S01]  /*1c20*/  LDGDEPBAR ;  /* 0x00000000000079af */ /* 0x000e220000000000 */
[----:B------:R-:W-:Y:S02]  /*1c30*/  IMAD.MOV.U32 R220, RZ, RZ, R36 ;  /* 0x000000ffffdc7224 */ /* 0x000fe400078e0024 */
[----:B------:R-:W-:Y:S01]  /*1c40*/  ISETP.NE.AND.EX P3, PT, RZ, c[0x0][0x31c], PT, P3 ;  /* 0x0000c700ff007a0c */ /* 0x000fe20003f65330 */
[----:B------:R-:W-:-:S12]  /*1c50*/  IMAD.MOV.U32 R221, RZ, RZ, R37 ;  /* 0x000000ffffdd7224 */ /* 0x000fd800078e0025 */
[----:B------:R-:W-:Y:S01]  /*1c60*/  @P3 SHF.R.S32.HI R0, RZ, 0x1f, R25 ;  /* 0x0000001fff003819 */ /* 0x000fe20000011419 */
[----:B-1----:R-:W-:-:S04]  /*1c70*/  @P3 IMAD.WIDE.U32 R2, R25, c[0x0][0x320], R16 ;  /* 0x0000c80019023a25 */ /* 0x002fc800078e0010 */
[----:B------:R-:W-:Y:S01]  /*1c80*/  @P3 IMAD R0, R0, c[0x0][0x320], RZ ;  /* 0x0000c80000003a24 */ /* 0x000fe200078e02ff */
[----:B------:R-:W-:Y:S01]  /*1c90*/  @P3 LEA R6, P0, R2, c[0x0][0x318], 0x2 ;  /* 0x0000c60002063a11 */ /* 0x000fe200078010ff */
[----:B------:R-:W-:Y:S01]  /*1ca0*/  IMAD.MOV.U32 R216, RZ, RZ, c[0x0][0x1a0] ;  /* 0x00006800ffd87624 */ /* 0x000fe200078e00ff */
[----:B------:R-:W-:Y:S01]  /*1cb0*/  SHF.R.S32.HI R8, RZ, 0x4, R21 ;  /* 0x00000004ff087819 */ /* 0x000fe20000011415 */
[----:B------:R-:W-:Y:S01]  /*1cc0*/  @P3 IMAD R0, R25, c[0x0][0x324], R0 ;  /* 0x0000c90019003a24 */ /* 0x000fe200078e0200 */
[----:B------:R-:W-:-:S04]  /*1cd0*/  DEPBAR.LE SB0, 0x0 ;  /* 0x000080000000791a */ /* 0x000fc80000000000 */
[----:B------:R-:W-:-:S05]  /*1ce0*/  @P3 IMAD.IADD R0, R3, 0x1, R0 ;  /* 0x0000000103003824 */ /* 0x000fca00078e0200 */
[----:B------:R-:W-:-:S05]  /*1cf0*/  @P3 LEA.HI.X R7, R2, c[0x0][0x31c], R0, 0x2, P0 ;  /* 0x0000c70002073a11 */ /* 0x000fca00000f1400 */
[----:B------:R1:W5:Y:S01]  /*1d00*/  @P3 LDG.E R14, [R6.64] ;  /* 0x00000006060e3981 */ /* 0x000362000c1e1900 */
[C---:B------:R-:W-:Y:S01]  /*1d10*/  IMAD.SHL.U32 R0, R19.reuse, 0x40, RZ ;  /* 0x0000004013007824 */ /* 0x040fe200078e00ff */
[----:B------:R-:W-:Y:S01]  /*1d20*/  SHF.L.U64.HI R222, R216, R27, c[0x0][0x1a4] ;  /* 0x00006900d8de7619 */ /* 0x000fe2000001021b */
[C---:B------:R-:W-:Y:S01]  /*1d30*/  IMAD.SHL.U32 R2, R240.reuse, 0x8, RZ ;  /* 0x00000008f0027824 */ /* 0x040fe200078e00ff */
[----:B------:R-:W-:Y:S01]  /*1d40*/  ISETP.GE.AND P0, PT, R240, R10, PT ;  /* 0x0000000af000720c */ /* 0x000fe20003f06270 */
[----:B------:R-:W-:Y:S01]  /*1d50*/  IMAD.SHL.U32 R219, R216, 0x40, RZ ;  /* 0x00000040d8db7824 */ /* 0x000fe200078e00ff */
[----:B------:R-:W-:Y:S01]  /*1d60*/  LOP3.LUT R0, R0, 0x1c0, RZ, 0xc0, !PT ;  /* 0x000001c000007812 */ /* 0x000fe200078ec0ff */
[----:B------:R-:W-:Y:S01]  /*1d70*/  BAR.SYNC.DEFER_BLOCKING 0x0 ;  /* 0x0000000000007b1d */ /* 0x000fe20000010000 */
[----:B------:R-:W-:Y:S01]  /*1d80*/  IMAD.MOV.U32 R220, RZ, RZ, R34 ;  /* 0x000000ffffdc7224 */ /* 0x000fe200078e0022 */
[C---:B------:R-:W-:Y:S01]  /*1d90*/  LOP3.LUT P2, RZ, R19.reuse, 0x2, RZ, 0xc0, !PT ;  /* 0x0000000213ff7812 */ /* 0x040fe2000784c0ff */
[----:B------:R-:W-:Y:S01]  /*1da0*/  IMAD.SHL.U32 R24, R24, 0x2, RZ ;  /* 0x0000000218187824 */ /* 0x000fe200078e00ff */
[----:B------:R-:W-:Y:S01]  /*1db0*/  LOP3.LUT R3, R0, 0x8, R2, 0xf8, !PT ;  /* 0x0000000800037812 */ /* 0x000fe200078ef802 */
[----:B------:R-:W-:Y:S01]  /*1dc0*/  IMAD.MOV.U32 R68, RZ, RZ, RZ ;  /* 0x000000ffff447224 */ /* 0x000fe200078e00ff */
[----:B------:R-:W-:Y:S01]  /*1dd0*/  SHF.R.U32.HI R2, RZ, 0x3, R0 ;  /* 0x00000003ff027819 */ /* 0x000fe20000011600 */
[----:B------:R-:W-:Y:S01]  /*1de0*/  IMAD R0, R222, R20, RZ ;  /* 0x00000014de007224 */ /* 0x000fe200078e02ff */
[----:B------:R-:W-:Y:S01]  /*1df0*/  LOP3.LUT P1, RZ, R19, 0x4, RZ, 0xc0, !PT ;  /* 0x0000000413ff7812 */ /* 0x000fe2000782c0ff */
[----:B------:R-:W-:Y:S01]  /*1e00*/  BSSY B0, `(.L_x_1074) ;  /* 0x0000030000007945 */ /* 0x000fe20003800000 */
[----:B------:R-:W-:-:S02]  /*1e10*/  LOP3.LUT R9, R3, R2, RZ, 0x3c, !PT ;  /* 0x0000000203097212 */ /* 0x000fc400078e3cff */
[----:B------:R-:W-:Y:S02]  /*1e20*/  LOP3.LUT R215, R24, 0x6, RZ, 0xc0, !PT ;  /* 0x0000000618d77812 */ /* 0x000fe400078ec0ff */
[----:B-1----:R-:W-:Y:S02]  /*1e30*/  LEA.HI R6, R21, R8, RZ, 0x1 ;  /* 0x0000000815067211 */ /* 0x002fe400078f08ff */
[----:B------:R-:W-:Y:S02]  /*1e40*/  SHF.R.S32.HI R7, RZ, 0x1f, R11 ;  /* 0x0000001fff077819 */ /* 0x000fe4000001140b */
[----:B------:R-:W-:Y:S02]  /*1e50*/  LOP3.LUT R6, R6, 0xfffffffe, RZ, 0xc0, !PT ;  /* 0xfffffffe06067812 */ /* 0x000fe400078ec0ff */
[----:B------:R-:W-:Y:S01]  /*1e60*/  LEA.HI R7, R7, R11, RZ, 0x2 ;  /* 0x0000000b07077211 */ /* 0x000fe200078f10ff */
[----:B------:R-:W-:Y:S01]  /*1e70*/  IMAD R11, R12, R219, R0 ;  /* 0x000000db0c0b7224 */ /* 0x000fe200078e0200 */
[----:B------:R-:W-:Y:S01]  /*1e80*/  @P0 STS.128 [R200+0x6000], RZ ;  /* 0x006000ffc8000388 */ /* 0x000fe20000000c00 */
[----:B------:R-:W-:Y:S01]  /*1e90*/  IMAD.IADD R8, R8, 0x1, -R6 ;  /* 0x0000000108087824 */ /* 0x000fe200078e0a06 */
[----:B------:R-:W-:Y:S01]  /*1ea0*/  SHF.R.S32.HI R6, RZ, 0x1f, R18 ;  /* 0x0000001fff067819 */ /* 0x000fe20000011412 */
[----:B------:R-:W-:Y:S01]  /*1eb0*/  IMAD.SHL.U32 R0, R13, 0x40, RZ ;  /* 0x000000400d007824 */ /* 0x000fe200078e00ff */
[----:B------:R-:W-:Y:S01]  /*1ec0*/  SHF.R.S32.HI R33, RZ, 0x2, R7 ;  /* 0x00000002ff217819 */ /* 0x000fe20000011407 */
[----:B------:R-:W-:Y:S01]  /*1ed0*/  IMAD.SHL.U32 R2, R8, 0x8, RZ ;  /* 0x0000000808027824 */ /* 0x000fe200078e00ff */
[----:B------:R-:W-:Y:S01]  /*1ee0*/  LEA.HI R6, R6, R18, RZ, 0x2 ;  /* 0x0000001206067211 */ /* 0x000fe200078f10ff */
[----:B------:R-:W5:Y:S01]  /*1ef0*/  @P3 MUFU.RCP R13, c[0x0][0x238] ;  /* 0x00008e00000d3b08 */ /* 0x000f620000001000 */
[----:B------:R-:W-:Y:S01]  /*1f00*/  LOP3.LUT R0, R0, 0x1c0, RZ, 0xc0, !PT ;  /* 0x000001c000007812 */ /* 0x000fe200078ec0ff */
[----:B------:R-:W-:Y:S01]  /*1f10*/  STL [R1+0x20], R33 ;  /* 0x0000202101007387 */ /* 0x000fe20000100800 */
[----:B------:R-:W-:-:S02]  /*1f20*/  IMAD R12, R18, 0x10, R28 ;  /* 0x00000010120c7824 */ /* 0x000fc400078e021c */
[----:B------:R-:W-:Y:S02]  /*1f30*/  LOP3.LUT R7, R0, 0x8, R2, 0xf8, !PT ;  /* 0x0000000800077812 */ /* 0x000fe400078ef802 */
[----:B------:R-:W-:Y:S01]  /*1f40*/  LOP3.LUT R2, R6, 0xfffffffc, RZ, 0xc0, !PT ;  /* 0xfffffffc06027812 */ /* 0x000fe200078ec0ff */
[----:B------:R-:W-:Y:S01]  /*1f50*/  IMAD R6, R8, 0x200, R9 ;  /* 0x0000020008067824 */ /* 0x000fe200078e0209 */
[----:B------:R-:W-:Y:S01]  /*1f60*/  SHF.R.U32.HI R3, RZ, 0x3, R0 ;  /* 0x00000003ff037819 */ /* 0x000fe20000011600 */
[----:B------:R-:W-:Y:S01]  /*1f70*/  IMAD.WIDE.U32 R8, R20, R219, R220 ;  /* 0x000000db14087225 */ /* 0x000fe200078e00dc */
[----:B------:R-:W-:Y:S02]  /*1f80*/  IADD3 R0, R12, 0x1, R33 ;  /* 0x000000010c007810 */ /* 0x000fe40007ffe021 */
[----:B------:R-:W-:Y:S01]  /*1f90*/  LOP3.LUT R3, R7, R3, RZ, 0x3c, !PT ;  /* 0x0000000307037212 */ /* 0x000fe200078e3cff */
[----:B------:R-:W-:Y:S01]  /*1fa0*/  IMAD.IADD R2, R18, 0x1, -R2 ;  /* 0x0000000112027824 */ /* 0x000fe200078e0a02 */
[----:B------:R-:W-:Y:S01]  /*1fb0*/  IADD3 R12, R70, R0, -R22 ;  /* 0x00000000460c7210 */ /* 0x000fe20007ffe816 */
[----:B------:R-:W-:-:S02]  /*1fc0*/  IMAD R0, R18, 0x400, R15 ;  /* 0x0000040012007824 */ /* 0x000fc400078e020f */
[----:B------:R-:W-:Y:S01]  /*1fd0*/  IMAD.IADD R7, R15, 0x1, R3 ;  /* 0x000000010f077824 */ /* 0x000fe200078e0203 */
[----:B------:R1:W-:Y:S01]  /*1fe0*/  STL [R1+0x34], R2 ;  /* 0x0000340201007387 */ /* 0x0003e20000100800 */
[----:B------:R-:W-:Y:S01]  /*1ff0*/  IMAD.IADD R3, R3, 0x1, R0 ;  /* 0x0000000103037824 */ /* 0x000fe200078e0200 */
[----:B------:R-:W-:Y:S01]  /*2000*/  SEL R0, R29, 0xffffffe0, !P1 ;  /* 0xffffffe01d007807 */ /* 0x000fe20004800000 */
[----:B------:R-:W-:Y:S01]  /*2010*/  IMAD.IADD R11, R9, 0x1, R11 ;  /* 0x00000001090b7824 */ /* 0x000fe200078e020b */
[----:B------:R2:W-:Y:S01]  /*2020*/  STL.64 [R1+0x8], R220 ;  /* 0x000008dc01007387 */ /* 0x0005e20000100a00 */
[----:B------:R-:W-:Y:S02]  /*2030*/  IADD3 R71, R12, c[0x0][0x2e8], RZ ;  /* 0x0000ba000c477a10 */ /* 0x000fe40007ffe0ff */
[----:B-1----:R-:W-:Y:S01]  /*2040*/  SEL R2, R23, 0xfffffff0, !P2 ;  /* 0xfffffff017027807 */ /* 0x002fe20005000000 */
[----:B-----5:R-:W-:Y:S01]  /*2050*/  @P3 FMUL.FTZ R68, R14, R13 ;  /* 0x0000000d0e443220 */ /* 0x020fe20000410000 */
        /* <DEDUP_REMOVED lines=10> */
.L_x_1075:
[----:B--2---:R-:W-:Y:S05]  /*2100*/  BSYNC B0 ;  /* 0x0000000000007941 */ /* 0x004fea0003800000 */
.L_x_1074:
        /* <DEDUP_REMOVED lines=17> */
.L_x_1077:
[----:B------:R-:W-:Y:S05]  /*2220*/  BSYNC B0 ;  /* 0x0000000000007941 */ /* 0x000fea0003800000 */
.L_x_1076:
        /* <DEDUP_REMOVED lines=8> */
[----:B-1----:R-:W-:-:S04]  /*22b0*/  LEA R13, P0, R216, R8, 0x5 ;  /* 0x00000008d80d7211 */ /* 0x002fc800078028ff */
[----:B------:R-:W-:Y:S02]  /*22c0*/  LEA.HI.X R14, R216, R11, R14, 0x5, P0 ;  /* 0x0000000bd80e7211 */ /* 0x000fe400000f2c0e */
[----:B------:R-:W-:-:S04]  /*22d0*/  LEA R12, P0, R13, c[0x0][0x170], 0x1 ;  /* 0x00005c000d0c7a11 */ /* 0x000fc800078008ff */
[----:B------:R-:W-:-:S05]  /*22e0*/  LEA.HI.X R13, R13, c[0x0][0x174], R14, 0x1, P0 ;  /* 0x00005d000d0d7a11 */ /* 0x000fca00000f0c0e */
[----:B------:R-:W-:Y:S01]  /*22f0*/  @!PT LDS RZ, [RZ] ;  /* 0x00000000fffff984 */ /* 0x000fe20000000800 */
[----:B------:R-:W-:Y:S01]  /*2300*/  @!PT LDS RZ, [RZ] ;  /* 0x00000000fffff984 */ /* 0x000fe20000000800 */
[----:B------:R-:W-:Y:S01]  /*2310*/  @!PT LDS RZ, [RZ] ;  /* 0x00000000fffff984 */ /* 0x000fe20000000800 */
[----:B------:R1:W-:Y:S04]  /*2320*/  LDGSTS.E.BYPASS.LTC128B.128 [R200+0x7000], [R12.64] ;  /* 0x070000000cc87fae */ /* 0x0003e8000b901d46 */
.L_x_1079:
[----:B------:R-:W-:Y:S05]  /*2330*/  BSYNC B0 ;  /* 0x0000000000007941 */ /* 0x000fea0003800000 */
.L_x_1078:
        /* <DEDUP_REMOVED lines=18> */
.L_x_1081:
[----:B------:R-:W-:Y:S05]  /*2460*/  BSYNC B0 ;  /* 0x0000000000007941 */ /* 0x000fea0003800000 */
.L_x_1080:
[----:B------:R-:W-:Y:S01]  /*2470*/  IMAD.SHL.U32 R196, R3, 0x2, RZ ;  /* 0x0000000203c47824 */ /* 0x000fe200078e00ff */
[----:B------:R-:W0:Y:S01]  /*2480*/  LDGDEPBAR ;  /* 0x00000000000079af */ /* 0x000e220000000000 */
[----:B------:R-:W-:Y:S02]  /*2490*/  IMAD.SHL.U32 R188, R6, 0x2, RZ ;  /* 0x0000000206bc7824 */ /* 0x000fe400078e00ff */
[----:B------:R-:W-:Y:S01]  /*24a0*/  IMAD R199, R4, 0x2, R196 ;  /* 0x0000000204c77824 */ /* 0x000fe200078e02c4 */
[----:B------:R-:W-:Y:S01]  /*24b0*/  LDSM.16.M88.4 R16, [R196] ;  /* 0x00000000c410783b */ /* 0x000fe20000000200 */
[--C-:B------:R-:W-:Y:S01]  /*24c0*/  IMAD R194, R2, 0x2, R188.reuse ;  /* 0x0000000202c27824 */ /* 0x100fe200078e02bc */
[----:B------:R-:W-:Y:S01]  /*24d0*/  IADD3 R3, R188, 0x4000, RZ ;  /* 0x00004000bc037810 */ /* 0x000fe20007ffe0ff */
[----:B------:R-:W-:Y:S01]  /*24e0*/  IMAD R6, R0, 0x2, R188 ;  /* 0x0000000200067824 */ /* 0x000fe200078e02bc */
[----:B------:R-:W5:Y:S01]  /*24f0*/  LDSM.16.M88.4 R40, [R188+0x4000] ;  /* 0x00400000bc28783b */ /* 0x000f620000000200 */
[----:B------:R-:W-:-:S02]  /*2500*/  IMAD R197, R5, 0x2, R196 ;  /* 0x0000000205c57824 */ /* 0x000fc400078e02c4 */
[----:B------:R-:W-:Y:S01]  /*2510*/  IMAD R69, R20, 0x40, R215 ;  /* 0x0000004014457824 */ /* 0x000fe200078e02d7 */
[----:B-1----:R-:W1:Y:S01]  /*2520*/  LDSM.16.M88.4 R12, [R196+0x2000] ;  /* 0x00200000c40c783b */ /* 0x002e620000000200 */
[----:B------:R-:W-:Y:S01]  /*2530*/  IMAD R195, R0, 0x2, R3 ;  /* 0x0000000200c37824 */ /* 0x000fe200078e0203 */
[----:B------:R-:W-:Y:S01]  /*2540*/  IADD3 R3, R71, 0x48, RZ ;  /* 0x0000004847037810 */ /* 0x000fe20007ffe0ff */
[----:B------:R-:W-:Y:S01]  /*2550*/  IMAD R198, R4, 0x2, R197 ;  /* 0x0000000204c67824 */ /* 0x000fe200078e02c5 */
[----:B------:R-:W2:Y:S01]  /*2560*/  LDSM.16.M88.4 R44, [R188+0x4800] ;  /* 0x00480000bc2c783b */ /* 0x000ea20000000200 */
[----:B------:R-:W-:Y:S01]  /*2570*/  IMAD R193, R2, 0x2, R195 ;  /* 0x0000000202c17824 */ /* 0x000fe200078e02c3 */
[C---:B------:R-:W-:Y:S01]  /*2580*/  IADD3 R104, R69.reuse, 0x1, RZ ;  /* 0x0000000145687810 */ /* 0x040fe20007ffe0ff */
[----:B------:R-:W-:Y:S01]  /*2590*/  I2F R154, R69 ;  /* 0x00000045009a7306 */ /* 0x000fe20000201400 */
[----:B------:R-:W-:Y:S01]  /*25a0*/  LDSM.16.M88.4 R36, [R199] ;  /* 0x00000000c724783b */ /* 0x000fe20000000200 */
[----:B------:R-:W-:-:S02]  /*25b0*/  IADD3 R105, R69, 0x8, RZ ;  /* 0x0000000845697810 */ /* 0x000fc40007ffe0ff */
[C---:B------:R-:W-:Y:S01]  /*25c0*/  IADD3 R106, R69.reuse, 0x9, RZ ;  /* 0x00000009456a7810 */ /* 0x040fe20007ffe0ff */
[----:B------:R-:W3:Y:S01]  /*25d0*/  LDSM.16.M88.4 R48, [R194+0x4000] ;  /* 0x00400000c230783b */ /* 0x000ee20000000200 */
[C---:B------:R-:W-:Y:S02]  /*25e0*/  IADD3 R107, R69.reuse, 0x10, RZ ;  /* 0x00000010456b7810 */ /* 0x040fe40007ffe0ff */
[----:B------:R-:W-:Y:S01]  /*25f0*/  I2F R108, R104 ;  /* 0x00000068006c7306 */ /* 0x000fe20000201400 */
[----:B------:R-:W4:Y:S01]  /*2600*/  LDSM.16.M88.4 R8, [R199+0x2000] ;  /* 0x00200000c708783b */ /* 0x000f220000000200 */
[C---:B------:R-:W-:Y:S02]  /*2610*/  IADD3 R109, R69.reuse, 0x11, RZ ;  /* 0x00000011456d7810 */ /* 0x040fe40007ffe0ff */
[C---:B------:R-:W-:Y:S01]  /*2620*/  IADD3 R110, R69.reuse, 0x18, RZ ;  /* 0x00000018456e7810 */ /* 0x040fe20007ffe0ff */
[----:B------:R-:W3:Y:S01]  /*2630*/  LDSM.16.M88.4 R60, [R194+0x4800] ;  /* 0x00480000c23c783b */ /* 0x000ee20000000200 */
[----:B------:R-:W-:-:S02]  /*2640*/  IADD3 R112, R69, 0x19, RZ ;  /* 0x0000001945707810 */ /* 0x000fc40007ffe0ff */
[----:B------:R-:W-:Y:S01]  /*2650*/  I2F R111, R105 ;  /* 0x00000069006f7306 */ /* 0x000fe20000201400 */
[----:B------:R-:W-:Y:S01]  /*2660*/  LDSM.16.M88.4 R56, [R6+0x4000] ;  /* 0x004000000638783b */ /* 0x000fe20000000200 */
[C---:B------:R-:W-:Y:S02]  /*2670*/  IADD3 R115, R69.reuse, 0x20, RZ ;  /* 0x0000002045737810 */ /* 0x040fe40007ffe0ff */
[C---:B------:R-:W-:Y:S01]  /*2680*/  IADD3 R117, R69.reuse, 0x21, RZ ;  /* 0x0000002145757810 */ /* 0x040fe20007ffe0ff */
[----:B---3--:R-:W3:Y:S01]  /*2690*/  LDSM.16.M88.4 R32, [R197] ;  /* 0x00000000c520783b */ /* 0x008ee20000000200 */
[C---:B------:R-:W-:Y:S02]  /*26a0*/  IADD3 R119, R69.reuse, 0x28, RZ ;  /* 0x0000002845777810 */ /* 0x040fe40007ffe0ff */
[----:B------:R-:W-:Y:S01]  /*26b0*/  I2F R113, R106 ;  /* 0x0000006a00717306 */ /* 0x000fe20000201400 */
[----:B------:R-:W3:Y:S01]  /*26c0*/  LDSM.16.M88.4 R28, [R197+0x2000] ;  /* 0x00200000c51c783b */ /* 0x000ee20000000200 */
[----:B------:R-:W-:-:S02]  /*26d0*/  IADD3 R120, R69, 0x29, RZ ;  /* 0x0000002945787810 */ /* 0x000fc40007ffe0ff */
[C---:B------:R-:W-:Y:S01]  /*26e0*/  IADD3 R126, R69.reuse, 0x30, RZ ;  /* 0x00000030457e7810 */ /* 0x040fe20007ffe0ff */
[-C--:B-----5:R-:W-:Y:S01]  /*26f0*/  HMMA.16816.F32.BF16 R24, R16, R40.reuse, RZ ;  /* 0x000000281018723c */ /* 0x0a0fe200000418ff */
[C---:B------:R-:W-:Y:S02]  /*2700*/  IADD3 R133, R69.reuse, 0x31, RZ ;  /* 0x0000003145857810 */ /* 0x040fe40007ffe0ff */
[----:B------:R-:W-:Y:S01]  /*2710*/  I2F R114, R107 ;  /* 0x0000006b00727306 */ /* 0x000fe20000201400 */
[C---:B------:R-:W-:Y:S02]  /*2720*/  IADD3 R136, R69.reuse, 0x38, RZ ;  /* 0x0000003845887810 */ /* 0x040fe40007ffe0ff */
[----:B------:R-:W-:Y:S02]  /*2730*/  IADD3 R138, R69, 0x39, RZ ;  /* 0x00000039458a7810 */ /* 0x000fe40007ffe0ff */
[----:B-1----:R-:W-:Y:S03]  /*2740*/  HMMA.16816.F32.BF16 R52, R12, R40, RZ ;  /* 0x000000280c34723c */ /* 0x002fe600000418ff */
[----:B------:R-:W-:Y:S05]  /*2750*/  I2F R116, R109 ;  /* 0x0000006d00747306 */ /* 0x000fea0000201400 */
[-C--:B--2---:R-:W-:Y:S03]  /*2760*/  HMMA.16816.F32.BF16 R20, R16, R44.reuse, RZ ;  /* 0x0000002c1014723c */ /* 0x084fe600000418ff */
[----:B------:R-:W-:Y:S05]  /*2770*/  I2F R118, R110 ;  /* 0x0000006e00767306 */ /* 0x000fea0000201400 */
[----:B------:R-:W-:Y:S03]  /*2780*/  HMMA.16816.F32.BF16 R64, R12, R44, RZ ;  /* 0x0000002c0c40723c */ /* 0x000fe600000418ff */
[----:B------:R-:W-:Y:S05]  /*2790*/  I2F R121, R112 ;  /* 0x0000007000797306 */ /* 0x000fea0000201400 */
[-C--:B------:R-:W-:Y:S01]  /*27a0*/  HMMA.16816.F32.BF16 R72, R36, R48.reuse, R24 ;  /* 0x000000302448723c */ /* 0x080fe20000041818 */
[----:B------:R-:W-:Y:S02]  /*27b0*/  LDSM.16.M88.4 R24, [R198] ;  /* 0x00000000c618783b */ /* 0x000fe40000000200 */
[----:B------:R-:W-:Y:S05]  /*27c0*/  I2F R122, R115 ;  /* 0x00000073007a7306 */ /* 0x000fea0000201400 */
[----:B----4-:R-:W-:Y:S01]  /*27d0*/  HMMA.16816.F32.BF16 R80, R8, R48, R52 ;  /* 0x000000300850723c */ /* 0x010fe20000041834 */
[----:B------:R-:W1:Y:S02]  /*27e0*/  LDSM.16.M88.4 R52, [R193] ;  /* 0x00000000c134783b */ /* 0x000e640000000200 */
[----:B------:R-:W-:Y:S05]  /*27f0*/  I2F R123, R117 ;  /* 0x00000075007b7306 */ /* 0x000fea0000201400 */
[----:B------:R-:W-:Y:S03]  /*2800*/  HMMA.16816.F32.BF16 R76, R16, R42, RZ ;  /* 0x0000002a104c723c */ /* 0x000fe600000418ff */
[----:B------:R-:W-:Y:S05]  /*2810*/  I2F R127, R119 ;  /* 0x00000077007f7306 */ /* 0x000fea0000201400 */
[-C--:B------:R-:W-:Y:S01]  /*2820*/  HMMA.16816.F32.BF16 R88, R36, R60.reuse, R20 ;  /* 0x0000003c2458723c */ /* 0x080fe20000041814 */
[----:B------:R-:W2:Y:S02]  /*2830*/  LDSM.16.M88.4 R20, [R198+0x2000] ;  /* 0x00200000c614783b */ /* 0x000ea40000000200 */
[----:B------:R-:W-:Y:S05]  /*2840*/  I2F R134, R120 ;  /* 0x0000007800867306 */ /* 0x000fea0000201400 */
[----:B------:R-:W-:Y:S03]  /*2850*/  HMMA.16816.F32.BF16 R92, R8, R60, R64 ;  /* 0x0000003c085c723c */ /* 0x000fe60000041840 */
[----:B------:R-:W-:Y:S05]  /*2860*/  I2F R139, R126 ;  /* 0x0000007e008b7306 */ /* 0x000fea0000201400 */
[----:B---3--:R-:W-:Y:S03]  /*2870*/  HMMA.16816.F32.BF16 R72, R32, R56, R72 ;  /* 0x000000382048723c */ /* 0x008fe60000041848 */
[----:B------:R-:W-:Y:S05]  /*2880*/  I2F R140, R133 ;  /* 0x00000085008c7306 */ /* 0x000fea0000201400 */
[----:B------:R-:W-:Y:S03]  /*2890*/  HMMA.16816.F32.BF16 R64, R12, R42, RZ ;  /* 0x0000002a0c40723c */ /* 0x000fe600000418ff */
[----:B------:R-:W-:Y:S05]  /*28a0*/  I2F R143, R136 ;  /* 0x00000088008f7306 */ /* 0x000fea0000201400 */
[----:B------:R-:W-:Y:S03]  /*28b0*/  HMMA.16816.F32.BF16 R40, R28, R56, R80 ;  /* 0x000000381c28723c */ /* 0x000fe60000041850 */
[----:B------:R-:W-:Y:S05]  /*28c0*/  I2F R150, R138 ;  /* 0x0000008a00967306 */ /* 0x000fea0000201400 */
[----:B------:R-:W-:Y:S08]  /*28d0*/  HMMA.16816.F32.BF16 R76, R36, R50, R76 ;  /* 0x00000032244c723c */ /* 0x000ff0000004184c */
[----:B-1----:R-:W-:Y:S08]  /*28e0*/  HMMA.16816.F32.BF16 R80, R24, R52, R72 ;  /* 0x000000341850723c */ /* 0x002ff00000041848 */
[----:B------:R-:W-:Y:S01]  /*28f0*/  HMMA.16816.F32.BF16 R72, R8, R50, R64 ;  /* 0x000000320848723c */ /* 0x000fe20000041840 */
[----:B------:R-:W1:Y:S07]  /*2900*/  LDSM.16.M88.4 R48, [R6+0x4800] ;  /* 0x004800000630783b */ /* 0x000e6e0000000200 */
[----:B--2---:R-:W-:Y:S08]  /*2910*/  HMMA.16816.F32.BF16 R84, R20, R52, R40 ;  /* 0x000000341454723c */ /* 0x004ff00000041828 */
[----:B------:R-:W-:Y:S01]  /*2920*/  HMMA.16816.F32.BF16 R64, R12, R46, RZ ;  /* 0x0000002e0c40723c */ /* 0x000fe200000418ff */
[----:B------:R-:W-:-:S04]  /*2930*/  FMUL.FTZ R0, R80, c[0x0][0x2ec] ;  /* 0x0000bb0050007a20 */ /* 0x000fc80000410000 */
[----:B------:R2:W-:Y:S03]  /*2940*/  MUFU.TANH R164, R0 ;  /* 0x0000000000a47308 */ /* 0x0005e60000002400 */
[----:B------:R-:W-:Y:S08]  /*2950*/  HMMA.16816.F32.BF16 R40, R32, R58, R76 ;  /* 0x0000003a2028723c */ /* 0x000ff0000004184c */
[----:B------:R-:W-:Y:S01]  /*2960*/  HMMA.16816.F32.BF16 R76, R16, R46, RZ ;  /* 0x0000002e104c723c */ /* 0x000fe200000418ff */
[----:B------:R-:W3:Y:S01]  /*2970*/  LDSM.16.M88.4 R44, [R188+0x5000] ;  /* 0x00500000bc2c783b */ /* 0x000ee20000000200 */
[----:B------:R-:W-:-:S02]  /*2980*/  FMUL.FTZ R87, R87, c[0x0][0x2ec] ;  /* 0x0000bb0057577a20 */ /* 0x000fc40000410000 */
[----:B--2---:R-:W-:Y:S02]  /*2990*/  FMUL.FTZ R0, R81, c[0x0][0x2ec] ;  /* 0x0000bb0051007a20 */ /* 0x004fe40000410000 */
[----:B------:R-:W-:Y:S02]  /*29a0*/  MUFU.TANH R153, R87 ;  /* 0x0000005700997308 */ /* 0x000fe40000002400 */
[----:B------:R-:W-:Y:S06]  /*29b0*/  HMMA.16816.F32.BF16 R100, R8, R62, R64 ;  /* 0x0000003e0864723c */ /* 0x000fec0000041840 */
[----:B------:R2:W-:Y:S02]  /*29c0*/  MUFU.TANH R160, R0 ;  /* 0x0000000000a07308 */ /* 0x0005e40000002400 */
[----:B------:R-:W-:Y:S01]  /*29d0*/  HMMA.16816.F32.BF16 R64, R24, R54, R40 ;  /* 0x000000361840723c */ /* 0x000fe20000041828 */
[----:B------:R-:W-:Y:S07]  /*29e0*/  LDSM.16.M88.4 R40, [R193+0x800] ;  /* 0x00080000c128783b */ /* 0x000fee0000000200 */
[----:B------:R-:W-:Y:S01]  /*29f0*/  HMMA.16816.F32.BF16 R72, R28, R58, R72 ;  /* 0x0000003a1c48723c */ /* 0x000fe20000041848 */
[----:B------:R-:W4:Y:S01]  /*2a00*/  LDSM.16.M88.4 R56, [R194+0x5000] ;  /* 0x00500000c238783b */ /* 0x000f220000000200 */
[----:B--2---:R-:W-:-:S06]  /*2a10*/  FMUL.FTZ R0, R82, c[0x0][0x2ec] ;  /* 0x0000bb0052007a20 */ /* 0x004fcc0000410000 */
[----:B------:R-:W-:Y:S01]  /*2a20*/  HMMA.16816.F32.BF16 R96, R36, R62, R76 ;  /* 0x0000003e2460723c */ /* 0x000fe2000004184c */
[----:B------:R2:W-:Y:S07]  /*2a30*/  MUFU.TANH R163, R0 ;  /* 0x0000000000a37308 */ /* 0x0005ee0000002400 */
[----:B-1----:R-:W-:Y:S01]  /*2a40*/  HMMA.16816.F32.BF16 R60, R32, R48, R88 ;  /* 0x00000030203c723c */ /* 0x002fe20000041858 */
[----:B------:R-:W-:Y:S02]  /*2a50*/  FMUL.FTZ R64, R64, c[0x0][0x2ec] ;  /* 0x0000bb0040407a20 */ /* 0x000fe40000410000 */
[----:B------:R-:W-:-:S02]  /*2a60*/  FMUL.FTZ R65, R65, c[0x0][0x2ec] ;  /* 0x0000bb0041417a20 */ /* 0x000fc40000410000 */
[----:B------:R-:W-:Y:S01]  /*2a70*/  FMUL.FTZ R66, R66, c[0x0][0x2ec] ;  /* 0x0000bb0042427a20 */ /* 0x000fe20000410000 */
[----:B------:R-:W-:Y:S01]  /*2a80*/  MUFU.TANH R148, R64 ;  /* 0x0000004000947308 */ /* 0x000fe20000002400 */
[----:B------:R-:W-:Y:S01]  /*2a90*/  FMUL.FTZ R67, R67, c[0x0][0x2ec] ;  /* 0x0000bb0043437a20 */ /* 0x000fe20000410000 */
[----:B------:R-:W-:Y:S01]  /*2aa0*/  HMMA.16816.F32.BF16 R92, R28, R48, R92 ;  /* 0x000000301c5c723c */ /* 0x000fe2000004185c */
[----:B--2---:R-:W-:-:S05]  /*2ab0*/  FMUL.FTZ R0, R83, c[0x0][0x2ec] ;  /* 0x0000bb0053007a20 */ /* 0x004fca0000410000 */
[----:B------:R1:W-:Y:S02]  /*2ac0*/  MUFU.TANH R159, R0 ;  /* 0x00000000009f7308 */ /* 0x0003e40000002400 */
[----:B---3--:R-:W-:Y:S06]  /*2ad0*/  HMMA.16816.F32.BF16 R88, R16, R44, RZ ;  /* 0x0000002c1058723c */ /* 0x008fec00000418ff */
[----:B------:R-:W-:Y:S02]  /*2ae0*/  MUFU.TANH R158, R65 ;  /* 0x00000041009e7308 */ /* 0x000fe40000002400 */
[----:B------:R-:W-:Y:S01]  /*2af0*/  HMMA.16816.F32.BF16 R80, R20, R54, R72 ;  /* 0x000000361450723c */ /* 0x000fe20000041848 */
[----:B------:R-:W2:Y:S01]  /*2b00*/  LDSM.16.M88.4 R52, [R188+0x5800] ;  /* 0x00580000bc34783b */ /* 0x000ea20000000200 */
[----:B-1----:R-:W-:-:S04]  /*2b10*/  FMUL.FTZ R0, R84, c[0x0][0x2ec] ;  /* 0x0000bb0054007a20 */ /* 0x002fc80000410000 */
[----:B------:R-:W-:Y:S02]  /*2b20*/  MUFU.TANH R152, R66 ;  /* 0x0000004200987308 */ /* 0x000fe40000002400 */
[----:B------:R-:W-:Y:S06]  /*2b30*/  HMMA.16816.F32.BF16 R76, R12, R44, RZ ;  /* 0x0000002c0c4c723c */ /* 0x000fec00000418ff */
[----:B------:R1:W-:Y:S02]  /*2b40*/  MUFU.TANH R162, R0 ;  /* 0x0000000000a27308 */ /* 0x0003e40000002400 */
[----:B------:R-:W-:Y:S06]  /*2b50*/  HMMA.16816.F32.BF16 R72, R32, R50, R96 ;  /* 0x000000322048723c */ /* 0x000fec0000041860 */
[----:B------:R3:W-:Y:S02]  /*2b60*/  MUFU.TANH R157, R67 ;  /* 0x00000043009d7308 */ /* 0x0007e40000002400 */
[----:B------:R-:W-:-:S02]  /*2b70*/  FMUL.FTZ R80, R80, c[0x0][0x2ec] ;  /* 0x0000bb0050507a20 */ /* 0x000fc40000410000 */
[----:B------:R-:W-:Y:S02]  /*2b80*/  FMUL.FTZ R81, R81, c[0x0][0x2ec] ;  /* 0x0000bb0051517a20 */ /* 0x000fe40000410000 */
[----:B------:R-:W-:Y:S02]  /*2b90*/  FMUL.FTZ R82, R82, c[0x0][0x2ec] ;  /* 0x0000bb0052527a20 */ /* 0x000fe40000410000 */
[----:B------:R-:W-:Y:S01]  /*2ba0*/  FMUL.FTZ R83, R83, c[0x0][0x2ec] ;  /* 0x0000bb0053537a20 */ /* 0x000fe20000410000 */
[----:B------:R-:W-:Y:S01]  /*2bb0*/  MUFU.TANH R147, R80 ;  /* 0x0000005000937308 */ /* 0x000fe20000002400 */
[----:B-1----:R-:W-:Y:S01]  /*2bc0*/  FMUL.FTZ R0, R85, c[0x0][0x2ec] ;  /* 0x0000bb0055007a20 */ /* 0x002fe20000410000 */
[----:B----4-:R-:W-:Y:S06]  /*2bd0*/  HMMA.16816.F32.BF16 R96, R8, R56, R76 ;  /* 0x000000380860723c */ /* 0x010fec000004184c */
[----:B------:R1:W4:Y:S02]  /*2be0*/  MUFU.TANH R156, R0 ;  /* 0x00000000009c7308 */ /* 0x0003240000002400 */
[-C--:B---3--:R-:W-:Y:S06]  /*2bf0*/  HMMA.16816.F32.BF16 R64, R24, R40.reuse, R60 ;  /* 0x000000281840723c */ /* 0x088fec000004183c */
[----:B------:R-:W-:Y:S02]  /*2c00*/  MUFU.TANH R155, R81 ;  /* 0x00000051009b7308 */ /* 0x000fe40000002400 */
[----:B------:R-:W-:Y:S01]  /*2c10*/  HMMA.16816.F32.BF16 R60, R20, R40, R92 ;  /* 0x00000028143c723c */ /* 0x000fe2000004185c */
[----:B-1----:R-:W-:-:S05]  /*2c20*/  FMUL.FTZ R0, R86, c[0x0][0x2ec] ;  /* 0x0000bb0056007a20 */ /* 0x002fca0000410000 */
[----:B------:R-:W1:Y:S02]  /*2c30*/  MUFU.TANH R131, R82 ;  /* 0x0000005200837308 */ /* 0x000e640000002400 */
[----:B------:R-:W-:Y:S01]  /*2c40*/  HMMA.16816.F32.BF16 R84, R28, R50, R100 ;  /* 0x000000321c54723c */ /* 0x000fe20000041864 */
[----:B------:R-:W3:Y:S05]  /*2c50*/  LDSM.16.M88.4 R48, [R6+0x5000] ;  /* 0x005000000630783b */ /* 0x000eea0000000200 */
[----:B------:R5:W1:Y:S02]  /*2c60*/  MUFU.TANH R146, R83 ;  /* 0x0000005300927308 */ /* 0x000a640000002400 */
[----:B------:R-:W-:Y:S01]  /*2c70*/  HMMA.16816.F32.BF16 R100, R36, R56, R88 ;  /* 0x000000382464723c */ /* 0x000fe20000041858 */
[----:B------:R-:W-:-:S02]  /*2c80*/  FMUL.FTZ R64, R64, c[0x0][0x2ec] ;  /* 0x0000bb0040407a20 */ /* 0x000fc40000410000 */
[----:B------:R-:W-:Y:S02]  /*2c90*/  FMUL.FTZ R65, R65, c[0x0][0x2ec] ;  /* 0x0000bb0041417a20 */ /* 0x000fe40000410000 */
[----:B------:R-:W-:Y:S02]  /*2ca0*/  FMUL.FTZ R66, R66, c[0x0][0x2ec] ;  /* 0x0000bb0042427a20 */ /* 0x000fe40000410000 */
[----:B------:R-:W-:Y:S01]  /*2cb0*/  FMUL.FTZ R67, R67, c[0x0][0x2ec] ;  /* 0x0000bb0043437a20 */ /* 0x000fe20000410000 */
[----:B------:R-:W-:Y:S01]  /*2cc0*/  HMMA.16816.F32.BF16 R76, R24, R42, R72 ;  /* 0x0000002a184c723c */ /* 0x000fe20000041848 */
[----:B------:R-:W-:Y:S01]  /*2cd0*/  FMUL.FTZ R60, R60, c[0x0][0x2ec] ;  /* 0x0000bb003c3c7a20 */ /* 0x000fe20000410000 */
[----:B------:R-:W-:Y:S01]  /*2ce0*/  MUFU.TANH R144, R64 ;  /* 0x0000004000907308 */ /* 0x000fe20000002400 */
[----:B------:R-:W-:Y:S02]  /*2cf0*/  FMUL.FTZ R61, R61, c[0x0][0x2ec] ;  /* 0x0000bb003d3d7a20 */ /* 0x000fe40000410000 */
[----:B------:R-:W-:-:S02]  /*2d00*/  FMUL.FTZ R62, R62, c[0x0][0x2ec] ;  /* 0x0000bb003e3e7a20 */ /* 0x000fc40000410000 */
[----:B------:R-:W-:Y:S01]  /*2d10*/  FMUL.FTZ R63, R63, c[0x0][0x2ec] ;  /* 0x0000bb003f3f7a20 */ /* 0x000fe20000410000 */
[----:B------:R-:W-:Y:S01]  /*2d20*/  HMMA.16816.F32.BF16 R92, R20, R42, R84 ;  /* 0x0000002a145c723c */ /* 0x000fe20000041854 */
[----:B------:R-:W1:Y:S01]  /*2d30*/  LDSM.16.M88.4 R40, [R193+0x1000] ;  /* 0x00100000c128783b */ /* 0x000e620000000200 */
[----:B------:R-:W1:Y:S06]  /*2d40*/  MUFU.TANH R129, R60 ;  /* 0x0000003c00817308 */ /* 0x000e6c0000002400 */
[C---:B------:R-:W-:Y:S02]  /*2d50*/  HMMA.16816.F32.BF16 R72, R12.reuse, R46, RZ ;  /* 0x0000002e0c48723c */ /* 0x040fe400000418ff */
[----:B------:R-:W-:Y:S06]  /*2d60*/  MUFU.TANH R145, R61 ;  /* 0x0000003d00917308 */ /* 0x000fec0000002400 */
[----:B--2---:R-:W-:Y:S01]  /*2d70*/  HMMA.16816.F32.BF16 R88, R12, R52, RZ ;  /* 0x000000340c58723c */ /* 0x004fe200000418ff */
[----:B------:R-:W-:Y:S01]  /*2d80*/  FMUL.FTZ R76, R76, c[0x0][0x2ec] ;  /* 0x0000bb004c4c7a20 */ /* 0x000fe20000410000 */
[----:B------:R-:W-:Y:S01]  /*2d90*/  MUFU.TANH R125, R62 ;  /* 0x0000003e007d7308 */ /* 0x000fe20000002400 */
[----:B------:R-:W-:-:S02]  /*2da0*/  FMUL.FTZ R78, R78, c[0x0][0x2ec] ;  /* 0x0000bb004e4e7a20 */ /* 0x000fc40000410000 */
[----:B------:R-:W-:Y:S02]  /*2db0*/  FMUL.FTZ R77, R77, c[0x0][0x2ec] ;  /* 0x0000bb004d4d7a20 */ /* 0x000fe40000410000 */
[----:B------:R-:W-:Y:S01]  /*2dc0*/  FMUL.FTZ R79, R79, c[0x0][0x2ec] ;  /* 0x0000bb004f4f7a20 */ /* 0x000fe20000410000 */
[----:B-----5:R-:W-:Y:S01]  /*2dd0*/  HMMA.16816.F32.BF16 R80, R12, R54, RZ ;  /* 0x000000360c50723c */ /* 0x020fe200000418ff */
[----:B------:R-:W-:Y:S01]  /*2de0*/  FMUL.FTZ R92, R92, c[0x0][0x2ec] ;  /* 0x0000bb005c5c7a20 */ /* 0x000fe20000410000 */
[----:B------:R2:W-:Y:S06]  /*2df0*/  MUFU.TANH R141, R63 ;  /* 0x0000003f008d7308 */ /* 0x0005ec0000002400 */
[----:B---3--:R-:W-:Y:S02]  /*2e00*/  HMMA.16816.F32.BF16 R12, R28, R48, R96 ;  /* 0x000000301c0c723c */ /* 0x008fe40000041860 */
[----:B------:R-:W-:Y:S06]  /*2e10*/  MUFU.TANH R151, R65 ;  /* 0x0000004100977308 */ /* 0x000fec0000002400 */
[----:B------:R-:W-:Y:S02]  /*2e20*/  HMMA.16816.F32.BF16 R84, R16, R52, RZ ;  /* 0x000000341054723c */ /* 0x000fe400000418ff */
[----:B------:R-:W3:Y:S06]  /*2e30*/  MUFU.TANH R130, R66 ;  /* 0x0000004200827308 */ /* 0x000eec0000002400 */
[----:B--2---:R-:W-:Y:S02]  /*2e40*/  HMMA.16816.F32.BF16 R60, R32, R48, R100 ;  /* 0x00000030203c723c */ /* 0x004fe40000041864 */
[----:B------:R2:W-:Y:S06]  /*2e50*/  MUFU.TANH R149, R67 ;  /* 0x0000004300957308 */ /* 0x0005ec0000002400 */
[----:B------:R-:W-:Y:S02]  /*2e60*/  HMMA.16816.F32.BF16 R100, R16, R54, RZ ;  /* 0x000000361064723c */ /* 0x000fe400000418ff */
[----:B------:R5:W-:Y:S06]  /*2e70*/  MUFU.TANH R161, R0 ;  /* 0x0000000000a17308 */ /* 0x000bec0000002400 */
[----:B------:R-:W-:Y:S02]  /*2e80*/  HMMA.16816.F32.BF16 R72, R8, R58, R72 ;  /* 0x0000003a0848723c */ /* 0x000fe40000041848 */
[----:B------:R-:W-:Y:S06]  /*2e90*/  MUFU.TANH R135, R76 ;  /* 0x0000004c00877308 */ /* 0x000fec0000002400 */
[----:B--2---:R-:W-:Y:S01]  /*2ea0*/  HMMA.16816.F32.BF16 R64, R16, R46, RZ ;  /* 0x0000002e1040723c */ /* 0x004fe200000418ff */
[----:B------:R-:W2:Y:S01]  /*2eb0*/  LDSM.16.M88.4 R44, [R194+0x5800] ;  /* 0x00580000c22c783b */ /* 0x000ea20000000200 */
[----:B-----5:R-:W-:Y:S01]  /*2ec0*/  FMUL.FTZ R0, R93, c[0x0][0x2ec] ;  /* 0x0000bb005d007a20 */ /* 0x020fe20000410000 */
[----:B------:R-:W-:Y:S05]  /*2ed0*/  MUFU.TANH R97, R78 ;  /* 0x0000004e00617308 */ /* 0x000fea0000002400 */
[-C--:B-1----:R-:W-:Y:S03]  /*2ee0*/  HMMA.16816.F32.BF16 R16, R24, R40.reuse, R60 ;  /* 0x000000281810723c */ /* 0x082fe6000004183c */
[----:B------:R1:W-:Y:S05]  /*2ef0*/  MUFU.TANH R128, R0 ;  /* 0x0000000000807308 */ /* 0x0003ea0000002400 */
[----:B------:R-:W-:Y:S03]  /*2f00*/  HMMA.16816.F32.BF16 R52, R20, R40, R12 ;  /* 0x000000281434723c */ /* 0x000fe6000004180c */
[----:B------:R-:W-:Y:S05]  /*2f10*/  MUFU.TANH R142, R77 ;  /* 0x0000004d008e7308 */ /* 0x000fea0000002400 */
[----:B------:R-:W-:Y:S01]  /*2f20*/  HMMA.16816.F32.BF16 R56, R36, R58, R64 ;  /* 0x0000003a2438723c */ /* 0x000fe20000041840 */
[----:B-1----:R-:W-:-:S02]  /*2f30*/  FMUL.FTZ R0, R94, c[0x0][0x2ec] ;  /* 0x0000bb005e007a20 */ /* 0x002fc40000410000 */
[----:B------:R-:W-:Y:S05]  /*2f40*/  MUFU.TANH R137, R79 ;  /* 0x0000004f00897308 */ /* 0x000fea0000002400 */
[----:B------:R-:W-:Y:S02]  /*2f50*/  FMUL.FTZ R12, R19, c[0x0][0x2ec] ;  /* 0x0000bb00130c7a20 */ /* 0x000fe40000410000 */
[----:B------:R-:W-:Y:S01]  /*2f60*/  FMUL.FTZ R2, R18, c[0x0][0x2ec] ;  /* 0x0000bb0012027a20 */ /* 0x000fe20000410000 */
[----:B------:R1:W-:Y:S01]  /*2f70*/  MUFU.TANH R76, R0 ;  /* 0x00000000004c7308 */ /* 0x0003e20000002400 */
[----:B--2---:R-:W-:Y:S07]  /*2f80*/  HMMA.16816.F32.BF16 R88, R8, R44, R88 ;  /* 0x0000002c0858723c */ /* 0x004fee0000041858 */
[----:B------:R2:W-:Y:S05]  /*2f90*/  MUFU.TANH R132, R12 ;  /* 0x0000000c00847308 */ /* 0x0005ea0000002400 */
[----:B------:R-:W-:Y:S01]  /*2fa0*/  HMMA.16816.F32.BF16 R56, R32, R50, R56 ;  /* 0x000000322038723c */ /* 0x000fe20000041838 */
[----:B-1----:R-:W-:-:S02]  /*2fb0*/  FMUL.FTZ R0, R95, c[0x0][0x2ec] ;  /* 0x0000bb005f007a20 */ /* 0x002fc40000410000 */
[----:B------:R-:W1:Y:S05]  /*2fc0*/  MUFU.TANH R77, R92 ;  /* 0x0000005c004d7308 */ /* 0x000e6a0000002400 */
[----:B------:R-:W-:Y:S01]  /*2fd0*/  HMMA.16816.F32.BF16 R80, R8, R46, R80 ;  /* 0x0000002e0850723c */ /* 0x000fe20000041850 */
[----:B--2---:R2:W5:Y:S02]  /*2fe0*/  LDSM.16.M88.4 R12, [R6+0x5800] ;  /* 0x00580000060c783b */ /* 0x0045640000000200 */
[----:B------:R1:W-:Y:S04]  /*2ff0*/  MUFU.TANH R99, R0 ;  /* 0x0000000000637308 */ /* 0x0003e80000002400 */
[-C--:B------:R-:W-:Y:S01]  /*3000*/  IMNMX R8, R71, R70.reuse, PT ;  /* 0x0000004647087217 */ /* 0x080fe20003800200 */
[----:B------:R-:W-:Y:S01]  /*3010*/  HMMA.16816.F32.BF16 R48, R28, R50, R72 ;  /* 0x000000321c30723c */ /* 0x000fe20000041848 */
[----:B------:R-:W-:Y:S01]  /*3020*/  IMNMX R10, R3, R70, PT ;  /* 0x00000046030a7217 */ /* 0x000fe20003800200 */
[----:B----4-:R-:W-:Y:S01]  /*3030*/  FFMA.FTZ R3, R108, R68, R156 ;  /* 0x000000446c037223 */ /* 0x010fe2000001009c */
[-C--:B------:R-:W-:Y:S01]  /*3040*/  ISETP.GE.AND P0, PT, R104, R8.reuse, PT ;  /* 0x000000086800720c */ /* 0x080fe20003f06270 */
[----:B------:R4:W3:Y:S01]  /*3050*/  MUFU.TANH R95, R2 ;  /* 0x00000002005f7308 */ /* 0x0008e20000002400 */
[----:B------:R-:W-:-:S02]  /*3060*/  ISETP.GE.AND P6, PT, R105, R8, PT ;  /* 0x000000086900720c */ /* 0x000fc40003fc6270 */
[----:B------:R-:W-:Y:S01]  /*3070*/  ISETP.GE.AND P2, PT, R104, R10, PT ;  /* 0x0000000a6800720c */ /* 0x000fe20003f46270 */
[----:B------:R-:W-:Y:S01]  /*3080*/  HMMA.16816.F32.BF16 R64, R36, R44, R84 ;  /* 0x0000002c2440723c */ /* 0x000fe20000041854 */
[----:B-1----:R-:W-:Y:S02]  /*3090*/  FMUL.FTZ R0, R16, c[0x0][0x2ec] ;  /* 0x0000bb0010007a20 */ /* 0x002fe40000410000 */
[----:B------:R-:W-:Y:S02]  /*30a0*/  FMUL.FTZ R16, R55, c[0x0][0x2ec] ;  /* 0x0000bb0037107a20 */ /* 0x000fe40000410000 */
[----:B------:R1:W-:Y:S03]  /*30b0*/  MUFU.TANH R96, R0 ;  /* 0x0000000000607308 */ /* 0x0003e60000002400 */
[----:B------:R-:W-:Y:S01]  /*30c0*/  HMMA.16816.F32.BF16 R56, R24, R42, R56 ;  /* 0x0000002a1838723c */ /* 0x000fe20000041838 */
[----:B--2---:R-:W-:Y:S01]  /*30d0*/  FMUL.FTZ R6, R54, c[0x0][0x2ec] ;  /* 0x0000bb0036067a20 */ /* 0x004fe20000410000 */
[----:B----4-:R-:W-:-:S04]  /*30e0*/  IADD3 R2, R71, 0x40, RZ ;  /* 0x0000004047027810 */ /* 0x010fc80007ffe0ff */
[----:B------:R-:W-:Y:S01]  /*30f0*/  IMNMX R11, R2, R70, PT ;  /* 0x00000046020b7217 */ /* 0x000fe20003800200 */
[----:B------:R-:W-:Y:S01]  /*3100*/  FMUL.FTZ R2, R53, c[0x0][0x2ec] ;  /* 0x0000bb0035027a20 */ /* 0x000fe20000410000 */
[----:B------:R-:W-:Y:S01]  /*3110*/  HMMA.16816.F32.BF16 R48, R20, R42, R48 ;  /* 0x0000002a1430723c */ /* 0x000fe20000041830 */
[----:B------:R2:W-:Y:S01]  /*3120*/  MUFU.TANH R87, R16 ;  /* 0x0000001000577308 */ /* 0x0005e20000002400 */
[-C--:B------:R-:W-:Y:S02]  /*3130*/  ISETP.GE.AND P4, PT, R104, R11.reuse, PT ;  /* 0x0000000b6800720c */ /* 0x080fe40003f86270 */
[----:B------:R-:W-:Y:S01]  /*3140*/  ISETP.GE.AND P3, PT, R105, R11, PT ;  /* 0x0000000b6900720c */ /* 0x000fe20003f66270 */
[----:B-1----:R-:W-:-:S03]  /*3150*/  FMUL.FTZ R0, R17, c[0x0][0x2ec] ;  /* 0x0000bb0011007a20 */ /* 0x002fc60000410000 */
[----:B------:R-:W-:Y:S01]  /*3160*/  HMMA.16816.F32.BF16 R60, R36, R46, R100 ;  /* 0x0000002e243c723c */ /* 0x000fe20000041864 */
[----:B------:R1:W-:Y:S07]  /*3170*/  MUFU.TANH R93, R2 ;  /* 0x00000002005d7308 */ /* 0x0003ee0000002400 */
[----:B-----5:R-:W-:Y:S01]  /*3180*/  HMMA.16816.F32.BF16 R36, R32, R12, R64 ;  /* 0x0000000c2024723c */ /* 0x020fe20000041840 */
[----:B------:R4:W5:Y:S01]  /*3190*/  MUFU.TANH R124, R0 ;  /* 0x00000000007c7308 */ /* 0x0009620000002400 */
[----:B--2---:R-:W2:Y:S01]  /*31a0*/  LDSM.16.M88.4 R16, [R193+0x1800] ;  /* 0x00180000c110783b */ /* 0x004ea20000000200 */
[----:B------:R-:W-:-:S05]  /*31b0*/  DEPBAR.LE SB0, 0x0 ;  /* 0x000080000000791a */ /* 0x000fca0000000000 */
[----:B------:R-:W-:Y:S01]  /*31c0*/  HMMA.16816.F32.BF16 R44, R28, R12, R88 ;  /* 0x0000000c1c2c723c */ /* 0x000fe20000041858 */
[-C--:B-1----:R-:W-:Y:S01]  /*31d0*/  FFMA.FTZ R2, R108, R68.reuse, R153 ;  /* 0x000000446c027223 */ /* 0x082fe20000010099 */
[----:B------:R1:W1:Y:S04]  /*31e0*/  MUFU.TANH R86, R6 ;  /* 0x0000000600567308 */ /* 0x0002680000002400 */
[----:B------:R-:W-:Y:S01]  /*31f0*/  FSEL R73, R2, -INF , !P2 ;  /* 0xff80000002497808 */ /* 0x000fe20005000000 */
[----:B------:R-:W-:Y:S01]  /*3200*/  FMUL.FTZ R12, R58, c[0x0][0x2ec] ;  /* 0x0000bb003a0c7a20 */ /* 0x000fe20000410000 */
[----:B------:R-:W-:Y:S01]  /*3210*/  ISETP.GE.AND P2, PT, R106, R11, PT ;  /* 0x0000000b6a00720c */ /* 0x000fe20003f46270 */
[-C--:B------:R-:W-:Y:S01]  /*3220*/  FFMA.FTZ R2, R111, R68.reuse, R131 ;  /* 0x000000446f027223 */ /* 0x080fe20000010083 */
[----:B----4-:R-:W-:Y:S01]  /*3230*/  IADD3 R0, R71, 0x8, RZ ;  /* 0x0000000847007810 */ /* 0x010fe20007ffe0ff */
[-C--:B------:R-:W-:Y:S01]  /*3240*/  HMMA.16816.F32.BF16 R32, R32, R14.reuse, R60 ;  /* 0x0000000e2020723c */ /* 0x080fe2000004183c */
[----:B------:R-:W-:Y:S01]  /*3250*/  FSEL R71, R3, -INF , !P4 ;  /* 0xff80000003477808 */ /* 0x000fe20006000000 */
[----:B------:R-:W-:Y:S01]  /*3260*/  FFMA.FTZ R3, R111, R68, R147 ;  /* 0x000000446f037223 */ /* 0x000fe20000010093 */
[----:B------:R-:W-:Y:S01]  /*3270*/  IMNMX R9, R0, R70, PT ;  /* 0x0000004600097217 */ /* 0x000fe20003800200 */
[----:B------:R-:W-:Y:S01]  /*3280*/  FMUL.FTZ R0, R52, c[0x0][0x2ec] ;  /* 0x0000bb0034007a20 */ /* 0x000fe20000410000 */
[----:B------:R4:W-:Y:S02]  /*3290*/  MUFU.TANH R66, R12 ;  /* 0x0000000c00427308 */ /* 0x0009e40000002400 */
[-C--:B------:R-:W-:Y:S01]  /*32a0*/  ISETP.GE.AND P1, PT, R104, R9.reuse, PT ;  /* 0x000000096800720c */ /* 0x080fe20003f26270 */
[----:B-1----:R-:W-:Y:S01]  /*32b0*/  FMUL.FTZ R6, R56, c[0x0][0x2ec] ;  /* 0x0000bb0038067a20 */ /* 0x002fe20000410000 */
[-C--:B------:R-:W-:Y:S01]  /*32c0*/  ISETP.GE.AND P5, PT, R105, R9.reuse, PT ;  /* 0x000000096900720c */ /* 0x080fe20003fa6270 */
[----:B------:R-:W-:Y:S01]  /*32d0*/  HMMA.16816.F32.BF16 R28, R28, R14, R80 ;  /* 0x0000000e1c1c723c */ /* 0x000fe20000041850 */
[----:B------:R-:W-:Y:S01]  /*32e0*/  FSEL R54, R3, -INF , !P3 ;  /* 0xff80000003367808 */ /* 0x000fe20005800000 */
[----:B------:R-:W-:Y:S01]  /*32f0*/  FFMA.FTZ R3, R113, R68, R146 ;  /* 0x0000004471037223 */ /* 0x000fe20000010092 */
[----:B------:R1:W-:Y:S01]  /*3300*/  MUFU.TANH R94, R0 ;  /* 0x00000000005e7308 */ /* 0x0003e20000002400 */
[----:B------:R-:W-:Y:S01]  /*3310*/  BAR.SYNC.DEFER_BLOCKING 0x0 ;  /* 0x0000000000007b1d */ /* 0x000fe20000010000 */
[----:B------:R-:W-:-:S02]  /*3320*/  ISETP.GE.AND P4, PT, R106, R9, PT ;  /* 0x000000096a00720c */ /* 0x000fc40003f86270 */
[----:B------:R-:W-:-:S04]  /*3330*/  ISETP.GE.AND P3, PT, R107, R9, PT ;  /* 0x000000096b00720c */ /* 0x000fc80003f66270 */
[----:B------:R3:W3:Y:S01]  /*3340*/  MUFU.TANH R70, R6 ;  /* 0x0000000600467308 */ /* 0x0006e20000002400 */
[----:B----4-:R-:W-:Y:S01]  /*3350*/  FMUL.FTZ R12, R50, c[0x0][0x2ec] ;  /* 0x0000bb00320c7a20 */ /* 0x010fe20000410000 */
[----:B--2---:R-:W-:Y:S01]  /*3360*/  HMMA.16816.F32.BF16 R40, R24, R16, R36 ;  /* 0x000000101828723c */ /* 0x004fe20000041824 */
[----:B-1----:R-:W-:-:S07]  /*3370*/  FFMA.FTZ R0, R108, R68, R160 ;  /* 0x000000446c007223 */ /* 0x002fce00000100a0 */
[----:B------:R-:W-:Y:S01]  /*3380*/  HMMA.16816.F32.BF16 R36, R20, R16, R44 ;  /* 0x000000101424723c */ /* 0x000fe2000004182c */
[----:B------:R-:W-:Y:S01]  /*3390*/  FSEL R72, R0, -INF , !P0 ;  /* 0xff80000000487808 */ /* 0x000fe20004000000 */
[----:B------:R-:W-:Y:S01]  /*33a0*/  FFMA.FTZ R0, R108, R68, R159 ;  /* 0x000000446c007223 */ /* 0x000fe2000001009f */
[----:B------:R-:W-:Y:S01]  /*33b0*/  ISETP.GE.AND P0, PT, R105, R10, PT ;  /* 0x0000000a6900720c */ /* 0x000fe20003f06270 */
[----:B---3--:R-:W-:-:S04]  /*33c0*/  FMUL.FTZ R6, R57, c[0x0][0x2ec] ;  /* 0x0000bb0039067a20 */ /* 0x008fc80000410000 */
[-C--:B------:R-:W-:Y:S01]  /*33d0*/  HMMA.16816.F32.BF16 R24, R24, R18.reuse, R32 ;  /* 0x000000121818723c */ /* 0x080fe20000041820 */
[----:B------:R-:W-:Y:S01]  /*33e0*/  FSEL R84, R0, -INF , !P1 ;  /* 0xff80000000547808 */ /* 0x000fe20004800000 */
[----:B------:R-:W-:Y:S01]  /*33f0*/  FFMA.FTZ R0, R111, R68, R148 ;  /* 0x000000446f007223 */ /* 0x000fe20000010094 */
[----:B------:R-:W-:Y:S01]  /*3400*/  ISETP.GE.AND P1, PT, R106, R8, PT ;  /* 0x000000086a00720c */ /* 0x000fe20003f26270 */
[----:B------:R1:W-:Y:S01]  /*3410*/  MUFU.TANH R92, R6 ;  /* 0x00000006005c7308 */ /* 0x0003e20000002400 */
[----:B------:R-:W-:Y:S01]  /*3420*/  FSEL R64, R2, -INF , !P0 ;  /* 0xff80000002407808 */ /* 0x000fe20004000000 */
[-C--:B------:R-:W-:Y:S01]  /*3430*/  FFMA.FTZ R2, R113, R68.reuse, R157 ;  /* 0x0000004471027223 */ /* 0x080fe2000001009d */
[----:B------:R-:W-:Y:S01]  /*3440*/  FSEL R55, R0, -INF , !P6 ;  /* 0xff80000000377808 */ /* 0x000fe20007000000 */
[----:B------:R-:W-:Y:S01]  /*3450*/  FFMA.FTZ R0, R111, R68, R152 ;  /* 0x000000446f007223 */ /* 0x000fe20000010098 */
[----:B------:R-:W-:Y:S01]  /*3460*/  ISETP.GE.AND P6, PT, R106, R10, PT ;  /* 0x0000000a6a00720c */ /* 0x000fe20003fc6270 */
[----:B------:R-:W-:Y:S01]  /*3470*/  HMMA.16816.F32.BF16 R20, R20, R18, R28 ;  /* 0x000000121414723c */ /* 0x000fe2000004181c */
[----:B------:R-:W-:Y:S01]  /*3480*/  FSEL R74, R2, -INF , !P4 ;  /* 0xff800000024a7808 */ /* 0x000fe20006000000 */
[-C--:B------:R-:W-:Y:S01]  /*3490*/  FFMA.FTZ R2, R114, R68.reuse, R129 ;  /* 0x0000004472027223 */ /* 0x080fe20000010081 */
[----:B------:R-:W-:Y:S01]  /*34a0*/  FSEL R75, R0, -INF , !P5 ;  /* 0xff800000004b7808 */ /* 0x000fe20006800000 */
[----:B------:R-:W-:Y:S01]  /*34b0*/  FFMA.FTZ R0, R113, R68, R158 ;  /* 0x0000004471007223 */ /* 0x000fe2000001009e */
[----:B------:R-:W-:Y:S01]  /*34c0*/  ISETP.GE.AND P5, PT, R107, R8, PT ;  /* 0x000000086b00720c */ /* 0x000fe20003fa6270 */
[----:B------:R-:W-:Y:S01]  /*34d0*/  FMUL.FTZ R42, R42, c[0x0][0x2ec] ;  /* 0x0000bb002a2a7a20 */ /* 0x000fe20000410000 */
[----:B------:R-:W-:Y:S01]  /*34e0*/  FSEL R56, R3, -INF , !P6 ;  /* 0xff80000003387808 */ /* 0x000fe20007000000 */
[-C--:B------:R-:W-:Y:S01]  /*34f0*/  FFMA.FTZ R3, R114, R68.reuse, R130 ;  /* 0x0000004472037223 */ /* 0x080fe20000010082 */
[----:B------:R-:W-:Y:S01]  /*3500*/  FSEL R65, R0, -INF , !P1 ;  /* 0xff80000000417808 */ /* 0x000fe20004800000 */
[----:B------:R-:W-:Y:S01]  /*3510*/  FFMA.FTZ R0, R113, R68, R155 ;  /* 0x0000004471007223 */ /* 0x000fe2000001009b */
[----:B------:R-:W-:Y:S01]  /*3520*/  ISETP.GE.AND P1, PT, R107, R10, PT ;  /* 0x0000000a6b00720c */ /* 0x000fe20003f26270 */
[----:B-1----:R-:W-:Y:S01]  /*3530*/  FMUL.FTZ R6, R59, c[0x0][0x2ec] ;  /* 0x0000bb003b067a20 */ /* 0x002fe20000410000 */
[----:B------:R-:W-:Y:S01]  /*3540*/  FSEL R131, R3, -INF , !P3 ;  /* 0xff80000003837808 */ /* 0x000fe20005800000 */
[-C--:B------:R-:W-:Y:S01]  /*3550*/  FFMA.FTZ R3, R116, R68.reuse, R151 ;  /* 0x0000004474037223 */ /* 0x080fe20000010097 */
[----:B------:R-:W-:Y:S01]  /*3560*/  FSEL R52, R0, -INF , !P2 ;  /* 0xff80000000347808 */ /* 0x000fe20005000000 */
[----:B------:R-:W-:Y:S01]  /*3570*/  FFMA.FTZ R0, R114, R68, R144 ;  /* 0x0000004472007223 */ /* 0x000fe20000010090 */
[----:B------:R-:W-:Y:S01]  /*3580*/  ISETP.GE.AND P2, PT, R109, R9, PT ;  /* 0x000000096d00720c */ /* 0x000fe20003f46270 */
[----:B------:R1:W-:Y:S01]  /*3590*/  MUFU.TANH R67, R6 ;  /* 0x0000000600437308 */ /* 0x0003e20000002400 */
[----:B------:R-:W-:Y:S01]  /*35a0*/  ISETP.GE.AND P3, PT, R110, R8, PT ;  /* 0x000000086e00720c */ /* 0x000fe20003f66270 */
[----:B------:R-:W-:Y:S01]  /*35b0*/  FMUL.FTZ R38, R38, c[0x0][0x2ec] ;  /* 0x0000bb0026267a20 */ /* 0x000fe20000410000 */
[----:B------:R-:W-:Y:S01]  /*35c0*/  FSEL R58, R0, -INF , !P5 ;  /* 0xff800000003a7808 */ /* 0x000fe20006800000 */
[----:B------:R-:W-:Y:S01]  /*35d0*/  FFMA.FTZ R0, R114, R68, R125 ;  /* 0x0000004472007223 */ /* 0x000fe2000001007d */
[----:B------:R-:W-:Y:S01]  /*35e0*/  ISETP.GE.AND P0, PT, R107, R11, PT ;  /* 0x0000000b6b00720c */ /* 0x000fe20003f06270 */
[----:B------:R-:W-:Y:S01]  /*35f0*/  FMUL.FTZ R36, R36, c[0x0][0x2ec] ;  /* 0x0000bb0024247a20 */ /* 0x000fe20000410000 */
[----:B------:R-:W-:Y:S01]  /*3600*/  ISETP.GE.AND P4, PT, R109, R8, PT ;  /* 0x000000086d00720c */ /* 0x000fe20003f86270 */
[----:B------:R-:W-:Y:S01]  /*3610*/  MUFU.TANH R42, R42 ;  /* 0x0000002a002a7308 */ /* 0x000fe20000002400 */
[----:B------:R-:W-:Y:S01]  /*3620*/  FSEL R85, R0, -INF , !P1 ;  /* 0xff80000000557808 */ /* 0x000fe20004800000 */
[----:B------:R-:W-:Y:S01]  /*3630*/  FMUL.FTZ R0, R49, c[0x0][0x2ec] ;  /* 0x0000bb0031007a20 */ /* 0x000fe20000410000 */
[----:B------:R-:W-:Y:S01]  /*3640*/  FSEL R79, R2, -INF , !P0 ;  /* 0xff800000024f7808 */ /* 0x000fe20004000000 */
[-C--:B------:R-:W-:Y:S01]  /*3650*/  FFMA.FTZ R2, R116, R68.reuse, R141 ;  /* 0x0000004474027223 */ /* 0x080fe2000001008d */
[----:B------:R-:W-:Y:S01]  /*3660*/  ISETP.GE.AND P0, PT, R110, R9, PT ;  /* 0x000000096e00720c */ /* 0x000fe20003f06270 */
[----:B------:R-:W-:Y:S01]  /*3670*/  FMUL.FTZ R43, R43, c[0x0][0x2ec] ;  /* 0x0000bb002b2b7a20 */ /* 0x000fe20000410000 */
[----:B------:R-:W-:Y:S01]  /*3680*/  FSEL R57, R3, -INF , !P4 ;  /* 0xff80000003397808 */ /* 0x000fe20006000000 */
[----:B------:R2:W-:Y:S01]  /*3690*/  MUFU.TANH R53, R0 ;  /* 0x0000000000357308 */ /* 0x0005e20000002400 */
[----:B------:R-:W-:Y:S01]  /*36a0*/  FFMA.FTZ R3, R116, R68, R145 ;  /* 0x0000004474037223 */ /* 0x000fe20000010091 */
[C---:B------:R-:W-:Y:S01]  /*36b0*/  ISETP.GE.AND P6, PT, R109.reuse, R11, PT ;  /* 0x0000000b6d00720c */ /* 0x040fe20003fc6270 */
[----:B-1----:R-:W-:Y:S01]  /*36c0*/  FMUL.FTZ R6, R48, c[0x0][0x2ec] ;  /* 0x0000bb0030067a20 */ /* 0x002fe20000410000 */
[----:B------:R-:W-:Y:S01]  /*36d0*/  ISETP.GE.AND P5, PT, R109, R10, PT ;  /* 0x0000000a6d00720c */ /* 0x000fe20003fa6270 */
[----:B------:R-:W-:Y:S01]  /*36e0*/  FMUL.FTZ R37, R37, c[0x0][0x2ec] ;  /* 0x0000bb0025257a20 */ /* 0x000fe20000410000 */
[----:B------:R-:W-:Y:S01]  /*36f0*/  FSEL R78, R3, -INF , !P6 ;  /* 0xff800000034e7808 */ /* 0x000fe20007000000 */
[-C--:B------:R-:W-:Y:S01]  /*3700*/  FFMA.FTZ R3, R118, R68.reuse, R77 ;  /* 0x0000004476037223 */ /* 0x080fe2000001004d */
[----:B------:R-:W-:Y:S01]  /*3710*/  ISETP.GE.AND P6, PT, R112, R9, PT ;  /* 0x000000097000720c */ /* 0x000fe20003fc6270 */
[----:B------:R1:W3:Y:S01]  /*3720*/  MUFU.TANH R59, R6 ;  /* 0x00000006003b7308 */ /* 0x0002e20000002400 */
[-C--:B------:R-:W-:Y:S01]  /*3730*/  ISETP.GE.AND P1, PT, R110, R11.reuse, PT ;  /* 0x0000000b6e00720c */ /* 0x080fe20003f26270 */
[----:B------:R-:W-:Y:S01]  /*3740*/  FMUL.FTZ R39, R39, c[0x0][0x2ec] ;  /* 0x0000bb0027277a20 */ /* 0x000fe20000410000 */
[----:B------:R-:W-:Y:S01]  /*3750*/  FSEL R98, R2, -INF , !P5 ;  /* 0xff80000002627808 */ /* 0x000fe20006800000 */
[-C--:B------:R-:W-:Y:S01]  /*3760*/  FFMA.FTZ R2, R118, R68.reuse, R76 ;  /* 0x0000004476027223 */ /* 0x080fe2000001004c */
[----:B------:R-:W-:Y:S01]  /*3770*/  FSEL R77, R3, -INF , !P1 ;  /* 0xff800000034d7808 */ /* 0x000fe20004800000 */
[----:B------:R-:W-:Y:S01]  /*3780*/  FFMA.FTZ R3, R121, R68, R128 ;  /* 0x0000004479037223 */ /* 0x000fe20000010080 */
[----:B------:R-:W-:Y:S01]  /*3790*/  ISETP.GE.AND P4, PT, R110, R10, PT ;  /* 0x0000000a6e00720c */ /* 0x000fe20003f86270 */
[-C--:B--2---:R-:W-:Y:S01]  /*37a0*/  FFMA.FTZ R0, R116, R68.reuse, R149 ;  /* 0x0000004474007223 */ /* 0x084fe20000010095 */
[----:B------:R-:W-:Y:S01]  /*37b0*/  ISETP.GE.AND P5, PT, R112, R11, PT ;  /* 0x0000000b7000720c */ /* 0x000fe20003fa6270 */
[----:B------:R-:W2:Y:S01]  /*37c0*/  MUFU.TANH R48, R12 ;  /* 0x0000000c00307308 */ /* 0x000ea20000002400 */
[-C--:B------:R-:W-:Y:S01]  /*37d0*/  ISETP.GE.AND P1, PT, R115, R9.reuse, PT ;  /* 0x000000097300720c */ /* 0x080fe20003f26270 */
[----:B------:R-:W-:Y:S01]  /*37e0*/  FMUL.FTZ R22, R22, c[0x0][0x2ec] ;  /* 0x0000bb0016167a20 */ /* 0x000fe20000410000 */
[----:B------:R-:W-:Y:S01]  /*37f0*/  FSEL R130, R0, -INF , !P2 ;  /* 0xff80000000827808 */ /* 0x000fe20005000000 */
[----:B------:R-:W-:Y:S01]  /*3800*/  FFMA.FTZ R0, R118, R68, R135 ;  /* 0x0000004476007223 */ /* 0x000fe20000010087 */
[----:B------:R-:W-:Y:S01]  /*3810*/  ISETP.GE.AND P2, PT, R112, R8, PT ;  /* 0x000000087000720c */ /* 0x000fe20003f46270 */
[----:B-1----:R-:W-:Y:S01]  /*3820*/  FMUL.FTZ R6, R51, c[0x0][0x2ec] ;  /* 0x0000bb0033067a20 */ /* 0x002fe20000410000 */
[----:B------:R-:W-:Y:S01]  /*3830*/  FSEL R76, R3, -INF , !P5 ;  /* 0xff800000034c7808 */ /* 0x000fe20006800000 */
[-C--:B------:R-:W-:Y:S01]  /*3840*/  FFMA.FTZ R3, R122, R68.reuse, R95 ;  /* 0x000000447a037223 */ /* 0x080fe2000001005f */
[----:B------:R-:W-:Y:S01]  /*3850*/  FSEL R101, R0, -INF , !P3 ;  /* 0xff80000000657808 */ /* 0x000fe20005800000 */
[-C--:B------:R-:W-:Y:S01]  /*3860*/  FFMA.FTZ R0, R118, R68.reuse, R97 ;  /* 0x0000004476007223 */ /* 0x080fe20000010061 */
[----:B------:R-:W-:Y:S01]  /*3870*/  FSEL R97, R2, -INF , !P4 ;  /* 0xff80000002617808 */ /* 0x000fe20006000000 */
[----:B------:R-:W-:Y:S01]  /*3880*/  FMUL.FTZ R2, R41, c[0x0][0x2ec] ;  /* 0x0000bb0029027a20 */ /* 0x000fe20000410000 */
[----:B------:R-:W-:Y:S01]  /*3890*/  ISETP.GE.AND P5, PT, R117, R9, PT ;  /* 0x000000097500720c */ /* 0x000fe20003fa6270 */
[----:B------:R1:W-:Y:S01]  /*38a0*/  MUFU.TANH R49, R6 ;  /* 0x0000000600317308 */ /* 0x0003e20000002400 */
[----:B------:R-:W-:Y:S01]  /*38b0*/  FSEL R129, R0, -INF , !P0 ;  /* 0xff80000000817808 */ /* 0x000fe20004000000 */
[----:B------:R-:W-:Y:S01]  /*38c0*/  FFMA.FTZ R0, R121, R68, R142 ;  /* 0x0000004479007223 */ /* 0x000fe2000001008e */
[----:B------:R-:W-:Y:S01]  /*38d0*/  ISETP.GE.AND P0, PT, R115, R8, PT ;  /* 0x000000087300720c */ /* 0x000fe20003f06270 */
[----:B------:R-:W-:Y:S01]  /*38e0*/  FMUL.FTZ R20, R20, c[0x0][0x2ec] ;  /* 0x0000bb0014147a20 */ /* 0x000fe20000410000 */
[----:B------:R-:W-:Y:S01]  /*38f0*/  ISETP.GE.AND P3, PT, R112, R10, PT ;  /* 0x0000000a7000720c */ /* 0x000fe20003f66270 */
[----:B------:R-:W-:Y:S01]  /*3900*/  FMUL.FTZ R21, R21, c[0x0][0x2ec] ;  /* 0x0000bb0015157a20 */ /* 0x000fe20000410000 */
[----:B------:R-:W-:Y:S01]  /*3910*/  FSEL R100, R0, -INF , !P2 ;  /* 0xff80000000647808 */ /* 0x000fe20005000000 */
[----:B------:R-:W-:Y:S01]  /*3920*/  FFMA.FTZ R0, R121, R68, R137 ;  /* 0x0000004479007223 */ /* 0x000fe20000010089 */
[----:B------:R-:W-:Y:S01]  /*3930*/  ISETP.GE.AND P2, PT, R115, R10, PT ;  /* 0x0000000a7300720c */ /* 0x000fe20003f46270 */
[----:B------:R4:W-:Y:S01]  /*3940*/  MUFU.TANH R12, R2 ;  /* 0x00000002000c7308 */ /* 0x0009e20000002400 */
[----:B------:R-:W-:Y:S01]  /*3950*/  FSEL R149, R3, -INF , !P1 ;  /* 0xff80000003957808 */ /* 0x000fe20004800000 */
[-C--:B-----5:R-:W-:Y:S01]  /*3960*/  FFMA.FTZ R3, R123, R68.reuse, R124 ;  /* 0x000000447b037223 */ /* 0x0a0fe2000001007c */
[----:B------:R-:W-:Y:S01]  /*3970*/  FSEL R125, R0, -INF , !P6 ;  /* 0xff800000007d7808 */ /* 0x000fe20007000000 */
[----:B------:R-:W-:Y:S01]  /*3980*/  FFMA.FTZ R0, R122, R68, R96 ;  /* 0x000000447a007223 */ /* 0x000fe20000010060 */
[-C--:B------:R-:W-:Y:S01]  /*3990*/  ISETP.GE.AND P6, PT, R117, R8.reuse, PT ;  /* 0x000000087500720c */ /* 0x080fe20003fc6270 */
[----:B-1----:R-:W-:Y:S01]  /*39a0*/  FMUL.FTZ R6, R40, c[0x0][0x2ec] ;  /* 0x0000bb0028067a20 */ /* 0x002fe20000410000 */
[----:B------:R-:W-:Y:S01]  /*39b0*/  ISETP.GE.AND P1, PT, R119, R8, PT ;  /* 0x000000087700720c */ /* 0x000fe20003f26270 */
[----:B------:R-:W-:Y:S01]  /*39c0*/  MUFU.TANH R38, R38 ;  /* 0x0000002600267308 */ /* 0x000fe20000002400 */
[----:B------:R-:W-:Y:S01]  /*39d0*/  FSEL R108, R0, -INF , !P0 ;  /* 0xff800000006c7808 */ /* 0x000fe20004000000 */
[----:B------:R-:W-:Y:S01]  /*39e0*/  FFMA.FTZ R0, R122, R68, R86 ;  /* 0x000000447a007223 */ /* 0x000fe20000010056 */
[----:B------:R-:W-:Y:S01]  /*39f0*/  ISETP.GE.AND P4, PT, R115, R11, PT ;  /* 0x0000000b7300720c */ /* 0x000fe20003f86270 */
[----:B------:R-:W-:Y:S01]  /*3a00*/  FMUL.FTZ R23, R23, c[0x0][0x2ec] ;  /* 0x0000bb0017177a20 */ /* 0x000fe20000410000 */
[----:B------:R-:W-:-:S02]  /*3a10*/  ISETP.GE.AND P0, PT, R117, R10, PT ;  /* 0x0000000a7500720c */ /* 0x000fc40003f06270 */
[----:B------:R-:W-:Y:S01]  /*3a20*/  FSEL R128, R0, -INF , !P2 ;  /* 0xff80000000807808 */ /* 0x000fe20005000000 */
[-C--:B------:R-:W-:Y:S01]  /*3a30*/  FFMA.FTZ R0, R123, R68.reuse, R132 ;  /* 0x000000447b007223 */ /* 0x080fe20000010084 */
[-C--:B------:R-:W-:Y:S01]  /*3a40*/  ISETP.GE.AND P2, PT, R119, R11.reuse, PT ;  /* 0x0000000b7700720c */ /* 0x080fe20003f46270 */
[-C--:B----4-:R-:W-:Y:S01]  /*3a50*/  FFMA.FTZ R2, R121, R68.reuse, R99 ;  /* 0x0000004479027223 */ /* 0x090fe20000010063 */
[----:B------:R-:W-:Y:S01]  /*3a60*/  FSEL R99, R3, -INF , !P6 ;  /* 0xff80000003637808 */ /* 0x000fe20007000000 */
[-C--:B------:R-:W-:Y:S01]  /*3a70*/  FFMA.FTZ R3, R123, R68.reuse, R93 ;  /* 0x000000447b037223 */ /* 0x080fe2000001005d */
[----:B------:R-:W-:Y:S01]  /*3a80*/  FSEL R148, R0, -INF , !P5 ;  /* 0xff80000000947808 */ /* 0x000fe20006800000 */
[-C--:B------:R-:W-:Y:S01]  /*3a90*/  FFMA.FTZ R0, R127, R68.reuse, R70 ;  /* 0x000000447f007223 */ /* 0x080fe20000010046 */
[----:B------:R-:W-:Y:S01]  /*3aa0*/  FSEL R96, R2, -INF , !P3 ;  /* 0xff80000002607808 */ /* 0x000fe20005800000 */
[-C--:B------:R-:W-:Y:S01]  /*3ab0*/  FFMA.FTZ R2, R122, R68.reuse, R94 ;  /* 0x000000447a027223 */ /* 0x080fe2000001005e */
[----:B------:R-:W-:Y:S01]  /*3ac0*/  ISETP.GE.AND P3, PT, R117, R11, PT ;  /* 0x0000000b7500720c */ /* 0x000fe20003f66270 */
[----:B------:R1:W4:Y:S01]  /*3ad0*/  MUFU.TANH R13, R6 ;  /* 0x00000006000d7308 */ /* 0x0003220000002400 */
[----:B------:R-:W-:Y:S01]  /*3ae0*/  FSEL R121, R0, -INF , !P1 ;  /* 0xff80000000797808 */ /* 0x000fe20004800000 */
[-C--:B---3--:R-:W-:Y:S01]  /*3af0*/  FFMA.FTZ R0, R127, R68.reuse, R59 ;  /* 0x000000447f007223 */ /* 0x088fe2000001003b */
[----:B------:R-:W-:Y:S01]  /*3b00*/  FSEL R124, R2, -INF , !P4 ;  /* 0xff800000027c7808 */ /* 0x000fe20006000000 */
[-C--:B------:R-:W-:Y:S01]  /*3b10*/  FFMA.FTZ R2, R123, R68.reuse, R87 ;  /* 0x000000447b027223 */ /* 0x080fe20000010057 */
[----:B------:R-:W-:Y:S01]  /*3b20*/  FSEL R123, R3, -INF , !P3 ;  /* 0xff800000037b7808 */ /* 0x000fe20005800000 */
[----:B--2---:R-:W-:Y:S01]  /*3b30*/  FFMA.FTZ R3, R127, R68, R48 ;  /* 0x000000447f037223 */ /* 0x004fe20000010030 */
[----:B------:R-:W-:Y:S01]  /*3b40*/  ISETP.GE.AND P6, PT, R119, R10, PT ;  /* 0x0000000a7700720c */ /* 0x000fe20003fc6270 */
[----:B------:R-:W2:Y:S01]  /*3b50*/  MUFU.TANH R36, R36 ;  /* 0x0000002400247308 */ /* 0x000ea20000002400 */
[----:B------:R-:W-:Y:S01]  /*3b60*/  FSEL R122, R0, -INF , !P2 ;  /* 0xff800000007a7808 */ /* 0x000fe20005000000 */
[----:B------:R-:W-:Y:S01]  /*3b70*/  FFMA.FTZ R0, R134, R68, R92 ;  /* 0x0000004486007223 */ /* 0x000fe2000001005c */
[----:B------:R-:W-:-:S02]  /*3b80*/  ISETP.GE.AND P5, PT, R120, R8, PT ;  /* 0x000000087800720c */ /* 0x000fc40003fa6270 */
[----:B------:R-:W-:Y:S01]  /*3b90*/  FSEL R132, R3, -INF , !P6 ;  /* 0xff80000003847808 */ /* 0x000fe20007000000 */
[-C--:B------:R-:W-:Y:S01]  /*3ba0*/  FFMA.FTZ R3, R134, R68.reuse, R67 ;  /* 0x0000004486037223 */ /* 0x080fe20000010043 */
[----:B------:R-:W-:Y:S01]  /*3bb0*/  ISETP.GE.AND P3, PT, R120, R9, PT ;  /* 0x000000097800720c */ /* 0x000fe20003f66270 */
[----:B------:R-:W3:Y:S01]  /*3bc0*/  MUFU.TANH R43, R43 ;  /* 0x0000002b002b7308 */ /* 0x000ee20000002400 */
[----:B------:R-:W-:Y:S01]  /*3bd0*/  FSEL R137, R0, -INF , !P5 ;  /* 0xff80000000897808 */ /* 0x000fe20006800000 */
[-C--:B------:R-:W-:Y:S01]  /*3be0*/  FFMA.FTZ R0, R134, R68.reuse, R53 ;  /* 0x0000004486007223 */ /* 0x080fe20000010035 */
[----:B------:R-:W-:Y:S01]  /*3bf0*/  FSEL R135, R2, -INF , !P0 ;  /* 0xff80000002877808 */ /* 0x000fe20004000000 */
[----:B------:R-:W-:Y:S01]  /*3c00*/  FFMA.FTZ R2, R127, R68, R66 ;  /* 0x000000447f027223 */ /* 0x000fe20000010042 */
[----:B------:R-:W-:Y:S01]  /*3c10*/  ISETP.GE.AND P0, PT, R120, R11, PT ;  /* 0x0000000b7800720c */ /* 0x000fe20003f06270 */
[----:B-1----:R-:W-:Y:S01]  /*3c20*/  FMUL.FTZ R6, R24, c[0x0][0x2ec] ;  /* 0x0000bb0018067a20 */ /* 0x002fe20000410000 */
[----:B------:R-:W-:Y:S01]  /*3c30*/  FSEL R142, R3, -INF , !P3 ;  /* 0xff800000038e7808 */ /* 0x000fe20005800000 */
[----:B------:R-:W-:Y:S01]  /*3c40*/  FMUL.FTZ R3, R26, c[0x0][0x2ec] ;  /* 0x0000bb001a037a20 */ /* 0x000fe20000410000 */
[----:B------:R-:W-:Y:S01]  /*3c50*/  ISETP.GE.AND P4, PT, R119, R9, PT ;  /* 0x000000097700720c */ /* 0x000fe20003f86270 */
[----:B------:R-:W-:Y:S01]  /*3c60*/  MUFU.TANH R37, R37 ;  /* 0x0000002500257308 */ /* 0x000fe20000002400 */
[----:B------:R-:W-:-:S02]  /*3c70*/  ISETP.GE.AND P1, PT, R120, R10, PT ;  /* 0x0000000a7800720c */ /* 0x000fc40003f26270 */
[----:B------:R-:W-:Y:S01]  /*3c80*/  FSEL R120, R0, -INF , !P0 ;  /* 0xff80000000787808 */ /* 0x000fe20004000000 */
[CC--:B----4-:R-:W-:Y:S01]  /*3c90*/  FFMA.FTZ R0, R139.reuse, R68.reuse, R13 ;  /* 0x000000448b007223 */ /* 0x0d0fe2000001000d */
[----:B------:R-:W-:Y:S01]  /*3ca0*/  FSEL R144, R2, -INF , !P4 ;  /* 0xff80000002907808 */ /* 0x000fe20006000000 */
[----:B------:R-:W-:Y:S01]  /*3cb0*/  FFMA.FTZ R2, R134, R68, R49 ;  /* 0x0000004486027223 */ /* 0x000fe20000010031 */
[C---:B------:R-:W-:Y:S01]  /*3cc0*/  ISETP.GE.AND P4, PT, R126.reuse, R8, PT ;  /* 0x000000087e00720c */ /* 0x040fe20003f86270 */
[----:B------:R1:W-:Y:S01]  /*3cd0*/  MUFU.TANH R13, R3 ;  /* 0x00000003000d7308 */ /* 0x0003e20000002400 */
[----:B------:R-:W-:Y:S02]  /*3ce0*/  ISETP.GE.AND P2, PT, R126, R9, PT ;  /* 0x000000097e00720c */ /* 0x000fe40003f46270 */
[----:B------:R-:W-:Y:S01]  /*3cf0*/  FSEL R134, R0, -INF , !P4 ;  /* 0xff80000000867808 */ /* 0x000fe20006000000 */
[----:B------:R-:W-:Y:S01]  /*3d00*/  FFMA.FTZ R0, R139, R68, R38 ;  /* 0x000000448b007223 */ /* 0x000fe20000010026 */
[----:B------:R-:W-:-:S02]  /*3d10*/  ISETP.GE.AND P5, PT, R126, R10, PT ;  /* 0x0000000a7e00720c */ /* 0x000fc40003fa6270 */
[----:B------:R-:W-:Y:S01]  /*3d20*/  ISETP.GE.AND P3, PT, R133, R8, PT ;  /* 0x000000088500720c */ /* 0x000fe20003f66270 */
[----:B------:R-:W4:Y:S01]  /*3d30*/  MUFU.TANH R39, R39 ;  /* 0x0000002700277308 */ /* 0x000f220000002400 */
[----:B------:R-:W-:Y:S01]  /*3d40*/  FSEL R127, R2, -INF , !P1 ;  /* 0xff800000027f7808 */ /* 0x000fe20004800000 */
[----:B--2---:R-:W-:Y:S01]  /*3d50*/  FFMA.FTZ R2, R139, R68, R36 ;  /* 0x000000448b027223 */ /* 0x004fe20000010024 */
[C---:B------:R-:W-:Y:S02]  /*3d60*/  ISETP.GE.AND P0, PT, R133.reuse, R9, PT ;  /* 0x000000098500720c */ /* 0x040fe40003f06270 */
[CC--:B------:R-:W-:Y:S02]  /*3d70*/  ISETP.GE.AND P1, PT, R133.reuse, R11.reuse, PT ;  /* 0x0000000b8500720c */ /* 0x0c0fe40003f26270 */
[----:B------:R-:W-:Y:S01]  /*3d80*/  ISETP.GE.AND P4, PT, R133, R10, PT ;  /* 0x0000000a8500720c */ /* 0x000fe20003f86270 */
[-C--:B-1----:R-:W-:Y:S01]  /*3d90*/  FFMA.FTZ R3, R139, R68.reuse, R42 ;  /* 0x000000448b037223 */ /* 0x082fe2000001002a */
[----:B------:R1:W2:Y:S01]  /*3da0*/  MUFU.TANH R14, R6 ;  /* 0x00000006000e7308 */ /* 0x0002a20000002400 */
[----:B------:R-:W-:Y:S01]  /*3db0*/  FSEL R147, R0, -INF , !P5 ;  /* 0xff80000000937808 */ /* 0x000fe20006800000 */
[----:B---3--:R-:W-:Y:S01]  /*3dc0*/  FFMA.FTZ R0, R140, R68, R43 ;  /* 0x000000448c007223 */ /* 0x008fe2000001002b */
[----:B------:R-:W-:-:S02]  /*3dd0*/  ISETP.GE.AND P6, PT, R126, R11, PT ;  /* 0x0000000b7e00720c */ /* 0x000fc40003fc6270 */
[----:B------:R-:W-:Y:S01]  /*3de0*/  FSEL R153, R3, -INF , !P2 ;  /* 0xff80000003997808 */ /* 0x000fe20005000000 */
[-C--:B------:R-:W-:Y:S01]  /*3df0*/  FFMA.FTZ R3, R140, R68.reuse, R12 ;  /* 0x000000448c037223 */ /* 0x080fe2000001000c */
[----:B------:R-:W-:Y:S01]  /*3e00*/  FSEL R141, R2, -INF , !P6 ;  /* 0xff800000028d7808 */ /* 0x000fe20007000000 */
[----:B------:R-:W3:Y:S01]  /*3e10*/  MUFU.TANH R22, R22 ;  /* 0x0000001600167308 */ /* 0x000ee20000002400 */
[-C--:B----4-:R-:W-:Y:S01]  /*3e20*/  FFMA.FTZ R2, R140, R68.reuse, R39 ;  /* 0x000000448c027223 */ /* 0x090fe20000010027 */
[----:B------:R-:W-:Y:S02]  /*3e30*/  FSEL R152, R0, -INF , !P0 ;  /* 0xff80000000987808 */ /* 0x000fe40004000000 */
[----:B------:R-:W-:Y:S01]  /*3e40*/  FSEL R133, R3, -INF , !P3 ;  /* 0xff80000003857808 */ /* 0x000fe20005800000 */
[----:B------:R-:W-:Y:S01]  /*3e50*/  FFMA.FTZ R3, R140, R68, R37 ;  /* 0x000000448c037223 */ /* 0x000fe20000010025 */
[----:B------:R-:W-:Y:S01]  /*3e60*/  ISETP.GE.AND P2, PT, R136, R8, PT ;  /* 0x000000088800720c */ /* 0x000fe20003f46270 */
[----:B-1----:R-:W-:Y:S01]  /*3e70*/  FMUL.FTZ R6, R25, c[0x0][0x2ec] ;  /* 0x0000bb0019067a20 */ /* 0x002fe20000410000 */
[----:B------:R-:W1:Y:S01]  /*3e80*/  MUFU.TANH R20, R20 ;  /* 0x0000001400147308 */ /* 0x000e620000002400 */
[-C--:B--2---:R-:W-:Y:S01]  /*3e90*/  FFMA.FTZ R0, R143, R68.reuse, R14 ;  /* 0x000000448f007223 */ /* 0x084fe2000001000e */
[----:B------:R-:W-:Y:S01]  /*3ea0*/  FSEL R140, R3, -INF , !P1 ;  /* 0xff800000038c7808 */ /* 0x000fe20004800000 */
[-C--:B------:R-:W-:Y:S01]  /*3eb0*/  FFMA.FTZ R3, R143, R68.reuse, R13 ;  /* 0x000000448f037223 */ /* 0x080fe2000001000d */
[----:B------:R-:W-:Y:S01]  /*3ec0*/  ISETP.GE.AND P1, PT, R69, R9, PT ;  /* 0x000000094500720c */ /* 0x000fe20003f26270 */
[-C--:B------:R-:W-:Y:S01]  /*3ed0*/  FFMA.FTZ R13, R154, R68.reuse, R163 ;  /* 0x000000449a0d7223 */ /* 0x080fe200000100a3 */
[----:B------:R-:W-:Y:S01]  /*3ee0*/  FSEL R126, R0, -INF , !P2 ;  /* 0xff800000007e7808 */ /* 0x000fe20005000000 */
[----:B---3--:R-:W-:Y:S01]  /*3ef0*/  FFMA.FTZ R0, R143, R68, R22 ;  /* 0x000000448f007223 */ /* 0x008fe20000010016 */
[----:B------:R2:W3:Y:S01]  /*3f00*/  MUFU.TANH R15, R6 ;  /* 0x00000006000f7308 */ /* 0x0004e20000002400 */
[----:B------:R-:W-:-:S02]  /*3f10*/  ISETP.GE.AND P3, PT, R136, R10, PT ;  /* 0x0000000a8800720c */ /* 0x000fc40003f66270 */
[----:B------:R-:W-:Y:S02]  /*3f20*/  FSEL R32, R13, -INF , !P1 ;  /* 0xff8000000d207808 */ /* 0x000fe40004800000 */
[----:B------:R-:W-:Y:S02]  /*3f30*/  ISETP.GE.AND P1, PT, R246, 0x2, PT ;  /* 0x00000002f600780c */ /* 0x000fe40003f26270 */
[----:B------:R-:W-:Y:S01]  /*3f40*/  FSEL R146, R2, -INF , !P4 ;  /* 0xff80000002927808 */ /* 0x000fe20006000000 */
[----:B------:R-:W4:Y:S01]  /*3f50*/  MUFU.TANH R21, R21 ;  /* 0x0000001500157308 */ /* 0x000f220000002400 */
[----:B------:R-:W-:Y:S01]  /*3f60*/  FSEL R145, R0, -INF , !P3 ;  /* 0xff80000000917808 */ /* 0x000fe20005800000 */
[-C--:B-1----:R-:W-:Y:S01]  /*3f70*/  FFMA.FTZ R2, R143, R68.reuse, R20 ;  /* 0x000000448f027223 */ /* 0x082fe20000010014 */
[----:B------:R-:W-:Y:S01]  /*3f80*/  ISETP.GE.AND P6, PT, R136, R9, PT ;  /* 0x000000098800720c */ /* 0x000fe20003fc6270 */
[----:B------:R-:W-:Y:S01]  /*3f90*/  FFMA.FTZ R0, R154, R68, R164 ;  /* 0x000000449a007223 */ /* 0x000fe200000100a4 */
[----:B------:R-:W-:-:S02]  /*3fa0*/  ISETP.GE.AND P5, PT, R136, R11, PT ;  /* 0x0000000b8800720c */ /* 0x000fc40003fa6270 */
[----:B------:R-:W-:Y:S01]  /*3fb0*/  ISETP.GE.AND P0, PT, R69, R8, PT ;  /* 0x000000084500720c */ /* 0x000fe20003f06270 */
[----:B--2---:R-:W-:Y:S01]  /*3fc0*/  FMUL.FTZ R6, R27, c[0x0][0x2ec] ;  /* 0x0000bb001b067a20 */ /* 0x004fe20000410000 */
[----:B------:R-:W1:Y:S01]  /*3fd0*/  MUFU.TANH R23, R23 ;  /* 0x0000001700177308 */ /* 0x000e620000002400 */
[----:B------:R-:W-:Y:S01]  /*3fe0*/  FSEL R151, R3, -INF , !P6 ;  /* 0xff80000003977808 */ /* 0x000fe20007000000 */
[-C--:B---3--:R-:W-:Y:S01]  /*3ff0*/  FFMA.FTZ R14, R150, R68.reuse, R15 ;  /* 0x00000044960e7223 */ /* 0x088fe2000001000f */
[----:B------:R-:W-:Y:S01]  /*4000*/  FSEL R139, R2, -INF , !P5 ;  /* 0xff800000028b7808 */ /* 0x000fe20006800000 */
[-C--:B------:R-:W-:Y:S01]  /*4010*/  FFMA.FTZ R2, R154, R68.reuse, R161 ;  /* 0x000000449a027223 */ /* 0x080fe200000100a1 */
[----:B------:R-:W-:Y:S01]  /*4020*/  FSEL R20, R0, -INF , !P0 ;  /* 0xff80000000147808 */ /* 0x000fe20004000000 */
[----:B----4-:R-:W-:Y:S02]  /*4030*/  FFMA.FTZ R3, R150, R68, R21 ;  /* 0x0000004496037223 */ /* 0x010fe40000010015 */
[----:B------:R2:W3:Y:S01]  /*4040*/  MUFU.TANH R12, R6 ;  /* 0x00000006000c7308 */ /* 0x0004e20000002400 */
[----:B------:R-:W-:-:S02]  /*4050*/  ISETP.GE.AND P4, PT, R69, R11, PT ;  /* 0x0000000b4500720c */ /* 0x000fc40003f86270 */
[----:B------:R-:W-:Y:S02]  /*4060*/  ISETP.GE.AND P2, PT, R69, R10, PT ;  /* 0x0000000a4500720c */ /* 0x000fe40003f46270 */
[C---:B------:R-:W-:Y:S02]  /*4070*/  ISETP.GE.AND P6, PT, R138.reuse, R8, PT ;  /* 0x000000088a00720c */ /* 0x040fe40003fc6270 */
[----:B------:R-:W-:Y:S01]  /*4080*/  ISETP.GE.AND P5, PT, R138, R9, PT ;  /* 0x000000098a00720c */ /* 0x000fe20003fa6270 */
[----:B-1----:R-:W-:Y:S01]  /*4090*/  FFMA.FTZ R0, R150, R68, R23 ;  /* 0x0000004496007223 */ /* 0x002fe20000010017 */
[C---:B------:R-:W-:Y:S02]  /*40a0*/  ISETP.GE.AND P3, PT, R138.reuse, R11, PT ;  /* 0x0000000b8a00720c */ /* 0x040fe40003f66270 */
[----:B------:R-:W-:Y:S02]  /*40b0*/  ISETP.GE.AND P0, PT, R138, R10, PT ;  /* 0x0000000a8a00720c */ /* 0x000fe40003f06270 */
[----:B------:R-:W-:-:S02]  /*40c0*/  FSEL R22, R2, -INF , !P2 ;  /* 0xff80000002167808 */ /* 0x000fc40005000000 */
[----:B------:R-:W-:Y:S01]  /*40d0*/  FSEL R136, R14, -INF , !P6 ;  /* 0xff8000000e887808 */ /* 0x000fe20007000000 */
[-C--:B--2---:R-:W-:Y:S01]  /*40e0*/  FFMA.FTZ R6, R154, R68.reuse, R162 ;  /* 0x000000449a067223 */ /* 0x084fe200000100a2 */
[----:B------:R-:W-:Y:S01]  /*40f0*/  FSEL R138, R3, -INF , !P3 ;  /* 0xff800000038a7808 */ /* 0x000fe20005800000 */
[----:B---3--:R-:W-:Y:S01]  /*4100*/  FFMA.FTZ R12, R150, R68, R12 ;  /* 0x00000044960c7223 */ /* 0x008fe2000001000c */
        /* <DEDUP_REMOVED lines=51> */
.L_x_1084:
[----:B------:R-:W-:Y:S05]  /*4440*/  BSYNC B0 ;  /* 0x0000000000007941 */ /* 0x000fea0003800000 */
.L_x_1083:
[----:B------:R-:W0:Y:S02]  /*4450*/  LDGDEPBAR ;  /* 0x00000000000079af */ /* 0x000e240000000000 */
.L_x_1082:
        /* <DEDUP_REMOVED lines=10> */
[----:B--2---:R-:W-:Y:S02]  /*4500*/  FMNMX.FTZ R2, R57, R0, !PT ;  /* 0x0000000039027209 */ /* 0x004fe40007810000 */
        /* <DEDUP_REMOVED lines=39> */
[----:B-1----:R-:W1:Y:S01]  /*4780*/  SHFL.BFLY PT, R14, R0, 0x2, 0x1f ;  /* 0x0c401f00000e7f89 */ /* 0x002e6200000e0000 */
[----:B------:R-:W-:Y:S02]  /*4790*/  FMNMX.FTZ R2, R147, R2, !PT ;  /* 0x0000000293027209 */ /* 0x000fe40007810000 */
[----:B--2---:R-:W-:Y:S02]  /*47a0*/  FMNMX.FTZ R70, R70, R6, !PT ;  /* 0x0000000646467209 */ /* 0x004fe40007810000 */
[----:B------:R-:W-:Y:S02]  /*47b0*/  FMNMX.FTZ R6, R32, R84, !PT ;  /* 0x0000005420067209 */ /* 0x000fe40007810000 */
[----:B------:R-:W-:Y:S01]  /*47c0*/  FMNMX.FTZ R3, R146, R2, !PT ;  /* 0x0000000292037209 */ /* 0x000fe20007810000 */
[----:B------:R-:W2:Y:S01]  /*47d0*/  SHFL.BFLY PT, R12, R70, 0x1, 0x1f ;  /* 0x0c201f00460c7f89 */ /* 0x000ea200000e0000 */
[----:B------:R-:W-:Y:S02]  /*47e0*/  FMNMX.FTZ R6, R75, R6, !PT ;  /* 0x000000064b067209 */ /* 0x000fe40007810000 */
[----:B------:R-:W-:-:S02]  /*47f0*/  FMNMX.FTZ R3, R145, R3, !PT ;  /* 0x0000000391037209 */ /* 0x000fc40007810000 */
[----:B------:R-:W-:Y:S02]  /*4800*/  FMNMX.FTZ R6, R74, R6, !PT ;  /* 0x000000064a067209 */ /* 0x000fe40007810000 */
[----:B------:R-:W-:Y:S02]  /*4810*/  FMNMX.FTZ R3, R143, R3, !PT ;  /* 0x000000038f037209 */ /* 0x000fe40007810000 */
[----:B------:R-:W-:-:S03]  /*4820*/  FMNMX.FTZ R6, R131, R6, !PT ;  /* 0x0000000683067209 */ /* 0x000fc60007810000 */
[----:B------:R-:W3:Y:S01]  /*4830*/  SHFL.BFLY PT, R13, R3, 0x2, 0x1f ;  /* 0x0c401f00030d7f89 */ /* 0x000ee200000e0000 */
[----:B-1----:R-:W-:Y:S02]  /*4840*/  FMNMX.FTZ R2, R0, R14, !PT ;  /* 0x0000000e00027209 */ /* 0x002fe40007810000 */
[----:B------:R-:W-:-:S03]  /*4850*/  FMNMX.FTZ R0, R130, R6, !PT ;  /* 0x0000000682007209 */ /* 0x000fc60007810000 */
[----:B------:R-:W1:Y:S01]  /*4860*/  SHFL.BFLY PT, R14, R2, 0x1, 0x1f ;  /* 0x0c201f00020e7f89 */ /* 0x000e6200000e0000 */
[----:B------:R-:W-:Y:S02]  /*4870*/  FMNMX.FTZ R0, R129, R0, !PT ;  /* 0x0000000081007209 */ /* 0x000fe40007810000 */
[----:B--2---:R-:W-:Y:S02]  /*4880*/  FMNMX.FTZ R70, R70, R12, !PT ;  /* 0x0000000c46467209 */ /* 0x004fe40007810000 */
[----:B------:R-:W-:Y:S02]  /*4890*/  FMNMX.FTZ R0, R125, R0, !PT ;  /* 0x000000007d007209 */ /* 0x000fe40007810000 */
[C---:B------:R-:W-:Y:S02]  /*48a0*/  FSETP.NEU.FTZ.AND P0, PT, R70.reuse, -INF , PT ;  /* 0xff8000004600780b */ /* 0x040fe40003f1d000 */
[----:B------:R-:W-:Y:S01]  /*48b0*/  FMNMX.FTZ R6, R149, R0, !PT ;  /* 0x0000000095067209 */ /* 0x000fe20007810000 */
[----:B------:R-:W-:-:S03]  /*48c0*/  FMUL.FTZ R0, R70, c[0x0][0x23c] ;  /* 0x00008f0046007a20 */ /* 0x000fc60000410000 */
[----:B------:R-:W-:Y:S02]  /*48d0*/  FMNMX.FTZ R6, R148, R6, !PT ;  /* 0x0000000694067209 */ /* 0x000fe40007810000 */
[----:B------:R-:W-:Y:S02]  /*48e0*/  FSEL R0, R0, RZ, P0 ;  /* 0x000000ff00007208 */ /* 0x000fe40000000000 */
[----:B------:R-:W-:Y:S02]  /*48f0*/  FMNMX.FTZ R12, R144, R6, !PT ;  /* 0x00000006900c7209 */ /* 0x000fe40007810000 */
[----:B---3--:R-:W-:Y:S01]  /*4900*/  FMNMX.FTZ R3, R3, R13, !PT ;  /* 0x0000000d03037209 */ /* 0x008fe20007810000 */
[----:B------:R-:W-:Y:S01]  /*4910*/  FFMA.FTZ R6, R20, c[0x0][0x23c], -R0 ;  /* 0x00008f0014067a23 */ /* 0x000fe20000010800 */
[----:B------:R-:W-:Y:S02]  /*4920*/  FMNMX.FTZ R12, R142, R12, !PT ;  /* 0x0000000c8e0c7209 */ /* 0x000fe40007810000 */
[----:B-1----:R-:W-:Y:S01]  /*4930*/  FMNMX.FTZ R2, R2, R14, !PT ;  /* 0x0000000e02027209 */ /* 0x002fe20007810000 */
[----:B------:R1:W-:Y:S01]  /*4940*/  MUFU.EX2 R214, R6 ;  /* 0x0000000600d67308 */ /* 0x0003e20000000800 */
[----:B------:R-:W2:Y:S02]  /*4950*/  SHFL.BFLY PT, R16, R3, 0x1, 0x1f ;  /* 0x0c201f0003107f89 */ /* 0x000ea400000e0000 */
[C---:B------:R-:W-:Y:S01]  /*4960*/  FSETP.NEU.FTZ.AND P0, PT, R2.reuse, -INF , PT ;  /* 0xff8000000200780b */ /* 0x040fe20003f1d000 */
[----:B------:R-:W-:-:S05]  /*4970*/  FMUL.FTZ R13, R2, c[0x0][0x23c] ;  /* 0x00008f00020d7a20 */ /* 0x000fca0000410000 */
[----:B------:R-:W-:-:S05]  /*4980*/  FSEL R13, R13, RZ, P0 ;  /* 0x000000ff0d0d7208 */ /* 0x000fca0000000000 */
[----:B------:R-:W-:Y:S01]  /*4990*/  FFMA.FTZ R14, R54, c[0x0][0x23c], -R13 ;  /* 0x00008f00360e7a23 */ /* 0x000fe2000001080d */
[----:B-1----:R-:W-:Y:S01]  /*49a0*/  FMNMX.FTZ R6, R153, R12, !PT ;  /* 0x0000000c99067209 */ /* 0x002fe20007810000 */
[----:B------:R-:W-:Y:S02]  /*49b0*/  FFMA.FTZ R12, R72, c[0x0][0x23c], -R0 ;  /* 0x00008f00480c7a23 */ /* 0x000fe40000010800 */
[----:B------:R1:W-:Y:S01]  /*49c0*/  MUFU.EX2 R209, R14 ;  /* 0x0000000e00d17308 */ /* 0x0003e20000000800 */
[----:B------:R-:W-:Y:S02]  /*49d0*/  FMNMX.FTZ R6, R152, R6, !PT ;  /* 0x0000000698067209 */ /* 0x000fe40007810000 */
[----:B--2---:R-:W-:-:S05]  /*49e0*/  FMNMX.FTZ R3, R3, R16, !PT ;  /* 0x0000001003037209 */ /* 0x004fca0007810000 */
[----:B------:R2:W3:Y:S01]  /*49f0*/  MUFU.EX2 R211, R12 ;  /* 0x0000000c00d37308 */ /* 0x0004e20000000800 */
[----:B------:R-:W-:Y:S01]  /*4a00*/  FSETP.NEU.FTZ.AND P0, PT, R3, -INF , PT ;  /* 0xff8000000300780b */ /* 0x000fe20003f1d000 */
[----:B-1----:R-:W-:-:S06]  /*4a10*/  FFMA.FTZ R14, R52, c[0x0][0x23c], -R13 ;  /* 0x00008f00340e7a23 */ /* 0x002fcc000001080d */
[----:B------:R-:W-:Y:S01]  /*4a20*/  MUFU.EX2 R212, R14 ;  /* 0x0000000e00d47308 */ /* 0x000fe20000000800 */
[----:B--2---:R-:W-:Y:S01]  /*4a30*/  FMNMX.FTZ R12, R151, R6, !PT ;  /* 0x00000006970c7209 */ /* 0x004fe20007810000 */
[----:B------:R-:W-:Y:S01]  /*4a40*/  FFMA.FTZ R6, R55, c[0x0][0x23c], -R0 ;  /* 0x00008f0037067a23 */ /* 0x000fe20000010800 */
[----:B---3--:R-:W-:-:S05]  /*4a50*/  F2FP.BF16.PACK_AB R16, R211, R214 ;  /* 0x000000d6d310723e */ /* 0x008fca00000010ff */
[----:B------:R1:W-:Y:S02]  /*4a60*/  MUFU.EX2 R213, R6 ;  /* 0x0000000600d57308 */ /* 0x0003e40000000800 */
[----:B-1----:R-:W-:Y:S01]  /*4a70*/  FMNMX.FTZ R6, R150, R12, !PT ;  /* 0x0000000c96067209 */ /* 0x002fe20007810000 */
[----:B------:R-:W-:-:S04]  /*4a80*/  FFMA.FTZ R12, R21, c[0x0][0x23c], -R13 ;  /* 0x00008f00150c7a23 */ /* 0x000fc8000001080d */
[----:B------:R-:W1:Y:S01]  /*4a90*/  SHFL.BFLY PT, R15, R6, 0x2, 0x1f ;  /* 0x0c401f00060f7f89 */ /* 0x000e6200000e0000 */
[----:B------:R2:W-:Y:S02]  /*4aa0*/  MUFU.EX2 R210, R12 ;  /* 0x0000000c00d27308 */ /* 0x0005e40000000800 */
[----:B--2---:R-:W-:-:S06]  /*4ab0*/  FFMA.FTZ R12, R71, c[0x0][0x23c], -R13 ;  /* 0x00008f00470c7a23 */ /* 0x004fcc000001080d */
[----:B------:R2:W-:Y:S01]  /*4ac0*/  MUFU.EX2 R208, R12 ;  /* 0x0000000c00d07308 */ /* 0x0005e20000000800 */
[----:B-1----:R-:W-:Y:S01]  /*4ad0*/  FMNMX.FTZ R6, R6, R15, !PT ;  /* 0x0000000f06067209 */ /* 0x002fe20007810000 */
[----:B------:R-:W-:-:S06]  /*4ae0*/  FFMA.FTZ R15, R57, c[0x0][0x23c], -R0 ;  /* 0x00008f00390f7a23 */ /* 0x000fcc0000010800 */
[----:B------:R-:W-:Y:S01]  /*4af0*/  MUFU.EX2 R207, R15 ;  /* 0x0000000f00cf7308 */ /* 0x000fe20000000800 */
[----:B--2---:R-:W-:-:S05]  /*4b00*/  FMUL.FTZ R12, R3, c[0x0][0x23c] ;  /* 0x00008f00030c7a20 */ /* 0x004fca0000410000 */
[----:B------:R-:W-:-:S05]  /*4b10*/  FSEL R12, R12, RZ, P0 ;  /* 0x000000ff0c0c7208 */ /* 0x000fca0000000000 */
[--C-:B------:R-:W-:Y:S02]  /*4b20*/  FFMA.FTZ R14, R22, c[0x0][0x23c], -R12.reuse ;  /* 0x00008f00160e7a23 */ /* 0x100fe4000001080c */
[----:B------:R-:W-:Y:S01]  /*4b30*/  LDSM.16.MT88.4 R20, [R189+0x6000] ;  /* 0x00600000bd14783b */ /* 0x000fe20000004200 */
[--C-:B------:R-:W-:Y:S01]  /*4b40*/  FFMA.FTZ R7, R73, c[0x0][0x23c], -R12.reuse ;  /* 0x00008f0049077a23 */ /* 0x100fe2000001080c */
[----:B------:R1:W-:Y:S01]  /*4b50*/  MUFU.EX2 R205, R14 ;  /* 0x0000000e00cd7308 */ /* 0x0003e20000000800 */
[----:B------:R-:W-:-:S07]  /*4b60*/  FFMA.FTZ R4, R56, c[0x0][0x23c], -R12 ;  /* 0x00008f0038047a23 */ /* 0x000fce000001080c */
[----:B------:R2:W3:Y:S01]  /*4b70*/  MUFU.EX2 R202, R7 ;  /* 0x0000000700ca7308 */ /* 0x0004e20000000800 */
[----:B-1----:R-:W1:Y:S07]  /*4b80*/  SHFL.BFLY PT, R14, R6, 0x1, 0x1f ;  /* 0x0c201f00060e7f89 */ /* 0x002e6e00000e0000 */
[----:B------:R4:W-:Y:S01]  /*4b90*/  MUFU.EX2 R206, R4 ;  /* 0x0000000400ce7308 */ /* 0x0009e20000000800 */
[----:B--2---:R-:W-:Y:S01]  /*4ba0*/  FFMA.FTZ R7, R64, c[0x0][0x23c], -R12 ;  /* 0x00008f0040077a23 */ /* 0x004fe2000001080c */
[----:B---3--:R-:W-:-:S06]  /*4bb0*/  F2FP.BF16.PACK_AB R5, R202, R205 ;  /* 0x000000cdca05723e */ /* 0x008fcc00000010ff */
[----:B------:R-:W2:Y:S01]  /*4bc0*/  MUFU.EX2 R203, R7 ;  /* 0x0000000700cb7308 */ /* 0x000ea20000000800 */
[----:B----4-:R-:W-:-:S07]  /*4bd0*/  FFMA.FTZ R4, R65, c[0x0][0x23c], -R0 ;  /* 0x00008f0041047a23 */ /* 0x010fce0000010800 */
[----:B------:R3:W4:Y:S01]  /*4be0*/  MUFU.EX2 R201, R4 ;  /* 0x0000000400c97308 */ /* 0x0007220000000800 */
[----:B-1----:R-:W-:Y:S02]  /*4bf0*/  FMNMX.FTZ R69, R6, R14, !PT ;  /* 0x0000000e06457209 */ /* 0x002fe40007810000 */
[----:B------:R-:W-:Y:S02]  /*4c00*/  F2FP.BF16.PACK_AB R6, R212, R209 ;  /* 0x000000d1d406723e */ /* 0x000fe400000010ff */
[C---:B------:R-:W-:Y:S01]  /*4c10*/  FSETP.NEU.FTZ.AND P0, PT, R69.reuse, -INF , PT ;  /* 0xff8000004500780b */ /* 0x040fe20003f1d000 */
[----:B------:R-:W-:Y:S01]  /*4c20*/  FMUL.FTZ R14, R69, c[0x0][0x23c] ;  /* 0x00008f00450e7a20 */ /* 0x000fe20000410000 */
[----:B--2---:R-:W-:-:S04]  /*4c30*/  F2FP.BF16.PACK_AB R7, R206, R203 ;  /* 0x000000cbce07723e */ /* 0x004fc800000010ff */
[----:B------:R-:W-:Y:S01]  /*4c40*/  FSEL R14, R14, RZ, P0 ;  /* 0x000000ff0e0e7208 */ /* 0x000fe20000000000 */
[----:B---3--:R-:W-:Y:S01]  /*4c50*/  FFMA.FTZ R4, R58, c[0x0][0x23c], -R0 ;  /* 0x00008f003a047a23 */ /* 0x008fe20000010800 */
[----:B----4-:R-:W-:-:S03]  /*4c60*/  F2FP.BF16.PACK_AB R18, R201, R213 ;  /* 0x000000d5c912723e */ /* 0x010fc600000010ff */
[----:B------:R-:W-:Y:S01]  /*4c70*/  FFMA.FTZ R15, R32, c[0x0][0x23c], -R14 ;  /* 0x00008f00200f7a23 */ /* 0x000fe2000001080e */
[----:B------:R1:W-:Y:S01]  /*4c80*/  MUFU.EX2 R204, R4 ;  /* 0x0000000400cc7308 */ /* 0x0003e20000000800 */
[----:B------:R-:W-:Y:S07]  /*4c90*/  LDSM.16.MT88.4 R32, [R192+0x6800] ;  /* 0x00680000c020783b */ /* 0x000fee0000004200 */
[----:B------:R2:W-:Y:S01]  /*4ca0*/  MUFU.EX2 R181, R15 ;  /* 0x0000000f00b57308 */ /* 0x0005e20000000800 */
[----:B-1----:R-:W-:-:S07]  /*4cb0*/  F2FP.BF16.PACK_AB R4, R208, R210 ;  /* 0x000000d2d004723e */ /* 0x002fce00000010ff */
[----:B------:R-:W-:Y:S01]  /*4cc0*/  HMMA.16816.F32.BF16 R80, R4, R20, RZ ;  /* 0x000000140450723c */ /* 0x000fe200000418ff */
[----:B--2---:R-:W-:-:S04]  /*4cd0*/  FFMA.FTZ R15, R84, c[0x0][0x23c], -R14 ;  /* 0x00008f00540f7a23 */ /* 0x004fc8000001080e */
[----:B------:R1:W2:Y:S03]  /*4ce0*/  MUFU.EX2 R176, R15 ;  /* 0x0000000f00b07308 */ /* 0x0002a60000000800 */
[C---:B------:R-:W-:Y:S08]  /*4cf0*/  HMMA.16816.F32.BF16 R64, R4.reuse, R24, RZ ;  /* 0x000000180440723c */ /* 0x040ff000000418ff */
[----:B------:R-:W-:Y:S01]  /*4d00*/  HMMA.16816.F32.BF16 R56, R4, R28, RZ ;  /* 0x0000001c0438723c */ /* 0x000fe200000418ff */
[----:B-1----:R-:W-:Y:S01]  /*4d10*/  FFMA.FTZ R15, R75, c[0x0][0x23c], -R14 ;  /* 0x00008f004b0f7a23 */ /* 0x002fe2000001080e */
[----:B--2---:R-:W-:-:S06]  /*4d20*/  F2FP.BF16.PACK_AB R17, R176, R181 ;  /* 0x000000b5b011723e */ /* 0x004fcc00000010ff */
[C---:B------:R-:W-:Y:S01]  /*4d30*/  HMMA.16816.F32.BF16 R48, R4.reuse, R40, RZ ;  /* 0x000000280430723c */ /* 0x040fe200000418ff */
[----:B------:R1:W-:Y:S07]  /*4d40*/  MUFU.EX2 R182, R15 ;  /* 0x0000000f00b67308 */ /* 0x0003ee0000000800 */
[C---:B------:R-:W-:Y:S08]  /*4d50*/  HMMA.16816.F32.BF16 R60, R4.reuse, R26, RZ ;  /* 0x0000001a043c723c */ /* 0x040ff000000418ff */
[----:B------:R-:W-:Y:S01]  /*4d60*/  HMMA.16816.F32.BF16 R52, R4, R30, RZ ;  /* 0x0000001e0434723c */ /* 0x000fe200000418ff */
[----:B-1----:R-:W-:-:S04]  /*4d70*/  FFMA.FTZ R15, R74, c[0x0][0x23c], -R14 ;  /* 0x00008f004a0f7a23 */ /* 0x002fc8000001080e */
[----:B------:R1:W2:Y:S03]  /*4d80*/  MUFU.EX2 R183, R15 ;  /* 0x0000000f00b77308 */ /* 0x0002a60000000800 */
[C---:B------:R-:W-:Y:S08]  /*4d90*/  HMMA.16816.F32.BF16 R72, R4.reuse, R22, RZ ;  /* 0x000000160448723c */ /* 0x040ff000000418ff */
[----:B------:R-:W-:Y:S01]  /*4da0*/  HMMA.16816.F32.BF16 R44, R4, R42, RZ ;  /* 0x0000002a042c723c */ /* 0x000fe200000418ff */
[----:B-1----:R-:W-:Y:S01]  /*4db0*/  FFMA.FTZ R15, R79, c[0x0][0x23c], -R13 ;  /* 0x00008f004f0f7a23 */ /* 0x002fe2000001080d */
[----:B--2---:R-:W-:-:S05]  /*4dc0*/  F2FP.BF16.PACK_AB R19, R183, R182 ;  /* 0x000000b6b713723e */ /* 0x004fca00000010ff */
[--C-:B------:R-:W-:Y:S01]  /*4dd0*/  FFMA.FTZ R4, R77, c[0x0][0x23c], -R13.reuse ;  /* 0x00008f004d047a23 */ /* 0x100fe2000001080d */
[----:B------:R1:W-:Y:S01]  /*4de0*/  MUFU.EX2 R184, R15 ;  /* 0x0000000f00b87308 */ /* 0x0003e20000000800 */
[C---:B------:R-:W-:Y:S07]  /*4df0*/  HMMA.16816.F32.BF16 R88, R16.reuse, R20, RZ ;  /* 0x000000141058723c */ /* 0x040fee00000418ff */
[----:B------:R2:W-:Y:S01]  /*4e00*/  MUFU.EX2 R186, R4 ;  /* 0x0000000400ba7308 */ /* 0x0005e20000000800 */
[----:B------:R-:W-:Y:S01]  /*4e10*/  HMMA.16816.F32.BF16 R92, R16, R22, RZ ;  /* 0x00000016105c723c */ /* 0x000fe200000418ff */
[----:B------:R-:W3:Y:S01]  /*4e20*/  LDSM.16.MT88.4 R20, [R189+0x6800] ;  /* 0x00680000bd14783b */ /* 0x000ee20000004200 */
[----:B-1----:R-:W-:-:S05]  /*4e30*/  FFMA.FTZ R15, R78, c[0x0][0x23c], -R13 ;  /* 0x00008f004e0f7a23 */ /* 0x002fca000001080d */
[----:B------:R1:W-:Y:S01]  /*4e40*/  MUFU.EX2 R187, R15 ;  /* 0x0000000f00bb7308 */ /* 0x0003e20000000800 */
[----:B------:R-:W-:Y:S01]  /*4e50*/  HMMA.16816.F32.BF16 R104, R16, R26, RZ ;  /* 0x0000001a1068723c */ /* 0x000fe200000418ff */
[----:B--2---:R-:W-:-:S06]  /*4e60*/  FFMA.FTZ R4, R76, c[0x0][0x23c], -R13 ;  /* 0x00008f004c047a23 */ /* 0x004fcc000001080d */
[----:B------:R2:W4:Y:S01]  /*4e70*/  MUFU.EX2 R185, R4 ;  /* 0x0000000400b97308 */ /* 0x0005220000000800 */
[----:B------:R-:W-:Y:S01]  /*4e80*/  HMMA.16816.F32.BF16 R76, R16, R28, RZ ;  /* 0x0000001c104c723c */ /* 0x000fe200000418ff */
[----:B-1----:R-:W-:-:S07]  /*4e90*/  FFMA.FTZ R15, R108, c[0x0][0x23c], -R0 ;  /* 0x00008f006c0f7a23 */ /* 0x002fce0000010800 */
[----:B------:R-:W-:Y:S01]  /*4ea0*/  HMMA.16816.F32.BF16 R116, R16, R30, RZ ;  /* 0x0000001e1074723c */ /* 0x000fe200000418ff */
[----:B------:R1:W-:Y:S01]  /*4eb0*/  MUFU.EX2 R172, R15 ;  /* 0x0000000f00ac7308 */ /* 0x0003e20000000800 */
[----:B--2---:R-:W-:-:S06]  /*4ec0*/  FFMA.FTZ R4, R85, c[0x0][0x23c], -R12 ;  /* 0x00008f0055047a23 */ /* 0x004fcc000001080c */
[C---:B------:R-:W-:Y:S01]  /*4ed0*/  HMMA.16816.F32.BF16 R28, R16.reuse, R40, RZ ;  /* 0x00000028101c723c */ /* 0x040fe200000418ff */
[----:B----4-:R-:W-:Y:S01]  /*4ee0*/  F2FP.BF16.PACK_AB R6, R185, R186 ;  /* 0x000000bab906723e */ /* 0x010fe200000010ff */
[----:B------:R2:W-:Y:S06]  /*4ef0*/  MUFU.EX2 R175, R4 ;  /* 0x0000000400af7308 */ /* 0x0005ec0000000800 */
[----:B------:R-:W-:Y:S01]  /*4f00*/  HMMA.16816.F32.BF16 R84, R16, R24, RZ ;  /* 0x000000181054723c */ /* 0x000fe200000418ff */
[----:B------:R-:W4:Y:S01]  /*4f10*/  LDSM.16.MT88.4 R24, [R190+0x6800] ;  /* 0x00680000be18783b */ /* 0x000f220000004200 */
[----:B-1----:R-:W-:-:S04]  /*4f20*/  FFMA.FTZ R15, R99, c[0x0][0x23c], -R0 ;  /* 0x00008f00630f7a23 */ /* 0x002fc80000010800 */
[----:B------:R1:W-:Y:S01]  /*4f30*/  MUFU.EX2 R171, R15 ;  /* 0x0000000f00ab7308 */ /* 0x0003e20000000800 */
[----:B--2---:R-:W-:-:S07]  /*4f40*/  FFMA.FTZ R4, R98, c[0x0][0x23c], -R12 ;  /* 0x00008f0062047a23 */ /* 0x004fce000001080c */
[----:B------:R2:W5:Y:S01]  /*4f50*/  MUFU.EX2 R180, R4 ;  /* 0x0000000400b47308 */ /* 0x0005620000000800 */
[----:B-1----:R-:W-:-:S07]  /*4f60*/  FFMA.FTZ R15, R131, c[0x0][0x23c], -R14 ;  /* 0x00008f00830f7a23 */ /* 0x002fce000001080e */
[----:B------:R1:W-:Y:S01]  /*4f70*/  MUFU.EX2 R168, R15 ;  /* 0x0000000f00a87308 */ /* 0x0003e20000000800 */
[----:B--2---:R-:W-:Y:S01]  /*4f80*/  FFMA.FTZ R4, R97, c[0x0][0x23c], -R12 ;  /* 0x00008f0061047a23 */ /* 0x004fe2000001080c */
[----:B-----5:R-:W-:-:S06]  /*4f90*/  F2FP.BF16.PACK_AB R5, R180, R175 ;  /* 0x000000afb405723e */ /* 0x020fcc00000010ff */
[----:B------:R2:W-:Y:S01]  /*4fa0*/  MUFU.EX2 R179, R4 ;  /* 0x0000000400b37308 */ /* 0x0005e20000000800 */
[----:B-1----:R-:W-:-:S07]  /*4fb0*/  FFMA.FTZ R15, R130, c[0x0][0x23c], -R14 ;  /* 0x00008f00820f7a23 */ /* 0x002fce000001080e */
        /* <DEDUP_REMOVED lines=10> */
[--C-:B--2---:R-:W-:Y:S02]  /*5060*/  FFMA.FTZ R4, R100, c[0x0][0x23c], -R0.reuse ;  /* 0x00008f0064047a23 */ /* 0x104fe40000010800 */
[----:B------:R-:W-:Y:S01]  /*5070*/  HMMA.16816.F32.BF16 R100, R16, R42, RZ ;  /* 0x0000002a1064723c */ /* 0x000fe200000418ff */
[----:B------:R-:W-:Y:S04]  /*5080*/  LDSM.16.MT88.4 R16, [R192+0x7000] ;  /* 0x00700000c010783b */ /* 0x000fe80000004200 */
[----:B------:R2:W5:Y:S01]  /*5090*/  MUFU.EX2 R173, R4 ;  /* 0x0000000400ad7308 */ /* 0x0005620000000800 */
[----:B-1----:R-:W-:-:S07]  /*50a0*/  FFMA.FTZ R15, R121, c[0x0][0x23c], -R0 ;  /* 0x00008f00790f7a23 */ /* 0x002fce0000010800 */
[----:B------:R1:W-:Y:S01]  /*50b0*/  MUFU.EX2 R170, R15 ;  /* 0x0000000f00aa7308 */ /* 0x0003e20000000800 */
[----:B--2---:R-:W-:-:S07]  /*50c0*/  F2FP.BF16.PACK_AB R4, R187, R184 ;  /* 0x000000b8bb04723e */ /* 0x004fce00000010ff */
[----:B---3--:R-:W-:Y:S01]  /*50d0*/  HMMA.16816.F32.BF16 R112, R4, R20, R80 ;  /* 0x000000140470723c */ /* 0x008fe20000041850 */
[----:B-1----:R-:W-:-:S07]  /*50e0*/  FFMA.FTZ R15, R124, c[0x0][0x23c], -R13 ;  /* 0x00008f007c0f7a23 */ /* 0x002fce000001080d */
[C---:B------:R-:W-:Y:S01]  /*50f0*/  HMMA.16816.F32.BF16 R108, R4.reuse, R32, R64 ;  /* 0x00000020046c723c */ /* 0x040fe20000041840 */
[----:B------:R1:W-:Y:S07]  /*5100*/  MUFU.EX2 R164, R15 ;  /* 0x0000000f00a47308 */ /* 0x0003ee0000000800 */
[C---:B------:R-:W-:Y:S08]  /*5110*/  HMMA.16816.F32.BF16 R80, R4.reuse, R36, R48 ;  /* 0x000000240450723c */ /* 0x040ff00000041830 */
[----:B------:R-:W-:Y:S01]  /*5120*/  HMMA.16816.F32.BF16 R64, R4, R34, R60 ;  /* 0x000000220440723c */ /* 0x000fe2000004183c */
[----:B-1----:R-:W-:-:S04]  /*5130*/  FFMA.FTZ R15, R123, c[0x0][0x23c], -R13 ;  /* 0x00008f007b0f7a23 */ /* 0x002fc8000001080d */
[----:B------:R1:W2:Y:S03]  /*5140*/  MUFU.EX2 R165, R15 ;  /* 0x0000000f00a57308 */ /* 0x0002a60000000800 */
[C---:B----4-:R-:W-:Y:S08]  /*5150*/  HMMA.16816.F32.BF16 R96, R4.reuse, R24, R56 ;  /* 0x000000180460723c */ /* 0x050ff00000041838 */
[----:B------:R-:W-:Y:S01]  /*5160*/  HMMA.16816.F32.BF16 R72, R4, R22, R72 ;  /* 0x000000160448723c */ /* 0x000fe20000041848 */
[----:B-1----:R-:W-:-:S07]  /*5170*/  FFMA.FTZ R15, R122, c[0x0][0x23c], -R13 ;  /* 0x00008f007a0f7a23 */ /* 0x002fce000001080d */
[C---:B------:R-:W-:Y:S01]  /*5180*/  HMMA.16816.F32.BF16 R60, R4.reuse, R26, R52 ;  /* 0x0000001a043c723c */ /* 0x040fe20000041834 */
[----:B------:R1:W-:Y:S07]  /*5190*/  MUFU.EX2 R163, R15 ;  /* 0x0000000f00a37308 */ /* 0x0003ee0000000800 */
[----:B------:R-:W-:Y:S07]  /*51a0*/  HMMA.16816.F32.BF16 R48, R4, R38, R44 ;  /* 0x000000260430723c */ /* 0x000fee000004182c */
[----:B------:R-:W-:Y:S01]  /*51b0*/  F2FP.BF16.PACK_AB R4, R207, R204 ;  /* 0x000000cccf04723e */ /* 0x000fe200000010ff */
[----:B-1----:R-:W-:Y:S01]  /*51c0*/  FFMA.FTZ R15, R120, c[0x0][0x23c], -R13 ;  /* 0x00008f00780f7a23 */ /* 0x002fe2000001080d */
[----:B------:R-:W-:-:S02]  /*51d0*/  F2FP.BF16.PACK_AB R5, R169, R168 ;  /* 0x000000a8a905723e */ /* 0x000fc400000010ff */
[----:B-----5:R-:W-:Y:S01]  /*51e0*/  F2FP.BF16.PACK_AB R6, R173, R174 ;  /* 0x000000aead06723e */ /* 0x020fe200000010ff */
[----:B------:R1:W-:Y:S01]  /*51f0*/  MUFU.EX2 R162, R15 ;  /* 0x0000000f00a27308 */ /* 0x0003e20000000800 */
[----:B------:R-:W-:-:S07]  /*5200*/  F2FP.BF16.PACK_AB R7, R166, R167 ;  /* 0x000000a7a607723e */ /* 0x000fce00000010ff */
[----:B------:R-:W-:Y:S01]  /*5210*/  HMMA.16816.F32.BF16 R56, R4, R20, R88 ;  /* 0x000000140438723c */ /* 0x000fe20000041858 */
[----:B-1----:R-:W-:-:S07]  /*5220*/  FFMA.FTZ R15, R128, c[0x0][0x23c], -R12 ;  /* 0x00008f00800f7a23 */ /* 0x002fce000001080c */
[C---:B------:R-:W-:Y:S01]  /*5230*/  HMMA.16816.F32.BF16 R52, R4.reuse, R32, R84 ;  /* 0x000000200434723c */ /* 0x040fe20000041854 */
[----:B------:R1:W-:Y:S07]  /*5240*/  MUFU.EX2 R161, R15 ;  /* 0x0000000f00a17308 */ /* 0x0003ee0000000800 */
[C---:B------:R-:W-:Y:S01]  /*5250*/  HMMA.16816.F32.BF16 R128, R4.reuse, R36, R28 ;  /* 0x000000240480723c */ /* 0x040fe2000004181c */
[----:B------:R-:W3:Y:S07]  /*5260*/  LDSM.16.MT88.4 R28, [R189+0x7000] ;  /* 0x00700000bd1c783b */ /* 0x000eee0000004200 */
[----:B------:R-:W-:Y:S01]  /*5270*/  HMMA.16816.F32.BF16 R44, R4, R22, R92 ;  /* 0x00000016042c723c */ /* 0x000fe2000004185c */
[----:B------:R-:W4:Y:S01]  /*5280*/  LDSM.16.MT88.4 R20, [R190+0x7000] ;  /* 0x00700000be14783b */ /* 0x000f220000004200 */
[----:B-1----:R-:W-:-:S03]  /*5290*/  FFMA.FTZ R15, R135, c[0x0][0x23c], -R12 ;  /* 0x00008f00870f7a23 */ /* 0x002fc6000001080c */
[----:B------:R-:W-:Y:S01]  /*52a0*/  LDSM.16.MT88.4 R92, [R189+0x7800] ;  /* 0x00780000bd5c783b */ /* 0x000fe20000004200 */
[----:B------:R1:W5:Y:S02]  /*52b0*/  MUFU.EX2 R160, R15 ;  /* 0x0000000f00a07308 */ /* 0x0003640000000800 */
[C---:B------:R-:W-:Y:S01]  /*52c0*/  HMMA.16816.F32.BF16 R40, R4.reuse, R34, R104 ;  /* 0x000000220428723c */ /* 0x040fe20000041868 */
[----:B------:R-:W3:Y:S07]  /*52d0*/  LDSM.16.MT88.4 R32, [R191+0x7000] ;  /* 0x00700000bf20783b */ /* 0x000eee0000004200 */
[----:B------:R-:W-:Y:S01]  /*52e0*/  HMMA.16816.F32.BF16 R84, R4, R24, R76 ;  /* 0x000000180454723c */ /* 0x000fe2000004184c */
[----:B-1----:R-:W-:-:S07]  /*52f0*/  FFMA.FTZ R15, R132, c[0x0][0x23c], -R12 ;  /* 0x00008f00840f7a23 */ /* 0x002fce000001080c */
[C---:B------:R-:W-:Y:S01]  /*5300*/  HMMA.16816.F32.BF16 R24, R4.reuse, R26, R116 ;  /* 0x0000001a0418723c */ /* 0x040fe20000041874 */
[----:B------:R1:W-:Y:S07]  /*5310*/  MUFU.EX2 R159, R15 ;  /* 0x0000000f009f7308 */ /* 0x0003ee0000000800 */
[----:B------:R-:W-:Y:S07]  /*5320*/  HMMA.16816.F32.BF16 R36, R4, R38, R100 ;  /* 0x000000260424723c */ /* 0x000fee0000041864 */
[----:B--2---:R-:W-:-:S02]  /*5330*/  F2FP.BF16.PACK_AB R4, R165, R164 ;  /* 0x000000a4a504723e */ /* 0x004fc400000010ff */
[----:B-----5:R-:W-:Y:S01]  /*5340*/  F2FP.BF16.PACK_AB R5, R160, R161 ;  /* 0x000000a1a005723e */ /* 0x020fe200000010ff */
[----:B-1----:R-:W-:Y:S01]  /*5350*/  FFMA.FTZ R15, R127, c[0x0][0x23c], -R12 ;  /* 0x00008f007f0f7a23 */ /* 0x002fe2000001080c */
[----:B------:R-:W-:-:S03]  /*5360*/  F2FP.BF16.PACK_AB R6, R162, R163 ;  /* 0x000000a3a206723e */ /* 0x000fc600000010ff */
[----:B------:R1:W2:Y:S02]  /*5370*/  MUFU.EX2 R158, R15 ;  /* 0x0000000f009e7308 */ /* 0x0002a40000000800 */
[----:B-1----:R-:W-:Y:S01]  /*5380*/  FFMA.FTZ R15, R137, c[0x0][0x23c], -R0 ;  /* 0x00008f00890f7a23 */ /* 0x002fe20000010800 */
[----:B--2---:R-:W-:-:S05]  /*5390*/  F2FP.BF16.PACK_AB R7, R158, R159 ;  /* 0x0000009f9e07723e */ /* 0x004fca00000010ff */
[----:B------:R1:W2:Y:S02]  /*53a0*/  MUFU.EX2 R157, R15 ;  /* 0x0000000f009d7308 */ /* 0x0002a40000000800 */
[C---:B---3--:R-:W-:Y:S08]  /*53b0*/  HMMA.16816.F32.BF16 R88, R4.reuse, R30, R72 ;  /* 0x0000001e0458723c */ /* 0x048ff00000041848 */
[----:B------:R-:W-:Y:S01]  /*53c0*/  HMMA.16816.F32.BF16 R76, R4, R28, R112 ;  /* 0x0000001c044c723c */ /* 0x000fe20000041870 */
[----:B-1----:R-:W-:-:S04]  /*53d0*/  FFMA.FTZ R15, R134, c[0x0][0x23c], -R0 ;  /* 0x00008f00860f7a23 */ /* 0x002fc80000010800 */
[----:B------:R1:W-:Y:S03]  /*53e0*/  MUFU.EX2 R156, R15 ;  /* 0x0000000f009c7308 */ /* 0x0003e60000000800 */
[C---:B------:R-:W-:Y:S01]  /*53f0*/  HMMA.16816.F32.BF16 R100, R4.reuse, R16, R108 ;  /* 0x000000100464723c */ /* 0x040fe2000004186c */
[----:B------:R-:W-:Y:S07]  /*5400*/  LDSM.16.MT88.4 R108, [R192+0x7800] ;  /* 0x00780000c06c783b */ /* 0x000fee0000004200 */
[----:B----4-:R-:W-:Y:S01]  /*5410*/  HMMA.16816.F32.BF16 R96, R4, R20, R96 ;  /* 0x000000140460723c */ /* 0x010fe20000041860 */
[----:B-1----:R-:W-:-:S07]  /*5420*/  FFMA.FTZ R15, R133, c[0x0][0x23c], -R0 ;  /* 0x00008f00850f7a23 */ /* 0x002fce0000010800 */
[C---:B------:R-:W-:Y:S01]  /*5430*/  HMMA.16816.F32.BF16 R64, R4.reuse, R18, R64 ;  /* 0x000000120440723c */ /* 0x040fe20000041840 */
[----:B------:R1:W3:Y:S07]  /*5440*/  MUFU.EX2 R155, R15 ;  /* 0x0000000f009b7308 */ /* 0x0002ee0000000800 */
[C---:B------:R-:W-:Y:S08]  /*5450*/  HMMA.16816.F32.BF16 R132, R4.reuse, R32, R80 ;  /* 0x000000200484723c */ /* 0x040ff00000041850 */
[----:B------:R-:W-:Y:S01]  /*5460*/  HMMA.16816.F32.BF16 R60, R4, R22, R60 ;  /* 0x00000016043c723c */ /* 0x000fe2000004183c */
[----:B-1----:R-:W-:-:S02]  /*5470*/  FFMA.FTZ R15, R126, c[0x0][0x23c], -R0 ;  /* 0x00008f007e0f7a23 */ /* 0x002fc40000010800 */
[----:B------:R-:W-:Y:S01]  /*5480*/  FFMA.FTZ R0, R136, c[0x0][0x23c], -R0 ;  /* 0x00008f0088007a23 */ /* 0x000fe20000010800 */
[----:B------:R-:W1:Y:S01]  /*5490*/  LDSM.16.MT88.4 R124, [R190+0x7800] ;  /* 0x00780000be7c783b */ /* 0x000e620000004200 */
[----:B------:R4:W-:Y:S03]  /*54a0*/  MUFU.EX2 R154, R15 ;  /* 0x0000000f009a7308 */ /* 0x0009e60000000800 */
[----:B------:R-:W-:Y:S05]  /*54b0*/  HMMA.16816.F32.BF16 R48, R4, R34, R48 ;  /* 0x000000220430723c */ /* 0x000fea0000041830 */
[----:B------:R5:W-:Y:S02]  /*54c0*/  MUFU.EX2 R228, R0 ;  /* 0x0000000000e47308 */ /* 0x000be40000000800 */
[----:B------:R-:W-:-:S02]  /*54d0*/  F2FP.BF16.PACK_AB R4, R171, R172 ;  /* 0x000000acab04723e */ /* 0x000fc400000010ff */
[----:B--2---:R-:W-:Y:S01]  /*54e0*/  F2FP.BF16.PACK_AB R6, R157, R170 ;  /* 0x000000aa9d06723e */ /* 0x004fe200000010ff */
[----:B----4-:R-:W-:-:S04]  /*54f0*/  FFMA.FTZ R15, R149, c[0x0][0x23c], -R14 ;  /* 0x00008f00950f7a23 */ /* 0x010fc8000001080e */
[----:B------:R2:W-:Y:S01]  /*5500*/  MUFU.EX2 R149, R15 ;  /* 0x0000000f00957308 */ /* 0x0005e20000000800 */
[----:B-----5:R-:W-:-:S07]  /*5510*/  FFMA.FTZ R0, R141, c[0x0][0x23c], -R13 ;  /* 0x00008f008d007a23 */ /* 0x020fce000001080d */
[----:B------:R4:W-:Y:S01]  /*5520*/  MUFU.EX2 R72, R0 ;  /* 0x0000000000487308 */ /* 0x0009e20000000800 */
[----:B--2---:R-:W-:-:S07]  /*5530*/  FFMA.FTZ R15, R148, c[0x0][0x23c], -R14 ;  /* 0x00008f00940f7a23 */ /* 0x004fce000001080e */
[----:B------:R2:W5:Y:S01]  /*5540*/  MUFU.EX2 R148, R15 ;  /* 0x0000000f00947308 */ /* 0x0005620000000800 */
[----:B----4-:R-:W-:Y:S01]  /*5550*/  FFMA.FTZ R0, R140, c[0x0][0x23c], -R13 ;  /* 0x00008f008c007a23 */ /* 0x010fe2000001080d */
[----:B---3--:R-:W-:-:S06]  /*5560*/  F2FP.BF16.PACK_AB R140, R155, R156 ;  /* 0x0000009c9b8c723e */ /* 0x008fcc00000010ff */
[----:B------:R3:W4:Y:S01]  /*5570*/  MUFU.EX2 R73, R0 ;  /* 0x0000000000497308 */ /* 0x0007220000000800 */
[----:B--2---:R-:W-:Y:S01]  /*5580*/  FFMA.FTZ R15, R144, c[0x0][0x23c], -R14 ;  /* 0x00008f00900f7a23 */ /* 0x004fe2000001080e */
[----:B-----5:R-:W-:-:S06]  /*5590*/  F2FP.BF16.PACK_AB R5, R148, R149 ;  /* 0x000000959405723e */ /* 0x020fcc00000010ff */
[----:B------:R2:W-:Y:S01]  /*55a0*/  MUFU.EX2 R75, R15 ;  /* 0x0000000f004b7308 */ /* 0x0005e20000000800 */
[----:B---3--:R-:W-:Y:S01]  /*55b0*/  FFMA.FTZ R0, R139, c[0x0][0x23c], -R13 ;  /* 0x00008f008b007a23 */ /* 0x008fe2000001080d */
[----:B----4-:R-:W-:-:S06]  /*55c0*/  F2FP.BF16.PACK_AB R136, R73, R72 ;  /* 0x000000484988723e */ /* 0x010fcc00000010ff */
[----:B------:R3:W-:Y:S01]  /*55d0*/  MUFU.EX2 R71, R0 ;  /* 0x0000000000477308 */ /* 0x0007e20000000800 */
[----:B--2---:R-:W-:Y:S01]  /*55e0*/  FFMA.FTZ R15, R142, c[0x0][0x23c], -R14 ;  /* 0x00008f008e0f7a23 */ /* 0x004fe2000001080e */
[----:B------:R-:W-:-:S06]  /*55f0*/  F2FP.BF16.PACK_AB R142, R228, R154 ;  /* 0x0000009ae48e723e */ /* 0x000fcc00000010ff */
[----:B------:R-:W2:Y:S01]  /*5600*/  MUFU.EX2 R74, R15 ;  /* 0x0000000f004a7308 */ /* 0x000ea20000000800 */
[----:B---3--:R-:W-:-:S07]  /*5610*/  FFMA.FTZ R0, R138, c[0x0][0x23c], -R13 ;  /* 0x00008f008a007a23 */ /* 0x008fce000001080d */
[----:B------:R3:W4:Y:S01]  /*5620*/  MUFU.EX2 R230, R0 ;  /* 0x0000000000e67308 */ /* 0x0007220000000800 */
[----:B--2---:R-:W-:-:S07]  /*5630*/  F2FP.BF16.PACK_AB R7, R74, R75 ;  /* 0x0000004b4a07723e */ /* 0x004fce00000010ff */
[----:B------:R-:W-:Y:S01]  /*5640*/  HMMA.16816.F32.BF16 R56, R4, R28, R56 ;  /* 0x0000001c0438723c */ /* 0x000fe20000041838 */
[----:B---3--:R-:W-:Y:S01]  /*5650*/  FFMA.FTZ R0, R147, c[0x0][0x23c], -R12 ;  /* 0x00008f0093007a23 */ /* 0x008fe2000001080c */
[----:B----4-:R-:W-:-:S03]  /*5660*/  F2FP.BF16.PACK_AB R138, R230, R71 ;  /* 0x00000047e68a723e */ /* 0x010fc600000010ff */
[----:B------:R2:W-:Y:S03]  /*5670*/  MUFU.EX2 R29, R0 ;  /* 0x00000000001d7308 */ /* 0x0005e60000000800 */
[C---:B------:R-:W-:Y:S08]  /*5680*/  HMMA.16816.F32.BF16 R112, R4.reuse, R20, R84 ;  /* 0x000000140470723c */ /* 0x040ff00000041854 */
[----:B------:R-:W-:Y:S01]  /*5690*/  HMMA.16816.F32.BF16 R44, R4, R30, R44 ;  /* 0x0000001e042c723c */ /* 0x000fe2000004182c */
[----:B--2---:R-:W-:-:S07]  /*56a0*/  FFMA.FTZ R0, R146, c[0x0][0x23c], -R12 ;  /* 0x00008f0092007a23 */ /* 0x004fce000001080c */
[C---:B------:R-:W-:Y:S01]  /*56b0*/  HMMA.16816.F32.BF16 R52, R4.reuse, R16, R52 ;  /* 0x000000100434723c */ /* 0x040fe20000041834 */
[----:B------:R2:W3:Y:S07]  /*56c0*/  MUFU.EX2 R28, R0 ;  /* 0x00000000001c7308 */ /* 0x0004ee0000000800 */
[C---:B------:R-:W-:Y:S01]  /*56d0*/  HMMA.16816.F32.BF16 R40, R4.reuse, R18, R40 ;  /* 0x000000120428723c */ /* 0x040fe20000041828 */
[----:B------:R-:W4:Y:S07]  /*56e0*/  LDSM.16.MT88.4 R16, [R191+0x7800] ;  /* 0x00780000bf10783b */ /* 0x000f2e0000004200 */
[----:B------:R-:W-:Y:S01]  /*56f0*/  HMMA.16816.F32.BF16 R24, R4, R22, R24 ;  /* 0x000000160418723c */ /* 0x000fe20000041818 */
[----:B--2---:R-:W-:Y:S01]  /*5700*/  FFMA.FTZ R0, R145, c[0x0][0x23c], -R12 ;  /* 0x00008f0091007a23 */ /* 0x004fe2000001080c */
[----:B---3--:R-:W-:-:S03]  /*5710*/  F2FP.BF16.PACK_AB R137, R28, R29 ;  /* 0x0000001d1c89723e */ /* 0x008fc600000010ff */
[----:B------:R2:W-:Y:S03]  /*5720*/  MUFU.EX2 R20, R0 ;  /* 0x0000000000147308 */ /* 0x0005e60000000800 */
[C---:B------:R-:W-:Y:S08]  /*5730*/  HMMA.16816.F32.BF16 R128, R4.reuse, R32, R128 ;  /* 0x000000200480723c */ /* 0x040ff00000041880 */
[----:B------:R-:W-:Y:S01]  /*5740*/  HMMA.16816.F32.BF16 R36, R4, R34, R36 ;  /* 0x000000220424723c */ /* 0x000fe20000041824 */
[----:B--2---:R-:W-:-:S06]  /*5750*/  FFMA.FTZ R0, R143, c[0x0][0x23c], -R12 ;  /* 0x00008f008f007a23 */ /* 0x004fcc000001080c */
[----:B------:R-:W-:Y:S01]  /*5760*/  FADD.FTZ R4, R181, R176 ;  /* 0x000000b0b5047221 */ /* 0x000fe20000010000 */
[----:B------:R-:W2:Y:S01]  /*5770*/  MUFU.EX2 R231, R0 ;  /* 0x0000000000e77308 */ /* 0x000ea20000000800 */
        /* <DEDUP_REMOVED lines=8> */
[----:B--2---:R-:W-:Y:S01]  /*5800*/  F2FP.BF16.PACK_AB R139, R231, R20 ;  /* 0x00000014e78b723e */ /* 0x004fe200000010ff */
[----:B------:R-:W-:Y:S02]  /*5810*/  FFMA.FTZ R0, R153, c[0x0][0x23c], -R14 ;  /* 0x00008f0099007a23 */ /* 0x000fe4000001080e */
[----:B------:R-:W-:Y:S02]  /*5820*/  FADD.FTZ R4, R168, R4 ;  /* 0x00000004a8047221 */ /* 0x000fe40000010000 */
[----:B------:R2:W-:Y:S01]  /*5830*/  MUFU.EX2 R15, R0 ;  /* 0x00000000000f7308 */ /* 0x0005e20000000800 */
[----:B------:R-:W-:Y:S01]  /*5840*/  FADD.FTZ R6, R184, R6 ;  /* 0x00000006b8067221 */ /* 0x000fe20000010000 */
[----:B-1----:R-:W-:Y:S01]  /*5850*/  HMMA.16816.F32.BF16 R116, R136, R124, R96 ;  /* 0x0000007c8874723c */ /* 0x002fe20000041860 */
[----:B------:R-:W-:-:S02]  /*5860*/  FADD.FTZ R7, R175, R7 ;  /* 0x00000007af077221 */ /* 0x000fc40000010000 */
[----:B------:R-:W-:-:S05]  /*5870*/  FADD.FTZ R4, R169, R4 ;  /* 0x00000004a9047221 */ /* 0x000fca0000010000 */
[----:B------:R-:W-:Y:S01]  /*5880*/  HMMA.16816.F32.BF16 R80, R136, R92, R76 ;  /* 0x0000005c8850723c */ /* 0x000fe2000004184c */
[----:B--2---:R-:W-:-:S07]  /*5890*/  FFMA.FTZ R0, R152, c[0x0][0x23c], -R14 ;  /* 0x00008f0098007a23 */ /* 0x004fce000001080e */
[C---:B------:R-:W-:Y:S01]  /*58a0*/  HMMA.16816.F32.BF16 R88, R136.reuse, R94, R88 ;  /* 0x0000005e8858723c */ /* 0x040fe20000041858 */
[----:B------:R1:W2:Y:S07]  /*58b0*/  MUFU.EX2 R13, R0 ;  /* 0x00000000000d7308 */ /* 0x0002ae0000000800 */
[C---:B------:R-:W-:Y:S08]  /*58c0*/  HMMA.16816.F32.BF16 R100, R136.reuse, R108, R100 ;  /* 0x0000006c8864723c */ /* 0x040ff00000041864 */
[----:B------:R-:W-:Y:S01]  /*58d0*/  HMMA.16816.F32.BF16 R104, R136, R110, R64 ;  /* 0x0000006e8868723c */ /* 0x000fe20000041840 */
[----:B-1----:R-:W-:Y:S01]  /*58e0*/  FFMA.FTZ R0, R151, c[0x0][0x23c], -R14 ;  /* 0x00008f0097007a23 */ /* 0x002fe2000001080e */
[----:B--2---:R-:W-:-:S03]  /*58f0*/  F2FP.BF16.PACK_AB R141, R13, R15 ;  /* 0x0000000f0d8d723e */ /* 0x004fc600000010ff */
[----:B------:R1:W-:Y:S03]  /*5900*/  MUFU.EX2 R12, R0 ;  /* 0x00000000000c7308 */ /* 0x0003e60000000800 */
[C---:B------:R-:W-:Y:S08]  /*5910*/  HMMA.16816.F32.BF16 R120, R136.reuse, R126, R60 ;  /* 0x0000007e8878723c */ /* 0x040ff0000004183c */
[----:B----4-:R-:W-:Y:S01]  /*5920*/  HMMA.16816.F32.BF16 R132, R136, R16, R132 ;  /* 0x000000108884723c */ /* 0x010fe20000041884 */
[----:B-1----:R-:W-:-:S07]  /*5930*/  FFMA.FTZ R0, R150, c[0x0][0x23c], -R14 ;  /* 0x00008f0096007a23 */ /* 0x002fce000001080e */
[----:B------:R-:W-:Y:S01]  /*5940*/  HMMA.16816.F32.BF16 R136, R136, R18, R48 ;  /* 0x000000128888723c */ /* 0x000fe20000041830 */
[----:B------:R1:W2:Y:S02]  /*5950*/  MUFU.EX2 R229, R0 ;  /* 0x0000000000e57308 */ /* 0x0002a40000000800 */
[----:B-1----:R-:W-:Y:S01]  /*5960*/  FADD.FTZ R0, R214, R211 ;  /* 0x000000d3d6007221 */ /* 0x002fe20000010000 */
[----:B--2---:R-:W-:-:S03]  /*5970*/  F2FP.BF16.PACK_AB R143, R229, R12 ;  /* 0x0000000ce58f723e */ /* 0x004fc600000010ff */
[----:B------:R-:W-:-:S04]  /*5980*/  FADD.FTZ R0, R213, R0 ;  /* 0x00000000d5007221 */ /* 0x000fc80000010000 */
[----:B------:R-:W-:Y:S01]  /*5990*/  FADD.FTZ R0, R201, R0 ;  /* 0x00000000c9007221 */ /* 0x000fe20000010000 */
[----:B------:R-:W-:Y:S03]  /*59a0*/  HMMA.16816.F32.BF16 R84, R140, R92, R56 ;  /* 0x0000005c8c54723c */ /* 0x000fe60000041838 */
[----:B------:R-:W-:-:S04]  /*59b0*/  FADD.FTZ R0, R204, R0 ;  /* 0x00000000cc007221 */ /* 0x000fc80000010000 */
        /* <DEDUP_REMOVED lines=89> */
[----:B------:R-:W-:Y:S01]  /*5f50*/  @P0 STS.128 [R200+0x7000], RZ ;  /* 0x007000ffc8000388 */ /* 0x000fe20000000c00 */
[----:B------:R-:W-:Y:S01]  /*5f60*/  I2F R201, R0 ;  /* 0x0000000000c97306 */ /* 0x000fe20000201400 */
[----:B------:R-:W-:Y:S02]  /*5f70*/  IADD3 R176, R0, 0x1, RZ ;  /* 0x0000000100b07810 */ /* 0x000fe40007ffe0ff */
[----:B------:R-:W-:Y:S01]  /*5f80*/  @!PT LDS RZ, [RZ] ;  /* 0x00000000fffff984 */ /* 0x000fe20000000800 */
[----:B------:R-:W-:Y:S01]  /*5f90*/  @!PT LDS RZ, [RZ] ;  /* 0x00000000fffff984 */ /* 0x000fe20000000800 */
[----:B------:R-:W-:Y:S01]  /*5fa0*/  @!PT LDS RZ, [RZ] ;  /* 0x00000000fffff984 */ /* 0x000fe20000000800 */
[----:B------:R2:W-:Y:S02]  /*5fb0*/  @!P0 LDGSTS.E.BYPASS.LTC128B.128 [R200+0x7000], [R12.64] ;  /* 0x070000000cc88fae */ /* 0x0005e4000b901d46 */
[C---:B------:R-:W-:Y:S02]  /*5fc0*/  ISETP.GE.AND P1, PT, R176.reuse, R8, PT ;  /* 0x00000008b000720c */ /* 0x040fe40003f26270 */
[----:B------:R-:W-:Y:S01]  /*5fd0*/  @P0 STS.128 [R200+0x7800], RZ ;  /* 0x007800ffc8000388 */ /* 0x000fe20000000c00 */
[----:B------:R-:W-:Y:S01]  /*5fe0*/  I2F R177, R176 ;  /* 0x000000b000b17306 */ /* 0x000fe20000201400 */
[----:B------:R-:W-:-:S02]  /*5ff0*/  ISETP.GE.AND P5, PT, R176, R10, PT ;  /* 0x0000000ab000720c */ /* 0x000fc40003fa6270 */
[----:B------:R-:W-:Y:S01]  /*6000*/  @!PT LDS RZ, [RZ] ;  /* 0x00000000fffff984 */ /* 0x000fe20000000800 */
[----:B------:R-:W-:Y:S01]  /*6010*/  @!PT LDS RZ, [RZ] ;  /* 0x00000000fffff984 */ /* 0x000fe20000000800 */
[----:B------:R-:W-:Y:S01]  /*6020*/  @!PT LDS RZ, [RZ] ;  /* 0x00000000fffff984 */ /* 0x000fe20000000800 */
[----:B------:R3:W-:Y:S01]  /*6030*/  @!P0 LDGSTS.E.BYPASS.LTC128B.128 [R200+0x7800], [R6.64] ;  /* 0x0780000006c88fae */ /* 0x0007e2000b901d46 */
[C---:B------:R-:W-:Y:S02]  /*6040*/  ISETP.GE.AND P6, PT, R176.reuse, R11, PT ;  /* 0x0000000bb000720c */ /* 0x040fe40003fc6270 */
[-C--:B------:R-:W-:Y:S01]  /*6050*/  ISETP.GE.AND P3, PT, R176, R9.reuse, PT ;  /* 0x00000009b000720c */ /* 0x080fe20003f66270 */
[----:B------:R-:W-:Y:S04]  /*6060*/  LDSM.16.M88.4 R32, [R196+0x2000] ;  /* 0x00200000c420783b */ /* 0x000fe80000000200 */
[----:B------:R-:W-:Y:S04]  /*6070*/  LDSM.16.M88.4 R36, [R196] ;  /* 0x00000000c424783b */ /* 0x000fe80000000200 */
[----:B------:R-:W-:Y:S04]  /*6080*/  LDSM.16.M88.4 R40, [R194+0x4000] ;  /* 0x00400000c228783b */ /* 0x000fe80000000200 */
[----:B------:R-:W-:Y:S04]  /*6090*/  LDSM.16.M88.4 R24, [R199+0x2000] ;  /* 0x00200000c718783b */ /* 0x000fe80000000200 */
[----:B------:R-:W-:Y:S04]  /*60a0*/  LDSM.16.M88.4 R28, [R199] ;  /* 0x00000000c71c783b */ /* 0x000fe80000000200 */
[----:B-1----:R-:W-:Y:S04]  /*60b0*/  LDSM.16.M88.4 R16, [R197+0x2000] ;  /* 0x00200000c510783b */ /* 0x002fe80000000200 */
[----:B---3--:R-:W1:Y:S04]  /*60c0*/  LDSM.16.M88.4 R4, [R188+0x4000] ;  /* 0x00400000bc04783b */ /* 0x008e680000000200 */
[----:B------:R-:W3:Y:S04]  /*60d0*/  LDSM.16.M88.4 R44, [R195] ;  /* 0x00000000c32c783b */ /* 0x000ee80000000200 */
[----:B------:R-:W4:Y:S04]  /*60e0*/  LDSM.16.M88.4 R20, [R197] ;  /* 0x00000000c514783b */ /* 0x000f280000000200 */
[----:B------:R-:W-:Y:S04]  /*60f0*/  LDSM.16.M88.4 R64, [R188+0x5800] ;  /* 0x00580000bc40783b */ /* 0x000fe80000000200 */
[----:B------:R-:W0:Y:S01]  /*6100*/  LDGDEPBAR ;  /* 0x00000000000079af */ /* 0x000e220000000000 */
[C---:B-1----:R-:W-:Y:S08]  /*6110*/  HMMA.16816.F32.BF16 R48, R32.reuse, R4, RZ ;  /* 0x000000042030723c */ /* 0x042ff000000418ff */
[-C--:B------:R-:W-:Y:S08]  /*6120*/  HMMA.16816.F32.BF16 R52, R32, R6.reuse, RZ ;  /* 0x000000062034723c */ /* 0x080ff000000418ff */
[C---:B------:R-:W-:Y:S08]  /*6130*/  HMMA.16816.F32.BF16 R56, R36.reuse, R6, RZ ;  /* 0x000000062438723c */ /* 0x040ff000000418ff */
[----:B--2---:R-:W-:Y:S01]  /*6140*/  HMMA.16816.F32.BF16 R12, R36, R4, RZ ;  /* 0x00000004240c723c */ /* 0x004fe200000418ff */
[----:B------:R-:W-:Y:S07]  /*6150*/  LDSM.16.M88.4 R4, [R198+0x2000] ;  /* 0x00200000c604783b */ /* 0x000fee0000000200 */
[C---:B------:R-:W-:Y:S01]  /*6160*/  HMMA.16816.F32.BF16 R60, R24.reuse, R40, R48 ;  /* 0x00000028183c723c */ /* 0x040fe20000041830 */
[----:B------:R-:W1:Y:S07]  /*6170*/  LDSM.16.M88.4 R48, [R193] ;  /* 0x00000000c130783b */ /* 0x000e6e0000000200 */
[-C--:B------:R-:W-:Y:S08]  /*6180*/  HMMA.16816.F32.BF16 R76, R24, R42.reuse, R52 ;  /* 0x0000002a184c723c */ /* 0x080ff00000041834 */
[C---:B------:R-:W-:Y:S08]  /*6190*/  HMMA.16816.F32.BF16 R52, R28.reuse, R42, R56 ;  /* 0x0000002a1c34723c */ /* 0x040ff00000041838 */
[----:B------:R-:W-:Y:S01]  /*61a0*/  HMMA.16816.F32.BF16 R72, R28, R40, R12 ;  /* 0x000000281c48723c */ /* 0x000fe2000004180c */
[----:B------:R-:W2:Y:S04]  /*61b0*/  LDSM.16.M88.4 R40, [R188+0x4800] ;  /* 0x00480000bc28783b */ /* 0x000ea80000000200 */
[----:B------:R-:W-:Y:S03]  /*61c0*/  LDSM.16.M88.4 R12, [R198] ;  /* 0x00000000c60c783b */ /* 0x000fe60000000200 */
[C---:B---3--:R-:W-:Y:S01]  /*61d0*/  HMMA.16816.F32.BF16 R56, R16.reuse, R44, R60 ;  /* 0x0000002c1038723c */ /* 0x048fe2000004183c */
[----:B------:R-:W3:Y:S07]  /*61e0*/  LDSM.16.M88.4 R60, [R188+0x5000] ;  /* 0x00500000bc3c783b */ /* 0x000eee0000000200 */
[----:B------:R-:W-:Y:S08]  /*61f0*/  HMMA.16816.F32.BF16 R172, R16, R46, R76 ;  /* 0x0000002e10ac723c */ /* 0x000ff0000004184c */
[----:B----4-:R-:W-:Y:S08]  /*6200*/  HMMA.16816.F32.BF16 R72, R20, R44, R72 ;  /* 0x0000002c1448723c */ /* 0x010ff00000041848 */
[----:B-1----:R-:W-:Y:S01]  /*6210*/  HMMA.16816.F32.BF16 R168, R4, R48, R56 ;  /* 0x0000003004a8723c */ /* 0x002fe20000041838 */
[----:B------:R-:W1:Y:S07]  /*6220*/  LDSM.16.M88.4 R56, [R194+0x5000] ;  /* 0x00500000c238783b */ /* 0x000e6e0000000200 */
[----:B------:R-:W-:Y:S01]  /*6230*/  HMMA.16816.F32.BF16 R164, R20, R46, R52 ;  /* 0x0000002e14a4723c */ /* 0x000fe20000041834 */
[----:B------:R-:W4:Y:S04]  /*6240*/  LDSM.16.M88.4 R44, [R194+0x4800] ;  /* 0x00480000c22c783b */ /* 0x000f280000000200 */
[----:B------:R-:W5:Y:S03]  /*6250*/  LDSM.16.M88.4 R52, [R194+0x5800] ;  /* 0x00580000c234783b */ /* 0x000f660000000200 */
[C---:B--2---:R-:W-:Y:S08]  /*6260*/  HMMA.16816.F32.BF16 R156, R32.reuse, R40, RZ ;  /* 0x00000028209c723c */ /* 0x044ff000000418ff */
[C---:B---3--:R-:W-:Y:S08]  /*6270*/  HMMA.16816.F32.BF16 R144, R32.reuse, R62, RZ ;  /* 0x0000003e2090723c */ /* 0x048ff000000418ff */
[C---:B------:R-:W-:Y:S08]  /*6280*/  HMMA.16816.F32.BF16 R148, R32.reuse, R60, RZ ;  /* 0x0000003c2094723c */ /* 0x040ff000000418ff */
[C---:B------:R-:W-:Y:S08]  /*6290*/  HMMA.16816.F32.BF16 R76, R32.reuse, R64, RZ ;  /* 0x00000040204c723c */ /* 0x040ff000000418ff */
[C---:B------:R-:W-:Y:S08]  /*62a0*/  HMMA.16816.F32.BF16 R152, R32.reuse, R42, RZ ;  /* 0x0000002a2098723c */ /* 0x040ff000000418ff */
[----:B------:R-:W-:Y:S08]  /*62b0*/  HMMA.16816.F32.BF16 R32, R32, R66, RZ ;  /* 0x000000422020723c */ /* 0x000ff000000418ff */
[----:B------:R-:W-:Y:S08]  /*62c0*/  HMMA.16816.F32.BF16 R72, R12, R48, R72 ;  /* 0x000000300c48723c */ /* 0x000ff00000041848 */
[----:B------:R-:W-:Y:S07]  /*62d0*/  HMMA.16816.F32.BF16 R160, R36, R40, RZ ;  /* 0x0000002824a0723c */ /* 0x000fee00000418ff */
[----:B------:R-:W-:Y:S01]  /*62e0*/  IADD3 R41, R0, 0x8, RZ ;  /* 0x0000000800297810 */ /* 0x000fe20007ffe0ff */
[----:B-1----:R-:W-:Y:S03]  /*62f0*/  HMMA.16816.F32.BF16 R208, R24, R58, R144 ;  /* 0x0000003a18d0723c */ /* 0x002fe60000041890 */
[----:B------:R-:W-:-:S02]  /*6300*/  ISETP.GE.AND P2, PT, R41, R9, PT ;  /* 0x000000092900720c */ /* 0x000fc40003f46270 */
[----:B------:R-:W-:-:S03]  /*6310*/  ISETP.GE.AND P4, PT, R41, R8, PT ;  /* 0x000000082900720c */ /* 0x000fc60003f86270 */
[----:B------:R-:W-:Y:S01]  /*6320*/  HMMA.16816.F32.BF16 R144, R12, R50, R164 ;  /* 0x000000320c90723c */ /* 0x000fe200000418a4 */
[----:B------:R-:W-:-:S04]  /*6330*/  FMUL.FTZ R40, R72, c[0x0][0x2ec] ;  /* 0x0000bb0048287a20 */ /* 0x000fc80000410000 */
[----:B------:R1:W-:Y:S03]  /*6340*/  MUFU.TANH R248, R40 ;  /* 0x0000002800f87308 */ /* 0x0003e60000002400 */
[C---:B----4-:R-:W-:Y:S08]  /*6350*/  HMMA.16816.F32.BF16 R180, R24.reuse, R44, R156 ;  /* 0x0000002c18b4723c */ /* 0x050ff0000004189c */
[----:B------:R-:W-:Y:S01]  /*6360*/  HMMA.16816.F32.BF16 R204, R24, R56, R148 ;  /* 0x0000003818cc723c */ /* 0x000fe20000041894 */
[----:B-1----:R-:W-:-:S07]  /*6370*/  FMUL.FTZ R40, R73, c[0x0][0x2ec] ;  /* 0x0000bb0049287a20 */ /* 0x002fce0000410000 */
[C---:B-----5:R-:W-:Y:S01]  /*6380*/  HMMA.16816.F32.BF16 R212, R24.reuse, R52, R76 ;  /* 0x0000003418d4723c */ /* 0x060fe2000004184c */
[----:B------:R1:W-:Y:S07]  /*6390*/  MUFU.TANH R227, R40 ;  /* 0x0000002800e37308 */ /* 0x0003ee0000002400 */
[C---:B------:R-:W-:Y:S08]  /*63a0*/  HMMA.16816.F32.BF16 R184, R24.reuse, R46, R152 ;  /* 0x0000002e18b8723c */ /* 0x040ff00000041898 */
[----:B------:R-:W-:Y:S01]  /*63b0*/  HMMA.16816.F32.BF16 R216, R24, R54, R32 ;  /* 0x0000003618d8723c */ /* 0x000fe20000041820 */
[----:B------:R-:W2:Y:S01]  /*63c0*/  LDSM.16.M88.4 R24, [R195+0x800] ;  /* 0x00080000c318783b */ /* 0x000ea20000000200 */
[----:B-1----:R-:W-:-:S04]  /*63d0*/  FMUL.FTZ R40, R74, c[0x0][0x2ec] ;  /* 0x0000bb004a287a20 */ /* 0x002fc80000410000 */
[----:B------:R1:W-:Y:S01]  /*63e0*/  MUFU.TANH R247, R40 ;  /* 0x0000002800f77308 */ /* 0x0003e20000002400 */
[----:B------:R-:W-:Y:S01]  /*63f0*/  FMUL.FTZ R32, R169, c[0x0][0x2ec] ;  /* 0x0000bb00a9207a20 */ /* 0x000fe20000410000 */
[----:B------:R-:W-:Y:S06]  /*6400*/  HMMA.16816.F32.BF16 R148, R4, R50, R172 ;  /* 0x000000320494723c */ /* 0x000fec00000418ac */
[----:B------:R3:W-:Y:S02]  /*6410*/  MUFU.TANH R225, R32 ;  /* 0x0000002000e17308 */ /* 0x0007e40000002400 */
[----:B------:R-:W-:Y:S01]  /*6420*/  HMMA.16816.F32.BF16 R152, R36, R60, RZ ;  /* 0x0000003c2498723c */ /* 0x000fe200000418ff */
[----:B-1----:R-:W-:-:S07]  /*6430*/  FMUL.FTZ R40, R75, c[0x0][0x2ec] ;  /* 0x0000bb004b287a20 */ /* 0x002fce0000410000 */
[----:B------:R-:W-:Y:S01]  /*6440*/  HMMA.16816.F32.BF16 R72, R28, R44, R160 ;  /* 0x0000002c1c48723c */ /* 0x000fe200000418a0 */
[----:B------:R1:W-:Y:S01]  /*6450*/  MUFU.TANH R226, R40 ;  /* 0x0000002800e27308 */ /* 0x0003e20000002400 */
[----:B---3--:R-:W-:-:S06]  /*6460*/  FMUL.FTZ R32, R170, c[0x0][0x2ec] ;  /* 0x0000bb00aa207a20 */ /* 0x008fcc0000410000 */
[C---:B------:R-:W-:Y:S01]  /*6470*/  HMMA.16816.F32.BF16 R156, R36.reuse, R62, RZ ;  /* 0x0000003e249c723c */ /* 0x040fe200000418ff */
[----:B------:R3:W-:Y:S07]  /*6480*/  MUFU.TANH R232, R32 ;  /* 0x0000002000e87308 */ /* 0x0007ee0000002400 */
[----:B------:R-:W-:Y:S01]  /*6490*/  HMMA.16816.F32.BF16 R76, R36, R42, RZ ;  /* 0x0000002a244c723c */ /* 0x000fe200000418ff */
[----:B-1----:R-:W-:-:S04]  /*64a0*/  FMUL.FTZ R40, R168, c[0x0][0x2ec] ;  /* 0x0000bb00a8287a20 */ /* 0x002fc80000410000 */
[----:B------:R1:W-:Y:S02]  /*64b0*/  MUFU.TANH R233, R40 ;  /* 0x0000002800e97308 */ /* 0x0003e40000002400 */
[----:B------:R-:W-:Y:S01]  /*64c0*/  FMUL.FTZ R43, R150, c[0x0][0x2ec] ;  /* 0x0000bb00962b7a20 */ /* 0x000fe20000410000 */
[----:B--2---:R-:W-:Y:S01]  /*64d0*/  HMMA.16816.F32.BF16 R48, R20, R24, R72 ;  /* 0x000000181430723c */ /* 0x004fe20000041848 */
[----:B------:R-:W-:Y:S01]  /*64e0*/  IADD3 R42, R0, 0x10, RZ ;  /* 0x00000010002a7810 */ /* 0x000fe20007ffe0ff */
[----:B---3--:R-:W-:-:S04]  /*64f0*/  FMUL.FTZ R32, R171, c[0x0][0x2ec] ;  /* 0x0000bb00ab207a20 */ /* 0x008fc80000410000 */
[----:B------:R2:W-:Y:S02]  /*6500*/  MUFU.TANH R173, R32 ;  /* 0x0000002000ad7308 */ /* 0x0005e40000002400 */
[----:B------:R-:W-:Y:S01]  /*6510*/  HMMA.16816.F32.BF16 R60, R36, R64, RZ ;  /* 0x00000040243c723c */ /* 0x000fe200000418ff */
[----:B-1----:R-:W-:-:S05]  /*6520*/  FMUL.FTZ R40, R145, c[0x0][0x2ec] ;  /* 0x0000bb0091287a20 */ /* 0x002fca0000410000 */
[----:B------:R-:W-:Y:S02]  /*6530*/  I2F R75, R41 ;  /* 0x00000029004b7306 */ /* 0x000fe40000201400 */
[----:B------:R-:W-:Y:S01]  /*6540*/  HMMA.16816.F32.BF16 R160, R36, R66, RZ ;  /* 0x0000004224a0723c */ /* 0x000fe200000418ff */
[C---:B------:R-:W-:Y:S02]  /*6550*/  IADD3 R64, R0.reuse, 0x19, RZ ;  /* 0x0000001900407810 */ /* 0x040fe40007ffe0ff */
[----:B------:R-:W-:Y:S01]  /*6560*/  IADD3 R65, R0, 0x21, RZ ;  /* 0x0000002100417810 */ /* 0x000fe20007ffe0ff */
[----:B--2---:R-:W-:Y:S02]  /*6570*/  FMUL.FTZ R32, R144, c[0x0][0x2ec] ;  /* 0x0000bb0090207a20 */ /* 0x004fe40000410000 */
[----:B------:R1:W-:Y:S01]  /*6580*/  MUFU.TANH R224, R40 ;  /* 0x0000002800e07308 */ /* 0x0003e20000002400 */
[----:B------:R-:W-:Y:S01]  /*6590*/  FMUL.FTZ R36, R148, c[0x0][0x2ec] ;  /* 0x0000bb0094247a20 */ /* 0x000fe20000410000 */
[----:B------:R-:W-:Y:S01]  /*65a0*/  HMMA.16816.F32.BF16 R44, R28, R46, R76 ;  /* 0x0000002e1c2c723c */ /* 0x000fe2000004184c */
[----:B------:R-:W-:-:S05]  /*65b0*/  IADD3 R66, R0, 0x11, RZ ;  /* 0x0000001100427810 */ /* 0x000fca0007ffe0ff */
[----:B------:R2:W-:Y:S02]  /*65c0*/  MUFU.TANH R222, R32 ;  /* 0x0000002000de7308 */ /* 0x0005e40000002400 */
[C---:B------:R-:W-:Y:S06]  /*65d0*/  HMMA.16816.F32.BF16 R152, R28.reuse, R56, R152 ;  /* 0x000000381c98723c */ /* 0x040fec0000041898 */
[----:B------:R3:W-:Y:S01]  /*65e0*/  MUFU.TANH R174, R36 ;  /* 0x0000002400ae7308 */ /* 0x0007e20000002400 */
[----:B-1----:R-:W-:Y:S01]  /*65f0*/  FMUL.FTZ R40, R146, c[0x0][0x2ec] ;  /* 0x0000bb0092287a20 */ /* 0x002fe20000410000 */
[----:B------:R-:W-:Y:S01]  /*6600*/  HMMA.16816.F32.BF16 R76, R28, R58, R156 ;  /* 0x0000003a1c4c723c */ /* 0x000fe2000004189c */
[----:B------:R-:W-:Y:S01]  /*6610*/  IADD3 R56, R0, 0x18, RZ ;  /* 0x0000001800387810 */ /* 0x000fe20007ffe0ff */
[----:B--2---:R-:W1:Y:S04]  /*6620*/  LDSM.16.M88.4 R32, [R193+0x800] ;  /* 0x00080000c120783b */ /* 0x004e680000000200 */
[----:B------:R2:W-:Y:S02]  /*6630*/  MUFU.TANH R170, R40 ;  /* 0x0000002800aa7308 */ /* 0x0005e40000002400 */
[----:B------:R-:W-:Y:S01]  /*6640*/  HMMA.16816.F32.BF16 R44, R20, R26, R44 ;  /* 0x0000001a142c723c */ /* 0x000fe2000004182c */
[----:B---3--:R-:W-:-:S05]  /*6650*/  FMUL.FTZ R36, R149, c[0x0][0x2ec] ;  /* 0x0000bb0095247a20 */ /* 0x008fca0000410000 */
[----:B------:R3:W-:Y:S02]  /*6660*/  MUFU.TANH R167, R43 ;  /* 0x0000002b00a77308 */ /* 0x0007e40000002400 */
[----:B------:R-:W-:Y:S06]  /*6670*/  HMMA.16816.F32.BF16 R160, R28, R54, R160 ;  /* 0x000000361ca0723c */ /* 0x000fec00000418a0 */
[----:B------:R4:W-:Y:S01]  /*6680*/  MUFU.TANH R221, R36 ;  /* 0x0000002400dd7308 */ /* 0x0009e20000002400 */
[----:B--2---:R-:W-:-:S07]  /*6690*/  FMUL.FTZ R40, R147, c[0x0][0x2ec] ;  /* 0x0000bb0093287a20 */ /* 0x004fce0000410000 */
[----:B------:R2:W-:Y:S01]  /*66a0*/  MUFU.TANH R223, R40 ;  /* 0x0000002800df7308 */ /* 0x0005e20000002400 */
[C---:B---3--:R-:W-:Y:S01]  /*66b0*/  IADD3 R43, R0.reuse, 0x20, RZ ;  /* 0x00000020002b7810 */ /* 0x048fe20007ffe0ff */
[----:B----4-:R-:W-:Y:S06]  /*66c0*/  HMMA.16816.F32.BF16 R36, R16, R24, R180 ;  /* 0x000000181024723c */ /* 0x010fec00000418b4 */
[----:B------:R-:W-:Y:S01]  /*66d0*/  I2F R67, R42 ;  /* 0x0000002a00437306 */ /* 0x000fe20000201400 */
[----:B------:R-:W-:Y:S01]  /*66e0*/  FMUL.FTZ R24, R151, c[0x0][0x2ec] ;  /* 0x0000bb0097187a20 */ /* 0x000fe20000410000 */
[----:B-1----:R-:W-:Y:S01]  /*66f0*/  HMMA.16816.F32.BF16 R48, R12, R32, R48 ;  /* 0x000000200c30723c */ /* 0x002fe20000041830 */
[----:B--2---:R-:W-:-:S05]  /*6700*/  IADD3 R40, R0, 0x9, RZ ;  /* 0x0000000900287810 */ /* 0x004fca0007ffe0ff */
[----:B------:R-:W-:Y:S02]  /*6710*/  I2F R74, R66 ;  /* 0x00000042004a7306 */ /* 0x000fe40000201400 */
[----:B------:R-:W-:Y:S06]  /*6720*/  HMMA.16816.F32.BF16 R148, R28, R52, R60 ;  /* 0x000000341c94723c */ /* 0x000fec000004183c */
[----:B------:R1:W-:Y:S02]  /*6730*/  MUFU.TANH R169, R24 ;  /* 0x0000001800a97308 */ /* 0x0003e40000002400 */
[----:B------:R-:W-:Y:S01]  /*6740*/  HMMA.16816.F32.BF16 R60, R4, R32, R36 ;  /* 0x00000020043c723c */ /* 0x000fe20000041824 */
[----:B------:R-:W2:Y:S05]  /*6750*/  LDSM.16.M88.4 R36, [R195+0x1000] ;  /* 0x00100000c324783b */ /* 0x000eaa0000000200 */
[----:B------:R-:W3:Y:S02]  /*6760*/  I2F R144, R40 ;  /* 0x0000002800907306 */ /* 0x000ee40000201400 */
[----:B------:R-:W-:Y:S01]  /*6770*/  HMMA.16816.F32.BF16 R44, R12, R34, R44 ;  /* 0x000000220c2c723c */ /* 0x000fe2000004182c */
[----:B-1----:R-:W-:-:S05]  /*6780*/  FMUL.FTZ R24, R48, c[0x0][0x2ec] ;  /* 0x0000bb0030187a20 */ /* 0x002fca0000410000 */
[----:B------:R-:W-:Y:S08]  /*6790*/  I2F R145, R56 ;  /* 0x0000003800917306 */ /* 0x000ff00000201400 */
[----:B------:R1:W-:Y:S02]  /*67a0*/  MUFU.TANH R171, R24 ;  /* 0x0000001800ab7308 */ /* 0x0003e40000002400 */
[----:B------:R-:W-:-:S06]  /*67b0*/  FMUL.FTZ R28, R61, c[0x0][0x2ec] ;  /* 0x0000bb003d1c7a20 */ /* 0x000fcc0000410000 */
[----:B------:R-:W-:Y:S02]  /*67c0*/  I2F R72, R64 ;  /* 0x0000004000487306 */ /* 0x000fe40000201400 */
[----:B------:R-:W-:Y:S02]  /*67d0*/  FMUL.FTZ R44, R44, c[0x0][0x2ec] ;  /* 0x0000bb002c2c7a20 */ /* 0x000fe40000410000 */
[----:B------:R-:W-:-:S04]  /*67e0*/  FMUL.FTZ R45, R45, c[0x0][0x2ec] ;  /* 0x0000bb002d2d7a20 */ /* 0x000fc80000410000 */
[----:B------:R4:W-:Y:S01]  /*67f0*/  MUFU.TANH R181, R28 ;  /* 0x0000001c00b57308 */ /* 0x0009e20000002400 */
[----:B-1----:R-:W-:Y:S02]  /*6800*/  FMUL.FTZ R24, R49, c[0x0][0x2ec] ;  /* 0x0000bb0031187a20 */ /* 0x002fe40000410000 */
[----:B------:R-:W-:Y:S02]  /*6810*/  FMUL.FTZ R46, R46, c[0x0][0x2ec] ;  /* 0x0000bb002e2e7a20 */ /* 0x000fe40000410000 */
[----:B------:R-:W-:Y:S01]  /*6820*/  FMUL.FTZ R47, R47, c[0x0][0x2ec] ;  /* 0x0000bb002f2f7a20 */ /* 0x000fe20000410000 */
[----:B--2---:R-:W-:Y:S02]  /*6830*/  HMMA.16816.F32.BF16 R52, R16, R38, R208 ;  /* 0x000000261034723c */ /* 0x004fe400000418d0 */
[----:B------:R1:W-:Y:S01]  /*6840*/  MUFU.TANH R183, R24 ;  /* 0x0000001800b77308 */ /* 0x0003e20000002400 */
[----:B----4-:R-:W-:-:S07]  /*6850*/  FMUL.FTZ R28, R62, c[0x0][0x2ec] ;  /* 0x0000bb003e1c7a20 */ /* 0x010fce0000410000 */
[----:B------:R-:W-:Y:S01]  /*6860*/  MUFU.TANH R159, R44 ;  /* 0x0000002c009f7308 */ /* 0x000fe20000002400 */
[----:B-1----:R-:W-:-:S07]  /*6870*/  FMUL.FTZ R24, R50, c[0x0][0x2ec] ;  /* 0x0000bb0032187a20 */ /* 0x002fce0000410000 */
[----:B------:R1:W-:Y:S08]  /*6880*/  MUFU.TANH R57, R28 ;  /* 0x0000001c00397308 */ /* 0x0003f00000002400 */
[----:B------:R2:W4:Y:S01]  /*6890*/  MUFU.TANH R164, R24 ;  /* 0x0000001800a47308 */ /* 0x0005220000002400 */
[----:B-1----:R-:W-:Y:S07]  /*68a0*/  HMMA.16816.F32.BF16 R28, R20, R36, R152 ;  /* 0x00000024141c723c */ /* 0x002fee0000041898 */
[----:B------:R-:W-:Y:S01]  /*68b0*/  MUFU.TANH R220, R45 ;  /* 0x0000002d00dc7308 */ /* 0x000fe20000002400 */
[----:B--2---:R-:W-:-:S07]  /*68c0*/  FMUL.FTZ R24, R51, c[0x0][0x2ec] ;  /* 0x0000bb0033187a20 */ /* 0x004fce0000410000 */
[----:B------:R-:W-:Y:S01]  /*68d0*/  MUFU.TANH R168, R46 ;  /* 0x0000002e00a87308 */ /* 0x000fe20000002400 */
[----:B------:R-:W-:Y:S07]  /*68e0*/  HMMA.16816.F32.BF16 R48, R16, R26, R184 ;  /* 0x0000001a1030723c */ /* 0x000fee00000418b8 */
[----:B------:R1:W-:Y:S08]  /*68f0*/  MUFU.TANH R166, R24 ;  /* 0x0000001800a67308 */ /* 0x0003f00000002400 */
[----:B------:R-:W-:Y:S01]  /*6900*/  MUFU.TANH R202, R47 ;  /* 0x0000002f00ca7308 */ /* 0x000fe20000002400 */
[----:B-1----:R-:W-:-:S08]  /*6910*/  FMUL.FTZ R24, R60, c[0x0][0x2ec] ;  /* 0x0000bb003c187a20 */ /* 0x002fd00000410000 */
[----:B------:R-:W-:Y:S01]  /*6920*/  HMMA.16816.F32.BF16 R32, R4, R34, R48 ;  /* 0x000000220420723c */ /* 0x000fe20000041830 */
[----:B------:R-:W-:Y:S06]  /*6930*/  I2F R71, R43 ;  /* 0x0000002b00477306 */ /* 0x000fec0000201400 */
[----:B------:R-:W-:Y:S02]  /*6940*/  FMUL.FTZ R48, R63, c[0x0][0x2ec] ;  /* 0x0000bb003f307a20 */ /* 0x000fe40000410000 */
[----:B------:R1:W2:Y:S08]  /*6950*/  MUFU.TANH R158, R24 ;  /* 0x00000018009e7308 */ /* 0x0002b00000002400 */
[----:B------:R5:W2:Y:S07]  /*6960*/  MUFU.TANH R59, R48 ;  /* 0x00000030003b7308 */ /* 0x000aae0000002400 */
[----:B------:R-:W-:Y:S01]  /*6970*/  FMUL.FTZ R33, R33, c[0x0][0x2ec] ;  /* 0x0000bb0021217a20 */ /* 0x000fe20000410000 */
[----:B-1----:R-:W5:Y:S01]  /*6980*/  LDSM.16.M88.4 R24, [R193+0x1000] ;  /* 0x00100000c118783b */ /* 0x002f620000000200 */
[----:B------:R-:W-:Y:S01]  /*6990*/  FMUL.FTZ R34, R34, c[0x0][0x2ec] ;  /* 0x0000bb0022227a20 */ /* 0x000fe20000410000 */
[----:B------:R-:W-:Y:S01]  /*69a0*/  I2F R73, R65 ;  /* 0x0000004100497306 */ /* 0x000fe20000201400 */
[----:B------:R-:W-:-:S07]  /*69b0*/  FMUL.FTZ R35, R35, c[0x0][0x2ec] ;  /* 0x0000bb0023237a20 */ /* 0x000fce0000410000 */
[----:B------:R-:W-:Y:S08]  /*69c0*/  MUFU.TANH R184, R33 ;  /* 0x0000002100b87308 */ /* 0x000ff00000002400 */
[----:B------:R-:W-:Y:S08]  /*69d0*/  MUFU.TANH R175, R34 ;  /* 0x0000002200af7308 */ /* 0x000ff00000002400 */
[----:B------:R1:W-:Y:S01]  /*69e0*/  MUFU.TANH R186, R35 ;  /* 0x0000002300ba7308 */ /* 0x0003e20000002400 */
[----:B-----5:R-:W-:Y:S07]  /*69f0*/  HMMA.16816.F32.BF16 R48, R12, R24, R28 ;  /* 0x000000180c30723c */ /* 0x020fee000004181c */
[----:B------:R-:W-:Y:S01]  /*6a00*/  FMUL.FTZ R28, R32, c[0x0][0x2ec] ;  /* 0x0000bb00201c7a20 */ /* 0x000fe20000410000 */
[----:B------:R-:W-:Y:S01]  /*6a10*/  HMMA.16816.F32.BF16 R52, R4, R26, R52 ;  /* 0x0000001a0434723c */ /* 0x000fe20000041834 */
[----:B-1----:R-:W1:Y:S02]  /*6a20*/  LDSM.16.M88.4 R32, [R195+0x1800] ;  /* 0x00180000c320783b */ /* 0x002e640000000200 */
[----:B------:R5:W1:Y:S05]  /*6a30*/  MUFU.TANH R58, R28 ;  /* 0x0000001c003a7308 */ /* 0x000a6a0000002400 */
[----:B-----5:R-:W-:Y:S08]  /*6a40*/  HMMA.16816.F32.BF16 R28, R16, R36, R204 ;  /* 0x00000024101c723c */ /* 0x020ff000000418cc */
[----:B------:R-:W-:Y:S01]  /*6a50*/  FMUL.FTZ R36, R48, c[0x0][0x2ec] ;  /* 0x0000bb0030247a20 */ /* 0x000fe20000410000 */
[----:B------:R-:W-:-:S03]  /*6a60*/  IADD3 R37, R0, 0x28, RZ ;  /* 0x0000002800257810 */ /* 0x000fc60007ffe0ff */
[----:B------:R5:W-:Y:S08]  /*6a70*/  MUFU.TANH R180, R36 ;  /* 0x0000002400b47308 */ /* 0x000bf00000002400 */
[----:B------:R-:W-:Y:S04]  /*6a80*/  I2F R61, R37 ;  /* 0x00000025003d7306 */ /* 0x000fe80000201400 */
[----:B------:R-:W-:Y:S01]  /*6a90*/  HMMA.16816.F32.BF16 R44, R4, R24, R28 ;  /* 0x00000018042c723c */ /* 0x000fe2000004181c */
[----:B-----5:R-:W-:-:S06]  /*6aa0*/  IADD3 R36, R0, 0x29, RZ ;  /* 0x0000002900247810 */ /* 0x020fcc0007ffe0ff */
[----:B------:R-:W-:Y:S01]  /*6ab0*/  FMUL.FTZ R24, R49, c[0x0][0x2ec] ;  /* 0x0000bb0031187a20 */ /* 0x000fe20000410000 */
[C---:B------:R-:W-:Y:S01]  /*6ac0*/  HMMA.16816.F32.BF16 R28, R20.reuse, R38, R76 ;  /* 0x00000026141c723c */ /* 0x040fe2000004184c */
[----:B------:R-:W-:Y:S06]  /*6ad0*/  I2F R60, R36 ;  /* 0x00000024003c7306 */ /* 0x000fec0000201400 */
[-C--:B---3--:R-:W-:Y:S01]  /*6ae0*/  FFMA.FTZ R38, R144, R68.reuse, R221 ;  /* 0x0000004490267223 */ /* 0x088fe200000100dd */
[----:B-1----:R-:W-:Y:S01]  /*6af0*/  HMMA.16816.F32.BF16 R76, R20, R32, R148 ;  /* 0x00000020144c723c */ /* 0x002fe20000041894 */
[----:B------:R1:W-:Y:S01]  /*6b00*/  MUFU.TANH R203, R24 ;  /* 0x0000001800cb7308 */ /* 0x0003e20000002400 */
[----:B----4-:R-:W-:-:S06]  /*6b10*/  FFMA.FTZ R39, R67, R68, R164 ;  /* 0x0000004443277223 */ /* 0x010fcc00000100a4 */
[----:B------:R-:W-:Y:S01]  /*6b20*/  FMUL.FTZ R25, R46, c[0x0][0x2ec] ;  /* 0x0000bb002e197a20 */ /* 0x000fe20000410000 */
[----:B------:R-:W-:Y:S03]  /*6b30*/  HMMA.16816.F32.BF16 R148, R16, R32, R212 ;  /* 0x000000201094723c */ /* 0x000fe600000418d4 */
[----:B------:R3:W-:Y:S04]  /*6b40*/  MUFU.TANH R165, R25 ;  /* 0x0000001900a57308 */ /* 0x0007e80000002400 */
[----:B--2---:R-:W-:Y:S01]  /*6b50*/  FFMA.FTZ R33, R67, R68, R158 ;  /* 0x0000004443217223 */ /* 0x004fe2000001009e */
[----:B------:R-:W-:Y:S01]  /*6b60*/  IADD3 R32, R0, 0x31, RZ ;  /* 0x0000003100207810 */ /* 0x000fe20007ffe0ff */
[----:B-1----:R-:W-:-:S04]  /*6b70*/  FMUL.FTZ R24, R50, c[0x0][0x2ec] ;  /* 0x0000bb0032187a20 */ /* 0x002fc80000410000 */
[----:B------:R1:W2:Y:S01]  /*6b80*/  MUFU.TANH R179, R24 ;  /* 0x0000001800b37308 */ /* 0x0002a20000002400 */
[----:B---3--:R-:W-:-:S05]  /*6b90*/  FFMA.FTZ R25, R177, R68, R226 ;  /* 0x00000044b1197223 */ /* 0x008fca00000100e2 */
[----:B------:R-:W-:Y:S01]  /*6ba0*/  FSEL R156, R25, -INF , !P3 ;  /* 0xff800000199c7808 */ /* 0x000fe20005800000 */
[----:B------:R-:W-:Y:S01]  /*6bb0*/  FMUL.FTZ R25, R47, c[0x0][0x2ec] ;  /* 0x0000bb002f197a20 */ /* 0x000fe20000410000 */
[----:B------:R-:W-:Y:S01]  /*6bc0*/  ISETP.GE.AND P3, PT, R41, R10, PT ;  /* 0x0000000a2900720c */ /* 0x000fe20003f66270 */
[----:B-1----:R-:W-:Y:S02]  /*6bd0*/  FMUL.FTZ R24, R51, c[0x0][0x2ec] ;  /* 0x0000bb0033187a20 */ /* 0x002fe40000410000 */
[----:B------:R-:W-:Y:S02]  /*6be0*/  HMMA.16816.F32.BF16 R48, R12, R26, R28 ;  /* 0x0000001a0c30723c */ /* 0x000fe4000004181c */
[----:B------:R1:W3:Y:S05]  /*6bf0*/  MUFU.TANH R187, R24 ;  /* 0x0000001800bb7308 */ /* 0x0002ea0000002400 */
[----:B------:R-:W-:-:S02]  /*6c00*/  FFMA.FTZ R28, R177, R68, R173 ;  /* 0x00000044b11c7223 */ /* 0x000fc400000100ad */
[----:B------:R-:W-:Y:S01]  /*6c10*/  FFMA.FTZ R26, R144, R68, R224 ;  /* 0x00000044901a7223 */ /* 0x000fe200000100e0 */
[----:B------:R4:W5:Y:S02]  /*6c20*/  MUFU.TANH R173, R25 ;  /* 0x0000001900ad7308 */ /* 0x0009640000002400 */
[----:B------:R-:W-:Y:S02]  /*6c30*/  FSEL R147, R28, -INF , !P5 ;  /* 0xff8000001c937808 */ /* 0x000fe40006800000 */
[----:B------:R-:W-:Y:S01]  /*6c40*/  ISETP.GE.AND P5, PT, R40, R9, PT ;  /* 0x000000092800720c */ /* 0x000fe20003fa6270 */
[----:B-1----:R-:W-:Y:S01]  /*6c50*/  FMUL.FTZ R24, R44, c[0x0][0x2ec] ;  /* 0x0000bb002c187a20 */ /* 0x002fe20000410000 */
[----:B------:R-:W-:-:S03]  /*6c60*/  IADD3 R44, R0, 0x30, RZ ;  /* 0x00000030002c7810 */ /* 0x000fc60007ffe0ff */
[----:B------:R1:W1:Y:S05]  /*6c70*/  MUFU.TANH R172, R24 ;  /* 0x0000001800ac7308 */ /* 0x00026a0000002400 */
[----:B------:R-:W-:Y:S02]  /*6c80*/  FMUL.FTZ R28, R48, c[0x0][0x2ec] ;  /* 0x0000bb00301c7a20 */ /* 0x000fe40000410000 */
[----:B------:R-:W-:Y:S02]  /*6c90*/  FMUL.FTZ R27, R49, c[0x0][0x2ec] ;  /* 0x0000bb00311b7a20 */ /* 0x000fe40000410000 */
[----:B----4-:R-:W-:Y:S01]  /*6ca0*/  FFMA.FTZ R25, R75, R68, R222 ;  /* 0x000000444b197223 */ /* 0x010fe200000100de */
[----:B------:R-:W-:Y:S04]  /*6cb0*/  I2F R62, R44 ;  /* 0x0000002c003e7306 */ /* 0x000fe80000201400 */
[----:B------:R-:W-:-:S02]  /*6cc0*/  FSEL R153, R25, -INF , !P4 ;  /* 0xff80000019997808 */ /* 0x000fc40006000000 */
[----:B------:R-:W-:Y:S02]  /*6cd0*/  ISETP.GE.AND P4, PT, R40, R11, PT ;  /* 0x0000000b2800720c */ /* 0x000fe40003f86270 */
[----:B------:R-:W-:Y:S01]  /*6ce0*/  IADD3 R25, R0, 0x38, RZ ;  /* 0x0000003800197810 */ /* 0x000fe20007ffe0ff */
[----:B-1----:R-:W-:Y:S01]  /*6cf0*/  FMUL.FTZ R24, R45, c[0x0][0x2ec] ;  /* 0x0000bb002d187a20 */ /* 0x002fe20000410000 */
[----:B------:R-:W-:Y:S01]  /*6d00*/  FSEL R46, R38, -INF , !P4 ;  /* 0xff800000262e7808 */ /* 0x000fe20006000000 */
[----:B------:R-:W-:Y:S01]  /*6d10*/  I2F R45, R32 ;  /* 0x00000020002d7306 */ /* 0x000fe20000201400 */
[----:B------:R-:W-:-:S07]  /*6d20*/  ISETP.GE.AND P4, PT, R0, R8, PT ;  /* 0x000000080000720c */ /* 0x000fce0003f86270 */
[----:B------:R1:W-:Y:S02]  /*6d30*/  MUFU.TANH R182, R24 ;  /* 0x0000001800b67308 */ /* 0x0003e40000002400 */
[----:B-1----:R-:W-:-:S05]  /*6d40*/  FFMA.FTZ R24, R177, R68, R227 ;  /* 0x00000044b1187223 */ /* 0x002fca00000100e3 */
[----:B------:R-:W-:Y:S01]  /*6d50*/  FSEL R154, R24, -INF , !P1 ;  /* 0xff800000189a7808 */ /* 0x000fe20004800000 */
[-C--:B------:R-:W-:Y:S01]  /*6d60*/  FFMA.FTZ R24, R177, R68.reuse, R225 ;  /* 0x00000044b1187223 */ /* 0x080fe200000100e1 */
[----:B------:R-:W-:Y:S01]  /*6d70*/  ISETP.GE.AND P1, PT, R41, R11, PT ;  /* 0x0000000b2900720c */ /* 0x000fe20003f26270 */
[----:B------:R-:W-:-:S03]  /*6d80*/  FFMA.FTZ R41, R67, R68, R57 ;  /* 0x0000004443297223 */ /* 0x000fc60000010039 */
[----:B------:R-:W-:Y:S01]  /*6d90*/  FSEL R146, R24, -INF , !P6 ;  /* 0xff80000018927808 */ /* 0x000fe20007000000 */
[C---:B------:R-:W-:Y:S01]  /*6da0*/  FFMA.FTZ R24, R75.reuse, R68, R170 ;  /* 0x000000444b187223 */ /* 0x040fe200000100aa */
[----:B------:R-:W-:Y:S01]  /*6db0*/  ISETP.GE.AND P6, PT, R40, R8, PT ;  /* 0x000000082800720c */ /* 0x000fe20003fc6270 */
[----:B------:R1:W-:Y:S03]  /*6dc0*/  MUFU.TANH R170, R28 ;  /* 0x0000001c00aa7308 */ /* 0x0003e60000002400 */
[----:B------:R-:W-:Y:S01]  /*6dd0*/  FSEL R157, R24, -INF , !P2 ;  /* 0xff800000189d7808 */ /* 0x000fe20005000000 */
[----:B------:R-:W-:Y:S01]  /*6de0*/  FFMA.FTZ R24, R75, R68, R167 ;  /* 0x000000444b187223 */ /* 0x000fe200000100a7 */
[----:B------:R-:W-:Y:S01]  /*6df0*/  ISETP.GE.AND P2, PT, R40, R10, PT ;  /* 0x0000000a2800720c */ /* 0x000fe20003f46270 */
[----:B------:R-:W-:Y:S01]  /*6e00*/  FFMA.FTZ R40, R67, R68, R171 ;  /* 0x0000004443287223 */ /* 0x000fe200000100ab */
[----:B------:R-:W-:-:S02]  /*6e10*/  FSEL R152, R26, -INF , !P6 ;  /* 0xff8000001a987808 */ /* 0x000fc40007000000 */
[----:B------:R-:W-:Y:S01]  /*6e20*/  ISETP.GE.AND P6, PT, R42, R11, PT ;  /* 0x0000000b2a00720c */ /* 0x000fe20003fc6270 */
[----:B------:R-:W-:Y:S03]  /*6e30*/  I2F R26, R25 ;  /* 0x00000019001a7306 */ /* 0x000fe60000201400 */
[----:B------:R-:W-:Y:S01]  /*6e40*/  FSEL R158, R33, -INF , !P6 ;  /* 0xff800000219e7808 */ /* 0x000fe20007000000 */
[----:B------:R-:W-:Y:S01]  /*6e50*/  FFMA.FTZ R33, R74, R68, R166 ;  /* 0x000000444a217223 */ /* 0x000fe200000100a6 */
[----:B------:R-:W-:Y:S01]  /*6e60*/  ISETP.GE.AND P6, PT, R66, R8, PT ;  /* 0x000000084200720c */ /* 0x000fe20003fc6270 */
[----:B-1----:R-:W-:Y:S01]  /*6e70*/  FFMA.FTZ R28, R75, R68, R174 ;  /* 0x000000444b1c7223 */ /* 0x002fe200000100ae */
[----:B------:R-:W-:Y:S01]  /*6e80*/  FSEL R75, R24, -INF , !P3 ;  /* 0xff800000184b7808 */ /* 0x000fe20005800000 */
[----:B------:R1:W-:Y:S01]  /*6e90*/  MUFU.TANH R174, R27 ;  /* 0x0000001b00ae7308 */ /* 0x0003e20000002400 */
[----:B------:R-:W-:Y:S01]  /*6ea0*/  ISETP.GE.AND P3, PT, R42, R9, PT ;  /* 0x000000092a00720c */ /* 0x000fe20003f66270 */
[----:B------:R-:W-:Y:S01]  /*6eb0*/  FMUL.FTZ R24, R50, c[0x0][0x2ec] ;  /* 0x0000bb0032187a20 */ /* 0x000fe20000410000 */
[----:B------:R-:W-:-:S02]  /*6ec0*/  FSEL R63, R28, -INF , !P1 ;  /* 0xff8000001c3f7808 */ /* 0x000fc40004800000 */
[----:B------:R-:W4:Y:S01]  /*6ed0*/  LDSM.16.M88.4 R28, [R193+0x1800] ;  /* 0x00180000c11c783b */ /* 0x000f220000000200 */
[----:B------:R-:W-:Y:S01]  /*6ee0*/  ISETP.GE.AND P1, PT, R42, R8, PT ;  /* 0x000000082a00720c */ /* 0x000fe20003f26270 */
[----:B------:R-:W-:-:S04]  /*6ef0*/  DEPBAR.LE SB0, 0x0 ;  /* 0x000080000000791a */ /* 0x000fc80000000000 */
[----:B------:R2:W2:Y:S01]  /*6f00*/  MUFU.TANH R167, R24 ;  /* 0x0000001800a77308 */ /* 0x0004a20000002400 */
[----:B------:R-:W-:Y:S01]  /*6f10*/  FSEL R185, R39, -INF , !P3 ;  /* 0xff80000027b97808 */ /* 0x000fe20005800000 */
[----:B------:R-:W-:Y:S01]  /*6f20*/  BAR.SYNC.DEFER_BLOCKING 0x0 ;  /* 0x0000000000007b1d */ /* 0x000fe20000010000 */
[----:B------:R-:W-:Y:S01]  /*6f30*/  ISETP.GE.AND P3, PT, R0, R10, PT ;  /* 0x0000000a0000720c */ /* 0x000fe20003f66270 */
[----:B-1----:R-:W-:-:S05]  /*6f40*/  FFMA.FTZ R27, R144, R68, R223 ;  /* 0x00000044901b7223 */ /* 0x002fca00000100df */
[----:B------:R-:W-:Y:S01]  /*6f50*/  FSEL R155, R27, -INF , !P5 ;  /* 0xff8000001b9b7808 */ /* 0x000fe20006800000 */
[----:B------:R-:W-:Y:S01]  /*6f60*/  FFMA.FTZ R27, R144, R68, R169 ;  /* 0x00000044901b7223 */ /* 0x000fe200000100a9 */
[----:B------:R-:W-:Y:S01]  /*6f70*/  ISETP.GE.AND P5, PT, R42, R10, PT ;  /* 0x0000000a2a00720c */ /* 0x000fe20003fa6270 */
[----:B------:R-:W-:Y:S01]  /*6f80*/  FMUL.FTZ R42, R51, c[0x0][0x2ec] ;  /* 0x0000bb00332a7a20 */ /* 0x000fe20000410000 */
[----:B------:R-:W-:Y:S02]  /*6f90*/  FSEL R144, R40, -INF , !P1 ;  /* 0xff80000028907808 */ /* 0x000fe40004800000 */
[----:B------:R-:W-:Y:S01]  /*6fa0*/  FSEL R47, R27, -INF , !P2 ;  /* 0xff8000001b2f7808 */ /* 0x000fe20005000000 */
[----:B------:R-:W-:Y:S01]  /*6fb0*/  FMUL.FTZ R27, R52, c[0x0][0x2ec] ;  /* 0x0000bb00341b7a20 */ /* 0x000fe20000410000 */
[C---:B--2---:R-:W-:Y:S01]  /*6fc0*/  IADD3 R24, R0.reuse, 0x39, RZ ;  /* 0x0000003900187810 */ /* 0x044fe20007ffe0ff */
[----:B------:R-:W-:Y:S01]  /*6fd0*/  MUFU.TANH R169, R42 ;  /* 0x0000002a00a97308 */ /* 0x000fe20000002400 */
[----:B------:R-:W-:-:S02]  /*6fe0*/  ISETP.GE.AND P2, PT, R0, R9, PT ;  /* 0x000000090000720c */ /* 0x000fc40003f46270 */
[----:B------:R-:W-:Y:S01]  /*6ff0*/  ISETP.GE.AND P1, PT, R0, R11, PT ;  /* 0x0000000b0000720c */ /* 0x000fe20003f26270 */
[-C--:B------:R-:W-:Y:S01]  /*7000*/  FFMA.FTZ R0, R74, R68.reuse, R183 ;  /* 0x000000444a007223 */ /* 0x080fe200000100b7 */
[----:B------:R-:W-:Y:S02]  /*7010*/  FSEL R164, R41, -INF , !P5 ;  /* 0xff80000029a47808 */ /* 0x000fe40006800000 */
[----:B------:R-:W-:Y:S01]  /*7020*/  ISETP.GE.AND P5, PT, R66, R9, PT ;  /* 0x000000094200720c */ /* 0x000fe20003fa6270 */
[----:B------:R1:W-:Y:S01]  /*7030*/  MUFU.TANH R166, R27 ;  /* 0x0000001b00a67308 */ /* 0x0003e20000002400 */
[----:B------:R-:W-:Y:S01]  /*7040*/  FSEL R171, R0, -INF , !P6 ;  /* 0xff80000000ab7808 */ /* 0x000fe20007000000 */
[----:B------:R-:W-:Y:S01]  /*7050*/  FFMA.FTZ R0, R74, R68, R59 ;  /* 0x000000444a007223 */ /* 0x000fe2000001003b */
[C---:B------:R-:W-:Y:S02]  /*7060*/  ISETP.GE.AND P6, PT, R66.reuse, R11, PT ;  /* 0x0000000b4200720c */ /* 0x040fe40003fc6270 */
[----:B------:R-:W-:Y:S01]  /*7070*/  FSEL R183, R33, -INF , !P5 ;  /* 0xff80000021b77808 */ /* 0x000fe20006800000 */
[----:B------:R-:W-:Y:S01]  /*7080*/  FMUL.FTZ R33, R53, c[0x0][0x2ec] ;  /* 0x0000bb0035217a20 */ /* 0x000fe20000410000 */
[----:B------:R-:W-:Y:S01]  /*7090*/  ISETP.GE.AND P5, PT, R66, R10, PT ;  /* 0x0000000a4200720c */ /* 0x000fe20003fa6270 */
[----:B----4-:R-:W-:Y:S01]  /*70a0*/  HMMA.16816.F32.BF16 R48, R12, R28, R76 ;  /* 0x0000001c0c30723c */ /* 0x010fe2000004184c */
[----:B------:R-:W-:Y:S01]  /*70b0*/  I2F R38, R24 ;  /* 0x0000001800267306 */ /* 0x000fe20000201400 */
[----:B-1----:R-:W-:-:S07]  /*70c0*/  FFMA.FTZ R27, R74, R68, R181 ;  /* 0x000000444a1b7223 */ /* 0x002fce00000100b5 */
[----:B------:R1:W-:Y:S01]  /*70d0*/  MUFU.TANH R76, R33 ;  /* 0x00000021004c7308 */ /* 0x0003e20000002400 */
[----:B------:R-:W-:Y:S01]  /*70e0*/  FSEL R74, R27, -INF , !P6 ;  /* 0xff8000001b4a7808 */ /* 0x000fe20007000000 */
[CC--:B------:R-:W-:Y:S01]  /*70f0*/  FFMA.FTZ R27, R145.reuse, R68.reuse, R159 ;  /* 0x00000044911b7223 */ /* 0x0c0fe2000001009f */
[----:B------:R-:W-:Y:S01]  /*7100*/  FSEL R159, R0, -INF , !P5 ;  /* 0xff800000009f7808 */ /* 0x000fe20006800000 */
[----:B------:R-:W-:Y:S01]  /*7110*/  FFMA.FTZ R0, R145, R68, R168 ;  /* 0x0000004491007223 */ /* 0x000fe200000100a8 */
[C---:B------:R-:W-:Y:S02]  /*7120*/  ISETP.GE.AND P6, PT, R56.reuse, R8, PT ;  /* 0x000000083800720c */ /* 0x040fe40003fc6270 */
[----:B------:R-:W-:Y:S02]  /*7130*/  ISETP.GE.AND P5, PT, R56, R9, PT ;  /* 0x000000093800720c */ /* 0x000fe40003fa6270 */
[----:B------:R-:W-:Y:S01]  /*7140*/  FSEL R168, R27, -INF , !P6 ;  /* 0xff8000001ba87808 */ /* 0x000fe20007000000 */
[CC--:B------:R-:W-:Y:S01]  /*7150*/  FFMA.FTZ R27, R145.reuse, R68.reuse, R58 ;  /* 0x00000044911b7223 */ /* 0x0c0fe2000001003a */
[----:B------:R-:W-:Y:S01]  /*7160*/  FSEL R181, R0, -INF , !P5 ;  /* 0xff80000000b57808 */ /* 0x000fe20006800000 */
[----:B------:R-:W-:Y:S01]  /*7170*/  FFMA.FTZ R0, R145, R68, R175 ;  /* 0x0000004491007223 */ /* 0x000fe200000100af */
[----:B------:R-:W-:Y:S01]  /*7180*/  ISETP.GE.AND P6, PT, R56, R11, PT ;  /* 0x0000000b3800720c */ /* 0x000fe20003fc6270 */
[----:B-1----:R-:W-:Y:S01]  /*7190*/  FMUL.FTZ R33, R54, c[0x0][0x2ec] ;  /* 0x0000bb0036217a20 */ /* 0x002fe20000410000 */
[----:B------:R-:W-:Y:S01]  /*71a0*/  ISETP.GE.AND P5, PT, R56, R10, PT ;  /* 0x0000000a3800720c */ /* 0x000fe20003fa6270 */
[----:B------:R-:W-:Y:S01]  /*71b0*/  FMUL.FTZ R51, R51, c[0x0][0x2ec] ;  /* 0x0000bb0033337a20 */ /* 0x000fe20000410000 */
[----:B------:R-:W-:Y:S01]  /*71c0*/  HMMA.16816.F32.BF16 R56, R20, R34, R160 ;  /* 0x000000221438723c */ /* 0x000fe200000418a0 */
[----:B------:R-:W-:Y:S01]  /*71d0*/  FSEL R78, R27, -INF , !P6 ;  /* 0xff8000001b4e7808 */ /* 0x000fe20007000000 */
[----:B------:R-:W1:Y:S01]  /*71e0*/  MUFU.TANH R67, R33 ;  /* 0x0000002100437308 */ /* 0x000e620000002400 */
[----:B------:R-:W-:Y:S01]  /*71f0*/  FSEL R145, R0, -INF , !P5 ;  /* 0xff80000000917808 */ /* 0x000fe20006800000 */
[----:B------:R-:W-:Y:S01]  /*7200*/  FFMA.FTZ R0, R72, R68, R202 ;  /* 0x0000004448007223 */ /* 0x000fe200000100ca */
[----:B------:R-:W-:-:S02]  /*7210*/  ISETP.GE.AND P6, PT, R64, R8, PT ;  /* 0x000000084000720c */ /* 0x000fc40003fc6270 */
[----:B------:R-:W-:Y:S01]  /*7220*/  FMUL.FTZ R20, R55, c[0x0][0x2ec] ;  /* 0x0000bb0037147a20 */ /* 0x000fe20000410000 */
[----:B------:R-:W-:Y:S01]  /*7230*/  ISETP.GE.AND P5, PT, R64, R9, PT ;  /* 0x000000094000720c */ /* 0x000fe20003fa6270 */
[----:B------:R-:W-:Y:S01]  /*7240*/  HMMA.16816.F32.BF16 R52, R4, R28, R148 ;  /* 0x0000001c0434723c */ /* 0x000fe20000041894 */
[----:B------:R-:W-:Y:S01]  /*7250*/  FMUL.FTZ R21, R48, c[0x0][0x2ec] ;  /* 0x0000bb0030157a20 */ /* 0x000fe20000410000 */
[----:B------:R2:W4:Y:S01]  /*7260*/  MUFU.TANH R66, R20 ;  /* 0x0000001400427308 */ /* 0x0005220000002400 */
[----:B------:R-:W-:Y:S01]  /*7270*/  FSEL R175, R0, -INF , !P5 ;  /* 0xff80000000af7808 */ /* 0x000fe20006800000 */
[----:B------:R-:W-:Y:S01]  /*7280*/  FFMA.FTZ R0, R72, R68, R186 ;  /* 0x0000004448007223 */ /* 0x000fe200000100ba */
[----:B------:R-:W-:-:S04]  /*7290*/  ISETP.GE.AND P5, PT, R64, R10, PT ;  /* 0x0000000a4000720c */ /* 0x000fc80003fa6270 */
[----:B------:R-:W-:Y:S01]  /*72a0*/  FSEL R79, R0, -INF , !P5 ;  /* 0xff800000004f7808 */ /* 0x000fe20006800000 */
[-C--:B------:R-:W-:Y:S01]  /*72b0*/  FFMA.FTZ R0, R71, R68.reuse, R179 ;  /* 0x0000004447007223 */ /* 0x080fe200000100b3 */
[----:B------:R-:W-:Y:S01]  /*72c0*/  ISETP.GE.AND P5, PT, R43, R9, PT ;  /* 0x000000092b00720c */ /* 0x000fe20003fa6270 */
[----:B------:R1:W-:Y:S03]  /*72d0*/  MUFU.TANH R39, R21 ;  /* 0x0000001500277308 */ /* 0x0003e60000002400 */
[----:B------:R-:W-:Y:S01]  /*72e0*/  FSEL R209, R0, -INF , !P5 ;  /* 0xff80000000d17808 */ /* 0x000fe20006800000 */
[----:B------:R-:W-:Y:S01]  /*72f0*/  FFMA.FTZ R0, R71, R68, R165 ;  /* 0x0000004447007223 */ /* 0x000fe200000100a5 */
[----:B------:R-:W-:Y:S01]  /*7300*/  ISETP.GE.AND P5, PT, R43, R10, PT ;  /* 0x0000000a2b00720c */ /* 0x000fe20003fa6270 */
[-C--:B--2---:R-:W-:Y:S02]  /*7310*/  FFMA.FTZ R20, R72, R68.reuse, R220 ;  /* 0x0000004448147223 */ /* 0x084fe400000100dc */
[----:B------:R-:W-:Y:S01]  /*7320*/  MUFU.TANH R51, R51 ;  /* 0x0000003300337308 */ /* 0x000fe20000002400 */
[----:B------:R-:W-:Y:S01]  /*7330*/  FSEL R179, R0, -INF , !P5 ;  /* 0xff80000000b37808 */ /* 0x000fe20006800000 */
[-C--:B---3--:R-:W-:Y:S01]  /*7340*/  FFMA.FTZ R0, R73, R68.reuse, R187 ;  /* 0x0000004449007223 */ /* 0x088fe200000100bb */
[----:B------:R-:W-:Y:S01]  /*7350*/  FSEL R162, R20, -INF , !P6 ;  /* 0xff80000014a27808 */ /* 0x000fe20007000000 */
[-C--:B------:R-:W-:Y:S01]  /*7360*/  FFMA.FTZ R20, R72, R68.reuse, R184 ;  /* 0x0000004448147223 */ /* 0x080fe200000100b8 */
[----:B------:R-:W-:Y:S01]  /*7370*/  ISETP.GE.AND P6, PT, R64, R11, PT ;  /* 0x0000000b4000720c */ /* 0x000fe20003fc6270 */
[----:B------:R-:W-:Y:S01]  /*7380*/  FMUL.FTZ R52, R52, c[0x0][0x2ec] ;  /* 0x0000bb0034347a20 */ /* 0x000fe20000410000 */
[----:B------:R-:W-:Y:S01]  /*7390*/  ISETP.GE.AND P5, PT, R65, R9, PT ;  /* 0x000000094100720c */ /* 0x000fe20003fa6270 */
[----:B-1----:R-:W-:Y:S01]  /*73a0*/  FMUL.FTZ R21, R49, c[0x0][0x2ec] ;  /* 0x0000bb0031157a20 */ /* 0x002fe20000410000 */
        /* <DEDUP_REMOVED lines=8> */
[----:B------:R-:W-:Y:S01]  /*7430*/  ISETP.GE.AND P6, PT, R43, R11, PT ;  /* 0x0000000b2b00720c */ /* 0x000fe20003fc6270 */
[----:B------:R-:W-:Y:S01]  /*7440*/  FMUL.FTZ R54, R54, c[0x0][0x2ec] ;  /* 0x0000bb0036367a20 */ /* 0x000fe20000410000 */
[----:B------:R-:W-:Y:S01]  /*7450*/  HMMA.16816.F32.BF16 R40, R16, R34, R216 ;  /* 0x000000221028723c */ /* 0x000fe200000418d8 */
[----:B------:R-:W-:Y:S01]  /*7460*/  ISETP.GE.AND P5, PT, R65, R10, PT ;  /* 0x0000000a4100720c */ /* 0x000fe20003fa6270 */
[----:B------:R-:W2:Y:S01]  /*7470*/  MUFU.TANH R52, R52 ;  /* 0x0000003400347308 */ /* 0x000ea20000002400 */
[----:B------:R-:W-:Y:S01]  /*7480*/  FSEL R172, R20, -INF , !P6 ;  /* 0xff80000014ac7808 */ /* 0x000fe20007000000 */
[----:B------:R-:W-:Y:S01]  /*7490*/  FMUL.FTZ R53, R53, c[0x0][0x2ec] ;  /* 0x0000bb0035357a20 */ /* 0x000fe20000410000 */
[----:B------:R-:W-:Y:S01]  /*74a0*/  ISETP.GE.AND P6, PT, R65, R8, PT ;  /* 0x000000084100720c */ /* 0x000fe20003fc6270 */
[----:B------:R-:W-:Y:S01]  /*74b0*/  FMUL.FTZ R55, R55, c[0x0][0x2ec] ;  /* 0x0000bb0037377a20 */ /* 0x000fe20000410000 */
[----:B------:R-:W-:Y:S01]  /*74c0*/  FSEL R176, R0, -INF , !P5 ;  /* 0xff80000000b07808 */ /* 0x000fe20006800000 */
[-C--:B------:R-:W-:Y:S01]  /*74d0*/  FFMA.FTZ R16, R73, R68.reuse, R203 ;  /* 0x0000004449107223 */ /* 0x080fe200000100cb */
[----:B------:R-:W-:Y:S01]  /*74e0*/  ISETP.GE.AND P5, PT, R37, R9, PT ;  /* 0x000000092500720c */ /* 0x000fe20003fa6270 */
[----:B-1----:R-:W-:Y:S01]  /*74f0*/  FMUL.FTZ R21, R50, c[0x0][0x2ec] ;  /* 0x0000bb0032157a20 */ /* 0x002fe20000410000 */
[----:B------:R-:W-:Y:S01]  /*7500*/  MUFU.TANH R54, R54 ;  /* 0x0000003600367308 */ /* 0x000fe20000002400 */
[-C--:B------:R-:W-:Y:S01]  /*7510*/  FFMA.FTZ R0, R61, R68.reuse, R167 ;  /* 0x000000443d007223 */ /* 0x080fe200000100a7 */
[----:B------:R-:W-:Y:S01]  /*7520*/  FSEL R161, R16, -INF , !P6 ;  /* 0xff80000010a17808 */ /* 0x000fe20007000000 */
[----:B------:R-:W-:Y:S01]  /*7530*/  FFMA.FTZ R16, R73, R68, R182 ;  /* 0x0000004449107223 */ /* 0x000fe200000100b6 */
[----:B------:R-:W-:-:S02]  /*7540*/  ISETP.GE.AND P6, PT, R65, R11, PT ;  /* 0x0000000b4100720c */ /* 0x000fc40003fc6270 */
[----:B------:R-:W-:Y:S01]  /*7550*/  FSEL R205, R0, -INF , !P5 ;  /* 0xff80000000cd7808 */ /* 0x000fe20006800000 */
[----:B------:R-:W-:Y:S01]  /*7560*/  FFMA.FTZ R0, R61, R68, R67 ;  /* 0x000000443d007223 */ /* 0x000fe20000010043 */
[----:B------:R1:W3:Y:S01]  /*7570*/  MUFU.TANH R27, R21 ;  /* 0x00000015001b7308 */ /* 0x0002e20000002400 */
[----:B------:R-:W-:Y:S02]  /*7580*/  FSEL R165, R16, -INF , !P6 ;  /* 0xff80000010a57808 */ /* 0x000fe40007000000 */
[C---:B------:R-:W-:Y:S02]  /*7590*/  ISETP.GE.AND P6, PT, R37.reuse, R8, PT ;  /* 0x000000082500720c */ /* 0x040fe40003fc6270 */
[----:B------:R-:W-:-:S03]  /*75a0*/  ISETP.GE.AND P5, PT, R37, R10, PT ;  /* 0x0000000a2500720c */ /* 0x000fc60003fa6270 */
[----:B------:R-:W5:Y:S01]  /*75b0*/  MUFU.TANH R53, R53 ;  /* 0x0000003500357308 */ /* 0x000f620000002400 */
[----:B------:R-:W-:Y:S01]  /*75c0*/  FSEL R167, R0, -INF , !P5 ;  /* 0xff80000000a77808 */ /* 0x000fe20006800000 */
[----:B------:R-:W-:Y:S01]  /*75d0*/  FFMA.FTZ R0, R60, R68, R169 ;  /* 0x000000443c007223 */ /* 0x000fe200000100a9 */
[----:B------:R-:W-:-:S04]  /*75e0*/  ISETP.GE.AND P5, PT, R36, R9, PT ;  /* 0x000000092400720c */ /* 0x000fc80003fa6270 */
[----:B------:R-:W-:Y:S01]  /*75f0*/  FSEL R187, R0, -INF , !P5 ;  /* 0xff80000000bb7808 */ /* 0x000fe20006800000 */
[-C--:B-1----:R-:W-:Y:S01]  /*7600*/  HMMA.16816.F32.BF16 R20, R12, R30.reuse, R56 ;  /* 0x0000001e0c14723c */ /* 0x082fe20000041838 */
[----:B----4-:R-:W-:Y:S01]  /*7610*/  FFMA.FTZ R0, R60, R68, R66 ;  /* 0x000000443c007223 */ /* 0x010fe20000010042 */
[----:B------:R-:W-:Y:S01]  /*7620*/  ISETP.GE.AND P5, PT, R36, R10, PT ;  /* 0x0000000a2400720c */ /* 0x000fe20003fa6270 */
[----:B------:R-:W1:Y:S03]  /*7630*/  MUFU.TANH R55, R55 ;  /* 0x0000003700377308 */ /* 0x000e660000002400 */
[----:B------:R-:W-:Y:S01]  /*7640*/  FSEL R163, R0, -INF , !P5 ;  /* 0xff80000000a37808 */ /* 0x000fe20006800000 */
[-C--:B------:R-:W-:Y:S01]  /*7650*/  FFMA.FTZ R12, R61, R68.reuse, R170 ;  /* 0x000000443d0c7223 */ /* 0x080fe200000100aa */
[----:B------:R-:W-:Y:S01]  /*7660*/  HMMA.16816.F32.BF16 R28, R4, R30, R40 ;  /* 0x0000001e041c723c */ /* 0x000fe20000041828 */
[----:B------:R-:W-:Y:S01]  /*7670*/  ISETP.GE.AND P5, PT, R44, R9, PT ;  /* 0x000000092c00720c */ /* 0x000fe20003fa6270 */
[----:B--2---:R-:W-:-:S02]  /*7680*/  FFMA.FTZ R0, R62, R68, R52 ;  /* 0x000000443e007223 */ /* 0x004fc40000010034 */
[----:B------:R-:W-:Y:S01]  /*7690*/  FSEL R149, R12, -INF , !P6 ;  /* 0xff8000000c957808 */ /* 0x000fe20007000000 */
[-C--:B------:R-:W-:Y:S01]  /*76a0*/  FFMA.FTZ R12, R61, R68.reuse, R166 ;  /* 0x000000443d0c7223 */ /* 0x080fe200000100a6 */
[----:B------:R-:W-:Y:S01]  /*76b0*/  ISETP.GE.AND P6, PT, R37, R11, PT ;  /* 0x0000000b2500720c */ /* 0x000fe20003fc6270 */
[-C--:B------:R-:W-:Y:S02]  /*76c0*/  FFMA.FTZ R4, R60, R68.reuse, R174 ;  /* 0x000000443c047223 */ /* 0x080fe400000100ae */
[----:B------:R-:W-:Y:S01]  /*76d0*/  FFMA.FTZ R5, R62, R68, R39 ;  /* 0x000000443e057223 */ /* 0x000fe20000010027 */
[----:B------:R-:W-:Y:S02]  /*76e0*/  FSEL R150, R12, -INF , !P6 ;  /* 0xff8000000c967808 */ /* 0x000fe40007000000 */
[----:B------:R-:W-:-:S04]  /*76f0*/  ISETP.GE.AND P6, PT, R36, R8, PT ;  /* 0x000000082400720c */ /* 0x000fc80003fc6270 */
[----:B------:R-:W-:Y:S01]  /*7700*/  FSEL R173, R4, -INF , !P6 ;  /* 0xff80000004ad7808 */ /* 0x000fe20007000000 */
[-C--:B------:R-:W-:Y:S01]  /*7710*/  FFMA.FTZ R4, R60, R68.reuse, R76 ;  /* 0x000000443c047223 */ /* 0x080fe2000001004c */
[-C--:B------:R-:W-:Y:S01]  /*7720*/  ISETP.GE.AND P6, PT, R36, R11.reuse, PT ;  /* 0x0000000b2400720c */ /* 0x080fe20003fc6270 */
[----:B------:R-:W-:Y:S02]  /*7730*/  FMUL.FTZ R20, R20, c[0x0][0x2ec] ;  /* 0x0000bb0014147a20 */ /* 0x000fe40000410000 */
[----:B------:R-:W-:Y:S01]  /*7740*/  FMUL.FTZ R22, R22, c[0x0][0x2ec] ;  /* 0x0000bb0016167a20 */ /* 0x000fe20000410000 */
[----:B------:R-:W-:Y:S01]  /*7750*/  FSEL R148, R4, -INF , !P6 ;  /* 0xff80000004947808 */ /* 0x000fe20007000000 */
[----:B---3--:R-:W-:Y:S01]  /*7760*/  FFMA.FTZ R4, R62, R68, R27 ;  /* 0x000000443e047223 */ /* 0x008fe2000001001b */
[----:B------:R-:W-:Y:S01]  /*7770*/  ISETP.GE.AND P6, PT, R44, R8, PT ;  /* 0x000000082c00720c */ /* 0x000fe20003fc6270 */
[----:B------:R-:W-:Y:S01]  /*7780*/  FMUL.FTZ R28, R28, c[0x0][0x2ec] ;  /* 0x0000bb001c1c7a20 */ /* 0x000fe20000410000 */
[----:B------:R-:W2:Y:S01]  /*7790*/  MUFU.TANH R7, R20 ;  /* 0x0000001400077308 */ /* 0x000ea20000002400 */
[----:B------:R-:W-:Y:S01]  /*77a0*/  FMUL.FTZ R12, R30, c[0x0][0x2ec] ;  /* 0x0000bb001e0c7a20 */ /* 0x000fe20000410000 */
[----:B------:R-:W-:Y:S01]  /*77b0*/  FSEL R170, R5, -INF , !P6 ;  /* 0xff80000005aa7808 */ /* 0x000fe20007000000 */
[-C--:B------:R-:W-:Y:S01]  /*77c0*/  FFMA.FTZ R5, R62, R68.reuse, R54 ;  /* 0x000000443e057223 */ /* 0x080fe20000010036 */
[----:B------:R-:W-:Y:S01]  /*77d0*/  ISETP.GE.AND P6, PT, R44, R11, PT ;  /* 0x0000000b2c00720c */ /* 0x000fe20003fc6270 */
[----:B------:R-:W-:Y:S01]  /*77e0*/  FMUL.FTZ R21, R21, c[0x0][0x2ec] ;  /* 0x0000bb0015157a20 */ /* 0x000fe20000410000 */
[----:B------:R-:W-:Y:S01]  /*77f0*/  FSEL R211, R4, -INF , !P5 ;  /* 0xff80000004d37808 */ /* 0x000fe20006800000 */
[C---:B------:R-:W-:Y:S01]  /*7800*/  FFMA.FTZ R4, R45.reuse, R68, R33 ;  /* 0x000000442d047223 */ /* 0x040fe20000010021 */
[----:B------:R-:W-:Y:S01]  /*7810*/  ISETP.GE.AND P5, PT, R44, R10, PT ;  /* 0x0000000a2c00720c */ /* 0x000fe20003fa6270 */
[----:B------:R-:W3:Y:S01]  /*7820*/  MUFU.TANH R28, R28 ;  /* 0x0000001c001c7308 */ /* 0x000ee20000002400 */
[----:B------:R-:W-:Y:S01]  /*7830*/  FSEL R184, R0, -INF , !P6 ;  /* 0xff80000000b87808 */ /* 0x000fe20007000000 */
[-C--:B------:R-:W-:Y:S01]  /*7840*/  FFMA.FTZ R0, R45, R68.reuse, R51 ;  /* 0x000000442d007223 */ /* 0x080fe20000010033 */
[----:B------:R-:W-:Y:S01]  /*7850*/  FSEL R204, R5, -INF , !P5 ;  /* 0xff80000005cc7808 */ /* 0x000fe20006800000 */
[----:B------:R-:W-:Y:S01]  /*7860*/  FMUL.FTZ R23, R23, c[0x0][0x2ec] ;  /* 0x0000bb0017177a20 */ /* 0x000fe20000410000 */
[C---:B------:R-:W-:Y:S01]  /*7870*/  ISETP.GE.AND P5, PT, R32.reuse, R9, PT ;  /* 0x000000092000720c */ /* 0x040fe20003fa6270 */
[C---:B-----5:R-:W-:Y:S01]  /*7880*/  FFMA.FTZ R5, R45.reuse, R68, R53 ;  /* 0x000000442d057223 */ /* 0x060fe20000010035 */
[----:B------:R-:W-:Y:S01]  /*7890*/  ISETP.GE.AND P6, PT, R32, R8, PT ;  /* 0x000000082000720c */ /* 0x000fe20003fc6270 */
[----:B------:R-:W4:Y:S01]  /*78a0*/  MUFU.TANH R6, R22 ;  /* 0x0000001600067308 */ /* 0x000f220000002400 */
[----:B------:R-:W-:Y:S01]  /*78b0*/  FSEL R210, R0, -INF , !P5 ;  /* 0xff80000000d27808 */ /* 0x000fe20006800000 */
[----:B-1----:R-:W-:Y:S01]  /*78c0*/  FFMA.FTZ R0, R45, R68, R55 ;  /* 0x000000442d007223 */ /* 0x002fe20000010037 */
[----:B------:R-:W-:Y:S01]  /*78d0*/  FSEL R169, R4, -INF , !P6 ;  /* 0xff80000004a97808 */ /* 0x000fe20007000000 */
[----:B------:R-:W-:Y:S01]  /*78e0*/  FMUL.FTZ R29, R29, c[0x0][0x2ec] ;  /* 0x0000bb001d1d7a20 */ /* 0x000fe20000410000 */
[CC--:B------:R-:W-:Y:S01]  /*78f0*/  ISETP.GE.AND P6, PT, R32.reuse, R11.reuse, PT ;  /* 0x0000000b2000720c */ /* 0x0c0fe20003fc6270 */
[----:B------:R-:W-:Y:S01]  /*7900*/  FMUL.FTZ R31, R31, c[0x0][0x2ec] ;  /* 0x0000bb001f1f7a20 */ /* 0x000fe20000410000 */
[----:B------:R-:W-:Y:S01]  /*7910*/  ISETP.GE.AND P5, PT, R32, R10, PT ;  /* 0x0000000a2000720c */ /* 0x000fe20003fa6270 */
[----:B------:R-:W1:Y:S01]  /*7920*/  MUFU.TANH R12, R12 ;  /* 0x0000000c000c7308 */ /* 0x000e620000002400 */
[CC--:B--2---:R-:W-:Y:S01]  /*7930*/  FFMA.FTZ R7, R26.reuse, R68.reuse, R7 ;  /* 0x000000441a077223 */ /* 0x0c4fe20000010007 */
[----:B------:R-:W-:Y:S01]  /*7940*/  FSEL R180, R5, -INF , !P6 ;  /* 0xff80000005b47808 */ /* 0x000fe20007000000 */
[-C--:B---3--:R-:W-:Y:S01]  /*7950*/  FFMA.FTZ R4, R26, R68.reuse, R28 ;  /* 0x000000441a047223 */ /* 0x088fe2000001001c */
[----:B------:R-:W-:Y:S01]  /*7960*/  FSEL R203, R0, -INF , !P5 ;  /* 0xff80000000cb7808 */ /* 0x000fe20006800000 */
[----:B------:R-:W-:Y:S01]  /*7970*/  FFMA.FTZ R0, R201, R68, R233 ;  /* 0x00000044c9007223 */ /* 0x000fe200000100e9 */
[----:B------:R-:W-:Y:S01]  /*7980*/  ISETP.GE.AND P6, PT, R25, R8, PT ;  /* 0x000000081900720c */ /* 0x000fe20003fc6270 */
[-C--:B------:R-:W-:Y:S01]  /*7990*/  FFMA.FTZ R5, R201, R68.reuse, R248 ;  /* 0x00000044c9057223 */ /* 0x080fe200000100f8 */
[----:B------:R-:W2:Y:S01]  /*79a0*/  MUFU.TANH R21, R21 ;  /* 0x0000001500157308 */ /* 0x000ea20000002400 */
[-C--:B----4-:R-:W-:Y:S01]  /*79b0*/  FFMA.FTZ R6, R26, R68.reuse, R6 ;  /* 0x000000441a067223 */ /* 0x090fe20000010006 */
[----:B------:R-:W-:Y:S01]  /*79c0*/  FSEL R160, R7, -INF , !P6 ;  /* 0xff80000007a07808 */ /* 0x000fe20007000000 */
[----:B------:R-:W-:Y:S01]  /*79d0*/  FFMA.FTZ R7, R201, R68, R232 ;  /* 0x00000044c9077223 */ /* 0x000fe200000100e8 */
[----:B------:R-:W-:-:S02]  /*79e0*/  ISETP.GE.AND P6, PT, R25, R11, PT ;  /* 0x0000000b1900720c */ /* 0x000fc40003fc6270 */
[----:B------:R-:W-:Y:S02]  /*79f0*/  FSEL R19, R0, -INF , !P1 ;  /* 0xff80000000137808 */ /* 0x000fe40004800000 */
[----:B------:R-:W3:Y:S01]  /*7a00*/  MUFU.TANH R23, R23 ;  /* 0x0000001700177308 */ /* 0x000ee20000002400 */
[----:B------:R-:W-:Y:S01]  /*7a10*/  ISETP.GE.AND P1, PT, R246, 0x3, PT ;  /* 0x00000003f600780c */ /* 0x000fe20003f26270 */
[-C--:B-1----:R-:W-:Y:S01]  /*7a20*/  FFMA.FTZ R26, R26, R68.reuse, R12 ;  /* 0x000000441a1a7223 */ /* 0x082fe2000001000c */
[----:B------:R-:W-:Y:S02]  /*7a30*/  ISETP.GE.AND P5, PT, R25, R9, PT ;  /* 0x000000091900720c */ /* 0x000fe40003fa6270 */
[----:B------:R-:W-:Y:S01]  /*7a40*/  FSEL R177, R4, -INF , !P6 ;  /* 0xff80000004b17808 */ /* 0x000fe20007000000 */
[----:B------:R-:W-:Y:S01]  /*7a50*/  FFMA.FTZ R4, R201, R68, R247 ;  /* 0x00000044c9047223 */ /* 0x000fe200000100f7 */
[----:B------:R-:W-:Y:S01]  /*7a60*/  FSEL R208, R6, -INF , !P5 ;  /* 0xff80000006d07808 */ /* 0x000fe20006800000 */
[----:B------:R-:W1:Y:S01]  /*7a70*/  MUFU.TANH R29, R29 ;  /* 0x0000001d001d7308 */ /* 0x000e620000002400 */
[----:B------:R-:W-:Y:S01]  /*7a80*/  ISETP.GE.AND P5, PT, R25, R10, PT ;  /* 0x0000000a1900720c */ /* 0x000fe20003fa6270 */
[----:B--2---:R-:W-:Y:S01]  /*7a90*/  FFMA.FTZ R6, R38, R68, R21 ;  /* 0x0000004426067223 */ /* 0x004fe20000010015 */
[----:B------:R-:W-:-:S02]  /*7aa0*/  FSEL R18, R5, -INF , !P4 ;  /* 0xff80000005127808 */ /* 0x000fc40006000000 */
[----:B------:R-:W-:Y:S02]  /*7ab0*/  FSEL R36, R4, -INF , !P2 ;  /* 0xff80000004247808 */ /* 0x000fe40005000000 */
[----:B------:R-:W-:Y:S01]  /*7ac0*/  FSEL R186, R26, -INF , !P5 ;  /* 0xff8000001aba7808 */ /* 0x000fe20006800000 */
[----:B------:R-:W2:Y:S01]  /*7ad0*/  MUFU.TANH R31, R31 ;  /* 0x0000001f001f7308 */ /* 0x000ea20000002400 */
[----:B---3--:R-:W-:Y:S01]  /*7ae0*/  FFMA.FTZ R5, R38, R68, R23 ;  /* 0x0000004426057223 */ /* 0x008fe20000010017 */
[C---:B------:R-:W-:Y:S02]  /*7af0*/  ISETP.GE.AND P6, PT, R24.reuse, R8, PT ;  /* 0x000000081800720c */ /* 0x040fe40003fc6270 */
[C---:B------:R-:W-:Y:S02]  /*7b00*/  ISETP.GE.AND P5, PT, R24.reuse, R9, PT ;  /* 0x000000091800720c */ /* 0x040fe40003fa6270 */
[----:B------:R-:W-:Y:S01]  /*7b10*/  ISETP.GE.AND P4, PT, R24, R11, PT ;  /* 0x0000000b1800720c */ /* 0x000fe20003f86270 */
[----:B-1----:R-:W-:Y:S01]  /*7b20*/  FFMA.FTZ R4, R38, R68, R29 ;  /* 0x0000004426047223 */ /* 0x002fe2000001001d */
[----:B------:R-:W-:-:S02]  /*7b30*/  ISETP.GE.AND P2, PT, R24, R10, PT ;  /* 0x0000000a1800720c */ /* 0x000fc40003f46270 */
[----:B------:R-:W-:Y:S02]  /*7b40*/  FSEL R20, R7, -INF , !P3 ;  /* 0xff80000007147808 */ /* 0x000fe40005800000 */
[----:B------:R-:W-:Y:S02]  /*7b50*/  FSEL R166, R6, -INF , !P6 ;  /* 0xff80000006a67808 */ /* 0x000fe40007000000 */
[----:B------:R-:W-:Y:S01]  /*7b60*/  FSEL R206, R5, -INF , !P5 ;  /* 0xff80000005ce7808 */ /* 0x000fe20006800000 */
[----:B--2---:R-:W-:Y:S01]  /*7b70*/  FFMA.FTZ R0, R38, R68, R31 ;  /* 0x0000004426007223 */ /* 0x004fe2000001001f */
[----:B------:R-:W-:-:S04]  /*7b80*/  FSEL R174, R4, -INF , !P4 ;  /* 0xff80000004ae7808 */ /* 0x000fc80006000000 */
[----:B------:R-:W-:Y:S01]  /*7b90*/  FSEL R182, R0, -INF , !P2 ;  /* 0xff80000000b67808 */ /* 0x000fe20005000000 */
[----:B------:R-:W-:Y:S05]  /*7ba0*/  @!P1 BRA `(.L_x_1086) ;  /* 0x0000031000009947 */ /* 0x000fea0003800000 */
[----:B------:R-:W-:Y:S01]  /*7bb0*/  IADD3 R0, R246, -0x3, RZ ;  /* 0xfffffffdf6007810 */ /* 0x000fe20007ffe0ff */
[----:B------:R-:W-:Y:S01]  /*7bc0*/  @!P0 IMAD.MOV.U32 R13, RZ, RZ, c[0x0][0x19c] ;  /* 0x00006700ff0d8624 */ /* 0x000fe200078e00ff */
[----:B------:R1:W-:Y:S01]  /*7bd0*/  @P0 STS.128 [R200+0x4000], RZ ;  /* 0x004000ffc8000388 */ /* 0x0003e20000000c00 */
[----:B------:R-:W-:Y:S01]  /*7be0*/  BSSY B0, `(.L_x_1087) ;  /* 0x000002c000007945 */ /* 0x000fe20003800000 */
[----:B------:R-:W-:Y:S01]  /*7bf0*/  SHF.R.S32.HI R4, RZ, 0x1f, R0 ;  /* 0x0000001fff047819 */ /* 0x000fe20000011400 */
[----:B------:R-:W-:-:S04]  /*7c00*/  IMAD.WIDE.U32 R6, R0, c[0x0][0x198], RZ ;  /* 0x0000660000067a25 */ /* 0x000fc800078e00ff */
[----:B------:R-:W-:-:S04]  /*7c10*/  IMAD R4, R4, c[0x0][0x198], RZ ;  /* 0x0000660004047a24 */ /* 0x000fc800078e02ff */
[----:B------:R-:W-:Y:S01]  /*7c20*/  IMAD R0, R0, c[0x0][0x19c], R4 ;  /* 0x0000670000007a24 */ /* 0x000fe200078e0204 */
[----:B------:R-:W-:-:S03]  /*7c30*/  LEA R4, P2, R6, R242, 0x6 ;  /* 0x000000f206047211 */ /* 0x000fc600078430ff */
[----:B------:R-:W-:Y:S01]  /*7c40*/  IMAD.IADD R5, R7, 0x1, R0 ;  /* 0x0000000107057824 */ /* 0x000fe200078e0200 */
[-C--:B------:R-:W-:Y:S02]  /*7c50*/  @!P0 IADD3 R0, P5, R251, R4.reuse, RZ ;  /* 0x00000004fb008210 */ /* 0x080fe40007fbe0ff */
[----:B------:R-:W-:Y:S02]  /*7c60*/  @!P0 LEA R7, P3, R249, R4, 0x5 ;  /* 0x00000004f9078211 */ /* 0x000fe400078628ff */
[----:B------:R-:W-:Y:S02]  /*7c70*/  LEA.HI.X R5, R6, R239, R5, 0x6, P2 ;  /* 0x000000ef06057211 */ /* 0x000fe400010f3405 */
[----:B------:R-:W-:Y:S02]  /*7c80*/  @!P0 LEA R14, P6, R4, c[0x0][0x168], 0x1 ;  /* 0x00005a00040e8a11 */ /* 0x000fe400078c08ff */
[----:B------:R-:W-:Y:S01]  /*7c90*/  @!P0 LEA R12, P4, R0, c[0x0][0x168], 0x1 ;  /* 0x00005a00000c8a11 */ /* 0x000fe200078808ff */
[----:B------:R-:W-:Y:S01]  /*7ca0*/  @!P0 IMAD.X R17, R250, 0x1, R5, P5 ;  /* 0x00000001fa118824 */ /* 0x000fe200028e0605 */
        /* <DEDUP_REMOVED lines=31> */
.L_x_1088:
[----:B------:R-:W-:Y:S05]  /*7ea0*/  BSYNC B0 ;  /* 0x0000000000007941 */ /* 0x000fea0003800000 */
.L_x_1087:
[----:B------:R-:W0:Y:S02]  /*7eb0*/  LDGDEPBAR ;  /* 0x00000000000079af */ /* 0x000e240000000000 */
.L_x_1086:
        /* <DEDUP_REMOVED lines=76> */
[----:B------:R-:W-:Y:S02]  /*8380*/  FMNMX.FTZ R4, R211, R4, !PT ;  /* 0x00000004d3047209 */ /* 0x000fe40007810000 */
[----:B------:R-:W-:Y:S01]  /*8390*/  FSEL R0, R5, RZ, P4 ;  /* 0x000000ff05007208 */ /* 0x000fe20002000000 */
[----:B------:R-:W-:Y:S01]  /*83a0*/  FMUL.FTZ R13, R202, c[0x0][0x23c] ;  /* 0x00008f00ca0d7a20 */ /* 0x000fe20000410000 */
[----:B------:R-:W-:Y:S02]  /*83b0*/  FMNMX.FTZ R4, R210, R4, !PT ;  /* 0x00000004d2047209 */ /* 0x000fe40007810000 */
[----:B------:R-:W-:Y:S01]  /*83c0*/  FSETP.NEU.FTZ.AND P3, PT, R202, -INF , PT ;  /* 0xff800000ca00780b */ /* 0x000fe20003f7d000 */
[----:B------:R-:W-:Y:S01]  /*83d0*/  FFMA.FTZ R5, R18, c[0x0][0x23c], -R0 ;  /* 0x00008f0012057a23 */ /* 0x000fe20000010800 */
[----:B------:R-:W-:-:S02]  /*83e0*/  FMNMX.FTZ R4, R208, R4, !PT ;  /* 0x00000004d0047209 */ /* 0x000fc40007810000 */
[----:B------:R-:W-:Y:S01]  /*83f0*/  FSEL R13, R13, RZ, P3 ;  /* 0x000000ff0d0d7208 */ /* 0x000fe20001800000 */
[----:B------:R2:W3:Y:S01]  /*8400*/  MUFU.EX2 R16, R5 ;  /* 0x0000000500107308 */ /* 0x0004e20000000800 */
[----:B------:R-:W-:Y:S02]  /*8410*/  FMNMX.FTZ R4, R206, R4, !PT ;  /* 0x00000004ce047209 */ /* 0x000fe40007810000 */
[----:B-1----:R-:W-:-:S03]  /*8420*/  FMNMX.FTZ R201, R6, R12, !PT ;  /* 0x0000000c06c97209 */ /* 0x002fc60007810000 */
[----:B------:R-:W1:Y:S01]  /*8430*/  SHFL.BFLY PT, R6, R4, 0x2, 0x1f ;  /* 0x0c401f0004067f89 */ /* 0x000e6200000e0000 */
[C---:B------:R-:W-:Y:S01]  /*8440*/  FSETP.NEU.FTZ.AND P2, PT, R201.reuse, -INF , PT ;  /* 0xff800000c900780b */ /* 0x040fe20003f5d000 */
[----:B------:R-:W-:-:S05]  /*8450*/  FMUL.FTZ R12, R201, c[0x0][0x23c] ;  /* 0x00008f00c90c7a20 */ /* 0x000fca0000410000 */
[----:B------:R-:W-:Y:S01]  /*8460*/  FSEL R12, R12, RZ, P2 ;  /* 0x000000ff0c0c7208 */ /* 0x000fe20001000000 */
[----:B--2---:R-:W-:-:S04]  /*8470*/  FFMA.FTZ R5, R19, c[0x0][0x23c], -R13 ;  /* 0x00008f0013057a23 */ /* 0x004fc8000001080d */
[----:B------:R2:W4:Y:S01]  /*8480*/  MUFU.EX2 R15, R5 ;  /* 0x00000005000f7308 */ /* 0x0005220000000800 */
[----:B-1----:R-:W-:Y:S01]  /*8490*/  FMNMX.FTZ R4, R4, R6, !PT ;  /* 0x0000000604047209 */ /* 0x002fe20007810000 */
[----:B------:R-:W-:-:S04]  /*84a0*/  FFMA.FTZ R6, R47, c[0x0][0x23c], -R12 ;  /* 0x00008f002f067a23 */ /* 0x000fc8000001080c */
[----:B------:R-:W1:Y:S01]  /*84b0*/  SHFL.BFLY PT, R7, R4, 0x1, 0x1f ;  /* 0x0c201f0004077f89 */ /* 0x000e6200000e0000 */
[----:B--2---:R-:W-:Y:S01]  /*84c0*/  FFMA.FTZ R5, R146, c[0x0][0x23c], -R13 ;  /* 0x00008f0092057a23 */ /* 0x004fe2000001080d */
[----:B---3--:R-:W-:-:S03]  /*84d0*/  MOV R146, R16 ;  /* 0x0000001000927202 */ /* 0x008fc60000000f00 */
[----:B------:R2:W-:Y:S02]  /*84e0*/  MUFU.EX2 R18, R5 ;  /* 0x0000000500127308 */ /* 0x0005e40000000800 */
[----:B--2---:R-:W-:Y:S01]  /*84f0*/  FFMA.FTZ R5, R63, c[0x0][0x23c], -R13 ;  /* 0x00008f003f057a23 */ /* 0x004fe2000001080d */
[----:B-1----:R-:W-:-:S05]  /*8500*/  FMNMX.FTZ R232, R4, R7, !PT ;  /* 0x0000000704e87209 */ /* 0x002fca0007810000 */
[----:B------:R1:W2:Y:S02]  /*8510*/  MUFU.EX2 R14, R5 ;  /* 0x00000005000e7308 */ /* 0x0002a40000000800 */
[----:B-1----:R-:W-:-:S06]  /*8520*/  FFMA.FTZ R5, R46, c[0x0][0x23c], -R13 ;  /* 0x00008f002e057a23 */ /* 0x002fcc000001080d */
[----:B------:R1:W-:Y:S02]  /*8530*/  MUFU.EX2 R17, R5 ;  /* 0x0000000500117308 */ /* 0x0003e40000000800 */
[--C-:B-1----:R-:W-:Y:S02]  /*8540*/  FFMA.FTZ R5, R20, c[0x0][0x23c], -R12.reuse ;  /* 0x00008f0014057a23 */ /* 0x102fe4000001080c */
[----:B------:R-:W1:Y:S04]  /*8550*/  LDSM.16.MT88.4 R20, [R189+0x6000] ;  /* 0x00600000bd14783b */ /* 0x000e680000004200 */
[----:B------:R3:W-:Y:S02]  /*8560*/  MUFU.EX2 R252, R5 ;  /* 0x0000000500fc7308 */ /* 0x0007e40000000800 */
[----:B---3--:R-:W-:Y:S01]  /*8570*/  FFMA.FTZ R5, R147, c[0x0][0x23c], -R12 ;  /* 0x00008f0093057a23 */ /* 0x008fe2000001080c */
[----:B----4-:R-:W-:-:S05]  /*8580*/  MOV R147, R15 ;  /* 0x0000000f00937202 */ /* 0x010fca0000000f00 */
[----:B------:R-:W-:Y:S08]  /*8590*/  MUFU.EX2 R15, R6 ;  /* 0x00000006000f7308 */ /* 0x000ff00000000800 */
[----:B------:R3:W-:Y:S02]  /*85a0*/  MUFU.EX2 R251, R5 ;  /* 0x0000000500fb7308 */ /* 0x0007e40000000800 */
[----:B---3--:R-:W-:-:S06]  /*85b0*/  FFMA.FTZ R5, R75, c[0x0][0x23c], -R12 ;  /* 0x00008f004b057a23 */ /* 0x008fcc000001080c */
[----:B------:R3:W4:Y:S02]  /*85c0*/  MUFU.EX2 R16, R5 ;  /* 0x0000000500107308 */ /* 0x0007240000000800 */
[----:B---3--:R-:W-:-:S05]  /*85d0*/  FSEL R5, R202, RZ, P3 ;  /* 0x000000ffca057208 */ /* 0x008fca0001800000 */
[----:B------:R-:W-:Y:S01]  /*85e0*/  FADD.FTZ R5, R2, -R5 ;  /* 0x8000000502057221 */ /* 0x000fe20000010000 */
[----:B------:R-:W-:Y:S02]  /*85f0*/  FSEL R2, R201, RZ, P2 ;  /* 0x000000ffc9027208 */ /* 0x000fe40001000000 */
[----:B------:R-:W-:Y:S01]  /*8600*/  FSETP.NEU.FTZ.AND P2, PT, R232, -INF , PT ;  /* 0xff800000e800780b */ /* 0x000fe20003f5d000 */
[----:B------:R-:W-:Y:S02]  /*8610*/  FMUL.FTZ R5, R5, c[0x0][0x23c] ;  /* 0x00008f0005057a20 */ /* 0x000fe40000410000 */
[----:B------:R-:W-:Y:S02]  /*8620*/  FADD.FTZ R2, R3, -R2 ;  /* 0x8000000203027221 */ /* 0x000fe40000010000 */
[--C-:B------:R-:W-:Y:S01]  /*8630*/  FFMA.FTZ R3, R153, c[0x0][0x23c], -R0.reuse ;  /* 0x00008f0099037a23 */ /* 0x100fe20000010800 */
[----:B--2---:R-:W-:Y:S01]  /*8640*/  MOV R153, R14 ;  /* 0x0000000e00997202 */ /* 0x004fe20000000f00 */
[----:B------:R-:W-:Y:S01]  /*8650*/  FMUL.FTZ R2, R2, c[0x0][0x23c] ;  /* 0x00008f0002027a20 */ /* 0x000fe20000410000 */
[----:B------:R2:W3:Y:S01]  /*8660*/  MUFU.EX2 R76, R5 ;  /* 0x00000005004c7308 */ /* 0x0004e20000000800 */
[----:B------:R-:W-:Y:S01]  /*8670*/  FFMA.FTZ R14, R152, c[0x0][0x23c], -R0 ;  /* 0x00008f00980e7a23 */ /* 0x000fe20000010800 */
[----:B----4-:R-:W-:-:S02]  /*8680*/  MOV R152, R16 ;  /* 0x0000001000987202 */ /* 0x010fc40000000f00 */
[----:B------:R-:W-:Y:S02]  /*8690*/  F2FP.BF16.PACK_AB R6, R17, R153 ;  /* 0x000000991106723e */ /* 0x000fe400000010ff */
[----:B------:R-:W-:Y:S02]  /*86a0*/  F2FP.BF16.PACK_AB R7, R15, R152 ;  /* 0x000000980f07723e */ /* 0x000fe400000010ff */
[----:B------:R4:W5:Y:S08]  /*86b0*/  MUFU.EX2 R71, R2 ;  /* 0x0000000200477308 */ /* 0x0009700000000800 */
[----:B------:R1:W-:Y:S01]  /*86c0*/  MUFU.EX2 R248, R3 ;  /* 0x0000000300f87308 */ /* 0x0003e20000000800 */
[----:B--2---:R-:W-:Y:S01]  /*86d0*/  F2FP.BF16.PACK_AB R5, R251, R252 ;  /* 0x000000fcfb05723e */ /* 0x004fe200000010ff */
[----:B---3--:R-:W-:-:S02]  /*86e0*/  FMUL.FTZ R80, R80, R76 ;  /* 0x0000004c50507220 */ /* 0x008fc40000410000 */
[-C--:B------:R-:W-:Y:S02]  /*86f0*/  FMUL.FTZ R81, R81, R76.reuse ;  /* 0x0000004c51517220 */ /* 0x080fe40000410000 */
[----:B------:R-:W-:Y:S02]  /*8700*/  FMUL.FTZ R88, R88, R76 ;  /* 0x0000004c58587220 */ /* 0x000fe40000410000 */
[----:B----4-:R-:W-:Y:S01]  /*8710*/  FFMA.FTZ R2, R154, c[0x0][0x23c], -R0 ;  /* 0x00008f009a027a23 */ /* 0x010fe20000010800 */
[----:B------:R-:W-:Y:S01]  /*8720*/  MOV R154, R18 ;  /* 0x00000012009a7202 */ /* 0x000fe20000000f00 */
[----:B------:R-:W-:Y:S01]  /*8730*/  MUFU.EX2 R250, R14 ;  /* 0x0000000e00fa7308 */ /* 0x000fe20000000800 */
[----:B-----5:R-:W-:Y:S02]  /*8740*/  FMUL.FTZ R82, R82, R71 ;  /* 0x0000004752527220 */ /* 0x020fe40000410000 */
[----:B------:R-:W-:Y:S01]  /*8750*/  F2FP.BF16.PACK_AB R4, R154, R147 ;  /* 0x000000939a04723e */ /* 0x000fe200000010ff */
[----:B------:R-:W-:Y:S01]  /*8760*/  FMUL.FTZ R83, R83, R71 ;  /* 0x0000004753537220 */ /* 0x000fe20000410000 */
[----:B-1----:R-:W-:Y:S01]  /*8770*/  FSEL R3, R233, RZ, P4 ;  /* 0x000000ffe9037208 */ /* 0x002fe20002000000 */
[----:B------:R-:W-:-:S02]  /*8780*/  FMUL.FTZ R89, R89, R76 ;  /* 0x0000004c59597220 */ /* 0x000fc40000410000 */
[----:B------:R1:W-:Y:S01]  /*8790*/  MUFU.EX2 R249, R2 ;  /* 0x0000000200f97308 */ /* 0x0003e20000000800 */
[-C--:B------:R-:W-:Y:S02]  /*87a0*/  FMUL.FTZ R90, R90, R71.reuse ;  /* 0x000000475a5a7220 */ /* 0x080fe40000410000 */
[C---:B------:R-:W-:Y:S01]  /*87b0*/  HMMA.16816.F32.BF16 R60, R4.reuse, R20, R80 ;  /* 0x00000014043c723c */ /* 0x040fe20000041850 */
[----:B------:R-:W-:Y:S02]  /*87c0*/  FMUL.FTZ R91, R91, R71 ;  /* 0x000000475b5b7220 */ /* 0x000fe40000410000 */
[-C--:B------:R-:W-:Y:S02]  /*87d0*/  FMUL.FTZ R100, R100, R76.reuse ;  /* 0x0000004c64647220 */ /* 0x080fe40000410000 */
[-C--:B------:R-:W-:Y:S02]  /*87e0*/  FMUL.FTZ R101, R101, R76.reuse ;  /* 0x0000004c65657220 */ /* 0x080fe40000410000 */
[----:B------:R-:W-:Y:S01]  /*87f0*/  MOV R82, R15 ;  /* 0x0000000f00527202 */ /* 0x000fe20000000f00 */
[-C--:B------:R-:W-:Y:S01]  /*8800*/  FMUL.FTZ R102, R102, R71.reuse ;  /* 0x0000004766667220 */ /* 0x080fe20000410000 */
[----:B------:R-:W-:Y:S01]  /*8810*/  HMMA.16816.F32.BF16 R56, R4, R22, R88 ;  /* 0x000000160438723c */ /* 0x000fe20000041858 */
[----:B------:R-:W-:Y:S01]  /*8820*/  FMUL.FTZ R103, R103, R71 ;  /* 0x0000004767677220 */ /* 0x000fe20000410000 */
[----:B------:R-:W-:Y:S01]  /*8830*/  MOV R83, R17 ;  /* 0x0000001100537202 */ /* 0x000fe20000000f00 */
[----:B------:R-:W-:-:S02]  /*8840*/  FMUL.FTZ R104, R104, R76 ;  /* 0x0000004c68687220 */ /* 0x000fc40000410000 */
[----:B-1----:R-:W-:Y:S02]  /*8850*/  FMUL.FTZ R2, R232, c[0x0][0x23c] ;  /* 0x00008f00e8027a20 */ /* 0x002fe40000410000 */
[-C--:B------:R-:W-:Y:S01]  /*8860*/  FMUL.FTZ R105, R105, R76.reuse ;  /* 0x0000004c69697220 */ /* 0x080fe20000410000 */
[----:B------:R-:W-:Y:S01]  /*8870*/  HMMA.16816.F32.BF16 R52, R4, R24, R100 ;  /* 0x000000180434723c */ /* 0x000fe20000041864 */
[-C--:B------:R-:W-:Y:S01]  /*8880*/  FMUL.FTZ R106, R106, R71.reuse ;  /* 0x000000476a6a7220 */ /* 0x080fe20000410000 */
[----:B------:R-:W-:Y:S01]  /*8890*/  FSEL R2, R2, RZ, P2 ;  /* 0x000000ff02027208 */ /* 0x000fe20001000000 */
[----:B------:R-:W-:Y:S02]  /*88a0*/  FMUL.FTZ R107, R107, R71 ;  /* 0x000000476b6b7220 */ /* 0x000fe40000410000 */
[----:B------:R-:W-:Y:S02]  /*88b0*/  FMUL.FTZ R116, R116, R76 ;  /* 0x0000004c74747220 */ /* 0x000fe40000410000 */
[----:B------:R-:W-:-:S02]  /*88c0*/  FFMA.FTZ R16, R36, c[0x0][0x23c], -R2 ;  /* 0x00008f0024107a23 */ /* 0x000fc40000010802 */
[--C-:B------:R-:W-:Y:S01]  /*88d0*/  FFMA.FTZ R14, R157, c[0x0][0x23c], -R2.reuse ;  /* 0x00008f009d0e7a23 */ /* 0x100fe20000010802 */
[----:B------:R-:W-:Y:S01]  /*88e0*/  HMMA.16816.F32.BF16 R48, R4, R26, R104 ;  /* 0x0000001a0430723c */ /* 0x000fe20000041868 */
[----:B------:R1:W-:Y:S01]  /*88f0*/  MUFU.EX2 R247, R16 ;  /* 0x0000001000f77308 */ /* 0x0003e20000000800 */
[----:B------:R-:W-:Y:S02]  /*8900*/  FFMA.FTZ R15, R156, c[0x0][0x23c], -R2 ;  /* 0x00008f009c0f7a23 */ /* 0x000fe40000010802 */
[-C--:B------:R-:W-:Y:S02]  /*8910*/  FMUL.FTZ R117, R117, R76.reuse ;  /* 0x0000004c75757220 */ /* 0x080fe40000410000 */
[-C--:B------:R-:W-:Y:S02]  /*8920*/  FMUL.FTZ R118, R118, R71.reuse ;  /* 0x0000004776767220 */ /* 0x080fe40000410000 */
[----:B------:R-:W-:Y:S01]  /*8930*/  FMUL.FTZ R119, R119, R71 ;  /* 0x0000004777777220 */ /* 0x000fe20000410000 */
[----:B------:R2:W-:Y:S01]  /*8940*/  MUFU.EX2 R226, R14 ;  /* 0x0000000e00e27308 */ /* 0x0005e20000000800 */
[----:B------:R-:W-:-:S02]  /*8950*/  FMUL.FTZ R120, R120, R76 ;  /* 0x0000004c78787220 */ /* 0x000fc40000410000 */
[-C--:B------:R-:W-:Y:S02]  /*8960*/  FMUL.FTZ R121, R121, R76.reuse ;  /* 0x0000004c79797220 */ /* 0x080fe40000410000 */
[-C--:B------:R-:W-:Y:S01]  /*8970*/  FMUL.FTZ R122, R122, R71.reuse ;  /* 0x000000477a7a7220 */ /* 0x080fe20000410000 */
[C---:B------:R-:W-:Y:S01]  /*8980*/  HMMA.16816.F32.BF16 R44, R4.reuse, R28, R116 ;  /* 0x0000001c042c723c */ /* 0x040fe20000041874 */
[----:B------:R-:W-:Y:S01]  /*8990*/  FMUL.FTZ R123, R123, R71 ;  /* 0x000000477b7b7220 */ /* 0x000fe20000410000 */
[----:B------:R3:W-:Y:S01]  /*89a0*/  MUFU.EX2 R227, R15 ;  /* 0x0000000f00e37308 */ /* 0x0007e20000000800 */
[----:B-1----:R-:W-:Y:S01]  /*89b0*/  FADD.FTZ R16, R70, -R3 ;  /* 0x8000000346107221 */ /* 0x002fe20000010000 */
[----:B------:R-:W-:Y:S01]  /*89c0*/  FSEL R3, R232, RZ, P2 ;  /* 0x000000ffe8037208 */ /* 0x000fe20001000000 */
[-C--:B------:R-:W-:Y:S02]  /*89d0*/  FMUL.FTZ R132, R132, R76.reuse ;  /* 0x0000004c84847220 */ /* 0x080fe40000410000 */
[----:B------:R-:W-:Y:S01]  /*89e0*/  FMUL.FTZ R133, R133, R76 ;  /* 0x0000004c85857220 */ /* 0x000fe20000410000 */
[----:B------:R-:W-:Y:S01]  /*89f0*/  HMMA.16816.F32.BF16 R40, R4, R30, R120 ;  /* 0x0000001e0428723c */ /* 0x000fe20000041878 */
[----:B------:R-:W-:-:S02]  /*8a00*/  FADD.FTZ R3, R69, -R3 ;  /* 0x8000000345037221 */ /* 0x000fc40000010000 */
[----:B--2---:R-:W-:Y:S02]  /*8a10*/  FMUL.FTZ R14, R16, c[0x0][0x23c] ;  /* 0x00008f00100e7a20 */ /* 0x004fe40000410000 */
[----:B------:R-:W-:Y:S01]  /*8a20*/  FMUL.FTZ R3, R3, c[0x0][0x23c] ;  /* 0x00008f0003037a20 */ /* 0x000fe20000410000 */
[----:B------:R-:W-:Y:S01]  /*8a30*/  LDSM.16.MT88.4 R16, [R191+0x6800] ;  /* 0x00680000bf10783b */ /* 0x000fe20000004200 */
[----:B------:R1:W2:Y:S01]  /*8a40*/  MUFU.EX2 R70, R14 ;  /* 0x0000000e00467308 */ /* 0x0002a20000000800 */
[-C--:B------:R-:W-:Y:S02]  /*8a50*/  FMUL.FTZ R134, R134, R71.reuse ;  /* 0x0000004786867220 */ /* 0x080fe40000410000 */
[----:B---3--:R-:W-:Y:S02]  /*8a60*/  FFMA.FTZ R15, R155, c[0x0][0x23c], -R2 ;  /* 0x00008f009b0f7a23 */ /* 0x008fe40000010802 */
[----:B------:R-:W-:Y:S02]  /*8a70*/  FMUL.FTZ R135, R135, R71 ;  /* 0x0000004787877220 */ /* 0x000fe40000410000 */
[-C--:B------:R-:W-:Y:S01]  /*8a80*/  FMUL.FTZ R136, R136, R76.reuse ;  /* 0x0000004c88887220 */ /* 0x080fe20000410000 */
[----:B------:R3:W4:Y:S01]  /*8a90*/  MUFU.EX2 R69, R3 ;  /* 0x0000000300457308 */ /* 0x0007220000000800 */
[----:B------:R-:W-:-:S02]  /*8aa0*/  FMUL.FTZ R137, R137, R76 ;  /* 0x0000004c89897220 */ /* 0x000fc40000410000 */
[-C--:B------:R-:W-:Y:S01]  /*8ab0*/  FMUL.FTZ R138, R138, R71.reuse ;  /* 0x000000478a8a7220 */ /* 0x080fe20000410000 */
[----:B------:R-:W-:Y:S01]  /*8ac0*/  HMMA.16816.F32.BF16 R36, R4, R32, R132 ;  /* 0x000000200424723c */ /* 0x000fe20000041884 */
[----:B------:R-:W-:Y:S02]  /*8ad0*/  FMUL.FTZ R139, R139, R71 ;  /* 0x000000478b8b7220 */ /* 0x000fe40000410000 */
[----:B-1----:R-:W-:Y:S01]  /*8ae0*/  FFMA.FTZ R14, R158, c[0x0][0x23c], -R13 ;  /* 0x00008f009e0e7a23 */ /* 0x002fe2000001080d */
[----:B------:R-:W1:Y:S01]  /*8af0*/  MUFU.EX2 R225, R15 ;  /* 0x0000000f00e17308 */ /* 0x000e620000000800 */
[----:B--2---:R-:W-:-:S03]  /*8b00*/  FMUL.FTZ R84, R84, R70 ;  /* 0x0000004654547220 */ /* 0x004fc60000410000 */
[----:B------:R-:W-:Y:S01]  /*8b10*/  HMMA.16816.F32.BF16 R136, R4, R34, R136 ;  /* 0x000000220488723c */ /* 0x000fe20000041888 */
[-C--:B------:R-:W-:Y:S02]  /*8b20*/  FMUL.FTZ R85, R85, R70.reuse ;  /* 0x0000004655557220 */ /* 0x080fe40000410000 */
[----:B------:R-:W-:Y:S02]  /*8b30*/  FMUL.FTZ R92, R92, R70 ;  /* 0x000000465c5c7220 */ /* 0x000fe40000410000 */
[----:B---3--:R-:W-:Y:S01]  /*8b40*/  FFMA.FTZ R3, R144, c[0x0][0x23c], -R0 ;  /* 0x00008f0090037a23 */ /* 0x008fe20000010800 */
[----:B------:R2:W-:Y:S01]  /*8b50*/  MUFU.EX2 R224, R14 ;  /* 0x0000000e00e07308 */ /* 0x0005e20000000800 */
[----:B------:R-:W-:Y:S01]  /*8b60*/  F2FP.BF16.PACK_AB R4, R249, R146 ;  /* 0x00000092f904723e */ /* 0x000fe200000010ff */
[----:B----4-:R-:W-:Y:S01]  /*8b70*/  FMUL.FTZ R86, R86, R69 ;  /* 0x0000004556567220 */ /* 0x010fe20000410000 */
[----:B------:R-:W-:Y:S01]  /*8b80*/  F2FP.BF16.PACK_AB R5, R227, R247 ;  /* 0x000000f7e305723e */ /* 0x000fe200000010ff */
[-C--:B------:R-:W-:Y:S01]  /*8b90*/  FMUL.FTZ R87, R87, R69.reuse ;  /* 0x0000004557577220 */ /* 0x080fe20000410000 */
[----:B------:R-:W-:Y:S01]  /*8ba0*/  F2FP.BF16.PACK_AB R6, R250, R248 ;  /* 0x000000f8fa06723e */ /* 0x000fe200000010ff */
[----:B------:R-:W-:Y:S01]  /*8bb0*/  FMUL.FTZ R93, R93, R70 ;  /* 0x000000465d5d7220 */ /* 0x000fe20000410000 */
[----:B-1----:R-:W-:Y:S01]  /*8bc0*/  F2FP.BF16.PACK_AB R7, R225, R226 ;  /* 0x000000e2e107723e */ /* 0x002fe200000010ff */
[----:B------:R1:W-:Y:S01]  /*8bd0*/  MUFU.EX2 R223, R3 ;  /* 0x0000000300df7308 */ /* 0x0003e20000000800 */
[----:B------:R-:W-:-:S02]  /*8be0*/  FMUL.FTZ R94, R94, R69 ;  /* 0x000000455e5e7220 */ /* 0x000fc40000410000 */
[-C--:B------:R-:W-:Y:S02]  /*8bf0*/  FMUL.FTZ R95, R95, R69.reuse ;  /* 0x000000455f5f7220 */ /* 0x080fe40000410000 */
[-C--:B------:R-:W-:Y:S01]  /*8c00*/  FMUL.FTZ R96, R96, R70.reuse ;  /* 0x0000004660607220 */ /* 0x080fe20000410000 */
[C---:B------:R-:W-:Y:S01]  /*8c10*/  HMMA.16816.F32.BF16 R84, R4.reuse, R20, R84 ;  /* 0x000000140454723c */ /* 0x040fe20000041854 */
[-C--:B------:R-:W-:Y:S02]  /*8c20*/  FMUL.FTZ R97, R97, R70.reuse ;  /* 0x0000004661617220 */ /* 0x080fe40000410000 */
[--C-:B--2---:R-:W-:Y:S02]  /*8c30*/  FFMA.FTZ R14, R78, c[0x0][0x23c], -R13.reuse ;  /* 0x00008f004e0e7a23 */ /* 0x104fe4000001080d */
[-C--:B------:R-:W-:Y:S02]  /*8c40*/  FMUL.FTZ R98, R98, R69.reuse ;  /* 0x0000004562627220 */ /* 0x080fe40000410000 */
[----:B------:R2:W-:Y:S01]  /*8c50*/  MUFU.EX2 R222, R14 ;  /* 0x0000000e00de7308 */ /* 0x0005e20000000800 */
[----:B------:R-:W-:Y:S01]  /*8c60*/  FMUL.FTZ R99, R99, R69 ;  /* 0x0000004563637220 */ /* 0x000fe20000410000 */
[----:B------:R-:W-:Y:S01]  /*8c70*/  HMMA.16816.F32.BF16 R64, R4, R22, R92 ;  /* 0x000000160440723c */ /* 0x000fe2000004185c */
[----:B-1----:R-:W-:Y:S01]  /*8c80*/  FFMA.FTZ R3, R74, c[0x0][0x23c], -R13 ;  /* 0x00008f004a037a23 */ /* 0x002fe2000001080d */
[----:B------:R-:W-:Y:S01]  /*8c90*/  LDSM.16.MT88.4 R20, [R192+0x6800] ;  /* 0x00680000c014783b */ /* 0x000fe20000004200 */
[----:B------:R-:W-:-:S02]  /*8ca0*/  FMUL.FTZ R108, R108, R70 ;  /* 0x000000466c6c7220 */ /* 0x000fc40000410000 */
[-C--:B------:R-:W-:Y:S01]  /*8cb0*/  FMUL.FTZ R109, R109, R70.reuse ;  /* 0x000000466d6d7220 */ /* 0x080fe20000410000 */
[----:B------:R1:W3:Y:S01]  /*8cc0*/  MUFU.EX2 R221, R3 ;  /* 0x0000000300dd7308 */ /* 0x0002e20000000800 */
[-C--:B------:R-:W-:Y:S01]  /*8cd0*/  FMUL.FTZ R110, R110, R69.reuse ;  /* 0x000000456e6e7220 */ /* 0x080fe20000410000 */
[C---:B------:R-:W-:Y:S01]  /*8ce0*/  HMMA.16816.F32.BF16 R96, R4.reuse, R24, R96 ;  /* 0x000000180460723c */ /* 0x040fe20000041860 */
[-C--:B------:R-:W-:Y:S01]  /*8cf0*/  FMUL.FTZ R111, R111, R69.reuse ;  /* 0x000000456f6f7220 */ /* 0x080fe20000410000 */
[----:B------:R-:W-:Y:S01]  /*8d00*/  LDSM.16.MT88.4 R92, [R189+0x7800] ;  /* 0x00780000bd5c783b */ /* 0x000fe20000004200 */
[-C--:B------:R-:W-:Y:S02]  /*8d10*/  FMUL.FTZ R112, R112, R70.reuse ;  /* 0x0000004670707220 */ /* 0x080fe40000410000 */
[----:B------:R-:W-:Y:S02]  /*8d20*/  FMUL.FTZ R113, R113, R70 ;  /* 0x0000004671717220 */ /* 0x000fe40000410000 */
[----:B--2---:R-:W-:Y:S01]  /*8d30*/  FFMA.FTZ R14, R164, c[0x0][0x23c], -R12 ;  /* 0x00008f00a40e7a23 */ /* 0x004fe2000001080c */
[----:B------:R-:W-:Y:S01]  /*8d40*/  HMMA.16816.F32.BF16 R72, R4, R26, R108 ;  /* 0x0000001a0448723c */ /* 0x000fe2000004186c */
[-C--:B------:R-:W-:Y:S01]  /*8d50*/  FMUL.FTZ R114, R114, R69.reuse ;  /* 0x0000004572727220 */ /* 0x080fe20000410000 */
[----:B------:R-:W-:Y:S01]  /*8d60*/  LDSM.16.MT88.4 R24, [R190+0x6800] ;  /* 0x00680000be18783b */ /* 0x000fe20000004200 */
[----:B------:R2:W-:Y:S01]  /*8d70*/  MUFU.EX2 R219, R14 ;  /* 0x0000000e00db7308 */ /* 0x0005e20000000800 */
[----:B------:R-:W-:-:S02]  /*8d80*/  FMUL.FTZ R115, R115, R69 ;  /* 0x0000004573737220 */ /* 0x000fc40000410000 */
[----:B-1----:R-:W-:Y:S01]  /*8d90*/  FFMA.FTZ R3, R77, c[0x0][0x23c], -R13 ;  /* 0x00008f004d037a23 */ /* 0x002fe2000001080d */
[----:B------:R-:W-:Y:S01]  /*8da0*/  LDSM.16.MT88.4 R108, [R192+0x7800] ;  /* 0x00780000c06c783b */ /* 0x000fe20000004200 */
[-C--:B------:R-:W-:Y:S02]  /*8db0*/  FMUL.FTZ R124, R124, R70.reuse ;  /* 0x000000467c7c7220 */ /* 0x080fe40000410000 */
[-C--:B------:R-:W-:Y:S01]  /*8dc0*/  FMUL.FTZ R125, R125, R70.reuse ;  /* 0x000000467d7d7220 */ /* 0x080fe20000410000 */
[----:B------:R1:W-:Y:S01]  /*8dd0*/  MUFU.EX2 R220, R3 ;  /* 0x0000000300dc7308 */ /* 0x0003e20000000800 */
[-C--:B------:R-:W-:Y:S01]  /*8de0*/  FMUL.FTZ R126, R126, R69.reuse ;  /* 0x000000457e7e7220 */ /* 0x080fe20000410000 */
[----:B------:R-:W-:Y:S01]  /*8df0*/  HMMA.16816.F32.BF16 R112, R4, R28, R112 ;  /* 0x0000001c0470723c */ /* 0x000fe20000041870 */
[----:B------:R-:W-:Y:S02]  /*8e00*/  FMUL.FTZ R127, R127, R69 ;  /* 0x000000457f7f7220 */ /* 0x000fe40000410000 */
[----:B------:R-:W-:-:S02]  /*8e10*/  FMUL.FTZ R128, R128, R70 ;  /* 0x0000004680807220 */ /* 0x000fc40000410000 */
[-C--:B------:R-:W-:Y:S02]  /*8e20*/  FMUL.FTZ R129, R129, R70.reuse ;  /* 0x0000004681817220 */ /* 0x080fe40000410000 */
[----:B--2---:R-:W-:Y:S01]  /*8e30*/  FFMA.FTZ R14, R171, c[0x0][0x23c], -R0 ;  /* 0x00008f00ab0e7a23 */ /* 0x004fe20000010800 */
[----:B------:R-:W-:Y:S01]  /*8e40*/  HMMA.16816.F32.BF16 R124, R4, R30, R124 ;  /* 0x0000001e047c723c */ /* 0x000fe2000004187c */
[----:B------:R-:W2:Y:S01]  /*8e50*/  LDSM.16.MT88.4 R28, [R189+0x6800] ;  /* 0x00680000bd1c783b */ /* 0x000ea20000004200 */
[-C--:B------:R-:W-:Y:S01]  /*8e60*/  FMUL.FTZ R130, R130, R69.reuse ;  /* 0x0000004582827220 */ /* 0x080fe20000410000 */
[----:B------:R-:W-:Y:S01]  /*8e70*/  MUFU.EX2 R215, R14 ;  /* 0x0000000e00d77308 */ /* 0x000fe20000000800 */
[----:B------:R-:W-:Y:S02]  /*8e80*/  FMUL.FTZ R131, R131, R69 ;  /* 0x0000004583837220 */ /* 0x000fe40000410000 */
[----:B-1----:R-:W-:Y:S02]  /*8e90*/  FFMA.FTZ R3, R159, c[0x0][0x23c], -R12 ;  /* 0x00008f009f037a23 */ /* 0x002fe4000001080c */
[----:B------:R-:W-:-:S02]  /*8ea0*/  FMUL.FTZ R140, R140, R70 ;  /* 0x000000468c8c7220 */ /* 0x000fc40000410000 */
[----:B------:R-:W-:Y:S01]  /*8eb0*/  FMUL.FTZ R141, R141, R70 ;  /* 0x000000468d8d7220 */ /* 0x000fe20000410000 */
[----:B------:R1:W4:Y:S01]  /*8ec0*/  MUFU.EX2 R217, R3 ;  /* 0x0000000300d97308 */ /* 0x0003220000000800 */
[-C--:B------:R-:W-:Y:S01]  /*8ed0*/  FMUL.FTZ R142, R142, R69.reuse ;  /* 0x000000458e8e7220 */ /* 0x080fe20000410000 */
[----:B------:R-:W-:Y:S01]  /*8ee0*/  HMMA.16816.F32.BF16 R128, R4, R32, R128 ;  /* 0x000000200480723c */ /* 0x000fe20000041880 */
[----:B------:R-:W-:-:S07]  /*8ef0*/  FMUL.FTZ R143, R143, R69 ;  /* 0x000000458f8f7220 */ /* 0x000fce0000410000 */
[----:B------:R-:W-:Y:S01]  /*8f00*/  HMMA.16816.F32.BF16 R140, R4, R34, R140 ;  /* 0x00000022048c723c */ /* 0x000fe2000004188c */
[----:B-1----:R-:W-:-:S06]  /*8f10*/  FFMA.FTZ R3, R145, c[0x0][0x23c], -R12 ;  /* 0x00008f0091037a23 */ /* 0x002fcc000001080c */
[----:B---3--:R-:W-:Y:S02]  /*8f20*/  F2FP.BF16.PACK_AB R4, R221, R224 ;  /* 0x000000e0dd04723e */ /* 0x008fe400000010ff */
[----:B----4-:R-:W-:Y:S01]  /*8f30*/  F2FP.BF16.PACK_AB R5, R217, R219 ;  /* 0x000000dbd905723e */ /* 0x010fe200000010ff */
[----:B------:R1:W-:Y:S01]  /*8f40*/  MUFU.EX2 R218, R3 ;  /* 0x0000000300da7308 */ /* 0x0003e20000000800 */
[----:B------:R-:W-:Y:S01]  /*8f50*/  F2FP.BF16.PACK_AB R6, R220, R222 ;  /* 0x000000dedc06723e */ /* 0x000fe200000010ff */
[----:B-1----:R-:W-:-:S06]  /*8f60*/  FFMA.FTZ R3, R79, c[0x0][0x23c], -R12 ;  /* 0x00008f004f037a23 */ /* 0x002fcc000001080c */
[----:B------:R1:W3:Y:S02]  /*8f70*/  MUFU.EX2 R216, R3 ;  /* 0x0000000300d87308 */ /* 0x0002e40000000800 */
[----:B-1----:R-:W-:Y:S01]  /*8f80*/  FFMA.FTZ R3, R168, c[0x0][0x23c], -R0 ;  /* 0x00008f00a8037a23 */ /* 0x002fe20000010800 */
[----:B---3--:R-:W-:-:S05]  /*8f90*/  F2FP.BF16.PACK_AB R7, R216, R218 ;  /* 0x000000dad807723e */ /* 0x008fca00000010ff */
[----:B------:R1:W-:Y:S02]  /*8fa0*/  MUFU.EX2 R214, R3 ;  /* 0x0000000300d67308 */ /* 0x0003e40000000800 */
[C---:B--2---:R-:W-:Y:S08]  /*8fb0*/  HMMA.16816.F32.BF16 R60, R4.reuse, R28, R60 ;  /* 0x0000001c043c723c */ /* 0x044ff0000004183c */
        /* <DEDUP_REMOVED lines=13> */
[----:B------:R-:W-:-:S02]  /*9090*/  F2FP.BF16.PACK_AB R4, R215, R223 ;  /* 0x000000dfd704723e */ /* 0x000fc400000010ff */
[----:B--2---:R-:W-:Y:S01]  /*90a0*/  F2FP.BF16.PACK_AB R6, R213, R214 ;  /* 0x000000d6d506723e */ /* 0x004fe200000010ff */
[----:B-1----:R-:W-:-:S04]  /*90b0*/  FFMA.FTZ R3, R183, c[0x0][0x23c], -R2 ;  /* 0x00008f00b7037a23 */ /* 0x002fc80000010802 */
        /* <DEDUP_REMOVED lines=16> */
[----:B------:R-:W-:Y:S01]  /*91c0*/  LDSM.16.MT88.4 R20, [R190+0x7000] ;  /* 0x00700000be14783b */ /* 0x000fe20000004200 */
[----:B-1----:R-:W-:-:S06]  /*91d0*/  FFMA.FTZ R3, R172, c[0x0][0x23c], -R13 ;  /* 0x00008f00ac037a23 */ /* 0x002fcc000001080d */
[C---:B------:R-:W-:Y:S01]  /*91e0*/  HMMA.16816.F32.BF16 R112, R4.reuse, R24, R112 ;  /* 0x000000180470723c */ /* 0x040fe20000041870 */
[----:B------:R-:W-:Y:S01]  /*91f0*/  MOV R172, R82 ;  /* 0x0000005200ac7202 */ /* 0x000fe20000000f00 */
[----:B------:R1:W-:Y:S06]  /*9200*/  MUFU.EX2 R164, R3 ;  /* 0x0000000300a47308 */ /* 0x0003ec0000000800 */
[C---:B------:R-:W-:Y:S01]  /*9210*/  HMMA.16816.F32.BF16 R124, R4.reuse, R26, R124 ;  /* 0x0000001a047c723c */ /* 0x040fe2000004187c */
[----:B------:R-:W3:Y:S07]  /*9220*/  LDSM.16.MT88.4 R24, [R192+0x7000] ;  /* 0x00700000c018783b */ /* 0x000eee0000004200 */
[----:B------:R-:W-:Y:S01]  /*9230*/  HMMA.16816.F32.BF16 R128, R4, R16, R128 ;  /* 0x000000100480723c */ /* 0x000fe20000041880 */
[----:B-1----:R-:W-:Y:S01]  /*9240*/  FFMA.FTZ R3, R165, c[0x0][0x23c], -R13 ;  /* 0x00008f00a5037a23 */ /* 0x002fe2000001080d */
[----:B------:R-:W-:-:S03]  /*9250*/  MOV R165, R83 ;  /* 0x0000005300a57202 */ /* 0x000fc60000000f00 */
        /* <DEDUP_REMOVED lines=25> */
[----:B------:R1:W4:Y:S04]  /*93f0*/  MUFU.EX2 R154, R3 ;  /* 0x00000003009a7308 */ /* 0x0003280000000800 */
        /* <DEDUP_REMOVED lines=37> */
[----:B------:R-:W-:Y:S01]  /*9650*/  FFMA.FTZ R3, R229, R69, R247 ;  /* 0x00000045e5037223 */ /* 0x000fe200000100f7 */
[----:B------:R-:W-:-:S05]  /*9660*/  MOV R69, R232 ;  /* 0x000000e800457202 */ /* 0x000fca0000000f00 */
        /* <DEDUP_REMOVED lines=11> */
[----:B-1----:R-:W-:Y:S01]  /*9720*/  FFMA.FTZ R0, R186, c[0x0][0x23c], -R12 ;  /* 0x00008f00ba007a23 */ /* 0x002fe2000001080c */
[----:B--2---:R-:W-:-:S03]  /*9730*/  F2FP.BF16.PACK_AB R137, R72, R77 ;  /* 0x0000004d4889723e */ /* 0x004fc600000010ff */
[----:B------:R1:W-:Y:S03]  /*9740*/  MUFU.EX2 R67, R0 ;  /* 0x0000000000437308 */ /* 0x0003e60000000800 */
[C---:B------:R-:W-:Y:S01]  /*9750*/  HMMA.16816.F32.BF16 R20, R4.reuse, R22, R124 ;  /* 0x000000160414723c */ /* 0x040fe2000004187c */
[----:B------:R-:W2:Y:S07]  /*9760*/  LDSM.16.MT88.4 R124, [R190+0x7800] ;  /* 0x00780000be7c783b */ /* 0x000eae0000004200 */
[----:B------:R-:W-:Y:S01]  /*9770*/  HMMA.16816.F32.BF16 R16, R4, R18, R140 ;  /* 0x000000120410723c */ /* 0x000fe2000004188c */
[----:B-1----:R-:W-:-:S06]  /*9780*/  FFMA.FTZ R0, R182, c[0x0][0x23c], -R12 ;  /* 0x00008f00b6007a23 */ /* 0x002fcc000001080c */
[----:B------:R-:W-:Y:S01]  /*9790*/  FFMA.FTZ R4, R228, R70, R173 ;  /* 0x00000046e4047223 */ /* 0x000fe200000100ad */
[----:B------:R-:W1:Y:S01]  /*97a0*/  LDSM.16.MT88.4 R12, [R191+0x7800] ;  /* 0x00780000bf0c783b */ /* 0x000e620000004200 */
[----:B------:R-:W3:Y:S01]  /*97b0*/  MUFU.EX2 R66, R0 ;  /* 0x0000000000427308 */ /* 0x000ee20000000800 */
[----:B------:R-:W-:Y:S01]  /*97c0*/  FADD.FTZ R7, R227, R3 ;  /* 0x00000003e3077221 */ /* 0x000fe20000010000 */
[----:B------:R-:W-:Y:S01]  /*97d0*/  F2FP.BF16.PACK_AB R140, R152, R153 ;  /* 0x00000099988c723e */ /* 0x000fe200000010ff */
[----:B------:R-:W-:Y:S01]  /*97e0*/  FADD.FTZ R4, R249, R4 ;  /* 0x00000004f9047221 */ /* 0x000fe20000010000 */
[----:B------:R-:W-:Y:S02]  /*97f0*/  F2FP.BF16.PACK_AB R142, R150, R151 ;  /* 0x00000097968e723e */ /* 0x000fe400000010ff */
[----:B------:R-:W-:Y:S01]  /*9800*/  MOV R70, R233 ;  /* 0x000000e900467202 */ /* 0x000fe20000000f00 */
[----:B------:R-:W-:-:S04]  /*9810*/  FADD.FTZ R3, R248, R4 ;  /* 0x00000004f8037221 */ /* 0x000fc80000010000 */
[----:B------:R-:W-:-:S04]  /*9820*/  FADD.FTZ R3, R250, R3 ;  /* 0x00000003fa037221 */ /* 0x000fc80000010000 */
[----:B------:R-:W-:Y:S01]  /*9830*/  FADD.FTZ R3, R223, R3 ;  /* 0x00000003df037221 */ /* 0x000fe20000010000 */
[----:B---3--:R-:W-:Y:S01]  /*9840*/  F2FP.BF16.PACK_AB R139, R66, R67 ;  /* 0x00000043428b723e */ /* 0x008fe200000010ff */
[--C-:B------:R-:W-:Y:S02]  /*9850*/  FFMA.FTZ R0, R211, c[0x0][0x23c], -R2.reuse ;  /* 0x00008f00d3007a23 */ /* 0x100fe40000010802 */
[----:B------:R-:W-:Y:S02]  /*9860*/  FADD.FTZ R3, R215, R3 ;  /* 0x00000003d7037221 */ /* 0x000fe40000010000 */
[----:B------:R3:W-:Y:S02]  /*9870*/  MUFU.EX2 R65, R0 ;  /* 0x0000000000417308 */ /* 0x0007e40000000800 */
[C---:B------:R-:W-:Y:S08]  /*9880*/  HMMA.16816.F32.BF16 R88, R136.reuse, R94, R56 ;  /* 0x0000005e8858723c */ /* 0x040ff00000041838 */
[----:B------:R-:W-:Y:S01]  /*9890*/  HMMA.16816.F32.BF16 R80, R136, R92, R60 ;  /* 0x0000005c8850723c */ /* 0x000fe2000004183c */
[----:B---3--:R-:W-:-:S07]  /*98a0*/  FFMA.FTZ R0, R210, c[0x0][0x23c], -R2 ;  /* 0x00008f00d2007a23 */ /* 0x008fce0000010802 */
[C---:B------:R-:W-:Y:S01]  /*98b0*/  HMMA.16816.F32.BF16 R100, R136.reuse, R108, R52 ;  /* 0x0000006c8864723c */ /* 0x040fe20000041834 */
[----:B------:R3:W4:Y:S07]  /*98c0*/  MUFU.EX2 R64, R0 ;  /* 0x0000000000407308 */ /* 0x00072e0000000800 */
[C---:B------:R-:W-:Y:S08]  /*98d0*/  HMMA.16816.F32.BF16 R104, R136.reuse, R110, R48 ;  /* 0x0000006e8868723c */ /* 0x040ff00000041830 */
[----:B--2---:R-:W-:Y:S01]  /*98e0*/  HMMA.16816.F32.BF16 R116, R136, R124, R44 ;  /* 0x0000007c8874723c */ /* 0x004fe2000004182c */
[--C-:B---3--:R-:W-:Y:S01]  /*98f0*/  FFMA.FTZ R0, R208, c[0x0][0x23c], -R2.reuse ;  /* 0x00008f00d0007a23 */ /* 0x108fe20000010802 */
[----:B----4-:R-:W-:Y:S01]  /*9900*/  F2FP.BF16.PACK_AB R141, R64, R65 ;  /* 0x00000041408d723e */ /* 0x010fe200000010ff */
[----:B------:R-:W-:-:S02]  /*9910*/  FFMA.FTZ R2, R206, c[0x0][0x23c], -R2 ;  /* 0x00008f00ce027a23 */ /* 0x000fc40000010802 */
[----:B------:R2:W-:Y:S03]  /*9920*/  MUFU.EX2 R60, R0 ;  /* 0x00000000003c7308 */ /* 0x0005e60000000800 */
[C---:B------:R-:W-:Y:S05]  /*9930*/  HMMA.16816.F32.BF16 R120, R136.reuse, R126, R40 ;  /* 0x0000007e8878723c */ /* 0x040fea0000041828 */
[----:B------:R3:W4:Y:S03]  /*9940*/  MUFU.EX2 R56, R2 ;  /* 0x0000000200387308 */ /* 0x0007260000000800 */
[----:B-1----:R-:W-:Y:S01]  /*9950*/  HMMA.16816.F32.BF16 R132, R136, R12, R36 ;  /* 0x0000000c8884723c */ /* 0x002fe20000041824 */
[----:B--2---:R-:W-:-:S07]  /*9960*/  FFMA.FTZ R0, R231, R71, R252 ;  /* 0x00000047e7007223 */ /* 0x004fce00000100fc */
[----:B------:R-:W-:Y:S01]  /*9970*/  HMMA.16816.F32.BF16 R136, R136, R14, R32 ;  /* 0x0000000e8888723c */ /* 0x000fe20000041820 */
[----:B------:R-:W-:Y:S02]  /*9980*/  FADD.FTZ R5, R251, R0 ;  /* 0x00000000fb057221 */ /* 0x000fe40000010000 */
[----:B---3--:R-:W-:Y:S01]  /*9990*/  FFMA.FTZ R2, R230, R76, R163 ;  /* 0x0000004ce6027223 */ /* 0x008fe200000100a3 */
[----:B----4-:R-:W-:Y:S01]  /*99a0*/  F2FP.BF16.PACK_AB R143, R56, R60 ;  /* 0x0000003c388f723e */ /* 0x010fe200000010ff */
        /* <DEDUP_REMOVED lines=61> */
[----:B------:R-:W-:Y:S02]  /*9d80*/  FADD.FTZ R228, R150, R4 ;  /* 0x0000000496e47221 */ /* 0x000fe40000010000 */
[----:B------:R-:W-:Y:S01]  /*9d90*/  FADD.FTZ R231, R66, R0 ;  /* 0x0000000042e77221 */ /* 0x000fe20000010000 */
[----:B------:R-:W-:Y:S05]  /*9da0*/  @!P1 BRA `(.L_x_1085) ;  /* 0x0000412000009947 */ /* 0x000fea0003800000 */
[----:B------:R-:W2:Y:S04]  /*9db0*/  LDL.64 R176, [R1+0x10] ;  /* 0x0000100001b07983 */ /* 0x000ea80000100a00 */
[----:B------:R-:W3:Y:S01]  /*9dc0*/  LDL.64 R166, [R1+0x8] ;  /* 0x0000080001a67983 */ /* 0x000ee20000100a00 */
[----:B------:R-:W-:Y:S01]  /*9dd0*/  IADD3 R203, R246, -0x3, RZ ;  /* 0xfffffffdf6cb7810 */ /* 0x000fe20007ffe0ff */
[----:B------:R-:W-:Y:S01]  /*9de0*/  IMAD.MOV.U32 R172, RZ, RZ, c[0x0][0x1a0] ;  /* 0x00006800ffac7624 */ /* 0x000fe200078e00ff */
[----:B------:R-:W-:-:S04]  /*9df0*/  DEPBAR.LE SB0, 0x0 ;  /* 0x000080000000791a */ /* 0x000fc80000000000 */
[----:B------:R-:W-:Y:S01]  /*9e00*/  SHF.R.S32.HI R0, RZ, 0x1f, R203 ;  /* 0x0000001fff007819 */ /* 0x000fe200000114cb */
[C---:B------:R-:W-:Y:S01]  /*9e10*/  IMAD.WIDE.U32 R6, R203.reuse, c[0x0][0x1a0], RZ ;  /* 0x00006800cb067a25 */ /* 0x040fe200078e00ff */
        /* <DEDUP_REMOVED lines=13> */
[----:B---3--:R-:W-:Y:S02]  /*9ef0*/  LEA.HI.X R3, R6, R167, R3, 0x6, P1 ;  /* 0x000000a706037211 */ /* 0x008fe400008f3403 */
        /* <DEDUP_REMOVED lines=26> */
[C---:B------:R-:W-:Y:S02]  /*a0a0*/  ISETP.GE.AND P5, PT, R0.reuse, R8, PT ;  /* 0x000000080000720c */ /* 0x040fe40003fa6270 */
[----:B------:R-:W-:Y:S01]  /*a0b0*/  @P0 STS.128 [R200+0x7000], RZ ;  /* 0x007000ffc8000388 */ /* 0x000fe20000000c00 */
[C---:B------:R-:W-:Y:S02]  /*a0c0*/  ISETP.GE.AND P1, PT, R0.reuse, R9, PT ;  /* 0x000000090000720c */ /* 0x040fe40003f26270 */
        /* <DEDUP_REMOVED lines=11> */
[----:B------:R-:W-:Y:S04]  /*a180*/  LDSM.16.M88.4 R20, [R188+0x4000] ;  /* 0x00400000bc14783b */ /* 0x000fe80000000200 */
        /* <DEDUP_REMOVED lines=8> */
[----:B------:R-:W5:Y:S04]  /*a210*/  LDSM.16.M88.4 R48, [R194+0x4000] ;  /* 0x00400000c230783b */ /* 0x000f680000000200 */
[----:B------:R-:W-:Y:S04]  /*a220*/  LDSM.16.M88.4 R44, [R194+0x4800] ;  /* 0x00480000c22c783b */ /* 0x000fe80000000200 */
[----:B------:R-:W0:Y:S01]  /*a230*/  LDGDEPBAR ;  /* 0x00000000000079af */ /* 0x000e220000000000 */
[C---:B-1----:R-:W-:Y:S08]  /*a240*/  HMMA.16816.F32.BF16 R156, R12.reuse, R20, RZ ;  /* 0x000000140c9c723c */ /* 0x042ff000000418ff */
[----:B------:R-:W-:Y:S08]  /*a250*/  HMMA.16816.F32.BF16 R168, R12, R22, RZ ;  /* 0x000000160ca8723c */ /* 0x000ff000000418ff */
[C---:B--2---:R-:W-:Y:S08]  /*a260*/  HMMA.16816.F32.BF16 R76, R4.reuse, R20, RZ ;  /* 0x00000014044c723c */ /* 0x044ff000000418ff */
[C---:B------:R-:W-:Y:S01]  /*a270*/  HMMA.16816.F32.BF16 R72, R4.reuse, R22, RZ ;  /* 0x000000160448723c */ /* 0x040fe200000418ff */
[----:B------:R-:W1:Y:S07]  /*a280*/  LDSM.16.M88.4 R20, [R199] ;  /* 0x00000000c714783b */ /* 0x000e6e0000000200 */
        /* <DEDUP_REMOVED lines=10> */
[C---:B------:R-:W-:Y:S01]  /*a330*/  HMMA.16816.F32.BF16 R164, R12.reuse, R34, RZ ;  /* 0x000000220ca4723c */ /* 0x040fe200000418ff */
[----:B------:R-:W-:Y:S07]  /*a340*/  LDSM.16.M88.4 R32, [R195+0x1000] ;  /* 0x00100000c320783b */ /* 0x000fee0000000200 */
[----:B------:R-:W-:Y:S01]  /*a350*/  HMMA.16816.F32.BF16 R24, R12, R26, RZ ;  /* 0x0000001a0c18723c */ /* 0x000fe200000418ff */
[----:B------:R-:W-:Y:S07]  /*a360*/  LDSM.16.M88.4 R12, [R197] ;  /* 0x00000000c50c783b */ /* 0x000fee0000000200 */
[C---:B---3--:R-:W-:Y:S01]  /*a370*/  HMMA.16816.F32.BF16 R224, R16.reuse, R40, R56 ;  /* 0x0000002810e0723c */ /* 0x048fe20000041838 */
[----:B------:R-:W2:Y:S07]  /*a380*/  LDSM.16.M88.4 R56, [R195] ;  /* 0x00000000c338783b */ /* 0x000eae0000000200 */
[C---:B----4-:R-:W-:Y:S08]  /*a390*/  HMMA.16816.F32.BF16 R172, R16.reuse, R38, R4 ;  /* 0x0000002610ac723c */ /* 0x050ff00000041804 */
[C---:B-----5:R-:W-:Y:S08]  /*a3a0*/  HMMA.16816.F32.BF16 R212, R16.reuse, R48, R76 ;  /* 0x0000003010d4723c */ /* 0x060ff0000004184c */
[C---:B------:R-:W-:Y:S01]  /*a3b0*/  HMMA.16816.F32.BF16 R248, R16.reuse, R36, R52 ;  /* 0x0000002410f8723c */ /* 0x040fe20000041834 */
[----:B------:R-:W3:Y:S07]  /*a3c0*/  LDSM.16.M88.4 R52, [R195+0x800] ;  /* 0x00080000c334783b */ /* 0x000eee0000000200 */
[----:B------:R-:W-:Y:S01]  /*a3d0*/  HMMA.16816.F32.BF16 R204, R16, R50, R72 ;  /* 0x0000003210cc723c */ /* 0x000fe20000041848 */
[----:B------:R-:W-:-:S02]  /*a3e0*/  IMAD.MOV.U32 R71, RZ, RZ, R172 ;  /* 0x000000ffff477224 */ /* 0x000fc400078e00ac */
[----:B------:R-:W-:Y:S02]  /*a3f0*/  IMAD.MOV.U32 R70, RZ, RZ, R173 ;  /* 0x000000ffff467224 */ /* 0x000fe400078e00ad */
[----:B------:R-:W-:Y:S02]  /*a400*/  IMAD.MOV.U32 R3, RZ, RZ, R174 ;  /* 0x000000ffff037224 */ /* 0x000fe400078e00ae */
[----:B------:R-:W-:Y:S01]  /*a410*/  IMAD.MOV.U32 R2, RZ, RZ, R175 ;  /* 0x000000ffff027224 */ /* 0x000fe200078e00af */
[C---:B-1----:R-:W-:Y:S08]  /*a420*/  HMMA.16816.F32.BF16 R4, R20.reuse, R48, R156 ;  /* 0x000000301404723c */ /* 0x042ff0000004189c */
[----:B------:R-:W-:Y:S01]  /*a430*/  HMMA.16816.F32.BF16 R48, R20, R50, R168 ;  /* 0x000000321430723c */ /* 0x000fe200000418a8 */
[----:B------:R-:W1:Y:S07]  /*a440*/  LDSM.16.M88.4 R168, [R195+0x1800] ;  /* 0x00180000c3a8783b */ /* 0x000e6e0000000200 */
[C---:B------:R-:W-:Y:S08]  /*a450*/  HMMA.16816.F32.BF16 R220, R16.reuse, R44, R64 ;  /* 0x0000002c10dc723c */ /* 0x040ff00000041840 */
[C---:B------:R-:W-:Y:S08]  /*a460*/  HMMA.16816.F32.BF16 R208, R16.reuse, R46, R60 ;  /* 0x0000002e10d0723c */ /* 0x040ff0000004183c */
[----:B------:R-:W-:Y:S08]  /*a470*/  HMMA.16816.F32.BF16 R216, R16, R42, R144 ;  /* 0x0000002a10d8723c */ /* 0x000ff00000041890 */
[C---:B------:R-:W-:Y:S01]  /*a480*/  HMMA.16816.F32.BF16 R16, R20.reuse, R44, R152 ;  /* 0x0000002c1410723c */ /* 0x040fe20000041898 */
[----:B------:R-:W-:Y:S07]  /*a490*/  LDSM.16.M88.4 R152, [R193+0x1800] ;  /* 0x00180000c198783b */ /* 0x000fee0000000200 */
[C---:B------:R-:W-:Y:S08]  /*a4a0*/  HMMA.16816.F32.BF16 R60, R20.reuse, R40, R148 ;  /* 0x00000028143c723c */ /* 0x040ff00000041894 */
[C---:B------:R-:W-:Y:S08]  /*a4b0*/  HMMA.16816.F32.BF16 R44, R20.reuse, R46, R164 ;  /* 0x0000002e142c723c */ /* 0x040ff000000418a4 */
[C---:B------:R-:W-:Y:S01]  /*a4c0*/  HMMA.16816.F32.BF16 R148, R20.reuse, R36, R28 ;  /* 0x000000241494723c */ /* 0x040fe2000004181c */
[----:B------:R-:W-:Y:S07]  /*a4d0*/  LDSM.16.M88.4 R28, [R193] ;  /* 0x00000000c11c783b */ /* 0x000fee0000000200 */
[C---:B------:R-:W-:Y:S08]  /*a4e0*/  HMMA.16816.F32.BF16 R64, R20.reuse, R42, R160 ;  /* 0x0000002a1440723c */ /* 0x040ff000000418a0 */
[----:B------:R-:W-:Y:S01]  /*a4f0*/  HMMA.16816.F32.BF16 R144, R20, R38, R24 ;  /* 0x000000261490723c */ /* 0x000fe20000041818 */
[----:B------:R-:W-:Y:S04]  /*a500*/  LDSM.16.M88.4 R24, [R193+0x800] ;  /* 0x00080000c118783b */ /* 0x000fe80000000200 */
[----:B------:R-:W-:Y:S03]  /*a510*/  LDSM.16.M88.4 R20, [R193+0x1000] ;  /* 0x00100000c114783b */ /* 0x000fe60000000200 */
[C---:B--2---:R-:W-:Y:S01]  /*a520*/  HMMA.16816.F32.BF16 R76, R12.reuse, R56, R4 ;  /* 0x000000380c4c723c */ /* 0x044fe20000041804 */
[----:B------:R-:W2:Y:S07]  /*a530*/  LDSM.16.M88.4 R4, [R198] ;  /* 0x00000000c604783b */ /* 0x000eae0000000200 */
[C---:B---3--:R-:W-:Y:S08]  /*a540*/  HMMA.16816.F32.BF16 R40, R12.reuse, R54, R44 ;  /* 0x000000360c28723c */ /* 0x048ff0000004182c */
[C---:B------:R-:W-:Y:S01]  /*a550*/  HMMA.16816.F32.BF16 R72, R12.reuse, R52, R16 ;  /* 0x000000340c48723c */ /* 0x040fe20000041810 */
[----:B------:R-:W3:Y:S07]  /*a560*/  LDSM.16.M88.4 R16, [R197+0x2000] ;  /* 0x00200000c510783b */ /* 0x000eee0000000200 */
[C---:B------:R-:W-:Y:S08]  /*a570*/  HMMA.16816.F32.BF16 R60, R12.reuse, R32, R60 ;  /* 0x000000200c3c723c */ /* 0x040ff0000004183c */
[C---:B------:R-:W-:Y:S08]  /*a580*/  HMMA.16816.F32.BF16 R48, R12.reuse, R58, R48 ;  /* 0x0000003a0c30723c */ /* 0x040ff00000041830 */
[C---:B------:R-:W-:Y:S08]  /*a590*/  HMMA.16816.F32.BF16 R36, R12.reuse, R34, R64 ;  /* 0x000000220c24723c */ /* 0x040ff00000041840 */
[C---:B-1----:R-:W-:Y:S08]  /*a5a0*/  HMMA.16816.F32.BF16 R44, R12.reuse, R168, R148 ;  /* 0x000000a80c2c723c */ /* 0x042ff00000041894 */
[----:B------:R-:W-:Y:S08]  /*a5b0*/  HMMA.16816.F32.BF16 R12, R12, R170, R144 ;  /* 0x000000aa0c0c723c */ /* 0x000ff00000041890 */
[C---:B--2---:R-:W-:Y:S08]  /*a5c0*/  HMMA.16816.F32.BF16 R184, R4.reuse, R28, R76 ;  /* 0x0000001c04b8723c */ /* 0x044ff0000004184c */
[C---:B------:R-:W-:Y:S08]  /*a5d0*/  HMMA.16816.F32.BF16 R180, R4.reuse, R30, R48 ;  /* 0x0000001e04b4723c */ /* 0x040ff00000041830 */
[C---:B------:R-:W-:Y:S01]  /*a5e0*/  HMMA.16816.F32.BF16 R176, R4.reuse, R24, R72 ;  /* 0x0000001804b0723c */ /* 0x040fe20000041848 */
[----:B------:R-:W-:Y:S07]  /*a5f0*/  I2F R74, R0 ;  /* 0x00000000004a7306 */ /* 0x000fee0000201400 */
[C---:B------:R-:W-:Y:S07]  /*a600*/  HMMA.16816.F32.BF16 R164, R4.reuse, R26, R40 ;  /* 0x0000001a04a4723c */ /* 0x040fee0000041828 */
[C---:B------:R-:W-:Y:S01]  /*a610*/  IADD3 R43, R0.reuse, 0x18, RZ ;  /* 0x00000018002b7810 */ /* 0x040fe20007ffe0ff */
[----:B------:R-:W-:Y:S01]  /*a620*/  HMMA.16816.F32.BF16 R156, R4, R20, R60 ;  /* 0x00000014049c723c */ /* 0x000fe2000004183c */
[----:B------:R-:W-:-:S02]  /*a630*/  IADD3 R42, R0, 0x19, RZ ;  /* 0x00000019002a7810 */ /* 0x000fc40007ffe0ff */
[C---:B------:R-:W-:Y:S01]  /*a640*/  IADD3 R41, R0.reuse, 0x21, RZ ;  /* 0x0000002100297810 */ /* 0x040fe20007ffe0ff */
[----:B------:R-:W-:Y:S01]  /*a650*/  I2F R72, R43 ;  /* 0x0000002b00487306 */ /* 0x000fe20000201400 */
[----:B------:R-:W-:-:S03]  /*a660*/  IADD3 R40, R0, 0x38, RZ ;  /* 0x0000003800287810 */ /* 0x000fc60007ffe0ff */
[C---:B------:R-:W-:Y:S04]  /*a670*/  HMMA.16816.F32.BF16 R172, R4.reuse, R22, R36 ;  /* 0x0000001604ac723c */ /* 0x040fe80000041824 */
[----:B------:R-:W-:Y:S03]  /*a680*/  I2F R64, R41 ;  /* 0x0000002900407306 */ /* 0x000fe60000201400 */
[C---:B------:R-:W-:Y:S01]  /*a690*/  IADD3 R39, R0.reuse, 0x1, RZ ;  /* 0x0000000100277810 */ /* 0x040fe20007ffe0ff */
[----:B------:R-:W-:Y:S01]  /*a6a0*/  HMMA.16816.F32.BF16 R160, R4, R152, R44 ;  /* 0x0000009804a0723c */ /* 0x000fe2000004182c */
[C---:B------:R-:W-:Y:S02]  /*a6b0*/  IADD3 R37, R0.reuse, 0x8, RZ ;  /* 0x0000000800257810 */ /* 0x040fe40007ffe0ff */
[C---:B------:R-:W-:Y:S01]  /*a6c0*/  IADD3 R36, R0.reuse, 0x9, RZ ;  /* 0x0000000900247810 */ /* 0x040fe20007ffe0ff */
[----:B------:R-:W-:Y:S01]  /*a6d0*/  I2F R69, R39 ;  /* 0x0000002700457306 */ /* 0x000fe20000201400 */
[----:B------:R-:W-:-:S02]  /*a6e0*/  IADD3 R38, R0, 0x10, RZ ;  /* 0x0000001000267810 */ /* 0x000fc40007ffe0ff */
[C---:B------:R-:W-:Y:S01]  /*a6f0*/  IADD3 R44, R0.reuse, 0x11, RZ ;  /* 0x00000011002c7810 */ /* 0x040fe20007ffe0ff */
[----:B------:R-:W-:Y:S01]  /*a700*/  HMMA.16816.F32.BF16 R148, R4, R154, R12 ;  /* 0x0000009a0494723c */ /* 0x000fe2000004180c */
[----:B------:R-:W1:Y:S01]  /*a710*/  LDSM.16.M88.4 R4, [R198+0x2000] ;  /* 0x00200000c604783b */ /* 0x000e620000000200 */
[----:B------:R-:W-:Y:S01]  /*a720*/  IADD3 R45, R0, 0x20, RZ ;  /* 0x00000020002d7810 */ /* 0x000fe20007ffe0ff */
[----:B------:R-:W-:-:S04]  /*a730*/  DEPBAR.LE SB0, 0x0 ;  /* 0x000080000000791a */ /* 0x000fc80000000000 */
[----:B------:R-:W-:Y:S01]  /*a740*/  I2F R67, R37 ;  /* 0x0000002500437306 */ /* 0x000fe20000201400 */
[----:B---3--:R-:W-:Y:S01]  /*a750*/  HMMA.16816.F32.BF16 R12, R16, R56, R212 ;  /* 0x00000038100c723c */ /* 0x008fe200000418d4 */
[-C--:B------:R-:W-:Y:S02]  /*a760*/  ISETP.GE.AND P4, PT, R39, R8.reuse, PT ;  /* 0x000000082700720c */ /* 0x080fe40003f86270 */
[----:B------:R-:W-:-:S04]  /*a770*/  ISETP.GE.AND P6, PT, R37, R8, PT ;  /* 0x000000082500720c */ /* 0x000fc80003fc6270 */
[----:B------:R-:W-:Y:S01]  /*a780*/  I2F R66, R36 ;  /* 0x0000002400427306 */ /* 0x000fe20000201400 */
[C---:B------:R-:W-:Y:S07]  /*a790*/  HMMA.16816.F32.BF16 R144, R16.reuse, R34, R216 ;  /* 0x000000221090723c */ /* 0x040fee00000418d8 */
[----:B------:R-:W-:Y:S01]  /*a7a0*/  I2F R65, R38 ;  /* 0x0000002600417306 */ /* 0x000fe20000201400 */
[----:B------:R-:W-:Y:S01]  /*a7b0*/  HMMA.16816.F32.BF16 R48, R16, R52, R220 ;  /* 0x000000341030723c */ /* 0x000fe200000418dc */
[----:B------:R-:W-:-:S02]  /*a7c0*/  IADD3 R35, R0, 0x28, RZ ;  /* 0x0000002800237810 */ /* 0x000fc40007ffe0ff */
[----:B------:R-:W-:-:S04]  /*a7d0*/  IADD3 R34, R0, 0x29, RZ ;  /* 0x0000002900227810 */ /* 0x000fc80007ffe0ff */
[----:B------:R-:W-:Y:S01]  /*a7e0*/  IMAD.MOV.U32 R223, RZ, RZ, R2 ;  /* 0x000000ffffdf7224 */ /* 0x000fe200078e0002 */
[C---:B------:R-:W-:Y:S01]  /*a7f0*/  HMMA.16816.F32.BF16 R60, R16.reuse, R54, R208 ;  /* 0x00000036103c723c */ /* 0x040fe200000418d0 */
[----:B------:R-:W-:Y:S01]  /*a800*/  FMUL.FTZ R2, R184, c[0x0][0x2ec] ;  /* 0x0000bb00b8027a20 */ /* 0x000fe20000410000 */
[----:B------:R-:W-:Y:S01]  /*a810*/  I2F R73, R44 ;  /* 0x0000002c00497306 */ /* 0x000fe20000201400 */
[----:B------:R-:W-:Y:S02]  /*a820*/  IMAD.MOV.U32 R222, RZ, RZ, R3 ;  /* 0x000000ffffde7224 */ /* 0x000fe400078e0003 */
[----:B------:R-:W-:Y:S02]  /*a830*/  IMAD.MOV.U32 R220, RZ, RZ, R71 ;  /* 0x000000ffffdc7224 */ /* 0x000fe400078e0047 */
[----:B------:R-:W-:Y:S01]  /*a840*/  IMAD.MOV.U32 R221, RZ, RZ, R70 ;  /* 0x000000ffffdd7224 */ /* 0x000fe200078e0046 */
[----:B------:R-:W-:Y:S02]  /*a850*/  HMMA.16816.F32.BF16 R56, R16, R58, R204 ;  /* 0x0000003a1038723c */ /* 0x000fe400000418cc */
[----:B------:R2:W3:Y:S06]  /*a860*/  MUFU.TANH R3, R2 ;  /* 0x0000000200037308 */ /* 0x0004ec0000002400 */
[C---:B-1----:R-:W-:Y:S02]  /*a870*/  HMMA.16816.F32.BF16 R52, R4.reuse, R28, R12 ;  /* 0x0000001c0434723c */ /* 0x042fe4000004180c */
[----:B------:R-:W-:Y:S06]  /*a880*/  I2F R71, R42 ;  /* 0x0000002a00477306 */ /* 0x000fec0000201400 */
[C---:B------:R-:W-:Y:S01]  /*a890*/  HMMA.16816.F32.BF16 R144, R4.reuse, R22, R144 ;  /* 0x000000160490723c */ /* 0x040fe20000041890 */
[----:B--2---:R-:W-:Y:S01]  /*a8a0*/  FMUL.FTZ R2, R185, c[0x0][0x2ec] ;  /* 0x0000bb00b9027a20 */ /* 0x004fe20000410000 */
[----:B------:R-:W-:Y:S06]  /*a8b0*/  I2F R70, R45 ;  /* 0x0000002d00467306 */ /* 0x000fec0000201400 */
[C---:B------:R-:W-:Y:S02]  /*a8c0*/  HMMA.16816.F32.BF16 R12, R4.reuse, R24, R48 ;  /* 0x00000018040c723c */ /* 0x040fe40000041830 */
[----:B------:R1:W-:Y:S06]  /*a8d0*/  MUFU.TANH R23, R2 ;  /* 0x0000000200177308 */ /* 0x0003ec0000002400 */
[----:B------:R-:W-:Y:S02]  /*a8e0*/  HMMA.16816.F32.BF16 R24, R4, R26, R60 ;  /* 0x0000001a0418723c */ /* 0x000fe4000004183c */
[----:B------:R-:W-:Y:S06]  /*a8f0*/  I2F R48, R34 ;  /* 0x0000002200307306 */ /* 0x000fec0000201400 */
[----:B------:R-:W-:Y:S01]  /*a900*/  HMMA.16816.F32.BF16 R76, R16, R32, R224 ;  /* 0x00000020104c723c */ /* 0x000fe200000418e0 */
[----:B------:R-:W-:-:S02]  /*a910*/  FMUL.FTZ R146, R146, c[0x0][0x2ec] ;  /* 0x0000bb0092927a20 */ /* 0x000fc40000410000 */
[----:B-1----:R-:W-:Y:S01]  /*a920*/  FMUL.FTZ R2, R186, c[0x0][0x2ec] ;  /* 0x0000bb00ba027a20 */ /* 0x002fe20000410000 */
[----:B------:R-:W-:Y:S01]  /*a930*/  I2F R22, R40 ;  /* 0x0000002800167306 */ /* 0x000fe20000201400 */
[----:B------:R-:W-:Y:S02]  /*a940*/  FMUL.FTZ R147, R147, c[0x0][0x2ec] ;  /* 0x0000bb0093937a20 */ /* 0x000fe40000410000 */
[C---:B------:R-:W-:Y:S01]  /*a950*/  IADD3 R33, R0.reuse, 0x30, RZ ;  /* 0x0000003000217810 */ /* 0x040fe20007ffe0ff */
[----:B------:R-:W-:Y:S01]  /*a960*/  HMMA.16816.F32.BF16 R28, R4, R30, R56 ;  /* 0x0000001e041c723c */ /* 0x000fe20000041838 */
[----:B------:R-:W-:-:S03]  /*a970*/  IADD3 R32, R0, 0x31, RZ ;  /* 0x0000003100207810 */ /* 0x000fc60007ffe0ff */
[----:B------:R1:W-:Y:S08]  /*a980*/  MUFU.TANH R62, R2 ;  /* 0x00000002003e7308 */ /* 0x0003f00000002400 */
[----:B------:R-:W-:Y:S04]  /*a990*/  I2F R47, R33 ;  /* 0x00000021002f7306 */ /* 0x000fe80000201400 */
[----:B------:R-:W-:Y:S01]  /*a9a0*/  HMMA.16816.F32.BF16 R76, R4, R20, R76 ;  /* 0x00000014044c723c */ /* 0x000fe2000004184c */
[----:B-1----:R-:W-:-:S03]  /*a9b0*/  FMUL.FTZ R2, R187, c[0x0][0x2ec] ;  /* 0x0000bb00bb027a20 */ /* 0x002fc60000410000 */
[----:B------:R-:W-:Y:S03]  /*a9c0*/  I2F R56, R35 ;  /* 0x0000002300387306 */ /* 0x000fe60000201400 */
[----:B------:R-:W-:Y:S01]  /*a9d0*/  IADD3 R20, R0, 0x39, RZ ;  /* 0x0000003900147810 */ /* 0x000fe20007ffe0ff */
[----:B---3--:R-:W-:Y:S02]  /*a9e0*/  FFMA.FTZ R0, R74, R68, R3 ;  /* 0x000000444a007223 */ /* 0x008fe40000010003 */
[----:B------:R-:W-:Y:S02]  /*a9f0*/  FMUL.FTZ R3, R173, c[0x0][0x2ec] ;  /* 0x0000bb00ad037a20 */ /* 0x000fe40000410000 */
[----:B------:R1:W-:Y:S08]  /*aa00*/  MUFU.TANH R61, R2 ;  /* 0x00000002003d7308 */ /* 0x0003f00000002400 */
[----:B------:R-:W-:Y:S01]  /*aa10*/  I2F R46, R32 ;  /* 0x00000020002e7306 */ /* 0x000fe20000201400 */
[----:B-1----:R-:W-:-:S07]  /*aa20*/  FMUL.FTZ R2, R52, c[0x0][0x2ec] ;  /* 0x0000bb0034027a20 */ /* 0x002fce0000410000 */
[----:B------:R-:W-:Y:S08]  /*aa30*/  MUFU.TANH R146, R146 ;  /* 0x0000009200927308 */ /* 0x000ff00000002400 */
[----:B------:R1:W-:Y:S08]  /*aa40*/  MUFU.TANH R186, R2 ;  /* 0x0000000200ba7308 */ /* 0x0003f00000002400 */
[----:B------:R-:W-:Y:S01]  /*aa50*/  MUFU.TANH R147, R147 ;  /* 0x0000009300937308 */ /* 0x000fe20000002400 */
[----:B-1----:R-:W-:-:S07]  /*aa60*/  FMUL.FTZ R2, R53, c[0x0][0x2ec] ;  /* 0x0000bb0035027a20 */ /* 0x002fce0000410000 */
        /* <DEDUP_REMOVED lines=19> */
[----:B-1----:R-:W-:Y:S01]  /*aba0*/  FMUL.FTZ R2, R31, c[0x0][0x2ec] ;  /* 0x0000bb001f027a20 */ /* 0x002fe20000410000 */
[----:B------:R-:W-:Y:S01]  /*abb0*/  FSEL R31, R0, -INF , !P5 ;  /* 0xff800000001f7808 */ /* 0x000fe20006800000 */
[----:B--2---:R-:W-:Y:S01]  /*abc0*/  FFMA.FTZ R0, R67, R68, R21 ;  /* 0x0000004443007223 */ /* 0x004fe20000010015 */
[----:B------:R-:W-:Y:S01]  /*abd0*/  BAR.SYNC.DEFER_BLOCKING 0x0 ;  /* 0x0000000000007b1d */ /* 0x000fe20000010000 */
[----:B------:R-:W-:-:S03]  /*abe0*/  ISETP.GE.AND P5, PT, R36, R8, PT ;  /* 0x000000082400720c */ /* 0x000fc60003fa6270 */
[----:B------:R-:W-:Y:S02]  /*abf0*/  FSEL R52, R0, -INF , !P6 ;  /* 0xff80000000347808 */ /* 0x000fe40007000000 */
[----:B------:R1:W-:Y:S01]  /*ac00*/  MUFU.TANH R212, R2 ;  /* 0x0000000200d47308 */ /* 0x0003e20000002400 */
[----:B------:R-:W-:Y:S01]  /*ac10*/  ISETP.GE.AND P6, PT, R44, R8, PT ;  /* 0x000000082c00720c */ /* 0x000fe20003fc6270 */
[----:B-1----:R-:W-:-:S06]  /*ac20*/  FMUL.FTZ R2, R176, c[0x0][0x2ec] ;  /* 0x0000bb00b0027a20 */ /* 0x002fcc0000410000 */
[----:B------:R1:W2:Y:S02]  /*ac30*/  MUFU.TANH R29, R2 ;  /* 0x00000002001d7308 */ /* 0x0002a40000002400 */
[----:B-1----:R-:W-:Y:S02]  /*ac40*/  FMUL.FTZ R2, R177, c[0x0][0x2ec] ;  /* 0x0000bb00b1027a20 */ /* 0x002fe40000410000 */
[----:B--2---:R-:W-:-:S04]  /*ac50*/  FFMA.FTZ R0, R65, R68, R29 ;  /* 0x0000004441007223 */ /* 0x004fc8000001001d */
        /* <DEDUP_REMOVED lines=26> */
[----:B------:R-:W-:-:S04]  /*ae00*/  FMUL.FTZ R26, R151, c[0x0][0x2ec] ;  /* 0x0000bb00971a7a20 */ /* 0x000fc80000410000 */
[----:B------:R1:W-:Y:S02]  /*ae10*/  MUFU.TANH R75, R2 ;  /* 0x00000002004b7308 */ /* 0x0003e40000002400 */
[----:B-1----:R-:W-:-:S06]  /*ae20*/  FMUL.FTZ R2, R27, c[0x0][0x2ec] ;  /* 0x0000bb001b027a20 */ /* 0x002fcc0000410000 */
[----:B------:R1:W-:Y:S02]  /*ae30*/  MUFU.TANH R167, R2 ;  /* 0x0000000200a77308 */ /* 0x0003e40000002400 */
[----:B-1----:R-:W-:-:S06]  /*ae40*/  FMUL.FTZ R2, R156, c[0x0][0x2ec] ;  /* 0x0000bb009c027a20 */ /* 0x002fcc0000410000 */
[----:B------:R1:W-:Y:S02]  /*ae50*/  MUFU.TANH R13, R2 ;  /* 0x00000002000d7308 */ /* 0x0003e40000002400 */
        /* <DEDUP_REMOVED lines=11> */
[----:B-1----:R-:W-:-:S06]  /*af10*/  FFMA.FTZ R2, R69, R68, R23 ;  /* 0x0000004445027223 */ /* 0x002fcc0000010017 */
[----:B------:R1:W-:Y:S01]  /*af20*/  MUFU.TANH R23, R3 ;  /* 0x0000000300177308 */ /* 0x0003e20000002400 */
[----:B------:R-:W-:Y:S01]  /*af30*/  FSEL R51, R2, -INF , !P4 ;  /* 0xff80000002337808 */ /* 0x000fe20006000000 */
[----:B------:R-:W-:Y:S01]  /*af40*/  FFMA.FTZ R2, R66, R68, R49 ;  /* 0x0000004442027223 */ /* 0x000fe20000010031 */
[----:B------:R-:W-:-:S04]  /*af50*/  ISETP.GE.AND P4, PT, R38, R8, PT ;  /* 0x000000082600720c */ /* 0x000fc80003f86270 */
[----:B------:R-:W-:Y:S01]  /*af60*/  FSEL R53, R2, -INF , !P5 ;  /* 0xff80000002357808 */ /* 0x000fe20006800000 */
[-C--:B------:R-:W-:Y:S01]  /*af70*/  FFMA.FTZ R2, R73, R68.reuse, R30 ;  /* 0x0000004449027223 */ /* 0x080fe2000001001e */
[----:B------:R-:W-:Y:S01]  /*af80*/  FSEL R156, R0, -INF , !P4 ;  /* 0xff800000009c7808 */ /* 0x000fe20006000000 */
[----:B------:R-:W-:Y:S01]  /*af90*/  FFMA.FTZ R0, R72, R68, R28 ;  /* 0x0000004448007223 */ /* 0x000fe2000001001c */
[-C--:B------:R-:W-:Y:S02]  /*afa0*/  ISETP.GE.AND P5, PT, R43, R8.reuse, PT ;  /* 0x000000082b00720c */ /* 0x080fe40003fa6270 */
[----:B------:R-:W-:Y:S01]  /*afb0*/  FSEL R164, R2, -INF , !P6 ;  /* 0xff80000002a47808 */ /* 0x000fe20007000000 */
[----:B-1----:R-:W-:Y:S01]  /*afc0*/  FMUL.FTZ R3, R160, c[0x0][0x2ec] ;  /* 0x0000bb00a0037a20 */ /* 0x002fe20000410000 */
[----:B------:R-:W-:Y:S01]  /*afd0*/  ISETP.GE.AND P4, PT, R42, R8, PT ;  /* 0x000000082a00720c */ /* 0x000fe20003f86270 */
[-C--:B------:R-:W-:Y:S01]  /*afe0*/  FFMA.FTZ R2, R71, R68.reuse, R14 ;  /* 0x0000004447027223 */ /* 0x080fe2000001000e */
[----:B------:R-:W-:Y:S01]  /*aff0*/  FSEL R165, R0, -INF , !P5 ;  /* 0xff80000000a57808 */ /* 0x000fe20006800000 */
[----:B------:R1:W2:Y:S01]  /*b000*/  MUFU.TANH R21, R3 ;  /* 0x0000000300157308 */ /* 0x0002a20000002400 */
[----:B------:R-:W-:Y:S01]  /*b010*/  FFMA.FTZ R0, R70, R68, R13 ;  /* 0x0000004446007223 */ /* 0x000fe2000001000d */
[----:B------:R-:W-:-:S02]  /*b020*/  ISETP.GE.AND P6, PT, R45, R8, PT ;  /* 0x000000082d00720c */ /* 0x000fc40003fc6270 */
[-C--:B------:R-:W-:Y:S02]  /*b030*/  ISETP.GE.AND P5, PT, R41, R8.reuse, PT ;  /* 0x000000082900720c */ /* 0x080fe40003fa6270 */
[----:B------:R-:W-:Y:S01]  /*b040*/  FSEL R172, R2, -INF , !P4 ;  /* 0xff80000002ac7808 */ /* 0x000fe20006000000 */
[----:B------:R-:W-:Y:S01]  /*b050*/  FMUL.FTZ R2, R149, c[0x0][0x2ec] ;  /* 0x0000bb0095027a20 */ /* 0x000fe20000410000 */
[----:B------:R-:W-:Y:S02]  /*b060*/  FSEL R173, R0, -INF , !P6 ;  /* 0xff80000000ad7808 */ /* 0x000fe40007000000 */
[----:B------:R-:W-:Y:S01]  /*b070*/  FSEL R176, R12, -INF , !P5 ;  /* 0xff8000000cb07808 */ /* 0x000fe20006800000 */
[----:B------:R3:W-:Y:S01]  /*b080*/  MUFU.TANH R13, R2 ;  /* 0x00000002000d7308 */ /* 0x0007e20000002400 */
[-C--:B------:R-:W-:Y:S01]  /*b090*/  ISETP.GE.AND P5, PT, R33, R8.reuse, PT ;  /* 0x000000082100720c */ /* 0x080fe20003fa6270 */
[----:B------:R-:W-:Y:S01]  /*b0a0*/  FMUL.FTZ R12, R162, c[0x0][0x2ec] ;  /* 0x0000bb00a20c7a20 */ /* 0x000fe20000410000 */
[-C--:B------:R-:W-:Y:S01]  /*b0b0*/  ISETP.GE.AND P4, PT, R35, R8.reuse, PT ;  /* 0x000000082300720c */ /* 0x080fe20003f86270 */
[----:B-1----:R-:W-:Y:S01]  /*b0c0*/  FMUL.FTZ R3, R161, c[0x0][0x2ec] ;  /* 0x0000bb00a1037a20 */ /* 0x002fe20000410000 */
[----:B------:R-:W-:Y:S01]  /*b0d0*/  ISETP.GE.AND P6, PT, R34, R8, PT ;  /* 0x000000082200720c */ /* 0x000fe20003fc6270 */
[----:B--2---:R-:W-:-:S02]  /*b0e0*/  FFMA.FTZ R0, R47, R68, R21 ;  /* 0x000000442f007223 */ /* 0x004fc40000010015 */
[----:B------:R-:W-:Y:S03]  /*b0f0*/  MUFU.TANH R12, R12 ;  /* 0x0000000c000c7308 */ /* 0x000fe60000002400 */
[----:B------:R-:W-:Y:S01]  /*b100*/  FSEL R180, R0, -INF , !P5 ;  /* 0xff80000000b47808 */ /* 0x000fe20006800000 */
[----:B------:R-:W-:Y:S01]  /*b110*/  FMUL.FTZ R0, R174, c[0x0][0x2ec] ;  /* 0x0000bb00ae007a20 */ /* 0x000fe20000410000 */
[----:B------:R-:W-:-:S03]  /*b120*/  ISETP.GE.AND P5, PT, R20, R8, PT ;  /* 0x000000081400720c */ /* 0x000fc60003fa6270 */
[----:B------:R1:W-:Y:S01]  /*b130*/  MUFU.TANH R15, R3 ;  /* 0x00000003000f7308 */ /* 0x0003e20000002400 */
[----:B---3--:R-:W-:Y:S02]  /*b140*/  FFMA.FTZ R2, R48, R68, R23 ;  /* 0x0000004430027223 */ /* 0x008fe40000010017 */
[----:B------:R-:W-:-:S03]  /*b150*/  FMUL.FTZ R23, R150, c[0x0][0x2ec] ;  /* 0x0000bb0096177a20 */ /* 0x000fc60000410000 */
[----:B------:R-:W-:Y:S02]  /*b160*/  FSEL R181, R2, -INF , !P6 ;  /* 0xff80000002b57808 */ /* 0x000fe40007000000 */
[----:B------:R-:W2:Y:S01]  /*b170*/  I2F R21, R20 ;  /* 0x0000001400157306 */ /* 0x000ea20000201400 */
[----:B------:R-:W-:Y:S01]  /*b180*/  ISETP.GE.AND P6, PT, R40, R8, PT ;  /* 0x000000082800720c */ /* 0x000fe20003fc6270 */
[----:B-1----:R-:W-:-:S06]  /*b190*/  FMUL.FTZ R3, R148, c[0x0][0x2ec] ;  /* 0x0000bb0094037a20 */ /* 0x002fcc0000410000 */
[----:B------:R1:W-:Y:S01]  /*b1a0*/  MUFU.TANH R25, R0 ;  /* 0x0000000000197308 */ /* 0x0003e20000002400 */
[----:B--2---:R-:W-:-:S07]  /*b1b0*/  FFMA.FTZ R2, R21, R68, R13 ;  /* 0x0000004415027223 */ /* 0x004fce000001000d */
[----:B------:R2:W3:Y:S01]  /*b1c0*/  MUFU.TANH R14, R3 ;  /* 0x00000003000e7308 */ /* 0x0004e20000002400 */
[----:B------:R-:W-:Y:S01]  /*b1d0*/  FSEL R184, R2, -INF , !P5 ;  /* 0xff80000002b87808 */ /* 0x000fe20006800000 */
[-C--:B------:R-:W-:Y:S01]  /*b1e0*/  FFMA.FTZ R2, R67, R68.reuse, R60 ;  /* 0x0000004443027223 */ /* 0x080fe2000001003c */
[----:B------:R-:W-:Y:S01]  /*b1f0*/  ISETP.GE.AND P5, PT, R36, R9, PT ;  /* 0x000000092400720c */ /* 0x000fe20003fa6270 */
[----:B-1----:R-:W-:-:S04]  /*b200*/  FFMA.FTZ R0, R46, R68, R15 ;  /* 0x000000442e007223 */ /* 0x002fc8000001000f */
[----:B------:R-:W-:Y:S01]  /*b210*/  MUFU.TANH R23, R23 ;  /* 0x0000001700177308 */ /* 0x000fe20000002400 */
[----:B------:R-:W-:Y:S02]  /*b220*/  FMUL.FTZ R15, R163, c[0x0][0x2ec] ;  /* 0x0000bb00a30f7a20 */ /* 0x000fe40000410000 */
[----:B--2---:R-:W-:-:S05]  /*b230*/  FFMA.FTZ R3, R56, R68, R24 ;  /* 0x0000004438037223 */ /* 0x004fca0000010018 */
[----:B------:R-:W-:Y:S01]  /*b240*/  MUFU.TANH R24, R15 ;  /* 0x0000000f00187308 */ /* 0x000fe20000002400 */
[----:B------:R-:W-:Y:S01]  /*b250*/  FSEL R177, R3, -INF , !P4 ;  /* 0xff80000003b17808 */ /* 0x000fe20006000000 */
[----:B---3--:R-:W-:Y:S01]  /*b260*/  FFMA.FTZ R3, R22, R68, R14 ;  /* 0x0000004416037223 */ /* 0x008fe2000001000e */
[----:B------:R-:W-:Y:S01]  /*b270*/  ISETP.GE.AND P4, PT, R32, R8, PT ;  /* 0x000000082000720c */ /* 0x000fe20003f86270 */
[----:B------:R-:W-:-:S03]  /*b280*/  FMUL.FTZ R8, R175, c[0x0][0x2ec] ;  /* 0x0000bb00af087a20 */ /* 0x000fc60000410000 */
[----:B------:R-:W-:Y:S01]  /*b290*/  FSEL R182, R0, -INF , !P4 ;  /* 0xff80000000b67808 */ /* 0x000fe20006000000 */
[-C--:B------:R-:W-:Y:S01]  /*b2a0*/  FFMA.FTZ R0, R74, R68.reuse, R62 ;  /* 0x000000444a007223 */ /* 0x080fe2000001003e */
[----:B------:R-:W-:Y:S01]  /*b2b0*/  FSEL R183, R3, -INF , !P6 ;  /* 0xff80000003b77808 */ /* 0x000fe20007000000 */
[-C--:B------:R-:W-:Y:S01]  /*b2c0*/  FFMA.FTZ R3, R69, R68.reuse, R61 ;  /* 0x0000004445037223 */ /* 0x080fe2000001003d */
[-C--:B------:R-:W-:Y:S01]  /*b2d0*/  ISETP.GE.AND P4, PT, R39, R9.reuse, PT ;  /* 0x000000092700720c */ /* 0x080fe20003f86270 */
[----:B------:R-:W1:Y:S01]  /*b2e0*/  MUFU.TANH R13, R8 ;  /* 0x00000008000d7308 */ /* 0x000e620000002400 */
[----:B------:R-:W-:Y:S01]  /*b2f0*/  FSEL R49, R0, -INF , !P1 ;  /* 0xff80000000317808 */ /* 0x000fe20004800000 */
[-C--:B------:R-:W-:Y:S01]  /*b300*/  FFMA.FTZ R0, R66, R68.reuse, R50 ;  /* 0x0000004442007223 */ /* 0x080fe20000010032 */
[-C--:B------:R-:W-:Y:S02]  /*b310*/  ISETP.GE.AND P6, PT, R37, R9.reuse, PT ;  /* 0x000000092500720c */ /* 0x080fe40003fc6270 */
[----:B------:R-:W-:Y:S01]  /*b320*/  FSEL R50, R3, -INF , !P4 ;  /* 0xff80000003327808 */ /* 0x000fe20006000000 */
[-C--:B------:R-:W-:Y:S01]  /*b330*/  FFMA.FTZ R3, R65, R68.reuse, R59 ;  /* 0x0000004441037223 */ /* 0x080fe2000001003b */
[----:B------:R-:W-:Y:S01]  /*b340*/  FSEL R61, R0, -INF , !P5 ;  /* 0xff800000003d7808 */ /* 0x000fe20006800000 */
[-C--:B------:R-:W-:Y:S01]  /*b350*/  FFMA.FTZ R0, R72, R68.reuse, R57 ;  /* 0x0000004448007223 */ /* 0x080fe20000010039 */
[----:B------:R-:W-:Y:S01]  /*b360*/  FSEL R60, R2, -INF , !P6 ;  /* 0xff800000023c7808 */ /* 0x000fe20007000000 */
[----:B------:R-:W-:Y:S01]  /*b370*/  FFMA.FTZ R2, R73, R68, R58 ;  /* 0x0000004449027223 */ /* 0x000fe2000001003a */
[-C--:B------:R-:W-:Y:S01]  /*b380*/  ISETP.GE.AND P6, PT, R43, R9.reuse, PT ;  /* 0x000000092b00720c */ /* 0x080fe20003fc6270 */
[----:B------:R-:W2:Y:S01]  /*b390*/  MUFU.TANH R8, R26 ;  /* 0x0000001a00087308 */ /* 0x000ea20000002400 */
[----:B------:R-:W-:-:S02]  /*b3a0*/  ISETP.GE.AND P1, PT, R38, R9, PT ;  /* 0x000000092600720c */ /* 0x000fc40003f26270 */
[----:B------:R-:W-:Y:S01]  /*b3b0*/  FSEL R160, R0, -INF , !P6 ;  /* 0xff80000000a07808 */ /* 0x000fe20007000000 */
[-C--:B------:R-:W-:Y:S01]  /*b3c0*/  FFMA.FTZ R0, R70, R68.reuse, R54 ;  /* 0x0000004446007223 */ /* 0x080fe20000010036 */
[----:B------:R-:W-:Y:S01]  /*b3d0*/  FSEL R158, R3, -INF , !P1 ;  /* 0xff800000039e7808 */ /* 0x000fe20004800000 */
[-C--:B------:R-:W-:Y:S01]  /*b3e0*/  FFMA.FTZ R3, R71, R68.reuse, R55 ;  /* 0x0000004447037223 */ /* 0x080fe20000010037 */
[-C--:B------:R-:W-:Y:S02]  /*b3f0*/  ISETP.GE.AND P1, PT, R45, R9.reuse, PT ;  /* 0x000000092d00720c */ /* 0x080fe40003f26270 */
[-C--:B------:R-:W-:Y:S02]  /*b400*/  ISETP.GE.AND P4, PT, R44, R9.reuse, PT ;  /* 0x000000092c00720c */ /* 0x080fe40003f86270 */
[----:B------:R-:W-:Y:S01]  /*b410*/  FSEL R174, R0, -INF , !P1 ;  /* 0xff80000000ae7808 */ /* 0x000fe20004800000 */
[----:B------:R-:W-:Y:S01]  /*b420*/  FFMA.FTZ R0, R56, R68, R25 ;  /* 0x0000004438007223 */ /* 0x000fe20000010019 */
[----:B------:R-:W-:-:S02]  /*b430*/  ISETP.GE.AND P6, PT, R35, R9, PT ;  /* 0x000000092300720c */ /* 0x000fc40003fc6270 */
[----:B------:R-:W-:Y:S01]  /*b440*/  FSEL R159, R2, -INF , !P4 ;  /* 0xff800000029f7808 */ /* 0x000fe20006000000 */
[-C--:B------:R-:W-:Y:S01]  /*b450*/  FFMA.FTZ R2, R64, R68.reuse, R27 ;  /* 0x0000004440027223 */ /* 0x080fe2000001001b */
[-C--:B------:R-:W-:Y:S02]  /*b460*/  ISETP.GE.AND P4, PT, R41, R9.reuse, PT ;  /* 0x000000092900720c */ /* 0x080fe40003f86270 */
[----:B------:R-:W-:Y:S01]  /*b470*/  FSEL R178, R0, -INF , !P6 ;  /* 0xff80000000b27808 */ /* 0x000fe20007000000 */
[----:B------:R-:W-:Y:S01]  /*b480*/  FMUL.FTZ R0, R77, c[0x0][0x2ec] ;  /* 0x0000bb004d007a20 */ /* 0x000fe20000410000 */
[-C--:B------:R-:W-:Y:S02]  /*b490*/  ISETP.GE.AND P5, PT, R42, R9.reuse, PT ;  /* 0x000000092a00720c */ /* 0x080fe40003fa6270 */
[----:B------:R-:W-:Y:S01]  /*b4a0*/  FSEL R175, R2, -INF , !P4 ;  /* 0xff80000002af7808 */ /* 0x000fe20006000000 */
[-C--:B------:R-:W-:Y:S01]  /*b4b0*/  FFMA.FTZ R2, R47, R68.reuse, R12 ;  /* 0x000000442f027223 */ /* 0x080fe2000001000c */
[-C--:B------:R-:W-:Y:S01]  /*b4c0*/  ISETP.GE.AND P1, PT, R33, R9.reuse, PT ;  /* 0x000000092100720c */ /* 0x080fe20003f26270 */
[----:B------:R3:W-:Y:S01]  /*b4d0*/  MUFU.TANH R54, R0 ;  /* 0x0000000000367308 */ /* 0x0007e20000002400 */
[----:B------:R-:W-:Y:S01]  /*b4e0*/  FSEL R161, R3, -INF , !P5 ;  /* 0xff80000003a17808 */ /* 0x000fe20006800000 */
[----:B-1----:R-:W-:Y:S01]  /*b4f0*/  FFMA.FTZ R3, R48, R68, R13 ;  /* 0x0000004430037223 */ /* 0x002fe2000001000d */
[-C--:B------:R-:W-:Y:S01]  /*b500*/  ISETP.GE.AND P4, PT, R32, R9.reuse, PT ;  /* 0x000000092000720c */ /* 0x080fe20003f86270 */
[----:B------:R-:W-:Y:S01]  /*b510*/  HMMA.16816.F32.BF16 R12, R16, R168, R248 ;  /* 0x000000a8100c723c */ /* 0x000fe200000418f8 */
[----:B------:R-:W-:-:S02]  /*b520*/  ISETP.GE.AND P5, PT, R34, R9, PT ;  /* 0x000000092200720c */ /* 0x000fc40003fa6270 */
[-C--:B------:R-:W-:Y:S02]  /*b530*/  ISETP.GE.AND P6, PT, R40, R9.reuse, PT ;  /* 0x000000092800720c */ /* 0x080fe40003fc6270 */
[----:B------:R-:W-:Y:S01]  /*b540*/  FSEL R179, R3, -INF , !P5 ;  /* 0xff80000003b37808 */ /* 0x000fe20006800000 */
[----:B------:R-:W-:Y:S01]  /*b550*/  FMUL.FTZ R3, R78, c[0x0][0x2ec] ;  /* 0x0000bb004e037a20 */ /* 0x000fe20000410000 */
[----:B------:R-:W-:Y:S01]  /*b560*/  FSEL R169, R2, -INF , !P1 ;  /* 0xff80000002a97808 */ /* 0x000fe20004800000 */
[-C--:B------:R-:W-:Y:S01]  /*b570*/  FFMA.FTZ R2, R22, R68.reuse, R23 ;  /* 0x0000004416027223 */ /* 0x080fe20000010017 */
[----:B------:R-:W-:Y:S01]  /*b580*/  ISETP.GE.AND P5, PT, R20, R9, PT ;  /* 0x000000091400720c */ /* 0x000fe20003fa6270 */
[----:B------:R-:W-:Y:S01]  /*b590*/  HMMA.16816.F32.BF16 R16, R16, R170, R220 ;  /* 0x000000aa1010723c */ /* 0x000fe200000418dc */
[-C--:B------:R-:W-:Y:S01]  /*b5a0*/  ISETP.GE.AND P1, PT, R39, R11.reuse, PT ;  /* 0x0000000b2700720c */ /* 0x080fe20003f26270 */
[-C--:B---3--:R-:W-:Y:S01]  /*b5b0*/  FFMA.FTZ R0, R46, R68.reuse, R24 ;  /* 0x000000442e007223 */ /* 0x088fe20000010018 */
[----:B------:R-:W-:Y:S01]  /*b5c0*/  FSEL R185, R2, -INF , !P6 ;  /* 0xff80000002b97808 */ /* 0x000fe20007000000 */
[----:B------:R-:W-:Y:S01]  /*b5d0*/  FFMA.FTZ R2, R74, R68, R186 ;  /* 0x000000444a027223 */ /* 0x000fe200000100ba */
[----:B------:R-:W-:-:S02]  /*b5e0*/  ISETP.GE.AND P6, PT, R37, R11, PT ;  /* 0x0000000b2500720c */ /* 0x000fc40003fc6270 */
[----:B------:R-:W-:Y:S01]  /*b5f0*/  FSEL R168, R0, -INF , !P4 ;  /* 0xff80000000a87808 */ /* 0x000fe20006000000 */
[----:B--2---:R-:W-:Y:S01]  /*b600*/  FFMA.FTZ R0, R21, R68, R8 ;  /* 0x0000004415007223 */ /* 0x004fe20000010008 */
[----:B------:R-:W-:Y:S02]  /*b610*/  ISETP.GE.AND P4, PT, R39, R10, PT ;  /* 0x0000000a2700720c */ /* 0x000fe40003f86270 */
[----:B------:R-:W-:Y:S01]  /*b620*/  FSEL R25, R2, -INF , !P3 ;  /* 0xff80000002197808 */ /* 0x000fe20005800000 */
[-C--:B------:R-:W-:Y:S01]  /*b630*/  FFMA.FTZ R2, R69, R68.reuse, R210 ;  /* 0x0000004445027223 */ /* 0x080fe200000100d2 */
[----:B------:R-:W-:Y:S01]  /*b640*/  FSEL R186, R0, -INF , !P5 ;  /* 0xff80000000ba7808 */ /* 0x000fe20006800000 */
[----:B------:R-:W-:Y:S01]  /*b650*/  FFMA.FTZ R0, R74, R68, R204 ;  /* 0x000000444a007223 */ /* 0x000fe200000100cc */
[----:B------:R-:W-:Y:S01]  /*b660*/  ISETP.GE.AND P5, PT, R37, R10, PT ;  /* 0x0000000a2500720c */ /* 0x000fe20003fa6270 */
[----:B------:R1:W2:Y:S01]  /*b670*/  MUFU.TANH R39, R3 ;  /* 0x0000000300277308 */ /* 0x0002a20000002400 */
        /* <DEDUP_REMOVED lines=10> */
[----:B------:R-:W-:-:S02]  /*b720*/  ISETP.GE.AND P4, PT, R38, R10, PT ;  /* 0x0000000a2600720c */ /* 0x000fc40003f86270 */
[----:B------:R-:W-:Y:S01]  /*b730*/  ISETP.GE.AND P3, PT, R36, R11, PT ;  /* 0x0000000b2400720c */ /* 0x000fe20003f66270 */
[----:B------:R-:W-:Y:S01]  /*b740*/  HMMA.16816.F32.BF16 R4, R4, R154, R16 ;  /* 0x0000009a0404723c */ /* 0x000fe20000041810 */
[----:B------:R-:W-:Y:S01]  /*b750*/  FSEL R27, R0, -INF , !P5 ;  /* 0xff800000001b7808 */ /* 0x000fe20006800000 */
[----:B------:R-:W-:Y:S01]  /*b760*/  FFMA.FTZ R0, R66, R68, R212 ;  /* 0x0000004442007223 */ /* 0x000fe200000100d4 */
[----:B------:R-:W-:Y:S01]  /*b770*/  ISETP.GE.AND P5, PT, R44, R10, PT ;  /* 0x0000000a2c00720c */ /* 0x000fe20003fa6270 */
[----:B-1----:R-:W-:Y:S01]  /*b780*/  FMUL.FTZ R3, R79, c[0x0][0x2ec] ;  /* 0x0000bb004f037a20 */ /* 0x002fe20000410000 */
[----:B------:R-:W-:Y:S01]  /*b790*/  FSEL R23, R2, -INF , !P3 ;  /* 0xff80000002177808 */ /* 0x000fe20005800000 */
[CC--:B------:R-:W-:Y:S01]  /*b7a0*/  FFMA.FTZ R2, R65.reuse, R68.reuse, R205 ;  /* 0x0000004441027223 */ /* 0x0c0fe200000100cd */
[----:B------:R-:W-:Y:S01]  /*b7b0*/  FSEL R26, R0, -INF , !P2 ;  /* 0xff800000001a7808 */ /* 0x000fe20005000000 */
[----:B------:R-:W-:Y:S01]  /*b7c0*/  FFMA.FTZ R0, R65, R68, R187 ;  /* 0x0000004441007223 */ /* 0x000fe200000100bb */
[----:B------:R1:W3:Y:S01]  /*b7d0*/  MUFU.TANH R9, R3 ;  /* 0x0000000300097308 */ /* 0x0002e20000002400 */
[----:B------:R-:W-:-:S02]  /*b7e0*/  ISETP.GE.AND P2, PT, R43, R10, PT ;  /* 0x0000000a2b00720c */ /* 0x000fc40003f46270 */
[-C--:B------:R-:W-:Y:S02]  /*b7f0*/  ISETP.GE.AND P1, PT, R38, R11.reuse, PT ;  /* 0x0000000b2600720c */ /* 0x080fe40003f26270 */
[-C--:B------:R-:W-:Y:S02]  /*b800*/  ISETP.GE.AND P6, PT, R44, R11.reuse, PT ;  /* 0x0000000b2c00720c */ /* 0x080fe40003fc6270 */
[----:B------:R-:W-:Y:S01]  /*b810*/  FSEL R66, R2, -INF , !P1 ;  /* 0xff80000002427808 */ /* 0x000fe20004800000 */
[-C--:B------:R-:W-:Y:S01]  /*b820*/  FFMA.FTZ R2, R73, R68.reuse, R209 ;  /* 0x0000004449027223 */ /* 0x080fe200000100d1 */
[-C--:B------:R-:W-:Y:S01]  /*b830*/  ISETP.GE.AND P3, PT, R43, R11.reuse, PT ;  /* 0x0000000b2b00720c */ /* 0x080fe20003f66270 */
[----:B------:R-:W-:Y:S01]  /*b840*/  FMUL.FTZ R14, R14, c[0x0][0x2ec] ;  /* 0x0000bb000e0e7a20 */ /* 0x000fe20000410000 */
[-C--:B------:R-:W-:Y:S01]  /*b850*/  ISETP.GE.AND P1, PT, R42, R11.reuse, PT ;  /* 0x0000000b2a00720c */ /* 0x080fe20003f26270 */
[----:B------:R-:W-:Y:S01]  /*b860*/  FMUL.FTZ R13, R13, c[0x0][0x2ec] ;  /* 0x0000bb000d0d7a20 */ /* 0x000fe20000410000 */
[----:B------:R-:W-:Y:S01]  /*b870*/  FSEL R65, R2, -INF , !P6 ;  /* 0xff80000002417808 */ /* 0x000fe20007000000 */
[-C--:B------:R-:W-:Y:S01]  /*b880*/  FFMA.FTZ R2, R72, R68.reuse, R166 ;  /* 0x0000004448027223 */ /* 0x080fe200000100a6 */
[-C--:B------:R-:W-:Y:S01]  /*b890*/  ISETP.GE.AND P6, PT, R45, R11.reuse, PT ;  /* 0x0000000b2d00720c */ /* 0x080fe20003fc6270 */
[----:B-1----:R-:W-:Y:S01]  /*b8a0*/  FMUL.FTZ R3, R144, c[0x0][0x2ec] ;  /* 0x0000bb0090037a20 */ /* 0x002fe20000410000 */
[----:B------:R-:W-:Y:S01]  /*b8b0*/  FSEL R144, R0, -INF , !P4 ;  /* 0xff80000000907808 */ /* 0x000fe20006000000 */
[----:B------:R-:W-:Y:S01]  /*b8c0*/  FFMA.FTZ R0, R73, R68, R211 ;  /* 0x0000004449007223 */ /* 0x000fe200000100d3 */
[----:B------:R-:W-:Y:S01]  /*b8d0*/  ISETP.GE.AND P4, PT, R42, R10, PT ;  /* 0x0000000a2a00720c */ /* 0x000fe20003f86270 */
[----:B------:R-:W-:Y:S01]  /*b8e0*/  MUFU.TANH R14, R14 ;  /* 0x0000000e000e7308 */ /* 0x000fe20000002400 */
[----:B------:R-:W-:Y:S01]  /*b8f0*/  FSEL R76, R2, -INF , !P3 ;  /* 0xff800000024c7808 */ /* 0x000fe20005800000 */
[-C--:B------:R-:W-:Y:S01]  /*b900*/  FFMA.FTZ R2, R71, R68.reuse, R208 ;  /* 0x0000004447027223 */ /* 0x080fe200000100d0 */
[----:B------:R-:W-:Y:S01]  /*b910*/  FSEL R77, R0, -INF , !P5 ;  /* 0xff800000004d7808 */ /* 0x000fe20006800000 */
[----:B------:R-:W-:Y:S01]  /*b920*/  FFMA.FTZ R0, R72, R68, R75 ;  /* 0x0000004448007223 */ /* 0x000fe2000001004b */
[----:B------:R-:W-:Y:S01]  /*b930*/  ISETP.GE.AND P5, PT, R45, R10, PT ;  /* 0x0000000a2d00720c */ /* 0x000fe20003fa6270 */
[----:B------:R-:W-:Y:S01]  /*b940*/  FMUL.FTZ R12, R12, c[0x0][0x2ec] ;  /* 0x0000bb000c0c7a20 */ /* 0x000fe20000410000 */
[----:B------:R-:W-:Y:S01]  /*b950*/  FSEL R75, R2, -INF , !P1 ;  /* 0xff800000024b7808 */ /* 0x000fe20004800000 */
[----:B------:R1:W4:Y:S01]  /*b960*/  MUFU.TANH R8, R3 ;  /* 0x0000000300087308 */ /* 0x0003220000002400 */
[----:B------:R-:W-:Y:S01]  /*b970*/  FSEL R78, R0, -INF , !P2 ;  /* 0xff800000004e7808 */ /* 0x000fe20005000000 */
[----:B------:R-:W-:Y:S01]  /*b980*/  FFMA.FTZ R0, R71, R68, R167 ;  /* 0x0000004447007223 */ /* 0x000fe200000100a7 */
[C---:B------:R-:W-:Y:S01]  /*b990*/  ISETP.GE.AND P2, PT, R41.reuse, R10, PT ;  /* 0x0000000a2900720c */ /* 0x040fe20003f46270 */
[-C--:B------:R-:W-:Y:S01]  /*b9a0*/  FFMA.FTZ R2, R70, R68.reuse, R63 ;  /* 0x0000004446027223 */ /* 0x080fe2000001003f */
[-C--:B------:R-:W-:Y:S01]  /*b9b0*/  ISETP.GE.AND P3, PT, R41, R11.reuse, PT ;  /* 0x0000000b2900720c */ /* 0x080fe20003f66270 */
[----:B------:R-:W-:Y:S01]  /*b9c0*/  FMUL.FTZ R4, R4, c[0x0][0x2ec] ;  /* 0x0000bb0004047a20 */ /* 0x000fe20000410000 */
[----:B------:R-:W-:Y:S01]  /*b9d0*/  FSEL R79, R0, -INF , !P4 ;  /* 0xff800000004f7808 */ /* 0x000fe20006000000 */
[----:B--2---:R-:W-:Y:S01]  /*b9e0*/  FFMA.FTZ R0, R70, R68, R39 ;  /* 0x0000004446007223 */ /* 0x004fe20000010027 */
[----:B------:R-:W-:Y:S01]  /*b9f0*/  ISETP.GE.AND P4, PT, R35, R10, PT ;  /* 0x0000000a2300720c */ /* 0x000fe20003f86270 */
[----:B------:R-:W2:Y:S01]  /*ba00*/  MUFU.TANH R13, R13 ;  /* 0x0000000d000d7308 */ /* 0x000ea20000002400 */
[----:B------:R-:W-:Y:S01]  /*ba10*/  FSEL R149, R2, -INF , !P6 ;  /* 0xff80000002957808 */ /* 0x000fe20007000000 */
[-C--:B------:R-:W-:Y:S01]  /*ba20*/  FFMA.FTZ R2, R64, R68.reuse, R54 ;  /* 0x0000004440027223 */ /* 0x080fe20000010036 */
[----:B------:R-:W-:Y:S01]  /*ba30*/  FSEL R151, R0, -INF , !P5 ;  /* 0xff80000000977808 */ /* 0x000fe20006800000 */
[----:B---3--:R-:W-:Y:S01]  /*ba40*/  FFMA.FTZ R0, R64, R68, R9 ;  /* 0x0000004440007223 */ /* 0x008fe20000010009 */
[----:B------:R-:W-:Y:S01]  /*ba50*/  ISETP.GE.AND P5, PT, R34, R10, PT ;  /* 0x0000000a2200720c */ /* 0x000fe20003fa6270 */
[----:B-1----:R-:W-:Y:S01]  /*ba60*/  FMUL.FTZ R3, R145, c[0x0][0x2ec] ;  /* 0x0000bb0091037a20 */ /* 0x002fe20000410000 */
[----:B------:R-:W-:Y:S01]  /*ba70*/  FSEL R148, R2, -INF , !P3 ;  /* 0xff80000002947808 */ /* 0x000fe20005800000 */
[----:B------:R1:W-:Y:S01]  /*ba80*/  MUFU.TANH R9, R4 ;  /* 0x0000000400097308 */ /* 0x0003e20000002400 */
[----:B------:R-:W-:Y:S01]  /*ba90*/  FSEL R152, R0, -INF , !P2 ;  /* 0xff80000000987808 */ /* 0x000fe20005000000 */
[C---:B------:R-:W-:Y:S01]  /*baa0*/  FFMA.FTZ R0, R56.reuse, R68, R146 ;  /* 0x0000004438007223 */ /* 0x040fe20000010092 */
[----:B------:R-:W-:Y:S01]  /*bab0*/  ISETP.GE.AND P2, PT, R33, R10, PT ;  /* 0x0000000a2100720c */ /* 0x000fe20003f46270 */
[-C--:B----4-:R-:W-:Y:S01]  /*bac0*/  FFMA.FTZ R2, R56, R68.reuse, R8 ;  /* 0x0000004438027223 */ /* 0x090fe20000010008 */
[-C--:B------:R-:W-:Y:S01]  /*bad0*/  ISETP.GE.AND P1, PT, R35, R11.reuse, PT ;  /* 0x0000000b2300720c */ /* 0x080fe20003f26270 */
[----:B------:R-:W-:Y:S01]  /*bae0*/  FMUL.FTZ R15, R15, c[0x0][0x2ec] ;  /* 0x0000bb000f0f7a20 */ /* 0x000fe20000410000 */
[----:B------:R-:W-:Y:S01]  /*baf0*/  FSEL R150, R0, -INF , !P4 ;  /* 0xff80000000967808 */ /* 0x000fe20006000000 */
[----:B------:R-:W3:Y:S01]  /*bb00*/  MUFU.TANH R36, R3 ;  /* 0x0000000300247308 */ /* 0x000ee20000002400 */
[----:B------:R-:W-:Y:S01]  /*bb10*/  FFMA.FTZ R0, R48, R68, R147 ;  /* 0x0000004430007223 */ /* 0x000fe20000010093 */
[----:B------:R-:W-:Y:S01]  /*bb20*/  FSEL R146, R2, -INF , !P1 ;  /* 0xff80000002927808 */ /* 0x000fe20004800000 */
[----:B------:R-:W-:Y:S01]  /*bb30*/  FMUL.FTZ R5, R5, c[0x0][0x2ec] ;  /* 0x0000bb0005057a20 */ /* 0x000fe20000410000 */
[----:B------:R-:W-:-:S02]  /*bb40*/  ISETP.GE.AND P1, PT, R32, R11, PT ;  /* 0x0000000b2000720c */ /* 0x000fc40003f26270 */
[----:B------:R-:W-:Y:S01]  /*bb50*/  FSEL R147, R0, -INF , !P5 ;  /* 0xff80000000937808 */ /* 0x000fe20006800000 */
[-C--:B------:R-:W-:Y:S01]  /*bb60*/  FFMA.FTZ R0, R47, R68.reuse, R14 ;  /* 0x000000442f007223 */ /* 0x080fe2000001000e */
[----:B------:R-:W4:Y:S01]  /*bb70*/  MUFU.TANH R12, R12 ;  /* 0x0000000c000c7308 */ /* 0x000f220000002400 */
[----:B-1----:R-:W-:Y:S01]  /*bb80*/  FMUL.FTZ R4, R6, c[0x0][0x2ec] ;  /* 0x0000bb0006047a20 */ /* 0x002fe20000410000 */
[-C--:B------:R-:W-:Y:S01]  /*bb90*/  ISETP.GE.AND P6, PT, R34, R11.reuse, PT ;  /* 0x0000000b2200720c */ /* 0x080fe20003fc6270 */
[----:B------:R-:W-:Y:S01]  /*bba0*/  FMUL.FTZ R6, R7, c[0x0][0x2ec] ;  /* 0x0000bb0007067a20 */ /* 0x000fe20000410000 */
[----:B------:R-:W-:Y:S01]  /*bbb0*/  FSEL R166, R0, -INF , !P2 ;  /* 0xff80000000a67808 */ /* 0x000fe20005000000 */
[-C--:B--2---:R-:W-:Y:S01]  /*bbc0*/  FFMA.FTZ R0, R46, R68.reuse, R13 ;  /* 0x000000442e007223 */ /* 0x084fe2000001000d */
[----:B------:R-:W-:Y:S02]  /*bbd0*/  ISETP.GE.AND P3, PT, R33, R11, PT ;  /* 0x0000000b2100720c */ /* 0x000fe40003f66270 */
[----:B------:R-:W1:Y:S01]  /*bbe0*/  MUFU.TANH R4, R4 ;  /* 0x0000000400047308 */ /* 0x000e620000002400 */
[----:B---3--:R-:W-:Y:S01]  /*bbf0*/  FFMA.FTZ R2, R48, R68, R36 ;  /* 0x0000004430027223 */ /* 0x008fe20000010024 */
[----:B------:R-:W-:-:S02]  /*bc00*/  FSEL R153, R0, -INF , !P1 ;  /* 0xff80000000997808 */ /* 0x000fc40004800000 */
[----:B------:R-:W-:Y:S02]  /*bc10*/  ISETP.GE.AND P1, PT, R246, 0x4, PT ;  /* 0x00000004f600780c */ /* 0x000fe40003f26270 */
[----:B------:R-:W-:Y:S02]  /*bc20*/  FSEL R145, R2, -INF , !P6 ;  /* 0xff80000002917808 */ /* 0x000fe40007000000 */
[----:B------:R-:W2:Y:S01]  /*bc30*/  MUFU.TANH R3, R15 ;  /* 0x0000000f00037308 */ /* 0x000ea20000002400 */
[----:B----4-:R-:W-:Y:S01]  /*bc40*/  FFMA.FTZ R2, R47, R68, R12 ;  /* 0x000000442f027223 */ /* 0x010fe2000001000c */
[----:B------:R-:W-:Y:S02]  /*bc50*/  ISETP.GE.AND P4, PT, R32, R10, PT ;  /* 0x0000000a2000720c */ /* 0x000fe40003f86270 */
[----:B------:R-:W-:Y:S02]  /*bc60*/  ISETP.GE.AND P6, PT, R40, R11, PT ;  /* 0x0000000b2800720c */ /* 0x000fe40003fc6270 */
[----:B------:R-:W-:-:S02]  /*bc70*/  FSEL R155, R2, -INF , !P3 ;  /* 0xff800000029b7808 */ /* 0x000fc40005800000 */
[----:B------:R3:W4:Y:S01]  /*bc80*/  MUFU.TANH R8, R5 ;  /* 0x0000000500087308 */ /* 0x0007220000002400 */
[----:B-1----:R-:W-:Y:S01]  /*bc90*/  FFMA.FTZ R2, R22, R68, R4 ;  /* 0x0000004416027223 */ /* 0x002fe20000010004 */
[----:B------:R-:W-:Y:S02]  /*bca0*/  ISETP.GE.AND P5, PT, R20, R11, PT ;  /* 0x0000000b1400720c */ /* 0x000fe40003fa6270 */
[-C--:B------:R-:W-:Y:S02]  /*bcb0*/  ISETP.GE.AND P3, PT, R40, R10.reuse, PT ;  /* 0x0000000a2800720c */ /* 0x080fe40003f66270 */
[----:B------:R-:W-:Y:S02]  /*bcc0*/  ISETP.GE.AND P2, PT, R20, R10, PT ;  /* 0x0000000a1400720c */ /* 0x000fe40003f46270 */
[----:B------:R-:W1:Y:S01]  /*bcd0*/  MUFU.TANH R6, R6 ;  /* 0x0000000600067308 */ /* 0x000e620000002400 */
[----:B--2---:R-:W-:Y:S01]  /*bce0*/  FFMA.FTZ R3, R46, R68, R3 ;  /* 0x000000442e037223 */ /* 0x004fe20000010003 */
[----:B------:R-:W-:-:S04]  /*bcf0*/  FSEL R163, R2, -INF , !P3 ;  /* 0xff80000002a37808 */ /* 0x000fc80005800000 */
[----:B------:R-:W-:Y:S01]  /*bd00*/  FSEL R162, R3, -INF , !P4 ;  /* 0xff80000003a27808 */ /* 0x000fe20006000000 */
[-C--:B---3--:R-:W-:Y:S02]  /*bd10*/  FFMA.FTZ R5, R22, R68.reuse, R9 ;  /* 0x0000004416057223 */ /* 0x088fe40000010009 */
[----:B----4-:R-:W-:-:S03]  /*bd20*/  FFMA.FTZ R4, R21, R68, R8 ;  /* 0x0000004415047223 */ /* 0x010fc60000010008 */
[----:B------:R-:W-:Y:S02]  /*bd30*/  FSEL R154, R5, -INF , !P6 ;  /* 0xff800000059a7808 */ /* 0x000fe40007000000 */
[----:B------:R-:W-:Y:S01]  /*bd40*/  FSEL R157, R4, -INF , !P5 ;  /* 0xff800000049d7808 */ /* 0x000fe20006800000 */
[----:B-1----:R-:W-:-:S05]  /*bd50*/  FFMA.FTZ R0, R21, R68, R6 ;  /* 0x0000004415007223 */ /* 0x002fca0000010006 */
[----:B------:R-:W-:Y:S01]  /*bd60*/  FSEL R167, R0, -INF , !P2 ;  /* 0xff80000000a77808 */ /* 0x000fe20005000000 */
[----:B------:R-:W-:Y:S05]  /*bd70*/  @!P1 BRA `(.L_x_1089) ;  /* 0x0000036000009947 */ /* 0x000fea0003800000 */
[----:B------:R-:W-:Y:S01]  /*bd80*/  IADD3 R0, R246, -0x4, RZ ;  /* 0xfffffffcf6007810 */ /* 0x000fe20007ffe0ff */
[----:B------:R-:W-:Y:S01]  /*bd90*/  IMAD.MOV.U32 R247, RZ, RZ, c[0x0][0x198] ;  /* 0x00006600fff77624 */ /* 0x000fe200078e00ff */
[----:B------:R1:W-:Y:S01]  /*bda0*/  @P0 STS.128 [R200+0x4000], RZ ;  /* 0x004000ffc8000388 */ /* 0x0003e20000000c00 */
[----:B------:R-:W-:Y:S01]  /*bdb0*/  IMAD.MOV.U32 R215, RZ, RZ, c[0x0][0x198] ;  /* 0x00006600ffd77624 */ /* 0x000fe200078e00ff */
[----:B------:R-:W-:Y:S01]  /*bdc0*/  SHF.R.S32.HI R2, RZ, 0x1f, R0 ;  /* 0x0000001fff027819 */ /* 0x000fe20000011400 */
[----:B------:R-:W-:Y:S01]  /*bdd0*/  IMAD.WIDE.U32 R4, R0, c[0x0][0x198], RZ ;  /* 0x0000660000047a25 */ /* 0x000fe200078e00ff */
[----:B------:R-:W-:Y:S03]  /*bde0*/  BSSY B0, `(.L_x_1090) ;  /* 0x000002e000007945 */ /* 0x000fe60003800000 */
[----:B------:R-:W-:-:S02]  /*bdf0*/  IMAD R2, R2, c[0x0][0x198], RZ ;  /* 0x0000660002027a24 */ /* 0x000fc400078e02ff */
[----:B------:R-:W-:Y:S02]  /*be00*/  IMAD.SHL.U32 R252, R247, 0x10, RZ ;  /* 0x00000010f7fc7824 */ /* 0x000fe400078e00ff */
[----:B------:R-:W-:Y:S01]  /*be10*/  IMAD R0, R0, c[0x0][0x19c], R2 ;  /* 0x0000670000007a24 */ /* 0x000fe200078e0202 */
[----:B------:R-:W-:Y:S01]  /*be20*/  LEA R2, P2, R4, R242, 0x6 ;  /* 0x000000f204027211 */ /* 0x000fe200078430ff */
[----:B------:R-:W-:Y:S02]  /*be30*/  @!P0 IMAD.MOV.U32 R7, RZ, RZ, c[0x0][0x19c] ;  /* 0x00006700ff078624 */ /* 0x000fe400078e00ff */
[----:B------:R-:W-:Y:S01]  /*be40*/  IMAD.IADD R3, R5, 0x1, R0 ;  /* 0x0000000105037824 */ /* 0x000fe200078e0200 */
[-C--:B------:R-:W-:Y:S01]  /*be50*/  @!P0 IADD3 R0, P5, R252, R2.reuse, RZ ;  /* 0x00000002fc008210 */ /* 0x080fe20007fbe0ff */
[----:B------:R-:W-:Y:S01]  /*be60*/  IMAD.MOV.U32 R252, RZ, RZ, 0x4 ;  /* 0x00000004fffc7424 */ /* 0x000fe200078e00ff */
[----:B------:R-:W-:Y:S02]  /*be70*/  @!P0 LEA R5, P3, R247, R2, 0x5 ;  /* 0x00000002f7058211 */ /* 0x000fe400078628ff */
[----:B------:R-:W-:-:S02]  /*be80*/  LEA.HI.X R3, R4, R239, R3, 0x6, P2 ;  /* 0x000000ef04037211 */ /* 0x000fc400010f3403 */
[----:B------:R-:W-:Y:S02]  /*be90*/  SHF.L.U64.HI R252, R215, R252, c[0x0][0x19c] ;  /* 0x00006700d7fc7619 */ /* 0x000fe400000102fc */
[----:B------:R-:W-:Y:S02]  /*bea0*/  @!P0 LEA R8, P6, R2, c[0x0][0x168], 0x1 ;  /* 0x00005a0002088a11 */ /* 0x000fe400078c08ff */
[----:B------:R-:W-:Y:S01]  /*beb0*/  @!P0 LEA R6, P4, R0, c[0x0][0x168], 0x1 ;  /* 0x00005a0000068a11 */ /* 0x000fe200078808ff */
[----:B------:R-:W-:Y:S01]  /*bec0*/  @!P0 IMAD.X R11, R252, 0x1, R3, P5 ;  /* 0x00000001fc0b8824 */ /* 0x000fe200028e0603 */
[----:B------:R-:W-:Y:S02]  /*bed0*/  @!P0 LEA R4, P2, R5, c[0x0][0x168], 0x1 ;  /* 0x00005a0005048a11 */ /* 0x000fe400078408ff */
[----:B------:R-:W-:Y:S02]  /*bee0*/  @!P0 LEA.HI.X R10, R247, R3, R7, 0x5, P3 ;  /* 0x00000003f70a8211 */ /* 0x000fe400018f2c07 */
[----:B------:R-:W-:-:S02]  /*bef0*/  @!P0 LEA.HI.X R9, R2, c[0x0][0x16c], R3, 0x1, P6 ;  /* 0x00005b0002098a11 */ /* 0x000fc400030f0c03 */
        /* <DEDUP_REMOVED lines=28> */
.L_x_1091:
[----:B------:R-:W-:Y:S05]  /*c0c0*/  BSYNC B0 ;  /* 0x0000000000007941 */ /* 0x000fea0003800000 */
.L_x_1090:
[----:B------:R-:W0:Y:S02]  /*c0d0*/  LDGDEPBAR ;  /* 0x00000000000079af */ /* 0x000e240000000000 */
.L_x_1089:
[----:B------:R-:W-:Y:S01]  /*c0e0*/  FMNMX.FTZ R0, R233, R31, !PT ;  /* 0x0000001fe9007209 */ /* 0x000fe20007810000 */
[----:B------:R-:W-:Y:S03]  /*c0f0*/  LDSM.16.MT88.4 R16, [R189+0x6000] ;  /* 0x00600000bd10783b */ /* 0x000fe60000004200 */
[----:B-1----:R-:W-:Y:S02]  /*c100*/  FMNMX.FTZ R2, R51, R0, !PT ;  /* 0x0000000033027209 */ /* 0x002fe40007810000 */
        /* <DEDUP_REMOVED lines=57> */
[----:B------:R-:W-:Y:S01]  /*c4a0*/  FMNMX.FTZ R4, R174, R3, !PT ;  /* 0x00000003ae047209 */ /* 0x000fe20007810000 */
[----:B------:R-:W1:Y:S01]  /*c4b0*/  SHFL.BFLY PT, R5, R0, 0x2, 0x1f ;  /* 0x0c401f0000057f89 */ /* 0x000e6200000e0000 */
[----:B--2---:R-:W-:-:S02]  /*c4c0*/  FMNMX.FTZ R2, R2, R6, !PT ;  /* 0x0000000602027209 */ /* 0x004fc40007810000 */
[----:B------:R-:W-:Y:S01]  /*c4d0*/  FMNMX.FTZ R4, R175, R4, !PT ;  /* 0x00000004af047209 */ /* 0x000fe20007810000 */
[----:B------:R-:W2:Y:S03]  /*c4e0*/  SHFL.BFLY PT, R7, R70, 0x1, 0x1f ;  /* 0x0c201f0046077f89 */ /* 0x000ea600000e0000 */
[----:B------:R-:W-:Y:S01]  /*c4f0*/  FMNMX.FTZ R4, R178, R4, !PT ;  /* 0x00000004b2047209 */ /* 0x000fe20007810000 */
[----:B------:R-:W3:Y:S03]  /*c500*/  SHFL.BFLY PT, R6, R2, 0x1, 0x1f ;  /* 0x0c201f0002067f89 */ /* 0x000ee600000e0000 */
[----:B------:R-:W-:-:S04]  /*c510*/  FMNMX.FTZ R4, R179, R4, !PT ;  /* 0x00000004b3047209 */ /* 0x000fc80007810000 */
[----:B------:R-:W-:-:S04]  /*c520*/  FMNMX.FTZ R4, R169, R4, !PT ;  /* 0x00000004a9047209 */ /* 0x000fc80007810000 */
[----:B------:R-:W-:-:S04]  /*c530*/  FMNMX.FTZ R4, R168, R4, !PT ;  /* 0x00000004a8047209 */ /* 0x000fc80007810000 */
[----:B------:R-:W-:Y:S02]  /*c540*/  FMNMX.FTZ R4, R185, R4, !PT ;  /* 0x00000004b9047209 */ /* 0x000fe40007810000 */
[----:B-1----:R-:W-:Y:S02]  /*c550*/  FMNMX.FTZ R3, R0, R5, !PT ;  /* 0x0000000500037209 */ /* 0x002fe40007810000 */
[----:B------:R-:W-:Y:S02]  /*c560*/  FMNMX.FTZ R4, R186, R4, !PT ;  /* 0x00000004ba047209 */ /* 0x000fe40007810000 */
[----:B--2---:R-:W-:Y:S02]  /*c570*/  FMNMX.FTZ R70, R70, R7, !PT ;  /* 0x0000000746467209 */ /* 0x004fe40007810000 */
[----:B------:R-:W1:Y:S01]  /*c580*/  SHFL.BFLY PT, R7, R3, 0x1, 0x1f ;  /* 0x0c201f0003077f89 */ /* 0x000e6200000e0000 */
[----:B---3--:R-:W-:Y:S02]  /*c590*/  FMNMX.FTZ R2, R2, R6, !PT ;  /* 0x0000000602027209 */ /* 0x008fe40007810000 */
[C---:B------:R-:W-:Y:S01]  /*c5a0*/  FMUL.FTZ R0, R70.reuse, c[0x0][0x23c] ;  /* 0x00008f0046007a20 */ /* 0x040fe20000410000 */
[----:B------:R-:W2:Y:S01]  /*c5b0*/  SHFL.BFLY PT, R6, R4, 0x2, 0x1f ;  /* 0x0c401f0004067f89 */ /* 0x000ea200000e0000 */
[----:B------:R-:W-:Y:S01]  /*c5c0*/  FSETP.NEU.FTZ.AND P3, PT, R70, -INF , PT ;  /* 0xff8000004600780b */ /* 0x000fe20003f7d000 */
[C---:B------:R-:W-:Y:S01]  /*c5d0*/  FMUL.FTZ R9, R2.reuse, c[0x0][0x23c] ;  /* 0x00008f0002097a20 */ /* 0x040fe20000410000 */
[----:B------:R-:W-:-:S02]  /*c5e0*/  FSETP.NEU.FTZ.AND P2, PT, R2, -INF , PT ;  /* 0xff8000000200780b */ /* 0x000fc40003f5d000 */
[----:B------:R-:W-:Y:S02]  /*c5f0*/  FSEL R0, R0, RZ, P3 ;  /* 0x000000ff00007208 */ /* 0x000fe40001800000 */
[----:B------:R-:W-:Y:S02]  /*c600*/  FSEL R9, R9, RZ, P2 ;  /* 0x000000ff09097208 */ /* 0x000fe40001000000 */
[----:B------:R-:W-:Y:S01]  /*c610*/  FSEL R12, R70, RZ, P3 ;  /* 0x000000ff460c7208 */ /* 0x000fe20001800000 */
[--C-:B------:R-:W-:Y:S02]  /*c620*/  FFMA.FTZ R5, R31, c[0x0][0x23c], -R0.reuse ;  /* 0x00008f001f057a23 */ /* 0x100fe40000010800 */
[----:B------:R-:W-:Y:S02]  /*c630*/  FFMA.FTZ R11, R53, c[0x0][0x23c], -R0 ;  /* 0x00008f00350b7a23 */ /* 0x000fe40000010800 */
[----:B------:R3:W-:Y:S01]  /*c640*/  MUFU.EX2 R250, R5 ;  /* 0x0000000500fa7308 */ /* 0x0007e20000000800 */
[----:B------:R-:W-:-:S04]  /*c650*/  FADD.FTZ R14, R233, -R12 ;  /* 0x8000000ce90e7221 */ /* 0x000fc80000010000 */
[----:B------:R-:W-:Y:S01]  /*c660*/  FMUL.FTZ R14, R14, c[0x0][0x23c] ;  /* 0x00008f000e0e7a20 */ /* 0x000fe20000410000 */
[----:B-1----:R-:W-:Y:S02]  /*c670*/  FMNMX.FTZ R3, R3, R7, !PT ;  /* 0x0000000703037209 */ /* 0x002fe40007810000 */
[----:B------:R-:W-:Y:S01]  /*c680*/  MUFU.EX2 R223, R11 ;  /* 0x0000000b00df7308 */ /* 0x000fe20000000800 */
[----:B--2---:R-:W-:Y:S02]  /*c690*/  FMNMX.FTZ R4, R4, R6, !PT ;  /* 0x0000000604047209 */ /* 0x004fe40007810000 */
[C---:B------:R-:W-:Y:S01]  /*c6a0*/  FMUL.FTZ R8, R3.reuse, c[0x0][0x23c] ;  /* 0x00008f0003087a20 */ /* 0x040fe20000410000 */
[----:B------:R-:W-:Y:S02]  /*c6b0*/  FSETP.NEU.FTZ.AND P0, PT, R3, -INF , PT ;  /* 0xff8000000300780b */ /* 0x000fe40003f1d000 */
[----:B------:R-:W1:Y:S01]  /*c6c0*/  SHFL.BFLY PT, R10, R4, 0x1, 0x1f ;  /* 0x0c201f00040a7f89 */ /* 0x000e6200000e0000 */
[----:B---3--:R-:W-:Y:S01]  /*c6d0*/  FFMA.FTZ R5, R25, c[0x0][0x23c], -R9 ;  /* 0x00008f0019057a23 */ /* 0x008fe20000010809 */
[----:B------:R-:W-:Y:S01]  /*c6e0*/  FSEL R8, R8, RZ, P0 ;  /* 0x000000ff08087208 */ /* 0x000fe20000000000 */
[----:B------:R-:W2:Y:S04]  /*c6f0*/  MUFU.EX2 R72, R14 ;  /* 0x0000000e00487308 */ /* 0x000ea80000000800 */
[----:B------:R-:W-:-:S04]  /*c700*/  FFMA.FTZ R7, R26, c[0x0][0x23c], -R8 ;  /* 0x00008f001a077a23 */ /* 0x000fc80000010808 */
[----:B------:R3:W-:Y:S08]  /*c710*/  MUFU.EX2 R248, R5 ;  /* 0x0000000500f87308 */ /* 0x0007f00000000800 */
[----:B------:R-:W-:Y:S01]  /*c720*/  MUFU.EX2 R226, R7 ;  /* 0x0000000700e27308 */ /* 0x000fe20000000800 */
[-C--:B--2---:R-:W-:Y:S02]  /*c730*/  FMUL.FTZ R84, R84, R72.reuse ;  /* 0x0000004854547220 */ /* 0x084fe40000410000 */
[----:B------:R-:W-:Y:S01]  /*c740*/  FMUL.FTZ R85, R85, R72 ;  /* 0x0000004855557220 */ /* 0x000fe20000410000 */
[----:B-1----:R-:W-:Y:S01]  /*c750*/  FMNMX.FTZ R69, R4, R10, !PT ;  /* 0x0000000a04457209 */ /* 0x002fe20007810000 */
[----:B------:R-:W-:-:S02]  /*c760*/  FFMA.FTZ R4, R51, c[0x0][0x23c], -R0 ;  /* 0x00008f0033047a23 */ /* 0x000fc40000010800 */
[----:B---3--:R-:W-:Y:S02]  /*c770*/  FFMA.FTZ R5, R28, c[0x0][0x23c], -R9 ;  /* 0x00008f001c057a23 */ /* 0x008fe40000010809 */
[----:B------:R1:W-:Y:S01]  /*c780*/  MUFU.EX2 R222, R4 ;  /* 0x0000000400de7308 */ /* 0x0003e20000000800 */
[-C--:B------:R-:W-:Y:S02]  /*c790*/  FMUL.FTZ R92, R92, R72.reuse ;  /* 0x000000485c5c7220 */ /* 0x080fe40000410000 */
[-C--:B------:R-:W-:Y:S02]  /*c7a0*/  FMUL.FTZ R93, R93, R72.reuse ;  /* 0x000000485d5d7220 */ /* 0x080fe40000410000 */
[-C--:B------:R-:W-:Y:S02]  /*c7b0*/  FMUL.FTZ R96, R96, R72.reuse ;  /* 0x0000004860607220 */ /* 0x080fe40000410000 */
[-C--:B------:R-:W-:Y:S01]  /*c7c0*/  FMUL.FTZ R97, R97, R72.reuse ;  /* 0x0000004861617220 */ /* 0x080fe20000410000 */
[----:B------:R2:W-:Y:S01]  /*c7d0*/  MUFU.EX2 R247, R5 ;  /* 0x0000000500f77308 */ /* 0x0005e20000000800 */
[----:B------:R-:W-:-:S02]  /*c7e0*/  FMUL.FTZ R108, R108, R72 ;  /* 0x000000486c6c7220 */ /* 0x000fc40000410000 */
[-C--:B------:R-:W-:Y:S02]  /*c7f0*/  FMUL.FTZ R109, R109, R72.reuse ;  /* 0x000000486d6d7220 */ /* 0x080fe40000410000 */
[-C--:B------:R-:W-:Y:S02]  /*c800*/  FMUL.FTZ R112, R112, R72.reuse ;  /* 0x0000004870707220 */ /* 0x080fe40000410000 */
[-C--:B------:R-:W-:Y:S02]  /*c810*/  FMUL.FTZ R113, R113, R72.reuse ;  /* 0x0000004871717220 */ /* 0x080fe40000410000 */
[----:B-1----:R-:W-:Y:S02]  /*c820*/  FMUL.FTZ R4, R69, c[0x0][0x23c] ;  /* 0x00008f0045047a20 */ /* 0x002fe40000410000 */
[-C--:B------:R-:W-:Y:S02]  /*c830*/  FMUL.FTZ R124, R124, R72.reuse ;  /* 0x000000487c7c7220 */ /* 0x080fe40000410000 */
[----:B------:R-:W-:-:S02]  /*c840*/  FMUL.FTZ R125, R125, R72 ;  /* 0x000000487d7d7220 */ /* 0x000fc40000410000 */
[-C--:B------:R-:W-:Y:S02]  /*c850*/  FMUL.FTZ R128, R128, R72.reuse ;  /* 0x0000004880807220 */ /* 0x080fe40000410000 */
[--C-:B--2---:R-:W-:Y:S02]  /*c860*/  FFMA.FTZ R5, R24, c[0x0][0x23c], -R9.reuse ;  /* 0x00008f0018057a23 */ /* 0x104fe40000010809 */
[-C--:B------:R-:W-:Y:S02]  /*c870*/  FMUL.FTZ R129, R129, R72.reuse ;  /* 0x0000004881817220 */ /* 0x080fe40000410000 */
[----:B------:R1:W-:Y:S01]  /*c880*/  MUFU.EX2 R249, R5 ;  /* 0x0000000500f97308 */ /* 0x0003e20000000800 */
[-C--:B------:R-:W-:Y:S02]  /*c890*/  FMUL.FTZ R140, R140, R72.reuse ;  /* 0x000000488c8c7220 */ /* 0x080fe40000410000 */
[----:B------:R-:W-:Y:S02]  /*c8a0*/  FMUL.FTZ R141, R141, R72 ;  /* 0x000000488d8d7220 */ /* 0x000fe40000410000 */
[----:B-1----:R-:W-:-:S02]  /*c8b0*/  FFMA.FTZ R5, R23, c[0x0][0x23c], -R9 ;  /* 0x00008f0017057a23 */ /* 0x002fc40000010809 */
[----:B------:R-:W1:Y:S02]  /*c8c0*/  LDSM.16.MT88.4 R20, [R192+0x6000] ;  /* 0x00600000c014783b */ /* 0x000e640000004200 */
[----:B------:R2:W-:Y:S02]  /*c8d0*/  MUFU.EX2 R251, R5 ;  /* 0x0000000500fb7308 */ /* 0x0005e40000000800 */
[----:B--2---:R-:W-:-:S06]  /*c8e0*/  FFMA.FTZ R5, R30, c[0x0][0x23c], -R8 ;  /* 0x00008f001e057a23 */ /* 0x004fcc0000010808 */
[----:B------:R2:W-:Y:S02]  /*c8f0*/  MUFU.EX2 R225, R5 ;  /* 0x0000000500e17308 */ /* 0x0005e40000000800 */
[--C-:B--2---:R-:W-:Y:S02]  /*c900*/  FFMA.FTZ R5, R29, c[0x0][0x23c], -R8.reuse ;  /* 0x00008f001d057a23 */ /* 0x104fe40000010808 */
[----:B------:R-:W-:Y:S04]  /*c910*/  LDSM.16.MT88.4 R28, [R191+0x6000] ;  /* 0x00600000bf1c783b */ /* 0x000fe80000004200 */
[----:B------:R2:W-:Y:S02]  /*c920*/  MUFU.EX2 R224, R5 ;  /* 0x0000000500e07308 */ /* 0x0005e40000000800 */
[----:B--2---:R-:W-:-:S02]  /*c930*/  FFMA.FTZ R5, R27, c[0x0][0x23c], -R8 ;  /* 0x00008f001b057a23 */ /* 0x004fc40000010808 */
[----:B------:R-:W2:Y:S04]  /*c940*/  LDSM.16.MT88.4 R24, [R190+0x6000] ;  /* 0x00600000be18783b */ /* 0x000ea80000004200 */
[----:B------:R3:W4:Y:S02]  /*c950*/  MUFU.EX2 R227, R5 ;  /* 0x0000000500e37308 */ /* 0x0007240000000800 */
[----:B---3--:R-:W-:Y:S02]  /*c960*/  FSEL R5, R2, RZ, P2 ;  /* 0x000000ff02057208 */ /* 0x008fe40001000000 */
[----:B----4-:R-:W-:-:S03]  /*c970*/  F2FP.BF16.PACK_AB R7, R226, R227 ;  /* 0x000000e3e207723e */ /* 0x010fc600000010ff */
[----:B------:R-:W-:Y:S01]  /*c980*/  FADD.FTZ R6, R202, -R5 ;  /* 0x80000005ca067221 */ /* 0x000fe20000010000 */
[----:B------:R-:W-:Y:S02]  /*c990*/  FSEL R5, R3, RZ, P0 ;  /* 0x000000ff03057208 */ /* 0x000fe40000000000 */
[----:B------:R-:W-:Y:S01]  /*c9a0*/  FSETP.NEU.FTZ.AND P0, PT, R69, -INF , PT ;  /* 0xff8000004500780b */ /* 0x000fe20003f1d000 */
[----:B------:R-:W-:Y:S02]  /*c9b0*/  FMUL.FTZ R6, R6, c[0x0][0x23c] ;  /* 0x00008f0006067a20 */ /* 0x000fe40000410000 */
[----:B------:R-:W-:Y:S01]  /*c9c0*/  FADD.FTZ R5, R201, -R5 ;  /* 0x80000005c9057221 */ /* 0x000fe20000010000 */
[----:B------:R-:W-:Y:S01]  /*c9d0*/  FSEL R10, R4, RZ, P0 ;  /* 0x000000ff040a7208 */ /* 0x000fe20000000000 */
[----:B------:R3:W4:Y:S01]  /*c9e0*/  MUFU.EX2 R74, R6 ;  /* 0x00000006004a7308 */ /* 0x0007220000000800 */
[----:B------:R-:W-:Y:S01]  /*c9f0*/  F2FP.BF16.PACK_AB R4, R247, R248 ;  /* 0x000000f8f704723e */ /* 0x000fe200000010ff */
[----:B------:R-:W-:-:S02]  /*ca00*/  FMUL.FTZ R5, R5, c[0x0][0x23c] ;  /* 0x00008f0005057a20 */ /* 0x000fc40000410000 */
[--C-:B------:R-:W-:Y:S02]  /*ca10*/  FFMA.FTZ R11, R50, c[0x0][0x23c], -R10.reuse ;  /* 0x00008f00320b7a23 */ /* 0x100fe4000001080a */
[--C-:B------:R-:W-:Y:S02]  /*ca20*/  FFMA.FTZ R13, R49, c[0x0][0x23c], -R10.reuse ;  /* 0x00008f00310d7a23 */ /* 0x100fe4000001080a */
[----:B------:R5:W-:Y:S01]  /*ca30*/  MUFU.EX2 R219, R11 ;  /* 0x0000000b00db7308 */ /* 0x000be20000000800 */
[----:B------:R-:W-:-:S07]  /*ca40*/  FFMA.FTZ R12, R61, c[0x0][0x23c], -R10 ;  /* 0x00008f003d0c7a23 */ /* 0x000fce000001080a */
[----:B------:R1:W1:Y:S01]  /*ca50*/  MUFU.EX2 R73, R5 ;  /* 0x0000000500497308 */ /* 0x0002620000000800 */
[----:B---3--:R-:W-:Y:S01]  /*ca60*/  F2FP.BF16.PACK_AB R6, R251, R249 ;  /* 0x000000f9fb06723e */ /* 0x008fe200000010ff */
[-C--:B----4-:R-:W-:Y:S02]  /*ca70*/  FMUL.FTZ R80, R80, R74.reuse ;  /* 0x0000004a50507220 */ /* 0x090fe40000410000 */
[-C--:B------:R-:W-:Y:S02]  /*ca80*/  FMUL.FTZ R81, R81, R74.reuse ;  /* 0x0000004a51517220 */ /* 0x080fe40000410000 */
[-C--:B------:R-:W-:Y:S01]  /*ca90*/  FMUL.FTZ R88, R88, R74.reuse ;  /* 0x0000004a58587220 */ /* 0x080fe20000410000 */
[----:B-----5:R-:W-:Y:S01]  /*caa0*/  FSEL R11, R69, RZ, P0 ;  /* 0x000000ff450b7208 */ /* 0x020fe20000000000 */
[----:B------:R3:W-:Y:S01]  /*cab0*/  MUFU.EX2 R220, R13 ;  /* 0x0000000d00dc7308 */ /* 0x0007e20000000800 */
[-C--:B------:R-:W-:Y:S02]  /*cac0*/  FMUL.FTZ R89, R89, R74.reuse ;  /* 0x0000004a59597220 */ /* 0x080fe40000410000 */
[----:B------:R-:W-:-:S02]  /*cad0*/  FMUL.FTZ R100, R100, R74 ;  /* 0x0000004a64647220 */ /* 0x000fc40000410000 */
[----:B------:R-:W-:Y:S02]  /*cae0*/  FADD.FTZ R11, R232, -R11 ;  /* 0x8000000be80b7221 */ /* 0x000fe40000010000 */
[----:B-1----:R-:W-:Y:S01]  /*caf0*/  FFMA.FTZ R5, R52, c[0x0][0x23c], -R0 ;  /* 0x00008f0034057a23 */ /* 0x002fe20000010800 */
[----:B------:R1:W-:Y:S01]  /*cb00*/  MUFU.EX2 R217, R12 ;  /* 0x0000000c00d97308 */ /* 0x0003e20000000800 */
[----:B------:R-:W-:Y:S02]  /*cb10*/  FMUL.FTZ R11, R11, c[0x0][0x23c] ;  /* 0x00008f000b0b7a20 */ /* 0x000fe40000410000 */
[-C--:B------:R-:W-:Y:S02]  /*cb20*/  FMUL.FTZ R82, R82, R73.reuse ;  /* 0x0000004952527220 */ /* 0x080fe40000410000 */
[-C--:B------:R-:W-:Y:S02]  /*cb30*/  FMUL.FTZ R83, R83, R73.reuse ;  /* 0x0000004953537220 */ /* 0x080fe40000410000 */
[----:B------:R-:W-:Y:S01]  /*cb40*/  FMUL.FTZ R90, R90, R73 ;  /* 0x000000495a5a7220 */ /* 0x000fe20000410000 */
[----:B------:R4:W5:Y:S01]  /*cb50*/  MUFU.EX2 R71, R11 ;  /* 0x0000000b00477308 */ /* 0x0009620000000800 */
[----:B---3--:R-:W-:-:S02]  /*cb60*/  FFMA.FTZ R13, R60, c[0x0][0x23c], -R10 ;  /* 0x00008f003c0d7a23 */ /* 0x008fc4000001080a */
[-C--:B------:R-:W-:Y:S02]  /*cb70*/  FMUL.FTZ R91, R91, R73.reuse ;  /* 0x000000495b5b7220 */ /* 0x080fe40000410000 */
[-C--:B------:R-:W-:Y:S02]  /*cb80*/  FMUL.FTZ R101, R101, R74.reuse ;  /* 0x0000004a65657220 */ /* 0x080fe40000410000 */
[-C--:B------:R-:W-:Y:S01]  /*cb90*/  FMUL.FTZ R102, R102, R73.reuse ;  /* 0x0000004966667220 */ /* 0x080fe20000410000 */
[----:B------:R3:W2:Y:S01]  /*cba0*/  MUFU.EX2 R221, R5 ;  /* 0x0000000500dd7308 */ /* 0x0006a20000000800 */
[----:B-1----:R-:W-:Y:S02]  /*cbb0*/  FFMA.FTZ R12, R66, c[0x0][0x23c], -R9 ;  /* 0x00008f00420c7a23 */ /* 0x002fe40000010809 */
[----:B------:R-:W-:Y:S02]  /*cbc0*/  FMUL.FTZ R103, R103, R73 ;  /* 0x0000004967677220 */ /* 0x000fe40000410000 */
[----:B------:R-:W-:-:S02]  /*cbd0*/  FMUL.FTZ R104, R104, R74 ;  /* 0x0000004a68687220 */ /* 0x000fc40000410000 */
[-C--:B------:R-:W-:Y:S01]  /*cbe0*/  FMUL.FTZ R105, R105, R74.reuse ;  /* 0x0000004a69697220 */ /* 0x080fe20000410000 */
[----:B------:R-:W1:Y:S01]  /*cbf0*/  MUFU.EX2 R218, R13 ;  /* 0x0000000d00da7308 */ /* 0x000e620000000800 */
[----:B----4-:R-:W-:Y:S02]  /*cc00*/  FFMA.FTZ R11, R156, c[0x0][0x23c], -R0 ;  /* 0x00008f009c0b7a23 */ /* 0x010fe40000010800 */
[-C--:B------:R-:W-:Y:S02]  /*cc10*/  FMUL.FTZ R106, R106, R73.reuse ;  /* 0x000000496a6a7220 */ /* 0x080fe40000410000 */
[----:B------:R-:W-:Y:S02]  /*cc20*/  FMUL.FTZ R107, R107, R73 ;  /* 0x000000496b6b7220 */ /* 0x000fe40000410000 */
[-C--:B------:R-:W-:Y:S01]  /*cc30*/  FMUL.FTZ R116, R116, R74.reuse ;  /* 0x0000004a74747220 */ /* 0x080fe20000410000 */
[----:B------:R4:W-:Y:S01]  /*cc40*/  MUFU.EX2 R215, R11 ;  /* 0x0000000b00d77308 */ /* 0x0009e20000000800 */
[----:B---3--:R-:W-:Y:S01]  /*cc50*/  F2FP.BF16.PACK_AB R5, R224, R225 ;  /* 0x000000e1e005723e */ /* 0x008fe200000010ff */
[----:B------:R-:W-:-:S02]  /*cc60*/  FMUL.FTZ R117, R117, R74 ;  /* 0x0000004a75757220 */ /* 0x000fc40000410000 */
[-C--:B------:R-:W-:Y:S02]  /*cc70*/  FMUL.FTZ R118, R118, R73.reuse ;  /* 0x0000004976767220 */ /* 0x080fe40000410000 */
[-C--:B------:R-:W-:Y:S02]  /*cc80*/  FMUL.FTZ R119, R119, R73.reuse ;  /* 0x0000004977777220 */ /* 0x080fe40000410000 */
[----:B------:R3:W-:Y:S01]  /*cc90*/  MUFU.EX2 R216, R12 ;  /* 0x0000000c00d87308 */ /* 0x0007e20000000800 */
[-C--:B------:R-:W-:Y:S01]  /*cca0*/  FMUL.FTZ R120, R120, R74.reuse ;  /* 0x0000004a78787220 */ /* 0x080fe20000410000 */
[----:B------:R-:W-:Y:S01]  /*ccb0*/  HMMA.16816.F32.BF16 R56, R4, R16, R80 ;  /* 0x000000100438723c */ /* 0x000fe20000041850 */
[----:B------:R-:W-:Y:S02]  /*ccc0*/  FMUL.FTZ R121, R121, R74 ;  /* 0x0000004a79797220 */ /* 0x000fe40000410000 */
[-C--:B------:R-:W-:Y:S02]  /*ccd0*/  FMUL.FTZ R122, R122, R73.reuse ;  /* 0x000000497a7a7220 */ /* 0x080fe40000410000 */
[----:B------:R-:W-:-:S02]  /*cce0*/  FMUL.FTZ R123, R123, R73 ;  /* 0x000000497b7b7220 */ /* 0x000fc40000410000 */
[----:B----4-:R-:W-:Y:S01]  /*ccf0*/  FFMA.FTZ R11, R65, c[0x0][0x23c], -R9 ;  /* 0x00008f00410b7a23 */ /* 0x010fe20000010809 */
[C---:B------:R-:W-:Y:S01]  /*cd00*/  HMMA.16816.F32.BF16 R52, R4.reuse, R18, R88 ;  /* 0x000000120434723c */ /* 0x040fe20000041858 */
[-C--:B------:R-:W-:Y:S02]  /*cd10*/  FMUL.FTZ R132, R132, R74.reuse ;  /* 0x0000004a84847220 */ /* 0x080fe40000410000 */
[----:B------:R4:W1:Y:S01]  /*cd20*/  MUFU.EX2 R213, R11 ;  /* 0x0000000b00d57308 */ /* 0x0008620000000800 */
[-C--:B------:R-:W-:Y:S02]  /*cd30*/  FMUL.FTZ R133, R133, R74.reuse ;  /* 0x0000004a85857220 */ /* 0x080fe40000410000 */
[-C--:B------:R-:W-:Y:S02]  /*cd40*/  FMUL.FTZ R134, R134, R73.reuse ;  /* 0x0000004986867220 */ /* 0x080fe40000410000 */
[----:B------:R-:W-:Y:S01]  /*cd50*/  FMUL.FTZ R135, R135, R73 ;  /* 0x0000004987877220 */ /* 0x000fe20000410000 */
[----:B------:R-:W-:Y:S01]  /*cd60*/  HMMA.16816.F32.BF16 R48, R4, R20, R100 ;  /* 0x000000140430723c */ /* 0x000fe20000041864 */
[----:B------:R-:W-:-:S02]  /*cd70*/  FMUL.FTZ R136, R136, R74 ;  /* 0x0000004a88887220 */ /* 0x000fc40000410000 */
[----:B------:R-:W-:Y:S02]  /*cd80*/  FMUL.FTZ R137, R137, R74 ;  /* 0x0000004a89897220 */ /* 0x000fe40000410000 */
[-C--:B------:R-:W-:Y:S02]  /*cd90*/  FMUL.FTZ R138, R138, R73.reuse ;  /* 0x000000498a8a7220 */ /* 0x080fe40000410000 */
[----:B------:R-:W-:Y:S01]  /*cda0*/  FMUL.FTZ R139, R139, R73 ;  /* 0x000000498b8b7220 */ /* 0x000fe20000410000 */
[----:B------:R-:W-:Y:S01]  /*cdb0*/  HMMA.16816.F32.BF16 R44, R4, R22, R104 ;  /* 0x00000016042c723c */ /* 0x000fe20000041868 */
[--C-:B---3--:R-:W-:Y:S02]  /*cdc0*/  FFMA.FTZ R12, R76, c[0x0][0x23c], -R9.reuse ;  /* 0x00008f004c0c7a23 */ /* 0x108fe40000010809 */
[----:B----4-:R-:W-:Y:S02]  /*cdd0*/  FFMA.FTZ R11, R75, c[0x0][0x23c], -R9 ;  /* 0x00008f004b0b7a23 */ /* 0x010fe40000010809 */
[----:B------:R3:W-:Y:S01]  /*cde0*/  MUFU.EX2 R214, R12 ;  /* 0x0000000c00d67308 */ /* 0x0007e20000000800 */
[----:B-----5:R-:W-:-:S02]  /*cdf0*/  FMUL.FTZ R86, R86, R71 ;  /* 0x0000004756567220 */ /* 0x020fc40000410000 */
[C---:B--2---:R-:W-:Y:S01]  /*ce00*/  HMMA.16816.F32.BF16 R40, R4.reuse, R24, R116 ;  /* 0x000000180428723c */ /* 0x044fe20000041874 */
[-C--:B------:R-:W-:Y:S02]  /*ce10*/  FMUL.FTZ R87, R87, R71.reuse ;  /* 0x0000004757577220 */ /* 0x080fe40000410000 */
[-C--:B------:R-:W-:Y:S02]  /*ce20*/  FMUL.FTZ R94, R94, R71.reuse ;  /* 0x000000475e5e7220 */ /* 0x080fe40000410000 */
[----:B------:R2:W-:Y:S01]  /*ce30*/  MUFU.EX2 R212, R11 ;  /* 0x0000000b00d47308 */ /* 0x0005e20000000800 */
[-C--:B------:R-:W-:Y:S02]  /*ce40*/  FMUL.FTZ R95, R95, R71.reuse ;  /* 0x000000475f5f7220 */ /* 0x080fe40000410000 */
[----:B------:R-:W-:Y:S01]  /*ce50*/  HMMA.16816.F32.BF16 R36, R4, R26, R120 ;  /* 0x0000001a0424723c */ /* 0x000fe20000041878 */
[-C--:B------:R-:W-:Y:S02]  /*ce60*/  FMUL.FTZ R98, R98, R71.reuse ;  /* 0x0000004762627220 */ /* 0x080fe40000410000 */
[----:B------:R-:W-:-:S02]  /*ce70*/  FMUL.FTZ R99, R99, R71 ;  /* 0x0000004763637220 */ /* 0x000fc40000410000 */
[--C-:B---3--:R-:W-:Y:S02]  /*ce80*/  FFMA.FTZ R12, R144, c[0x0][0x23c], -R8.reuse ;  /* 0x00008f00900c7a23 */ /* 0x108fe40000010808 */
[-C--:B------:R-:W-:Y:S01]  /*ce90*/  FMUL.FTZ R110, R110, R71.reuse ;  /* 0x000000476e6e7220 */ /* 0x080fe20000410000 */
[C---:B------:R-:W-:Y:S01]  /*cea0*/  HMMA.16816.F32.BF16 R32, R4.reuse, R28, R132 ;  /* 0x0000001c0420723c */ /* 0x040fe20000041884 */
[-C--:B------:R-:W-:Y:S01]  /*ceb0*/  FMUL.FTZ R111, R111, R71.reuse ;  /* 0x000000476f6f7220 */ /* 0x080fe20000410000 */
[----:B------:R3:W-:Y:S01]  /*cec0*/  MUFU.EX2 R211, R12 ;  /* 0x0000000c00d37308 */ /* 0x0007e20000000800 */
[-C--:B------:R-:W-:Y:S02]  /*ced0*/  FMUL.FTZ R114, R114, R71.reuse ;  /* 0x0000004772727220 */ /* 0x080fe40000410000 */
[----:B--2---:R-:W-:Y:S02]  /*cee0*/  FFMA.FTZ R11, R77, c[0x0][0x23c], -R8 ;  /* 0x00008f004d0b7a23 */ /* 0x004fe40000010808 */
[-C--:B------:R-:W-:Y:S01]  /*cef0*/  FMUL.FTZ R115, R115, R71.reuse ;  /* 0x0000004773737220 */ /* 0x080fe20000410000 */
[----:B------:R-:W-:Y:S01]  /*cf00*/  HMMA.16816.F32.BF16 R136, R4, R30, R136 ;  /* 0x0000001e0488723c */ /* 0x000fe20000041888 */
[-C--:B------:R-:W-:Y:S01]  /*cf10*/  FMUL.FTZ R126, R126, R71.reuse ;  /* 0x000000477e7e7220 */ /* 0x080fe20000410000 */
[----:B------:R2:W4:Y:S01]  /*cf20*/  MUFU.EX2 R209, R11 ;  /* 0x0000000b00d17308 */ /* 0x0005220000000800 */
[----:B------:R-:W-:-:S02]  /*cf30*/  FMUL.FTZ R127, R127, R71 ;  /* 0x000000477f7f7220 */ /* 0x000fc40000410000 */
[-C--:B------:R-:W-:Y:S02]  /*cf40*/  FMUL.FTZ R130, R130, R71.reuse ;  /* 0x0000004782827220 */ /* 0x080fe40000410000 */
[----:B------:R-:W-:Y:S01]  /*cf50*/  F2FP.BF16.PACK_AB R4, R222, R250 ;  /* 0x000000fade04723e */ /* 0x000fe200000010ff */
[----:B------:R-:W-:Y:S01]  /*cf60*/  FMUL.FTZ R131, R131, R71 ;  /* 0x0000004783837220 */ /* 0x000fe20000410000 */
[----:B------:R-:W-:Y:S01]  /*cf70*/  F2FP.BF16.PACK_AB R5, R219, R220 ;  /* 0x000000dcdb05723e */ /* 0x000fe200000010ff */
[----:B---3--:R-:W-:Y:S01]  /*cf80*/  FFMA.FTZ R12, R164, c[0x0][0x23c], -R0 ;  /* 0x00008f00a40c7a23 */ /* 0x008fe20000010800 */
[----:B------:R-:W-:Y:S01]  /*cf90*/  F2FP.BF16.PACK_AB R6, R223, R221 ;  /* 0x000000dddf06723e */ /* 0x000fe200000010ff */
[-C--:B------:R-:W-:Y:S01]  /*cfa0*/  FMUL.FTZ R142, R142, R71.reuse ;  /* 0x000000478e8e7220 */ /* 0x080fe20000410000 */
[----:B-1----:R-:W-:Y:S01]  /*cfb0*/  F2FP.BF16.PACK_AB R7, R217, R218 ;  /* 0x000000dad907723e */ /* 0x002fe200000010ff */
[----:B------:R1:W-:Y:S01]  /*cfc0*/  MUFU.EX2 R207, R12 ;  /* 0x0000000c00cf7308 */ /* 0x0003e20000000800 */
[----:B------:R-:W-:-:S02]  /*cfd0*/  FMUL.FTZ R143, R143, R71 ;  /* 0x000000478f8f7220 */ /* 0x000fc40000410000 */
[----:B--2---:R-:W-:-:S03]  /*cfe0*/  FFMA.FTZ R11, R78, c[0x0][0x23c], -R8 ;  /* 0x00008f004e0b7a23 */ /* 0x004fc60000010808 */
[C---:B------:R-:W-:Y:S02]  /*cff0*/  HMMA.16816.F32.BF16 R84, R4.reuse, R16, R84 ;  /* 0x000000100454723c */ /* 0x040fe40000041854 */
[----:B------:R2:W-:Y:S06]  /*d000*/  MUFU.EX2 R210, R11 ;  /* 0x0000000b00d27308 */ /* 0x0005ec0000000800 */
[C---:B------:R-:W-:Y:S01]  /*d010*/  HMMA.16816.F32.BF16 R60, R4.reuse, R18, R92 ;  /* 0x00000012043c723c */ /* 0x040fe2000004185c */
[----:B------:R-:W3:Y:S04]  /*d020*/  LDSM.16.MT88.4 R16, [R192+0x6800] ;  /* 0x00680000c010783b */ /* 0x000ee80000004200 */
[----:B-1----:R-:W-:Y:S03]  /*d030*/  LDSM.16.MT88.4 R12, [R191+0x6800] ;  /* 0x00680000bf0c783b */ /* 0x002fe60000004200 */
[----:B------:R-:W-:Y:S01]  /*d040*/  HMMA.16816.F32.BF16 R96, R4, R20, R96 ;  /* 0x000000140460723c */ /* 0x000fe20000041860 */
[----:B------:R-:W-:Y:S01]  /*d050*/  LDSM.16.MT88.4 R92, [R189+0x7800] ;  /* 0x00780000bd5c783b */ /* 0x000fe20000004200 */
[----:B--2---:R-:W-:-:S04]  /*d060*/  FFMA.FTZ R11, R79, c[0x0][0x23c], -R8 ;  /* 0x00008f004f0b7a23 */ /* 0x004fc80000010808 */
[----:B------:R1:W2:Y:S02]  /*d070*/  MUFU.EX2 R208, R11 ;  /* 0x0000000b00d07308 */ /* 0x0002a40000000800 */
[C---:B------:R-:W-:Y:S01]  /*d080*/  HMMA.16816.F32.BF16 R64, R4.reuse, R22, R108 ;  /* 0x000000160440723c */ /* 0x040fe2000004186c */
[----:B------:R-:W-:Y:S04]  /*d090*/  LDSM.16.MT88.4 R20, [R190+0x6800] ;  /* 0x00680000be14783b */ /* 0x000fe80000004200 */
[----:B------:R-:W-:Y:S03]  /*d0a0*/  LDSM.16.MT88.4 R108, [R192+0x7800] ;  /* 0x00780000c06c783b */ /* 0x000fe60000004200 */
[----:B------:R-:W-:Y:S01]  /*d0b0*/  HMMA.16816.F32.BF16 R112, R4, R24, R112 ;  /* 0x000000180470723c */ /* 0x000fe20000041870 */
[----:B-1----:R-:W-:-:S07]  /*d0c0*/  FFMA.FTZ R11, R165, c[0x0][0x23c], -R0 ;  /* 0x00008f00a50b7a23 */ /* 0x002fce0000010800 */
[C---:B------:R-:W-:Y:S01]  /*d0d0*/  HMMA.16816.F32.BF16 R124, R4.reuse, R26, R124 ;  /* 0x0000001a047c723c */ /* 0x040fe2000004187c */
[----:B------:R-:W1:Y:S01]  /*d0e0*/  LDSM.16.MT88.4 R24, [R189+0x6800] ;  /* 0x00680000bd18783b */ /* 0x000e620000004200 */
[----:B------:R5:W-:Y:S06]  /*d0f0*/  MUFU.EX2 R206, R11 ;  /* 0x0000000b00ce7308 */ /* 0x000bec0000000800 */
[C---:B------:R-:W-:Y:S08]  /*d100*/  HMMA.16816.F32.BF16 R128, R4.reuse, R28, R128 ;  /* 0x0000001c0480723c */ /* 0x040ff00000041880 */
[----:B------:R-:W-:Y:S01]  /*d110*/  HMMA.16816.F32.BF16 R140, R4, R30, R140 ;  /* 0x0000001e048c723c */ /* 0x000fe2000004188c */
[----:B-----5:R-:W-:-:S04]  /*d120*/  FFMA.FTZ R11, R172, c[0x0][0x23c], -R0 ;  /* 0x00008f00ac0b7a23 */ /* 0x020fc80000010800 */
[----:B------:R5:W-:Y:S02]  /*d130*/  MUFU.EX2 R205, R11 ;  /* 0x0000000b00cd7308 */ /* 0x000be40000000800 */
[----:B------:R-:W-:Y:S02]  /*d140*/  F2FP.BF16.PACK_AB R4, R213, R216 ;  /* 0x000000d8d504723e */ /* 0x000fe400000010ff */
[----:B----4-:R-:W-:Y:S02]  /*d150*/  F2FP.BF16.PACK_AB R5, R209, R211 ;  /* 0x000000d3d105723e */ /* 0x010fe400000010ff */
[----:B------:R-:W-:Y:S02]  /*d160*/  F2FP.BF16.PACK_AB R6, R212, R214 ;  /* 0x000000d6d406723e */ /* 0x000fe400000010ff */
[----:B--2---:R-:W-:-:S07]  /*d170*/  F2FP.BF16.PACK_AB R7, R208, R210 ;  /* 0x000000d2d007723e */ /* 0x004fce00000010ff */
[----:B---3--:R-:W-:Y:S01]  /*d180*/  HMMA.16816.F32.BF16 R48, R4, R16, R48 ;  /* 0x000000100430723c */ /* 0x008fe20000041830 */
[----:B-----5:R-:W-:-:S04]  /*d190*/  FFMA.FTZ R11, R173, c[0x0][0x23c], -R0 ;  /* 0x00008f00ad0b7a23 */ /* 0x020fc80000010800 */
[----:B------:R2:W-:Y:S03]  /*d1a0*/  MUFU.EX2 R204, R11 ;  /* 0x0000000b00cc7308 */ /* 0x0005e60000000800 */
[C---:B-1----:R-:W-:Y:S08]  /*d1b0*/  HMMA.16816.F32.BF16 R56, R4.reuse, R24, R56 ;  /* 0x000000180438723c */ /* 0x042ff00000041838 */
[----:B------:R-:W-:Y:S01]  /*d1c0*/  HMMA.16816.F32.BF16 R52, R4, R26, R52 ;  /* 0x0000001a0434723c */ /* 0x000fe20000041834 */
[----:B--2---:R-:W-:-:S07]  /*d1d0*/  FFMA.FTZ R11, R158, c[0x0][0x23c], -R10 ;  /* 0x00008f009e0b7a23 */ /* 0x004fce000001080a */
[C---:B------:R-:W-:Y:S01]  /*d1e0*/  HMMA.16816.F32.BF16 R44, R4.reuse, R18, R44 ;  /* 0x00000012042c723c */ /* 0x040fe2000004182c */
[----:B------:R1:W-:Y:S07]  /*d1f0*/  MUFU.EX2 R202, R11 ;  /* 0x0000000b00ca7308 */ /* 0x0003ee0000000800 */
[C---:B------:R-:W-:Y:S08]  /*d200*/  HMMA.16816.F32.BF16 R40, R4.reuse, R20, R40 ;  /* 0x000000140428723c */ /* 0x040ff00000041828 */
[----:B------:R-:W-:Y:S01]  /*d210*/  HMMA.16816.F32.BF16 R36, R4, R22, R36 ;  /* 0x000000160424723c */ /* 0x000fe20000041824 */
[----:B-1----:R-:W-:-:S04]  /*d220*/  FFMA.FTZ R11, R159, c[0x0][0x23c], -R10 ;  /* 0x00008f009f0b7a23 */ /* 0x002fc8000001080a */
[----:B------:R1:W2:Y:S03]  /*d230*/  MUFU.EX2 R201, R11 ;  /* 0x0000000b00c97308 */ /* 0x0002a60000000800 */
[C---:B------:R-:W-:Y:S08]  /*d240*/  HMMA.16816.F32.BF16 R32, R4.reuse, R12, R32 ;  /* 0x0000000c0420723c */ /* 0x040ff00000041820 */
[----:B------:R-:W-:Y:S01]  /*d250*/  HMMA.16816.F32.BF16 R28, R4, R14, R136 ;  /* 0x0000000e041c723c */ /* 0x000fe20000041888 */
[----:B-1----:R-:W-:-:S06]  /*d260*/  FFMA.FTZ R11, R160, c[0x0][0x23c], -R10 ;  /* 0x00008f00a00b7a23 */ /* 0x002fcc000001080a */
[----:B------:R-:W-:Y:S02]  /*d270*/  F2FP.BF16.PACK_AB R4, R207, R215 ;  /* 0x000000d7cf04723e */ /* 0x000fe400000010ff */
[----:B--2---:R-:W-:Y:S01]  /*d280*/  F2FP.BF16.PACK_AB R5, R201, R202 ;  /* 0x000000cac905723e */ /* 0x004fe200000010ff */
[----:B------:R1:W-:Y:S01]  /*d290*/  MUFU.EX2 R187, R11 ;  /* 0x0000000b00bb7308 */ /* 0x0003e20000000800 */
[----:B------:R-:W-:Y:S01]  /*d2a0*/  F2FP.BF16.PACK_AB R6, R205, R206 ;  /* 0x000000cecd06723e */ /* 0x000fe200000010ff */
        /* <DEDUP_REMOVED lines=15> */
[----:B------:R1:W-:Y:S07]  /*d3a0*/  MUFU.EX2 R170, R11 ;  /* 0x0000000b00aa7308 */ /* 0x0003ee0000000800 */
        /* <DEDUP_REMOVED lines=13> */
[----:B----4-:R-:W-:-:S05]  /*d480*/  F2FP.BF16.PACK_AB R6, R161, R164 ;  /* 0x000000a4a106723e */ /* 0x010fca00000010ff */
        /* <DEDUP_REMOVED lines=38> */
[----:B---3--:R-:W-:Y:S02]  /*d6f0*/  F2FP.BF16.PACK_AB R5, R146, R147 ;  /* 0x000000939205723e */ /* 0x008fe400000010ff */
[----:B------:R-:W-:-:S04]  /*d700*/  MOV R178, R203 ;  /* 0x000000cb00b27202 */ /* 0x000fc80000000f00 */
        /* <DEDUP_REMOVED lines=24> */
[----:B------:R-:W2:Y:S04]  /*d890*/  LDSM.16.MT88.4 R124, [R190+0x7800] ;  /* 0x00780000be7c783b */ /* 0x000ea80000004200 */
[----:B------:R-:W3:Y:S03]  /*d8a0*/  LDSM.16.MT88.4 R16, [R191+0x7800] ;  /* 0x00780000bf10783b */ /* 0x000ee60000004200 */
[----:B------:R-:W-:Y:S01]  /*d8b0*/  HMMA.16816.F32.BF16 R12, R4, R14, R140 ;  /* 0x0000000e040c723c */ /* 0x000fe2000004188c */
[----:B-1----:R-:W-:-:S06]  /*d8c0*/  FFMA.FTZ R0, R167, c[0x0][0x23c], -R8 ;  /* 0x00008f00a7007a23 */ /* 0x002fcc0000010808 */
[----:B------:R-:W-:Y:S01]  /*d8d0*/  FFMA.FTZ R6, R228, R72, R250 ;  /* 0x00000048e4067223 */ /* 0x000fe200000100fa */
[----:B------:R-:W-:Y:S01]  /*d8e0*/  F2FP.BF16.PACK_AB R140, R150, R151 ;  /* 0x00000097968c723e */ /* 0x000fe200000010ff */
[----:B------:R-:W1:Y:S01]  /*d8f0*/  MUFU.EX2 R62, R0 ;  /* 0x00000000003e7308 */ /* 0x000e620000000800 */
[----:B------:R-:W-:Y:S01]  /*d900*/  FFMA.FTZ R5, R229, R71, R220 ;  /* 0x00000047e5057223 */ /* 0x000fe200000100dc */
[----:B------:R-:W-:Y:S01]  /*d910*/  F2FP.BF16.PACK_AB R142, R148, R149 ;  /* 0x00000095948e723e */ /* 0x000fe200000010ff */
[----:B------:R-:W-:Y:S02]  /*d920*/  FFMA.FTZ R4, R230, R74, R248 ;  /* 0x0000004ae6047223 */ /* 0x000fe400000100f8 */
[----:B------:R-:W-:Y:S02]  /*d930*/  FADD.FTZ R6, R222, R6 ;  /* 0x00000006de067221 */ /* 0x000fe40000010000 */
[----:B------:R-:W-:Y:S02]  /*d940*/  FADD.FTZ R8, R219, R5 ;  /* 0x00000005db087221 */ /* 0x000fe40000010000 */
[----:B------:R-:W-:-:S02]  /*d950*/  FADD.FTZ R5, R247, R4 ;  /* 0x00000004f7057221 */ /* 0x000fc40000010000 */
[----:B------:R-:W-:-:S04]  /*d960*/  FADD.FTZ R4, R218, R8 ;  /* 0x00000008da047221 */ /* 0x000fc80000010000 */
[----:B------:R-:W-:Y:S01]  /*d970*/  FADD.FTZ R4, R217, R4 ;  /* 0x00000004d9047221 */ /* 0x000fe20000010000 */
[----:B-1----:R-:W-:Y:S01]  /*d980*/  F2FP.BF16.PACK_AB R139, R62, R63 ;  /* 0x0000003f3e8b723e */ /* 0x002fe200000010ff */
[----:B------:R-:W-:Y:S02]  /*d990*/  FFMA.FTZ R0, R169, c[0x0][0x23c], -R10 ;  /* 0x00008f00a9007a23 */ /* 0x000fe4000001080a */
[----:B------:R-:W-:Y:S02]  /*d9a0*/  FADD.FTZ R4, R202, R4 ;  /* 0x00000004ca047221 */ /* 0x000fe40000010000 */
[----:B------:R1:W-:Y:S02]  /*d9b0*/  MUFU.EX2 R61, R0 ;  /* 0x00000000003d7308 */ /* 0x0003e40000000800 */
[----:B------:R-:W-:Y:S01]  /*d9c0*/  FADD.FTZ R4, R201, R4 ;  /* 0x00000004c9047221 */ /* 0x000fe20000010000 */
[----:B------:R-:W-:Y:S01]  /*d9d0*/  HMMA.16816.F32.BF16 R80, R136, R92, R56 ;  /* 0x0000005c8850723c */ /* 0x000fe20000041838 */
[----:B------:R-:W-:-:S07]  /*d9e0*/  @P1 IADD3 R201, R246, -0x4, RZ ;  /* 0xfffffffcf6c91810 */ /* 0x000fce0007ffe0ff */
[----:B------:R-:W-:Y:S01]  /*d9f0*/  HMMA.16816.F32.BF16 R88, R136, R94, R52 ;  /* 0x0000005e8858723c */ /* 0x000fe20000041834 */
[----:B-1----:R-:W-:-:S07]  /*da00*/  FFMA.FTZ R0, R168, c[0x0][0x23c], -R10 ;  /* 0x00008f00a8007a23 */ /* 0x002fce000001080a */
[C---:B------:R-:W-:Y:S01]  /*da10*/  HMMA.16816.F32.BF16 R100, R136.reuse, R108, R48 ;  /* 0x0000006c8864723c */ /* 0x040fe20000041830 */
[----:B------:R1:W4:Y:S07]  /*da20*/  MUFU.EX2 R60, R0 ;  /* 0x00000000003c7308 */ /* 0x00032e0000000800 */
[C---:B------:R-:W-:Y:S08]  /*da30*/  HMMA.16816.F32.BF16 R104, R136.reuse, R110, R44 ;  /* 0x0000006e8868723c */ /* 0x040ff0000004182c */
[----:B--2---:R-:W-:Y:S01]  /*da40*/  HMMA.16816.F32.BF16 R116, R136, R124, R40 ;  /* 0x0000007c8874723c */ /* 0x004fe20000041828 */
[----:B-1----:R-:W-:Y:S01]  /*da50*/  FFMA.FTZ R0, R185, c[0x0][0x23c], -R10 ;  /* 0x00008f00b9007a23 */ /* 0x002fe2000001080a */
[----:B----4-:R-:W-:-:S03]  /*da60*/  F2FP.BF16.PACK_AB R141, R60, R61 ;  /* 0x0000003d3c8d723e */ /* 0x010fc600000010ff */
[----:B------:R1:W-:Y:S03]  /*da70*/  MUFU.EX2 R11, R0 ;  /* 0x00000000000b7308 */ /* 0x0003e60000000800 */
[C---:B------:R-:W-:Y:S08]  /*da80*/  HMMA.16816.F32.BF16 R120, R136.reuse, R126, R36 ;  /* 0x0000007e8878723c */ /* 0x040ff00000041824 */
[----:B---3--:R-:W-:Y:S01]  /*da90*/  HMMA.16816.F32.BF16 R132, R136, R16, R132 ;  /* 0x000000108884723c */ /* 0x008fe20000041884 */
[----:B-1----:R-:W-:-:S07]  /*daa0*/  FFMA.FTZ R0, R186, c[0x0][0x23c], -R10 ;  /* 0x00008f00ba007a23 */ /* 0x002fce000001080a */
[----:B------:R-:W-:Y:S01]  /*dab0*/  HMMA.16816.F32.BF16 R136, R136, R18, R28 ;  /* 0x000000128888723c */ /* 0x000fe2000004181c */
[----:B------:R1:W2:Y:S02]  /*dac0*/  MUFU.EX2 R9, R0 ;  /* 0x0000000000097308 */ /* 0x0002a40000000800 */
        /* <DEDUP_REMOVED lines=64> */
.L_x_1085:
[----:B------:R-:W-:-:S04]  /*ded0*/  IADD3 R201, R178, -0x1, RZ ;  /* 0xffffffffb2c97810 */ /* 0x000fc80007ffe0ff */
.L_x_1092:
[----:B------:R-:W-:-:S13]  /*dee0*/  ISETP.GE.AND P0, PT, R201, RZ, PT ;  /* 0x000000ffc900720c */ /* 0x000fda0003f06270 */
[----:B------:R-:W-:Y:S05]  /*def0*/  @!P0 BRA `(.L_x_1093) ;  /* 0x000039c000008947 */ /* 0x000fea0003800000 */
[----:B------:R-:W-:Y:S01]  /*df00*/  MOV R0, c[0x0][0x1a4] ;  /* 0x0000690000007a02 */ /* 0x000fe20000000f00 */
[----:B------:R-:W-:Y:S01]  /*df10*/  IMAD.MOV.U32 R4, RZ, RZ, c[0x0][0x198] ;  /* 0x00006600ff047624 */ /* 0x000fe200078e00ff */
[----:B------:R-:W-:Y:S01]  /*df20*/  MOV R5, c[0x0][0x1a0] ;  /* 0x0000680000057a02 */ /* 0x000fe20000000f00 */
[----:B------:R-:W-:Y:S01]  /*df30*/  IMAD.MOV.U32 R252, RZ, RZ, c[0x0][0x19c] ;  /* 0x00006700fffc7624 */ /* 0x000fe200078e00ff */
[----:B------:R-:W2:Y:S01]  /*df40*/  LDL.LU.64 R6, [R1+0x8] ;  /* 0x0000080001067983 */ /* 0x000ea20000300a00 */
[----:B------:R-:W-:Y:S01]  /*df50*/  IMAD R251, R0, 0x30, RZ ;  /* 0x0000003000fb7824 */ /* 0x000fe200078e02ff */
[C---:B------:R-:W-:Y:S01]  /*df60*/  SHF.L.U64.HI R250, R5.reuse, 0x5, R0 ;  /* 0x0000000505fa7819 */ /* 0x040fe20000010200 */
[----:B------:R-:W-:Y:S01]  /*df70*/  IMAD R0, R252, 0x30, RZ ;  /* 0x00000030fc007824 */ /* 0x000fe200078e02ff */
[----:B------:R-:W-:Y:S01]  /*df80*/  SHF.L.U64.HI R252, R4, 0x5, R252 ;  /* 0x0000000504fc7819 */ /* 0x000fe200000102fc */
[----:B------:R-:W-:Y:S01]  /*df90*/  IMAD.WIDE.U32 R248, R5, 0x30, RZ ;  /* 0x0000003005f87825 */ /* 0x000fe200078e00ff */
[----:B------:R-:W-:-:S02]  /*dfa0*/  MOV R72, R69 ;  /* 0x0000004500487202 */ /* 0x000fc40000000f00 */
[----:B------:R-:W-:Y:S01]  /*dfb0*/  MOV R74, R3 ;  /* 0x00000003004a7202 */ /* 0x000fe20000000f00 */
[----:B------:R-:W-:Y:S01]  /*dfc0*/  IMAD.WIDE.U32 R246, R4, 0x30, RZ ;  /* 0x0000003004f67825 */ /* 0x000fe200078e00ff */
[----:B------:R-:W-:Y:S01]  /*dfd0*/  IADD3 R251, R251, R249, RZ ;  /* 0x000000f9fbfb7210 */ /* 0x000fe20007ffe0ff */
[----:B------:R-:W3:Y:S01]  /*dfe0*/  LDL.LU.64 R4, [R1+0x10] ;  /* 0x0000100001047983 */ /* 0x000ee20000300a00 */
[----:B------:R-:W-:Y:S01]  /*dff0*/  ISETP.GE.AND P0, PT, R236, c[0x0][0x220], PT ;  /* 0x00008800ec007a0c */ /* 0x000fe20003f06270 */
[----:B------:R-:W-:Y:S02]  /*e000*/  IMAD.MOV.U32 R71, RZ, RZ, R70 ;  /* 0x000000ffff477224 */ /* 0x000fe400078e0046 */
[----:B------:R-:W-:Y:S02]  /*e010*/  IMAD.MOV.U32 R75, RZ, RZ, R2 ;  /* 0x000000ffff4b7224 */ /* 0x000fe400078e0002 */
[----:B------:R-:W-:Y:S01]  /*e020*/  IMAD.IADD R0, R0, 0x1, R247 ;  /* 0x0000000100007824 */ /* 0x000fe200078e02f7 */
[----:B--2---:R-:W-:-:S02]  /*e030*/  MOV R233, R7 ;  /* 0x0000000700e97202 */ /* 0x004fc40000000f00 */
[----:B---3--:R-:W-:Y:S01]  /*e040*/  MOV R232, R4 ;  /* 0x0000000400e87202 */ /* 0x008fe20000000f00 */
[----:B------:R-:W-:Y:S05]  /*e050*/  BRA `(.L_x_1094) ;  /* 0x0000035000007947 */ /* 0x000fea0003800000 */
.L_x_1096:
[----:B------:R1:W-:Y:S01]  /*e060*/  @P0 STS.128 [R200+0x4000], RZ ;  /* 0x004000ffc8000388 */ /* 0x0003e20000000c00 */
[----:B------:R-:W-:Y:S01]  /*e070*/  IADD3 R0, R201, -0x1, RZ ;  /* 0xffffffffc9007810 */ /* 0x000fe20007ffe0ff */
[----:B------:R-:W-:Y:S03]  /*e080*/  IMAD.MOV.U32 R202, RZ, RZ, c[0x0][0x198] ;  /* 0x00006600ffca7624 */ /* 0x000fe600078e00ff */
[----:B------:R-:W-:Y:S01]  /*e090*/  SHF.R.S32.HI R3, RZ, 0x1f, R0 ;  /* 0x0000001fff037819 */ /* 0x000fe20000011400 */
[----:B------:R-:W-:Y:S04]  /*e0a0*/  IMAD.WIDE.U32 R4, R0, c[0x0][0x198], RZ ;  /* 0x0000660000047a25 */ /* 0x000fe800078e00ff */
[----:B------:R-:W-:Y:S02]  /*e0b0*/  IMAD R3, R3, c[0x0][0x198], RZ ;  /* 0x0000660003037a24 */ /* 0x000fe400078e02ff */
[----:B------:R-:W-:Y:S02]  /*e0c0*/  IMAD.SHL.U32 R203, R202, 0x10, RZ ;  /* 0x00000010cacb7824 */ /* 0x000fe400078e00ff */
[----:B------:R-:W-:Y:S01]  /*e0d0*/  IMAD R3, R0, c[0x0][0x19c], R3 ;  /* 0x0000670000037a24 */ /* 0x000fe200078e0203 */
[----:B------:R-:W-:Y:S01]  /*e0e0*/  LEA R0, P3, R4, R242, 0x6 ;  /* 0x000000f204007211 */ /* 0x000fe200078630ff */
[----:B------:R-:W-:Y:S02]  /*e0f0*/  IMAD.SHL.U32 R202, R202, 0x20, RZ ;  /* 0x00000020caca7824 */ /* 0x000fe400078e00ff */
[----:B------:R-:W-:Y:S01]  /*e100*/  IMAD.IADD R3, R5, 0x1, R3 ;  /* 0x0000000105037824 */ /* 0x000fe200078e0203 */
[----:B------:R-:W-:Y:S01]  /*e110*/  @!P0 IADD3 R7, P4, R203, R0, RZ ;  /* 0x00000000cb078210 */ /* 0x000fe20007f9e0ff */
[----:B------:R-:W-:Y:S01]  /*e120*/  IMAD.MOV.U32 R203, RZ, RZ, c[0x0][0x198] ;  /* 0x00006600ffcb7624 */ /* 0x000fe200078e00ff */
[C---:B------:R-:W-:Y:S01]  /*e130*/  @!P0 IADD3 R12, P2, R0.reuse, R202, RZ ;  /* 0x000000ca000c8210 */ /* 0x040fe20007f5e0ff */
[----:B------:R-:W-:Y:S01]  /*e140*/  IMAD.MOV.U32 R202, RZ, RZ, 0x4 ;  /* 0x00000004ffca7424 */ /* 0x000fe200078e00ff */
[----:B------:R-:W-:Y:S02]  /*e150*/  @!P0 LEA R10, P6, R0, c[0x0][0x168], 0x1 ;  /* 0x00005a00000a8a11 */ /* 0x000fe400078c08ff */
[----:B------:R-:W-:Y:S02]  /*e160*/  LEA.HI.X R3, R4, R239, R3, 0x6, P3 ;  /* 0x000000ef04037211 */ /* 0x000fe400018f3403 */
[----:B------:R-:W-:Y:S02]  /*e170*/  SHF.L.U64.HI R202, R203, R202, c[0x0][0x19c] ;  /* 0x00006700cbca7619 */ /* 0x000fe400000102ca */
[--C-:B------:R-:W-:Y:S01]  /*e180*/  @!P0 LEA.HI.X R11, R0, c[0x0][0x16c], R3.reuse, 0x1, P6 ;  /* 0x00005b00000b8a11 */ /* 0x100fe200030f0c03 */
[----:B------:R-:W-:Y:S01]  /*e190*/  @!P0 IMAD.X R13, R3, 0x1, R252, P2 ;  /* 0x00000001030d8824 */ /* 0x000fe200010e06fc */
[C---:B------:R-:W-:Y:S01]  /*e1a0*/  @!P0 LEA R8, P5, R7.reuse, c[0x0][0x168], 0x1 ;  /* 0x00005a0007088a11 */ /* 0x040fe200078a08ff */
[----:B------:R-:W-:Y:S01]  /*e1b0*/  @!P0 IMAD.X R9, R202, 0x1, R3, P4 ;  /* 0x00000001ca098824 */ /* 0x000fe200020e0603 */
[----:B------:R-:W-:Y:S01]  /*e1c0*/  @!P0 LEA R6, P4, R12, c[0x0][0x168], 0x1 ;  /* 0x00005a000c068a11 */ /* 0x000fe200078808ff */
[----:B------:R-:W-:Y:S01]  /*e1d0*/  @!PT LDS RZ, [RZ] ;  /* 0x00000000fffff984 */ /* 0x000fe20000000800 */
[----:B------:R-:W-:Y:S01]  /*e1e0*/  @!PT LDS RZ, [RZ] ;  /* 0x00000000fffff984 */ /* 0x000fe20000000800 */
[----:B------:R-:W-:Y:S01]  /*e1f0*/  @!PT LDS RZ, [RZ] ;  /* 0x00000000fffff984 */ /* 0x000fe20000000800 */
[----:B------:R1:W-:Y:S01]  /*e200*/  @!P0 LDGSTS.E.BYPASS.LTC128B.128 [R200+0x4000], [R10.64] ;  /* 0x040000000ac88fae */ /* 0x0003e2000b901d46 */
[----:B------:R-:W-:Y:S01]  /*e210*/  IMAD.MOV.U32 R202, RZ, RZ, c[0x0][0x19c] ;  /* 0x00006700ffca7624 */ /* 0x000fe200078e00ff */
[----:B------:R-:W-:Y:S02]  /*e220*/  @!P0 IADD3 R5, P3, R0, R246, RZ ;  /* 0x000000f600058210 */ /* 0x000fe40007f7e0ff */
[----:B------:R1:W-:Y:S01]  /*e230*/  @P0 STS.128 [R200+0x4800], RZ ;  /* 0x004800ffc8000388 */ /* 0x0003e20000000c00 */
[----:B------:R-:W-:Y:S01]  /*e240*/  @!P0 LEA.HI.X R9, R7, c[0x0][0x16c], R9, 0x1, P5 ;  /* 0x00005b0007098a11 */ /* 0x000fe200028f0c09 */
[----:B------:R-:W-:Y:S01]  /*e250*/  IMAD R202, R202, 0x30, RZ ;  /* 0x00000030caca7824 */ /* 0x000fe200078e02ff */
[----:B------:R-:W-:Y:S02]  /*e260*/  @!P0 LEA.HI.X R7, R12, c[0x0][0x16c], R13, 0x1, P4 ;  /* 0x00005b000c078a11 */ /* 0x000fe400020f0c0d */
[----:B------:R-:W-:Y:S01]  /*e270*/  @!P0 LEA R4, P2, R5, c[0x0][0x168], 0x1 ;  /* 0x00005a0005048a11 */ /* 0x000fe200078408ff */
[----:B------:R-:W-:Y:S01]  /*e280*/  @!PT LDS RZ, [RZ] ;  /* 0x00000000fffff984 */ /* 0x000fe20000000800 */
[----:B------:R-:W-:Y:S01]  /*e290*/  @!PT LDS RZ, [RZ] ;  /* 0x00000000fffff984 */ /* 0x000fe20000000800 */
[----:B------:R-:W-:Y:S01]  /*e2a0*/  @!PT LDS RZ, [RZ] ;  /* 0x00000000fffff984 */ /* 0x000fe20000000800 */
[----:B------:R1:W-:Y:S01]  /*e2b0*/  @!P0 LDGSTS.E.BYPASS.LTC128B.128 [R200+0x4800], [R8.64] ;  /* 0x0480000008c88fae */ /* 0x0003e2000b901d46 */
[----:B------:R-:W-:Y:S03]  /*e2c0*/  IMAD.IADD R202, R202, 0x1, R247 ;  /* 0x00000001caca7824 */ /* 0x000fe600078e02f7 */
[----:B------:R1:W-:Y:S01]  /*e2d0*/  @P0 STS.128 [R200+0x5000], RZ ;  /* 0x005000ffc8000388 */ /* 0x0003e20000000c00 */
[----:B------:R-:W-:Y:S03]  /*e2e0*/  @!P0 IMAD.X R14, R3, 0x1, R202, P3 ;  /* 0x00000001030e8824 */ /* 0x000fe600018e06ca */
[----:B------:R-:W-:Y:S01]  /*e2f0*/  @!PT LDS RZ, [RZ] ;  /* 0x00000000fffff984 */ /* 0x000fe20000000800 */
[----:B------:R-:W-:Y:S01]  /*e300*/  @!PT LDS RZ, [RZ] ;  /* 0x00000000fffff984 */ /* 0x000fe20000000800 */
[----:B------:R-:W-:Y:S01]  /*e310*/  @!PT LDS RZ, [RZ] ;  /* 0x00000000fffff984 */ /* 0x000fe20000000800 */
[----:B------:R1:W-:Y:S02]  /*e320*/  @!P0 LDGSTS.E.BYPASS.LTC128B.128 [R200+0x5000], [R6.64] ;  /* 0x0500000006c88fae */ /* 0x0003e4000b901d46 */
[----:B------:R-:W-:Y:S02]  /*e330*/  @!P0 LEA.HI.X R5, R5, c[0x0][0x16c], R14, 0x1, P2 ;  /* 0x00005b0005058a11 */ /* 0x000fe400010f0c0e */
[----:B------:R1:W-:Y:S04]  /*e340*/  @P0 STS.128 [R200+0x5800], RZ ;  /* 0x005800ffc8000388 */ /* 0x0003e80000000c00 */
[----:B------:R-:W-:Y:S01]  /*e350*/  @!PT LDS RZ, [RZ] ;  /* 0x00000000fffff984 */ /* 0x000fe20000000800 */
[----:B------:R-:W-:Y:S01]  /*e360*/  @!PT LDS RZ, [RZ] ;  /* 0x00000000fffff984 */ /* 0x000fe20000000800 */
[----:B------:R-:W-:Y:S01]  /*e370*/  @!PT LDS RZ, [RZ] ;  /* 0x00000000fffff984 */ /* 0x000fe20000000800 */
[----:B------:R1:W-:Y:S04]  /*e380*/  @!P0 LDGSTS.E.BYPASS.LTC128B.128 [R200+0x5800], [R4.64] ;  /* 0x0580000004c88fae */ /* 0x0003e8000b901d46 */
[----:B------:R-:W0:Y:S01]  /*e390*/  LDGDEPBAR ;  /* 0x00000000000079af */ /* 0x000e220000000000 */
[----:B------:R-:W-:-:S05]  /*e3a0*/  BRA `(.L_x_1095) ;  /* 0x000010f000007947 */ /* 0x000fca0003800000 */
.L_x_1094:
[----:B------:R-:W-:Y:S04]  /*e3b0*/  DEPBAR.LE SB0, 0x0 ;  /* 0x000080000000791a */ /* 0x000fe80000000000 */
[----:B------:R-:W-:Y:S01]  /*e3c0*/  BAR.SYNC.DEFER_BLOCKING 0x0 ;  /* 0x0000000000007b1d */ /* 0x000fe20000010000 */
[----:B------:R-:W-:Y:S02]  /*e3d0*/  MOV R2, c[0x0][0x1a0] ;  /* 0x0000680000027a02 */ /* 0x000fe40000000f00 */
[----:B------:R-:W-:Y:S02]  /*e3e0*/  MOV R0, 0x6 ;  /* 0x0000000600007802 */ /* 0x000fe40000000f00 */
[----:B------:R-:W-:Y:S02]  /*e3f0*/  SHF.R.S32.HI R4, RZ, 0x1f, R201 ;  /* 0x0000001fff047819 */ /* 0x000fe400000114c9 */
[C---:B------:R-:W-:Y:S02]  /*e400*/  SHF.L.U64.HI R0, R2.reuse, R0, c[0x0][0x1a4] ;  /* 0x0000690002007619 */ /* 0x040fe40000010200 */
[C---:B------:R-:W-:Y:S02]  /*e410*/  SHF.L.U32 R7, R2.reuse, 0x6, RZ ;  /* 0x0000000602077819 */ /* 0x040fe400000006ff */
[----:B------:R-:W-:Y:S01]  /*e420*/  SHF.L.U32 R5, R2, 0x4, RZ ;  /* 0x0000000402057819 */ /* 0x000fe200000006ff */
[----:B------:R-:W-:Y:S01]  /*e430*/  IMAD R0, R0, R201, RZ ;  /* 0x000000c900007224 */ /* 0x000fe200078e02ff */
[----:B------:R-:W-:Y:S01]  /*e440*/  SHF.L.U32 R6, R2, 0x5, RZ ;  /* 0x0000000502067819 */ /* 0x000fe200000006ff */
[-C--:B------:R-:W-:Y:S01]  /*e450*/  IMAD.WIDE.U32 R2, R201, R7.reuse, R232 ;  /* 0x00000007c9027225 */ /* 0x080fe200078e00e8 */
[----:B------:R-:W-:Y:S03]  /*e460*/  MOV R13, 0x4 ;  /* 0x00000004000d7802 */ /* 0x000fe60000000f00 */
[----:B------:R-:W-:Y:S01]  /*e470*/  IMAD R0, R4, R7, R0 ;  /* 0x0000000704007224 */ /* 0x000fe200078e0200 */
[----:B------:R-:W-:Y:S02]  /*e480*/  @!P0 LEA R10, P6, R2, c[0x0][0x170], 0x1 ;  /* 0x00005c00020a8a11 */ /* 0x000fe400078c08ff */
[----:B------:R-:W-:Y:S02]  /*e490*/  @!P0 IADD3 R7, P4, R6, R2, RZ ;  /* 0x0000000206078210 */ /* 0x000fe40007f9e0ff */
[----:B------:R-:W-:Y:S01]  /*e4a0*/  IADD3 R0, R3, R0, RZ ;  /* 0x0000000003007210 */ /* 0x000fe20007ffe0ff */
[----:B------:R-:W-:Y:S01]  /*e4b0*/  @P0 STS.128 [R200+0x6000], RZ ;  /* 0x006000ffc8000388 */ /* 0x000fe20000000c00 */
[----:B------:R-:W-:Y:S02]  /*e4c0*/  MOV R6, c[0x0][0x1a0] ;  /* 0x0000680000067a02 */ /* 0x000fe40000000f00 */
[----:B------:R-:W-:Y:S02]  /*e4d0*/  @!P0 LEA.HI.X R11, R2, c[0x0][0x174], R0, 0x1, P6 ;  /* 0x00005d00020b8a11 */ /* 0x000fe400030f0c00 */
[----:B------:R-:W-:Y:S02]  /*e4e0*/  @!P0 IADD3 R5, P1, R5, R2, RZ ;  /* 0x0000000205058210 */ /* 0x000fe40007f3e0ff */
[----:B------:R-:W-:Y:S01]  /*e4f0*/  SHF.L.U64.HI R13, R6, R13, c[0x0][0x1a4] ;  /* 0x00006900060d7619 */ /* 0x000fe2000001020d */
[----:B------:R-:W-:Y:S01]  /*e500*/  @!PT LDS RZ, [RZ] ;  /* 0x00000000fffff984 */ /* 0x000fe20000000800 */
[----:B------:R-:W-:Y:S01]  /*e510*/  @!PT LDS RZ, [RZ] ;  /* 0x00000000fffff984 */ /* 0x000fe20000000800 */
[----:B------:R-:W-:Y:S01]  /*e520*/  @!PT LDS RZ, [RZ] ;  /* 0x00000000fffff984 */ /* 0x000fe20000000800 */
[----:B------:R1:W-:Y:S01]  /*e530*/  @!P0 LDGSTS.E.BYPASS.LTC128B.128 [R200+0x6000], [R10.64] ;  /* 0x060000000ac88fae */ /* 0x0003e2000b901d46 */
[----:B------:R-:W-:Y:S02]  /*e540*/  @!P0 LEA R8, P5, R5, c[0x0][0x170], 0x1 ;  /* 0x00005c0005088a11 */ /* 0x000fe400078a08ff */
[----:B------:R-:W-:Y:S02]  /*e550*/  @!P0 IADD3.X R3, R13, R0, RZ, P1, !PT ;  /* 0x000000000d038210 */ /* 0x000fe40000ffe4ff */
[----:B------:R-:W-:Y:S02]  /*e560*/  @!P0 LEA R6, P3, R7, c[0x0][0x170], 0x1 ;  /* 0x00005c0007068a11 */ /* 0x000fe400078608ff */
[----:B------:R-:W-:Y:S01]  /*e570*/  @!P0 LEA.HI.X R9, R5, c[0x0][0x174], R3, 0x1, P5 ;  /* 0x00005d0005098a11 */ /* 0x000fe200028f0c03 */
[----:B------:R-:W-:Y:S01]  /*e580*/  @P0 STS.128 [R200+0x6800], RZ ;  /* 0x006800ffc8000388 */ /* 0x000fe20000000c00 */
[----:B------:R-:W-:Y:S02]  /*e590*/  @!P0 IADD3.X R13, R0, R250, RZ, P4, !PT ;  /* 0x000000fa000d8210 */ /* 0x000fe400027fe4ff */
[----:B------:R-:W-:Y:S02]  /*e5a0*/  @!P0 IADD3 R12, P2, R248, R2, RZ ;  /* 0x00000002f80c8210 */ /* 0x000fe40007f5e0ff */
[----:B------:R-:W-:Y:S02]  /*e5b0*/  @!P0 LEA.HI.X R7, R7, c[0x0][0x174], R13, 0x1, P3 ;  /* 0x00005d0007078a11 */ /* 0x000fe400018f0c0d */
[----:B------:R-:W-:Y:S01]  /*e5c0*/  @!P0 LEA R4, P1, R12, c[0x0][0x170], 0x1 ;  /* 0x00005c000c048a11 */ /* 0x000fe200078208ff */
[----:B------:R-:W-:Y:S01]  /*e5d0*/  @!PT LDS RZ, [RZ] ;  /* 0x00000000fffff984 */ /* 0x000fe20000000800 */
[----:B------:R-:W-:Y:S01]  /*e5e0*/  @!PT LDS RZ, [RZ] ;  /* 0x00000000fffff984 */ /* 0x000fe20000000800 */
[----:B------:R-:W-:Y:S01]  /*e5f0*/  @!PT LDS RZ, [RZ] ;  /* 0x00000000fffff984 */ /* 0x000fe20000000800 */
[----:B------:R1:W-:Y:S01]  /*e600*/  @!P0 LDGSTS.E.BYPASS.LTC128B.128 [R200+0x6800], [R8.64] ;  /* 0x0680000008c88fae */ /* 0x0003e2000b901d46 */
[----:B------:R-:W-:Y:S04]  /*e610*/  @!P0 IADD3.X R14, R0, R251, RZ, P2, !PT ;  /* 0x000000fb000e8210 */ /* 0x000fe800017fe4ff */
[----:B------:R-:W-:Y:S02]  /*e620*/  @!P0 LEA.HI.X R5, R12, c[0x0][0x174], R14, 0x1, P1 ;  /* 0x00005d000c058a11 */ /* 0x000fe400008f0c0e */
[----:B------:R-:W-:Y:S01]  /*e630*/  ISETP.GT.AND P1, PT, R201, RZ, PT ;  /* 0x000000ffc900720c */ /* 0x000fe20003f24270 */
        /* <DEDUP_REMOVED lines=25> */
[----:B------:R-:W-:Y:S08]  /*e7d0*/  LDSM.16.M88.4 R176, [R195+0x1000] ;  /* 0x00100000c3b0783b */ /* 0x000ff00000000200 */
[----:B------:R-:W-:Y:S08]  /*e7e0*/  LDSM.16.M88.4 R180, [R195+0x1800] ;  /* 0x00180000c3b4783b */ /* 0x000ff00000000200 */
        /* <DEDUP_REMOVED lines=73> */
[----:B------:R-:W-:Y:S02]  /*ec80*/  FMUL.FTZ R18, R18, c[0x0][0x2ec] ;  /* 0x0000bb0012127a20 */ /* 0x000fe40000410000 */
[----:B------:R-:W-:Y:S01]  /*ec90*/  FMUL.FTZ R19, R19, c[0x0][0x2ec] ;  /* 0x0000bb0013137a20 */ /* 0x000fe20000410000 */
[----:B------:R4:W1:Y:S10]  /*eca0*/  MUFU.TANH R178, R7 ;  /* 0x0000000700b27308 */ /* 0x0008740000002400 */
[----:B------:R-:W1:Y:S10]  /*ecb0*/  MUFU.TANH R176, R8 ;  /* 0x0000000800b07308 */ /* 0x000e740000002400 */
[----:B------:R-:W1:Y:S01]  /*ecc0*/  MUFU.TANH R175, R9 ;  /* 0x0000000900af7308 */ /* 0x000e620000002400 */
[----:B----4-:R-:W4:Y:S09]  /*ecd0*/  LDSM.16.M88.4 R4, [R193+0x800] ;  /* 0x00080000c104783b */ /* 0x010f320000000200 */
[----:B------:R-:W1:Y:S10]  /*ece0*/  MUFU.TANH R171, R10 ;  /* 0x0000000a00ab7308 */ /* 0x000e740000002400 */
[----:B------:R5:W1:Y:S10]  /*ecf0*/  MUFU.TANH R173, R11 ;  /* 0x0000000b00ad7308 */ /* 0x000a740000002400 */
[----:B------:R1:W1:Y:S10]  /*ed00*/  MUFU.TANH R170, R15 ;  /* 0x0000000f00aa7308 */ /* 0x0002740000002400 */
[----:B------:R-:W2:Y:S01]  /*ed10*/  MUFU.TANH R172, R12 ;  /* 0x0000000c00ac7308 */ /* 0x000ea20000002400 */
[----:B-----5:R-:W5:Y:S01]  /*ed20*/  LDSM.16.M88.4 R8, [R193+0x1000] ;  /* 0x00100000c108783b */ /* 0x020f620000000200 */
[-C--:B----4-:R-:W-:Y:S08]  /*ed30*/  HMMA.16816.F32.BF16 R20, R156, R4.reuse, R20 ;  /* 0x000000049c14723c */ /* 0x090ff00000041814 */
[----:B------:R-:W4:Y:S01]  /*ed40*/  MUFU.TANH R174, R13 ;  /* 0x0000000d00ae7308 */ /* 0x000f220000002400 */
[C---:B------:R-:W-:Y:S04]  /*ed50*/  HMMA.16816.F32.BF16 R24, R76.reuse, R4, R24 ;  /* 0x000000044c18723c */ /* 0x040fe80000041818 */
[----:B-1----:R-:W-:Y:S05]  /*ed60*/  FMUL.FTZ R15, R16, c[0x0][0x2ec] ;  /* 0x0000bb00100f7a20 */ /* 0x002fea0000410000 */
[----:B------:R-:W1:Y:S01]  /*ed70*/  MUFU.TANH R169, R14 ;  /* 0x0000000e00a97308 */ /* 0x000e620000002400 */
[-C--:B------:R-:W-:Y:S08]  /*ed80*/  HMMA.16816.F32.BF16 R28, R76, R6.reuse, R28 ;  /* 0x000000064c1c723c */ /* 0x080ff0000004181c */
[C---:B------:R-:W-:Y:S01]  /*ed90*/  HMMA.16816.F32.BF16 R32, R156.reuse, R6, R32 ;  /* 0x000000069c20723c */ /* 0x040fe20000041820 */
[----:B------:R-:W1:Y:S01]  /*eda0*/  MUFU.TANH R15, R15 ;  /* 0x0000000f000f7308 */ /* 0x000e620000002400 */
[----:B------:R-:W1:Y:S01]  /*edb0*/  LDSM.16.M88.4 R4, [R193+0x1800] ;  /* 0x00180000c104783b */ /* 0x000e620000000200 */
[----:B------:R-:W-:Y:S04]  /*edc0*/  DEPBAR.LE SB0, 0x0 ;  /* 0x000080000000791a */ /* 0x000fe80000000000 */
[----:B------:R-:W-:Y:S02]  /*edd0*/  FMUL.FTZ R20, R20, c[0x0][0x2ec] ;  /* 0x0000bb0014147a20 */ /* 0x000fe40000410000 */
[----:B------:R-:W-:Y:S02]  /*ede0*/  FMUL.FTZ R21, R21, c[0x0][0x2ec] ;  /* 0x0000bb0015157a20 */ /* 0x000fe40000410000 */
[----:B------:R-:W1:Y:S01]  /*edf0*/  MUFU.TANH R17, R17 ;  /* 0x0000001100117308 */ /* 0x000e620000002400 */
        /* <DEDUP_REMOVED lines=9> */
[----:B------:R5:W2:Y:S01]  /*ee90*/  MUFU.TANH R152, R31 ;  /* 0x0000001f00987308 */ /* 0x000aa20000002400 */
        /* <DEDUP_REMOVED lines=13> */
[----:B-----5:R-:W-:Y:S01]  /*ef70*/  FMUL.FTZ R31, R33, c[0x0][0x2ec] ;  /* 0x0000bb00211f7a20 */ /* 0x020fe20000410000 */
        /* <DEDUP_REMOVED lines=10> */
[----:B------:R1:W1:Y:S03]  /*f020*/  MUFU.TANH R164, R23 ;  /* 0x0000001700a47308 */ /* 0x0002660000002400 */
        /* <DEDUP_REMOVED lines=69> */
[----:B------:R-:W1:Y:S02]  /*f480*/  MUFU.TANH R67, R67 ;  /* 0x0000004300437308 */ /* 0x000e640000002400 */
[----:B-1234-:R-:W-:-:S05]  /*f490*/  @P1 BRA `(.L_x_1096) ;  /* 0xffffebc000001947 */ /* 0x01efca000383ffff */
.L_x_1095:
[----:B------:R-:W2:Y:S02]  /*f4a0*/  S2R R0, SR_TID.X ;  /* 0x0000000000007919 */ /* 0x000ea40000002100 */
[----:B--2---:R-:W-:Y:S04]  /*f4b0*/  SHF.L.U32 R0, R0, 0x1, RZ ;  /* 0x0000000100007819 */ /* 0x004fe800000006ff */
[----:B------:R-:W-:Y:S04]  /*f4c0*/  LOP3.LUT R0, R0, 0x6, RZ, 0xc0, !PT ;  /* 0x0000000600007812 */ /* 0x000fe800078ec0ff */
[----:B------:R-:W-:Y:S04]  /*f4d0*/  LEA R0, R201, R0, 0x6 ;  /* 0x00000000c9007211 */ /* 0x000fe800078e30ff */
[----:B-1----:R-:W1:Y:S01]  /*f4e0*/  I2F R11, R0 ;  /* 0x00000000000b7306 */ /* 0x002e620000201400 */
[C---:B------:R-:W-:Y:S02]  /*f4f0*/  IADD3 R3, R0.reuse, 0x8, RZ ;  /* 0x0000000800037810 */ /* 0x040fe40007ffe0ff */
[C---:B------:R-:W-:Y:S02]  /*f500*/  IADD3 R4, R0.reuse, 0x1, RZ ;  /* 0x0000000100047810 */ /* 0x040fe40007ffe0ff */
[C---:B------:R-:W-:Y:S02]  /*f510*/  IADD3 R9, R0.reuse, 0x10, RZ ;  /* 0x0000001000097810 */ /* 0x040fe40007ffe0ff */
[C---:B------:R-:W-:Y:S02]  /*f520*/  IADD3 R16, R0.reuse, 0x29, RZ ;  /* 0x0000002900107810 */ /* 0x040fe40007ffe0ff */
[C---:B------:R-:W-:Y:S01]  /*f530*/  IADD3 R10, R0.reuse, 0x9, RZ ;  /* 0x00000009000a7810 */ /* 0x040fe20007ffe0ff */
[----:B------:R-:W2:Y:S01]  /*f540*/  I2F R3, R3 ;  /* 0x0000000300037306 */ /* 0x000ea20000201400 */
[C---:B------:R-:W-:Y:S02]  /*f550*/  IADD3 R8, R0.reuse, 0x11, RZ ;  /* 0x0000001100087810 */ /* 0x040fe40007ffe0ff */
[C---:B------:R-:W-:Y:S02]  /*f560*/  IADD3 R7, R0.reuse, 0x18, RZ ;  /* 0x0000001800077810 */ /* 0x040fe40007ffe0ff */
[C---:B------:R-:W-:Y:S02]  /*f570*/  IADD3 R5, R0.reuse, 0x20, RZ ;  /* 0x0000002000057810 */ /* 0x040fe40007ffe0ff */
[C---:B------:R-:W-:Y:S02]  /*f580*/  IADD3 R6, R0.reuse, 0x19, RZ ;  /* 0x0000001900067810 */ /* 0x040fe40007ffe0ff */
[C---:B------:R-:W-:Y:S01]  /*f590*/  IADD3 R13, R0.reuse, 0x21, RZ ;  /* 0x00000021000d7810 */ /* 0x040fe20007ffe0ff */
[----:B------:R-:W3:Y:S01]  /*f5a0*/  I2F R4, R4 ;  /* 0x0000000400047306 */ /* 0x000ee20000201400 */
[C---:B------:R-:W-:Y:S01]  /*f5b0*/  IADD3 R12, R0.reuse, 0x28, RZ ;  /* 0x00000028000c7810 */ /* 0x040fe20007ffe0ff */
[CC--:B-1----:R-:W-:Y:S02]  /*f5c0*/  FFMA.FTZ R22, R11.reuse, R68.reuse, R171 ;  /* 0x000000440b167223 */ /* 0x0c2fe400000100ab */
[CC--:B------:R-:W-:Y:S02]  /*f5d0*/  FFMA.FTZ R14, R11.reuse, R68.reuse, R179 ;  /* 0x000000440b0e7223 */ /* 0x0c0fe400000100b3 */
[CC--:B------:R-:W-:Y:S04]  /*f5e0*/  FFMA.FTZ R18, R11.reuse, R68.reuse, R177 ;  /* 0x000000440b127223 */ /* 0x0c0fe800000100b1 */
[----:B------:R-:W1:Y:S01]  /*f5f0*/  I2F R9, R9 ;  /* 0x0000000900097306 */ /* 0x000e620000201400 */
[-C--:B------:R-:W-:Y:S02]  /*f600*/  FFMA.FTZ R26, R11, R68.reuse, R176 ;  /* 0x000000440b1a7223 */ /* 0x080fe400000100b0 */
[CC--:B--2---:R-:W-:Y:S02]  /*f610*/  FFMA.FTZ R23, R3.reuse, R68.reuse, R169 ;  /* 0x0000004403177223 */ /* 0x0c4fe400000100a9 */
[CC--:B------:R-:W-:Y:S02]  /*f620*/  FFMA.FTZ R15, R3.reuse, R68.reuse, R15 ;  /* 0x00000044030f7223 */ /* 0x0c0fe4000001000f */
[CC--:B------:R-:W-:Y:S03]  /*f630*/  FFMA.FTZ R19, R3.reuse, R68.reuse, R166 ;  /* 0x0000004403137223 */ /* 0x0c0fe600000100a6 */
[----:B------:R2:W4:Y:S01]  /*f640*/  I2F R11, R16 ;  /* 0x00000010000b7306 */ /* 0x0005220000201400 */
[-C--:B------:R-:W-:Y:S01]  /*f650*/  FFMA.FTZ R27, R3, R68.reuse, R172 ;  /* 0x00000044031b7223 */ /* 0x080fe200000100ac */
[----:B------:R-:W-:Y:S01]  /*f660*/  IADD3 R3, R0, 0x31, RZ ;  /* 0x0000003100037810 */ /* 0x000fe20007ffe0ff */
[CC--:B---3--:R-:W-:Y:S02]  /*f670*/  FFMA.FTZ R20, R4.reuse, R68.reuse, R178 ;  /* 0x0000004404147223 */ /* 0x0c8fe400000100b2 */
[CC--:B------:R-:W-:Y:S02]  /*f680*/  FFMA.FTZ R24, R4.reuse, R68.reuse, R173 ;  /* 0x0000004404187223 */ /* 0x0c0fe400000100ad */
[CC--:B------:R-:W-:Y:S03]  /*f690*/  FFMA.FTZ R28, R4.reuse, R68.reuse, R175 ;  /* 0x00000044041c7223 */ /* 0x0c0fe600000100af */
[----:B------:R-:W3:Y:S01]  /*f6a0*/  I2F R10, R10 ;  /* 0x0000000a000a7306 */ /* 0x000ee20000201400 */
[CC--:B-1----:R-:W-:Y:S02]  /*f6b0*/  FFMA.FTZ R30, R9.reuse, R68.reuse, R165 ;  /* 0x00000044091e7223 */ /* 0x0c2fe400000100a5 */
[CC--:B------:R-:W-:Y:S02]  /*f6c0*/  FFMA.FTZ R33, R9.reuse, R68.reuse, R163 ;  /* 0x0000004409217223 */ /* 0x0c0fe400000100a3 */
[CC--:B------:R-:W-:Y:S05]  /*f6d0*/  FFMA.FTZ R41, R9.reuse, R68.reuse, R153 ;  /* 0x0000004409297223 */ /* 0x0c0fea0000010099 */
[----:B------:R-:W1:Y:S01]  /*f6e0*/  I2F R8, R8 ;  /* 0x0000000800087306 */ /* 0x000e620000201400 */
[-C--:B------:R-:W-:Y:S02]  /*f6f0*/  FFMA.FTZ R45, R9, R68.reuse, R162 ;  /* 0x00000044092d7223 */ /* 0x080fe400000100a2 */
[-C--:B--2---:R-:W-:Y:S01]  /*f700*/  FFMA.FTZ R16, R4, R68.reuse, R180 ;  /* 0x0000004404107223 */ /* 0x084fe200000100b4 */
[----:B------:R-:W-:Y:S01]  /*f710*/  IADD3 R4, R0, 0x30, RZ ;  /* 0x0000003000047810 */ /* 0x000fe20007ffe0ff */
[CC--:B----4-:R-:W-:Y:S02]  /*f720*/  FFMA.FTZ R157, R11.reuse, R68.reuse, R37 ;  /* 0x000000440b9d7223 */ /* 0x0d0fe40000010025 */
[-C--:B------:R-:W-:Y:S03]  /*f730*/  FFMA.FTZ R153, R11, R68.reuse, R47 ;  /* 0x000000440b997223 */ /* 0x080fe6000001002f */
[----:B------:R-:W2:Y:S01]  /*f740*/  I2F R9, R3 ;  /* 0x0000000300097306 */ /* 0x000ea20000201400 */
[CC--:B---3--:R-:W-:Y:S02]  /*f750*/  FFMA.FTZ R21, R10.reuse, R68.reuse, R168 ;  /* 0x000000440a157223 */ /* 0x0c8fe400000100a8 */
[CC--:B------:R-:W-:Y:S02]  /*f760*/  FFMA.FTZ R17, R10.reuse, R68.reuse, R17 ;  /* 0x000000440a117223 */ /* 0x0c0fe40000010011 */
[CC--:B------:R-:W-:Y:S05]  /*f770*/  FFMA.FTZ R25, R10.reuse, R68.reuse, R170 ;  /* 0x000000440a197223 */ /* 0x0c0fea00000100aa */
[----:B------:R-:W3:Y:S01]  /*f780*/  I2F R4, R4 ;  /* 0x0000000400047306 */ /* 0x000ee20000201400 */
[-C--:B------:R-:W-:Y:S02]  /*f790*/  FFMA.FTZ R29, R10, R68.reuse, R174 ;  /* 0x000000440a1d7223 */ /* 0x080fe400000100ae */
[CC--:B-1----:R-:W-:Y:S02]  /*f7a0*/  FFMA.FTZ R10, R8.reuse, R68.reuse, R167 ;  /* 0x00000044080a7223 */ /* 0x0c2fe400000100a7 */
[CC--:B------:R-:W-:Y:S02]  /*f7b0*/  FFMA.FTZ R34, R8.reuse, R68.reuse, R164 ;  /* 0x0000004408227223 */ /* 0x0c0fe400000100a4 */
[CC--:B------:R-:W-:Y:S03]  /*f7c0*/  FFMA.FTZ R46, R8.reuse, R68.reuse, R161 ;  /* 0x00000044082e7223 */ /* 0x0c0fe600000100a1 */
[----:B------:R-:W1:Y:S01]  /*f7d0*/  I2F R7, R7 ;  /* 0x0000000700077306 */ /* 0x000e620000201400 */
[-C--:B------:R-:W-:Y:S01]  /*f7e0*/  FFMA.FTZ R42, R8, R68.reuse, R155 ;  /* 0x00000044082a7223 */ /* 0x080fe2000001009b */
[C---:B------:R-:W-:Y:S01]  /*f7f0*/  IADD3 R8, R0.reuse, 0x38, RZ ;  /* 0x0000003800087810 */ /* 0x040fe20007ffe0ff */
[CC--:B--2---:R-:W-:Y:S01]  /*f800*/  FFMA.FTZ R177, R9.reuse, R68.reuse, R53 ;  /* 0x0000004409b17223 */ /* 0x0c4fe20000010035 */
[----:B------:R-:W-:Y:S01]  /*f810*/  IADD3 R3, R0, 0x39, RZ ;  /* 0x0000003900037810 */ /* 0x000fe20007ffe0ff */
[CC--:B------:R-:W-:Y:S01]  /*f820*/  FFMA.FTZ R211, R9.reuse, R68.reuse, R55 ;  /* 0x0000004409d37223 */ /* 0x0c0fe20000010037 */
[----:B------:R-:W-:Y:S01]  /*f830*/  FMNMX.FTZ R0, R14, R71, !PT ;  /* 0x000000470e007209 */ /* 0x000fe20007810000 */
[CC--:B------:R-:W-:Y:S03]  /*f840*/  FFMA.FTZ R225, R9.reuse, R68.reuse, R59 ;  /* 0x0000004409e17223 */ /* 0x0c0fe6000001003b */
[----:B------:R-:W2:Y:S01]  /*f850*/  I2F R5, R5 ;  /* 0x0000000500057306 */ /* 0x000ea20000201400 */
[-C--:B------:R-:W-:Y:S02]  /*f860*/  FFMA.FTZ R210, R9, R68.reuse, R77 ;  /* 0x0000004409d27223 */ /* 0x080fe4000001004d */
[CC--:B---3--:R-:W-:Y:S02]  /*f870*/  FFMA.FTZ R176, R4.reuse, R68.reuse, R52 ;  /* 0x0000004404b07223 */ /* 0x0c8fe40000010034 */
[CC--:B------:R-:W-:Y:S02]  /*f880*/  FFMA.FTZ R213, R4.reuse, R68.reuse, R54 ;  /* 0x0000004404d57223 */ /* 0x0c0fe40000010036 */
[----:B------:R-:W-:Y:S01]  /*f890*/  LDSM.16.MT88.4 R52, [R190+0x6000] ;  /* 0x00600000be34783b */ /* 0x000fe20000004200 */
[CC--:B------:R-:W-:Y:S02]  /*f8a0*/  FFMA.FTZ R226, R4.reuse, R68.reuse, R58 ;  /* 0x0000004404e27223 */ /* 0x0c0fe4000001003a */
[----:B------:R-:W3:Y:S01]  /*f8b0*/  I2F R6, R6 ;  /* 0x0000000600067306 */ /* 0x000ee20000201400 */
[----:B------:R-:W-:Y:S01]  /*f8c0*/  FFMA.FTZ R227, R4, R68, R56 ;  /* 0x0000004404e37223 */ /* 0x000fe20000010038 */
[----:B------:R-:W-:Y:S02]  /*f8d0*/  FMNMX.FTZ R4, R16, R0, !PT ;  /* 0x0000000010047209 */ /* 0x000fe40007810000 */
[----:B------:R-:W-:Y:S01]  /*f8e0*/  FMNMX.FTZ R0, R18, R72, !PT ;  /* 0x0000004812007209 */ /* 0x000fe20007810000 */
[CC--:B-1----:R-:W-:Y:S02]  /*f8f0*/  FFMA.FTZ R32, R7.reuse, R68.reuse, R32 ;  /* 0x0000004407207223 */ /* 0x0c2fe40000010020 */
[-C--:B------:R-:W-:Y:S02]  /*f900*/  FFMA.FTZ R35, R7, R68.reuse, R149 ;  /* 0x0000004407237223 */ /* 0x080fe40000010095 */
[-C--:B------:R-:W-:Y:S01]  /*f910*/  FFMA.FTZ R149, R11, R68.reuse, R51 ;  /* 0x000000440b957223 */ /* 0x080fe20000010033 */
[----:B------:R-:W1:Y:S01]  /*f920*/  I2F R13, R13 ;  /* 0x0000000d000d7306 */ /* 0x000e620000201400 */
[CC--:B------:R-:W-:Y:S02]  /*f930*/  FFMA.FTZ R43, R7.reuse, R68.reuse, R151 ;  /* 0x00000044072b7223 */ /* 0x0c0fe40000010097 */
[-C--:B------:R-:W-:Y:S02]  /*f940*/  FFMA.FTZ R57, R7, R68.reuse, R154 ;  /* 0x0000004407397223 */ /* 0x080fe4000001009a */
[CC--:B--2---:R-:W-:Y:S02]  /*f950*/  FFMA.FTZ R146, R5.reuse, R68.reuse, R146 ;  /* 0x0000004405927223 */ /* 0x0c4fe40000010092 */
[CC--:B------:R-:W-:Y:S02]  /*f960*/  FFMA.FTZ R155, R5.reuse, R68.reuse, R144 ;  /* 0x00000044059b7223 */ /* 0x0c0fe40000010090 */
[CC--:B------:R-:W-:Y:S01]  /*f970*/  FFMA.FTZ R61, R5.reuse, R68.reuse, R148 ;  /* 0x00000044053d7223 */ /* 0x0c0fe20000010094 */
[----:B------:R-:W2:Y:S01]  /*f980*/  I2F R12, R12 ;  /* 0x0000000c000c7306 */ /* 0x000ea20000201400 */
[----:B------:R-:W-:Y:S01]  /*f990*/  FFMA.FTZ R151, R5, R68, R70 ;  /* 0x0000004405977223 */ /* 0x000fe20000010046 */
[----:B------:R-:W-:Y:S01]  /*f9a0*/  FMNMX.FTZ R5, R15, R4, !PT ;  /* 0x000000040f057209 */ /* 0x000fe20007810000 */
[----:B---3--:R-:W-:Y:S01]  /*f9b0*/  FFMA.FTZ R44, R6, R68, R152 ;  /* 0x00000044062c7223 */ /* 0x008fe20000010098 */
[----:B------:R-:W-:Y:S01]  /*f9c0*/  FMNMX.FTZ R4, R20, R0, !PT ;  /* 0x0000000014047209 */ /* 0x000fe20007810000 */
[CC--:B------:R-:W-:Y:S01]  /*f9d0*/  FFMA.FTZ R31, R6.reuse, R68.reuse, R31 ;  /* 0x00000044061f7223 */ /* 0x0c0fe2000001001f */
[----:B------:R-:W-:Y:S01]  /*f9e0*/  FMNMX.FTZ R5, R17, R5, !PT ;  /* 0x0000000511057209 */ /* 0x000fe20007810000 */
[C---:B------:R-:W-:Y:S01]  /*f9f0*/  FFMA.FTZ R40, R6.reuse, R68, R150 ;  /* 0x0000004406287223 */ /* 0x040fe20000010096 */
[----:B------:R-:W-:Y:S02]  /*fa00*/  FMNMX.FTZ R4, R19, R4, !PT ;  /* 0x0000000413047209 */ /* 0x000fe40007810000 */
[----:B------:R-:W3:Y:S01]  /*fa10*/  I2F R8, R8 ;  /* 0x0000000800087306 */ /* 0x000ee20000201400 */
[----:B------:R-:W-:Y:S01]  /*fa20*/  FFMA.FTZ R60, R6, R68, R160 ;  /* 0x00000044063c7223 */ /* 0x000fe200000100a0 */
[----:B------:R-:W-:Y:S02]  /*fa30*/  FMNMX.FTZ R6, R30, R5, !PT ;  /* 0x000000051e067209 */ /* 0x000fe40007810000 */
[----:B------:R-:W-:Y:S01]  /*fa40*/  FMNMX.FTZ R5, R21, R4, !PT ;  /* 0x0000000415057209 */ /* 0x000fe20007810000 */
[C---:B-1----:R-:W-:Y:S01]  /*fa50*/  FFMA.FTZ R62, R13.reuse, R68, R147 ;  /* 0x000000440d3e7223 */ /* 0x042fe20000010093 */
[----:B------:R-:W-:Y:S01]  /*fa60*/  FMNMX.FTZ R6, R10, R6, !PT ;  /* 0x000000060a067209 */ /* 0x000fe20007810000 */
[----:B------:R-:W-:Y:S01]  /*fa70*/  FFMA.FTZ R147, R13, R68, R145 ;  /* 0x000000440d937223 */ /* 0x000fe20000010091 */
[----:B------:R-:W-:Y:S01]  /*fa80*/  FMNMX.FTZ R0, R22, R74, !PT ;  /* 0x0000004a16007209 */ /* 0x000fe20007810000 */
[----:B------:R-:W-:Y:S01]  /*fa90*/  FFMA.FTZ R145, R11, R68, R49 ;  /* 0x000000440b917223 */ /* 0x000fe20000010031 */
[----:B------:R-:W1:Y:S01]  /*faa0*/  I2F R3, R3 ;  /* 0x0000000300037306 */ /* 0x000e620000201400 */
[----:B------:R-:W-:Y:S01]  /*fab0*/  FMNMX.FTZ R6, R32, R6, !PT ;  /* 0x0000000620067209 */ /* 0x000fe20007810000 */
[-C--:B------:R-:W-:Y:S01]  /*fac0*/  FFMA.FTZ R150, R13, R68.reuse, R69 ;  /* 0x000000440d967223 */ /* 0x080fe20000010045 */
[----:B------:R-:W-:Y:S01]  /*fad0*/  FMNMX.FTZ R5, R33, R5, !PT ;  /* 0x0000000521057209 */ /* 0x000fe20007810000 */
[C---:B--2---:R-:W-:Y:S01]  /*fae0*/  FFMA.FTZ R79, R12.reuse, R68, R48 ;  /* 0x000000440c4f7223 */ /* 0x044fe20000010030 */
        /* <DEDUP_REMOVED lines=9> */
[----:B---3--:R-:W-:Y:S01]  /*fb80*/  FFMA.FTZ R180, R8, R68, R64 ;  /* 0x0000004408b47223 */ /* 0x008fe20000010040 */
[----:B------:R-:W-:Y:S01]  /*fb90*/  FMNMX.FTZ R70, R62, R70, !PT ;  /* 0x000000463e467209 */ /* 0x000fe20007810000 */
[----:B------:R-:W-:Y:S01]  /*fba0*/  FFMA.FTZ R219, R8, R68, R66 ;  /* 0x0000004408db7223 */ /* 0x000fe20000010042 */
[----:B------:R-:W-:Y:S01]  /*fbb0*/  FMNMX.FTZ R0, R24, R0, !PT ;  /* 0x0000000018007209 */ /* 0x000fe20007810000 */
[CC--:B------:R-:W-:Y:S01]  /*fbc0*/  FFMA.FTZ R76, R8.reuse, R68.reuse, R76 ;  /* 0x00000044084c7223 */ /* 0x0c0fe2000001004c */
[----:B------:R-:W-:Y:S01]  /*fbd0*/  FMNMX.FTZ R5, R35, R5, !PT ;  /* 0x0000000523057209 */ /* 0x000fe20007810000 */
[----:B------:R-:W-:Y:S01]  /*fbe0*/  FFMA.FTZ R216, R8, R68, R78 ;  /* 0x0000004408d87223 */ /* 0x000fe2000001004e */
[----:B------:R-:W-:Y:S02]  /*fbf0*/  FMNMX.FTZ R4, R27, R4, !PT ;  /* 0x000000041b047209 */ /* 0x000fe40007810000 */
[----:B------:R-:W-:Y:S01]  /*fc00*/  FMNMX.FTZ R70, R79, R70, !PT ;  /* 0x000000464f467209 */ /* 0x000fe20007810000 */
[----:B-1----:R-:W-:Y:S01]  /*fc10*/  FFMA.FTZ R179, R3, R68, R65 ;  /* 0x0000004403b37223 */ /* 0x002fe20000010041 */
[----:B------:R-:W-:Y:S01]  /*fc20*/  FMNMX.FTZ R0, R23, R0, !PT ;  /* 0x0000000017007209 */ /* 0x000fe20007810000 */
[CC--:B------:R-:W-:Y:S01]  /*fc30*/  FFMA.FTZ R218, R3.reuse, R68.reuse, R67 ;  /* 0x0000004403da7223 */ /* 0x0c0fe20000010043 */
[----:B------:R-:W-:Y:S01]  /*fc40*/  FMNMX.FTZ R5, R40, R5, !PT ;  /* 0x0000000528057209 */ /* 0x000fe20007810000 */
[----:B------:R-:W-:Y:S01]  /*fc50*/  FFMA.FTZ R77, R3, R68, R2 ;  /* 0x00000044034d7223 */ /* 0x000fe20000010002 */
[----:B------:R-:W-:Y:S01]  /*fc60*/  FMNMX.FTZ R4, R29, R4, !PT ;  /* 0x000000041d047209 */ /* 0x000fe20007810000 */
[----:B------:R-:W-:Y:S01]  /*fc70*/  FFMA.FTZ R222, R3, R68, R38 ;  /* 0x0000004403de7223 */ /* 0x000fe20000010026 */
        /* <DEDUP_REMOVED lines=35> */
[----:B-1----:R-:W-:Y:S02]  /*feb0*/  FMNMX.FTZ R70, R70, R5, !PT ;  /* 0x0000000546467209 */ /* 0x002fe40007810000 */
[----:B------:R-:W-:Y:S02]  /*fec0*/  FMNMX.FTZ R0, R76, R0, !PT ;  /* 0x000000004c007209 */ /* 0x000fe40007810000 */
[----:B------:R-:W-:Y:S02]  /*fed0*/  FMNMX.FTZ R4, R227, R4, !PT ;  /* 0x00000004e3047209 */ /* 0x000fe40007810000 */
[----:B------:R-:W-:Y:S01]  /*fee0*/  FMNMX.FTZ R0, R77, R0, !PT ;  /* 0x000000004d007209 */ /* 0x000fe20007810000 */
[----:B------:R-:W1:Y:S01]  /*fef0*/  SHFL.BFLY PT, R6, R70, 0x1, 0x1f ;  /* 0x0c201f0046067f89 */ /* 0x000e6200000e0000 */
[----:B------:R-:W-:Y:S04]  /*ff00*/  FMNMX.FTZ R4, R210, R4, !PT ;  /* 0x00000004d2047209 */ /* 0x000fe80007810000 */
[----:B------:R-:W-:Y:S03]  /*ff10*/  FMNMX.FTZ R4, R216, R4, !PT ;  /* 0x00000004d8047209 */ /* 0x000fe60007810000 */
[----:B------:R-:W3:Y:S01]  /*ff20*/  SHFL.BFLY PT, R2, R0, 0x2, 0x1f ;  /* 0x0c401f0000027f89 */ /* 0x000ee200000e0000 */
[----:B------:R-:W-:Y:S02]  /*ff30*/  FMNMX.FTZ R4, R222, R4, !PT ;  /* 0x00000004de047209 */ /* 0x000fe40007810000 */
[----:B--2---:R-:W-:Y:S05]  /*ff40*/  FMNMX.FTZ R69, R69, R7, !PT ;  /* 0x0000000745457209 */ /* 0x004fea0007810000 */
[----:B------:R-:W2:Y:S01]  /*ff50*/  SHFL.BFLY PT, R5, R4, 0x2, 0x1f ;  /* 0x0c401f0004057f89 */ /* 0x000ea200000e0000 */
[----:B-1----:R-:W-:Y:S07]  /*ff60*/  FMNMX.FTZ R70, R70, R6, !PT ;  /* 0x0000000646467209 */ /* 0x002fee0007810000 */
[----:B------:R-:W1:Y:S01]  /*ff70*/  SHFL.BFLY PT, R7, R69, 0x1, 0x1f ;  /* 0x0c201f0045077f89 */ /* 0x000e6200000e0000 */
[----:B------:R-:W-:Y:S02]  /*ff80*/  FSETP.NEU.FTZ.AND P2, PT, R70, -INF , PT ;  /* 0xff8000004600780b */ /* 0x000fe40003f5d000 */
[----:B---3--:R-:W-:Y:S01]  /*ff90*/  FMNMX.FTZ R2, R0, R2, !PT ;  /* 0x0000000200027209 */ /* 0x008fe20007810000 */
[----:B------:R-:W-:Y:S04]  /*ffa0*/  FADD.FTZ R0, -R70, R71 ;  /* 0x0000004746007221 */ /* 0x000fe80000010100 */
[----:B------:R-:W-:Y:S01]  /*ffb0*/  FMUL.FTZ R0, R0, c[0x0][0x23c] ;  /* 0x00008f0000007a20 */ /* 0x000fe20000410000 */
[----:B------:R-:W3:Y:S03]  /*ffc0*/  SHFL.BFLY PT, R3, R2, 0x1, 0x1f ;  /* 0x0c201f0002037f89 */ /* 0x000ee600000e0000 */
[----:B------:R4:W5:Y:S01]  /*ffd0*/  MUFU.EX2 R73, R0 ;  /* 0x0000000000497308 */ /* 0x0009620000000800 */
[----:B--2---:R-:W-:Y:S05]  /*ffe0*/  FMNMX.FTZ R4, R4, R5, !PT ;  /* 0x0000000504047209 */ /* 0x004fea0007810000 */
[----:B------:R-:W2:Y:S01]  /*fff0*/  SHFL.BFLY PT, R5, R4, 0x1, 0x1f ;  /* 0x0c201f0004057f89 */ /* 0x000ea200000e0000 */
[----:B-1----:R-:W-:Y:S02]  /*10000*/  FMNMX.FTZ R69, R69, R7, !PT ;  /* 0x0000000745457209 */ /* 0x002fe40007810000 */
[----:B---3--:R-:W-:Y:S03]  /*10010*/  FMNMX.FTZ R3, R2, R3, !PT ;  /* 0x0000000302037209 */ /* 0x008fe60007810000 */
[----:B----4-:R-:W-:Y:S02]  /*10020*/  FADD.FTZ R0, -R69, R72 ;  /* 0x0000004845007221 */ /* 0x010fe40000010100 */
[----:B------:R-:W-:Y:S02]  /*10030*/  FMUL.FTZ R78, R3, c[0x0][0x23c] ;  /* 0x00008f00034e7a20 */ /* 0x000fe40000410000 */
[----:B------:R-:W-:Y:S02]  /*10040*/  FMUL.FTZ R0, R0, c[0x0][0x23c] ;  /* 0x00008f0000007a20 */ /* 0x000fe40000410000 */
[----:B-----5:R-:W-:Y:S01]  /*10050*/  FMUL.FTZ R48, R73, R124 ;  /* 0x0000007c49307220 */ /* 0x020fe20000410000 */
[----:B--2---:R-:W-:Y:S01]  /*10060*/  FMNMX.FTZ R2, R4, R5, !PT ;  /* 0x0000000504027209 */ /* 0x004fe20007810000 */
[----:B------:R1:W2:Y:S04]  /*10070*/  MUFU.EX2 R72, R0 ;  /* 0x0000000000487308 */ /* 0x0002a80000000800 */
[----:B------:R-:W-:Y:S02]  /*10080*/  FMUL.FTZ R144, R2, c[0x0][0x23c] ;  /* 0x00008f0002907a20 */ /* 0x000fe40000410000 */
[----:B-1----:R-:W-:Y:S02]  /*10090*/  FADD.FTZ R0, -R3, R74 ;  /* 0x0000004a03007221 */ /* 0x002fe40000010100 */
[----:B------:R-:W-:Y:S02]  /*100a0*/  FMUL.FTZ R74, R70, c[0x0][0x23c] ;  /* 0x00008f00464a7a20 */ /* 0x000fe40000410000 */
[----:B------:R-:W-:Y:S02]  /*100b0*/  FMUL.FTZ R0, R0, c[0x0][0x23c] ;  /* 0x00008f0000007a20 */ /* 0x000fe40000410000 */
[----:B--2---:R-:W-:Y:S01]  /*100c0*/  FMUL.FTZ R50, R72, R126 ;  /* 0x0000007e48327220 */ /* 0x004fe20000410000 */
[----:B------:R-:W-:Y:S01]  /*100d0*/  FSEL R74, R74, RZ, P2 ;  /* 0x000000ff4a4a7208 */ /* 0x000fe20001000000 */
[----:B------:R1:W2:Y:S01]  /*100e0*/  MUFU.EX2 R71, R0 ;  /* 0x0000000000477308 */ /* 0x0002a20000000800 */
[----:B------:R-:W-:Y:S01]  /*100f0*/  FSETP.NEU.FTZ.AND P2, PT, R69, -INF , PT ;  /* 0xff8000004500780b */ /* 0x000fe20003f5d000 */
[----:B------:R-:W-:Y:S02]  /*10100*/  FMUL.FTZ R51, R72, R127 ;  /* 0x0000007f48337220 */ /* 0x000fe40000410000 */
[--C-:B------:R-:W-:Y:S02]  /*10110*/  FFMA.FTZ R4, R14, c[0x0][0x23c], -R74.reuse ;  /* 0x00008f000e047a23 */ /* 0x100fe4000001084a */
[--C-:B------:R-:W-:Y:S02]  /*10120*/  FFMA.FTZ R5, R17, c[0x0][0x23c], -R74.reuse ;  /* 0x00008f0011057a23 */ /* 0x100fe4000001084a */
[--C-:B------:R-:W-:Y:S02]  /*10130*/  FFMA.FTZ R7, R32, c[0x0][0x23c], -R74.reuse ;  /* 0x00008f0020077a23 */ /* 0x100fe4000001084a */
[----:B------:R3:W-:Y:S01]  /*10140*/  MUFU.EX2 R220, R4 ;  /* 0x0000000400dc7308 */ /* 0x0007e20000000800 */
[----:B------:R-:W-:Y:S02]  /*10150*/  FMUL.FTZ R32, R73, R108 ;  /* 0x0000006c49207220 */ /* 0x000fe40000410000 */
[--C-:B------:R-:W-:Y:S02]  /*10160*/  FFMA.FTZ R12, R31, c[0x0][0x23c], -R74.reuse ;  /* 0x00008f001f0c7a23 */ /* 0x100fe4000001084a */
[--C-:B------:R-:W-:Y:S05]  /*10170*/  FFMA.FTZ R79, R79, c[0x0][0x23c], -R74.reuse ;  /* 0x00008f004f4f7a23 */ /* 0x100fea000001084a */
[----:B------:R4:W-:Y:S01]  /*10180*/  MUFU.EX2 R224, R5 ;  /* 0x0000000500e07308 */ /* 0x0009e20000000800 */
[----:B-1----:R-:W-:Y:S02]  /*10190*/  FADD.FTZ R0, -R2, R75 ;  /* 0x0000004b02007221 */ /* 0x002fe40000010100 */
[----:B------:R-:W-:Y:S02]  /*101a0*/  FMUL.FTZ R75, R69, c[0x0][0x23c] ;  /* 0x00008f00454b7a20 */ /* 0x000fe40000410000 */
[----:B--2---:R-:W-:Y:S05]  /*101b0*/  FMUL.FTZ R11, R71, R83 ;  /* 0x00000053470b7220 */ /* 0x004fea0000410000 */
[----:B------:R1:W-:Y:S01]  /*101c0*/  MUFU.EX2 R206, R7 ;  /* 0x0000000700ce7308 */ /* 0x0003e20000000800 */
[----:B------:R-:W-:Y:S01]  /*101d0*/  FSEL R75, R75, RZ, P2 ;  /* 0x000000ff4b4b7208 */ /* 0x000fe20001000000 */
[----:B------:R-:W-:Y:S01]  /*101e0*/  FMUL.FTZ R14, R71, R90 ;  /* 0x0000005a470e7220 */ /* 0x000fe20000410000 */
[----:B------:R-:W-:Y:S01]  /*101f0*/  FSETP.NEU.FTZ.AND P2, PT, R3, -INF , PT ;  /* 0xff8000000300780b */ /* 0x000fe20003f5d000 */
[----:B---3--:R-:W-:Y:S02]  /*10200*/  FFMA.FTZ R4, R16, c[0x0][0x23c], -R74 ;  /* 0x00008f0010047a23 */ /* 0x008fe4000001084a */
[--C-:B------:R-:W-:Y:S01]  /*10210*/  FFMA.FTZ R6, R21, c[0x0][0x23c], -R75.reuse ;  /* 0x00008f0015067a23 */ /* 0x100fe2000001084b */
[----:B------:R-:W-:Y:S01]  /*10220*/  FSEL R78, R78, RZ, P2 ;  /* 0x000000ff4e4e7208 */ /* 0x000fe20001000000 */
[----:B------:R-:W-:Y:S01]  /*10230*/  FMUL.FTZ R16, R73, R92 ;  /* 0x0000005c49107220 */ /* 0x000fe20000410000 */
[----:B------:R-:W-:Y:S01]  /*10240*/  FSETP.NEU.FTZ.AND P2, PT, R2, -INF , PT ;  /* 0xff8000000200780b */ /* 0x000fe20003f5d000 */
[----:B------:R2:W-:Y:S01]  /*10250*/  MUFU.EX2 R221, R4 ;  /* 0x0000000400dd7308 */ /* 0x0005e20000000800 */
[--C-:B------:R-:W-:Y:S02]  /*10260*/  FFMA.FTZ R17, R34, c[0x0][0x23c], -R75.reuse ;  /* 0x00008f0022117a23 */ /* 0x100fe4000001084b */
[----:B------:R-:W-:Y:S01]  /*10270*/  FSEL R144, R144, RZ, P2 ;  /* 0x000000ff90907208 */ /* 0x000fe20001000000 */
[--C-:B----4-:R-:W-:Y:S02]  /*10280*/  FFMA.FTZ R5, R22, c[0x0][0x23c], -R78.reuse ;  /* 0x00008f0016057a23 */ /* 0x110fe4000001084e */
[----:B------:R-:W-:Y:S02]  /*10290*/  FMUL.FTZ R34, R72, R110 ;  /* 0x0000006e48227220 */ /* 0x000fe40000410000 */
[----:B------:R-:W-:Y:S02]  /*102a0*/  FFMA.FTZ R76, R76, c[0x0][0x23c], -R78 ;  /* 0x00008f004c4c7a23 */ /* 0x000fe4000001084e */
[----:B------:R3:W-:Y:S01]  /*102b0*/  MUFU.EX2 R217, R6 ;  /* 0x0000000600d97308 */ /* 0x0007e20000000800 */
[----:B------:R-:W-:Y:S02]  /*102c0*/  FFMA.FTZ R49, R46, c[0x0][0x23c], -R144 ;  /* 0x00008f002e317a23 */ /* 0x000fe40000010890 */
[----:B------:R-:W-:Y:S02]  /*102d0*/  FMUL.FTZ R0, R0, c[0x0][0x23c] ;  /* 0x00008f0000007a20 */ /* 0x000fe40000410000 */
[----:B-1----:R-:W-:Y:S02]  /*102e0*/  FMUL.FTZ R7, R72, R87 ;  /* 0x0000005748077220 */ /* 0x002fe40000410000 */
[C---:B------:R-:W-:Y:S02]  /*102f0*/  FMUL.FTZ R59, R71.reuse, R135 ;  /* 0x00000087473b7220 */ /* 0x040fe40000410000 */
[C---:B------:R-:W-:Y:S01]  /*10300*/  FMUL.FTZ R31, R71.reuse, R107 ;  /* 0x0000006b471f7220 */ /* 0x040fe20000410000 */
[----:B------:R1:W-:Y:S01]  /*10310*/  MUFU.EX2 R187, R5 ;  /* 0x0000000500bb7308 */ /* 0x0003e20000000800 */
[C---:B------:R-:W-:Y:S02]  /*10320*/  FMUL.FTZ R58, R71.reuse, R134 ;  /* 0x00000086473a7220 */ /* 0x040fe40000410000 */
[----:B------:R-:W-:Y:S02]  /*10330*/  FMUL.FTZ R46, R71, R122 ;  /* 0x0000007a472e7220 */ /* 0x000fe40000410000 */
[----:B--2---:R-:W-:Y:S02]  /*10340*/  FFMA.FTZ R4, R15, c[0x0][0x23c], -R74 ;  /* 0x00008f000f047a23 */ /* 0x004fe4000001084a */
[C---:B------:R-:W-:Y:S02]  /*10350*/  FMUL.FTZ R15, R71.reuse, R91 ;  /* 0x0000005b470f7220 */ /* 0x040fe40000410000 */
[C---:B------:R-:W-:Y:S01]  /*10360*/  FMUL.FTZ R47, R71.reuse, R123 ;  /* 0x0000007b472f7220 */ /* 0x040fe20000410000 */
[----:B------:R2:W4:Y:S01]  /*10370*/  MUFU.EX2 R223, R4 ;  /* 0x0000000400df7308 */ /* 0x0005220000000800 */
[C---:B------:R-:W-:Y:S02]  /*10380*/  FMUL.FTZ R63, R71.reuse, R139 ;  /* 0x0000008b473f7220 */ /* 0x040fe40000410000 */
[--C-:B------:R-:W-:Y:S02]  /*10390*/  FFMA.FTZ R56, R60, c[0x0][0x23c], -R144.reuse ;  /* 0x00008f003c387a23 */ /* 0x100fe40000010890 */
[----:B---3--:R-:W-:Y:S02]  /*103a0*/  FFMA.FTZ R6, R26, c[0x0][0x23c], -R144 ;  /* 0x00008f001a067a23 */ /* 0x008fe40000010890 */
[----:B------:R-:W-:Y:S02]  /*103b0*/  FMUL.FTZ R26, R71, R102 ;  /* 0x00000066471a7220 */ /* 0x000fe40000410000 */
[----:B------:R-:W-:Y:S01]  /*103c0*/  FFMA.FTZ R60, R61, c[0x0][0x23c], -R74 ;  /* 0x00008f003d3c7a23 */ /* 0x000fe2000001084a */
[----:B------:R3:W-:Y:S01]  /*103d0*/  MUFU.EX2 R184, R6 ;  /* 0x0000000600b87308 */ /* 0x0007e20000000800 */
[----:B-1----:R-:W-:Y:S09]  /*103e0*/  FMUL.FTZ R5, R73, R85 ;  /* 0x0000005549057220 */ /* 0x002ff20000410000 */
[----:B------:R1:W-:Y:S01]  /*103f0*/  MUFU.EX2 R209, R12 ;  /* 0x0000000c00d17308 */ /* 0x0003e20000000800 */
[--C-:B--2---:R-:W-:Y:S02]  /*10400*/  FFMA.FTZ R4, R18, c[0x0][0x23c], -R75.reuse ;  /* 0x00008f0012047a23 */ /* 0x104fe4000001084b */
[C---:B------:R-:W-:Y:S07]  /*10410*/  FMUL.FTZ R18, R72.reuse, R94 ;  /* 0x0000005e48127220 */ /* 0x040fee0000410000 */
[----:B------:R2:W-:Y:S01]  /*10420*/  MUFU.EX2 R212, R4 ;  /* 0x0000000400d47308 */ /* 0x0005e20000000800 */
[----:B---3--:R-:W-:Y:S01]  /*10430*/  FMUL.FTZ R6, R72, R86 ;  /* 0x0000005648067220 */ /* 0x008fe20000410000 */
[----:B----4-:R-:W-:Y:S08]  /*10440*/  F2FP.BF16.PACK_AB R86, R224, R223 ;  /* 0x000000dfe056723e */ /* 0x010ff000000010ff */
[----:B------:R-:W3:Y:S01]  /*10450*/  MUFU.EX2 R0, R0 ;  /* 0x0000000000007308 */ /* 0x000ee20000000800 */
[--C-:B-1----:R-:W-:Y:S02]  /*10460*/  FFMA.FTZ R12, R33, c[0x0][0x23c], -R75.reuse ;  /* 0x00008f00210c7a23 */ /* 0x102fe4000001084b */
[----:B------:R-:W-:Y:S02]  /*10470*/  FFMA.FTZ R33, R42, c[0x0][0x23c], -R78 ;  /* 0x00008f002a217a23 */ /* 0x000fe4000001084e */
[----:B------:R-:W-:Y:S05]  /*10480*/  FMUL.FTZ R42, R71, R118 ;  /* 0x00000076472a7220 */ /* 0x000fea0000410000 */
[----:B------:R1:W-:Y:S01]  /*10490*/  MUFU.EX2 R166, R79 ;  /* 0x0000004f00a67308 */ /* 0x0003e20000000800 */
[--C-:B--2---:R-:W-:Y:S09]  /*104a0*/  FFMA.FTZ R4, R20, c[0x0][0x23c], -R75.reuse ;  /* 0x00008f0014047a23 */ /* 0x104ff2000001084b */
[----:B------:R2:W4:Y:S01]  /*104b0*/  MUFU.EX2 R214, R4 ;  /* 0x0000000400d67308 */ /* 0x0005220000000800 */
[C---:B---3--:R-:W-:Y:S02]  /*104c0*/  FMUL.FTZ R8, R0.reuse, R80 ;  /* 0x0000005000087220 */ /* 0x048fe40000410000 */
[C---:B------:R-:W-:Y:S02]  /*104d0*/  FMUL.FTZ R9, R0.reuse, R81 ;  /* 0x0000005100097220 */ /* 0x040fe40000410000 */
[C---:B------:R-:W-:Y:S05]  /*104e0*/  FMUL.FTZ R13, R0.reuse, R89 ;  /* 0x00000059000d7220 */ /* 0x040fea0000410000 */
[----:B------:R3:W-:Y:S01]  /*104f0*/  MUFU.EX2 R183, R12 ;  /* 0x0000000c00b77308 */ /* 0x0007e20000000800 */
[----:B------:R-:W-:Y:S02]  /*10500*/  FMUL.FTZ R61, R0, R137 ;  /* 0x00000089003d7220 */ /* 0x000fe40000410000 */
[----:B-1----:R-:W-:Y:S07]  /*10510*/  FFMA.FTZ R79, R145, c[0x0][0x23c], -R74 ;  /* 0x00008f00914f7a23 */ /* 0x002fee000001084a */
[----:B------:R1:W-:Y:S01]  /*10520*/  MUFU.EX2 R182, R17 ;  /* 0x0000001100b67308 */ /* 0x0003e20000000800 */
[--C-:B--2---:R-:W-:Y:S01]  /*10530*/  FFMA.FTZ R4, R19, c[0x0][0x23c], -R75.reuse ;  /* 0x00008f0013047a23 */ /* 0x104fe2000001084b */
[----:B----4-:R-:W-:Y:S01]  /*10540*/  F2FP.BF16.PACK_AB R85, R214, R212 ;  /* 0x000000d4d655723e */ /* 0x010fe200000010ff */
[----:B------:R-:W-:Y:S07]  /*10550*/  FMUL.FTZ R19, R72, R95 ;  /* 0x0000005f48137220 */ /* 0x000fee0000410000 */
[----:B------:R2:W4:Y:S01]  /*10560*/  MUFU.EX2 R215, R4 ;  /* 0x0000000400d77308 */ /* 0x0005220000000800 */
[----:B---3--:R-:W-:Y:S02]  /*10570*/  FMUL.FTZ R12, R0, R88 ;  /* 0x00000058000c7220 */ /* 0x008fe40000410000 */
[----:B------:R-:W-:Y:S07]  /*10580*/  LDSM.16.MT88.4 R88, [R189+0x6800] ;  /* 0x00680000bd58783b */ /* 0x000fee0000004200 */
[----:B------:R3:W-:Y:S01]  /*10590*/  MUFU.EX2 R165, R79 ;  /* 0x0000004f00a57308 */ /* 0x0007e20000000800 */
[----:B-1----:R-:W-:Y:S02]  /*105a0*/  FMUL.FTZ R17, R73, R93 ;  /* 0x0000005d49117220 */ /* 0x002fe40000410000 */
[----:B------:R-:W-:Y:S07]  /*105b0*/  LDSM.16.MT88.4 R92, [R192+0x6800] ;  /* 0x00680000c05c783b */ /* 0x000fee0000004200 */
[----:B------:R1:W-:Y:S01]  /*105c0*/  MUFU.EX2 R174, R33 ;  /* 0x0000002100ae7308 */ /* 0x0003e20000000800 */
[--C-:B--2---:R-:W-:Y:S01]  /*105d0*/  FFMA.FTZ R4, R24, c[0x0][0x23c], -R78.reuse ;  /* 0x00008f0018047a23 */ /* 0x104fe2000001084e */
[----:B----4-:R-:W-:Y:S01]  /*105e0*/  F2FP.BF16.PACK_AB R87, R217, R215 ;  /* 0x000000d7d957723e */ /* 0x010fe200000010ff */
[--C-:B------:R-:W-:Y:S02]  /*105f0*/  FFMA.FTZ R24, R40, c[0x0][0x23c], -R75.reuse ;  /* 0x00008f0028187a23 */ /* 0x100fe4000001084b */
[----:B------:R-:W-:Y:S05]  /*10600*/  FFMA.FTZ R40, R44, c[0x0][0x23c], -R78 ;  /* 0x00008f002c287a23 */ /* 0x000fea000001084e */
[----:B------:R2:W4:Y:S01]  /*10610*/  MUFU.EX2 R204, R4 ;  /* 0x0000000400cc7308 */ /* 0x0005220000000800 */
[----:B------:R-:W-:Y:S02]  /*10620*/  FFMA.FTZ R44, R45, c[0x0][0x23c], -R144 ;  /* 0x00008f002d2c7a23 */ /* 0x000fe40000010890 */
[----:B------:R-:W-:Y:S02]  /*10630*/  FMUL.FTZ R45, R0, R121 ;  /* 0x00000079002d7220 */ /* 0x000fe40000410000 */
[--C-:B---3--:R-:W-:Y:S05]  /*10640*/  FFMA.FTZ R79, R146, c[0x0][0x23c], -R75.reuse ;  /* 0x00008f00924f7a23 */ /* 0x108fea000001084b */
[----:B------:R3:W-:Y:S01]  /*10650*/  MUFU.EX2 R178, R24 ;  /* 0x0000001800b27308 */ /* 0x0007e20000000800 */
[----:B-1----:R-:W-:Y:S09]  /*10660*/  FMUL.FTZ R33, R73, R109 ;  /* 0x0000006d49217220 */ /* 0x002ff20000410000 */
[----:B------:R1:W-:Y:S01]  /*10670*/  MUFU.EX2 R164, R79 ;  /* 0x0000004f00a47308 */ /* 0x0003e20000000800 */
[--C-:B--2---:R-:W-:Y:S01]  /*10680*/  FFMA.FTZ R4, R23, c[0x0][0x23c], -R78.reuse ;  /* 0x00008f0017047a23 */ /* 0x104fe2000001084e */
[----:B----4-:R-:W-:Y:S01]  /*10690*/  F2FP.BF16.PACK_AB R65, R204, R187 ;  /* 0x000000bbcc41723e */ /* 0x010fe200000010ff */
[----:B------:R-:W2:Y:S07]  /*106a0*/  LDSM.16.MT88.4 R20, [R189+0x6000] ;  /* 0x00600000bd14783b */ /* 0x000eae0000004200 */
[----:B------:R4:W-:Y:S01]  /*106b0*/  MUFU.EX2 R207, R4 ;  /* 0x0000000400cf7308 */ /* 0x0009e20000000800 */
[C---:B---3--:R-:W-:Y:S09]  /*106c0*/  FMUL.FTZ R24, R0.reuse, R100 ;  /* 0x0000006400187220 */ /* 0x048ff20000410000 */
[----:B------:R3:W-:Y:S01]  /*106d0*/  MUFU.EX2 R172, R40 ;  /* 0x0000002800ac7308 */ /* 0x0007e20000000800 */
[--C-:B-1----:R-:W-:Y:S09]  /*106e0*/  FFMA.FTZ R79, R147, c[0x0][0x23c], -R75.reuse ;  /* 0x00008f00934f7a23 */ /* 0x102ff2000001084b */
[----:B------:R1:W-:Y:S01]  /*106f0*/  MUFU.EX2 R135, R79 ;  /* 0x0000004f00877308 */ /* 0x0003e20000000800 */
[----:B----4-:R-:W-:Y:S02]  /*10700*/  FFMA.FTZ R4, R25, c[0x0][0x23c], -R78 ;  /* 0x00008f0019047a23 */ /* 0x010fe4000001084e */
[C---:B------:R-:W-:Y:S07]  /*10710*/  FMUL.FTZ R25, R0.reuse, R101 ;  /* 0x0000006500197220 */ /* 0x040fee0000410000 */
[----:B------:R4:W5:Y:S01]  /*10720*/  MUFU.EX2 R208, R4 ;  /* 0x0000000400d07308 */ /* 0x0009620000000800 */
[----:B---3--:R-:W-:Y:S09]  /*10730*/  FMUL.FTZ R40, R0, R116 ;  /* 0x0000007400287220 */ /* 0x008ff20000410000 */
[----:B------:R3:W-:Y:S01]  /*10740*/  MUFU.EX2 R171, R44 ;  /* 0x0000002c00ab7308 */ /* 0x0007e20000000800 */
[--C-:B-1----:R-:W-:Y:S09]  /*10750*/  FFMA.FTZ R79, R148, c[0x0][0x23c], -R75.reuse ;  /* 0x00008f00944f7a23 */ /* 0x102ff2000001084b */
[----:B------:R1:W-:Y:S01]  /*10760*/  MUFU.EX2 R163, R79 ;  /* 0x0000004f00a37308 */ /* 0x0003e20000000800 */
[----:B----4-:R-:W-:Y:S01]  /*10770*/  FFMA.FTZ R4, R28, c[0x0][0x23c], -R144 ;  /* 0x00008f001c047a23 */ /* 0x010fe20000010890 */
[----:B-----5:R-:W-:Y:S01]  /*10780*/  F2FP.BF16.PACK_AB R67, R208, R207 ;  /* 0x000000cfd043723e */ /* 0x020fe200000010ff */
[----:B------:R-:W-:Y:S02]  /*10790*/  FFMA.FTZ R28, R41, c[0x0][0x23c], -R78 ;  /* 0x00008f00291c7a23 */ /* 0x000fe4000001084e */
[C---:B------:R-:W-:Y:S05]  /*107a0*/  FMUL.FTZ R41, R0.reuse, R117 ;  /* 0x0000007500297220 */ /* 0x040fea0000410000 */
[----:B------:R4:W5:Y:S01]  /*107b0*/  MUFU.EX2 R185, R4 ;  /* 0x0000000400b97308 */ /* 0x0009620000000800 */
[C---:B---3--:R-:W-:Y:S09]  /*107c0*/  FMUL.FTZ R44, R0.reuse, R120 ;  /* 0x00000078002c7220 */ /* 0x048ff20000410000 */
[----:B------:R3:W-:Y:S01]  /*107d0*/  MUFU.EX2 R175, R28 ;  /* 0x0000001c00af7308 */ /* 0x0007e20000000800 */
[--C-:B-1----:R-:W-:Y:S09]  /*107e0*/  FFMA.FTZ R79, R149, c[0x0][0x23c], -R75.reuse ;  /* 0x00008f00954f7a23 */ /* 0x102ff2000001084b */
[----:B------:R1:W-:Y:S01]  /*107f0*/  MUFU.EX2 R162, R79 ;  /* 0x0000004f00a27308 */ /* 0x0003e20000000800 */
[----:B----4-:R-:W-:Y:S01]  /*10800*/  FFMA.FTZ R4, R27, c[0x0][0x23c], -R144 ;  /* 0x00008f001b047a23 */ /* 0x010fe20000010890 */
[----:B-----5:R-:W-:Y:S01]  /*10810*/  F2FP.BF16.PACK_AB R64, R185, R184 ;  /* 0x000000b8b940723e */ /* 0x020fe200000010ff */
[----:B------:R-:W-:Y:S07]  /*10820*/  FMUL.FTZ R27, R71, R103 ;  /* 0x00000067471b7220 */ /* 0x000fee0000410000 */
[----:B------:R4:W-:Y:S01]  /*10830*/  MUFU.EX2 R186, R4 ;  /* 0x0000000400ba7308 */ /* 0x0009e20000000800 */
[C---:B---3--:R-:W-:Y:S09]  /*10840*/  FMUL.FTZ R28, R0.reuse, R104 ;  /* 0x00000068001c7220 */ /* 0x048ff20000410000 */
[----:B------:R3:W-:Y:S01]  /*10850*/  MUFU.EX2 R170, R49 ;  /* 0x0000003100aa7308 */ /* 0x0007e20000000800 */
[----:B-1----:R-:W-:Y:S09]  /*10860*/  FFMA.FTZ R79, R151, c[0x0][0x23c], -R78 ;  /* 0x00008f00974f7a23 */ /* 0x002ff2000001084e */
[----:B------:R1:W-:Y:S01]  /*10870*/  MUFU.EX2 R168, R60 ;  /* 0x0000003c00a87308 */ /* 0x0003e20000000800 */
[----:B----4-:R-:W-:Y:S02]  /*10880*/  FFMA.FTZ R4, R29, c[0x0][0x23c], -R144 ;  /* 0x00008f001d047a23 */ /* 0x010fe40000010890 */
[----:B------:R-:W-:Y:S07]  /*10890*/  FMUL.FTZ R29, R0, R105 ;  /* 0x00000069001d7220 */ /* 0x000fee0000410000 */
[----:B------:R4:W5:Y:S01]  /*108a0*/  MUFU.EX2 R202, R4 ;  /* 0x0000000400ca7308 */ /* 0x0009620000000800 */
[----:B---3--:R-:W-:Y:S02]  /*108b0*/  FMUL.FTZ R49, R73, R125 ;  /* 0x0000007d49317220 */ /* 0x008fe40000410000 */
[----:B------:R-:W-:Y:S07]  /*108c0*/  LDSM.16.MT88.4 R124, [R190+0x7800] ;  /* 0x00780000be7c783b */ /* 0x000fee0000004200 */
[----:B------:R-:W-:Y:S01]  /*108d0*/  MUFU.EX2 R148, R76 ;  /* 0x0000004c00947308 */ /* 0x000fe20000000800 */
[--C-:B-1----:R-:W-:Y:S02]  /*108e0*/  FFMA.FTZ R60, R62, c[0x0][0x23c], -R74.reuse ;  /* 0x00008f003e3c7a23 */ /* 0x102fe4000001084a */
[C---:B------:R-:W-:Y:S07]  /*108f0*/  FMUL.FTZ R62, R71.reuse, R138 ;  /* 0x0000008a473e7220 */ /* 0x040fee0000410000 */
[----:B------:R1:W-:Y:S01]  /*10900*/  MUFU.EX2 R167, R60 ;  /* 0x0000003c00a77308 */ /* 0x0003e20000000800 */
[--C-:B----4-:R-:W-:Y:S01]  /*10910*/  FFMA.FTZ R4, R30, c[0x0][0x23c], -R74.reuse ;  /* 0x00008f001e047a23 */ /* 0x110fe2000001084a */
[----:B-----5:R-:W-:Y:S01]  /*10920*/  F2FP.BF16.PACK_AB R66, R202, R186 ;  /* 0x000000baca42723e */ /* 0x020fe200000010ff */
[C---:B------:R-:W-:Y:S07]  /*10930*/  FMUL.FTZ R30, R71.reuse, R106 ;  /* 0x0000006a471e7220 */ /* 0x040fee0000410000 */
[----:B------:R3:W-:Y:S01]  /*10940*/  MUFU.EX2 R203, R4 ;  /* 0x0000000400cb7308 */ /* 0x0007e20000000800 */
[----:B-1----:R-:W-:Y:S02]  /*10950*/  FMUL.FTZ R60, R0, R136 ;  /* 0x00000088003c7220 */ /* 0x002fe40000410000 */
[----:B---3--:R-:W-:Y:S02]  /*10960*/  FFMA.FTZ R4, R10, c[0x0][0x23c], -R74 ;  /* 0x00008f000a047a23 */ /* 0x008fe4000001084a */
[----:B------:R-:W-:Y:S05]  /*10970*/  FMUL.FTZ R10, R71, R82 ;  /* 0x00000052470a7220 */ /* 0x000fea0000410000 */
[----:B------:R1:W3:Y:S01]  /*10980*/  MUFU.EX2 R205, R4 ;  /* 0x0000000400cd7308 */ /* 0x0002e20000000800 */
[----:B------:R-:W4:Y:S01]  /*10990*/  LDSM.16.MT88.4 R80, [R191+0x6000] ;  /* 0x00600000bf50783b */ /* 0x000f220000004200 */
[----:B-1----:R-:W-:Y:S01]  /*109a0*/  FMUL.FTZ R4, R73, R84 ;  /* 0x0000005449047220 */ /* 0x002fe20000410000 */
[----:B------:R-:W-:Y:S07]  /*109b0*/  F2FP.BF16.PACK_AB R84, R221, R220 ;  /* 0x000000dcdd54723e */ /* 0x000fee00000010ff */
[-C--:B--2---:R-:W-:Y:S08]  /*109c0*/  HMMA.16816.F32.BF16 R4, R84, R20.reuse, R4 ;  /* 0x000000145404723c */ /* 0x084ff00000041804 */
[C---:B------:R-:W-:Y:S07]  /*109d0*/  HMMA.16816.F32.BF16 R8, R64.reuse, R20, R8 ;  /* 0x000000144008723c */ /* 0x040fee0000041808 */
[----:B------:R-:W-:Y:S01]  /*109e0*/  FFMA.FTZ R20, R35, c[0x0][0x23c], -R75 ;  /* 0x00008f0023147a23 */ /* 0x000fe2000001084b */
[-C--:B------:R-:W-:Y:S03]  /*109f0*/  HMMA.16816.F32.BF16 R12, R64, R22.reuse, R12 ;  /* 0x00000016400c723c */ /* 0x080fe6000004180c */
[----:B------:R1:W2:Y:S01]  /*10a00*/  MUFU.EX2 R181, R20 ;  /* 0x0000001400b57308 */ /* 0x0002a20000000800 */
[C---:B------:R-:W-:Y:S02]  /*10a10*/  FMUL.FTZ R21, R73.reuse, R97 ;  /* 0x0000006149157220 */ /* 0x040fe40000410000 */
[C---:B------:R-:W-:Y:S02]  /*10a20*/  FMUL.FTZ R35, R72.reuse, R111 ;  /* 0x0000006f48237220 */ /* 0x040fe40000410000 */
[C---:B------:R-:W-:Y:S01]  /*10a30*/  HMMA.16816.F32.BF16 R16, R84.reuse, R22, R16 ;  /* 0x000000165410723c */ /* 0x040fe20000041810 */
[----:B------:R-:W-:Y:S06]  /*10a40*/  LDSM.16.MT88.4 R108, [R192+0x7800] ;  /* 0x00780000c06c783b */ /* 0x000fec0000004200 */
[C---:B------:R-:W-:Y:S02]  /*10a50*/  FMUL.FTZ R22, R72.reuse, R98 ;  /* 0x0000006248167220 */ /* 0x040fe40000410000 */
[C---:B------:R-:W-:Y:S03]  /*10a60*/  FMUL.FTZ R23, R72.reuse, R99 ;  /* 0x0000006348177220 */ /* 0x040fe60000410000 */
[----:B-1----:R-:W-:Y:S02]  /*10a70*/  FMUL.FTZ R20, R73, R96 ;  /* 0x0000006049147220 */ /* 0x002fe40000410000 */
[----:B------:R-:W1:Y:S05]  /*10a80*/  LDSM.16.MT88.4 R96, [R190+0x6800] ;  /* 0x00680000be60783b */ /* 0x000e6a0000004200 */
[-C--:B------:R-:W-:Y:S08]  /*10a90*/  HMMA.16816.F32.BF16 R20, R84, R36.reuse, R20 ;  /* 0x000000245414723c */ /* 0x080ff00000041814 */
[C---:B------:R-:W-:Y:S07]  /*10aa0*/  HMMA.16816.F32.BF16 R24, R64.reuse, R36, R24 ;  /* 0x000000244018723c */ /* 0x040fee0000041818 */
[----:B------:R-:W-:Y:S01]  /*10ab0*/  FFMA.FTZ R36, R43, c[0x0][0x23c], -R78 ;  /* 0x00008f002b247a23 */ /* 0x000fe2000001084e */
[-C--:B------:R-:W-:Y:S03]  /*10ac0*/  HMMA.16816.F32.BF16 R28, R64, R38.reuse, R28 ;  /* 0x00000026401c723c */ /* 0x080fe6000004181c */
[----:B------:R5:W1:Y:S01]  /*10ad0*/  MUFU.EX2 R173, R36 ;  /* 0x0000002400ad7308 */ /* 0x000a620000000800 */
[----:B------:R-:W-:Y:S02]  /*10ae0*/  FMUL.FTZ R37, R73, R113 ;  /* 0x0000007149257220 */ /* 0x000fe40000410000 */
[C---:B------:R-:W-:Y:S02]  /*10af0*/  FMUL.FTZ R43, R71.reuse, R119 ;  /* 0x00000077472b7220 */ /* 0x040fe40000410000 */
[C---:B------:R-:W-:Y:S04]  /*10b00*/  HMMA.16816.F32.BF16 R32, R84.reuse, R38, R32 ;  /* 0x000000265420723c */ /* 0x040fe80000041820 */
[----:B------:R-:W-:Y:S03]  /*10b10*/  FFMA.FTZ R71, R71, R231, R187 ;  /* 0x000000e747477223 */ /* 0x000fe600000100bb */
[C---:B------:R-:W-:Y:S02]  /*10b20*/  FMUL.FTZ R38, R72.reuse, R114 ;  /* 0x0000007248267220 */ /* 0x040fe40000410000 */
[----:B------:R-:W-:Y:S03]  /*10b30*/  FMUL.FTZ R39, R72, R115 ;  /* 0x0000007348277220 */ /* 0x000fe60000410000 */
[----:B-----5:R-:W-:Y:S07]  /*10b40*/  FMUL.FTZ R36, R73, R112 ;  /* 0x0000007049247220 */ /* 0x020fee0000410000 */
[-C--:B------:R-:W-:Y:S08]  /*10b50*/  HMMA.16816.F32.BF16 R36, R84, R52.reuse, R36 ;  /* 0x000000345424723c */ /* 0x080ff00000041824 */
[C---:B------:R-:W-:Y:S07]  /*10b60*/  HMMA.16816.F32.BF16 R40, R64.reuse, R52, R40 ;  /* 0x000000344028723c */ /* 0x040fee0000041828 */
[----:B------:R-:W-:Y:S01]  /*10b70*/  FFMA.FTZ R52, R57, c[0x0][0x23c], -R144 ;  /* 0x00008f0039347a23 */ /* 0x000fe20000010890 */
[-C--:B------:R-:W-:Y:S03]  /*10b80*/  HMMA.16816.F32.BF16 R44, R64, R54.reuse, R44 ;  /* 0x00000036402c723c */ /* 0x080fe6000004182c */
[----:B------:R5:W-:Y:S01]  /*10b90*/  MUFU.EX2 R169, R52 ;  /* 0x0000003400a97308 */ /* 0x000be20000000800 */
[C---:B------:R-:W-:Y:S02]  /*10ba0*/  FMUL.FTZ R53, R73.reuse, R129 ;  /* 0x0000008149357220 */ /* 0x040fe40000410000 */
[----:B------:R-:W-:Y:S02]  /*10bb0*/  FMUL.FTZ R57, R0, R133 ;  /* 0x0000008500397220 */ /* 0x000fe40000410000 */
[C---:B------:R-:W-:Y:S05]  /*10bc0*/  HMMA.16816.F32.BF16 R48, R84.reuse, R54, R48 ;  /* 0x000000365430723c */ /* 0x040fea0000041830 */
[----:B------:R1:W1:Y:S02]  /*10bd0*/  MUFU.EX2 R129, R56 ;  /* 0x0000003800817308 */ /* 0x0002640000000800 */
[C---:B------:R-:W-:Y:S02]  /*10be0*/  FMUL.FTZ R54, R72.reuse, R130 ;  /* 0x0000008248367220 */ /* 0x040fe40000410000 */
[----:B------:R-:W-:Y:S03]  /*10bf0*/  FMUL.FTZ R55, R72, R131 ;  /* 0x0000008348377220 */ /* 0x000fe60000410000 */
[----:B-----5:R-:W-:Y:S03]  /*10c00*/  FMUL.FTZ R52, R73, R128 ;  /* 0x0000008049347220 */ /* 0x020fe60000410000 */
[----:B------:R5:W-:Y:S04]  /*10c10*/  MUFU.EX2 R128, R79 ;  /* 0x0000004f00807308 */ /* 0x000be80000000800 */
[-C--:B----4-:R-:W-:Y:S03]  /*10c20*/  HMMA.16816.F32.BF16 R52, R84, R80.reuse, R52 ;  /* 0x000000505434723c */ /* 0x090fe60000041834 */
[C---:B-1----:R-:W-:Y:S02]  /*10c30*/  FMUL.FTZ R56, R0.reuse, R132 ;  /* 0x0000008400387220 */ /* 0x042fe40000410000 */
[----:B------:R-:W-:Y:S04]  /*10c40*/  FFMA.FTZ R0, R0, R230, R184 ;  /* 0x000000e600007223 */ /* 0x000fe800000100b8 */
[----:B------:R-:W-:Y:S01]  /*10c50*/  FADD.FTZ R0, R185, R0 ;  /* 0x00000000b9007221 */ /* 0x000fe20000010000 */
[C---:B------:R-:W-:Y:S07]  /*10c60*/  HMMA.16816.F32.BF16 R56, R64.reuse, R80, R56 ;  /* 0x000000504038723c */ /* 0x040fee0000041838 */
[----:B---3--:R-:W-:Y:S01]  /*10c70*/  F2FP.BF16.PACK_AB R80, R205, R203 ;  /* 0x000000cbcd50723e */ /* 0x008fe200000010ff */
[-C--:B------:R-:W-:Y:S04]  /*10c80*/  HMMA.16816.F32.BF16 R60, R64, R82.reuse, R60 ;  /* 0x00000052403c723c */ /* 0x080fe8000004183c */
[--C-:B-----5:R-:W-:Y:S01]  /*10c90*/  FFMA.FTZ R79, R150, c[0x0][0x23c], -R78.reuse ;  /* 0x00008f00964f7a23 */ /* 0x120fe2000001084e */
[----:B------:R-:W-:Y:S02]  /*10ca0*/  F2FP.BF16.PACK_AB R81, R182, R183 ;  /* 0x000000b7b651723e */ /* 0x000fe400000010ff */
[C---:B------:R-:W-:Y:S01]  /*10cb0*/  FMUL.FTZ R64, R73.reuse, R140 ;  /* 0x0000008c49407220 */ /* 0x040fe20000410000 */
[----:B------:R1:W3:Y:S01]  /*10cc0*/  MUFU.EX2 R134, R79 ;  /* 0x0000004f00867308 */ /* 0x0002e20000000800 */
[----:B------:R-:W-:Y:S03]  /*10cd0*/  FMUL.FTZ R65, R73, R141 ;  /* 0x0000008d49417220 */ /* 0x000fe60000410000 */
[C---:B------:R-:W-:Y:S02]  /*10ce0*/  FMUL.FTZ R66, R72.reuse, R142 ;  /* 0x0000008e48427220 */ /* 0x040fe40000410000 */
[----:B------:R-:W-:Y:S07]  /*10cf0*/  FMUL.FTZ R67, R72, R143 ;  /* 0x0000008f48437220 */ /* 0x000fee0000410000 */
[----:B------:R-:W-:Y:S07]  /*10d00*/  HMMA.16816.F32.BF16 R64, R84, R82, R64 ;  /* 0x000000525440723c */ /* 0x000fee0000041840 */
[----:B------:R-:W-:Y:S02]  /*10d10*/  F2FP.BF16.PACK_AB R82, R209, R206 ;  /* 0x000000ced152723e */ /* 0x000fe400000010ff */
[----:B--2---:R-:W-:Y:S03]  /*10d20*/  F2FP.BF16.PACK_AB R83, R178, R181 ;  /* 0x000000b5b253723e */ /* 0x004fe600000010ff */
[----:B-1----:R-:W-:Y:S01]  /*10d30*/  FFMA.FTZ R79, R153, c[0x0][0x23c], -R78 ;  /* 0x00008f00994f7a23 */ /* 0x002fe2000001084e */
[----:B------:R-:W-:Y:S02]  /*10d40*/  F2FP.BF16.PACK_AB R85, R174, R175 ;  /* 0x000000afae55723e */ /* 0x000fe400000010ff */
[----:B------:R-:W-:Y:S01]  /*10d50*/  F2FP.BF16.PACK_AB R87, R172, R173 ;  /* 0x000000adac57723e */ /* 0x000fe200000010ff */
[-C--:B------:R-:W-:Y:S01]  /*10d60*/  HMMA.16816.F32.BF16 R4, R80, R88.reuse, R4 ;  /* 0x000000585004723c */ /* 0x080fe20000041804 */
[----:B------:R1:W-:Y:S04]  /*10d70*/  MUFU.EX2 R160, R79 ;  /* 0x0000004f00a07308 */ /* 0x0003e80000000800 */
[----:B------:R-:W-:Y:S02]  /*10d80*/  F2FP.BF16.PACK_AB R84, R170, R171 ;  /* 0x000000abaa54723e */ /* 0x000fe400000010ff */
[----:B------:R-:W-:Y:S07]  /*10d90*/  F2FP.BF16.PACK_AB R86, R129, R169 ;  /* 0x000000a98156723e */ /* 0x000fee00000010ff */
[C---:B------:R-:W-:Y:S08]  /*10da0*/  HMMA.16816.F32.BF16 R8, R84.reuse, R88, R8 ;  /* 0x000000585408723c */ /* 0x040ff00000041808 */
[-C--:B------:R-:W-:Y:S04]  /*10db0*/  HMMA.16816.F32.BF16 R12, R84, R90.reuse, R12 ;  /* 0x0000005a540c723c */ /* 0x080fe8000004180c */
[----:B-1----:R-:W-:Y:S04]  /*10dc0*/  FFMA.FTZ R79, R155, c[0x0][0x23c], -R144 ;  /* 0x00008f009b4f7a23 */ /* 0x002fe80000010890 */
[C---:B------:R-:W-:Y:S01]  /*10dd0*/  HMMA.16816.F32.BF16 R16, R80.reuse, R90, R16 ;  /* 0x0000005a5010723c */ /* 0x040fe20000041810 */
[----:B------:R1:W-:Y:S01]  /*10de0*/  MUFU.EX2 R133, R79 ;  /* 0x0000004f00857308 */ /* 0x0003e20000000800 */
[----:B------:R-:W2:Y:S06]  /*10df0*/  LDSM.16.MT88.4 R88, [R191+0x6800] ;  /* 0x00680000bf58783b */ /* 0x000eac0000004200 */
[-C--:B------:R-:W-:Y:S08]  /*10e00*/  HMMA.16816.F32.BF16 R20, R80, R92.reuse, R20 ;  /* 0x0000005c5014723c */ /* 0x080ff00000041814 */
[C---:B------:R-:W-:Y:S07]  /*10e10*/  HMMA.16816.F32.BF16 R24, R84.reuse, R92, R24 ;  /* 0x0000005c5418723c */ /* 0x040fee0000041818 */
[----:B------:R-:W-:Y:S01]  /*10e20*/  FFMA.FTZ R92, R152, c[0x0][0x23c], -R78 ;  /* 0x00008f00985c7a23 */ /* 0x000fe2000001084e */
[-C--:B------:R-:W-:Y:S03]  /*10e30*/  HMMA.16816.F32.BF16 R28, R84, R94.reuse, R28 ;  /* 0x0000005e541c723c */ /* 0x080fe6000004181c */
[----:B------:R4:W5:Y:S01]  /*10e40*/  MUFU.EX2 R161, R92 ;  /* 0x0000005c00a17308 */ /* 0x0009620000000800 */
[--C-:B-1----:R-:W-:Y:S04]  /*10e50*/  FFMA.FTZ R79, R154, c[0x0][0x23c], -R144.reuse ;  /* 0x00008f009a4f7a23 */ /* 0x102fe80000010890 */
[C---:B------:R-:W-:Y:S05]  /*10e60*/  HMMA.16816.F32.BF16 R32, R80.reuse, R94, R32 ;  /* 0x0000005e5020723c */ /* 0x040fea0000041820 */
[----:B------:R1:W1:Y:S03]  /*10e70*/  MUFU.EX2 R132, R79 ;  /* 0x0000004f00847308 */ /* 0x0002660000000800 */
[-C--:B------:R-:W-:Y:S08]  /*10e80*/  HMMA.16816.F32.BF16 R36, R80, R96.reuse, R36 ;  /* 0x000000605024723c */ /* 0x080ff00000041824 */
[C---:B------:R-:W-:Y:S01]  /*10e90*/  HMMA.16816.F32.BF16 R40, R84.reuse, R96, R40 ;  /* 0x000000605428723c */ /* 0x040fe20000041828 */
[----:B----4-:R-:W4:Y:S06]  /*10ea0*/  LDSM.16.MT88.4 R92, [R189+0x7000] ;  /* 0x00700000bd5c783b */ /* 0x010f2c0000004200 */
[--C-:B------:R-:W-:Y:S01]  /*10eb0*/  FFMA.FTZ R96, R156, c[0x0][0x23c], -R144.reuse ;  /* 0x00008f009c607a23 */ /* 0x100fe20000010890 */
[-C--:B------:R-:W-:Y:S03]  /*10ec0*/  HMMA.16816.F32.BF16 R44, R84, R98.reuse, R44 ;  /* 0x00000062542c723c */ /* 0x080fe6000004182c */
[----:B------:R3:W-:Y:S01]  /*10ed0*/  MUFU.EX2 R158, R96 ;  /* 0x00000060009e7308 */ /* 0x0007e20000000800 */
[----:B-1----:R-:W-:Y:S04]  /*10ee0*/  FFMA.FTZ R79, R157, c[0x0][0x23c], -R144 ;  /* 0x00008f009d4f7a23 */ /* 0x002fe80000010890 */
[C---:B------:R-:W-:Y:S05]  /*10ef0*/  HMMA.16816.F32.BF16 R48, R80.reuse, R98, R48 ;  /* 0x000000625030723c */ /* 0x040fea0000041830 */
[----:B------:R1:W1:Y:S03]  /*10f00*/  MUFU.EX2 R159, R79 ;  /* 0x0000004f009f7308 */ /* 0x0002660000000800 */
[-C--:B--2---:R-:W-:Y:S08]  /*10f10*/  HMMA.16816.F32.BF16 R52, R80, R88.reuse, R52 ;  /* 0x000000585034723c */ /* 0x084ff00000041834 */
[C---:B------:R-:W-:Y:S01]  /*10f20*/  HMMA.16816.F32.BF16 R56, R84.reuse, R88, R56 ;  /* 0x000000585438723c */ /* 0x040fe20000041838 */
[----:B---3--:R-:W-:Y:S07]  /*10f30*/  LDSM.16.MT88.4 R96, [R190+0x7000] ;  /* 0x00700000be60783b */ /* 0x008fee0000004200 */
[-C--:B------:R-:W-:Y:S04]  /*10f40*/  HMMA.16816.F32.BF16 R60, R84, R90.reuse, R60 ;  /* 0x0000005a543c723c */ /* 0x080fe8000004183c */
[--C-:B-1----:R-:W-:Y:S03]  /*10f50*/  FFMA.FTZ R79, R176, c[0x0][0x23c], -R74.reuse ;  /* 0x00008f00b04f7a23 */ /* 0x102fe6000001084a */
[----:B------:R-:W-:Y:S01]  /*10f60*/  F2FP.BF16.PACK_AB R85, R134, R128 ;  /* 0x000000808655723e */ /* 0x000fe200000010ff */
[----:B------:R-:W-:Y:S01]  /*10f70*/  HMMA.16816.F32.BF16 R64, R80, R90, R64 ;  /* 0x0000005a5040723c */ /* 0x000fe20000041840 */
[----:B------:R1:W-:Y:S01]  /*10f80*/  MUFU.EX2 R157, R79 ;  /* 0x0000004f009d7308 */ /* 0x0003e20000000800 */
[----:B------:R-:W2:Y:S02]  /*10f90*/  LDSM.16.MT88.4 R88, [R192+0x7000] ;  /* 0x00700000c058783b */ /* 0x000ea40000004200 */
[----:B-----5:R-:W-:Y:S02]  /*10fa0*/  F2FP.BF16.PACK_AB R87, R160, R161 ;  /* 0x000000a1a057723e */ /* 0x020fe400000010ff */
[----:B------:R-:W-:Y:S02]  /*10fb0*/  F2FP.BF16.PACK_AB R84, R132, R133 ;  /* 0x000000858454723e */ /* 0x000fe400000010ff */
[----:B------:R-:W-:Y:S04]  /*10fc0*/  F2FP.BF16.PACK_AB R80, R167, R168 ;  /* 0x000000a8a750723e */ /* 0x000fe800000010ff */
[----:B------:R-:W-:Y:S02]  /*10fd0*/  F2FP.BF16.PACK_AB R82, R165, R166 ;  /* 0x000000a6a552723e */ /* 0x000fe400000010ff */
[----:B------:R-:W-:Y:S02]  /*10fe0*/  F2FP.BF16.PACK_AB R81, R135, R164 ;  /* 0x000000a48751723e */ /* 0x000fe400000010ff */
[----:B------:R-:W-:Y:S02]  /*10ff0*/  F2FP.BF16.PACK_AB R83, R162, R163 ;  /* 0x000000a3a253723e */ /* 0x000fe400000010ff */
[----:B------:R-:W-:Y:S05]  /*11000*/  F2FP.BF16.PACK_AB R86, R159, R158 ;  /* 0x0000009e9f56723e */ /* 0x000fea00000010ff */
[-C--:B----4-:R-:W-:Y:S03]  /*11010*/  HMMA.16816.F32.BF16 R4, R80, R92.reuse, R4 ;  /* 0x0000005c5004723c */ /* 0x090fe60000041804 */
[--C-:B-1----:R-:W-:Y:S04]  /*11020*/  FFMA.FTZ R79, R177, c[0x0][0x23c], -R74.reuse ;  /* 0x00008f00b14f7a23 */ /* 0x102fe8000001084a */
[----:B------:R1:W3:Y:S01]  /*11030*/  MUFU.EX2 R156, R79 ;  /* 0x0000004f009c7308 */ /* 0x0002e20000000800 */
[C---:B------:R-:W-:Y:S08]  /*11040*/  HMMA.16816.F32.BF16 R8, R84.reuse, R92, R8 ;  /* 0x0000005c5408723c */ /* 0x040ff00000041808 */
[-C--:B------:R-:W-:Y:S08]  /*11050*/  HMMA.16816.F32.BF16 R12, R84, R94.reuse, R12 ;  /* 0x0000005e540c723c */ /* 0x080ff0000004180c */
[C---:B------:R-:W-:Y:S01]  /*11060*/  HMMA.16816.F32.BF16 R16, R80.reuse, R94, R16 ;  /* 0x0000005e5010723c */ /* 0x040fe20000041810 */
[----:B------:R-:W4:Y:S03]  /*11070*/  LDSM.16.MT88.4 R92, [R191+0x7000] ;  /* 0x00700000bf5c783b */ /* 0x000f260000004200 */
[--C-:B-1----:R-:W-:Y:S04]  /*11080*/  FFMA.FTZ R79, R180, c[0x0][0x23c], -R74.reuse ;  /* 0x00008f00b44f7a23 */ /* 0x102fe8000001084a */
[-C--:B--2---:R-:W-:Y:S01]  /*11090*/  HMMA.16816.F32.BF16 R20, R80, R88.reuse, R20 ;  /* 0x000000585014723c */ /* 0x084fe20000041814 */
[----:B------:R-:W-:Y:S03]  /*110a0*/  MUFU.EX2 R155, R79 ;  /* 0x0000004f009b7308 */ /* 0x000fe60000000800 */
[----:B------:R-:W-:Y:S01]  /*110b0*/  FFMA.FTZ R74, R179, c[0x0][0x23c], -R74 ;  /* 0x00008f00b34a7a23 */ /* 0x000fe2000001084a */
[----:B---3--:R-:W-:Y:S03]  /*110c0*/  F2FP.BF16.PACK_AB R140, R156, R157 ;  /* 0x0000009d9c8c723e */ /* 0x008fe600000010ff */
[C---:B------:R-:W-:Y:S03]  /*110d0*/  HMMA.16816.F32.BF16 R24, R84.reuse, R88, R24 ;  /* 0x000000585418723c */ /* 0x040fe60000041818 */
[----:B------:R1:W2:Y:S05]  /*110e0*/  MUFU.EX2 R154, R74 ;  /* 0x0000004a009a7308 */ /* 0x0002aa0000000800 */
[-C--:B------:R-:W-:Y:S08]  /*110f0*/  HMMA.16816.F32.BF16 R28, R84, R90.reuse, R28 ;  /* 0x0000005a541c723c */ /* 0x080ff0000004181c */
[C---:B------:R-:W-:Y:S08]  /*11100*/  HMMA.16816.F32.BF16 R32, R80.reuse, R90, R32 ;  /* 0x0000005a5020723c */ /* 0x040ff00000041820 */
[-C--:B------:R-:W-:Y:S04]  /*11110*/  HMMA.16816.F32.BF16 R36, R80, R96.reuse, R36 ;  /* 0x000000605024723c */ /* 0x080fe80000041824 */
[--C-:B-1----:R-:W-:Y:S01]  /*11120*/  FFMA.FTZ R74, R213, c[0x0][0x23c], -R75.reuse ;  /* 0x00008f00d54a7a23 */ /* 0x102fe2000001084b */
[----:B--2---:R-:W-:Y:S03]  /*11130*/  F2FP.BF16.PACK_AB R142, R154, R155 ;  /* 0x0000009b9a8e723e */ /* 0x004fe600000010ff */
[C---:B------:R-:W-:Y:S01]  /*11140*/  HMMA.16816.F32.BF16 R40, R84.reuse, R96, R40 ;  /* 0x000000605428723c */ /* 0x040fe20000041828 */
[----:B------:R1:W-:Y:S07]  /*11150*/  MUFU.EX2 R152, R74 ;  /* 0x0000004a00987308 */ /* 0x0003ee0000000800 */
[-C--:B------:R-:W-:Y:S08]  /*11160*/  HMMA.16816.F32.BF16 R44, R84, R98.reuse, R44 ;  /* 0x00000062542c723c */ /* 0x080ff0000004182c */
[C---:B------:R-:W-:Y:S08]  /*11170*/  HMMA.16816.F32.BF16 R48, R80.reuse, R98, R48 ;  /* 0x000000625030723c */ /* 0x040ff00000041830 */
[-C--:B----4-:R-:W-:Y:S04]  /*11180*/  HMMA.16816.F32.BF16 R52, R80, R92.reuse, R52 ;  /* 0x0000005c5034723c */ /* 0x090fe80000041834 */
[--C-:B-1----:R-:W-:Y:S04]  /*11190*/  FFMA.FTZ R74, R211, c[0x0][0x23c], -R75.reuse ;  /* 0x00008f00d34a7a23 */ /* 0x102fe8000001084b */
[C---:B------:R-:W-:Y:S01]  /*111a0*/  HMMA.16816.F32.BF16 R56, R84.reuse, R92, R56 ;  /* 0x0000005c5438723c */ /* 0x040fe20000041838 */
[----:B------:R1:W2:Y:S07]  /*111b0*/  MUFU.EX2 R153, R74 ;  /* 0x0000004a00997308 */ /* 0x0002ae0000000800 */
[-C--:B------:R-:W-:Y:S08]  /*111c0*/  HMMA.16816.F32.BF16 R60, R84, R94.reuse, R60 ;  /* 0x0000005e543c723c */ /* 0x080ff0000004183c */
[----:B------:R-:W-:Y:S04]  /*111d0*/  HMMA.16816.F32.BF16 R64, R80, R94, R64 ;  /* 0x0000005e5040723c */ /* 0x000fe80000041840 */
[--C-:B-1----:R-:W-:Y:S02]  /*111e0*/  FFMA.FTZ R74, R219, c[0x0][0x23c], -R75.reuse ;  /* 0x00008f00db4a7a23 */ /* 0x102fe4000001084b */
[----:B------:R-:W-:Y:S02]  /*111f0*/  FFMA.FTZ R75, R218, c[0x0][0x23c], -R75 ;  /* 0x00008f00da4b7a23 */ /* 0x000fe4000001084b */
[----:B------:R1:W-:Y:S01]  /*11200*/  MUFU.EX2 R151, R74 ;  /* 0x0000004a00977308 */ /* 0x0003e20000000800 */
[----:B--2---:R-:W-:Y:S09]  /*11210*/  F2FP.BF16.PACK_AB R141, R153, R152 ;  /* 0x00000098998d723e */ /* 0x004ff200000010ff */
[----:B------:R-:W2:Y:S01]  /*11220*/  MUFU.EX2 R150, R75 ;  /* 0x0000004b00967308 */ /* 0x000ea20000000800 */
[--C-:B-1----:R-:W-:Y:S09]  /*11230*/  FFMA.FTZ R74, R226, c[0x0][0x23c], -R78.reuse ;  /* 0x00008f00e24a7a23 */ /* 0x102ff2000001084e */
[----:B------:R1:W-:Y:S01]  /*11240*/  MUFU.EX2 R149, R74 ;  /* 0x0000004a00957308 */ /* 0x0003e20000000800 */
[----:B--2---:R-:W-:Y:S01]  /*11250*/  F2FP.BF16.PACK_AB R143, R150, R151 ;  /* 0x00000097968f723e */ /* 0x004fe200000010ff */
[--C-:B-1----:R-:W-:Y:S02]  /*11260*/  FFMA.FTZ R74, R225, c[0x0][0x23c], -R78.reuse ;  /* 0x00008f00e14a7a23 */ /* 0x102fe4000001084e */
[----:B------:R-:W-:Y:S06]  /*11270*/  FFMA.FTZ R78, R77, c[0x0][0x23c], -R78 ;  /* 0x00008f004d4e7a23 */ /* 0x000fec000001084e */
[----:B------:R1:W2:Y:S10]  /*11280*/  MUFU.EX2 R147, R74 ;  /* 0x0000004a00937308 */ /* 0x0002b40000000800 */
[----:B------:R3:W4:Y:S01]  /*11290*/  MUFU.EX2 R146, R78 ;  /* 0x0000004e00927308 */ /* 0x0007220000000800 */
[--C-:B-1----:R-:W-:Y:S01]  /*112a0*/  FFMA.FTZ R74, R227, c[0x0][0x23c], -R144.reuse ;  /* 0x00008f00e34a7a23 */ /* 0x102fe20000010890 */
[----:B--2---:R-:W-:Y:S08]  /*112b0*/  F2FP.BF16.PACK_AB R137, R147, R149 ;  /* 0x000000959389723e */ /* 0x004ff000000010ff */
[----:B------:R1:W-:Y:S01]  /*112c0*/  MUFU.EX2 R145, R74 ;  /* 0x0000004a00917308 */ /* 0x0003e20000000800 */
[----:B---3--:R-:W2:Y:S01]  /*112d0*/  LDSM.16.MT88.4 R76, [R189+0x7800] ;  /* 0x00780000bd4c783b */ /* 0x008ea20000004200 */
[----:B----4-:R-:W-:Y:S01]  /*112e0*/  F2FP.BF16.PACK_AB R139, R146, R148 ;  /* 0x00000094928b723e */ /* 0x010fe200000010ff */
[--C-:B-1----:R-:W-:Y:S07]  /*112f0*/  FFMA.FTZ R74, R210, c[0x0][0x23c], -R144.reuse ;  /* 0x00008f00d24a7a23 */ /* 0x102fee0000010890 */
[----:B------:R1:W3:Y:S01]  /*11300*/  MUFU.EX2 R75, R74 ;  /* 0x0000004a004b7308 */ /* 0x0002e20000000800 */
[-C--:B--2---:R-:W-:Y:S01]  /*11310*/  HMMA.16816.F32.BF16 R84, R140, R76.reuse, R4 ;  /* 0x0000004c8c54723c */ /* 0x084fe20000041804 */
[----:B------:R-:W2:Y:S04]  /*11320*/  LDSM.16.MT88.4 R4, [R191+0x7800] ;  /* 0x00780000bf04783b */ /* 0x000ea80000004200 */
[--C-:B-1----:R-:W-:Y:S01]  /*11330*/  FFMA.FTZ R74, R216, c[0x0][0x23c], -R144.reuse ;  /* 0x00008f00d84a7a23 */ /* 0x102fe20000010890 */
[----:B---3--:R-:W-:Y:S01]  /*11340*/  F2FP.BF16.PACK_AB R136, R75, R145 ;  /* 0x000000914b88723e */ /* 0x008fe200000010ff */
[----:B------:R-:W-:Y:S04]  /*11350*/  FFMA.FTZ R144, R222, c[0x0][0x23c], -R144 ;  /* 0x00008f00de907a23 */ /* 0x000fe80000010890 */
[----:B------:R-:W-:Y:S10]  /*11360*/  MUFU.EX2 R74, R74 ;  /* 0x0000004a004a7308 */ /* 0x000ff40000000800 */
[----:B------:R-:W1:Y:S02]  /*11370*/  MUFU.EX2 R144, R144 ;  /* 0x0000009000907308 */ /* 0x000e640000000800 */
[----:B-1----:R-:W-:Y:S07]  /*11380*/  F2FP.BF16.PACK_AB R138, R144, R74 ;  /* 0x0000004a908a723e */ /* 0x002fee00000010ff */
[C---:B------:R-:W-:Y:S07]  /*11390*/  HMMA.16816.F32.BF16 R80, R136.reuse, R76, R8 ;  /* 0x0000004c8850723c */ /* 0x040fee0000041808 */
[----:B------:R-:W-:Y:S01]  /*113a0*/  FFMA.FTZ R9, R73, R228, R220 ;  /* 0x000000e449097223 */ /* 0x000fe200000100dc */
[-C--:B------:R-:W-:Y:S04]  /*113b0*/  HMMA.16816.F32.BF16 R88, R136, R78.reuse, R12 ;  /* 0x0000004e8858723c */ /* 0x080fe8000004180c */
[----:B------:R-:W-:Y:S01]  /*113c0*/  FFMA.FTZ R8, R72, R229, R212 ;  /* 0x000000e548087223 */ /* 0x000fe200000100d4 */
[----:B------:R-:W-:Y:S01]  /*113d0*/  MOV R72, R69 ;  /* 0x0000004500487202 */ /* 0x000fe20000000f00 */
        /* <DEDUP_REMOVED lines=42> */
[----:B------:R-:W-:Y:S02]  /*11680*/  FADD.FTZ R10, R134, R10 ;  /* 0x0000000a860a7221 */ /* 0x000fe40000010000 */
[----:B------:R-:W-:Y:S03]  /*11690*/  FADD.FTZ R11, R167, R9 ;  /* 0x00000009a70b7221 */ /* 0x000fe60000010000 */
        /* <DEDUP_REMOVED lines=26> */
[----:B------:R-:W-:Y:S01]  /*11840*/  IADD3 R0, R201, -0x1, RZ ;  /* 0xffffffffc9007810 */ /* 0x000fe20007ffe0ff */
[----:B------:R-:W-:Y:S01]  /*11850*/  FADD.FTZ R231, R146, R5 ;  /* 0x0000000592e77221 */ /* 0x000fe20000010000 */
[----:B------:R-:W-:Y:S01]  /*11860*/  MOV R74, R3 ;  /* 0x00000003004a7202 */ /* 0x000fe20000000f00 */
[----:B------:R-:W-:Y:S01]  /*11870*/  FADD.FTZ R228, R154, R7 ;  /* 0x000000079ae47221 */ /* 0x000fe20000010000 */
[----:B------:R-:W-:Y:S01]  /*11880*/  MOV R201, R0 ;  /* 0x0000000000c97202 */ /* 0x000fe20000000f00 */
[----:B------:R-:W-:Y:S02]  /*11890*/  FADD.FTZ R229, R150, R6 ;  /* 0x0000000696e57221 */ /* 0x000fe40000010000 */
[----:B------:R-:W-:Y:S01]  /*118a0*/  FADD.FTZ R230, R144, R4 ;  /* 0x0000000490e67221 */ /* 0x000fe20000010000 */
[----:B------:R-:W-:-:S05]  /*118b0*/  @P1 BRA `(.L_x_1094) ;  /* 0xffffcaf000001947 */ /* 0x000fca000383ffff */
.L_x_1093:
[----:B------:R-:W1:Y:S01]  /*118c0*/  SHFL.BFLY PT, R4, R228, 0x2, 0x1f ;  /* 0x0c401f00e4047f89 */ /* 0x000e6200000e0000 */
[----:B------:R-:W-:Y:S01]  /*118d0*/  ISETP.NE.AND P0, PT, R245, -0x1, PT ;  /* 0xfffffffff500780c */ /* 0x000fe20003f05270 */
[----:B------:R-:W2:Y:S01]  /*118e0*/  LDC.U8 R45, c[0x0][0x329] ;  /* 0x0000ca40ff2d7b82 */ /* 0x000ea20000000000 */
[----:B------:R-:W-:Y:S01]  /*118f0*/  MOV R29, 0x20 ;  /* 0x00000020001d7802 */ /* 0x000fe20000000f00 */
[----:B------:R-:W3:Y:S01]  /*11900*/  SHFL.BFLY PT, R0, R229, 0x2, 0x1f ;  /* 0x0c401f00e5007f89 */ /* 0x000ee200000e0000 */
[----:B------:R-:W-:Y:S03]  /*11910*/  BSSY B0, `(.L_x_1097) ;  /* 0x0000122000007945 */ /* 0x000fe60003800000 */
        /* <DEDUP_REMOVED lines=12> */
[CC--:B------:R-:W-:Y:S02]  /*119e0*/  LEA.HI R21, R44.reuse, R54.reuse, RZ, 0x2 ;  /* 0x000000362c157211 */ /* 0x0c0fe400078f10ff */
[----:B------:R-:W-:Y:S01]  /*119f0*/  LEA.HI R44, R44, R54, RZ, 0x5 ;  /* 0x000000362c2c7211 */ /* 0x000fe200078f28ff */
[----:B-1----:R-:W-:Y:S02]  /*11a00*/  FADD.FTZ R40, R4, R5 ;  /* 0x0000000504287221 */ /* 0x002fe40000010000 */
[----:B------:R-:W-:-:S03]  /*11a10*/  @P0 IMAD.WIDE.U32 R4, R245, c[0x0][0x1e8], RZ ;  /* 0x00007a00f5040a25 */ /* 0x000fc600078e00ff */
[----:B------:R-:W-:Y:S01]  /*11a20*/  FSETP.NE.FTZ.AND P6, PT, R40, RZ, PT ;  /* 0x000000ff2800720b */ /* 0x000fe20003fd5000 */
[----:B---3--:R-:W-:Y:S01]  /*11a30*/  FADD.FTZ R41, R0, R9 ;  /* 0x0000000900297221 */ /* 0x008fe20000010000 */
[----:B------:R-:W-:Y:S01]  /*11a40*/  MOV R0, 0x3f800000 ;  /* 0x3f80000000007802 */ /* 0x000fe20000000f00 */
[----:B----4-:R-:W-:Y:S01]  /*11a50*/  FADD.FTZ R42, R7, R8 ;  /* 0x00000008072a7221 */ /* 0x010fe20000010000 */
[----:B------:R-:W-:Y:S01]  /*11a60*/  @P0 MOV R52, R4 ;  /* 0x0000000400340202 */ /* 0x000fe20000000f00 */
[----:B------:R-:W-:Y:S01]  /*11a70*/  @P0 IMAD R53, R245, c[0x0][0x1ec], R5 ;  /* 0x00007b00f5350a24 */ /* 0x000fe200078e0205 */
[----:B------:R-:W-:Y:S01]  /*11a80*/  FSETP.NE.FTZ.AND P5, PT, R41, RZ, PT ;  /* 0x000000ff2900720b */ /* 0x000fe20003fb5000 */
[----:B--2---:R-:W-:Y:S01]  /*11a90*/  FADD.FTZ R43, R6, R10 ;  /* 0x0000000a062b7221 */ /* 0x004fe20000010000 */
[----:B------:R-:W-:Y:S02]  /*11aa0*/  FSETP.NE.FTZ.AND P4, PT, R42, RZ, PT ;  /* 0x000000ff2a00720b */ /* 0x000fe40003f95000 */
[----:B------:R-:W-:-:S02]  /*11ab0*/  MOV R5, 0x3f800000 ;  /* 0x3f80000000057802 */ /* 0x000fc40000000f00 */
[----:B------:R-:W-:Y:S01]  /*11ac0*/  MOV R4, 0x3f800000 ;  /* 0x3f80000000047802 */ /* 0x000fe20000000f00 */
[----:B------:R-:W1:Y:S01]  /*11ad0*/  @P6 MUFU.RCP R0, R40 ;  /* 0x0000002800006308 */ /* 0x000e620000001000 */
[----:B------:R-:W-:Y:S02]  /*11ae0*/  FSETP.NE.FTZ.AND P3, PT, R43, RZ, PT ;  /* 0x000000ff2b00720b */ /* 0x000fe40003f75000 */
[----:B------:R-:W-:Y:S02]  /*11af0*/  LOP3.LUT R9, R21, 0x3ffffffc, RZ, 0xc0, !PT ;  /* 0x3ffffffc15097812 */ /* 0x000fe400078ec0ff */
[----:B------:R-:W-:Y:S02]  /*11b00*/  SHF.R.S32.HI R8, RZ, 0x5, R44 ;  /* 0x00000005ff087819 */ /* 0x000fe4000001142c */
[----:B------:R-:W-:Y:S01]  /*11b10*/  IADD3 R7, -R9, R54, RZ ;  /* 0x0000003609077210 */ /* 0x000fe20007ffe1ff */
[----:B------:R-:W2:Y:S04]  /*11b20*/  @P5 MUFU.RCP R5, R41 ;  /* 0x0000002900055308 */ /* 0x000ea80000001000 */
[----:B------:R-:W-:-:S04]  /*11b30*/  IMAD R8, R8, 0x200, R7 ;  /* 0x0000020008087824 */ /* 0x000fc800078e0207 */
[----:B------:R-:W3:Y:S01]  /*11b40*/  @P4 MUFU.RCP R4, R42 ;  /* 0x0000002a00044308 */ /* 0x000ee20000001000 */
[C---:B-1----:R-:W-:Y:S02]  /*11b50*/  FMUL.FTZ R84, R0.reuse, R84 ;  /* 0x0000005400547220 */ /* 0x042fe40000410000 */
[C---:B------:R-:W-:Y:S02]  /*11b60*/  FMUL.FTZ R9, R0.reuse, R85 ;  /* 0x0000005500097220 */ /* 0x040fe40000410000 */
[C---:B------:R-:W-:Y:S02]  /*11b70*/  FMUL.FTZ R92, R0.reuse, R92 ;  /* 0x0000005c005c7220 */ /* 0x040fe40000410000 */
[C---:B------:R-:W-:Y:S01]  /*11b80*/  FMUL.FTZ R6, R0.reuse, R93 ;  /* 0x0000005d00067220 */ /* 0x040fe20000410000 */
        /* <DEDUP_REMOVED lines=19> */
[C---:B--2---:R-:W-:Y:S01]  /*11cc0*/  FMUL.FTZ R86, R5.reuse, R86 ;  /* 0x0000005605567220 */ /* 0x044fe20000410000 */
        /* <DEDUP_REMOVED lines=25> */
[C---:B---3--:R-:W-:Y:S01]  /*11e60*/  FMUL.FTZ R80, R4.reuse, R80 ;  /* 0x0000005004507220 */ /* 0x048fe20000410000 */
        /* <DEDUP_REMOVED lines=55> */
[----:B------:R-:W-:Y:S01]  /*121e0*/  ISETP.NE.U32.AND P1, PT, R5, 0x1, PT ;  /* 0x000000010500780c */ /* 0x000fe20003f25070 */
[----:B------:R-:W-:Y:S01]  /*121f0*/  IMAD.MOV.U32 R5, RZ, RZ, -0x10 ;  /* 0xfffffff0ff057424 */ /* 0x000fe200078e00ff */
[----:B------:R-:W-:Y:S02]  /*12200*/  LEA.HI R4, R4, R4, RZ, 0x1d ;  /* 0x0000000404047211 */ /* 0x000fe400078fe8ff */
[----:B------:R-:W-:Y:S02]  /*12210*/  F2FP.BF16.PACK_AB R31, R139, R31 ;  /* 0x0000001f8b1f723e */ /* 0x000fe400000010ff */
[----:B------:R-:W-:Y:S02]  /*12220*/  LEA R4, R8, R4, 0x1 ;  /* 0x0000000408047211 */ /* 0x000fe400078e08ff */
[----:B------:R-:W-:-:S02]  /*12230*/  SEL R8, R5, 0x10, !P1 ;  /* 0x0000001005087807 */ /* 0x000fc40004800000 */
[----:B------:R-:W-:Y:S02]  /*12240*/  R2P PR, R0, 0x6 ;  /* 0x0000000600007804 */ /* 0x000fe40000000000 */
[----:B------:R-:W-:-:S03]  /*12250*/  SHF.L.U32 R4, R4, 0x1, RZ ;  /* 0x0000000104047819 */ /* 0x000fc600000006ff */
[----:B------:R-:W-:Y:S02]  /*12260*/  SEL R29, R29, 0xffffffe0, !P1 ;  /* 0xffffffe01d1d7807 */ /* 0x000fe40004800000 */
[C---:B------:R-:W-:Y:S01]  /*12270*/  IADD3 R5, R4.reuse, R8, RZ ;  /* 0x0000000804057210 */ /* 0x040fe20007ffe0ff */
[----:B------:R1:W-:Y:S01]  /*12280*/  STS [R4], R9 ;  /* 0x0000000904007388 */ /* 0x0003e20000000800 */
[C---:B------:R-:W-:Y:S02]  /*12290*/  IADD3 R0, R4.reuse, 0x40, RZ ;  /* 0x0000004004007810 */ /* 0x040fe40007ffe0ff */
[----:B------:R-:W-:Y:S01]  /*122a0*/  ISETP.NE.AND P1, PT, R45, RZ, PT ;  /* 0x000000ff2d00720c */ /* 0x000fe20003f25270 */
[----:B------:R2:W-:Y:S01]  /*122b0*/  STS [R4+0x400], R7 ;  /* 0x0004000704007388 */ /* 0x0005e20000000800 */
[----:B------:R-:W-:-:S03]  /*122c0*/  @P2 IADD3 R0, R4, -0x40, RZ ;  /* 0xffffffc004002810 */ /* 0x000fc60007ffe0ff */
[----:B------:R3:W-:Y:S04]  /*122d0*/  STS [R5], R6 ;  /* 0x0000000605007388 */ /* 0x0007e80000000800 */
[----:B------:R4:W-:Y:S04]  /*122e0*/  STS [R5+0x400], R10 ;  /* 0x0004000a05007388 */ /* 0x0009e80000000800 */
[----:B------:R-:W-:Y:S04]  /*122f0*/  STS [R4+0x2000], R11 ;  /* 0x0020000b04007388 */ /* 0x000fe80000000800 */
[----:B------:R5:W-:Y:S04]  /*12300*/  STS [R4+0x2400], R12 ;  /* 0x0024000c04007388 */ /* 0x000be80000000800 */
[----:B------:R-:W-:Y:S01]  /*12310*/  STS [R5+0x2000], R19 ;  /* 0x0020001305007388 */ /* 0x000fe20000000800 */
[----:B-1----:R-:W-:-:S03]  /*12320*/  IADD3 R9, R29, 0x400, R0 ;  /* 0x000004001d097810 */ /* 0x002fc60007ffe000 */
[----:B------:R1:W-:Y:S01]  /*12330*/  STS [R5+0x2400], R18 ;  /* 0x0024001205007388 */ /* 0x0003e20000000800 */
[----:B--2---:R-:W-:Y:S01]  /*12340*/  IMAD.IADD R7, R4, 0x1, R29 ;  /* 0x0000000104077824 */ /* 0x004fe200078e021d */
[C---:B------:R-:W-:Y:S02]  /*12350*/  IADD3 R9, R8.reuse, R9, RZ ;  /* 0x0000000908097210 */ /* 0x040fe40007ffe0ff */
[----:B---3--:R-:W-:Y:S02]  /*12360*/  IADD3 R6, R5, R29, RZ ;  /* 0x0000001d05067210 */ /* 0x008fe40007ffe0ff */
[----:B------:R2:W-:Y:S01]  /*12370*/  STS [R7], R17 ;  /* 0x0000001107007388 */ /* 0x0005e20000000800 */
[----:B----4-:R-:W3:Y:S03]  /*12380*/  LDC.U8 R10, c[0x0][0x328] ;  /* 0x0000ca00ff0a7b82 */ /* 0x010ee60000000000 */
[----:B------:R4:W-:Y:S04]  /*12390*/  STS [R7+0x400], R16 ;  /* 0x0004001007007388 */ /* 0x0009e80000000800 */
[----:B------:R4:W-:Y:S01]  /*123a0*/  STS [R6], R14 ;  /* 0x0000000e06007388 */ /* 0x0009e20000000800 */
[----:B-----5:R-:W-:-:S03]  /*123b0*/  IADD3 R4, R8, R0, RZ ;  /* 0x0000000008047210 */ /* 0x020fc60007ffe0ff */
[----:B------:R5:W-:Y:S01]  /*123c0*/  STS [R6+0x400], R13 ;  /* 0x0004000d06007388 */ /* 0x000be20000000800 */
[----:B------:R-:W4:Y:S03]  /*123d0*/  @P6 MUFU.LG2 R12, R40 ;  /* 0x00000028000c6308 */ /* 0x000f260000000c00 */
[----:B------:R-:W-:Y:S01]  /*123e0*/  STS [R7+0x2000], R15 ;  /* 0x0020000f07007388 */ /* 0x000fe20000000800 */
[----:B-1----:R-:W-:-:S03]  /*123f0*/  IMAD.IADD R5, R29, 0x1, R4 ;  /* 0x000000011d057824 */ /* 0x002fc600078e0204 */
[----:B------:R1:W-:Y:S01]  /*12400*/  STS [R7+0x2400], R21 ;  /* 0x0024001507007388 */ /* 0x0003e20000000800 */
[----:B------:R-:W-:-:S03]  /*12410*/  MOV R18, 0x7f800000 ;  /* 0x7f80000000127802 */ /* 0x000fc60000000f00 */
[----:B------:R-:W-:Y:S01]  /*12420*/  STS [R6+0x2000], R20 ;  /* 0x0020001406007388 */ /* 0x000fe20000000800 */
[----:B--2---:R-:W-:Y:S02]  /*12430*/  MOV R17, 0x7f800000 ;  /* 0x7f80000000117802 */ /* 0x004fe40000000f00 */
[----:B---3--:R-:W-:Y:S01]  /*12440*/  ISETP.NE.AND P2, PT, R10, RZ, PT ;  /* 0x000000ff0a00720c */ /* 0x008fe20003f45270 */
[----:B------:R-:W-:Y:S01]  /*12450*/  STS [R6+0x2400], R28 ;  /* 0x0024001c06007388 */ /* 0x000fe20000000800 */
[----:B----4-:R-:W-:-:S03]  /*12460*/  MOV R16, 0x7f800000 ;  /* 0x7f80000000107802 */ /* 0x010fc60000000f00 */
[----:B------:R-:W-:Y:S01]  /*12470*/  STS [R0], R27 ;  /* 0x0000001b00007388 */ /* 0x000fe20000000800 */
[----:B------:R-:W-:Y:S03]  /*12480*/  @P5 MUFU.LG2 R14, R41 ;  /* 0x00000029000e5308 */ /* 0x000fe60000000c00 */
[----:B------:R-:W-:Y:S04]  /*12490*/  STS [R0+0x400], R26 ;  /* 0x0004001a00007388 */ /* 0x000fe80000000800 */
[----:B------:R-:W-:Y:S01]  /*124a0*/  STS [R4], R23 ;  /* 0x0000001704007388 */ /* 0x000fe20000000800 */
[----:B-----5:R-:W2:Y:S03]  /*124b0*/  @P4 MUFU.LG2 R13, R42 ;  /* 0x0000002a000d4308 */ /* 0x020ea60000000c00 */
[----:B------:R-:W-:Y:S01]  /*124c0*/  STS [R4+0x400], R22 ;  /* 0x0004001604007388 */ /* 0x000fe20000000800 */
[----:B-1----:R-:W-:-:S03]  /*124d0*/  @P1 MOV R7, c[0x0][0x210] ;  /* 0x0000840000071a02 */ /* 0x002fc60000000f00 */
[----:B------:R-:W-:Y:S02]  /*124e0*/  STS [R0+0x2000], R25 ;  /* 0x0020001900007388 */ /* 0x000fe40000000800 */
[----:B------:R-:W-:Y:S02]  /*124f0*/  @P1 IMAD R7, R7, c[0x0][0x214], RZ ;  /* 0x0000850007071a24 */ /* 0x000fe400078e02ff */
[----:B------:R1:W-:Y:S04]  /*12500*/  STS [R0+0x2400], R24 ;  /* 0x0024001800007388 */ /* 0x0003e80000000800 */
[----:B------:R-:W-:Y:S04]  /*12510*/  STS [R4+0x2000], R34 ;  /* 0x0020002204007388 */ /* 0x000fe80000000800 */
[----:B------:R3:W-:Y:S04]  /*12520*/  STS [R4+0x2400], R36 ;  /* 0x0024002404007388 */ /* 0x0007e80000000800 */
[----:B------:R-:W4:Y:S04]  /*12530*/  S2R R11, SR_CTAID.Y ;  /* 0x00000000000b7919 */ /* 0x000f280000002600 */
[----:B------:R-:W5:Y:S04]  /*12540*/  S2R R15, SR_CTAID.X ;  /* 0x00000000000f7919 */ /* 0x000f680000002500 */
[----:B------:R-:W2:Y:S01]  /*12550*/  S2R R19, SR_CTAID.Z ;  /* 0x0000000000137919 */ /* 0x000ea20000002700 */
[----:B-1----:R-:W-:-:S05]  /*12560*/  IADD3 R0, R29, R0, RZ ;  /* 0x000000001d007210 */ /* 0x002fca0007ffe0ff */
[----:B------:R-:W-:Y:S01]  /*12570*/  STS [R0], R38 ;  /* 0x0000002600007388 */ /* 0x000fe20000000800 */
[----:B---3--:R-:W-:-:S03]  /*12580*/  @!P1 MOV R4, c[0x0][0x214] ;  /* 0x0000850000049a02 */ /* 0x008fc60000000f00 */
[----:B------:R-:W-:Y:S01]  /*12590*/  STS [R0+0x400], R35 ;  /* 0x0004002300007388 */ /* 0x000fe20000000800 */
[----:B------:R-:W-:-:S03]  /*125a0*/  @!P1 SEL R7, R4, c[0x0][0x234], !P2 ;  /* 0x00008d0004079a07 */ /* 0x000fc60005000000 */
[----:B------:R-:W-:Y:S01]  /*125b0*/  STS [R5], R30 ;  /* 0x0000001e05007388 */ /* 0x000fe20000000800 */
[----:B------:R-:W-:Y:S02]  /*125c0*/  ISETP.NE.OR P2, PT, R45, RZ, !P2 ;  /* 0x000000ff2d00720c */ /* 0x000fe40005745670 */
[----:B------:R-:W-:Y:S01]  /*125d0*/  LOP3.LUT R4, R44, 0xffffffe0, RZ, 0xc0, !PT ;  /* 0xffffffe02c047812 */ /* 0x000fe200078ec0ff */
[----:B------:R-:W-:Y:S03]  /*125e0*/  STS [R9], R33 ;  /* 0x0000002109007388 */ /* 0x000fe60000000800 */
[----:B------:R-:W-:Y:S01]  /*125f0*/  IADD3 R10, -R4, R54, RZ ;  /* 0x00000036040a7210 */ /* 0x000fe20007ffe1ff */
[----:B------:R-:W-:Y:S04]  /*12600*/  STS [R0+0x2000], R39 ;  /* 0x0020002700007388 */ /* 0x000fe80000000800 */
[----:B------:R1:W-:Y:S02]  /*12610*/  STS [R0+0x2400], R37 ;  /* 0x0024002500007388 */ /* 0x0003e40000000800 */
[----:B----4-:R-:W-:-:S02]  /*12620*/  @!P2 IMAD R6, R11, c[0x0][0x214], RZ ;  /* 0x000085000b06aa24 */ /* 0x010fc400078e02ff */
[----:B------:R3:W-:Y:S04]  /*12630*/  STS [R5+0x2000], R32 ;  /* 0x0020002005007388 */ /* 0x0007e80000000800 */
[----:B------:R4:W-:Y:S04]  /*12640*/  STS [R9+0x2000], R31 ;  /* 0x0020001f09007388 */ /* 0x0009e80000000800 */
[----:B------:R-:W-:Y:S01]  /*12650*/  BAR.SYNC.DEFER_BLOCKING 0x0 ;  /* 0x0000000000007b1d */ /* 0x000fe20000010000 */
[----:B-1----:R-:W-:Y:S01]  /*12660*/  @P1 MOV R0, 0x1 ;  /* 0x0000000100001802 */ /* 0x002fe20000000f00 */
[----:B------:R-:W-:Y:S01]  /*12670*/  @!P1 IMAD R0, R7, c[0x0][0x1c0], RZ ;  /* 0x0000700007009a24 */ /* 0x000fe200078e02ff */
[----:B---3--:R-:W-:-:S03]  /*12680*/  @!P0 SHF.R.S32.HI R5, RZ, 0x1f, R11 ;  /* 0x0000001fff058819 */ /* 0x008fc6000001140b */
[C---:B------:R-:W-:Y:S02]  /*12690*/  IMAD R0, R11.reuse, R0, RZ ;  /* 0x000000000b007224 */ /* 0x040fe400078e02ff */
[----:B----4-:R-:W-:-:S03]  /*126a0*/  @!P0 IMAD.WIDE.U32 R8, R11, c[0x0][0x1e0], RZ ;  /* 0x000078000b088a25 */ /* 0x010fc600078e00ff */
[----:B------:R-:W-:Y:S01]  /*126b0*/  SEL R0, R0, RZ, P2 ;  /* 0x000000ff00007207 */ /* 0x000fe20001000000 */
[----:B------:R1:W3:Y:S01]  /*126c0*/  LDS.128 R20, [R200] ;  /* 0x00000000c8147984 */ /* 0x0002e20000000c00 */
[----:B------:R-:W-:Y:S01]  /*126d0*/  @!P0 IMAD R5, R5, c[0x0][0x1e0], RZ ;  /* 0x0000780005058a24 */ /* 0x000fe200078e02ff */
[----:B------:R-:W-:Y:S02]  /*126e0*/  @!P0 MOV R52, R8 ;  /* 0x0000000800348202 */ /* 0x000fe40000000f00 */
[----:B------:R1:W4:Y:S01]  /*126f0*/  LDS.128 R24, [R200+0x800] ;  /* 0x00080000c8187984 */ /* 0x0003220000000c00 */
[----:B------:R-:W-:Y:S01]  /*12700*/  @!P0 IMAD R5, R11, c[0x0][0x1e4], R5 ;  /* 0x000079000b058a24 */ /* 0x000fe200078e0205 */
[----:B------:R-:W-:Y:S01]  /*12710*/  @!P2 SEL R8, R6, R245, !P0 ;  /* 0x000000f50608a207 */ /* 0x000fe20004000000 */
[----:B------:R-:W1:Y:S01]  /*12720*/  @P3 MUFU.LG2 R11, R43 ;  /* 0x0000002b000b3308 */ /* 0x000e620000000c00 */
[----:B------:R1:W3:Y:S01]  /*12730*/  LDS.128 R28, [R200+0x1000] ;  /* 0x00100000c81c7984 */ /* 0x0002e20000000c00 */
[----:B------:R-:W-:Y:S01]  /*12740*/  @P1 MOV R6, c[0x0][0x210] ;  /* 0x0000840000061a02 */ /* 0x000fe20000000f00 */
[----:B------:R-:W-:Y:S01]  /*12750*/  @!P0 IMAD.IADD R53, R9, 0x1, R5 ;  /* 0x0000000109358824 */ /* 0x000fe200078e0205 */
[----:B------:R-:W-:Y:S01]  /*12760*/  @!P1 MOV R6, 0x1 ;  /* 0x0000000100069802 */ /* 0x000fe20000000f00 */
[----:B------:R3:W3:Y:S01]  /*12770*/  LDS.128 R32, [R200+0x1800] ;  /* 0x00180000c8207984 */ /* 0x0006e20000000c00 */
[----:B------:R-:W-:Y:S01]  /*12780*/  CS2R R4, SRZ ;  /* 0x0000000000047805 */ /* 0x000fe2000001ff00 */
[----:B------:R-:W-:Y:S01]  /*12790*/  LOP3.LUT P0, RZ, R10, 0x3, RZ, 0xc0, !PT ;  /* 0x000000030aff7812 */ /* 0x000fe2000780c0ff */
[--C-:B------:R-:W-:Y:S01]  /*127a0*/  @!P2 IMAD.MOV.U32 R4, RZ, RZ, R8.reuse ;  /* 0x000000ffff04a224 */ /* 0x100fe200078e0008 */
[----:B------:R3:W3:Y:S01]  /*127b0*/  LDS.128 R36, [R200+0x2000] ;  /* 0x00200000c8247984 */ /* 0x0006e20000000c00 */
[----:B------:R-:W-:Y:S01]  /*127c0*/  @!P2 SHF.R.S32.HI R5, RZ, 0x1f, R8 ;  /* 0x0000001fff05a819 */ /* 0x000fe20000011408 */
[----:B-----5:R-:W-:Y:S01]  /*127d0*/  IMAD R8, R15, R6, RZ ;  /* 0x000000060f087224 */ /* 0x020fe200078e02ff */
[----:B------:R-:W-:Y:S01]  /*127e0*/  MOV R15, 0x7f800000 ;  /* 0x7f800000000f7802 */ /* 0x000fe20000000f00 */
[----:B------:R3:W3:Y:S01]  /*127f0*/  LDS.128 R44, [R200+0x2800] ;  /* 0x00280000c82c7984 */ /* 0x0006e20000000c00 */
[----:B------:R-:W-:-:S02]  /*12800*/  @P6 FMUL.FTZ R9, R12, 0.69314718246459960938 ;  /* 0x3f3172180c096820 */ /* 0x000fc40000410000 */
[----:B--2---:R-:W-:Y:S01]  /*12810*/  IMAD R0, R19, R7, R0 ;  /* 0x0000000713007224 */ /* 0x004fe200078e0200 */
[----:B------:R2:W2:Y:S01]  /*12820*/  LDS.128 R48, [R200+0x3000] ;  /* 0x00300000c8307984 */ /* 0x0004a20000000c00 */
[----:B------:R-:W-:Y:S01]  /*12830*/  SHF.L.U32 R12, R8, 0x7, RZ ;  /* 0x00000007080c7819 */ /* 0x000fe200000006ff */
[----:B------:R-:W-:Y:S02]  /*12840*/  @P6 FFMA.FTZ R18, R70, c[0x0][0x238], R9 ;  /* 0x00008e0046126a23 */ /* 0x000fe40000010009 */
[----:B------:R-:W2:Y:S01]  /*12850*/  LDS.128 R200, [R200+0x3800] ;  /* 0x00380000c8c87984 */ /* 0x000ea20000000c00 */
[----:B------:R-:W-:Y:S01]  /*12860*/  @P4 FMUL.FTZ R9, R13, 0.69314718246459960938 ;  /* 0x3f3172180d094820 */ /* 0x000fe20000410000 */
[----:B------:R-:W-:Y:S01]  /*12870*/  IADD3 R7, P2, P1, R12, R4, R0 ;  /* 0x000000040c077210 */ /* 0x000fe2000795e000 */
[----:B------:R-:W-:Y:S01]  /*12880*/  @P5 FMUL.FTZ R10, R14, 0.69314718246459960938 ;  /* 0x3f3172180e0a5820 */ /* 0x000fe20000410000 */
[----:B------:R-:W-:Y:S01]  /*12890*/  SHF.R.S32.HI R4, RZ, 0x1f, R12 ;  /* 0x0000001fff047819 */ /* 0x000fe2000001140c */
[----:B-1----:R-:W-:Y:S01]  /*128a0*/  @P3 FMUL.FTZ R8, R11, 0.69314718246459960938 ;  /* 0x3f3172180b083820 */ /* 0x002fe20000410000 */
[----:B------:R-:W-:Y:S01]  /*128b0*/  SHF.R.S32.HI R0, RZ, 0x1f, R0 ;  /* 0x0000001fff007819 */ /* 0x000fe20000011400 */
[----:B------:R-:W-:-:S02]  /*128c0*/  @P4 FFMA.FTZ R15, R2, c[0x0][0x238], R9 ;  /* 0x00008e00020f4a23 */ /* 0x000fc40000010009 */
[----:B------:R-:W-:Y:S01]  /*128d0*/  @P5 FFMA.FTZ R17, R69, c[0x0][0x238], R10 ;  /* 0x00008e0045115a23 */ /* 0x000fe2000001000a */
[----:B------:R-:W-:Y:S01]  /*128e0*/  IADD3.X R2, R4, R5, R0, P2, P1 ;  /* 0x0000000504027210 */ /* 0x000fe200017e2400 */
[----:B------:R-:W-:Y:S01]  /*128f0*/  @P3 FFMA.FTZ R16, R3, c[0x0][0x238], R8 ;  /* 0x00008e0003103a23 */ /* 0x000fe20000010008 */
[----:B------:R-:W-:Y:S05]  /*12900*/  @P0 BRA `(.L_x_1098) ;  /* 0x0000022000000947 */ /* 0x000fea0003800000 */
[----:B------:R-:W5:Y:S04]  /*12910*/  LDL.LU R56, [R1+0x20] ;  /* 0x0000200001387983 */ /* 0x000f680000300800 */
[----:B------:R-:W5:Y:S02]  /*12920*/  LDL.LU R55, [R1+0x34] ;  /* 0x0000340001377983 */ /* 0x000f640000300800 */
[----:B-----5:R-:W-:-:S05]  /*12930*/  IMAD R0, R55, 0x10, R56 ;  /* 0x0000001037007824 */ /* 0x020fca00078e0238 */
[CC--:B------:R-:W-:Y:S02]  /*12940*/  ISETP.GE.AND P6, PT, R0.reuse, R244.reuse, PT ;  /* 0x000000f40000720c */ /* 0x0c0fe40003fc6270 */
[C---:B------:R-:W-:Y:S02]  /*12950*/  IADD3 R4, R0.reuse, 0x8, RZ ;  /* 0x0000000800047810 */ /* 0x040fe40007ffe0ff */
[----:B------:R-:W-:Y:S02]  /*12960*/  IADD3 R3, R0, 0x40, RZ ;  /* 0x0000004000037810 */ /* 0x000fe40007ffe0ff */
[-C--:B------:R-:W-:Y:S02]  /*12970*/  ISETP.GE.AND P5, PT, R4, R244.reuse, PT ;  /* 0x000000f40400720c */ /* 0x080fe40003fa6270 */
[----:B------:R-:W-:Y:S02]  /*12980*/  IADD3 R5, R0, 0x48, RZ ;  /* 0x0000004800057810 */ /* 0x000fe40007ffe0ff */
[----:B------:R-:W-:-:S02]  /*12990*/  ISETP.GE.AND P4, PT, R3, R244, PT ;  /* 0x000000f40300720c */ /* 0x000fc40003f86270 */
[----:B------:R-:W-:Y:S01]  /*129a0*/  ISETP.GE.AND P3, PT, R5, R244, PT ;  /* 0x000000f40500720c */ /* 0x000fe20003f66270 */
[----:B------:R-:W-:-:S05]  /*129b0*/  @!P6 IMAD R0, R0, R6, RZ ;  /* 0x000000060000e224 */ /* 0x000fca00078e02ff */
[----:B------:R-:W-:Y:S01]  /*129c0*/  @!P6 IADD3 R9, P0, R0, R7, RZ ;  /* 0x000000070009e210 */ /* 0x000fe20007f1e0ff */
[----:B------:R-:W-:-:S03]  /*129d0*/  @!P5 IMAD R4, R4, R6, RZ ;  /* 0x000000060404d224 */ /* 0x000fc600078e02ff */
[----:B------:R-:W-:Y:S01]  /*129e0*/  @!P6 LEA.HI.X.SX32 R10, R0, R2, 0x1, P0 ;  /* 0x00000002000ae211 */ /* 0x000fe200000f0eff */
[-C--:B------:R-:W-:Y:S01]  /*129f0*/  @!P4 IMAD R11, R3, R6.reuse, RZ ;  /* 0x00000006030bc224 */ /* 0x080fe200078e02ff */
[CC--:B------:R-:W-:Y:S01]  /*12a00*/  @!P5 IADD3 R0, P2, R4.reuse, R7.reuse, RZ ;  /* 0x000000070400d210 */ /* 0x0c0fe20007f5e0ff */
[----:B------:R-:W-:Y:S01]  /*12a10*/  @!P3 IMAD R3, R5, R6, RZ ;  /* 0x000000060503b224 */ /* 0x000fe200078e02ff */
[C---:B------:R-:W-:Y:S02]  /*12a20*/  @!P6 LEA R8, P0, R9.reuse, c[0x0][0x200], 0x2 ;  /* 0x000080000908ea11 */ /* 0x040fe400078010ff */
[----:B------:R-:W-:Y:S02]  /*12a30*/  @!P5 LEA.HI.X.SX32 R4, R4, R2, 0x1, P2 ;  /* 0x000000020404d211 */ /* 0x000fe400010f0eff */
[----:B------:R-:W-:Y:S02]  /*12a40*/  @!P6 LEA.HI.X R9, R9, c[0x0][0x204], R10, 0x2, P0 ;  /* 0x000081000909ea11 */ /* 0x000fe400000f140a */
[----:B------:R-:W-:-:S02]  /*12a50*/  @!P4 IADD3 R5, P1, R11, R7, RZ ;  /* 0x000000070b05c210 */ /* 0x000fc40007f3e0ff */
[C---:B------:R-:W-:Y:S01]  /*12a60*/  @!P5 LEA R6, P2, R0.reuse, c[0x0][0x200], 0x2 ;  /* 0x000080000006da11 */ /* 0x040fe200078410ff */
[----:B------:R1:W-:Y:S01]  /*12a70*/  @!P6 STG.E [R8.64], R18 ;  /* 0x000000120800e986 */ /* 0x0003e2000c101906 */
        /* <DEDUP_REMOVED lines=11> */
.L_x_1098:
[----:B------:R-:W-:Y:S05]  /*12b30*/  BSYNC B0 ;  /* 0x0000000000007941 */ /* 0x000fea0003800000 */
.L_x_1097:
[C---:B-1----:R-:W-:Y:S01]  /*12b40*/  IADD3 R2, P0, R236.reuse, R52, RZ ;  /* 0x00000034ec027210 */ /* 0x042fe20007f1e0ff */
[----:B------:R-:W-:Y:S01]  /*12b50*/  BSSY B0, `(.L_x_1099) ;  /* 0x0000012000007945 */ /* 0x000fe20003800000 */
[----:B------:R-:W-:Y:S02]  /*12b60*/  ISETP.GE.AND P1, PT, R236, c[0x0][0x220], PT ;  /* 0x00008800ec007a0c */ /* 0x000fe40003f26270 */
[----:B------:R-:W-:Y:S01]  /*12b70*/  SHF.R.S32.HI R0, RZ, 0x1f, R19 ;  /* 0x0000001fff007819 */ /* 0x000fe20000011413 */
[----:B------:R-:W-:Y:S01]  /*12b80*/  IMAD.X R3, R237, 0x1, R53, P0 ;  /* 0x00000001ed037824 */ /* 0x000fe200000e0635 */
[----:B------:R-:W-:-:S03]  /*12b90*/  ISETP.GE.OR P0, PT, R240, R244, P1 ;  /* 0x000000f4f000720c */ /* 0x000fc60000f06670 */
        /* <DEDUP_REMOVED lines=13> */
.L_x_1100:
[----:B------:R-:W-:Y:S05]  /*12c70*/  BSYNC B0 ;  /* 0x0000000000007941 */ /* 0x000fea0003800000 */
.L_x_1099:
[----:B------:R-:W5:Y:S01]  /*12c80*/  LDL.LU R0, [R1+0x18] ;  /* 0x0000180001007983 */ /* 0x000f620000300800 */
[----:B------:R-:W-:Y:S01]  /*12c90*/  BSSY B0, `(.L_x_1101) ;  /* 0x000000e000007945 */ /* 0x000fe20003800000 */
[----:B-----5:R-:W-:-:S13]  /*12ca0*/  ISETP.GE.OR P0, PT, R0, R244, P1 ;  /* 0x000000f40000720c */ /* 0x020fda0000f06670 */
        /* <DEDUP_REMOVED lines=12> */
.L_x_1102:
[----:B------:R-:W-:Y:S05]  /*12d70*/  BSYNC B0 ;  /* 0x0000000000007941 */ /* 0x000fea0003800000 */
.L_x_1101:
[----:B------:R-:W5:Y:S01]  /*12d80*/  LDL.LU R0, [R1] ;  /* 0x0000000001007983 */ /* 0x000f620000300800 */
        /* <DEDUP_REMOVED lines=14> */
.L_x_1104:
[----:B------:R-:W-:Y:S05]  /*12e70*/  BSYNC B0 ;  /* 0x0000000000007941 */ /* 0x000fea0003800000 */
.L_x_1103:
        /* <DEDUP_REMOVED lines=15> */
.L_x_1106:
[----:B------:R-:W-:Y:S05]  /*12f70*/  BSYNC B0 ;  /* 0x0000000000007941 */ /* 0x000fea0003800000 */
.L_x_1105:
        /* <DEDUP_REMOVED lines=15> */
.L_x_1108:
[----:B------:R-:W-:Y:S05]  /*13070*/  BSYNC B0 ;  /* 0x0000000000007941 */ /* 0x000fea0003800000 */
.L_x_1107:
        /* <DEDUP_REMOVED lines=15> */
.L_x_1110:
[----:B------:R-:W-:Y:S05]  /*13170*/  BSYNC B0 ;  /* 0x0000000000007941 */ /* 0x000fea0003800000 */
.L_x_1109:
        /* <DEDUP_REMOVED lines=15> */
.L_x_1112:
[----:B------:R-:W-:Y:S05]  /*13270*/  BSYNC B0 ;  /* 0x0000000000007941 */ /* 0x000fea0003800000 */
.L_x_1111:
[----:B------:R-:W5:Y:S02]  /*13280*/  LDL.LU R0, [R1+0x24] ;  /* 0x0000240001007983 */ /* 0x000f640000300800 */
[----:B-----5:R-:W-:-:S13]  /*13290*/  ISETP.GE.OR P1, PT, R0, R244, P1 ;  /* 0x000000f40000720c */ /* 0x020fda0000f26670 */
[----:B------:R-:W-:Y:S05]  /*132a0*/  @P1 EXIT ;  /* 0x000000000000194d */ /* 0x000fea0003800000 */
        /* <DEDUP_REMOVED lines=10> */
[----:B--2---:R-:W-:Y:S01]  /*13350*/  STG.E.128 [R2.64], R200 ;  /* 0x000000c802007986 */ /* 0x004fe2000c101d06 */
[----:B------:R-:W-:Y:S05]  /*13360*/  EXIT ;  /* 0x000000000000794d */ /* 0x000fea0003800000 */
.L_x_1047:
        /* <DEDUP_REMOVED lines=14> */
[----:B-1----:R-:W-:Y:S02]  /*13450*/  ISETP.NE.AND P0, PT, R4, RZ, PT ;  /* 0x000000ff0400720c */ /* 0x002fe40003f05270 */
[----:B--2---:R-:W-:Y:S02]  /*13460*/  ISETP.NE.AND P3, PT, R0, RZ, PT ;  /* 0x000000ff0000720c */ /* 0x004fe40003f65270 */
[----:B------:R-:W-:-:S02]  /*13470*/  @!P4 SHF.R.S32.HI R0, RZ, 0x1f, R25 ;  /* 0x0000001fff00c819 */ /* 0x000fc40000011419 */
[----:B------:R-:W-:-:S07]  /*13480*/  ISETP.NE.OR P2, PT, R4, RZ, !P3 ;  /* 0x000000ff0400720c */ /* 0x000fce0005f45670 */
[----:B------:R-:W-:Y:S01]  /*13490*/  @P0 IMAD.MOV.U32 R8, RZ, RZ, c[0x0][0x210] ;  /* 0x00008400ff080624 */ /* 0x000fe200078e00ff */
[----:B------:R-:W-:Y:S01]  /*134a0*/  @P0 MOV R15, c[0x0][0x210] ;  /* 0x00008400000f0a02 */ /* 0x000fe20000000f00 */
[----:B------:R-:W-:Y:S01]  /*134b0*/  @!P4 IMAD R0, R0, c[0x0][0x1e0], RZ ;  /* 0x000078000000ca24 */ /* 0x000fe200078e02ff */
[----:B------:R-:W-:Y:S01]  /*134c0*/  ISETP.NE.OR P1, PT, R245, -0x1, P2 ;  /* 0xfffffffff500780c */ /* 0x000fe20001725670 */
[----:B------:R-:W-:Y:S02]  /*134d0*/  @!P0 IMAD.MOV.U32 R6, RZ, RZ, c[0x0][0x214] ;  /* 0x00008500ff068624 */ /* 0x000fe400078e00ff */
        /* <DEDUP_REMOVED lines=11> */
[C---:B------:R-:W-:Y:S01]  /*13590*/  IADD3 R4, P3, R0.reuse, R4, RZ ;  /* 0x0000000400047210 */ /* 0x040fe20007f7e0ff */
[C---:B------:R-:W-:Y:S01]  /*135a0*/  @!P1 IMAD R245, R25.reuse, c[0x0][0x214], RZ ;  /* 0x0000850019f59a24 */ /* 0x040fe200078e02ff */
[C---:B------:R-:W-:Y:S01]  /*135b0*/  ISETP.GE.AND P1, PT, R0.reuse, c[0x0][0x220], PT ;  /* 0x0000880000007a0c */ /* 0x040fe20003f26270 */
[----:B------:R-:W-:Y:S01]  /*135c0*/  IMAD R6, R25, R6, RZ ;  /* 0x0000000619067224 */ /* 0x000fe200078e02ff */
[----:B------:R-:W-:Y:S01]  /*135d0*/  LEA.HI.X.SX32 R5, R0, R5, 0x1, P3 ;  /* 0x0000000500057211 */ /* 0x000fe200018f0eff */
[----:B------:R-:W-:Y:S01]  /*135e0*/  IMAD R0, R7, c[0x0][0x1f0], RZ ;  /* 0x00007c0007007a24 */ /* 0x000fe200078e02ff */
[-C--:B------:R-:W-:Y:S01]  /*135f0*/  ISETP.GE.OR P3, PT, R10, R14.reuse, P1 ;  /* 0x0000000e0a00720c */ /* 0x080fe20000f66670 */
[----:B------:R-:W-:Y:S01]  /*13600*/  @!P0 IMAD.MOV.U32 R15, RZ, RZ, 0x1 ;  /* 0x00000001ff0f8424 */ /* 0x000fe200078e00ff */
[----:B------:R-:W-:Y:S01]  /*13610*/  SEL R7, R6, RZ, P2 ;  /* 0x000000ff06077207 */ /* 0x000fe20001000000 */
[----:B------:R-:W-:Y:S01]  /*13620*/  IMAD R9, R16, c[0x0][0x1f4], R0 ;  /* 0x00007d0010097a24 */ /* 0x000fe200078e0200 */
[----:B------:R-:W-:Y:S01]  /*13630*/  ISETP.GE.AND P0, PT, R10, R14, PT ;  /* 0x0000000e0a00720c */ /* 0x000fe20003f06270 */
[--C-:B------:R-:W-:Y:S01]  /*13640*/  @!P2 IMAD.MOV.U32 R2, RZ, RZ, R245.reuse ;  /* 0x000000ffff02a224 */ /* 0x100fe200078e00f5 */
[----:B------:R-:W-:Y:S01]  /*13650*/  @!P2 SHF.R.S32.HI R3, RZ, 0x1f, R245 ;  /* 0x0000001fff03a819 */ /* 0x000fe200000114f5 */
[----:B------:R-:W-:Y:S01]  /*13660*/  IMAD R6, R28, R15, RZ ;  /* 0x0000000f1c067224 */ /* 0x000fe200078e02ff */
[----:B------:R-:W-:Y:S01]  /*13670*/  P2R R27, PR, RZ, 0x1 ;  /* 0x00000001ff1b7803 */ /* 0x000fe20000000000 */
[----:B------:R-:W-:-:S02]  /*13680*/  IMAD R0, R16, R8, R7 ;  /* 0x0000000810007224 */ /* 0x000fc400078e0207 */
[----:B------:R-:W-:Y:S01]  /*13690*/  IMAD.WIDE.U32 R12, R16, c[0x0][0x1f0], R4 ;  /* 0x00007c00100c7a25 */ /* 0x000fe200078e0004 */
[----:B------:R-:W-:Y:S02]  /*136a0*/  SHF.R.S32.HI R4, RZ, 0x1f, R6 ;  /* 0x0000001fff047819 */ /* 0x000fe40000011406 */
[----:B------:R-:W-:Y:S01]  /*136b0*/  IADD3 R17, P2, P0, R6, R2, R0 ;  /* 0x0000000206117210 */ /* 0x000fe2000785e000 */
[----:B------:R-:W-:Y:S01]  /*136c0*/  IMAD.WIDE R6, R234, 0x80, R10 ;  /* 0x00000080ea067825 */ /* 0x000fe200078e020a */
[----:B------:R-:W-:-:S03]  /*136d0*/  SHF.R.S32.HI R0, RZ, 0x1f, R0 ;  /* 0x0000001fff007819 */ /* 0x000fc60000011400 */
[----:B------:R-:W-:Y:S01]  /*136e0*/  IMAD.IADD R9, R9, 0x1, R13 ;  /* 0x0000000109097824 */ /* 0x000fe200078e020d */
        /* <DEDUP_REMOVED lines=10> */
.L_x_1114:
[----:B------:R-:W-:Y:S05]  /*13790*/  BSYNC B0 ;  /* 0x0000000000007941 */ /* 0x000fea0003800000 */
.L_x_1113:
        /* <DEDUP_REMOVED lines=17> */
.L_x_1116:
[----:B------:R-:W-:Y:S05]  /*138b0*/  BSYNC B0 ;  /* 0x0000000000007941 */ /* 0x000fea0003800000 */
.L_x_1115:
        /* <DEDUP_REMOVED lines=16> */
.L_x_1118:
[----:B------:R-:W-:Y:S05]  /*139c0*/  BSYNC B0 ;  /* 0x0000000000007941 */ /* 0x000fea0003800000 */
.L_x_1117:
        /* <DEDUP_REMOVED lines=16> */
.L_x_1120:
[----:B------:R-:W-:Y:S05]  /*13ad0*/  BSYNC B0 ;  /* 0x0000000000007941 */ /* 0x000fea0003800000 */
.L_x_1119:
        /* <DEDUP_REMOVED lines=16> */
.L_x_1122:
[----:B------:R-:W-:Y:S05]  /*13be0*/  BSYNC B0 ;  /* 0x0000000000007941 */ /* 0x000fea0003800000 */
.L_x_1121:
        /* <DEDUP_REMOVED lines=16> */
.L_x_1124:
[----:B------:R-:W-:Y:S05]  /*13cf0*/  BSYNC B0 ;  /* 0x0000000000007941 */ /* 0x000fea0003800000 */
.L_x_1123:
        /* <DEDUP_REMOVED lines=16> */
.L_x_1126:
[----:B------:R-:W-:Y:S05]  /*13e00*/  BSYNC B0 ;  /* 0x0000000000007941 */ /* 0x000fea0003800000 */
.L_x_1125:
        /* <DEDUP_REMOVED lines=16> */
.L_x_1128:
[----:B------:R-:W-:Y:S05]  /*13f10*/  BSYNC B0 ;  /* 0x0000000000007941 */ /* 0x000fea0003800000 */
.L_x_1127:
        /* <DEDUP_REMOVED lines=72> */
.L_x_1129:
        /* <DEDUP_REMOVED lines=14> */
.L_x_1147:


//--------------------- .nv.shared._ZN5flash16flash_fwd_kernelI23Flash_fwd_kernel_traitsILi64ELi128ELi128ELi4ELb0ELb0EN7cutlass10bfloat16_tE19Flash_kernel_traitsILi64ELi128ELi128ELi4ES3_EELb0ELb1ELb0ELb0ELb1ELb1ELb0ELb0EEEvNS_16Flash_fwd_paramsE --------------------------
	.section	.nv.shared._ZN5flash16flash_fwd_kernelI23Flash_fwd_kernel_traitsILi64ELi128ELi128ELi4ELb0ELb0EN7cutlass10bfloat16_tE19Flash_kernel_traitsILi64ELi128ELi128ELi4ES3_EELb0ELb1ELb0ELb0ELb1ELb1ELb0ELb0EEEvNS_16Flash_fwd_paramsE,"aw",@nobits
	.sectionflags	@""
	.align	16


//--------------------- .nv.global                --------------------------
	.section	.nv.global,"aw",@nobits
.nv.global:
	.type		_ZN72_INTERNAL_63ed512b_36_flash_fwd_hdim64_bf16_causal_sm80_cu_9949e2e8_34724cute1_E,@object
	.size		_ZN72_INTERNAL_63ed512b_36_flash_fwd_hdim64_bf16_causal_sm80_cu_9949e2e8_34724cute1_E,(_ZN72_INTERNAL_63ed512b_36_flash_fwd_hdim64_bf16_causal_sm80_cu_9949e2e8_34724cuda3std3__45__cpo6cbeginE - _ZN72_INTERNAL_63ed512b_36_flash_fwd_hdim64_bf16_causal_sm80_cu_9949e2e8_34724cute1_E)
_ZN72_INTERNAL_63ed512b_36_flash_fwd_hdim64_bf16_causal_sm80_cu_9949e2e8_34724cute1_E:
	.zero		1
	.type		_ZN72_INTERNAL_63ed512b_36_flash_fwd_hdim64_bf16_causal_sm80_cu_9949e2e8_34724cuda3std3__45__cpo6cbeginE,@object
	.size		_ZN72_INTERNAL_63ed512b_36_flash_fwd_hdim64_bf16_causal_sm80_cu_9949e2e8_34724cuda3std3__45__cpo6cbeginE,(_ZN72_INTERNAL_63ed512b_36_flash_fwd_hdim64_bf16_causal_sm80_cu_9949e2e8_34724cuda3std3__48in_placeE - _ZN72_INTERNAL_63ed512b_36_flash_fwd_hdim64_bf16_causal_sm80_cu_9949e2e8_34724cuda3std3__45__cpo6cbeginE)
_ZN72_INTERNAL_63ed512b_36_flash_fwd_hdim64_bf16_causal_sm80_cu_9949e2e8_34724cuda3std3__45__cpo6cbeginE:
	.zero		1
	.type		_ZN72_INTERNAL_63ed512b_36_flash_fwd_hdim64_bf16_causal_sm80_cu_9949e2e8_34724cuda3std3__48in_placeE,@object
	.size		_ZN72_INTERNAL_63ed512b_36_flash_fwd_hdim64_bf16_causal_sm80_cu_9949e2e8_34724cuda3std3__48in_placeE,(_ZN72_INTERNAL_63ed512b_36_flash_fwd_hdim64_bf16_causal_sm80_cu_9949e2e8_34724cuda3std6ranges3__45__cpo9iter_moveE - _ZN72_INTERNAL_63ed512b_36_flash_fwd_hdim64_bf16_causal_sm80_cu_9949e2e8_34724cuda3std3__48in_placeE)
_ZN72_INTERNAL_63ed512b_36_flash_fwd_hdim64_bf16_causal_sm80_cu_9949e2e8_34724cuda3std3__48in_placeE:
	.zero		1
	.type		_ZN72_INTERNAL_63ed512b_36_flash_fwd_hdim64_bf16_causal_sm80_cu_9949e2e8_34724cuda3std6ranges3__45__cpo9iter_moveE,@object
	.size		_ZN72_INTERNAL_63ed512b_36_flash_fwd_hdim64_bf16_causal_sm80_cu_9949e2e8_34724cuda3std6ranges3__45__cpo9iter_moveE,(_ZN72_INTERNAL_63ed512b_36_flash_fwd_hdim64_bf16_causal_sm80_cu_9949e2e8_34724cuda3std3__45__cpo5beginE - _ZN72_INTERNAL_63ed512b_36_flash_fwd_hdim64_bf16_causal_sm80_cu_9949e2e8_34724cuda3std6ranges3__45__cpo9iter_moveE)
_ZN72_INTERNAL_63ed512b_36_flash_fwd_hdim64_bf16_causal_sm80_cu_9949e2e8_34724cuda3std6ranges3__45__cpo9iter_moveE:
	.zero		1
	.type		_ZN72_INTERNAL_63ed512b_36_flash_fwd_hdim64_bf16_causal_sm80_cu_9949e2e8_34724cuda3std3__45__cpo5beginE,@object
	.size		_ZN72_INTERNAL_63ed512b_36_flash_fwd_hdim64_bf16_causal_sm80_cu_9949e2e8_34724cuda3std3__45__cpo5beginE,(_ZN72_INTERNAL_63ed512b_36_flash_fwd_hdim64_bf16_causal_sm80_cu_9949e2e8_34724cuda3std3__474_GLOBAL__N__63ed512b_36_flash_fwd_hdim64_bf16_causal_sm80_cu_9949e2e8_34726ignoreE - _ZN72_INTERNAL_63ed512b_36_flash_fwd_hdim64_bf16_causal_sm80_cu_9949e2e8_34724cuda3std3__45__cpo5beginE)
_ZN72_INTERNAL_63ed512b_36_flash_fwd_hdim64_bf16_causal_sm80_cu_9949e2e8_34724cuda3std3__45__cpo5beginE:
	.zero		1
	.type		_ZN72_INTERNAL_63ed512b_36_flash_fwd_hdim64_bf16_causal_sm80_cu_9949e2e8_34724cuda3std3__474_GLOBAL__N__63ed512b_36_flash_fwd_hdim64_bf16_causal_sm80_cu_9949e2e8_34726ignoreE,@object
	.size		_ZN72_INTERNAL_63ed512b_36_flash_fwd_hdim64_bf16_causal_sm80_cu_9949e2e8_34724cuda3std3__474_GLOBAL__N__63ed512b_36_flash_fwd_hdim64_bf16_causal_sm80_cu_9949e2e8_34726ignoreE,(_ZN72_INTERNAL_63ed512b_36_flash_fwd_hdim64_bf16_causal_sm80_cu_9949e2e8_34724cute7productE - _ZN72_INTERNAL_63ed512b_36_flash_fwd_hdim64_bf16_causal_sm80_cu_9949e2e8_34724cuda3std3__474_GLOBAL__N__63ed512b_36_flash_fwd_hdim64_bf16_causal_sm80_cu_9949e2e8_34726ignoreE)
_ZN72_INTERNAL_63ed512b_36_flash_fwd_hdim64_bf16_causal_sm80_cu_9949e2e8_34724cuda3std3__474_GLOBAL__N__63ed512b_36_flash_fwd_hdim64_bf16_causal_sm80_cu_9949e2e8_34726ignoreE:
	.zero		1
	.type		_ZN72_INTERNAL_63ed512b_36_flash_fwd_hdim64_bf16_causal_sm80_cu_9949e2e8_34724cute7productE,@object
	.size		_ZN72_INTERNAL_63ed512b_36_flash_fwd_hdim64_bf16_causal_sm80_cu_9949e2e8_34724cute7productE,(_ZN72_INTERNAL_63ed512b_36_flash_fwd_hdim64_bf16_causal_sm80_cu_9949e2e8_34724cuda3std3__45__cpo3endE - _ZN72_INTERNAL_63ed512b_36_flash_fwd_hdim64_bf16_causal_sm80_cu_9949e2e8_34724cute7productE)
_ZN72_INTERNAL_63ed512b_36_flash_fwd_hdim64_bf16_causal_sm80_cu_9949e2e8_34724cute7productE:
	.zero		1
	.type		_ZN72_INTERNAL_63ed512b_36_flash_fwd_hdim64_bf16_causal_sm80_cu_9949e2e8_34724cuda3std3__45__cpo3endE,@object
	.size		_ZN72_INTERNAL_63ed512b_36_flash_fwd_hdim64_bf16_causal_sm80_cu_9949e2e8_34724cuda3std3__45__cpo3endE,(_ZN72_INTERNAL_63ed512b_36_flash_fwd_hdim64_bf16_causal_sm80_cu_9949e2e8_34724cuda3std3__419piecewise_constructE - _ZN72_INTERNAL_63ed512b_36_flash_fwd_hdim64_bf16_causal_sm80_cu_9949e2e8_34724cuda3std3__45__cpo3endE)
_ZN72_INTERNAL_63ed512b_36_flash_fwd_hdim64_bf16_causal_sm80_cu_9949e2e8_34724cuda3std3__45__cpo3endE:
	.zero		1
	.type		_ZN72_INTERNAL_63ed512b_36_flash_fwd_hdim64_bf16_causal_sm80_cu_9949e2e8_34724cuda3std3__419piecewise_constructE,@object
	.size		_ZN72_INTERNAL_63ed512b_36_flash_fwd_hdim64_bf16_causal_sm80_cu_9949e2e8_34724cuda3std3__419piecewise_constructE,(_ZN72_INTERNAL_63ed512b_36_flash_fwd_hdim64_bf16_causal_sm80_cu_9949e2e8_34724cuda3std3__45__cpo4cendE - _ZN72_INTERNAL_63ed512b_36_flash_fwd_hdim64_bf16_causal_sm80_cu_9949e2e8_34724cuda3std3__419piecewise_constructE)
_ZN72_INTERNAL_63ed512b_36_flash_fwd_hdim64_bf16_causal_sm80_cu_9949e2e8_34724cuda3std3__419piecewise_constructE:
	.zero		1
	.type		_ZN72_INTERNAL_63ed512b_36_flash_fwd_hdim64_bf16_causal_sm80_cu_9949e2e8_34724cuda3std3__45__cpo4cendE,@object
	.size		_ZN72_INTERNAL_63ed512b_36_flash_fwd_hdim64_bf16_causal_sm80_cu_9949e2e8_34724cuda3std3__45__cpo4cendE,(_ZN72_INTERNAL_63ed512b_36_flash_fwd_hdim64_bf16_causal_sm80_cu_9949e2e8_34724cuda3std6ranges3__45__cpo4swapE - _ZN72_INTERNAL_63ed512b_36_flash_fwd_hdim64_bf16_causal_sm80_cu_9949e2e8_34724cuda3std3__45__cpo4cendE)
_ZN72_INTERNAL_63ed512b_36_flash_fwd_hdim64_bf16_causal_sm80_cu_9949e2e8_34724cuda3std3__45__cpo4cendE:
	.zero		1
	.type		_ZN72_INTERNAL_63ed512b_36_flash_fwd_hdim64_bf16_causal_sm80_cu_9949e2e8_34724cuda3std6ranges3__45__cpo4swapE,@object
	.size		_ZN72_INTERNAL_63ed512b_36_flash_fwd_hdim64_bf16_causal_sm80_cu_9949e2e8_34724cuda3std6ranges3__45__cpo4swapE,(.L_7 - _ZN72_INTERNAL_63ed512b_36_flash_fwd_hdim64_bf16_causal_sm80_cu_9949e2e8_34724cuda3std6ranges3__45__cpo4swapE)
_ZN72_INTERNAL_63ed512b_36_flash_fwd_hdim64_bf16_causal_sm80_cu_9949e2e8_34724cuda3std6ranges3__45__cpo4swapE:
	.zero		1
.L_7:


//--------------------- .nv.shared._ZN5flash16flash_fwd_kernelI23Flash_fwd_kernel_traitsILi64ELi128ELi128ELi4ELb0ELb0EN7cutlass10bfloat16_tE19Flash_kernel_traitsILi64ELi128ELi128ELi4ES3_EELb0ELb1ELb0ELb0ELb1ELb1ELb1ELb0EEEvNS_16Flash_fwd_paramsE --------------------------
	.section	.nv.shared._ZN5flash16flash_fwd_kernelI23Flash_fwd_kernel_traitsILi64ELi128ELi128ELi4ELb0ELb0EN7cutlass10bfloat16_tE19Flash_kernel_traitsILi64ELi128ELi128ELi4ES3_EELb0ELb1ELb0ELb0ELb1ELb1ELb1ELb0EEEvNS_16Flash_fwd_paramsE,"aw",@nobits
	.sectionflags	@""
	.align	16


//--------------------- .nv.shared._ZN5flash16flash_fwd_kernelI23Flash_fwd_kernel_traitsILi64ELi128ELi128ELi4ELb0ELb0EN7cutlass10bfloat16_tE19Flash_kernel_traitsILi64ELi128ELi128ELi4ES3_EELb0ELb1ELb0ELb0ELb0ELb1ELb0ELb0EEEvNS_16Flash_fwd_paramsE --------------------------
	.section	.nv.shared._ZN5flash16flash_fwd_kernelI23Flash_fwd_kernel_traitsILi64ELi128ELi128ELi4ELb0ELb0EN7cutlass10bfloat16_tE19Flash_kernel_traitsILi64ELi128ELi128ELi4ES3_EELb0ELb1ELb0ELb0ELb0ELb1ELb0ELb0EEEvNS_16Flash_fwd_paramsE,"aw",@nobits
	.sectionflags	@""
	.align	16


//--------------------- .nv.shared._ZN5flash16flash_fwd_kernelI23Flash_fwd_kernel_traitsILi64ELi128ELi128ELi4ELb0ELb0EN7cutlass10bfloat16_tE19Flash_kernel_traitsILi64ELi128ELi128ELi4ES3_EELb0ELb1ELb0ELb0ELb0ELb1ELb1ELb0EEEvNS_16Flash_fwd_paramsE --------------------------
	.section	.nv.shared._ZN5flash16flash_fwd_kernelI23Flash_fwd_kernel_traitsILi64ELi128ELi128ELi4ELb0ELb0EN7cutlass10bfloat16_tE19Flash_kernel_traitsILi64ELi128ELi128ELi4ES3_EELb0ELb1ELb0ELb0ELb0ELb1ELb1ELb0EEEvNS_16Flash_fwd_paramsE,"aw",@nobits
	.sectionflags	@""
	.align	16


//--------------------- .nv.shared._ZN5flash16flash_fwd_kernelI23Flash_fwd_kernel_traitsILi64ELi128ELi128ELi4ELb0ELb0EN7cutlass10bfloat16_tE19Flash_kernel_traitsILi64ELi128ELi128ELi4ES3_EELb0ELb1ELb0ELb0ELb0ELb0ELb0ELb0EEEvNS_16Flash_fwd_paramsE --------------------------
	.section	.nv.shared._ZN5flash16flash_fwd_kernelI23Flash_fwd_kernel_traitsILi64ELi128ELi128ELi4ELb0ELb0EN7cutlass10bfloat16_tE19Flash_kernel_traitsILi64ELi128ELi128ELi4ES3_EELb0ELb1ELb0ELb0ELb0ELb0ELb0ELb0EEEvNS_16Flash_fwd_paramsE,"aw",@nobits
	.sectionflags	@""
	.align	16


//--------------------- .nv.shared._ZN5flash16flash_fwd_kernelI23Flash_fwd_kernel_traitsILi64ELi128ELi128ELi4ELb0ELb0EN7cutlass10bfloat16_tE19Flash_kernel_traitsILi64ELi128ELi128ELi4ES3_EELb0ELb1ELb0ELb0ELb0ELb0ELb1ELb0EEEvNS_16Flash_fwd_paramsE --------------------------
	.section	.nv.shared._ZN5flash16flash_fwd_kernelI23Flash_fwd_kernel_traitsILi64ELi128ELi128ELi4ELb0ELb0EN7cutlass10bfloat16_tE19Flash_kernel_traitsILi64ELi128ELi128ELi4ES3_EELb0ELb1ELb0ELb0ELb0ELb0ELb1ELb0EEEvNS_16Flash_fwd_paramsE,"aw",@nobits
	.sectionflags	@""
	.align	16


//--------------------- .nv.shared._ZN5flash16flash_fwd_kernelI23Flash_fwd_kernel_traitsILi64ELi128ELi128ELi4ELb0ELb0EN7cutlass10bfloat16_tE19Flash_kernel_traitsILi64ELi128ELi128ELi4ES3_EELb0ELb1ELb0ELb1ELb0ELb0ELb0ELb0EEEvNS_16Flash_fwd_paramsE --------------------------
	.section	.nv.shared._ZN5flash16flash_fwd_kernelI23Flash_fwd_kernel_traitsILi64ELi128ELi128ELi4ELb0ELb0EN7cutlass10bfloat16_tE19Flash_kernel_traitsILi64ELi128ELi128ELi4ES3_EELb0ELb1ELb0ELb1ELb0ELb0ELb0ELb0EEEvNS_16Flash_fwd_paramsE,"aw",@nobits
	.sectionflags	@""
	.align	16


//--------------------- .nv.shared._ZN5flash16flash_fwd_kernelI23Flash_fwd_kernel_traitsILi64ELi128ELi128ELi4ELb0ELb0EN7cutlass10bfloat16_tE19Flash_kernel_traitsILi64ELi128ELi128ELi4ES3_EELb0ELb1ELb0ELb1ELb0ELb0ELb1ELb0EEEvNS_16Flash_fwd_paramsE --------------------------
	.section	.nv.shared._ZN5flash16flash_fwd_kernelI23Flash_fwd_kernel_traitsILi64ELi128ELi128ELi4ELb0ELb0EN7cutlass10bfloat16_tE19Flash_kernel_traitsILi64ELi128ELi128ELi4ES3_EELb0ELb1ELb0ELb1ELb0ELb0ELb1ELb0EEEvNS_16Flash_fwd_paramsE,"aw",@nobits
	.sectionflags	@""
	.align	16


//--------------------- .nv.shared._ZN5flash16flash_fwd_kernelI23Flash_fwd_kernel_traitsILi64ELi128ELi64ELi4ELb0ELb0EN7cutlass10bfloat16_tE19Flash_kernel_traitsILi64ELi128ELi64ELi4ES3_EELb1ELb1ELb0ELb0ELb0ELb0ELb0ELb0EEEvNS_16Flash_fwd_paramsE --------------------------
	.section	.nv.shared._ZN5flash16flash_fwd_kernelI23Flash_fwd_kernel_traitsILi64ELi128ELi64ELi4ELb0ELb0EN7cutlass10bfloat16_tE19Flash_kernel_traitsILi64ELi128ELi64ELi4ES3_EELb1ELb1ELb0ELb0ELb0ELb0ELb0ELb0EEEvNS_16Flash_fwd_paramsE,"aw",@nobits
	.sectionflags	@""
	.align	16


//--------------------- .nv.shared._ZN5flash16flash_fwd_kernelI23Flash_fwd_kernel_traitsILi64ELi128ELi64ELi4ELb0ELb0EN7cutlass10bfloat16_tE19Flash_kernel_traitsILi64ELi128ELi64ELi4ES3_EELb1ELb1ELb0ELb0ELb1ELb1ELb0ELb0EEEvNS_16Flash_fwd_paramsE --------------------------
	.section	.nv.shared._ZN5flash16flash_fwd_kernelI23Flash_fwd_kernel_traitsILi64ELi128ELi64ELi4ELb0ELb0EN7cutlass10bfloat16_tE19Flash_kernel_traitsILi64ELi128ELi64ELi4ES3_EELb1ELb1ELb0ELb0ELb1ELb1ELb0ELb0EEEvNS_16Flash_fwd_paramsE,"aw",@nobits
	.sectionflags	@""
	.align	16


//--------------------- .nv.shared._ZN5flash16flash_fwd_kernelI23Flash_fwd_kernel_traitsILi64ELi128ELi64ELi4ELb0ELb0EN7cutlass10bfloat16_tE19Flash_kernel_traitsILi64ELi128ELi64ELi4ES3_EELb0ELb1ELb0ELb0ELb1ELb1ELb1ELb0EEEvNS_16Flash_fwd_paramsE --------------------------
	.section	.nv.shared._ZN5flash16flash_fwd_kernelI23Flash_fwd_kernel_traitsILi64ELi128ELi64ELi4ELb0ELb0EN7cutlass10bfloat16_tE19Flash_kernel_traitsILi64ELi128ELi64ELi4ES3_EELb0ELb1ELb0ELb0ELb1ELb1ELb1ELb0EEEvNS_16Flash_fwd_paramsE,"aw",@nobits
	.sectionflags	@""
	.align	16


//--------------------- .nv.shared._ZN5flash16flash_fwd_kernelI23Flash_fwd_kernel_traitsILi64ELi128ELi64ELi4ELb0ELb0EN7cutlass10bfloat16_tE19Flash_kernel_traitsILi64ELi128ELi64ELi4ES3_EELb1ELb1ELb0ELb0ELb0ELb1ELb0ELb0EEEvNS_16Flash_fwd_paramsE --------------------------
	.section	.nv.shared._ZN5flash16flash_fwd_kernelI23Flash_fwd_kernel_traitsILi64ELi128ELi64ELi4ELb0ELb0EN7cutlass10bfloat16_tE19Flash_kernel_traitsILi64ELi128ELi64ELi4ES3_EELb1ELb1ELb0ELb0ELb0ELb1ELb0ELb0EEEvNS_16Flash_fwd_paramsE,"aw",@nobits
	.sectionflags	@""
	.align	16


//--------------------- .nv.shared._ZN5flash16flash_fwd_kernelI23Flash_fwd_kernel_traitsILi64ELi128ELi64ELi4ELb0ELb0EN7cutlass10bfloat16_tE19Flash_kernel_traitsILi64ELi128ELi64ELi4ES3_EELb0ELb1ELb0ELb0ELb0ELb1ELb1ELb0EEEvNS_16Flash_fwd_paramsE --------------------------
	.section	.nv.shared._ZN5flash16flash_fwd_kernelI23Flash_fwd_kernel_traitsILi64ELi128ELi64ELi4ELb0ELb0EN7cutlass10bfloat16_tE19Flash_kernel_traitsILi64ELi128ELi64ELi4ES3_EELb0ELb1ELb0ELb0ELb0ELb1ELb1ELb0EEEvNS_16Flash_fwd_paramsE,"aw",@nobits
	.sectionflags	@""
	.align	16


//--------------------- .nv.shared._ZN5flash16flash_fwd_kernelI23Flash_fwd_kernel_traitsILi64ELi128ELi64ELi4ELb0ELb0EN7cutlass10bfloat16_tE19Flash_kernel_traitsILi64ELi128ELi64ELi4ES3_EELb1ELb1ELb0ELb1ELb0ELb0ELb0ELb0EEEvNS_16Flash_fwd_paramsE --------------------------
	.section	.nv.shared._ZN5flash16flash_fwd_kernelI23Flash_fwd_kernel_traitsILi64ELi128ELi64ELi4ELb0ELb0EN7cutlass10bfloat16_tE19Flash_kernel_traitsILi64ELi128ELi64ELi4ES3_EELb1ELb1ELb0ELb1ELb0ELb0ELb0ELb0EEEvNS_16Flash_fwd_paramsE,"aw",@nobits
	.sectionflags	@""
	.align	16


//--------------------- .nv.shared._ZN5flash16flash_fwd_kernelI23Flash_fwd_kernel_traitsILi64ELi128ELi64ELi4ELb0ELb0EN7cutlass10bfloat16_tE19Flash_kernel_traitsILi64ELi128ELi64ELi4ES3_EELb1ELb1ELb0ELb0ELb0ELb0ELb0ELb1EEEvNS_16Flash_fwd_paramsE --------------------------
	.section	.nv.shared._ZN5flash16flash_fwd_kernelI23Flash_fwd_kernel_traitsILi64ELi128ELi64ELi4ELb0ELb0EN7cutlass10bfloat16_tE19Flash_kernel_traitsILi64ELi128ELi64ELi4ES3_EELb1ELb1ELb0ELb0ELb0ELb0ELb0ELb1EEEvNS_16Flash_fwd_paramsE,"aw",@nobits
	.sectionflags	@""
	.align	16


//--------------------- .nv.shared._ZN5flash16flash_fwd_kernelI23Flash_fwd_kernel_traitsILi64ELi128ELi64ELi4ELb0ELb0EN7cutlass10bfloat16_tE19Flash_kernel_traitsILi64ELi128ELi64ELi4ES3_EELb0ELb1ELb0ELb0ELb0ELb0ELb1ELb0EEEvNS_16Flash_fwd_paramsE --------------------------
	.section	.nv.shared._ZN5flash16flash_fwd_kernelI23Flash_fwd_kernel_traitsILi64ELi128ELi64ELi4ELb0ELb0EN7cutlass10bfloat16_tE19Flash_kernel_traitsILi64ELi128ELi64ELi4ES3_EELb0ELb1ELb0ELb0ELb0ELb0ELb1ELb0EEEvNS_16Flash_fwd_paramsE,"aw",@nobits
	.sectionflags	@""
	.align	16


//--------------------- .nv.shared._ZN5flash16flash_fwd_kernelI23Flash_fwd_kernel_traitsILi64ELi128ELi64ELi4ELb0ELb0EN7cutlass10bfloat16_tE19Flash_kernel_traitsILi64ELi128ELi64ELi4ES3_EELb1ELb1ELb0ELb1ELb0ELb0ELb0ELb1EEEvNS_16Flash_fwd_paramsE --------------------------
	.section	.nv.shared._ZN5flash16flash_fwd_kernelI23Flash_fwd_kernel_traitsILi64ELi128ELi64ELi4ELb0ELb0EN7cutlass10bfloat16_tE19Flash_kernel_traitsILi64ELi128ELi64ELi4ES3_EELb1ELb1ELb0ELb1ELb0ELb0ELb0ELb1EEEvNS_16Flash_fwd_paramsE,"aw",@nobits
	.sectionflags	@""
	.align	16


//--------------------- .nv.shared._ZN5flash16flash_fwd_kernelI23Flash_fwd_kernel_traitsILi64ELi128ELi64ELi4ELb0ELb0EN7cutlass10bfloat16_tE19Flash_kernel_traitsILi64ELi128ELi64ELi4ES3_EELb0ELb1ELb0ELb1ELb0ELb0ELb1ELb0EEEvNS_16Flash_fwd_paramsE --------------------------
	.section	.nv.shared._ZN5flash16flash_fwd_kernelI23Flash_fwd_kernel_traitsILi64ELi128ELi64ELi4ELb0ELb0EN7cutlass10bfloat16_tE19Flash_kernel_traitsILi64ELi128ELi64ELi4ES3_EELb0ELb1ELb0ELb1ELb0ELb0ELb1ELb0EEEvNS_16Flash_fwd_paramsE,"aw",@nobits
	.sectionflags	@""
	.align	16
